	.target	sm_90a

	.elftype	@"ET_EXEC"


//--------------------- .note.nv.tkinfo           --------------------------
	.section	.note.nv.tkinfo,"",@"SHT_NOTE"
	.sectionflags	@"SHF_NOTE_NV_TKINFO"
	.tkinfo
        /*0018*/ 	.word	0x00000002
        /*0030*/ 	.string	""
        /*0030*/ 	.string	"ptxas"
        /*0030*/ 	.string	"Cuda compilation tools, release 13.0, V13.0.88"
        /*0030*/ 	.string	"Build cuda_13.0.r13.0/compiler.36424714_0"
        /*0030*/ 	.string	"-arch sm_90a -m 64 "



//--------------------- .note.nv.cuinfo           --------------------------
	.section	.note.nv.cuinfo,"",@"SHT_NOTE"
	.sectionflags	@"SHF_NOTE_NV_CUINFO"
        /*0018*/ 	.short	0x0002
        /*001a*/ 	.short	0x005a
        /*001c*/ 	.short	0x0082
	.zero		2


//--------------------- .nv.info                  --------------------------
	.section	.nv.info,"",@"SHT_CUDA_INFO"
	.align	4


	//----- nvinfo : EIATTR_REGCOUNT
	.align		4
        /*0000*/ 	.byte	0x04, 0x2f
        /*0002*/ 	.short	(.L_20 - .L_19)
	.align		4
.L_19:
        /*0004*/ 	.word	index@(_ZN7cutlass13device_kernelIN5flash11enable_sm90INS1_16FlashAttnFwdSm90INS1_25CollectiveMainloopFwdSm90ILi2EN4cute5tupleIJNS5_1CILi1EEES8_S8_EEENS6_IJNS7_ILi128EEENS7_ILi96EEENS7_ILi64EEEEEELi256ENS_6half_tEfNS_4arch4Sm90ELb1ELb0ELb1ELb1ELb0ELb1ELb1ELb1ELb0ELb0ELb0ELb0EEENS1_21CollectiveEpilogueFwdINS6_IJSA_NS7_ILi256EEESB_EEES9_SE_SG_Li256ELb1ELb0ELb0ELb0EEENS1_36VarlenDynamicPersistentTileSchedulerILi128ELi96ELi256ELi32ELb0ELb0ELb1ELb1ELb1ELb1EEEEEEEEEvNT_6ParamsE)
        /*0008*/ 	.word	0x000000a8


	//----- nvinfo : EIATTR_FRAME_SIZE
	.align		4
.L_20:
        /*000c*/ 	.byte	0x04, 0x11
        /*000e*/ 	.short	(.L_22 - .L_21)
	.align		4
.L_21:
        /*0010*/ 	.word	index@(_ZN7cutlass13device_kernelIN5flash11enable_sm90INS1_16FlashAttnFwdSm90INS1_25CollectiveMainloopFwdSm90ILi2EN4cute5tupleIJNS5_1CILi1EEES8_S8_EEENS6_IJNS7_ILi128EEENS7_ILi96EEENS7_ILi64EEEEEELi256ENS_6half_tEfNS_4arch4Sm90ELb1ELb0ELb1ELb1ELb0ELb1ELb1ELb1ELb0ELb0ELb0ELb0EEENS1_21CollectiveEpilogueFwdINS6_IJSA_NS7_ILi256EEESB_EEES9_SE_SG_Li256ELb1ELb0ELb0ELb0EEENS1_36VarlenDynamicPersistentTileSchedulerILi128ELi96ELi256ELi32ELb0ELb0ELb1ELb1ELb1ELb1EEEEEEEEEvNT_6ParamsE)
        /*0014*/ 	.word	0x00000078


	//----- nvinfo : EIATTR_REGCOUNT
	.align		4
.L_22:
        /*0018*/ 	.byte	0x04, 0x2f
        /*001a*/ 	.short	(.L_24 - .L_23)
	.align		4
.L_23:
        /*001c*/ 	.word	index@(_ZN7cutlass13device_kernelIN5flash11enable_sm90INS1_16FlashAttnFwdSm90INS1_25CollectiveMainloopFwdSm90ILi2EN4cute5tupleIJNS5_1CILi1EEES8_S8_EEENS6_IJNS7_ILi128EEENS7_ILi96EEENS7_ILi64EEEEEELi256ENS_6half_tEfNS_4arch4Sm90ELb1ELb0ELb1ELb1ELb0ELb0ELb1ELb1ELb0ELb0ELb0ELb0EEENS1_21CollectiveEpilogueFwdINS6_IJSA_NS7_ILi256EEESB_EEES9_SE_SG_Li256ELb1ELb0ELb0ELb0EEENS1_36VarlenDynamicPersistentTileSchedulerILi128ELi96ELi256ELi32ELb0ELb0ELb1ELb1ELb1ELb1EEEEEEEEEvNT_6ParamsE)
        /*0020*/ 	.word	0x000000a8


	//----- nvinfo : EIATTR_FRAME_SIZE
	.align		4
.L_24:
        /*0024*/ 	.byte	0x04, 0x11
        /*0026*/ 	.short	(.L_26 - .L_25)
	.align		4
.L_25:
        /*0028*/ 	.word	index@(_ZN7cutlass13device_kernelIN5flash11enable_sm90INS1_16FlashAttnFwdSm90INS1_25CollectiveMainloopFwdSm90ILi2EN4cute5tupleIJNS5_1CILi1EEES8_S8_EEENS6_IJNS7_ILi128EEENS7_ILi96EEENS7_ILi64EEEEEELi256ENS_6half_tEfNS_4arch4Sm90ELb1ELb0ELb1ELb1ELb0ELb0ELb1ELb1ELb0ELb0ELb0ELb0EEENS1_21CollectiveEpilogueFwdINS6_IJSA_NS7_ILi256EEESB_EEES9_SE_SG_Li256ELb1ELb0ELb0ELb0EEENS1_36VarlenDynamicPersistentTileSchedulerILi128ELi96ELi256ELi32ELb0ELb0ELb1ELb1ELb1ELb1EEEEEEEEEvNT_6ParamsE)
        /*002c*/ 	.word	0x00000028


	//----- nvinfo : EIATTR_REGCOUNT
	.align		4
.L_26:
        /*0030*/ 	.byte	0x04, 0x2f
        /*0032*/ 	.short	(.L_28 - .L_27)
	.align		4
.L_27:
        /*0034*/ 	.word	index@(_ZN7cutlass13device_kernelIN5flash11enable_sm90INS1_16FlashAttnFwdSm90INS1_25CollectiveMainloopFwdSm90ILi2EN4cute5tupleIJNS5_1CILi1EEES8_S8_EEENS6_IJNS7_ILi128EEENS7_ILi96EEENS7_ILi64EEEEEELi256ENS_6half_tEfNS_4arch4Sm90ELb1ELb0ELb1ELb1ELb0ELb1ELb0ELb1ELb0ELb0ELb0ELb0EEENS1_21CollectiveEpilogueFwdINS6_IJSA_NS7_ILi256EEESB_EEES9_SE_SG_Li256ELb1ELb0ELb0ELb0EEENS1_36VarlenDynamicPersistentTileSchedulerILi128ELi96ELi256ELi32ELb0ELb0ELb1ELb1ELb1ELb1EEEEEEEEEvNT_6ParamsE)
        /*0038*/ 	.word	0x000000a8


	//----- nvinfo : EIATTR_FRAME_SIZE
	.align		4
.L_28:
        /*003c*/ 	.byte	0x04, 0x11
        /*003e*/ 	.short	(.L_30 - .L_29)
	.align		4
.L_29:
        /*0040*/ 	.word	index@(_ZN7cutlass13device_kernelIN5flash11enable_sm90INS1_16FlashAttnFwdSm90INS1_25CollectiveMainloopFwdSm90ILi2EN4cute5tupleIJNS5_1CILi1EEES8_S8_EEENS6_IJNS7_ILi128EEENS7_ILi96EEENS7_ILi64EEEEEELi256ENS_6half_tEfNS_4arch4Sm90ELb1ELb0ELb1ELb1ELb0ELb1ELb0ELb1ELb0ELb0ELb0ELb0EEENS1_21CollectiveEpilogueFwdINS6_IJSA_NS7_ILi256EEESB_EEES9_SE_SG_Li256ELb1ELb0ELb0ELb0EEENS1_36VarlenDynamicPersistentTileSchedulerILi128ELi96ELi256ELi32ELb0ELb0ELb1ELb1ELb1ELb1EEEEEEEEEvNT_6ParamsE)
        /*0044*/ 	.word	0x00000030


	//----- nvinfo : EIATTR_REGCOUNT
	.align		4
.L_30:
        /*0048*/ 	.byte	0x04, 0x2f
        /*004a*/ 	.short	(.L_32 - .L_31)
	.align		4
.L_31:
        /*004c*/ 	.word	index@(_ZN7cutlass13device_kernelIN5flash11enable_sm90INS1_16FlashAttnFwdSm90INS1_25CollectiveMainloopFwdSm90ILi2EN4cute5tupleIJNS5_1CILi1EEES8_S8_EEENS6_IJNS7_ILi128EEENS7_ILi96EEENS7_ILi64EEEEEELi256ENS_6half_tEfNS_4arch4Sm90ELb1ELb0ELb1ELb1ELb0ELb0ELb0ELb1ELb0ELb0ELb0ELb0EEENS1_21CollectiveEpilogueFwdINS6_IJSA_NS7_ILi256EEESB_EEES9_SE_SG_Li256ELb1ELb0ELb0ELb0EEENS1_36VarlenDynamicPersistentTileSchedulerILi128ELi96ELi256ELi32ELb0ELb0ELb1ELb1ELb1ELb1EEEEEEEEEvNT_6ParamsE)
        /*0050*/ 	.word	0x000000a8


	//----- nvinfo : EIATTR_FRAME_SIZE
	.align		4
.L_32:
        /*0054*/ 	.byte	0x04, 0x11
        /*0056*/ 	.short	(.L_34 - .L_33)
	.align		4
.L_33:
        /*0058*/ 	.word	index@(_ZN7cutlass13device_kernelIN5flash11enable_sm90INS1_16FlashAttnFwdSm90INS1_25CollectiveMainloopFwdSm90ILi2EN4cute5tupleIJNS5_1CILi1EEES8_S8_EEENS6_IJNS7_ILi128EEENS7_ILi96EEENS7_ILi64EEEEEELi256ENS_6half_tEfNS_4arch4Sm90ELb1ELb0ELb1ELb1ELb0ELb0ELb0ELb1ELb0ELb0ELb0ELb0EEENS1_21CollectiveEpilogueFwdINS6_IJSA_NS7_ILi256EEESB_EEES9_SE_SG_Li256ELb1ELb0ELb0ELb0EEENS1_36VarlenDynamicPersistentTileSchedulerILi128ELi96ELi256ELi32ELb0ELb0ELb1ELb1ELb1ELb1EEEEEEEEEvNT_6ParamsE)
        /*005c*/ 	.word	0x00000028


	//----- nvinfo : EIATTR_REGCOUNT
	.align		4
.L_34:
        /*0060*/ 	.byte	0x04, 0x2f
        /*0062*/ 	.short	(.L_36 - .L_35)
	.align		4
.L_35:
        /*0064*/ 	.word	index@(_ZN7cutlass13device_kernelIN5flash11enable_sm90INS1_16FlashAttnFwdSm90INS1_25CollectiveMainloopFwdSm90ILi2EN4cute5tupleIJNS5_1CILi1EEES8_S8_EEENS6_IJNS7_ILi128EEENS7_ILi96EEENS7_ILi64EEEEEELi256ENS_6half_tEfNS_4arch4Sm90ELb1ELb0ELb1ELb0ELb0ELb0ELb1ELb1ELb0ELb0ELb0ELb0EEENS1_21CollectiveEpilogueFwdINS6_IJSA_NS7_ILi256EEESB_EEES9_SE_SG_Li256ELb0ELb0ELb0ELb0EEENS1_30DynamicPersistentTileSchedulerILi256ELi32ELb0ELb0ELb1EEEEEEEEEvNT_6ParamsE)
        /*0068*/ 	.word	0x000000a8


	//----- nvinfo : EIATTR_FRAME_SIZE
	.align		4
.L_36:
        /*006c*/ 	.byte	0x04, 0x11
        /*006e*/ 	.short	(.L_38 - .L_37)
	.align		4
.L_37:
        /*0070*/ 	.word	index@(_ZN7cutlass13device_kernelIN5flash11enable_sm90INS1_16FlashAttnFwdSm90INS1_25CollectiveMainloopFwdSm90ILi2EN4cute5tupleIJNS5_1CILi1EEES8_S8_EEENS6_IJNS7_ILi128EEENS7_ILi96EEENS7_ILi64EEEEEELi256ENS_6half_tEfNS_4arch4Sm90ELb1ELb0ELb1ELb0ELb0ELb0ELb1ELb1ELb0ELb0ELb0ELb0EEENS1_21CollectiveEpilogueFwdINS6_IJSA_NS7_ILi256EEESB_EEES9_SE_SG_Li256ELb0ELb0ELb0ELb0EEENS1_30DynamicPersistentTileSchedulerILi256ELi32ELb0ELb0ELb1EEEEEEEEEvNT_6ParamsE)
        /*0074*/ 	.word	0x00000010


	//----- nvinfo : EIATTR_REGCOUNT
	.align		4
.L_38:
        /*0078*/ 	.byte	0x04, 0x2f
        /*007a*/ 	.short	(.L_40 - .L_39)
	.align		4
.L_39:
        /*007c*/ 	.word	index@(_ZN7cutlass13device_kernelIN5flash11enable_sm90INS1_16FlashAttnFwdSm90INS1_25CollectiveMainloopFwdSm90ILi2EN4cute5tupleIJNS5_1CILi1EEES8_S8_EEENS6_IJNS7_ILi128EEENS7_ILi96EEENS7_ILi64EEEEEELi256ENS_6half_tEfNS_4arch4Sm90ELb1ELb0ELb1ELb0ELb0ELb0ELb0ELb1ELb0ELb0ELb0ELb0EEENS1_21CollectiveEpilogueFwdINS6_IJSA_NS7_ILi256EEESB_EEES9_SE_SG_Li256ELb0ELb0ELb0ELb0EEENS1_30DynamicPersistentTileSchedulerILi256ELi32ELb0ELb0ELb1EEEEEEEEEvNT_6ParamsE)
        /*0080*/ 	.word	0x000000a8


	//----- nvinfo : EIATTR_FRAME_SIZE
	.align		4
.L_40:
        /*0084*/ 	.byte	0x04, 0x11
        /*0086*/ 	.short	(.L_42 - .L_41)
	.align		4
.L_41:
        /*0088*/ 	.word	index@(_ZN7cutlass13device_kernelIN5flash11enable_sm90INS1_16FlashAttnFwdSm90INS1_25CollectiveMainloopFwdSm90ILi2EN4cute5tupleIJNS5_1CILi1EEES8_S8_EEENS6_IJNS7_ILi128EEENS7_ILi96EEENS7_ILi64EEEEEELi256ENS_6half_tEfNS_4arch4Sm90ELb1ELb0ELb1ELb0ELb0ELb0ELb0ELb1ELb0ELb0ELb0ELb0EEENS1_21CollectiveEpilogueFwdINS6_IJSA_NS7_ILi256EEESB_EEES9_SE_SG_Li256ELb0ELb0ELb0ELb0EEENS1_30DynamicPersistentTileSchedulerILi256ELi32ELb0ELb0ELb1EEEEEEEEEvNT_6ParamsE)
        /*008c*/ 	.word	0x00000000


	//----- nvinfo : EIATTR_REGCOUNT
	.align		4
.L_42:
        /*0090*/ 	.byte	0x04, 0x2f
        /*0092*/ 	.short	(.L_44 - .L_43)
	.align		4
.L_43:
        /*0094*/ 	.word	index@(_ZN7cutlass13device_kernelIN5flash11enable_sm90INS1_16FlashAttnFwdSm90INS1_25CollectiveMainloopFwdSm90ILi2EN4cute5tupleIJNS5_1CILi1EEES8_S8_EEENS6_IJNS7_ILi128EEENS7_ILi96EEENS7_ILi64EEEEEELi256ENS_6half_tEfNS_4arch4Sm90ELb0ELb1ELb1ELb1ELb0ELb1ELb1ELb1ELb0ELb0ELb0ELb0EEENS1_21CollectiveEpilogueFwdINS6_IJSA_NS7_ILi256EEESB_EEES9_SE_SG_Li256ELb1ELb0ELb0ELb0EEENS1_36VarlenDynamicPersistentTileSchedulerILi128ELi96ELi256ELi32ELb0ELb0ELb1ELb1ELb0ELb1EEEEEEEEEvNT_6ParamsE)
        /*0098*/ 	.word	0x000000a8


	//----- nvinfo : EIATTR_FRAME_SIZE
	.align		4
.L_44:
        /*009c*/ 	.byte	0x04, 0x11
        /*009e*/ 	.short	(.L_46 - .L_45)
	.align		4
.L_45:
        /*00a0*/ 	.word	index@($_ZN7cutlass13device_kernelIN5flash11enable_sm90INS1_16FlashAttnFwdSm90INS1_25CollectiveMainloopFwdSm90ILi2EN4cute5tupleIJNS5_1CILi1EEES8_S8_EEENS6_IJNS7_ILi128EEENS7_ILi96EEENS7_ILi64EEEEEELi256ENS_6half_tEfNS_4arch4Sm90ELb0ELb1ELb1ELb1ELb0ELb1ELb1ELb1ELb0ELb0ELb0ELb0EEENS1_21CollectiveEpilogueFwdINS6_IJSA_NS7_ILi256EEESB_EEES9_SE_SG_Li256ELb1ELb0ELb0ELb0EEENS1_36VarlenDynamicPersistentTileSchedulerILi128ELi96ELi256ELi32ELb0ELb0ELb1ELb1ELb0ELb1EEEEEEEEEvNT_6ParamsE$_ZZN5flash25CollectiveMainloopFwdSm90ILi2EN4cute5tupleIJNS1_1CILi1EEES4_S4_EEENS2_IJNS3_ILi128EEENS3_ILi96EEENS3_ILi64EEEEEELi256EN7cutlass6half_tEfNSA_4arch4Sm90ELb0ELb1ELb1ELb1ELb0ELb1ELb1ELb1ELb0ELb0ELb0ELb0EE3mmaINS_16FlashAttnFwdSm90ISE_NS_21CollectiveEpilogueFwdINS2_IJS6_NS3_ILi256EEES7_EEES5_SB_SD_Li256ELb1ELb0ELb0ELb0EEENS_36VarlenDynamicPersistentTileSchedulerILi128ELi96ELi256ELi32ELb0ELb0ELb1ELb1ELb0ELb1EEEE13SharedStorageENS1_6TensorINS1_11ArrayEngineIfLm128EEENS1_6LayoutINS2_IJNS2_IJNS3_ILi2EEEST_NS3_ILi32EEEEEES4_S4_EEENS2_IJNS2_IJS4_ST_NS3_ILi4EEEEEENS3_ILi0EEESZ_EEEEEEENS_7SoftmaxILi2ELi0EEEEEbRKNSE_6ParamsENSA_25PipelineTmaAsyncNoClusterILi2ENSA_16PipelineTmaAsyncILi2EEEEES1B_RNSA_13PipelineStateILj2EEERT0_RT1_iRiRKNS_16SeqlenInfoQKNewKILb1ELb1EEENS2_IJiiiiEEERT_ENKUliT_T0_T1_E_clIZSF_ISO_S12_S14_EbS17_S1B_S1B_S1E_S1G_S1I_iS1J_S1N_S1O_S1Q_EUlRS1R_iE0_NS3_ILb1EEES1Y_EEDaiS1R_S1S_S1T_)
        /*00a4*/ 	.word	0x000004a0


	//----- nvinfo : EIATTR_FRAME_SIZE
	.align		4
.L_46:
        /*00a8*/ 	.byte	0x04, 0x11
        /*00aa*/ 	.short	(.L_48 - .L_47)
	.align		4
.L_47:
        /*00ac*/ 	.word	index@(_ZN7cutlass13device_kernelIN5flash11enable_sm90INS1_16FlashAttnFwdSm90INS1_25CollectiveMainloopFwdSm90ILi2EN4cute5tupleIJNS5_1CILi1EEES8_S8_EEENS6_IJNS7_ILi128EEENS7_ILi96EEENS7_ILi64EEEEEELi256ENS_6half_tEfNS_4arch4Sm90ELb0ELb1ELb1ELb1ELb0ELb1ELb1ELb1ELb0ELb0ELb0ELb0EEENS1_21CollectiveEpilogueFwdINS6_IJSA_NS7_ILi256EEESB_EEES9_SE_SG_Li256ELb1ELb0ELb0ELb0EEENS1_36VarlenDynamicPersistentTileSchedulerILi128ELi96ELi256ELi32ELb0ELb0ELb1ELb1ELb0ELb1EEEEEEEEEvNT_6ParamsE)
        /*00b0*/ 	.word	0x000004a0


	//----- nvinfo : EIATTR_REGCOUNT
	.align		4
.L_48:
        /*00b4*/ 	.byte	0x04, 0x2f
        /*00b6*/ 	.short	(.L_50 - .L_49)
	.align		4
.L_49:
        /*00b8*/ 	.word	index@(_ZN7cutlass13device_kernelIN5flash11enable_sm90INS1_16FlashAttnFwdSm90INS1_25CollectiveMainloopFwdSm90ILi2EN4cute5tupleIJNS5_1CILi1EEES8_S8_EEENS6_IJNS7_ILi128EEENS7_ILi96EEENS7_ILi64EEEEEELi256ENS_6half_tEfNS_4arch4Sm90ELb0ELb1ELb1ELb1ELb0ELb0ELb1ELb1ELb0ELb0ELb0ELb0EEENS1_21CollectiveEpilogueFwdINS6_IJSA_NS7_ILi256EEESB_EEES9_SE_SG_Li256ELb1ELb0ELb0ELb0EEENS1_36VarlenDynamicPersistentTileSchedulerILi128ELi96ELi256ELi32ELb0ELb0ELb1ELb1ELb0ELb1EEEEEEEEEvNT_6ParamsE)
        /*00bc*/ 	.word	0x000000a8


	//----- nvinfo : EIATTR_FRAME_SIZE
	.align		4
.L_50:
        /*00c0*/ 	.byte	0x04, 0x11
        /*00c2*/ 	.short	(.L_52 - .L_51)
	.align		4
.L_51:
        /*00c4*/ 	.word	index@($_ZN7cutlass13device_kernelIN5flash11enable_sm90INS1_16FlashAttnFwdSm90INS1_25CollectiveMainloopFwdSm90ILi2EN4cute5tupleIJNS5_1CILi1EEES8_S8_EEENS6_IJNS7_ILi128EEENS7_ILi96EEENS7_ILi64EEEEEELi256ENS_6half_tEfNS_4arch4Sm90ELb0ELb1ELb1ELb1ELb0ELb0ELb1ELb1ELb0ELb0ELb0ELb0EEENS1_21CollectiveEpilogueFwdINS6_IJSA_NS7_ILi256EEESB_EEES9_SE_SG_Li256ELb1ELb0ELb0ELb0EEENS1_36VarlenDynamicPersistentTileSchedulerILi128ELi96ELi256ELi32ELb0ELb0ELb1ELb1ELb0ELb1EEEEEEEEEvNT_6ParamsE$_ZZN5flash25CollectiveMainloopFwdSm90ILi2EN4cute5tupleIJNS1_1CILi1EEES4_S4_EEENS2_IJNS3_ILi128EEENS3_ILi96EEENS3_ILi64EEEEEELi256EN7cutlass6half_tEfNSA_4arch4Sm90ELb0ELb1ELb1ELb1ELb0ELb0ELb1ELb1ELb0ELb0ELb0ELb0EE3mmaINS_16FlashAttnFwdSm90ISE_NS_21CollectiveEpilogueFwdINS2_IJS6_NS3_ILi256EEES7_EEES5_SB_SD_Li256ELb1ELb0ELb0ELb0EEENS_36VarlenDynamicPersistentTileSchedulerILi128ELi96ELi256ELi32ELb0ELb0ELb1ELb1ELb0ELb1EEEE13SharedStorageENS1_6TensorINS1_11ArrayEngineIfLm128EEENS1_6LayoutINS2_IJNS2_IJNS3_ILi2EEEST_NS3_ILi32EEEEEES4_S4_EEENS2_IJNS2_IJS4_ST_NS3_ILi4EEEEEENS3_ILi0EEESZ_EEEEEEENS_7SoftmaxILi2ELi0EEEEEbRKNSE_6ParamsENSA_25PipelineTmaAsyncNoClusterILi2ENSA_16PipelineTmaAsyncILi2EEEEES1B_RNSA_13PipelineStateILj2EEERT0_RT1_iRiRKNS_16SeqlenInfoQKNewKILb1ELb0EEENS2_IJiiiiEEERT_ENKUliT_T0_T1_E_clIZSF_ISO_S12_S14_EbS17_S1B_S1B_S1E_S1G_S1I_iS1J_S1N_S1O_S1Q_EUlRS1R_iE1_NS3_ILb0EEENS3_ILb1EEEEEDaiS1R_S1S_S1T_)
        /*00c8*/ 	.word	0x00000490


	//----- nvinfo : EIATTR_FRAME_SIZE
	.align		4
.L_52:
        /*00cc*/ 	.byte	0x04, 0x11
        /*00ce*/ 	.short	(.L_54 - .L_53)
	.align		4
.L_53:
        /*00d0*/ 	.word	index@(_ZN7cutlass13device_kernelIN5flash11enable_sm90INS1_16FlashAttnFwdSm90INS1_25CollectiveMainloopFwdSm90ILi2EN4cute5tupleIJNS5_1CILi1EEES8_S8_EEENS6_IJNS7_ILi128EEENS7_ILi96EEENS7_ILi64EEEEEELi256ENS_6half_tEfNS_4arch4Sm90ELb0ELb1ELb1ELb1ELb0ELb0ELb1ELb1ELb0ELb0ELb0ELb0EEENS1_21CollectiveEpilogueFwdINS6_IJSA_NS7_ILi256EEESB_EEES9_SE_SG_Li256ELb1ELb0ELb0ELb0EEENS1_36VarlenDynamicPersistentTileSchedulerILi128ELi96ELi256ELi32ELb0ELb0ELb1ELb1ELb0ELb1EEEEEEEEEvNT_6ParamsE)
        /*00d4*/ 	.word	0x00000490


	//----- nvinfo : EIATTR_REGCOUNT
	.align		4
.L_54:
        /*00d8*/ 	.byte	0x04, 0x2f
        /*00da*/ 	.short	(.L_56 - .L_55)
	.align		4
.L_55:
        /*00dc*/ 	.word	index@(_ZN7cutlass13device_kernelIN5flash11enable_sm90INS1_16FlashAttnFwdSm90INS1_25CollectiveMainloopFwdSm90ILi2EN4cute5tupleIJNS5_1CILi1EEES8_S8_EEENS6_IJNS7_ILi128EEENS7_ILi96EEENS7_ILi64EEEEEELi256ENS_6half_tEfNS_4arch4Sm90ELb0ELb1ELb1ELb1ELb0ELb1ELb0ELb1ELb0ELb0ELb0ELb0EEENS1_21CollectiveEpilogueFwdINS6_IJSA_NS7_ILi256EEESB_EEES9_SE_SG_Li256ELb1ELb0ELb0ELb0EEENS1_36VarlenDynamicPersistentTileSchedulerILi128ELi96ELi256ELi32ELb0ELb0ELb1ELb1ELb0ELb1EEEEEEEEEvNT_6ParamsE)
        /*00e0*/ 	.word	0x000000a8


	//----- nvinfo : EIATTR_FRAME_SIZE
	.align		4
.L_56:
        /*00e4*/ 	.byte	0x04, 0x11
        /*00e6*/ 	.short	(.L_58 - .L_57)
	.align		4
.L_57:
        /*00e8*/ 	.word	index@(_ZN7cutlass13device_kernelIN5flash11enable_sm90INS1_16FlashAttnFwdSm90INS1_25CollectiveMainloopFwdSm90ILi2EN4cute5tupleIJNS5_1CILi1EEES8_S8_EEENS6_IJNS7_ILi128EEENS7_ILi96EEENS7_ILi64EEEEEELi256ENS_6half_tEfNS_4arch4Sm90ELb0ELb1ELb1ELb1ELb0ELb1ELb0ELb1ELb0ELb0ELb0ELb0EEENS1_21CollectiveEpilogueFwdINS6_IJSA_NS7_ILi256EEESB_EEES9_SE_SG_Li256ELb1ELb0ELb0ELb0EEENS1_36VarlenDynamicPersistentTileSchedulerILi128ELi96ELi256ELi32ELb0ELb0ELb1ELb1ELb0ELb1EEEEEEEEEvNT_6ParamsE)
        /*00ec*/ 	.word	0x00000030


	//----- nvinfo : EIATTR_REGCOUNT
	.align		4
.L_58:
        /*00f0*/ 	.byte	0x04, 0x2f
        /*00f2*/ 	.short	(.L_60 - .L_59)
	.align		4
.L_59:
        /*00f4*/ 	.word	index@(_ZN7cutlass13device_kernelIN5flash11enable_sm90INS1_16FlashAttnFwdSm90INS1_25CollectiveMainloopFwdSm90ILi2EN4cute5tupleIJNS5_1CILi1EEES8_S8_EEENS6_IJNS7_ILi128EEENS7_ILi96EEENS7_ILi64EEEEEELi256ENS_6half_tEfNS_4arch4Sm90ELb0ELb1ELb1ELb1ELb0ELb0ELb0ELb1ELb0ELb0ELb0ELb0EEENS1_21CollectiveEpilogueFwdINS6_IJSA_NS7_ILi256EEESB_EEES9_SE_SG_Li256ELb1ELb0ELb0ELb0EEENS1_36VarlenDynamicPersistentTileSchedulerILi128ELi96ELi256ELi32ELb0ELb0ELb1ELb1ELb0ELb1EEEEEEEEEvNT_6ParamsE)
        /*00f8*/ 	.word	0x000000a8


	//----- nvinfo : EIATTR_FRAME_SIZE
	.align		4
.L_60:
        /*00fc*/ 	.byte	0x04, 0x11
        /*00fe*/ 	.short	(.L_62 - .L_61)
	.align		4
.L_61:
        /*0100*/ 	.word	index@(_ZN7cutlass13device_kernelIN5flash11enable_sm90INS1_16FlashAttnFwdSm90INS1_25CollectiveMainloopFwdSm90ILi2EN4cute5tupleIJNS5_1CILi1EEES8_S8_EEENS6_IJNS7_ILi128EEENS7_ILi96EEENS7_ILi64EEEEEELi256ENS_6half_tEfNS_4arch4Sm90ELb0ELb1ELb1ELb1ELb0ELb0ELb0ELb1ELb0ELb0ELb0ELb0EEENS1_21CollectiveEpilogueFwdINS6_IJSA_NS7_ILi256EEESB_EEES9_SE_SG_Li256ELb1ELb0ELb0ELb0EEENS1_36VarlenDynamicPersistentTileSchedulerILi128ELi96ELi256ELi32ELb0ELb0ELb1ELb1ELb0ELb1EEEEEEEEEvNT_6ParamsE)
        /*0104*/ 	.word	0x00000020


	//----- nvinfo : EIATTR_REGCOUNT
	.align		4
.L_62:
        /*0108*/ 	.byte	0x04, 0x2f
        /*010a*/ 	.short	(.L_64 - .L_63)
	.align		4
.L_63:
        /*010c*/ 	.word	index@(_ZN7cutlass13device_kernelIN5flash11enable_sm90INS1_16FlashAttnFwdSm90INS1_25CollectiveMainloopFwdSm90ILi2EN4cute5tupleIJNS5_1CILi1EEES8_S8_EEENS6_IJNS7_ILi128EEENS7_ILi96EEENS7_ILi64EEEEEELi256ENS_6half_tEfNS_4arch4Sm90ELb0ELb1ELb1ELb0ELb0ELb0ELb1ELb1ELb0ELb0ELb0ELb0EEENS1_21CollectiveEpilogueFwdINS6_IJSA_NS7_ILi256EEESB_EEES9_SE_SG_Li256ELb0ELb0ELb0ELb0EEENS1_30DynamicPersistentTileSchedulerILi256ELi32ELb0ELb0ELb1EEEEEEEEEvNT_6ParamsE)
        /*0110*/ 	.word	0x000000a8


	//----- nvinfo : EIATTR_FRAME_SIZE
	.align		4
.L_64:
        /*0114*/ 	.byte	0x04, 0x11
        /*0116*/ 	.short	(.L_66 - .L_65)
	.align		4
.L_65:
        /*0118*/ 	.word	index@($_ZN7cutlass13device_kernelIN5flash11enable_sm90INS1_16FlashAttnFwdSm90INS1_25CollectiveMainloopFwdSm90ILi2EN4cute5tupleIJNS5_1CILi1EEES8_S8_EEENS6_IJNS7_ILi128EEENS7_ILi96EEENS7_ILi64EEEEEELi256ENS_6half_tEfNS_4arch4Sm90ELb0ELb1ELb1ELb0ELb0ELb0ELb1ELb1ELb0ELb0ELb0ELb0EEENS1_21CollectiveEpilogueFwdINS6_IJSA_NS7_ILi256EEESB_EEES9_SE_SG_Li256ELb0ELb0ELb0ELb0EEENS1_30DynamicPersistentTileSchedulerILi256ELi32ELb0ELb0ELb1EEEEEEEEEvNT_6ParamsE$_ZZN5flash25CollectiveMainloopFwdSm90ILi2EN4cute5tupleIJNS1_1CILi1EEES4_S4_EEENS2_IJNS3_ILi128EEENS3_ILi96EEENS3_ILi64EEEEEELi256EN7cutlass6half_tEfNSA_4arch4Sm90ELb0ELb1ELb1ELb0ELb0ELb0ELb1ELb1ELb0ELb0ELb0ELb0EE3mmaINS_16FlashAttnFwdSm90ISE_NS_21CollectiveEpilogueFwdINS2_IJS6_NS3_ILi256EEES7_EEES5_SB_SD_Li256ELb0ELb0ELb0ELb0EEENS_30DynamicPersistentTileSchedulerILi256ELi32ELb0ELb0ELb1EEEE13SharedStorageENS1_6TensorINS1_11ArrayEngineIfLm128EEENS1_6LayoutINS2_IJNS2_IJNS3_ILi2EEEST_NS3_ILi32EEEEEES4_S4_EEENS2_IJNS2_IJS4_ST_NS3_ILi4EEEEEENS3_ILi0EEESZ_EEEEEEENS_7SoftmaxILi2ELi0EEEEEbRKNSE_6ParamsENSA_25PipelineTmaAsyncNoClusterILi2ENSA_16PipelineTmaAsyncILi2EEEEES1B_RNSA_13PipelineStateILj2EEERT0_RT1_iRiRKNS_16SeqlenInfoQKNewKILb0ELb0EEENS2_IJiiiiEEERT_ENKUliT_T0_T1_E_clIZSF_ISO_S12_S14_EbS17_S1B_S1B_S1E_S1G_S1I_iS1J_S1N_S1O_S1Q_EUlRS1R_iE1_NS3_ILb0EEENS3_ILb1EEEEEDaiS1R_S1S_S1T_)
        /*011c*/ 	.word	0x00000480


	//----- nvinfo : EIATTR_FRAME_SIZE
	.align		4
.L_66:
        /*0120*/ 	.byte	0x04, 0x11
        /*0122*/ 	.short	(.L_68 - .L_67)
	.align		4
.L_67:
        /*0124*/ 	.word	index@(_ZN7cutlass13device_kernelIN5flash11enable_sm90INS1_16FlashAttnFwdSm90INS1_25CollectiveMainloopFwdSm90ILi2EN4cute5tupleIJNS5_1CILi1EEES8_S8_EEENS6_IJNS7_ILi128EEENS7_ILi96EEENS7_ILi64EEEEEELi256ENS_6half_tEfNS_4arch4Sm90ELb0ELb1ELb1ELb0ELb0ELb0ELb1ELb1ELb0ELb0ELb0ELb0EEENS1_21CollectiveEpilogueFwdINS6_IJSA_NS7_ILi256EEESB_EEES9_SE_SG_Li256ELb0ELb0ELb0ELb0EEENS1_30DynamicPersistentTileSchedulerILi256ELi32ELb0ELb0ELb1EEEEEEEEEvNT_6ParamsE)
        /*0128*/ 	.word	0x00000480


	//----- nvinfo : EIATTR_REGCOUNT
	.align		4
.L_68:
        /*012c*/ 	.byte	0x04, 0x2f
        /*012e*/ 	.short	(.L_70 - .L_69)
	.align		4
.L_69:
        /*0130*/ 	.word	index@(_ZN7cutlass13device_kernelIN5flash11enable_sm90INS1_16FlashAttnFwdSm90INS1_25CollectiveMainloopFwdSm90ILi2EN4cute5tupleIJNS5_1CILi1EEES8_S8_EEENS6_IJNS7_ILi128EEENS7_ILi96EEENS7_ILi64EEEEEELi256ENS_6half_tEfNS_4arch4Sm90ELb0ELb1ELb1ELb0ELb0ELb0ELb0ELb1ELb0ELb0ELb0ELb0EEENS1_21CollectiveEpilogueFwdINS6_IJSA_NS7_ILi256EEESB_EEES9_SE_SG_Li256ELb0ELb0ELb0ELb0EEENS1_30DynamicPersistentTileSchedulerILi256ELi32ELb0ELb0ELb1EEEEEEEEEvNT_6ParamsE)
        /*0134*/ 	.word	0x000000a8


	//----- nvinfo : EIATTR_FRAME_SIZE
	.align		4
.L_70:
        /*0138*/ 	.byte	0x04, 0x11
        /*013a*/ 	.short	(.L_72 - .L_71)
	.align		4
.L_71:
        /*013c*/ 	.word	index@(_ZN7cutlass13device_kernelIN5flash11enable_sm90INS1_16FlashAttnFwdSm90INS1_25CollectiveMainloopFwdSm90ILi2EN4cute5tupleIJNS5_1CILi1EEES8_S8_EEENS6_IJNS7_ILi128EEENS7_ILi96EEENS7_ILi64EEEEEELi256ENS_6half_tEfNS_4arch4Sm90ELb0ELb1ELb1ELb0ELb0ELb0ELb0ELb1ELb0ELb0ELb0ELb0EEENS1_21CollectiveEpilogueFwdINS6_IJSA_NS7_ILi256EEESB_EEES9_SE_SG_Li256ELb0ELb0ELb0ELb0EEENS1_30DynamicPersistentTileSchedulerILi256ELi32ELb0ELb0ELb1EEEEEEEEEvNT_6ParamsE)
        /*0140*/ 	.word	0x00000000


	//----- nvinfo : EIATTR_REGCOUNT
	.align		4
.L_72:
        /*0144*/ 	.byte	0x04, 0x2f
        /*0146*/ 	.short	(.L_74 - .L_73)
	.align		4
.L_73:
        /*0148*/ 	.word	index@(_ZN7cutlass13device_kernelIN5flash11enable_sm90INS1_16FlashAttnFwdSm90INS1_25CollectiveMainloopFwdSm90ILi2EN4cute5tupleIJNS5_1CILi1EEES8_S8_EEENS6_IJNS7_ILi128EEENS7_ILi96EEENS7_ILi64EEEEEELi256ENS_6half_tEfNS_4arch4Sm90ELb0ELb0ELb1ELb1ELb0ELb1ELb1ELb1ELb0ELb0ELb0ELb0EEENS1_21CollectiveEpilogueFwdINS6_IJSA_NS7_ILi256EEESB_EEES9_SE_SG_Li256ELb1ELb0ELb0ELb0EEENS1_36VarlenDynamicPersistentTileSchedulerILi128ELi96ELi256ELi32ELb0ELb0ELb1ELb0ELb1ELb1EEEEEEEEEvNT_6ParamsE)
        /*014c*/ 	.word	0x000000a8


	//----- nvinfo : EIATTR_FRAME_SIZE
	.align		4
.L_74:
        /*0150*/ 	.byte	0x04, 0x11
        /*0152*/ 	.short	(.L_76 - .L_75)
	.align		4
.L_75:
        /*0154*/ 	.word	index@(_ZN7cutlass13device_kernelIN5flash11enable_sm90INS1_16FlashAttnFwdSm90INS1_25CollectiveMainloopFwdSm90ILi2EN4cute5tupleIJNS5_1CILi1EEES8_S8_EEENS6_IJNS7_ILi128EEENS7_ILi96EEENS7_ILi64EEEEEELi256ENS_6half_tEfNS_4arch4Sm90ELb0ELb0ELb1ELb1ELb0ELb1ELb1ELb1ELb0ELb0ELb0ELb0EEENS1_21CollectiveEpilogueFwdINS6_IJSA_NS7_ILi256EEESB_EEES9_SE_SG_Li256ELb1ELb0ELb0ELb0EEENS1_36VarlenDynamicPersistentTileSchedulerILi128ELi96ELi256ELi32ELb0ELb0ELb1ELb0ELb1ELb1EEEEEEEEEvNT_6ParamsE)
        /*0158*/ 	.word	0x000000a0


	//----- nvinfo : EIATTR_REGCOUNT
	.align		4
.L_76:
        /*015c*/ 	.byte	0x04, 0x2f
        /*015e*/ 	.short	(.L_78 - .L_77)
	.align		4
.L_77:
        /*0160*/ 	.word	index@(_ZN7cutlass13device_kernelIN5flash11enable_sm90INS1_16FlashAttnFwdSm90INS1_25CollectiveMainloopFwdSm90ILi2EN4cute5tupleIJNS5_1CILi1EEES8_S8_EEENS6_IJNS7_ILi128EEENS7_ILi96EEENS7_ILi64EEEEEELi256ENS_6half_tEfNS_4arch4Sm90ELb0ELb0ELb1ELb1ELb0ELb0ELb1ELb1ELb0ELb0ELb0ELb0EEENS1_21CollectiveEpilogueFwdINS6_IJSA_NS7_ILi256EEESB_EEES9_SE_SG_Li256ELb1ELb0ELb0ELb0EEENS1_36VarlenDynamicPersistentTileSchedulerILi128ELi96ELi256ELi32ELb0ELb0ELb1ELb0ELb1ELb1EEEEEEEEEvNT_6ParamsE)
        /*0164*/ 	.word	0x000000a8


	//----- nvinfo : EIATTR_FRAME_SIZE
	.align		4
.L_78:
        /*0168*/ 	.byte	0x04, 0x11
        /*016a*/ 	.short	(.L_80 - .L_79)
	.align		4
.L_79:
        /*016c*/ 	.word	index@(_ZN7cutlass13device_kernelIN5flash11enable_sm90INS1_16FlashAttnFwdSm90INS1_25CollectiveMainloopFwdSm90ILi2EN4cute5tupleIJNS5_1CILi1EEES8_S8_EEENS6_IJNS7_ILi128EEENS7_ILi96EEENS7_ILi64EEEEEELi256ENS_6half_tEfNS_4arch4Sm90ELb0ELb0ELb1ELb1ELb0ELb0ELb1ELb1ELb0ELb0ELb0ELb0EEENS1_21CollectiveEpilogueFwdINS6_IJSA_NS7_ILi256EEESB_EEES9_SE_SG_Li256ELb1ELb0ELb0ELb0EEENS1_36VarlenDynamicPersistentTileSchedulerILi128ELi96ELi256ELi32ELb0ELb0ELb1ELb0ELb1ELb1EEEEEEEEEvNT_6ParamsE)
        /*0170*/ 	.word	0x00000030


	//----- nvinfo : EIATTR_REGCOUNT
	.align		4
.L_80:
        /*0174*/ 	.byte	0x04, 0x2f
        /*0176*/ 	.short	(.L_82 - .L_81)
	.align		4
.L_81:
        /*0178*/ 	.word	index@(_ZN7cutlass13device_kernelIN5flash11enable_sm90INS1_16FlashAttnFwdSm90INS1_25CollectiveMainloopFwdSm90ILi2EN4cute5tupleIJNS5_1CILi1EEES8_S8_EEENS6_IJNS7_ILi128EEENS7_ILi96EEENS7_ILi64EEEEEELi256ENS_6half_tEfNS_4arch4Sm90ELb0ELb0ELb1ELb1ELb0ELb1ELb0ELb1ELb0ELb0ELb0ELb0EEENS1_21CollectiveEpilogueFwdINS6_IJSA_NS7_ILi256EEESB_EEES9_SE_SG_Li256ELb1ELb0ELb0ELb0EEENS1_36VarlenDynamicPersistentTileSchedulerILi128ELi96ELi256ELi32ELb0ELb0ELb1ELb0ELb1ELb1EEEEEEEEEvNT_6ParamsE)
        /*017c*/ 	.word	0x000000a8


	//----- nvinfo : EIATTR_FRAME_SIZE
	.align		4
.L_82:
        /*0180*/ 	.byte	0x04, 0x11
        /*0182*/ 	.short	(.L_84 - .L_83)
	.align		4
.L_83:
        /*0184*/ 	.word	index@(_ZN7cutlass13device_kernelIN5flash11enable_sm90INS1_16FlashAttnFwdSm90INS1_25CollectiveMainloopFwdSm90ILi2EN4cute5tupleIJNS5_1CILi1EEES8_S8_EEENS6_IJNS7_ILi128EEENS7_ILi96EEENS7_ILi64EEEEEELi256ENS_6half_tEfNS_4arch4Sm90ELb0ELb0ELb1ELb1ELb0ELb1ELb0ELb1ELb0ELb0ELb0ELb0EEENS1_21CollectiveEpilogueFwdINS6_IJSA_NS7_ILi256EEESB_EEES9_SE_SG_Li256ELb1ELb0ELb0ELb0EEENS1_36VarlenDynamicPersistentTileSchedulerILi128ELi96ELi256ELi32ELb0ELb0ELb1ELb0ELb1ELb1EEEEEEEEEvNT_6ParamsE)
        /*0188*/ 	.word	0x00000038


	//----- nvinfo : EIATTR_REGCOUNT
	.align		4
.L_84:
        /*018c*/ 	.byte	0x04, 0x2f
        /*018e*/ 	.short	(.L_86 - .L_85)
	.align		4
.L_85:
        /*0190*/ 	.word	index@(_ZN7cutlass13device_kernelIN5flash11enable_sm90INS1_16FlashAttnFwdSm90INS1_25CollectiveMainloopFwdSm90ILi2EN4cute5tupleIJNS5_1CILi1EEES8_S8_EEENS6_IJNS7_ILi128EEENS7_ILi96EEENS7_ILi64EEEEEELi256ENS_6half_tEfNS_4arch4Sm90ELb0ELb0ELb1ELb1ELb0ELb0ELb0ELb1ELb0ELb0ELb0ELb0EEENS1_21CollectiveEpilogueFwdINS6_IJSA_NS7_ILi256EEESB_EEES9_SE_SG_Li256ELb1ELb0ELb0ELb0EEENS1_36VarlenDynamicPersistentTileSchedulerILi128ELi96ELi256ELi32ELb0ELb0ELb1ELb0ELb1ELb1EEEEEEEEEvNT_6ParamsE)
        /*0194*/ 	.word	0x000000a8


	//----- nvinfo : EIATTR_FRAME_SIZE
	.align		4
.L_86:
        /*0198*/ 	.byte	0x04, 0x11
        /*019a*/ 	.short	(.L_88 - .L_87)
	.align		4
.L_87:
        /*019c*/ 	.word	index@(_ZN7cutlass13device_kernelIN5flash11enable_sm90INS1_16FlashAttnFwdSm90INS1_25CollectiveMainloopFwdSm90ILi2EN4cute5tupleIJNS5_1CILi1EEES8_S8_EEENS6_IJNS7_ILi128EEENS7_ILi96EEENS7_ILi64EEEEEELi256ENS_6half_tEfNS_4arch4Sm90ELb0ELb0ELb1ELb1ELb0ELb0ELb0ELb1ELb0ELb0ELb0ELb0EEENS1_21CollectiveEpilogueFwdINS6_IJSA_NS7_ILi256EEESB_EEES9_SE_SG_Li256ELb1ELb0ELb0ELb0EEENS1_36VarlenDynamicPersistentTileSchedulerILi128ELi96ELi256ELi32ELb0ELb0ELb1ELb0ELb1ELb1EEEEEEEEEvNT_6ParamsE)
        /*01a0*/ 	.word	0x00000030


	//----- nvinfo : EIATTR_REGCOUNT
	.align		4
.L_88:
        /*01a4*/ 	.byte	0x04, 0x2f
        /*01a6*/ 	.short	(.L_90 - .L_89)
	.align		4
.L_89:
        /*01a8*/ 	.word	index@(_ZN7cutlass13device_kernelIN5flash11enable_sm90INS1_16FlashAttnFwdSm90INS1_25CollectiveMainloopFwdSm90ILi2EN4cute5tupleIJNS5_1CILi1EEES8_S8_EEENS6_IJNS7_ILi128EEENS7_ILi96EEENS7_ILi64EEEEEELi256ENS_6half_tEfNS_4arch4Sm90ELb0ELb0ELb1ELb0ELb0ELb0ELb1ELb1ELb0ELb0ELb0ELb0EEENS1_21CollectiveEpilogueFwdINS6_IJSA_NS7_ILi256EEESB_EEES9_SE_SG_Li256ELb0ELb0ELb0ELb0EEENS1_29StaticPersistentTileSchedulerILb0EEEEEEEEEvNT_6ParamsE)
        /*01ac*/ 	.word	0x000000a8


	//----- nvinfo : EIATTR_FRAME_SIZE
	.align		4
.L_90:
        /*01b0*/ 	.byte	0x04, 0x11
        /*01b2*/ 	.short	(.L_92 - .L_91)
	.align		4
.L_91:
        /*01b4*/ 	.word	index@(_ZN7cutlass13device_kernelIN5flash11enable_sm90INS1_16FlashAttnFwdSm90INS1_25CollectiveMainloopFwdSm90ILi2EN4cute5tupleIJNS5_1CILi1EEES8_S8_EEENS6_IJNS7_ILi128EEENS7_ILi96EEENS7_ILi64EEEEEELi256ENS_6half_tEfNS_4arch4Sm90ELb0ELb0ELb1ELb0ELb0ELb0ELb1ELb1ELb0ELb0ELb0ELb0EEENS1_21CollectiveEpilogueFwdINS6_IJSA_NS7_ILi256EEESB_EEES9_SE_SG_Li256ELb0ELb0ELb0ELb0EEENS1_29StaticPersistentTileSchedulerILb0EEEEEEEEEvNT_6ParamsE)
        /*01b8*/ 	.word	0x00000020


	//----- nvinfo : EIATTR_REGCOUNT
	.align		4
.L_92:
        /*01bc*/ 	.byte	0x04, 0x2f
        /*01be*/ 	.short	(.L_94 - .L_93)
	.align		4
.L_93:
        /*01c0*/ 	.word	index@(_ZN7cutlass13device_kernelIN5flash11enable_sm90INS1_16FlashAttnFwdSm90INS1_25CollectiveMainloopFwdSm90ILi2EN4cute5tupleIJNS5_1CILi1EEES8_S8_EEENS6_IJNS7_ILi128EEENS7_ILi96EEENS7_ILi64EEEEEELi256ENS_6half_tEfNS_4arch4Sm90ELb0ELb0ELb1ELb0ELb0ELb0ELb0ELb1ELb0ELb0ELb0ELb0EEENS1_21CollectiveEpilogueFwdINS6_IJSA_NS7_ILi256EEESB_EEES9_SE_SG_Li256ELb0ELb0ELb0ELb0EEENS1_29StaticPersistentTileSchedulerILb0EEEEEEEEEvNT_6ParamsE)
        /*01c4*/ 	.word	0x000000a8


	//----- nvinfo : EIATTR_FRAME_SIZE
	.align		4
.L_94:
        /*01c8*/ 	.byte	0x04, 0x11
        /*01ca*/ 	.short	(.L_96 - .L_95)
	.align		4
.L_95:
        /*01cc*/ 	.word	index@(_ZN7cutlass13device_kernelIN5flash11enable_sm90INS1_16FlashAttnFwdSm90INS1_25CollectiveMainloopFwdSm90ILi2EN4cute5tupleIJNS5_1CILi1EEES8_S8_EEENS6_IJNS7_ILi128EEENS7_ILi96EEENS7_ILi64EEEEEELi256ENS_6half_tEfNS_4arch4Sm90ELb0ELb0ELb1ELb0ELb0ELb0ELb0ELb1ELb0ELb0ELb0ELb0EEENS1_21CollectiveEpilogueFwdINS6_IJSA_NS7_ILi256EEESB_EEES9_SE_SG_Li256ELb0ELb0ELb0ELb0EEENS1_29StaticPersistentTileSchedulerILb0EEEEEEEEEvNT_6ParamsE)
        /*01d0*/ 	.word	0x00000020


	//----- nvinfo : EIATTR_MIN_STACK_SIZE
	.align		4
.L_96:
        /*01d4*/ 	.byte	0x04, 0x12
        /*01d6*/ 	.short	(.L_98 - .L_97)
	.align		4
.L_97:
        /*01d8*/ 	.word	index@(_ZN7cutlass13device_kernelIN5flash11enable_sm90INS1_16FlashAttnFwdSm90INS1_25CollectiveMainloopFwdSm90ILi2EN4cute5tupleIJNS5_1CILi1EEES8_S8_EEENS6_IJNS7_ILi128EEENS7_ILi96EEENS7_ILi64EEEEEELi256ENS_6half_tEfNS_4arch4Sm90ELb0ELb0ELb1ELb0ELb0ELb0ELb0ELb1ELb0ELb0ELb0ELb0EEENS1_21CollectiveEpilogueFwdINS6_IJSA_NS7_ILi256EEESB_EEES9_SE_SG_Li256ELb0ELb0ELb0ELb0EEENS1_29StaticPersistentTileSchedulerILb0EEEEEEEEEvNT_6ParamsE)
        /*01dc*/ 	.word	0x00000020


	//----- nvinfo : EIATTR_MIN_STACK_SIZE
	.align		4
.L_98:
        /*01e0*/ 	.byte	0x04, 0x12
        /*01e2*/ 	.short	(.L_100 - .L_99)
	.align		4
.L_99:
        /*01e4*/ 	.word	index@(_ZN7cutlass13device_kernelIN5flash11enable_sm90INS1_16FlashAttnFwdSm90INS1_25CollectiveMainloopFwdSm90ILi2EN4cute5tupleIJNS5_1CILi1EEES8_S8_EEENS6_IJNS7_ILi128EEENS7_ILi96EEENS7_ILi64EEEEEELi256ENS_6half_tEfNS_4arch4Sm90ELb0ELb0ELb1ELb0ELb0ELb0ELb1ELb1ELb0ELb0ELb0ELb0EEENS1_21CollectiveEpilogueFwdINS6_IJSA_NS7_ILi256EEESB_EEES9_SE_SG_Li256ELb0ELb0ELb0ELb0EEENS1_29StaticPersistentTileSchedulerILb0EEEEEEEEEvNT_6ParamsE)
        /*01e8*/ 	.word	0x00000020


	//----- nvinfo : EIATTR_MIN_STACK_SIZE
	.align		4
.L_100:
        /*01ec*/ 	.byte	0x04, 0x12
        /*01ee*/ 	.short	(.L_102 - .L_101)
	.align		4
.L_101:
        /*01f0*/ 	.word	index@(_ZN7cutlass13device_kernelIN5flash11enable_sm90INS1_16FlashAttnFwdSm90INS1_25CollectiveMainloopFwdSm90ILi2EN4cute5tupleIJNS5_1CILi1EEES8_S8_EEENS6_IJNS7_ILi128EEENS7_ILi96EEENS7_ILi64EEEEEELi256ENS_6half_tEfNS_4arch4Sm90ELb0ELb0ELb1ELb1ELb0ELb0ELb0ELb1ELb0ELb0ELb0ELb0EEENS1_21CollectiveEpilogueFwdINS6_IJSA_NS7_ILi256EEESB_EEES9_SE_SG_Li256ELb1ELb0ELb0ELb0EEENS1_36VarlenDynamicPersistentTileSchedulerILi128ELi96ELi256ELi32ELb0ELb0ELb1ELb0ELb1ELb1EEEEEEEEEvNT_6ParamsE)
        /*01f4*/ 	.word	0x00000030


	//----- nvinfo : EIATTR_MIN_STACK_SIZE
	.align		4
.L_102:
        /*01f8*/ 	.byte	0x04, 0x12
        /*01fa*/ 	.short	(.L_104 - .L_103)
	.align		4
.L_103:
        /*01fc*/ 	.word	index@(_ZN7cutlass13device_kernelIN5flash11enable_sm90INS1_16FlashAttnFwdSm90INS1_25CollectiveMainloopFwdSm90ILi2EN4cute5tupleIJNS5_1CILi1EEES8_S8_EEENS6_IJNS7_ILi128EEENS7_ILi96EEENS7_ILi64EEEEEELi256ENS_6half_tEfNS_4arch4Sm90ELb0ELb0ELb1ELb1ELb0ELb1ELb0ELb1ELb0ELb0ELb0ELb0EEENS1_21CollectiveEpilogueFwdINS6_IJSA_NS7_ILi256EEESB_EEES9_SE_SG_Li256ELb1ELb0ELb0ELb0EEENS1_36VarlenDynamicPersistentTileSchedulerILi128ELi96ELi256ELi32ELb0ELb0ELb1ELb0ELb1ELb1EEEEEEEEEvNT_6ParamsE)
        /*0200*/ 	.word	0x00000038


	//----- nvinfo : EIATTR_MIN_STACK_SIZE
	.align		4
.L_104:
        /*0204*/ 	.byte	0x04, 0x12
        /*0206*/ 	.short	(.L_106 - .L_105)
	.align		4
.L_105:
        /*0208*/ 	.word	index@(_ZN7cutlass13device_kernelIN5flash11enable_sm90INS1_16FlashAttnFwdSm90INS1_25CollectiveMainloopFwdSm90ILi2EN4cute5tupleIJNS5_1CILi1EEES8_S8_EEENS6_IJNS7_ILi128EEENS7_ILi96EEENS7_ILi64EEEEEELi256ENS_6half_tEfNS_4arch4Sm90ELb0ELb0ELb1ELb1ELb0ELb0ELb1ELb1ELb0ELb0ELb0ELb0EEENS1_21CollectiveEpilogueFwdINS6_IJSA_NS7_ILi256EEESB_EEES9_SE_SG_Li256ELb1ELb0ELb0ELb0EEENS1_36VarlenDynamicPersistentTileSchedulerILi128ELi96ELi256ELi32ELb0ELb0ELb1ELb0ELb1ELb1EEEEEEEEEvNT_6ParamsE)
        /*020c*/ 	.word	0x00000030


	//----- nvinfo : EIATTR_MIN_STACK_SIZE
	.align		4
.L_106:
        /*0210*/ 	.byte	0x04, 0x12
        /*0212*/ 	.short	(.L_108 - .L_107)
	.align		4
.L_107:
        /*0214*/ 	.word	index@(_ZN7cutlass13device_kernelIN5flash11enable_sm90INS1_16FlashAttnFwdSm90INS1_25CollectiveMainloopFwdSm90ILi2EN4cute5tupleIJNS5_1CILi1EEES8_S8_EEENS6_IJNS7_ILi128EEENS7_ILi96EEENS7_ILi64EEEEEELi256ENS_6half_tEfNS_4arch4Sm90ELb0ELb0ELb1ELb1ELb0ELb1ELb1ELb1ELb0ELb0ELb0ELb0EEENS1_21CollectiveEpilogueFwdINS6_IJSA_NS7_ILi256EEESB_EEES9_SE_SG_Li256ELb1ELb0ELb0ELb0EEENS1_36VarlenDynamicPersistentTileSchedulerILi128ELi96ELi256ELi32ELb0ELb0ELb1ELb0ELb1ELb1EEEEEEEEEvNT_6ParamsE)
        /*0218*/ 	.word	0x000000a0


	//----- nvinfo : EIATTR_MIN_STACK_SIZE
	.align		4
.L_108:
        /*021c*/ 	.byte	0x04, 0x12
        /*021e*/ 	.short	(.L_110 - .L_109)
	.align		4
.L_109:
        /*0220*/ 	.word	index@(_ZN7cutlass13device_kernelIN5flash11enable_sm90INS1_16FlashAttnFwdSm90INS1_25CollectiveMainloopFwdSm90ILi2EN4cute5tupleIJNS5_1CILi1EEES8_S8_EEENS6_IJNS7_ILi128EEENS7_ILi96EEENS7_ILi64EEEEEELi256ENS_6half_tEfNS_4arch4Sm90ELb0ELb1ELb1ELb0ELb0ELb0ELb0ELb1ELb0ELb0ELb0ELb0EEENS1_21CollectiveEpilogueFwdINS6_IJSA_NS7_ILi256EEESB_EEES9_SE_SG_Li256ELb0ELb0ELb0ELb0EEENS1_30DynamicPersistentTileSchedulerILi256ELi32ELb0ELb0ELb1EEEEEEEEEvNT_6ParamsE)
        /*0224*/ 	.word	0x00000000


	//----- nvinfo : EIATTR_MIN_STACK_SIZE
	.align		4
.L_110:
        /*0228*/ 	.byte	0x04, 0x12
        /*022a*/ 	.short	(.L_112 - .L_111)
	.align		4
.L_111:
        /*022c*/ 	.word	index@(_ZN7cutlass13device_kernelIN5flash11enable_sm90INS1_16FlashAttnFwdSm90INS1_25CollectiveMainloopFwdSm90ILi2EN4cute5tupleIJNS5_1CILi1EEES8_S8_EEENS6_IJNS7_ILi128EEENS7_ILi96EEENS7_ILi64EEEEEELi256ENS_6half_tEfNS_4arch4Sm90ELb0ELb1ELb1ELb0ELb0ELb0ELb1ELb1ELb0ELb0ELb0ELb0EEENS1_21CollectiveEpilogueFwdINS6_IJSA_NS7_ILi256EEESB_EEES9_SE_SG_Li256ELb0ELb0ELb0ELb0EEENS1_30DynamicPersistentTileSchedulerILi256ELi32ELb0ELb0ELb1EEEEEEEEEvNT_6ParamsE)
        /*0230*/ 	.word	0x00000480


	//----- nvinfo : EIATTR_MIN_STACK_SIZE
	.align		4
.L_112:
        /*0234*/ 	.byte	0x04, 0x12
        /*0236*/ 	.short	(.L_114 - .L_113)
	.align		4
.L_113:
        /*0238*/ 	.word	index@(_ZN7cutlass13device_kernelIN5flash11enable_sm90INS1_16FlashAttnFwdSm90INS1_25CollectiveMainloopFwdSm90ILi2EN4cute5tupleIJNS5_1CILi1EEES8_S8_EEENS6_IJNS7_ILi128EEENS7_ILi96EEENS7_ILi64EEEEEELi256ENS_6half_tEfNS_4arch4Sm90ELb0ELb1ELb1ELb1ELb0ELb0ELb0ELb1ELb0ELb0ELb0ELb0EEENS1_21CollectiveEpilogueFwdINS6_IJSA_NS7_ILi256EEESB_EEES9_SE_SG_Li256ELb1ELb0ELb0ELb0EEENS1_36VarlenDynamicPersistentTileSchedulerILi128ELi96ELi256ELi32ELb0ELb0ELb1ELb1ELb0ELb1EEEEEEEEEvNT_6ParamsE)
        /*023c*/ 	.word	0x00000020


	//----- nvinfo : EIATTR_MIN_STACK_SIZE
	.align		4
.L_114:
        /*0240*/ 	.byte	0x04, 0x12
        /*0242*/ 	.short	(.L_116 - .L_115)
	.align		4
.L_115:
        /*0244*/ 	.word	index@(_ZN7cutlass13device_kernelIN5flash11enable_sm90INS1_16FlashAttnFwdSm90INS1_25CollectiveMainloopFwdSm90ILi2EN4cute5tupleIJNS5_1CILi1EEES8_S8_EEENS6_IJNS7_ILi128EEENS7_ILi96EEENS7_ILi64EEEEEELi256ENS_6half_tEfNS_4arch4Sm90ELb0ELb1ELb1ELb1ELb0ELb1ELb0ELb1ELb0ELb0ELb0ELb0EEENS1_21CollectiveEpilogueFwdINS6_IJSA_NS7_ILi256EEESB_EEES9_SE_SG_Li256ELb1ELb0ELb0ELb0EEENS1_36VarlenDynamicPersistentTileSchedulerILi128ELi96ELi256ELi32ELb0ELb0ELb1ELb1ELb0ELb1EEEEEEEEEvNT_6ParamsE)
        /*0248*/ 	.word	0x00000030


	//----- nvinfo : EIATTR_MIN_STACK_SIZE
	.align		4
.L_116:
        /*024c*/ 	.byte	0x04, 0x12
        /*024e*/ 	.short	(.L_118 - .L_117)
	.align		4
.L_117:
        /*0250*/ 	.word	index@(_ZN7cutlass13device_kernelIN5flash11enable_sm90INS1_16FlashAttnFwdSm90INS1_25CollectiveMainloopFwdSm90ILi2EN4cute5tupleIJNS5_1CILi1EEES8_S8_EEENS6_IJNS7_ILi128EEENS7_ILi96EEENS7_ILi64EEEEEELi256ENS_6half_tEfNS_4arch4Sm90ELb0ELb1ELb1ELb1ELb0ELb0ELb1ELb1ELb0ELb0ELb0ELb0EEENS1_21CollectiveEpilogueFwdINS6_IJSA_NS7_ILi256EEESB_EEES9_SE_SG_Li256ELb1ELb0ELb0ELb0EEENS1_36VarlenDynamicPersistentTileSchedulerILi128ELi96ELi256ELi32ELb0ELb0ELb1ELb1ELb0ELb1EEEEEEEEEvNT_6ParamsE)
        /*0254*/ 	.word	0x00000490


	//----- nvinfo : EIATTR_MIN_STACK_SIZE
	.align		4
.L_118:
        /*0258*/ 	.byte	0x04, 0x12
        /*025a*/ 	.short	(.L_120 - .L_119)
	.align		4
.L_119:
        /*025c*/ 	.word	index@(_ZN7cutlass13device_kernelIN5flash11enable_sm90INS1_16FlashAttnFwdSm90INS1_25CollectiveMainloopFwdSm90ILi2EN4cute5tupleIJNS5_1CILi1EEES8_S8_EEENS6_IJNS7_ILi128EEENS7_ILi96EEENS7_ILi64EEEEEELi256ENS_6half_tEfNS_4arch4Sm90ELb0ELb1ELb1ELb1ELb0ELb1ELb1ELb1ELb0ELb0ELb0ELb0EEENS1_21CollectiveEpilogueFwdINS6_IJSA_NS7_ILi256EEESB_EEES9_SE_SG_Li256ELb1ELb0ELb0ELb0EEENS1_36VarlenDynamicPersistentTileSchedulerILi128ELi96ELi256ELi32ELb0ELb0ELb1ELb1ELb0ELb1EEEEEEEEEvNT_6ParamsE)
        /*0260*/ 	.word	0x000004a0


	//----- nvinfo : EIATTR_MIN_STACK_SIZE
	.align		4
.L_120:
        /*0264*/ 	.byte	0x04, 0x12
        /*0266*/ 	.short	(.L_122 - .L_121)
	.align		4
.L_121:
        /*0268*/ 	.word	index@(_ZN7cutlass13device_kernelIN5flash11enable_sm90INS1_16FlashAttnFwdSm90INS1_25CollectiveMainloopFwdSm90ILi2EN4cute5tupleIJNS5_1CILi1EEES8_S8_EEENS6_IJNS7_ILi128EEENS7_ILi96EEENS7_ILi64EEEEEELi256ENS_6half_tEfNS_4arch4Sm90ELb1ELb0ELb1ELb0ELb0ELb0ELb0ELb1ELb0ELb0ELb0ELb0EEENS1_21CollectiveEpilogueFwdINS6_IJSA_NS7_ILi256EEESB_EEES9_SE_SG_Li256ELb0ELb0ELb0ELb0EEENS1_30DynamicPersistentTileSchedulerILi256ELi32ELb0ELb0ELb1EEEEEEEEEvNT_6ParamsE)
        /*026c*/ 	.word	0x00000000


	//----- nvinfo : EIATTR_MIN_STACK_SIZE
	.align		4
.L_122:
        /*0270*/ 	.byte	0x04, 0x12
        /*0272*/ 	.short	(.L_124 - .L_123)
	.align		4
.L_123:
        /*0274*/ 	.word	index@(_ZN7cutlass13device_kernelIN5flash11enable_sm90INS1_16FlashAttnFwdSm90INS1_25CollectiveMainloopFwdSm90ILi2EN4cute5tupleIJNS5_1CILi1EEES8_S8_EEENS6_IJNS7_ILi128EEENS7_ILi96EEENS7_ILi64EEEEEELi256ENS_6half_tEfNS_4arch4Sm90ELb1ELb0ELb1ELb0ELb0ELb0ELb1ELb1ELb0ELb0ELb0ELb0EEENS1_21CollectiveEpilogueFwdINS6_IJSA_NS7_ILi256EEESB_EEES9_SE_SG_Li256ELb0ELb0ELb0ELb0EEENS1_30DynamicPersistentTileSchedulerILi256ELi32ELb0ELb0ELb1EEEEEEEEEvNT_6ParamsE)
        /*0278*/ 	.word	0x00000010


	//----- nvinfo : EIATTR_MIN_STACK_SIZE
	.align		4
.L_124:
        /*027c*/ 	.byte	0x04, 0x12
        /*027e*/ 	.short	(.L_126 - .L_125)
	.align		4
.L_125:
        /*0280*/ 	.word	index@(_ZN7cutlass13device_kernelIN5flash11enable_sm90INS1_16FlashAttnFwdSm90INS1_25CollectiveMainloopFwdSm90ILi2EN4cute5tupleIJNS5_1CILi1EEES8_S8_EEENS6_IJNS7_ILi128EEENS7_ILi96EEENS7_ILi64EEEEEELi256ENS_6half_tEfNS_4arch4Sm90ELb1ELb0ELb1ELb1ELb0ELb0ELb0ELb1ELb0ELb0ELb0ELb0EEENS1_21CollectiveEpilogueFwdINS6_IJSA_NS7_ILi256EEESB_EEES9_SE_SG_Li256ELb1ELb0ELb0ELb0EEENS1_36VarlenDynamicPersistentTileSchedulerILi128ELi96ELi256ELi32ELb0ELb0ELb1ELb1ELb1ELb1EEEEEEEEEvNT_6ParamsE)
        /*0284*/ 	.word	0x00000028


	//----- nvinfo : EIATTR_MIN_STACK_SIZE
	.align		4
.L_126:
        /*0288*/ 	.byte	0x04, 0x12
        /*028a*/ 	.short	(.L_128 - .L_127)
	.align		4
.L_127:
        /*028c*/ 	.word	index@(_ZN7cutlass13device_kernelIN5flash11enable_sm90INS1_16FlashAttnFwdSm90INS1_25CollectiveMainloopFwdSm90ILi2EN4cute5tupleIJNS5_1CILi1EEES8_S8_EEENS6_IJNS7_ILi128EEENS7_ILi96EEENS7_ILi64EEEEEELi256ENS_6half_tEfNS_4arch4Sm90ELb1ELb0ELb1ELb1ELb0ELb1ELb0ELb1ELb0ELb0ELb0ELb0EEENS1_21CollectiveEpilogueFwdINS6_IJSA_NS7_ILi256EEESB_EEES9_SE_SG_Li256ELb1ELb0ELb0ELb0EEENS1_36VarlenDynamicPersistentTileSchedulerILi128ELi96ELi256ELi32ELb0ELb0ELb1ELb1ELb1ELb1EEEEEEEEEvNT_6ParamsE)
        /*0290*/ 	.word	0x00000030


	//----- nvinfo : EIATTR_MIN_STACK_SIZE
	.align		4
.L_128:
        /*0294*/ 	.byte	0x04, 0x12
        /*0296*/ 	.short	(.L_130 - .L_129)
	.align		4
.L_129:
        /*0298*/ 	.word	index@(_ZN7cutlass13device_kernelIN5flash11enable_sm90INS1_16FlashAttnFwdSm90INS1_25CollectiveMainloopFwdSm90ILi2EN4cute5tupleIJNS5_1CILi1EEES8_S8_EEENS6_IJNS7_ILi128EEENS7_ILi96EEENS7_ILi64EEEEEELi256ENS_6half_tEfNS_4arch4Sm90ELb1ELb0ELb1ELb1ELb0ELb0ELb1ELb1ELb0ELb0ELb0ELb0EEENS1_21CollectiveEpilogueFwdINS6_IJSA_NS7_ILi256EEESB_EEES9_SE_SG_Li256ELb1ELb0ELb0ELb0EEENS1_36VarlenDynamicPersistentTileSchedulerILi128ELi96ELi256ELi32ELb0ELb0ELb1ELb1ELb1ELb1EEEEEEEEEvNT_6ParamsE)
        /*029c*/ 	.word	0x00000028


	//----- nvinfo : EIATTR_MIN_STACK_SIZE
	.align		4
.L_130:
        /*02a0*/ 	.byte	0x04, 0x12
        /*02a2*/ 	.short	(.L_132 - .L_131)
	.align		4
.L_131:
        /*02a4*/ 	.word	index@(_ZN7cutlass13device_kernelIN5flash11enable_sm90INS1_16FlashAttnFwdSm90INS1_25CollectiveMainloopFwdSm90ILi2EN4cute5tupleIJNS5_1CILi1EEES8_S8_EEENS6_IJNS7_ILi128EEENS7_ILi96EEENS7_ILi64EEEEEELi256ENS_6half_tEfNS_4arch4Sm90ELb1ELb0ELb1ELb1ELb0ELb1ELb1ELb1ELb0ELb0ELb0ELb0EEENS1_21CollectiveEpilogueFwdINS6_IJSA_NS7_ILi256EEESB_EEES9_SE_SG_Li256ELb1ELb0ELb0ELb0EEENS1_36VarlenDynamicPersistentTileSchedulerILi128ELi96ELi256ELi32ELb0ELb0ELb1ELb1ELb1ELb1EEEEEEEEEvNT_6ParamsE)
        /*02a8*/ 	.word	0x00000078
.L_132:


//--------------------- .nv.compat                --------------------------
	.section	.nv.compat,"",@"SHT_CUDA_COMPAT_INFO"
	.align	4
        /*0000*/ 	.byte	0x02, 0x09, 0x01, 0x00, 0x02, 0x02, 0x04, 0x00, 0x02, 0x05, 0x05, 0x00, 0x03, 0x07, 0x01, 0x01
        /*0010*/ 	.byte	0x02, 0x03, 0x01, 0x00, 0x02, 0x06, 0x01, 0x00, 0x04, 0x0b, 0x08, 0x00, 0x00, 0x00, 0x00, 0x00
        /*0020*/ 	.byte	0x00, 0x00, 0x00, 0x00


//--------------------- .nv.info._ZN7cutlass13device_kernelIN5flash11enable_sm90INS1_16FlashAttnFwdSm90INS1_25CollectiveMainloopFwdSm90ILi2EN4cute5tupleIJNS5_1CILi1EEES8_S8_EEENS6_IJNS7_ILi128EEENS7_ILi96EEENS7_ILi64EEEEEELi256ENS_6half_tEfNS_4arch4Sm90ELb0ELb0ELb1ELb0ELb0ELb0ELb0ELb1ELb0ELb0ELb0ELb0EEENS1_21CollectiveEpilogueFwdINS6_IJSA_NS7_ILi256EEESB_EEES9_SE_SG_Li256ELb0ELb0ELb0ELb0EEENS1_29StaticPersistentTileSchedulerILb0EEEEEEEEEvNT_6ParamsE --------------------------
	.section	.nv.info._ZN7cutlass13device_kernelIN5flash11enable_sm90INS1_16FlashAttnFwdSm90INS1_25CollectiveMainloopFwdSm90ILi2EN4cute5tupleIJNS5_1CILi1EEES8_S8_EEENS6_IJNS7_ILi128EEENS7_ILi96EEENS7_ILi64EEEEEELi256ENS_6half_tEfNS_4arch4Sm90ELb0ELb0ELb1ELb0ELb0ELb0ELb0ELb1ELb0ELb0ELb0ELb0EEENS1_21CollectiveEpilogueFwdINS6_IJSA_NS7_ILi256EEESB_EEES9_SE_SG_Li256ELb0ELb0ELb0ELb0EEENS1_29StaticPersistentTileSchedulerILb0EEEEEEEEEvNT_6ParamsE,"",@"SHT_CUDA_INFO"
	.sectionflags	@""
	.align	4


	//----- nvinfo : EIATTR_CUDA_API_VERSION
	.align		4
        /*0000*/ 	.byte	0x04, 0x37
        /*0002*/ 	.short	(.L_134 - .L_133)
.L_133:
        /*0004*/ 	.word	0x00000082


	//----- nvinfo : EIATTR_KPARAM_INFO
	.align		4
.L_134:
        /*0008*/ 	.byte	0x04, 0x17
        /*000a*/ 	.short	(.L_136 - .L_135)
.L_135:
        /*000c*/ 	.word	0x00000000
        /*0010*/ 	.short	0x0000
        /*0012*/ 	.short	0x0070
        /*0014*/ 	.byte	0x00, 0xf0, 0x01, 0x2e


	//----- nvinfo : EIATTR_SPARSE_MMA_MASK
	.align		4
.L_136:
        /*0018*/ 	.byte	0x03, 0x50
        /*001a*/ 	.short	0x0000


	//----- nvinfo : EIATTR_MAXREG_COUNT
	.align		4
        /*001c*/ 	.byte	0x03, 0x1b
        /*001e*/ 	.short	0x00a8


	//----- nvinfo : EIATTR_NUM_BARRIERS
	.align		4
        /*0020*/ 	.byte	0x02, 0x4c
        /*0022*/ 	.byte	0x10
	.zero		1


	//----- nvinfo : EIATTR_EXTERNS
	.align		4
        /*0024*/ 	.byte	0x04, 0x0f
        /*0026*/ 	.short	(.L_138 - .L_137)


	//   ....[0]....
	.align		4
.L_137:
        /*0028*/ 	.word	index@(__assertfail)


	//----- nvinfo : EIATTR_ANNOTATIONS
	.align		4
.L_138:
        /*002c*/ 	.byte	0x04, 0x55
        /*002e*/ 	.short	(.L_140 - .L_139)


	//   ....[0]....
.L_139:
        /*0030*/ 	.word	0x00000001
        /*0034*/ 	.byte	0x90, 0x6f, 0x00, 0x00, 0x01, 0x00, 0x00, 0x00, 0xa0, 0x6f, 0x00, 0x00, 0x01, 0x00, 0x00, 0x00
        /* <DEDUP_REMOVED lines=10> */
        /*00e4*/ 	.byte	0x70, 0x97, 0x00, 0x00


	//----- nvinfo : EIATTR_MERCURY_ISA_VERSION
	.align		4
.L_140:
        /*00e8*/ 	.byte	0x03, 0x5f
        /*00ea*/ 	.short	0x0101


	//----- nvinfo : EIATTR_INT_WARP_WIDE_INSTR_OFFSETS
	.align		4
        /*00ec*/ 	.byte	0x04, 0x31
        /*00ee*/ 	.short	(.L_142 - .L_141)


	//   ....[0]....
.L_141:
        /*00f0*/ 	.word	0x00000190


	//   ....[1]....
        /*00f4*/ 	.word	0x000001c0


	//   ....[2]....
        /*00f8*/ 	.word	0x000001d0


	//   ....[3]....
        /*00fc*/ 	.word	0x000076a0


	//   ....[4]....
        /*0100*/ 	.word	0x000076d0


	//----- nvinfo : EIATTR_COOP_GROUP_MASK_REGIDS
	.align		4
.L_142:
        /*0104*/ 	.byte	0x04, 0x29
        /*0106*/ 	.short	(.L_144 - .L_143)


	//   ....[0]....
.L_143:
        /*0108*/ 	.word	0xffffffff


	//   ....[1]....
        /*010c*/ 	.word	0xffffffff


	//   ....[2]....
        /*0110*/ 	.word	0xffffffff


	//   ....[3]....
        /*0114*/ 	.word	0xffffffff


	//   ....[4]....
        /*0118*/ 	.word	0xffffffff


	//   ....[5]....
        /*011c*/ 	.word	0xffffffff


	//   ....[6]....
        /*0120*/ 	.word	0xffffffff


	//   ....[7]....
        /*0124*/ 	.word	0xffffffff


	//   ....[8]....
        /*0128*/ 	.word	0xffffffff


	//   ....[9]....
        /*012c*/ 	.word	0xffffffff


	//   ....[10]....
        /*0130*/ 	.word	0xffffffff


	//   ....[11]....
        /*0134*/ 	.word	0xffffffff


	//   ....[12]....
        /*0138*/ 	.word	0xffffffff


	//   ....[13]....
        /*013c*/ 	.word	0xffffffff


	//   ....[14]....
        /*0140*/ 	.word	0xffffffff


	//   ....[15]....
        /*0144*/ 	.word	0xffffffff


	//   ....[16]....
        /*0148*/ 	.word	0xffffffff


	//   ....[17]....
        /*014c*/ 	.word	0xffffffff


	//   ....[18]....
        /*0150*/ 	.word	0xffffffff


	//   ....[19]....
        /*0154*/ 	.word	0xffffffff


	//   ....[20]....
        /*0158*/ 	.word	0xffffffff


	//   ....[21]....
        /*015c*/ 	.word	0xffffffff


	//   ....[22]....
        /*0160*/ 	.word	0xffffffff


	//   ....[23]....
        /*0164*/ 	.word	0x0500000f


	//   ....[24]....
        /*0168*/ 	.word	0x0500000f


	//----- nvinfo : EIATTR_COOP_GROUP_INSTR_OFFSETS
	.align		4
.L_144:
        /*016c*/ 	.byte	0x04, 0x28
        /*016e*/ 	.short	(.L_146 - .L_145)


	//   ....[0]....
.L_145:
        /*0170*/ 	.word	0x00000070


	//   ....[1]....
        /*0174*/ 	.word	0x000001a0


	//   ....[2]....
        /*0178*/ 	.word	0x000001f0


	//   ....[3]....
        /*017c*/ 	.word	0x000003e0


	//   ....[4]....
        /*0180*/ 	.word	0x00000540


	//   ....[5]....
        /*0184*/ 	.word	0x00000660


	//   ....[6]....
        /*0188*/ 	.word	0x000007c0


	//   ....[7]....
        /*018c*/ 	.word	0x00000d40


	//   ....[8]....
        /*0190*/ 	.word	0x00001fd0


	//   ....[9]....
        /*0194*/ 	.word	0x00002060


	//   ....[10]....
        /*0198*/ 	.word	0x00002480


	//   ....[11]....
        /*019c*/ 	.word	0x00002500


	//   ....[12]....
        /*01a0*/ 	.word	0x00003a10


	//   ....[13]....
        /*01a4*/ 	.word	0x00003a80


	//   ....[14]....
        /*01a8*/ 	.word	0x00003ef0


	//   ....[15]....
        /*01ac*/ 	.word	0x000040b0


	//   ....[16]....
        /*01b0*/ 	.word	0x00005430


	//   ....[17]....
        /*01b4*/ 	.word	0x00005470


	//   ....[18]....
        /*01b8*/ 	.word	0x00005600


	//   ....[19]....
        /*01bc*/ 	.word	0x00005640


	//   ....[20]....
        /*01c0*/ 	.word	0x00006870


	//   ....[21]....
        /*01c4*/ 	.word	0x00006ea0


	//   ....[22]....
        /*01c8*/ 	.word	0x00009870


	//   ....[23]....
        /*01cc*/ 	.word	0x00009d60


	//   ....[24]....
        /*01d0*/ 	.word	0x0000a200


	//----- nvinfo : EIATTR_REG_RECONFIG
	.align		4
.L_146:
        /*01d4*/ 	.byte	0x01, 0x54
	.zero		2


	//----- nvinfo : EIATTR_SYSCALL_OFFSETS
	.align		4
        /*01d8*/ 	.byte	0x04, 0x46
        /*01da*/ 	.short	(.L_148 - .L_147)


	//   ....[0]....
.L_147:
        /*01dc*/ 	.word	0x00001070


	//   ....[1]....
        /*01e0*/ 	.word	0x00007300


	//   ....[2]....
        /*01e4*/ 	.word	0x00007440


	//   ....[3]....
        /*01e8*/ 	.word	0x00007540


	//----- nvinfo : EIATTR_MBARRIER_INSTR_OFFSETS
	.align		4
.L_148:
        /*01ec*/ 	.byte	0x04, 0x39
        /*01ee*/ 	.short	(.L_150 - .L_149)


	//   ....[0]....
.L_149:
        /*01f0*/ 	.word	0x00000290
        /*01f4*/ 	.word	0x000000ff
        /*01f8*/ 	.word	0x00022800
        /*01fc*/ 	.short	0x0100
        /*01fe*/ 	.byte	0x06
	.zero		1


	//   ....[1]....
        /*0200*/ 	.word	0x000002a0
        /*0204*/ 	.word	0x000000ff
        /*0208*/ 	.word	0x00022820
        /*020c*/ 	.short	0x0100
        /*020e*/ 	.byte	0x06
	.zero		1


	//   ....[2]....
        /*0210*/ 	.word	0x00000390
        /*0214*/ 	.word	0x000000ff
        /*0218*/ 	.word	0x00022830
        /*021c*/ 	.short	0x0100
        /*021e*/ 	.byte	0x08
	.zero		1


	//   ....[3]....
        /*0220*/ 	.word	0x000003a0
        /*0224*/ 	.word	0x000000ff
        /*0228*/ 	.word	0x00022840
        /*022c*/ 	.short	0x0100
        /*022e*/ 	.byte	0x08
	.zero		1


	//   ....[4]....
        /*0230*/ 	.word	0x000003b0
        /*0234*/ 	.word	0x000000ff
        /*0238*/ 	.word	0x00022838
        /*023c*/ 	.short	0x0100
        /*023e*/ 	.byte	0x08
	.zero		1


	//   ....[5]....
        /*0240*/ 	.word	0x000003c0
        /*0244*/ 	.word	0x000000ff
        /*0248*/ 	.word	0x00022848
        /*024c*/ 	.short	0x0100
        /*024e*/ 	.byte	0x08
	.zero		1


	//   ....[6]....
        /*0250*/ 	.word	0x000004f0
        /*0254*/ 	.word	0x000000ff
        /*0258*/ 	.word	0x00022850
        /*025c*/ 	.short	0x0100
        /*025e*/ 	.byte	0x08
	.zero		1


	//   ....[7]....
        /*0260*/ 	.word	0x00000500
        /*0264*/ 	.word	0x000000ff
        /*0268*/ 	.word	0x00022860
        /*026c*/ 	.short	0x0100
        /*026e*/ 	.byte	0x08
	.zero		1


	//   ....[8]....
        /*0270*/ 	.word	0x00000510
        /*0274*/ 	.word	0x000000ff
        /*0278*/ 	.word	0x00022858
        /*027c*/ 	.short	0x0100
        /*027e*/ 	.byte	0x08
	.zero		1


	//   ....[9]....
        /*0280*/ 	.word	0x00000520
        /*0284*/ 	.word	0x000000ff
        /*0288*/ 	.word	0x00022868
        /*028c*/ 	.short	0x0100
        /*028e*/ 	.byte	0x08
	.zero		1


	//   ....[10]....
        /*0290*/ 	.word	0x00000610
        /*0294*/ 	.word	0x000000ff
        /*0298*/ 	.word	0x00022870
        /*029c*/ 	.short	0x0100
        /*029e*/ 	.byte	0x06
	.zero		1


	//   ....[11]....
        /*02a0*/ 	.word	0x00000620
        /*02a4*/ 	.word	0x000000ff
        /*02a8*/ 	.word	0x00022880
        /*02ac*/ 	.short	0x0100
        /*02ae*/ 	.byte	0x06
	.zero		1


	//   ....[12]....
        /*02b0*/ 	.word	0x00000630
        /*02b4*/ 	.word	0x000000ff
        /*02b8*/ 	.word	0x00022878
        /*02bc*/ 	.short	0x0100
        /*02be*/ 	.byte	0x06
	.zero		1


	//   ....[13]....
        /*02c0*/ 	.word	0x00000640
        /*02c4*/ 	.word	0x000000ff
        /*02c8*/ 	.word	0x00022888
        /*02cc*/ 	.short	0x0100
        /*02ce*/ 	.byte	0x06
	.zero		1


	//   ....[14]....
        /*02d0*/ 	.word	0x00000770
        /*02d4*/ 	.word	0x000000ff
        /*02d8*/ 	.word	0x00022890
        /*02dc*/ 	.short	0x0100
        /*02de*/ 	.byte	0x08
	.zero		1


	//   ....[15]....
        /*02e0*/ 	.word	0x00000780
        /*02e4*/ 	.word	0x000000ff
        /*02e8*/ 	.word	0x000228a0
        /*02ec*/ 	.short	0x0100
        /*02ee*/ 	.byte	0x08
	.zero		1


	//   ....[16]....
        /*02f0*/ 	.word	0x00000790
        /*02f4*/ 	.word	0x000000ff
        /*02f8*/ 	.word	0x00022898
        /*02fc*/ 	.short	0x0100
        /*02fe*/ 	.byte	0x08
	.zero		1


	//   ....[17]....
        /*0300*/ 	.word	0x000007a0
        /*0304*/ 	.word	0x000000ff
        /*0308*/ 	.word	0x000228a8
        /*030c*/ 	.short	0x0100
        /*030e*/ 	.byte	0x08
	.zero		1


	//   ....[18]....
        /*0310*/ 	.word	0x000008d0
        /*0314*/ 	.word	0x000000ff
        /*0318*/ 	.word	0x000228b0
        /*031c*/ 	.short	0x0100
        /*031e*/ 	.byte	0x08
	.zero		1


	//   ....[19]....
        /*0320*/ 	.word	0x000008e0
        /*0324*/ 	.word	0x000000ff
        /*0328*/ 	.word	0x000228c0
        /*032c*/ 	.short	0x0100
        /*032e*/ 	.byte	0x08
	.zero		1


	//   ....[20]....
        /*0330*/ 	.word	0x000008f0
        /*0334*/ 	.word	0x000000ff
        /*0338*/ 	.word	0x000228b8
        /*033c*/ 	.short	0x0100
        /*033e*/ 	.byte	0x08
	.zero		1


	//   ....[21]....
        /*0340*/ 	.word	0x00000900
        /*0344*/ 	.word	0x000000ff
        /*0348*/ 	.word	0x000228c8
        /*034c*/ 	.short	0x0100
        /*034e*/ 	.byte	0x08
	.zero		1


	//   ....[22]....
        /*0350*/ 	.word	0x000010c0
        /*0354*/ 	.word	0x000000ff
        /*0358*/ 	.word	0x00022800
        /*035c*/ 	.short	0x010a
        /*035e*/ 	.byte	0x2e
	.zero		1


	//   ....[23]....
        /*0360*/ 	.word	0x00001170
        /*0364*/ 	.word	0x000000ff
        /*0368*/ 	.word	0x00022830
        /*036c*/ 	.short	0x010a
        /*036e*/ 	.byte	0x15
	.zero		1


	//   ....[24]....
        /*0370*/ 	.word	0x000011b0
        /*0374*/ 	.word	0x000000ff
        /*0378*/ 	.word	0x00022830
        /*037c*/ 	.short	0x010a
        /*037e*/ 	.byte	0x15
	.zero		1


	//   ....[25]....
        /*0380*/ 	.word	0x00002960
        /*0384*/ 	.word	0x00000000
        /*0388*/ 	.word	0x00000000
        /*038c*/ 	.short	0x0101
        /*038e*/ 	.byte	0x3f
	.zero		1


	//   ....[26]....
        /*0390*/ 	.word	0x00002da0
        /*0394*/ 	.word	0x000000ff
        /*0398*/ 	.word	0x00022850
        /*039c*/ 	.short	0x010a
        /*039e*/ 	.byte	0x15
	.zero		1


	//   ....[27]....
        /*03a0*/ 	.word	0x00002de0
        /*03a4*/ 	.word	0x000000ff
        /*03a8*/ 	.word	0x00022850
        /*03ac*/ 	.short	0x010a
        /*03ae*/ 	.byte	0x15
	.zero		1


	//   ....[28]....
        /*03b0*/ 	.word	0x000030d0
        /*03b4*/ 	.word	0x0000000a
        /*03b8*/ 	.word	0x00000000
        /*03bc*/ 	.short	0x0101
        /*03be*/ 	.byte	0x3f
	.zero		1


	//   ....[29]....
        /*03c0*/ 	.word	0x00003230
        /*03c4*/ 	.word	0x000000ff
        /*03c8*/ 	.word	0x00022830
        /*03cc*/ 	.short	0x010a
        /*03ce*/ 	.byte	0x18
	.zero		1


	//   ....[30]....
        /*03d0*/ 	.word	0x00003280
        /*03d4*/ 	.word	0x000000ff
        /*03d8*/ 	.word	0x00022830
        /*03dc*/ 	.short	0x010a
        /*03de*/ 	.byte	0x18
	.zero		1


	//   ....[31]....
        /*03e0*/ 	.word	0x00004430
        /*03e4*/ 	.word	0x00000098
        /*03e8*/ 	.word	0x00000000
        /*03ec*/ 	.short	0x0101
        /*03ee*/ 	.byte	0x3f
	.zero		1


	//   ....[32]....
        /*03f0*/ 	.word	0x00005100
        /*03f4*/ 	.word	0x000000ff
        /*03f8*/ 	.word	0x00022850
        /*03fc*/ 	.short	0x010a
        /*03fe*/ 	.byte	0x18
	.zero		1


	//   ....[33]....
        /*0400*/ 	.word	0x00005150
        /*0404*/ 	.word	0x000000ff
        /*0408*/ 	.word	0x00022850
        /*040c*/ 	.short	0x010a
        /*040e*/ 	.byte	0x18
	.zero		1


	//   ....[34]....
        /*0410*/ 	.word	0x00005410
        /*0414*/ 	.word	0x000000c7
        /*0418*/ 	.word	0x00000000
        /*041c*/ 	.short	0x0101
        /*041e*/ 	.byte	0x3f
	.zero		1


	//   ....[35]....
        /*0420*/ 	.word	0x00006db0
        /*0424*/ 	.word	0x000000ff
        /*0428*/ 	.word	0x00000000
        /*042c*/ 	.short	0x0101
        /*042e*/ 	.byte	0x06
	.zero		1


	//   ....[36]....
        /*0430*/ 	.word	0x00007a20
        /*0434*/ 	.word	0x00000005
        /*0438*/ 	.word	0x00022840
        /*043c*/ 	.short	0x010a
        /*043e*/ 	.byte	0x3f
	.zero		1


	//   ....[37]....
        /*0440*/ 	.word	0x00007db0
        /*0444*/ 	.word	0x0000000a
        /*0448*/ 	.word	0x00022820
        /*044c*/ 	.short	0x010a
        /*044e*/ 	.byte	0x3f
	.zero		1


	//   ....[38]....
        /*0450*/ 	.word	0x00007e70
        /*0454*/ 	.word	0x00000008
        /*0458*/ 	.word	0x00022860
        /*045c*/ 	.short	0x010a
        /*045e*/ 	.byte	0x3f
	.zero		1


	//   ....[39]....
        /*0460*/ 	.word	0x00008430
        /*0464*/ 	.word	0x00000002
        /*0468*/ 	.word	0x00022840
        /*046c*/ 	.short	0x010a
        /*046e*/ 	.byte	0x3f
	.zero		1


	//   ....[40]....
        /*0470*/ 	.word	0x000085f0
        /*0474*/ 	.word	0x00000002
        /*0478*/ 	.word	0x00022860
        /*047c*/ 	.short	0x010a
        /*047e*/ 	.byte	0x3f
	.zero		1


	//   ....[41]....
        /*0480*/ 	.word	0x00008b40
        /*0484*/ 	.word	0x00000003
        /*0488*/ 	.word	0x00022840
        /*048c*/ 	.short	0x010a
        /*048e*/ 	.byte	0x3f
	.zero		1


	//   ....[42]....
        /*0490*/ 	.word	0x00008d00
        /*0494*/ 	.word	0x00000003
        /*0498*/ 	.word	0x00022860
        /*049c*/ 	.short	0x010a
        /*049e*/ 	.byte	0x3f
	.zero		1


	//   ....[43]....
        /*04a0*/ 	.word	0x000091f0
        /*04a4*/ 	.word	0x00000003
        /*04a8*/ 	.word	0x00022840
        /*04ac*/ 	.short	0x010a
        /*04ae*/ 	.byte	0x3f
	.zero		1


	//   ....[44]....
        /*04b0*/ 	.word	0x000093b0
        /*04b4*/ 	.word	0x00000003
        /*04b8*/ 	.word	0x00022860
        /*04bc*/ 	.short	0x010a
        /*04be*/ 	.byte	0x3f
	.zero		1


	//   ....[45]....
        /*04c0*/ 	.word	0x000097f0
        /*04c4*/ 	.word	0x00000000
        /*04c8*/ 	.word	0x00022820
        /*04cc*/ 	.short	0x010a
        /*04ce*/ 	.byte	0x3f
	.zero		1


	//   ....[46]....
        /*04d0*/ 	.word	0x00009990
        /*04d4*/ 	.word	0x00000006
        /*04d8*/ 	.word	0x00000000
        /*04dc*/ 	.short	0x010a
        /*04de*/ 	.byte	0x3f
	.zero		1


	//   ....[47]....
        /*04e0*/ 	.word	0x00009a00
        /*04e4*/ 	.word	0x00000003
        /*04e8*/ 	.word	0x00000000
        /*04ec*/ 	.short	0x010a
        /*04ee*/ 	.byte	0x3f
	.zero		1


	//   ....[48]....
        /*04f0*/ 	.word	0x00009a60
        /*04f4*/ 	.word	0x00000010
        /*04f8*/ 	.word	0x00000000
        /*04fc*/ 	.short	0x010a
        /*04fe*/ 	.byte	0x3f
	.zero		1


	//   ....[49]....
        /*0500*/ 	.word	0x00009a90
        /*0504*/ 	.word	0x00000003
        /*0508*/ 	.word	0x00000000
        /*050c*/ 	.short	0x010a
        /*050e*/ 	.byte	0x3f
	.zero		1


	//   ....[50]....
        /*0510*/ 	.word	0x00009b00
        /*0514*/ 	.word	0x00000003
        /*0518*/ 	.word	0x00022800
        /*051c*/ 	.short	0x010a
        /*051e*/ 	.byte	0x3f
	.zero		1


	//   ....[51]....
        /*0520*/ 	.word	0x00009b60
        /*0524*/ 	.word	0x00000000
        /*0528*/ 	.word	0x00022830
        /*052c*/ 	.short	0x010a
        /*052e*/ 	.byte	0x3f
	.zero		1


	//   ....[52]....
        /*0530*/ 	.word	0x00009bb0
        /*0534*/ 	.word	0x0000000a
        /*0538*/ 	.word	0x00022850
        /*053c*/ 	.short	0x010a
        /*053e*/ 	.byte	0x3f
	.zero		1


	//   ....[53]....
        /*0540*/ 	.word	0x00009c20
        /*0544*/ 	.word	0x00000004
        /*0548*/ 	.word	0x00022830
        /*054c*/ 	.short	0x010a
        /*054e*/ 	.byte	0x3f
	.zero		1


	//   ....[54]....
        /*0550*/ 	.word	0x00009c80
        /*0554*/ 	.word	0x000000c7
        /*0558*/ 	.word	0x00022850
        /*055c*/ 	.short	0x010a
        /*055e*/ 	.byte	0x3f
	.zero		1


	//   ....[55]....
        /*0560*/ 	.word	0x00009e20
        /*0564*/ 	.word	0x00000005
        /*0568*/ 	.word	0x00022840
        /*056c*/ 	.short	0x010a
        /*056e*/ 	.byte	0x3f
	.zero		1


	//   ....[56]....
        /*0570*/ 	.word	0x00009ea0
        /*0574*/ 	.word	0x00000008
        /*0578*/ 	.word	0x00022820
        /*057c*/ 	.short	0x010a
        /*057e*/ 	.byte	0x3f
	.zero		1


	//   ....[57]....
        /*0580*/ 	.word	0x00009ef0
        /*0584*/ 	.word	0x00000008
        /*0588*/ 	.word	0x00022860
        /*058c*/ 	.short	0x010a
        /*058e*/ 	.byte	0x3f
	.zero		1


	//   ....[58]....
        /*0590*/ 	.word	0x00009f40
        /*0594*/ 	.word	0x00000002
        /*0598*/ 	.word	0x00022840
        /*059c*/ 	.short	0x010a
        /*059e*/ 	.byte	0x3f
	.zero		1


	//   ....[59]....
        /*05a0*/ 	.word	0x00009f90
        /*05a4*/ 	.word	0x00000002
        /*05a8*/ 	.word	0x00022860
        /*05ac*/ 	.short	0x010a
        /*05ae*/ 	.byte	0x3f
	.zero		1


	//   ....[60]....
        /*05b0*/ 	.word	0x00009fe0
        /*05b4*/ 	.word	0x00000003
        /*05b8*/ 	.word	0x00022840
        /*05bc*/ 	.short	0x010a
        /*05be*/ 	.byte	0x3f
	.zero		1


	//   ....[61]....
        /*05c0*/ 	.word	0x0000a030
        /*05c4*/ 	.word	0x00000003
        /*05c8*/ 	.word	0x00022860
        /*05cc*/ 	.short	0x010a
        /*05ce*/ 	.byte	0x3f
	.zero		1


	//   ....[62]....
        /*05d0*/ 	.word	0x0000a080
        /*05d4*/ 	.word	0x00000003
        /*05d8*/ 	.word	0x00022840
        /*05dc*/ 	.short	0x010a
        /*05de*/ 	.byte	0x3f
	.zero		1


	//   ....[63]....
        /*05e0*/ 	.word	0x0000a0d0
        /*05e4*/ 	.word	0x00000003
        /*05e8*/ 	.word	0x00022860
        /*05ec*/ 	.short	0x010a
        /*05ee*/ 	.byte	0x3f
	.zero		1


	//   ....[64]....
        /*05f0*/ 	.word	0x0000a120
        /*05f4*/ 	.word	0x00000000
        /*05f8*/ 	.word	0x00022820
        /*05fc*/ 	.short	0x010a
        /*05fe*/ 	.byte	0x3f
	.zero		1


	//   ....[65]....
        /*0600*/ 	.word	0x0000a2c0
        /*0604*/ 	.word	0x00000006
        /*0608*/ 	.word	0x00000000
        /*060c*/ 	.short	0x010a
        /*060e*/ 	.byte	0x3f
	.zero		1


	//   ....[66]....
        /*0610*/ 	.word	0x0000a310
        /*0614*/ 	.word	0x00000003
        /*0618*/ 	.word	0x00000000
        /*061c*/ 	.short	0x010a
        /*061e*/ 	.byte	0x3f
	.zero		1


	//   ....[67]....
        /*0620*/ 	.word	0x0000a360
        /*0624*/ 	.word	0x00000010
        /*0628*/ 	.word	0x00000000
        /*062c*/ 	.short	0x010a
        /*062e*/ 	.byte	0x3f
	.zero		1


	//----- nvinfo : EIATTR_NUM_MBARRIERS
	.align		4
.L_150:
        /*0630*/ 	.byte	0x03, 0x38
        /*0632*/ 	.short	0x0016


	//----- nvinfo : EIATTR_EXIT_INSTR_OFFSETS
	.align		4
        /*0634*/ 	.byte	0x04, 0x1c
        /*0636*/ 	.short	(.L_152 - .L_151)


	//   ....[0]....
.L_151:
        /*0638*/ 	.word	0x00000a30


	//   ....[1]....
        /*063c*/ 	.word	0x00006e60


	//   ....[2]....
        /*0640*/ 	.word	0x00006ec0


	//   ....[3]....
        /*0644*/ 	.word	0x00009ae0


	//----- nvinfo : EIATTR_MAX_THREADS
	.align		4
.L_152:
        /*0648*/ 	.byte	0x04, 0x05
        /*064a*/ 	.short	(.L_154 - .L_153)
.L_153:
        /*064c*/ 	.word	0x00000180
        /*0650*/ 	.word	0x00000001
        /*0654*/ 	.word	0x00000001


	//----- nvinfo : EIATTR_CRS_STACK_SIZE
	.align		4
.L_154:
        /*0658*/ 	.byte	0x04, 0x1e
        /*065a*/ 	.short	(.L_156 - .L_155)
.L_155:
        /*065c*/ 	.word	0x00000000


	//----- nvinfo : EIATTR_CBANK_PARAM_SIZE
	.align		4
.L_156:
        /*0660*/ 	.byte	0x03, 0x19
        /*0662*/ 	.short	0x0bf0


	//----- nvinfo : EIATTR_PARAM_CBANK
	.align		4
        /*0664*/ 	.byte	0x04, 0x0a
        /*0666*/ 	.short	(.L_158 - .L_157)
	.align		4
.L_157:
        /*0668*/ 	.word	index@(.nv.constant0._ZN7cutlass13device_kernelIN5flash11enable_sm90INS1_16FlashAttnFwdSm90INS1_25CollectiveMainloopFwdSm90ILi2EN4cute5tupleIJNS5_1CILi1EEES8_S8_EEENS6_IJNS7_ILi128EEENS7_ILi96EEENS7_ILi64EEEEEELi256ENS_6half_tEfNS_4arch4Sm90ELb0ELb0ELb1ELb0ELb0ELb0ELb0ELb1ELb0ELb0ELb0ELb0EEENS1_21CollectiveEpilogueFwdINS6_IJSA_NS7_ILi256EEESB_EEES9_SE_SG_Li256ELb0ELb0ELb0ELb0EEENS1_29StaticPersistentTileSchedulerILb0EEEEEEEEEvNT_6ParamsE)
        /*066c*/ 	.short	0x0210
        /*066e*/ 	.short	0x0bf0


	//----- nvinfo : EIATTR_SW_WAR
	.align		4
.L_158:
        /*0670*/ 	.byte	0x04, 0x36
        /*0672*/ 	.short	(.L_160 - .L_159)
.L_159:
        /*0674*/ 	.word	0x00000008
.L_160:


//--------------------- .nv.info._ZN7cutlass13device_kernelIN5flash11enable_sm90INS1_16FlashAttnFwdSm90INS1_25CollectiveMainloopFwdSm90ILi2EN4cute5tupleIJNS5_1CILi1EEES8_S8_EEENS6_IJNS7_ILi128EEENS7_ILi96EEENS7_ILi64EEEEEELi256ENS_6half_tEfNS_4arch4Sm90ELb0ELb0ELb1ELb0ELb0ELb0ELb1ELb1ELb0ELb0ELb0ELb0EEENS1_21CollectiveEpilogueFwdINS6_IJSA_NS7_ILi256EEESB_EEES9_SE_SG_Li256ELb0ELb0ELb0ELb0EEENS1_29StaticPersistentTileSchedulerILb0EEEEEEEEEvNT_6ParamsE --------------------------
	.section	.nv.info._ZN7cutlass13device_kernelIN5flash11enable_sm90INS1_16FlashAttnFwdSm90INS1_25CollectiveMainloopFwdSm90ILi2EN4cute5tupleIJNS5_1CILi1EEES8_S8_EEENS6_IJNS7_ILi128EEENS7_ILi96EEENS7_ILi64EEEEEELi256ENS_6half_tEfNS_4arch4Sm90ELb0ELb0ELb1ELb0ELb0ELb0ELb1ELb1ELb0ELb0ELb0ELb0EEENS1_21CollectiveEpilogueFwdINS6_IJSA_NS7_ILi256EEESB_EEES9_SE_SG_Li256ELb0ELb0ELb0ELb0EEENS1_29StaticPersistentTileSchedulerILb0EEEEEEEEEvNT_6ParamsE,"",@"SHT_CUDA_INFO"
	.sectionflags	@""
	.align	4


	//----- nvinfo : EIATTR_CUDA_API_VERSION
	.align		4
        /*0000*/ 	.byte	0x04, 0x37
        /*0002*/ 	.short	(.L_162 - .L_161)
.L_161:
        /*0004*/ 	.word	0x00000082


	//----- nvinfo : EIATTR_KPARAM_INFO
	.align		4
.L_162:
        /*0008*/ 	.byte	0x04, 0x17
        /*000a*/ 	.short	(.L_164 - .L_163)
.L_163:
        /*000c*/ 	.word	0x00000000
        /*0010*/ 	.short	0x0000
        /*0012*/ 	.short	0x0070
        /*0014*/ 	.byte	0x00, 0xf0, 0x01, 0x32


	//----- nvinfo : EIATTR_SPARSE_MMA_MASK
	.align		4
.L_164:
        /*0018*/ 	.byte	0x03, 0x50
        /*001a*/ 	.short	0x0000


	//----- nvinfo : EIATTR_MAXREG_COUNT
	.align		4
        /*001c*/ 	.byte	0x03, 0x1b
        /*001e*/ 	.short	0x00a8


	//----- nvinfo : EIATTR_NUM_BARRIERS
	.align		4
        /*0020*/ 	.byte	0x02, 0x4c
        /*0022*/ 	.byte	0x10
	.zero		1


	//----- nvinfo : EIATTR_EXTERNS
	.align		4
        /*0024*/ 	.byte	0x04, 0x0f
        /*0026*/ 	.short	(.L_166 - .L_165)


	//   ....[0]....
	.align		4
.L_165:
        /*0028*/ 	.word	index@(__assertfail)


	//----- nvinfo : EIATTR_ANNOTATIONS
	.align		4
.L_166:
        /*002c*/ 	.byte	0x04, 0x55
        /*002e*/ 	.short	(.L_168 - .L_167)


	//   ....[0]....
.L_167:
        /* <DEDUP_REMOVED lines=13> */


	//----- nvinfo : EIATTR_MERCURY_ISA_VERSION
	.align		4
.L_168:
        /*00e8*/ 	.byte	0x03, 0x5f
        /*00ea*/ 	.short	0x0101


	//----- nvinfo : EIATTR_INT_WARP_WIDE_INSTR_OFFSETS
	.align		4
        /*00ec*/ 	.byte	0x04, 0x31
        /*00ee*/ 	.short	(.L_170 - .L_169)


	//   ....[0]....
.L_169:
        /*00f0*/ 	.word	0x000001c0


	//   ....[1]....
        /*00f4*/ 	.word	0x000001f0


	//   ....[2]....
        /*00f8*/ 	.word	0x00000200


	//   ....[3]....
        /*00fc*/ 	.word	0x00000270


	//   ....[4]....
        /*0100*/ 	.word	0x000084b0


	//   ....[5]....
        /*0104*/ 	.word	0x00008510


	//----- nvinfo : EIATTR_COOP_GROUP_MASK_REGIDS
	.align		4
.L_170:
        /*0108*/ 	.byte	0x04, 0x29
        /*010a*/ 	.short	(.L_172 - .L_171)


	//   ....[0]....
.L_171:
        /*010c*/ 	.word	0xffffffff


	//   ....[1]....
        /*0110*/ 	.word	0xffffffff


	//   ....[2]....
        /*0114*/ 	.word	0xffffffff


	//   ....[3]....
        /*0118*/ 	.word	0xffffffff


	//   ....[4]....
        /*011c*/ 	.word	0xffffffff


	//   ....[5]....
        /*0120*/ 	.word	0xffffffff


	//   ....[6]....
        /*0124*/ 	.word	0xffffffff


	//   ....[7]....
        /*0128*/ 	.word	0xffffffff


	//   ....[8]....
        /*012c*/ 	.word	0xffffffff


	//   ....[9]....
        /*0130*/ 	.word	0xffffffff


	//   ....[10]....
        /*0134*/ 	.word	0xffffffff


	//   ....[11]....
        /*0138*/ 	.word	0xffffffff


	//   ....[12]....
        /*013c*/ 	.word	0xffffffff


	//   ....[13]....
        /*0140*/ 	.word	0xffffffff


	//   ....[14]....
        /*0144*/ 	.word	0xffffffff


	//   ....[15]....
        /*0148*/ 	.word	0xffffffff


	//   ....[16]....
        /*014c*/ 	.word	0xffffffff


	//   ....[17]....
        /*0150*/ 	.word	0xffffffff


	//   ....[18]....
        /*0154*/ 	.word	0xffffffff


	//   ....[19]....
        /*0158*/ 	.word	0xffffffff


	//   ....[20]....
        /*015c*/ 	.word	0xffffffff


	//   ....[21]....
        /*0160*/ 	.word	0xffffffff


	//   ....[22]....
        /*0164*/ 	.word	0xffffffff


	//   ....[23]....
        /*0168*/ 	.word	0x0500000f


	//   ....[24]....
        /*016c*/ 	.word	0x0500000f


	//----- nvinfo : EIATTR_COOP_GROUP_INSTR_OFFSETS
	.align		4
.L_172:
        /*0170*/ 	.byte	0x04, 0x28
        /*0172*/ 	.short	(.L_174 - .L_173)


	//   ....[0]....
.L_173:
        /*0174*/ 	.word	0x00000070


	//   ....[1]....
        /*0178*/ 	.word	0x000001d0


	//   ....[2]....
        /*017c*/ 	.word	0x00000220


	//   ....[3]....
        /*0180*/ 	.word	0x00000430


	//   ....[4]....
        /*0184*/ 	.word	0x00000590


	//   ....[5]....
        /*0188*/ 	.word	0x000006b0


	//   ....[6]....
        /*018c*/ 	.word	0x00000810


	//   ....[7]....
        /*0190*/ 	.word	0x00000d90


	//   ....[8]....
        /*0194*/ 	.word	0x00002a40


	//   ....[9]....
        /*0198*/ 	.word	0x00002a90


	//   ....[10]....
        /*019c*/ 	.word	0x00002ab0


	//   ....[11]....
        /*01a0*/ 	.word	0x00002ad0


	//   ....[12]....
        /*01a4*/ 	.word	0x00004c10


	//   ....[13]....
        /*01a8*/ 	.word	0x00004c60


	//   ....[14]....
        /*01ac*/ 	.word	0x00004c80


	//   ....[15]....
        /*01b0*/ 	.word	0x00004ca0


	//   ....[16]....
        /*01b4*/ 	.word	0x00006260


	//   ....[17]....
        /*01b8*/ 	.word	0x000062a0


	//   ....[18]....
        /*01bc*/ 	.word	0x00006430


	//   ....[19]....
        /*01c0*/ 	.word	0x00006470


	//   ....[20]....
        /*01c4*/ 	.word	0x00007630


	//   ....[21]....
        /*01c8*/ 	.word	0x00007cd0


	//   ....[22]....
        /*01cc*/ 	.word	0x0000a8f0


	//   ....[23]....
        /*01d0*/ 	.word	0x0000ae40


	//   ....[24]....
        /*01d4*/ 	.word	0x0000b2e0


	//----- nvinfo : EIATTR_REG_RECONFIG
	.align		4
.L_174:
        /*01d8*/ 	.byte	0x01, 0x54
	.zero		2


	//----- nvinfo : EIATTR_SYSCALL_OFFSETS
	.align		4
        /*01dc*/ 	.byte	0x04, 0x46
        /*01de*/ 	.short	(.L_176 - .L_175)


	//   ....[0]....
.L_175:
        /*01e0*/ 	.word	0x000010d0


	//   ....[1]....
        /*01e4*/ 	.word	0x00008130


	//   ....[2]....
        /*01e8*/ 	.word	0x00008270


	//   ....[3]....
        /*01ec*/ 	.word	0x00008370


	//----- nvinfo : EIATTR_MBARRIER_INSTR_OFFSETS
	.align		4
.L_176:
        /*01f0*/ 	.byte	0x04, 0x39
        /*01f2*/ 	.short	(.L_178 - .L_177)


	//   ....[0]....
.L_177:
        /*01f4*/ 	.word	0x000002d0
        /*01f8*/ 	.word	0x000000ff
        /*01fc*/ 	.word	0x00032400
        /*0200*/ 	.short	0x0100
        /*0202*/ 	.byte	0x06
	.zero		1


	//   ....[1]....
        /*0204*/ 	.word	0x000002e0
        /*0208*/ 	.word	0x000000ff
        /*020c*/ 	.word	0x00032410
        /*0210*/ 	.short	0x0100
        /*0212*/ 	.byte	0x06
	.zero		1


	//   ....[2]....
        /*0214*/ 	.word	0x000002f0
        /*0218*/ 	.word	0x000000ff
        /*021c*/ 	.word	0x00032420
        /*0220*/ 	.short	0x0100
        /*0222*/ 	.byte	0x06
	.zero		1


	//   ....[3]....
        /*0224*/ 	.word	0x000003e0
        /*0228*/ 	.word	0x000000ff
        /*022c*/ 	.word	0x00032430
        /*0230*/ 	.short	0x0100
        /*0232*/ 	.byte	0x08
	.zero		1


	//   ....[4]....
        /*0234*/ 	.word	0x000003f0
        /*0238*/ 	.word	0x000000ff
        /*023c*/ 	.word	0x00032440
        /*0240*/ 	.short	0x0100
        /*0242*/ 	.byte	0x08
	.zero		1


	//   ....[5]....
        /*0244*/ 	.word	0x00000400
        /*0248*/ 	.word	0x000000ff
        /*024c*/ 	.word	0x00032438
        /*0250*/ 	.short	0x0100
        /*0252*/ 	.byte	0x08
	.zero		1


	//   ....[6]....
        /*0254*/ 	.word	0x00000410
        /*0258*/ 	.word	0x000000ff
        /*025c*/ 	.word	0x00032448
        /*0260*/ 	.short	0x0100
        /*0262*/ 	.byte	0x08
	.zero		1


	//   ....[7]....
        /*0264*/ 	.word	0x00000540
        /*0268*/ 	.word	0x000000ff
        /*026c*/ 	.word	0x00032450
        /*0270*/ 	.short	0x0100
        /*0272*/ 	.byte	0x08
	.zero		1


	//   ....[8]....
        /*0274*/ 	.word	0x00000550
        /*0278*/ 	.word	0x000000ff
        /*027c*/ 	.word	0x00032460
        /*0280*/ 	.short	0x0100
        /*0282*/ 	.byte	0x08
	.zero		1


	//   ....[9]....
        /*0284*/ 	.word	0x00000560
        /*0288*/ 	.word	0x000000ff
        /*028c*/ 	.word	0x00032458
        /*0290*/ 	.short	0x0100
        /*0292*/ 	.byte	0x08
	.zero		1


	//   ....[10]....
        /*0294*/ 	.word	0x00000570
        /*0298*/ 	.word	0x000000ff
        /*029c*/ 	.word	0x00032468
        /*02a0*/ 	.short	0x0100
        /*02a2*/ 	.byte	0x08
	.zero		1


	//   ....[11]....
        /*02a4*/ 	.word	0x00000660
        /*02a8*/ 	.word	0x000000ff
        /*02ac*/ 	.word	0x00032470
        /*02b0*/ 	.short	0x0100
        /*02b2*/ 	.byte	0x06
	.zero		1


	//   ....[12]....
        /*02b4*/ 	.word	0x00000670
        /*02b8*/ 	.word	0x000000ff
        /*02bc*/ 	.word	0x00032480
        /*02c0*/ 	.short	0x0100
        /*02c2*/ 	.byte	0x06
	.zero		1


	//   ....[13]....
        /*02c4*/ 	.word	0x00000680
        /*02c8*/ 	.word	0x000000ff
        /*02cc*/ 	.word	0x00032478
        /*02d0*/ 	.short	0x0100
        /*02d2*/ 	.byte	0x06
	.zero		1


	//   ....[14]....
        /*02d4*/ 	.word	0x00000690
        /*02d8*/ 	.word	0x000000ff
        /*02dc*/ 	.word	0x00032488
        /*02e0*/ 	.short	0x0100
        /*02e2*/ 	.byte	0x06
	.zero		1


	//   ....[15]....
        /*02e4*/ 	.word	0x000007c0
        /*02e8*/ 	.word	0x000000ff
        /*02ec*/ 	.word	0x00032490
        /*02f0*/ 	.short	0x0100
        /*02f2*/ 	.byte	0x08
	.zero		1


	//   ....[16]....
        /*02f4*/ 	.word	0x000007d0
        /*02f8*/ 	.word	0x000000ff
        /*02fc*/ 	.word	0x000324a0
        /*0300*/ 	.short	0x0100
        /*0302*/ 	.byte	0x08
	.zero		1


	//   ....[17]....
        /*0304*/ 	.word	0x000007e0
        /*0308*/ 	.word	0x000000ff
        /*030c*/ 	.word	0x00032498
        /*0310*/ 	.short	0x0100
        /*0312*/ 	.byte	0x08
	.zero		1


	//   ....[18]....
        /*0314*/ 	.word	0x000007f0
        /*0318*/ 	.word	0x000000ff
        /*031c*/ 	.word	0x000324a8
        /*0320*/ 	.short	0x0100
        /*0322*/ 	.byte	0x08
	.zero		1


	//   ....[19]....
        /*0324*/ 	.word	0x00000920
        /*0328*/ 	.word	0x000000ff
        /*032c*/ 	.word	0x000324b0
        /*0330*/ 	.short	0x0100
        /*0332*/ 	.byte	0x08
	.zero		1


	//   ....[20]....
        /*0334*/ 	.word	0x00000930
        /*0338*/ 	.word	0x000000ff
        /*033c*/ 	.word	0x000324c0
        /*0340*/ 	.short	0x0100
        /*0342*/ 	.byte	0x08
	.zero		1


	//   ....[21]....
        /*0344*/ 	.word	0x00000940
        /*0348*/ 	.word	0x000000ff
        /*034c*/ 	.word	0x000324b8
        /*0350*/ 	.short	0x0100
        /*0352*/ 	.byte	0x08
	.zero		1


	//   ....[22]....
        /*0354*/ 	.word	0x00000950
        /*0358*/ 	.word	0x000000ff
        /*035c*/ 	.word	0x000324c8
        /*0360*/ 	.short	0x0100
        /*0362*/ 	.byte	0x08
	.zero		1


	//   ....[23]....
        /*0364*/ 	.word	0x00001120
        /*0368*/ 	.word	0x000000ff
        /*036c*/ 	.word	0x00032400
        /*0370*/ 	.short	0x010a
        /*0372*/ 	.byte	0x29
	.zero		1


	//   ....[24]....
        /*0374*/ 	.word	0x000011d0
        /*0378*/ 	.word	0x000000ff
        /*037c*/ 	.word	0x00032430
        /*0380*/ 	.short	0x010a
        /*0382*/ 	.byte	0x1a
	.zero		1


	//   ....[25]....
        /*0384*/ 	.word	0x00001210
        /*0388*/ 	.word	0x000000ff
        /*038c*/ 	.word	0x00032430
        /*0390*/ 	.short	0x010a
        /*0392*/ 	.byte	0x1a
	.zero		1


	//   ....[26]....
        /*0394*/ 	.word	0x00001470
        /*0398*/ 	.word	0x000000ff
        /*039c*/ 	.word	0x00032410
        /*03a0*/ 	.short	0x010a
        /*03a2*/ 	.byte	0x29
	.zero		1


	//   ....[27]....
        /*03a4*/ 	.word	0x000014b0
        /*03a8*/ 	.word	0x000000ff
        /*03ac*/ 	.word	0x00032450
        /*03b0*/ 	.short	0x010a
        /*03b2*/ 	.byte	0x1a
	.zero		1


	//   ....[28]....
        /*03b4*/ 	.word	0x000014f0
        /*03b8*/ 	.word	0x000000ff
        /*03bc*/ 	.word	0x00032450
        /*03c0*/ 	.short	0x010a
        /*03c2*/ 	.byte	0x1a
	.zero		1


	//   ....[29]....
        /*03c4*/ 	.word	0x00002d30
        /*03c8*/ 	.word	0x00000018
        /*03cc*/ 	.word	0x00000000
        /*03d0*/ 	.short	0x0101
        /*03d2*/ 	.byte	0x3f
	.zero		1


	//   ....[30]....
        /*03d4*/ 	.word	0x00003850
        /*03d8*/ 	.word	0x0000000c
        /*03dc*/ 	.word	0x00000000
        /*03e0*/ 	.short	0x0101
        /*03e2*/ 	.byte	0x3f
	.zero		1


	//   ....[31]....
        /*03e4*/ 	.word	0x00003990
        /*03e8*/ 	.word	0x000000ff
        /*03ec*/ 	.word	0x00032430
        /*03f0*/ 	.short	0x010a
        /*03f2*/ 	.byte	0x1d
	.zero		1


	//   ....[32]....
        /*03f4*/ 	.word	0x000039d0
        /*03f8*/ 	.word	0x000000ff
        /*03fc*/ 	.word	0x00032430
        /*0400*/ 	.short	0x010a
        /*0402*/ 	.byte	0x1d
	.zero		1


	//   ....[33]....
        /*0404*/ 	.word	0x00003b50
        /*0408*/ 	.word	0x000000ff
        /*040c*/ 	.word	0x00032450
        /*0410*/ 	.short	0x010a
        /*0412*/ 	.byte	0x1d
	.zero		1


	//   ....[34]....
        /*0414*/ 	.word	0x00003b90
        /*0418*/ 	.word	0x000000ff
        /*041c*/ 	.word	0x00032450
        /*0420*/ 	.short	0x010a
        /*0422*/ 	.byte	0x1d
	.zero		1


	//   ....[35]....
        /*0424*/ 	.word	0x00004eb0
        /*0428*/ 	.word	0x00000098
        /*042c*/ 	.word	0x00000000
        /*0430*/ 	.short	0x0101
        /*0432*/ 	.byte	0x3f
	.zero		1


	//   ....[36]....
        /*0434*/ 	.word	0x00006240
        /*0438*/ 	.word	0x000000c4
        /*043c*/ 	.word	0x00000000
        /*0440*/ 	.short	0x0101
        /*0442*/ 	.byte	0x3f
	.zero		1


	//   ....[37]....
        /*0444*/ 	.word	0x00007be0
        /*0448*/ 	.word	0x000000ff
        /*044c*/ 	.word	0x00000000
        /*0450*/ 	.short	0x0101
        /*0452*/ 	.byte	0x06
	.zero		1


	//   ....[38]....
        /*0454*/ 	.word	0x00008870
        /*0458*/ 	.word	0x00000005
        /*045c*/ 	.word	0x00032440
        /*0460*/ 	.short	0x010a
        /*0462*/ 	.byte	0x3f
	.zero		1


	//   ....[39]....
        /*0464*/ 	.word	0x00008e50
        /*0468*/ 	.word	0x0000000a
        /*046c*/ 	.word	0x00032420
        /*0470*/ 	.short	0x010a
        /*0472*/ 	.byte	0x3f
	.zero		1


	//   ....[40]....
        /*0474*/ 	.word	0x00008f10
        /*0478*/ 	.word	0x00000008
        /*047c*/ 	.word	0x00032460
        /*0480*/ 	.short	0x010a
        /*0482*/ 	.byte	0x3f
	.zero		1


	//   ....[41]....
        /*0484*/ 	.word	0x000094c0
        /*0488*/ 	.word	0x00000002
        /*048c*/ 	.word	0x00032440
        /*0490*/ 	.short	0x010a
        /*0492*/ 	.byte	0x3f
	.zero		1


	//   ....[42]....
        /*0494*/ 	.word	0x00009690
        /*0498*/ 	.word	0x00000002
        /*049c*/ 	.word	0x00032460
        /*04a0*/ 	.short	0x010a
        /*04a2*/ 	.byte	0x3f
	.zero		1


	//   ....[43]....
        /*04a4*/ 	.word	0x00009bc0
        /*04a8*/ 	.word	0x00000003
        /*04ac*/ 	.word	0x00032440
        /*04b0*/ 	.short	0x010a
        /*04b2*/ 	.byte	0x3f
	.zero		1


	//   ....[44]....
        /*04b4*/ 	.word	0x00009d90
        /*04b8*/ 	.word	0x00000003
        /*04bc*/ 	.word	0x00032460
        /*04c0*/ 	.short	0x010a
        /*04c2*/ 	.byte	0x3f
	.zero		1


	//   ....[45]....
        /*04c4*/ 	.word	0x0000a260
        /*04c8*/ 	.word	0x00000003
        /*04cc*/ 	.word	0x00032440
        /*04d0*/ 	.short	0x010a
        /*04d2*/ 	.byte	0x3f
	.zero		1


	//   ....[46]....
        /*04d4*/ 	.word	0x0000a430
        /*04d8*/ 	.word	0x00000003
        /*04dc*/ 	.word	0x00032460
        /*04e0*/ 	.short	0x010a
        /*04e2*/ 	.byte	0x3f
	.zero		1


	//   ....[47]....
        /*04e4*/ 	.word	0x0000a870
        /*04e8*/ 	.word	0x00000000
        /*04ec*/ 	.word	0x00032420
        /*04f0*/ 	.short	0x010a
        /*04f2*/ 	.byte	0x3f
	.zero		1


	//   ....[48]....
        /*04f4*/ 	.word	0x0000aa10
        /*04f8*/ 	.word	0x00000006
        /*04fc*/ 	.word	0x00000000
        /*0500*/ 	.short	0x010a
        /*0502*/ 	.byte	0x3f
	.zero		1


	//   ....[49]....
        /*0504*/ 	.word	0x0000aa80
        /*0508*/ 	.word	0x00000003
        /*050c*/ 	.word	0x00000000
        /*0510*/ 	.short	0x010a
        /*0512*/ 	.byte	0x3f
	.zero		1


	//   ....[50]....
        /*0514*/ 	.word	0x0000aae0
        /*0518*/ 	.word	0x00000010
        /*051c*/ 	.word	0x00000000
        /*0520*/ 	.short	0x010a
        /*0522*/ 	.byte	0x3f
	.zero		1


	//   ....[51]....
        /*0524*/ 	.word	0x0000ab10
        /*0528*/ 	.word	0x00000003
        /*052c*/ 	.word	0x00000000
        /*0530*/ 	.short	0x010a
        /*0532*/ 	.byte	0x3f
	.zero		1


	//   ....[52]....
        /*0534*/ 	.word	0x0000ab80
        /*0538*/ 	.word	0x00000003
        /*053c*/ 	.word	0x00032400
        /*0540*/ 	.short	0x010a
        /*0542*/ 	.byte	0x3f
	.zero		1


	//   ....[53]....
        /*0544*/ 	.word	0x0000abe0
        /*0548*/ 	.word	0x00000004
        /*054c*/ 	.word	0x00032430
        /*0550*/ 	.short	0x010a
        /*0552*/ 	.byte	0x3f
	.zero		1


	//   ....[54]....
        /*0554*/ 	.word	0x0000ac40
        /*0558*/ 	.word	0x00000005
        /*055c*/ 	.word	0x00032410
        /*0560*/ 	.short	0x010a
        /*0562*/ 	.byte	0x3f
	.zero		1


	//   ....[55]....
        /*0564*/ 	.word	0x0000aca0
        /*0568*/ 	.word	0x00000000
        /*056c*/ 	.word	0x00032450
        /*0570*/ 	.short	0x010a
        /*0572*/ 	.byte	0x3f
	.zero		1


	//   ....[56]....
        /*0574*/ 	.word	0x0000ad00
        /*0578*/ 	.word	0x00000006
        /*057c*/ 	.word	0x00032430
        /*0580*/ 	.short	0x010a
        /*0582*/ 	.byte	0x3f
	.zero		1


	//   ....[57]....
        /*0584*/ 	.word	0x0000ad60
        /*0588*/ 	.word	0x00000006
        /*058c*/ 	.word	0x00032450
        /*0590*/ 	.short	0x010a
        /*0592*/ 	.byte	0x3f
	.zero		1


	//   ....[58]....
        /*0594*/ 	.word	0x0000af00
        /*0598*/ 	.word	0x00000005
        /*059c*/ 	.word	0x00032440
        /*05a0*/ 	.short	0x010a
        /*05a2*/ 	.byte	0x3f
	.zero		1


	//   ....[59]....
        /*05a4*/ 	.word	0x0000af80
        /*05a8*/ 	.word	0x00000008
        /*05ac*/ 	.word	0x00032420
        /*05b0*/ 	.short	0x010a
        /*05b2*/ 	.byte	0x3f
	.zero		1


	//   ....[60]....
        /*05b4*/ 	.word	0x0000afd0
        /*05b8*/ 	.word	0x00000008
        /*05bc*/ 	.word	0x00032460
        /*05c0*/ 	.short	0x010a
        /*05c2*/ 	.byte	0x3f
	.zero		1


	//   ....[61]....
        /*05c4*/ 	.word	0x0000b020
        /*05c8*/ 	.word	0x00000002
        /*05cc*/ 	.word	0x00032440
        /*05d0*/ 	.short	0x010a
        /*05d2*/ 	.byte	0x3f
	.zero		1


	//   ....[62]....
        /*05d4*/ 	.word	0x0000b070
        /*05d8*/ 	.word	0x00000002
        /*05dc*/ 	.word	0x00032460
        /*05e0*/ 	.short	0x010a
        /*05e2*/ 	.byte	0x3f
	.zero		1


	//   ....[63]....
        /*05e4*/ 	.word	0x0000b0c0
        /*05e8*/ 	.word	0x00000003
        /*05ec*/ 	.word	0x00032440
        /*05f0*/ 	.short	0x010a
        /*05f2*/ 	.byte	0x3f
	.zero		1


	//   ....[64]....
        /*05f4*/ 	.word	0x0000b110
        /*05f8*/ 	.word	0x00000003
        /*05fc*/ 	.word	0x00032460
        /*0600*/ 	.short	0x010a
        /*0602*/ 	.byte	0x3f
	.zero		1


	//   ....[65]....
        /*0604*/ 	.word	0x0000b160
        /*0608*/ 	.word	0x00000003
        /*060c*/ 	.word	0x00032440
        /*0610*/ 	.short	0x010a
        /*0612*/ 	.byte	0x3f
	.zero		1


	//   ....[66]....
        /*0614*/ 	.word	0x0000b1b0
        /*0618*/ 	.word	0x00000003
        /*061c*/ 	.word	0x00032460
        /*0620*/ 	.short	0x010a
        /*0622*/ 	.byte	0x3f
	.zero		1


	//   ....[67]....
        /*0624*/ 	.word	0x0000b200
        /*0628*/ 	.word	0x00000000
        /*062c*/ 	.word	0x00032420
        /*0630*/ 	.short	0x010a
        /*0632*/ 	.byte	0x3f
	.zero		1


	//   ....[68]....
        /*0634*/ 	.word	0x0000b3a0
        /*0638*/ 	.word	0x00000006
        /*063c*/ 	.word	0x00000000
        /*0640*/ 	.short	0x010a
        /*0642*/ 	.byte	0x3f
	.zero		1


	//   ....[69]....
        /*0644*/ 	.word	0x0000b3f0
        /*0648*/ 	.word	0x00000003
        /*064c*/ 	.word	0x00000000
        /*0650*/ 	.short	0x010a
        /*0652*/ 	.byte	0x3f
	.zero		1


	//   ....[70]....
        /*0654*/ 	.word	0x0000b440
        /*0658*/ 	.word	0x00000010
        /*065c*/ 	.word	0x00000000
        /*0660*/ 	.short	0x010a
        /*0662*/ 	.byte	0x3f
	.zero		1


	//----- nvinfo : EIATTR_NUM_MBARRIERS
	.align		4
.L_178:
        /*0664*/ 	.byte	0x03, 0x38
        /*0666*/ 	.short	0x0017


	//----- nvinfo : EIATTR_EXIT_INSTR_OFFSETS
	.align		4
        /*0668*/ 	.byte	0x04, 0x1c
        /*066a*/ 	.short	(.L_180 - .L_179)


	//   ....[0]....
.L_179:
        /*066c*/ 	.word	0x00000a80


	//   ....[1]....
        /*0670*/ 	.word	0x00007c90


	//   ....[2]....
        /*0674*/ 	.word	0x00007cf0


	//   ....[3]....
        /*0678*/ 	.word	0x0000ab60


	//----- nvinfo : EIATTR_MAX_THREADS
	.align		4
.L_180:
        /*067c*/ 	.byte	0x04, 0x05
        /*067e*/ 	.short	(.L_182 - .L_181)
.L_181:
        /*0680*/ 	.word	0x00000180
        /*0684*/ 	.word	0x00000001
        /*0688*/ 	.word	0x00000001


	//----- nvinfo : EIATTR_CRS_STACK_SIZE
	.align		4
.L_182:
        /*068c*/ 	.byte	0x04, 0x1e
        /*068e*/ 	.short	(.L_184 - .L_183)
.L_183:
        /*0690*/ 	.word	0x00000000


	//----- nvinfo : EIATTR_CBANK_PARAM_SIZE
	.align		4
.L_184:
        /*0694*/ 	.byte	0x03, 0x19
        /*0696*/ 	.short	0x0cf0


	//----- nvinfo : EIATTR_PARAM_CBANK
	.align		4
        /*0698*/ 	.byte	0x04, 0x0a
        /*069a*/ 	.short	(.L_186 - .L_185)
	.align		4
.L_185:
        /*069c*/ 	.word	index@(.nv.constant0._ZN7cutlass13device_kernelIN5flash11enable_sm90INS1_16FlashAttnFwdSm90INS1_25CollectiveMainloopFwdSm90ILi2EN4cute5tupleIJNS5_1CILi1EEES8_S8_EEENS6_IJNS7_ILi128EEENS7_ILi96EEENS7_ILi64EEEEEELi256ENS_6half_tEfNS_4arch4Sm90ELb0ELb0ELb1ELb0ELb0ELb0ELb1ELb1ELb0ELb0ELb0ELb0EEENS1_21CollectiveEpilogueFwdINS6_IJSA_NS7_ILi256EEESB_EEES9_SE_SG_Li256ELb0ELb0ELb0ELb0EEENS1_29StaticPersistentTileSchedulerILb0EEEEEEEEEvNT_6ParamsE)
        /*06a0*/ 	.short	0x0210
        /*06a2*/ 	.short	0x0cf0


	//----- nvinfo : EIATTR_SW_WAR
	.align		4
.L_186:
        /*06a4*/ 	.byte	0x04, 0x36
        /*06a6*/ 	.short	(.L_188 - .L_187)
.L_187:
        /*06a8*/ 	.word	0x00000008
.L_188:


//--------------------- .nv.info._ZN7cutlass13device_kernelIN5flash11enable_sm90INS1_16FlashAttnFwdSm90INS1_25CollectiveMainloopFwdSm90ILi2EN4cute5tupleIJNS5_1CILi1EEES8_S8_EEENS6_IJNS7_ILi128EEENS7_ILi96EEENS7_ILi64EEEEEELi256ENS_6half_tEfNS_4arch4Sm90ELb0ELb0ELb1ELb1ELb0ELb0ELb0ELb1ELb0ELb0ELb0ELb0EEENS1_21CollectiveEpilogueFwdINS6_IJSA_NS7_ILi256EEESB_EEES9_SE_SG_Li256ELb1ELb0ELb0ELb0EEENS1_36VarlenDynamicPersistentTileSchedulerILi128ELi96ELi256ELi32ELb0ELb0ELb1ELb0ELb1ELb1EEEEEEEEEvNT_6ParamsE --------------------------
	.section	.nv.info._ZN7cutlass13device_kernelIN5flash11enable_sm90INS1_16FlashAttnFwdSm90INS1_25CollectiveMainloopFwdSm90ILi2EN4cute5tupleIJNS5_1CILi1EEES8_S8_EEENS6_IJNS7_ILi128EEENS7_ILi96EEENS7_ILi64EEEEEELi256ENS_6half_tEfNS_4arch4Sm90ELb0ELb0ELb1ELb1ELb0ELb0ELb0ELb1ELb0ELb0ELb0ELb0EEENS1_21CollectiveEpilogueFwdINS6_IJSA_NS7_ILi256EEESB_EEES9_SE_SG_Li256ELb1ELb0ELb0ELb0EEENS1_36VarlenDynamicPersistentTileSchedulerILi128ELi96ELi256ELi32ELb0ELb0ELb1ELb0ELb1ELb1EEEEEEEEEvNT_6ParamsE,"",@"SHT_CUDA_INFO"
	.sectionflags	@""
	.align	4


	//----- nvinfo : EIATTR_CUDA_API_VERSION
	.align		4
        /*0000*/ 	.byte	0x04, 0x37
        /*0002*/ 	.short	(.L_190 - .L_189)
.L_189:
        /*0004*/ 	.word	0x00000082


	//----- nvinfo : EIATTR_KPARAM_INFO
	.align		4
.L_190:
        /*0008*/ 	.byte	0x04, 0x17
        /*000a*/ 	.short	(.L_192 - .L_191)
.L_191:
        /*000c*/ 	.word	0x00000000
        /*0010*/ 	.short	0x0000
        /*0012*/ 	.short	0x0070
        /*0014*/ 	.byte	0x00, 0xf0, 0x01, 0x28


	//----- nvinfo : EIATTR_SPARSE_MMA_MASK
	.align		4
.L_192:
        /*0018*/ 	.byte	0x03, 0x50
        /*001a*/ 	.short	0x0000


	//----- nvinfo : EIATTR_MAXREG_COUNT
	.align		4
        /*001c*/ 	.byte	0x03, 0x1b
        /*001e*/ 	.short	0x00a8


	//----- nvinfo : EIATTR_NUM_BARRIERS
	.align		4
        /*0020*/ 	.byte	0x02, 0x4c
        /*0022*/ 	.byte	0x10
	.zero		1


	//----- nvinfo : EIATTR_EXTERNS
	.align		4
        /*0024*/ 	.byte	0x04, 0x0f
        /*0026*/ 	.short	(.L_194 - .L_193)


	//   ....[0]....
	.align		4
.L_193:
        /*0028*/ 	.word	index@(__assertfail)


	//----- nvinfo : EIATTR_ANNOTATIONS
	.align		4
.L_194:
        /*002c*/ 	.byte	0x04, 0x55
        /*002e*/ 	.short	(.L_196 - .L_195)


	//   ....[0]....
.L_195:
        /* <DEDUP_REMOVED lines=30> */
        /*0204*/ 	.byte	0x60, 0xd5, 0x00, 0x00, 0x01, 0x00, 0x00, 0x00, 0x70, 0xd6, 0x00, 0x00


	//----- nvinfo : EIATTR_MERCURY_ISA_VERSION
	.align		4
.L_196:
        /*0210*/ 	.byte	0x03, 0x5f
        /*0212*/ 	.short	0x0101


	//----- nvinfo : EIATTR_UNUSED_LOAD_BYTE_OFFSET
	.align		4
        /*0214*/ 	.byte	0x04, 0x44
        /*0216*/ 	.short	(.L_198 - .L_197)


	//   ....[0]....
.L_197:
        /*0218*/ 	.word	0x00000a50
        /*021c*/ 	.word	0x0000fff0


	//   ....[1]....
        /*0220*/ 	.word	0x00006600
        /*0224*/ 	.word	0x0000fff0


	//----- nvinfo : EIATTR_INT_WARP_WIDE_INSTR_OFFSETS
	.align		4
.L_198:
        /*0228*/ 	.byte	0x04, 0x31
        /*022a*/ 	.short	(.L_200 - .L_199)


	//   ....[0]....
.L_199:
        /*022c*/ 	.word	0x00000160


	//   ....[1]....
        /*0230*/ 	.word	0x000001a0


	//   ....[2]....
        /*0234*/ 	.word	0x00000210


	//   ....[3]....
        /*0238*/ 	.word	0x00009f20


	//   ....[4]....
        /*023c*/ 	.word	0x00009fb0


	//   ....[5]....
        /*0240*/ 	.word	0x0000a430


	//   ....[6]....
        /*0244*/ 	.word	0x0000a460


	//   ....[7]....
        /*0248*/ 	.word	0x0000c890


	//   ....[8]....
        /*024c*/ 	.word	0x0000c920


	//----- nvinfo : EIATTR_COOP_GROUP_MASK_REGIDS
	.align		4
.L_200:
        /*0250*/ 	.byte	0x04, 0x29
        /*0252*/ 	.short	(.L_202 - .L_201)


	//   ....[0]....
.L_201:
        /*0254*/ 	.word	0xffffffff


	//   ....[1]....
        /*0258*/ 	.word	0xffffffff


	//   ....[2]....
        /*025c*/ 	.word	0xffffffff


	//   ....[3]....
        /*0260*/ 	.word	0xffffffff


	//   ....[4]....
        /*0264*/ 	.word	0xffffffff


	//   ....[5]....
        /*0268*/ 	.word	0xffffffff


	//   ....[6]....
        /*026c*/ 	.word	0xffffffff


	//   ....[7]....
        /*0270*/ 	.word	0xffffffff


	//   ....[8]....
        /*0274*/ 	.word	0xffffffff


	//   ....[9]....
        /*0278*/ 	.word	0xffffffff


	//   ....[10]....
        /*027c*/ 	.word	0xffffffff


	//   ....[11]....
        /*0280*/ 	.word	0xffffffff


	//   ....[12]....
        /*0284*/ 	.word	0xffffffff


	//   ....[13]....
        /*0288*/ 	.word	0xffffffff


	//   ....[14]....
        /*028c*/ 	.word	0xffffffff


	//   ....[15]....
        /*0290*/ 	.word	0xffffffff


	//   ....[16]....
        /*0294*/ 	.word	0xffffffff


	//   ....[17]....
        /*0298*/ 	.word	0xffffffff


	//   ....[18]....
        /*029c*/ 	.word	0xffffffff


	//   ....[19]....
        /*02a0*/ 	.word	0xffffffff


	//   ....[20]....
        /*02a4*/ 	.word	0xffffffff


	//   ....[21]....
        /*02a8*/ 	.word	0xffffffff


	//   ....[22]....
        /*02ac*/ 	.word	0xffffffff


	//   ....[23]....
        /*02b0*/ 	.word	0xffffffff


	//   ....[24]....
        /*02b4*/ 	.word	0xffffffff


	//   ....[25]....
        /*02b8*/ 	.word	0xffffffff


	//   ....[26]....
        /*02bc*/ 	.word	0xffffffff


	//   ....[27]....
        /*02c0*/ 	.word	0xffffffff


	//   ....[28]....
        /*02c4*/ 	.word	0xffffffff


	//   ....[29]....
        /*02c8*/ 	.word	0xffffffff


	//   ....[30]....
        /*02cc*/ 	.word	0xffffffff


	//   ....[31]....
        /*02d0*/ 	.word	0xffffffff


	//   ....[32]....
        /*02d4*/ 	.word	0xffffffff


	//   ....[33]....
        /*02d8*/ 	.word	0xffffffff


	//   ....[34]....
        /*02dc*/ 	.word	0xffffffff


	//   ....[35]....
        /*02e0*/ 	.word	0xffffffff


	//   ....[36]....
        /*02e4*/ 	.word	0xffffffff


	//   ....[37]....
        /*02e8*/ 	.word	0xffffffff


	//   ....[38]....
        /*02ec*/ 	.word	0xffffffff


	//   ....[39]....
        /*02f0*/ 	.word	0xffffffff


	//   ....[40]....
        /*02f4*/ 	.word	0xffffffff


	//   ....[41]....
        /*02f8*/ 	.word	0xffffffff


	//   ....[42]....
        /*02fc*/ 	.word	0xffffffff


	//   ....[43]....
        /*0300*/ 	.word	0xffffffff


	//   ....[44]....
        /*0304*/ 	.word	0xffffffff


	//   ....[45]....
        /*0308*/ 	.word	0xffffffff


	//   ....[46]....
        /*030c*/ 	.word	0xffffffff


	//   ....[47]....
        /*0310*/ 	.word	0xffffffff


	//   ....[48]....
        /*0314*/ 	.word	0xffffffff


	//   ....[49]....
        /*0318*/ 	.word	0xffffffff


	//   ....[50]....
        /*031c*/ 	.word	0xffffffff


	//   ....[51]....
        /*0320*/ 	.word	0xffffffff


	//   ....[52]....
        /*0324*/ 	.word	0xffffffff


	//   ....[53]....
        /*0328*/ 	.word	0xffffffff


	//   ....[54]....
        /*032c*/ 	.word	0x0500000f


	//   ....[55]....
        /*0330*/ 	.word	0x0500000f


	//   ....[56]....
        /*0334*/ 	.word	0x0500000f


	//   ....[57]....
        /*0338*/ 	.word	0x0500000f


	//   ....[58]....
        /*033c*/ 	.word	0x0500000f


	//   ....[59]....
        /*0340*/ 	.word	0x0500000f


	//   ....[60]....
        /*0344*/ 	.word	0x0500000f


	//   ....[61]....
        /*0348*/ 	.word	0x0500000f


	//   ....[62]....
        /*034c*/ 	.word	0x0500000f


	//   ....[63]....
        /*0350*/ 	.word	0x0500000f


	//   ....[64]....
        /*0354*/ 	.word	0x0500000f


	//   ....[65]....
        /*0358*/ 	.word	0x0500000f


	//   ....[66]....
        /*035c*/ 	.word	0x0500000f


	//   ....[67]....
        /*0360*/ 	.word	0x0500000f


	//   ....[68]....
        /*0364*/ 	.word	0x0500000f


	//   ....[69]....
        /*0368*/ 	.word	0x0500000f


	//   ....[70]....
        /*036c*/ 	.word	0x0500000f


	//   ....[71]....
        /*0370*/ 	.word	0x0500000f


	//   ....[72]....
        /*0374*/ 	.word	0x0500000f


	//----- nvinfo : EIATTR_COOP_GROUP_INSTR_OFFSETS
	.align		4
.L_202:
        /*0378*/ 	.byte	0x04, 0x28
        /*037a*/ 	.short	(.L_204 - .L_203)


	//   ....[0]....
.L_203:
        /*037c*/ 	.word	0x00000070


	//   ....[1]....
        /*0380*/ 	.word	0x00000170


	//   ....[2]....
        /*0384*/ 	.word	0x000001c0


	//   ....[3]....
        /*0388*/ 	.word	0x000003f0


	//   ....[4]....
        /*038c*/ 	.word	0x00000550


	//   ....[5]....
        /*0390*/ 	.word	0x00000670


	//   ....[6]....
        /*0394*/ 	.word	0x000007d0


	//   ....[7]....
        /*0398*/ 	.word	0x00001560


	//   ....[8]....
        /*039c*/ 	.word	0x00002700


	//   ....[9]....
        /*03a0*/ 	.word	0x00002790


	//   ....[10]....
        /*03a4*/ 	.word	0x00002bd0


	//   ....[11]....
        /*03a8*/ 	.word	0x00002c40


	//   ....[12]....
        /*03ac*/ 	.word	0x00004170


	//   ....[13]....
        /*03b0*/ 	.word	0x000041e0


	//   ....[14]....
        /*03b4*/ 	.word	0x00004650


	//   ....[15]....
        /*03b8*/ 	.word	0x00004810


	//   ....[16]....
        /*03bc*/ 	.word	0x00005b90


	//   ....[17]....
        /*03c0*/ 	.word	0x00005c10


	//   ....[18]....
        /*03c4*/ 	.word	0x00005c60


	//   ....[19]....
        /*03c8*/ 	.word	0x00005c80


	//   ....[20]....
        /*03cc*/ 	.word	0x00009090


	//   ....[21]....
        /*03d0*/ 	.word	0x00009220


	//   ....[22]....
        /*03d4*/ 	.word	0x00009250


	//   ....[23]....
        /*03d8*/ 	.word	0x00009290


	//   ....[24]....
        /*03dc*/ 	.word	0x000092f0


	//   ....[25]....
        /*03e0*/ 	.word	0x00009350


	//   ....[26]....
        /*03e4*/ 	.word	0x00009390


	//   ....[27]....
        /*03e8*/ 	.word	0x00009540


	//   ....[28]....
        /*03ec*/ 	.word	0x000095a0


	//   ....[29]....
        /*03f0*/ 	.word	0x000095e0


	//   ....[30]....
        /*03f4*/ 	.word	0x00009620


	//   ....[31]....
        /*03f8*/ 	.word	0x00009650


	//   ....[32]....
        /*03fc*/ 	.word	0x00009680


	//   ....[33]....
        /*0400*/ 	.word	0x00009710


	//   ....[34]....
        /*0404*/ 	.word	0x00009740


	//   ....[35]....
        /*0408*/ 	.word	0x000097d0


	//   ....[36]....
        /*040c*/ 	.word	0x0000c9b0


	//   ....[37]....
        /*0410*/ 	.word	0x0000c9c0


	//   ....[38]....
        /*0414*/ 	.word	0x0000cad0


	//   ....[39]....
        /*0418*/ 	.word	0x0000cb30


	//   ....[40]....
        /*041c*/ 	.word	0x0000cb70


	//   ....[41]....
        /*0420*/ 	.word	0x0000cbb0


	//   ....[42]....
        /*0424*/ 	.word	0x0000cbe0


	//   ....[43]....
        /*0428*/ 	.word	0x0000cc10


	//   ....[44]....
        /*042c*/ 	.word	0x0000cda0


	//   ....[45]....
        /*0430*/ 	.word	0x0000ce00


	//   ....[46]....
        /*0434*/ 	.word	0x0000ce40


	//   ....[47]....
        /*0438*/ 	.word	0x0000ce80


	//   ....[48]....
        /*043c*/ 	.word	0x0000ceb0


	//   ....[49]....
        /*0440*/ 	.word	0x0000cee0


	//   ....[50]....
        /*0444*/ 	.word	0x0000cfa0


	//   ....[51]....
        /*0448*/ 	.word	0x0000cfc0


	//   ....[52]....
        /*044c*/ 	.word	0x0000d030


	//   ....[53]....
        /*0450*/ 	.word	0x0000d480


	//   ....[54]....
        /*0454*/ 	.word	0x0000d980


	//   ....[55]....
        /*0458*/ 	.word	0x0000dda0


	//   ....[56]....
        /*045c*/ 	.word	0x0000de30


	//   ....[57]....
        /*0460*/ 	.word	0x0000ded0


	//   ....[58]....
        /*0464*/ 	.word	0x0000df80


	//   ....[59]....
        /*0468*/ 	.word	0x0000e000


	//   ....[60]....
        /*046c*/ 	.word	0x0000e080


	//   ....[61]....
        /*0470*/ 	.word	0x0000e100


	//   ....[62]....
        /*0474*/ 	.word	0x0000e180


	//   ....[63]....
        /*0478*/ 	.word	0x0000e210


	//   ....[64]....
        /*047c*/ 	.word	0x0000e2c0


	//   ....[65]....
        /*0480*/ 	.word	0x0000e340


	//   ....[66]....
        /*0484*/ 	.word	0x0000e3c0


	//   ....[67]....
        /*0488*/ 	.word	0x0000e440


	//   ....[68]....
        /*048c*/ 	.word	0x0000e4c0


	//   ....[69]....
        /*0490*/ 	.word	0x0000e530


	//   ....[70]....
        /*0494*/ 	.word	0x0000e5d0


	//   ....[71]....
        /*0498*/ 	.word	0x0000e660


	//   ....[72]....
        /*049c*/ 	.word	0x0000e780


	//----- nvinfo : EIATTR_REG_RECONFIG
	.align		4
.L_204:
        /*04a0*/ 	.byte	0x01, 0x54
	.zero		2


	//----- nvinfo : EIATTR_SYSCALL_OFFSETS
	.align		4
        /*04a4*/ 	.byte	0x04, 0x46
        /*04a6*/ 	.short	(.L_206 - .L_205)


	//   ....[0]....
.L_205:
        /*04a8*/ 	.word	0x00001740


	//   ....[1]....
        /*04ac*/ 	.word	0x0000a140


	//   ....[2]....
        /*04b0*/ 	.word	0x0000a280


	//   ....[3]....
        /*04b4*/ 	.word	0x0000a380


	//----- nvinfo : EIATTR_MBARRIER_INSTR_OFFSETS
	.align		4
.L_206:
        /*04b8*/ 	.byte	0x04, 0x39
        /*04ba*/ 	.short	(.L_208 - .L_207)


	//   ....[0]....
.L_207:
        /*04bc*/ 	.word	0x000002a0
        /*04c0*/ 	.word	0x000000ff
        /*04c4*/ 	.word	0x00022800
        /*04c8*/ 	.short	0x0100
        /*04ca*/ 	.byte	0x08
	.zero		1


	//   ....[1]....
        /*04cc*/ 	.word	0x000002b0
        /*04d0*/ 	.word	0x000000ff
        /*04d4*/ 	.word	0x00022820
        /*04d8*/ 	.short	0x0100
        /*04da*/ 	.byte	0x08
	.zero		1


	//   ....[2]....
        /*04dc*/ 	.word	0x000003a0
        /*04e0*/ 	.word	0x000000ff
        /*04e4*/ 	.word	0x00022830
        /*04e8*/ 	.short	0x0100
        /*04ea*/ 	.byte	0x08
	.zero		1


	//   ....[3]....
        /*04ec*/ 	.word	0x000003b0
        /*04f0*/ 	.word	0x000000ff
        /*04f4*/ 	.word	0x00022840
        /*04f8*/ 	.short	0x0100
        /*04fa*/ 	.byte	0x08
	.zero		1


	//   ....[4]....
        /*04fc*/ 	.word	0x000003c0
        /*0500*/ 	.word	0x000000ff
        /*0504*/ 	.word	0x00022838
        /*0508*/ 	.short	0x0100
        /*050a*/ 	.byte	0x08
	.zero		1


	//   ....[5]....
        /*050c*/ 	.word	0x000003d0
        /*0510*/ 	.word	0x000000ff
        /*0514*/ 	.word	0x00022848
        /*0518*/ 	.short	0x0100
        /*051a*/ 	.byte	0x08
	.zero		1


	//   ....[6]....
        /*051c*/ 	.word	0x00000500
        /*0520*/ 	.word	0x000000ff
        /*0524*/ 	.word	0x00022850
        /*0528*/ 	.short	0x0100
        /*052a*/ 	.byte	0x08
	.zero		1


	//   ....[7]....
        /*052c*/ 	.word	0x00000510
        /*0530*/ 	.word	0x000000ff
        /*0534*/ 	.word	0x00022860
        /*0538*/ 	.short	0x0100
        /*053a*/ 	.byte	0x08
	.zero		1


	//   ....[8]....
        /*053c*/ 	.word	0x00000520
        /*0540*/ 	.word	0x000000ff
        /*0544*/ 	.word	0x00022858
        /*0548*/ 	.short	0x0100
        /*054a*/ 	.byte	0x08
	.zero		1


	//   ....[9]....
        /*054c*/ 	.word	0x00000530
        /*0550*/ 	.word	0x000000ff
        /*0554*/ 	.word	0x00022868
        /*0558*/ 	.short	0x0100
        /*055a*/ 	.byte	0x08
	.zero		1


	//   ....[10]....
        /*055c*/ 	.word	0x00000620
        /*0560*/ 	.word	0x000000ff
        /*0564*/ 	.word	0x00022870
        /*0568*/ 	.short	0x0100
        /*056a*/ 	.byte	0x06
	.zero		1


	//   ....[11]....
        /*056c*/ 	.word	0x00000630
        /*0570*/ 	.word	0x000000ff
        /*0574*/ 	.word	0x00022880
        /*0578*/ 	.short	0x0100
        /*057a*/ 	.byte	0x06
	.zero		1


	//   ....[12]....
        /*057c*/ 	.word	0x00000640
        /*0580*/ 	.word	0x000000ff
        /*0584*/ 	.word	0x00022878
        /*0588*/ 	.short	0x0100
        /*058a*/ 	.byte	0x06
	.zero		1


	//   ....[13]....
        /*058c*/ 	.word	0x00000650
        /*0590*/ 	.word	0x000000ff
        /*0594*/ 	.word	0x00022888
        /*0598*/ 	.short	0x0100
        /*059a*/ 	.byte	0x06
	.zero		1


	//   ....[14]....
        /*059c*/ 	.word	0x00000780
        /*05a0*/ 	.word	0x000000ff
        /*05a4*/ 	.word	0x00022890
        /*05a8*/ 	.short	0x0100
        /*05aa*/ 	.byte	0x08
	.zero		1


	//   ....[15]....
        /*05ac*/ 	.word	0x00000790
        /*05b0*/ 	.word	0x000000ff
        /*05b4*/ 	.word	0x000228a0
        /*05b8*/ 	.short	0x0100
        /*05ba*/ 	.byte	0x08
	.zero		1


	//   ....[16]....
        /*05bc*/ 	.word	0x000007a0
        /*05c0*/ 	.word	0x000000ff
        /*05c4*/ 	.word	0x00022898
        /*05c8*/ 	.short	0x0100
        /*05ca*/ 	.byte	0x08
	.zero		1


	//   ....[17]....
        /*05cc*/ 	.word	0x000007b0
        /*05d0*/ 	.word	0x000000ff
        /*05d4*/ 	.word	0x000228a8
        /*05d8*/ 	.short	0x0100
        /*05da*/ 	.byte	0x08
	.zero		1


	//   ....[18]....
        /*05dc*/ 	.word	0x000008e0
        /*05e0*/ 	.word	0x000000ff
        /*05e4*/ 	.word	0x000228b0
        /*05e8*/ 	.short	0x0100
        /*05ea*/ 	.byte	0x08
	.zero		1


	//   ....[19]....
        /*05ec*/ 	.word	0x000008f0
        /*05f0*/ 	.word	0x000000ff
        /*05f4*/ 	.word	0x000228c0
        /*05f8*/ 	.short	0x0100
        /*05fa*/ 	.byte	0x08
	.zero		1


	//   ....[20]....
        /*05fc*/ 	.word	0x00000900
        /*0600*/ 	.word	0x000000ff
        /*0604*/ 	.word	0x000228b8
        /*0608*/ 	.short	0x0100
        /*060a*/ 	.byte	0x08
	.zero		1


	//   ....[21]....
        /*060c*/ 	.word	0x00000910
        /*0610*/ 	.word	0x000000ff
        /*0614*/ 	.word	0x000228c8
        /*0618*/ 	.short	0x0100
        /*061a*/ 	.byte	0x08
	.zero		1


	//   ....[22]....
        /*061c*/ 	.word	0x000017e0
        /*0620*/ 	.word	0x00000006
        /*0624*/ 	.word	0x00022800
        /*0628*/ 	.short	0x010a
        /*062a*/ 	.byte	0x3f
	.zero		1


	//   ....[23]....
        /*062c*/ 	.word	0x000018a0
        /*0630*/ 	.word	0x00000005
        /*0634*/ 	.word	0x00022830
        /*0638*/ 	.short	0x010a
        /*063a*/ 	.byte	0x3f
	.zero		1


	//   ....[24]....
        /*063c*/ 	.word	0x000018e0
        /*0640*/ 	.word	0x00000005
        /*0644*/ 	.word	0x00022830
        /*0648*/ 	.short	0x010a
        /*064a*/ 	.byte	0x3f
	.zero		1


	//   ....[25]....
        /*064c*/ 	.word	0x00003060
        /*0650*/ 	.word	0x00000003
        /*0654*/ 	.word	0x00000000
        /*0658*/ 	.short	0x0101
        /*065a*/ 	.byte	0x3f
	.zero		1


	//   ....[26]....
        /*065c*/ 	.word	0x000034c0
        /*0660*/ 	.word	0x00000005
        /*0664*/ 	.word	0x00022850
        /*0668*/ 	.short	0x010a
        /*066a*/ 	.byte	0x3f
	.zero		1


	//   ....[27]....
        /*066c*/ 	.word	0x00003500
        /*0670*/ 	.word	0x00000005
        /*0674*/ 	.word	0x00022850
        /*0678*/ 	.short	0x010a
        /*067a*/ 	.byte	0x3f
	.zero		1


	//   ....[28]....
        /*067c*/ 	.word	0x00003800
        /*0680*/ 	.word	0x00000005
        /*0684*/ 	.word	0x00000000
        /*0688*/ 	.short	0x0101
        /*068a*/ 	.byte	0x3f
	.zero		1


	//   ....[29]....
        /*068c*/ 	.word	0x00003990
        /*0690*/ 	.word	0x000000ff
        /*0694*/ 	.word	0x00022830
        /*0698*/ 	.short	0x010a
        /*069a*/ 	.byte	0x17
	.zero		1


	//   ....[30]....
        /*069c*/ 	.word	0x000039e0
        /*06a0*/ 	.word	0x000000ff
        /*06a4*/ 	.word	0x00022830
        /*06a8*/ 	.short	0x010a
        /*06aa*/ 	.byte	0x17
	.zero		1


	//   ....[31]....
        /*06ac*/ 	.word	0x00005200
        /*06b0*/ 	.word	0x00000098
        /*06b4*/ 	.word	0x00000000
        /*06b8*/ 	.short	0x0101
        /*06ba*/ 	.byte	0x3f
	.zero		1


	//   ....[32]....
        /*06bc*/ 	.word	0x00005860
        /*06c0*/ 	.word	0x000000ff
        /*06c4*/ 	.word	0x00022850
        /*06c8*/ 	.short	0x010a
        /*06ca*/ 	.byte	0x17
	.zero		1


	//   ....[33]....
        /*06cc*/ 	.word	0x000058b0
        /*06d0*/ 	.word	0x000000ff
        /*06d4*/ 	.word	0x00022850
        /*06d8*/ 	.short	0x010a
        /*06da*/ 	.byte	0x17
	.zero		1


	//   ....[34]....
        /*06dc*/ 	.word	0x00005b70
        /*06e0*/ 	.word	0x000000c7
        /*06e4*/ 	.word	0x00000000
        /*06e8*/ 	.short	0x0101
        /*06ea*/ 	.byte	0x3f
	.zero		1


	//   ....[35]....
        /*06ec*/ 	.word	0x00007cf0
        /*06f0*/ 	.word	0x00000000
        /*06f4*/ 	.word	0x00000000
        /*06f8*/ 	.short	0x0101
        /*06fa*/ 	.byte	0x3f
	.zero		1


	//   ....[36]....
        /*06fc*/ 	.word	0x0000a8e0
        /*0700*/ 	.word	0x00000008
        /*0704*/ 	.word	0x00022840
        /*0708*/ 	.short	0x010a
        /*070a*/ 	.byte	0x3f
	.zero		1


	//   ....[37]....
        /*070c*/ 	.word	0x0000ace0
        /*0710*/ 	.word	0x0000000a
        /*0714*/ 	.word	0x00022820
        /*0718*/ 	.short	0x010a
        /*071a*/ 	.byte	0x3f
	.zero		1


	//   ....[38]....
        /*071c*/ 	.word	0x0000ada0
        /*0720*/ 	.word	0x00000008
        /*0724*/ 	.word	0x00022860
        /*0728*/ 	.short	0x010a
        /*072a*/ 	.byte	0x3f
	.zero		1


	//   ....[39]....
        /*072c*/ 	.word	0x0000b410
        /*0730*/ 	.word	0x00000003
        /*0734*/ 	.word	0x00022840
        /*0738*/ 	.short	0x010a
        /*073a*/ 	.byte	0x3f
	.zero		1


	//   ....[40]....
        /*073c*/ 	.word	0x0000b620
        /*0740*/ 	.word	0x00000003
        /*0744*/ 	.word	0x00022860
        /*0748*/ 	.short	0x010a
        /*074a*/ 	.byte	0x3f
	.zero		1


	//   ....[41]....
        /*074c*/ 	.word	0x0000bba0
        /*0750*/ 	.word	0x00000002
        /*0754*/ 	.word	0x00022840
        /*0758*/ 	.short	0x010a
        /*075a*/ 	.byte	0x3f
	.zero		1


	//   ....[42]....
        /*075c*/ 	.word	0x0000bda0
        /*0760*/ 	.word	0x00000002
        /*0764*/ 	.word	0x00022860
        /*0768*/ 	.short	0x010a
        /*076a*/ 	.byte	0x3f
	.zero		1


	//   ....[43]....
        /*076c*/ 	.word	0x0000c2a0
        /*0770*/ 	.word	0x00000002
        /*0774*/ 	.word	0x00022840
        /*0778*/ 	.short	0x010a
        /*077a*/ 	.byte	0x3f
	.zero		1


	//   ....[44]....
        /*077c*/ 	.word	0x0000c4b0
        /*0780*/ 	.word	0x00000002
        /*0784*/ 	.word	0x00022860
        /*0788*/ 	.short	0x010a
        /*078a*/ 	.byte	0x3f
	.zero		1


	//   ....[45]....
        /*078c*/ 	.word	0x0000d400
        /*0790*/ 	.word	0x00000000
        /*0794*/ 	.word	0x00022820
        /*0798*/ 	.short	0x010a
        /*079a*/ 	.byte	0x3f
	.zero		1


	//   ....[46]....
        /*079c*/ 	.word	0x0000d5c0
        /*07a0*/ 	.word	0x00000006
        /*07a4*/ 	.word	0x00000000
        /*07a8*/ 	.short	0x010a
        /*07aa*/ 	.byte	0x3f
	.zero		1


	//   ....[47]....
        /*07ac*/ 	.word	0x0000d630
        /*07b0*/ 	.word	0x00000007
        /*07b4*/ 	.word	0x00000000
        /*07b8*/ 	.short	0x010a
        /*07ba*/ 	.byte	0x3f
	.zero		1


	//   ....[48]....
        /*07bc*/ 	.word	0x0000d6a0
        /*07c0*/ 	.word	0x00000004
        /*07c4*/ 	.word	0x00000000
        /*07c8*/ 	.short	0x010a
        /*07ca*/ 	.byte	0x3f
	.zero		1


	//   ....[49]....
        /*07cc*/ 	.word	0x0000d6d0
        /*07d0*/ 	.word	0x00000003
        /*07d4*/ 	.word	0x00000000
        /*07d8*/ 	.short	0x010a
        /*07da*/ 	.byte	0x3f
	.zero		1


	//   ....[50]....
        /*07dc*/ 	.word	0x0000d730
        /*07e0*/ 	.word	0x00000006
        /*07e4*/ 	.word	0x00022800
        /*07e8*/ 	.short	0x010a
        /*07ea*/ 	.byte	0x3f
	.zero		1


	//   ....[51]....
        /*07ec*/ 	.word	0x0000d780
        /*07f0*/ 	.word	0x00000005
        /*07f4*/ 	.word	0x00022830
        /*07f8*/ 	.short	0x010a
        /*07fa*/ 	.byte	0x3f
	.zero		1


	//   ....[52]....
        /*07fc*/ 	.word	0x0000d7d0
        /*0800*/ 	.word	0x00000005
        /*0804*/ 	.word	0x00022850
        /*0808*/ 	.short	0x010a
        /*080a*/ 	.byte	0x3f
	.zero		1


	//   ....[53]....
        /*080c*/ 	.word	0x0000d840
        /*0810*/ 	.word	0x00000000
        /*0814*/ 	.word	0x00022830
        /*0818*/ 	.short	0x010a
        /*081a*/ 	.byte	0x3f
	.zero		1


	//   ....[54]....
        /*081c*/ 	.word	0x0000d8a0
        /*0820*/ 	.word	0x000000c7
        /*0824*/ 	.word	0x00022850
        /*0828*/ 	.short	0x010a
        /*082a*/ 	.byte	0x3f
	.zero		1


	//   ....[55]....
        /*082c*/ 	.word	0x0000da40
        /*0830*/ 	.word	0x00000008
        /*0834*/ 	.word	0x00022840
        /*0838*/ 	.short	0x010a
        /*083a*/ 	.byte	0x3f
	.zero		1


	//   ....[56]....
        /*083c*/ 	.word	0x0000dac0
        /*0840*/ 	.word	0x00000008
        /*0844*/ 	.word	0x00022820
        /*0848*/ 	.short	0x010a
        /*084a*/ 	.byte	0x3f
	.zero		1


	//   ....[57]....
        /*084c*/ 	.word	0x0000db10
        /*0850*/ 	.word	0x00000008
        /*0854*/ 	.word	0x00022860
        /*0858*/ 	.short	0x010a
        /*085a*/ 	.byte	0x3f
	.zero		1


	//   ....[58]....
        /*085c*/ 	.word	0x0000db60
        /*0860*/ 	.word	0x00000003
        /*0864*/ 	.word	0x00022840
        /*0868*/ 	.short	0x010a
        /*086a*/ 	.byte	0x3f
	.zero		1


	//   ....[59]....
        /*086c*/ 	.word	0x0000dbb0
        /*0870*/ 	.word	0x00000003
        /*0874*/ 	.word	0x00022860
        /*0878*/ 	.short	0x010a
        /*087a*/ 	.byte	0x3f
	.zero		1


	//   ....[60]....
        /*087c*/ 	.word	0x0000dc00
        /*0880*/ 	.word	0x00000002
        /*0884*/ 	.word	0x00022840
        /*0888*/ 	.short	0x010a
        /*088a*/ 	.byte	0x3f
	.zero		1


	//   ....[61]....
        /*088c*/ 	.word	0x0000dc50
        /*0890*/ 	.word	0x00000002
        /*0894*/ 	.word	0x00022860
        /*0898*/ 	.short	0x010a
        /*089a*/ 	.byte	0x3f
	.zero		1


	//   ....[62]....
        /*089c*/ 	.word	0x0000dca0
        /*08a0*/ 	.word	0x00000002
        /*08a4*/ 	.word	0x00022840
        /*08a8*/ 	.short	0x010a
        /*08aa*/ 	.byte	0x3f
	.zero		1


	//   ....[63]....
        /*08ac*/ 	.word	0x0000dcf0
        /*08b0*/ 	.word	0x00000002
        /*08b4*/ 	.word	0x00022860
        /*08b8*/ 	.short	0x010a
        /*08ba*/ 	.byte	0x3f
	.zero		1


	//   ....[64]....
        /*08bc*/ 	.word	0x0000e6a0
        /*08c0*/ 	.word	0x00000000
        /*08c4*/ 	.word	0x00022820
        /*08c8*/ 	.short	0x010a
        /*08ca*/ 	.byte	0x3f
	.zero		1


	//   ....[65]....
        /*08cc*/ 	.word	0x0000e840
        /*08d0*/ 	.word	0x00000006
        /*08d4*/ 	.word	0x00000000
        /*08d8*/ 	.short	0x010a
        /*08da*/ 	.byte	0x3f
	.zero		1


	//   ....[66]....
        /*08dc*/ 	.word	0x0000e890
        /*08e0*/ 	.word	0x00000007
        /*08e4*/ 	.word	0x00000000
        /*08e8*/ 	.short	0x010a
        /*08ea*/ 	.byte	0x3f
	.zero		1


	//   ....[67]....
        /*08ec*/ 	.word	0x0000e8e0
        /*08f0*/ 	.word	0x00000004
        /*08f4*/ 	.word	0x00000000
        /*08f8*/ 	.short	0x010a
        /*08fa*/ 	.byte	0x3f
	.zero		1


	//----- nvinfo : EIATTR_NUM_MBARRIERS
	.align		4
.L_208:
        /*08fc*/ 	.byte	0x03, 0x38
        /*08fe*/ 	.short	0x0016


	//----- nvinfo : EIATTR_EXIT_INSTR_OFFSETS
	.align		4
        /*0900*/ 	.byte	0x04, 0x1c
        /*0902*/ 	.short	(.L_210 - .L_209)


	//   ....[0]....
.L_209:
        /*0904*/ 	.word	0x00000a90


	//   ....[1]....
        /*0908*/ 	.word	0x00009050


	//   ....[2]....
        /*090c*/ 	.word	0x000090b0


	//   ....[3]....
        /*0910*/ 	.word	0x0000d720


	//----- nvinfo : EIATTR_MAX_THREADS
	.align		4
.L_210:
        /*0914*/ 	.byte	0x04, 0x05
        /*0916*/ 	.short	(.L_212 - .L_211)
.L_211:
        /*0918*/ 	.word	0x00000180
        /*091c*/ 	.word	0x00000001
        /*0920*/ 	.word	0x00000001


	//----- nvinfo : EIATTR_CRS_STACK_SIZE
	.align		4
.L_212:
        /*0924*/ 	.byte	0x04, 0x1e
        /*0926*/ 	.short	(.L_214 - .L_213)
.L_213:
        /*0928*/ 	.word	0x00000000


	//----- nvinfo : EIATTR_CBANK_PARAM_SIZE
	.align		4
.L_214:
        /*092c*/ 	.byte	0x03, 0x19
        /*092e*/ 	.short	0x0a70


	//----- nvinfo : EIATTR_PARAM_CBANK
	.align		4
        /*0930*/ 	.byte	0x04, 0x0a
        /*0932*/ 	.short	(.L_216 - .L_215)
	.align		4
.L_215:
        /*0934*/ 	.word	index@(.nv.constant0._ZN7cutlass13device_kernelIN5flash11enable_sm90INS1_16FlashAttnFwdSm90INS1_25CollectiveMainloopFwdSm90ILi2EN4cute5tupleIJNS5_1CILi1EEES8_S8_EEENS6_IJNS7_ILi128EEENS7_ILi96EEENS7_ILi64EEEEEELi256ENS_6half_tEfNS_4arch4Sm90ELb0ELb0ELb1ELb1ELb0ELb0ELb0ELb1ELb0ELb0ELb0ELb0EEENS1_21CollectiveEpilogueFwdINS6_IJSA_NS7_ILi256EEESB_EEES9_SE_SG_Li256ELb1ELb0ELb0ELb0EEENS1_36VarlenDynamicPersistentTileSchedulerILi128ELi96ELi256ELi32ELb0ELb0ELb1ELb0ELb1ELb1EEEEEEEEEvNT_6ParamsE)
        /*0938*/ 	.short	0x0210
        /*093a*/ 	.short	0x0a70


	//----- nvinfo : EIATTR_SW_WAR
	.align		4
.L_216:
        /*093c*/ 	.byte	0x04, 0x36
        /*093e*/ 	.short	(.L_218 - .L_217)
.L_217:
        /*0940*/ 	.word	0x00000008
.L_218:


//--------------------- .nv.info._ZN7cutlass13device_kernelIN5flash11enable_sm90INS1_16FlashAttnFwdSm90INS1_25CollectiveMainloopFwdSm90ILi2EN4cute5tupleIJNS5_1CILi1EEES8_S8_EEENS6_IJNS7_ILi128EEENS7_ILi96EEENS7_ILi64EEEEEELi256ENS_6half_tEfNS_4arch4Sm90ELb0ELb0ELb1ELb1ELb0ELb1ELb0ELb1ELb0ELb0ELb0ELb0EEENS1_21CollectiveEpilogueFwdINS6_IJSA_NS7_ILi256EEESB_EEES9_SE_SG_Li256ELb1ELb0ELb0ELb0EEENS1_36VarlenDynamicPersistentTileSchedulerILi128ELi96ELi256ELi32ELb0ELb0ELb1ELb0ELb1ELb1EEEEEEEEEvNT_6ParamsE --------------------------
	.section	.nv.info._ZN7cutlass13device_kernelIN5flash11enable_sm90INS1_16FlashAttnFwdSm90INS1_25CollectiveMainloopFwdSm90ILi2EN4cute5tupleIJNS5_1CILi1EEES8_S8_EEENS6_IJNS7_ILi128EEENS7_ILi96EEENS7_ILi64EEEEEELi256ENS_6half_tEfNS_4arch4Sm90ELb0ELb0ELb1ELb1ELb0ELb1ELb0ELb1ELb0ELb0ELb0ELb0EEENS1_21CollectiveEpilogueFwdINS6_IJSA_NS7_ILi256EEESB_EEES9_SE_SG_Li256ELb1ELb0ELb0ELb0EEENS1_36VarlenDynamicPersistentTileSchedulerILi128ELi96ELi256ELi32ELb0ELb0ELb1ELb0ELb1ELb1EEEEEEEEEvNT_6ParamsE,"",@"SHT_CUDA_INFO"
	.sectionflags	@""
	.align	4


	//----- nvinfo : EIATTR_CUDA_API_VERSION
	.align		4
        /*0000*/ 	.byte	0x04, 0x37
        /*0002*/ 	.short	(.L_220 - .L_219)
.L_219:
        /*0004*/ 	.word	0x00000082


	//----- nvinfo : EIATTR_KPARAM_INFO
	.align		4
.L_220:
        /*0008*/ 	.byte	0x04, 0x17
        /*000a*/ 	.short	(.L_222 - .L_221)
.L_221:
        /*000c*/ 	.word	0x00000000
        /*0010*/ 	.short	0x0000
        /*0012*/ 	.short	0x0070
        /*0014*/ 	.byte	0x00, 0xf0, 0x01, 0x28


	//----- nvinfo : EIATTR_SPARSE_MMA_MASK
	.align		4
.L_222:
        /*0018*/ 	.byte	0x03, 0x50
        /*001a*/ 	.short	0x0000


	//----- nvinfo : EIATTR_MAXREG_COUNT
	.align		4
        /*001c*/ 	.byte	0x03, 0x1b
        /*001e*/ 	.short	0x00a8


	//----- nvinfo : EIATTR_NUM_BARRIERS
	.align		4
        /*0020*/ 	.byte	0x02, 0x4c
        /*0022*/ 	.byte	0x10
	.zero		1


	//----- nvinfo : EIATTR_EXTERNS
	.align		4
        /*0024*/ 	.byte	0x04, 0x0f
        /*0026*/ 	.short	(.L_224 - .L_223)


	//   ....[0]....
	.align		4
.L_223:
        /*0028*/ 	.word	index@(__assertfail)


	//----- nvinfo : EIATTR_ANNOTATIONS
	.align		4
.L_224:
        /*002c*/ 	.byte	0x04, 0x55
        /*002e*/ 	.short	(.L_226 - .L_225)


	//   ....[0]....
.L_225:
        /* <DEDUP_REMOVED lines=41> */


	//----- nvinfo : EIATTR_MERCURY_ISA_VERSION
	.align		4
.L_226:
        /*02b0*/ 	.byte	0x03, 0x5f
        /*02b2*/ 	.short	0x0101


	//----- nvinfo : EIATTR_UNUSED_LOAD_BYTE_OFFSET
	.align		4
        /*02b4*/ 	.byte	0x04, 0x44
        /*02b6*/ 	.short	(.L_228 - .L_227)


	//   ....[0]....
.L_227:
        /*02b8*/ 	.word	0x00000b00
        /*02bc*/ 	.word	0x0000fff0


	//   ....[1]....
        /*02c0*/ 	.word	0x0000d000
        /*02c4*/ 	.word	0x0000fff0


	//----- nvinfo : EIATTR_INT_WARP_WIDE_INSTR_OFFSETS
	.align		4
.L_228:
        /*02c8*/ 	.byte	0x04, 0x31
        /*02ca*/ 	.short	(.L_230 - .L_229)


	//   ....[0]....
.L_229:
        /*02cc*/ 	.word	0x000001c0


	//   ....[1]....
        /*02d0*/ 	.word	0x00000200


	//   ....[2]....
        /*02d4*/ 	.word	0x00000270


	//   ....[3]....
        /*02d8*/ 	.word	0x00011720


	//   ....[4]....
        /*02dc*/ 	.word	0x000117b0


	//   ....[5]....
        /*02e0*/ 	.word	0x00011c30


	//   ....[6]....
        /*02e4*/ 	.word	0x00011c60


	//   ....[7]....
        /*02e8*/ 	.word	0x00014080


	//   ....[8]....
        /*02ec*/ 	.word	0x00014110


	//----- nvinfo : EIATTR_COOP_GROUP_MASK_REGIDS
	.align		4
.L_230:
        /*02f0*/ 	.byte	0x04, 0x29
        /*02f2*/ 	.short	(.L_232 - .L_231)


	//   ....[0]....
.L_231:
        /*02f4*/ 	.word	0xffffffff


	//   ....[1]....
        /*02f8*/ 	.word	0xffffffff


	//   ....[2]....
        /*02fc*/ 	.word	0xffffffff


	//   ....[3]....
        /*0300*/ 	.word	0xffffffff


	//   ....[4]....
        /*0304*/ 	.word	0xffffffff


	//   ....[5]....
        /*0308*/ 	.word	0xffffffff


	//   ....[6]....
        /*030c*/ 	.word	0xffffffff


	//   ....[7]....
        /*0310*/ 	.word	0xffffffff


	//   ....[8]....
        /*0314*/ 	.word	0xffffffff


	//   ....[9]....
        /*0318*/ 	.word	0xffffffff


	//   ....[10]....
        /*031c*/ 	.word	0xffffffff


	//   ....[11]....
        /*0320*/ 	.word	0xffffffff


	//   ....[12]....
        /*0324*/ 	.word	0xffffffff


	//   ....[13]....
        /*0328*/ 	.word	0xffffffff


	//   ....[14]....
        /*032c*/ 	.word	0xffffffff


	//   ....[15]....
        /*0330*/ 	.word	0xffffffff


	//   ....[16]....
        /*0334*/ 	.word	0xffffffff


	//   ....[17]....
        /*0338*/ 	.word	0xffffffff


	//   ....[18]....
        /*033c*/ 	.word	0xffffffff


	//   ....[19]....
        /*0340*/ 	.word	0xffffffff


	//   ....[20]....
        /*0344*/ 	.word	0xffffffff


	//   ....[21]....
        /*0348*/ 	.word	0xffffffff


	//   ....[22]....
        /*034c*/ 	.word	0xffffffff


	//   ....[23]....
        /*0350*/ 	.word	0xffffffff


	//   ....[24]....
        /*0354*/ 	.word	0xffffffff


	//   ....[25]....
        /*0358*/ 	.word	0xffffffff


	//   ....[26]....
        /*035c*/ 	.word	0xffffffff


	//   ....[27]....
        /*0360*/ 	.word	0xffffffff


	//   ....[28]....
        /*0364*/ 	.word	0xffffffff


	//   ....[29]....
        /*0368*/ 	.word	0xffffffff


	//   ....[30]....
        /*036c*/ 	.word	0xffffffff


	//   ....[31]....
        /*0370*/ 	.word	0xffffffff


	//   ....[32]....
        /*0374*/ 	.word	0xffffffff


	//   ....[33]....
        /*0378*/ 	.word	0xffffffff


	//   ....[34]....
        /*037c*/ 	.word	0xffffffff


	//   ....[35]....
        /*0380*/ 	.word	0xffffffff


	//   ....[36]....
        /*0384*/ 	.word	0xffffffff


	//   ....[37]....
        /*0388*/ 	.word	0xffffffff


	//   ....[38]....
        /*038c*/ 	.word	0xffffffff


	//   ....[39]....
        /*0390*/ 	.word	0xffffffff


	//   ....[40]....
        /*0394*/ 	.word	0xffffffff


	//   ....[41]....
        /*0398*/ 	.word	0xffffffff


	//   ....[42]....
        /*039c*/ 	.word	0xffffffff


	//   ....[43]....
        /*03a0*/ 	.word	0xffffffff


	//   ....[44]....
        /*03a4*/ 	.word	0xffffffff


	//   ....[45]....
        /*03a8*/ 	.word	0xffffffff


	//   ....[46]....
        /*03ac*/ 	.word	0xffffffff


	//   ....[47]....
        /*03b0*/ 	.word	0xffffffff


	//   ....[48]....
        /*03b4*/ 	.word	0xffffffff


	//   ....[49]....
        /*03b8*/ 	.word	0xffffffff


	//   ....[50]....
        /*03bc*/ 	.word	0xffffffff


	//   ....[51]....
        /*03c0*/ 	.word	0xffffffff


	//   ....[52]....
        /*03c4*/ 	.word	0xffffffff


	//   ....[53]....
        /*03c8*/ 	.word	0xffffffff


	//   ....[54]....
        /*03cc*/ 	.word	0x0500000f


	//   ....[55]....
        /*03d0*/ 	.word	0x0500000f


	//   ....[56]....
        /*03d4*/ 	.word	0x0500000f


	//   ....[57]....
        /*03d8*/ 	.word	0x0500000f


	//   ....[58]....
        /*03dc*/ 	.word	0x0500000f


	//   ....[59]....
        /*03e0*/ 	.word	0x0500000f


	//   ....[60]....
        /*03e4*/ 	.word	0x0500000f


	//   ....[61]....
        /*03e8*/ 	.word	0x0500000f


	//   ....[62]....
        /*03ec*/ 	.word	0x0500000f


	//   ....[63]....
        /*03f0*/ 	.word	0x0500000f


	//   ....[64]....
        /*03f4*/ 	.word	0x0500000f


	//   ....[65]....
        /*03f8*/ 	.word	0x0500000f


	//   ....[66]....
        /*03fc*/ 	.word	0x0500000f


	//   ....[67]....
        /*0400*/ 	.word	0x0500000f


	//   ....[68]....
        /*0404*/ 	.word	0x0500000f


	//   ....[69]....
        /*0408*/ 	.word	0x0500000f


	//   ....[70]....
        /*040c*/ 	.word	0x0500000f


	//   ....[71]....
        /*0410*/ 	.word	0x0500000f


	//   ....[72]....
        /*0414*/ 	.word	0x0500000f


	//   ....[73]....
        /*0418*/ 	.word	0x0500000f


	//   ....[74]....
        /*041c*/ 	.word	0x0500000f


	//   ....[75]....
        /*0420*/ 	.word	0x0500000f


	//   ....[76]....
        /*0424*/ 	.word	0x0500000f


	//   ....[77]....
        /*0428*/ 	.word	0x0500000f


	//   ....[78]....
        /*042c*/ 	.word	0x0500000f


	//   ....[79]....
        /*0430*/ 	.word	0x0500000f


	//   ....[80]....
        /*0434*/ 	.word	0x0500000f


	//   ....[81]....
        /*0438*/ 	.word	0x0500000f


	//   ....[82]....
        /*043c*/ 	.word	0x0500000f


	//----- nvinfo : EIATTR_COOP_GROUP_INSTR_OFFSETS
	.align		4
.L_232:
        /*0440*/ 	.byte	0x04, 0x28
        /*0442*/ 	.short	(.L_234 - .L_233)


	//   ....[0]....
.L_233:
        /*0444*/ 	.word	0x00000070


	//   ....[1]....
        /*0448*/ 	.word	0x000001d0


	//   ....[2]....
        /*044c*/ 	.word	0x00000220


	//   ....[3]....
        /*0450*/ 	.word	0x00000450


	//   ....[4]....
        /*0454*/ 	.word	0x000005b0


	//   ....[5]....
        /*0458*/ 	.word	0x000006d0


	//   ....[6]....
        /*045c*/ 	.word	0x00000830


	//   ....[7]....
        /*0460*/ 	.word	0x000059d0


	//   ....[8]....
        /*0464*/ 	.word	0x00008e90


	//   ....[9]....
        /*0468*/ 	.word	0x00008f10


	//   ....[10]....
        /*046c*/ 	.word	0x00009300


	//   ....[11]....
        /*0470*/ 	.word	0x00009360


	//   ....[12]....
        /*0474*/ 	.word	0x0000aa60


	//   ....[13]....
        /*0478*/ 	.word	0x0000aac0


	//   ....[14]....
        /*047c*/ 	.word	0x0000af60


	//   ....[15]....
        /*0480*/ 	.word	0x0000b120


	//   ....[16]....
        /*0484*/ 	.word	0x0000c580


	//   ....[17]....
        /*0488*/ 	.word	0x0000c5b0


	//   ....[18]....
        /*048c*/ 	.word	0x0000c630


	//   ....[19]....
        /*0490*/ 	.word	0x0000c660


	//   ....[20]....
        /*0494*/ 	.word	0x0000f940


	//   ....[21]....
        /*0498*/ 	.word	0x0000fad0


	//   ....[22]....
        /*049c*/ 	.word	0x0000fb00


	//   ....[23]....
        /*04a0*/ 	.word	0x0000fb40


	//   ....[24]....
        /*04a4*/ 	.word	0x0000fba0


	//   ....[25]....
        /*04a8*/ 	.word	0x0000fc00


	//   ....[26]....
        /*04ac*/ 	.word	0x0000fc40


	//   ....[27]....
        /*04b0*/ 	.word	0x0000fdf0


	//   ....[28]....
        /*04b4*/ 	.word	0x0000fe50


	//   ....[29]....
        /*04b8*/ 	.word	0x0000fe90


	//   ....[30]....
        /*04bc*/ 	.word	0x0000fed0


	//   ....[31]....
        /*04c0*/ 	.word	0x0000ff00


	//   ....[32]....
        /*04c4*/ 	.word	0x0000ff30


	//   ....[33]....
        /*04c8*/ 	.word	0x0000ffc0


	//   ....[34]....
        /*04cc*/ 	.word	0x0000fff0


	//   ....[35]....
        /*04d0*/ 	.word	0x00010080


	//   ....[36]....
        /*04d4*/ 	.word	0x000141a0


	//   ....[37]....
        /*04d8*/ 	.word	0x000141b0


	//   ....[38]....
        /*04dc*/ 	.word	0x000142c0


	//   ....[39]....
        /*04e0*/ 	.word	0x00014320


	//   ....[40]....
        /*04e4*/ 	.word	0x00014360


	//   ....[41]....
        /*04e8*/ 	.word	0x000143a0


	//   ....[42]....
        /*04ec*/ 	.word	0x000143d0


	//   ....[43]....
        /*04f0*/ 	.word	0x00014400


	//   ....[44]....
        /*04f4*/ 	.word	0x00014590


	//   ....[45]....
        /*04f8*/ 	.word	0x000145f0


	//   ....[46]....
        /*04fc*/ 	.word	0x00014630


	//   ....[47]....
        /*0500*/ 	.word	0x00014670


	//   ....[48]....
        /*0504*/ 	.word	0x000146a0


	//   ....[49]....
        /*0508*/ 	.word	0x000146d0


	//   ....[50]....
        /*050c*/ 	.word	0x00014790


	//   ....[51]....
        /*0510*/ 	.word	0x000147b0


	//   ....[52]....
        /*0514*/ 	.word	0x00014820


	//   ....[53]....
        /*0518*/ 	.word	0x00014c70


	//   ....[54]....
        /*051c*/ 	.word	0x000150b0


	//   ....[55]....
        /*0520*/ 	.word	0x00015150


	//   ....[56]....
        /*0524*/ 	.word	0x000151f0


	//   ....[57]....
        /*0528*/ 	.word	0x00015290


	//   ....[58]....
        /*052c*/ 	.word	0x00015330


	//   ....[59]....
        /*0530*/ 	.word	0x00015420


	//   ....[60]....
        /*0534*/ 	.word	0x000154c0


	//   ....[61]....
        /*0538*/ 	.word	0x00015560


	//   ....[62]....
        /*053c*/ 	.word	0x00015600


	//   ....[63]....
        /*0540*/ 	.word	0x00015860


	//   ....[64]....
        /*0544*/ 	.word	0x00015b40


	//   ....[65]....
        /*0548*/ 	.word	0x00015f60


	//   ....[66]....
        /*054c*/ 	.word	0x00015ff0


	//   ....[67]....
        /*0550*/ 	.word	0x00016090


	//   ....[68]....
        /*0554*/ 	.word	0x00016140


	//   ....[69]....
        /*0558*/ 	.word	0x000161c0


	//   ....[70]....
        /*055c*/ 	.word	0x00016240


	//   ....[71]....
        /*0560*/ 	.word	0x000162c0


	//   ....[72]....
        /*0564*/ 	.word	0x00016340


	//   ....[73]....
        /*0568*/ 	.word	0x000163d0


	//   ....[74]....
        /*056c*/ 	.word	0x00016480


	//   ....[75]....
        /*0570*/ 	.word	0x00016500


	//   ....[76]....
        /*0574*/ 	.word	0x00016580


	//   ....[77]....
        /*0578*/ 	.word	0x00016600


	//   ....[78]....
        /*057c*/ 	.word	0x00016680


	//   ....[79]....
        /*0580*/ 	.word	0x000166f0


	//   ....[80]....
        /*0584*/ 	.word	0x00016790


	//   ....[81]....
        /*0588*/ 	.word	0x00016820


	//   ....[82]....
        /*058c*/ 	.word	0x00016940


	//----- nvinfo : EIATTR_REG_RECONFIG
	.align		4
.L_234:
        /*0590*/ 	.byte	0x01, 0x54
	.zero		2


	//----- nvinfo : EIATTR_SYSCALL_OFFSETS
	.align		4
        /*0594*/ 	.byte	0x04, 0x46
        /*0596*/ 	.short	(.L_236 - .L_235)


	//   ....[0]....
.L_235:
        /*0598*/ 	.word	0x000016e0


	//   ....[1]....
        /*059c*/ 	.word	0x00001830


	//   ....[2]....
        /*05a0*/ 	.word	0x00005b70


	//   ....[3]....
        /*05a4*/ 	.word	0x00006000


	//   ....[4]....
        /*05a8*/ 	.word	0x00011940


	//   ....[5]....
        /*05ac*/ 	.word	0x00011a80


	//   ....[6]....
        /*05b0*/ 	.word	0x00011b80


	//----- nvinfo : EIATTR_MBARRIER_INSTR_OFFSETS
	.align		4
.L_236:
        /*05b4*/ 	.byte	0x04, 0x39
        /*05b6*/ 	.short	(.L_238 - .L_237)


	//   ....[0]....
.L_237:
        /*05b8*/ 	.word	0x00000300
        /*05bc*/ 	.word	0x000000ff
        /*05c0*/ 	.word	0x00022800
        /*05c4*/ 	.short	0x0100
        /*05c6*/ 	.byte	0x08
	.zero		1


	//   ....[1]....
        /*05c8*/ 	.word	0x00000310
        /*05cc*/ 	.word	0x000000ff
        /*05d0*/ 	.word	0x00022820
        /*05d4*/ 	.short	0x0100
        /*05d6*/ 	.byte	0x08
	.zero		1


	//   ....[2]....
        /*05d8*/ 	.word	0x00000400
        /*05dc*/ 	.word	0x000000ff
        /*05e0*/ 	.word	0x00022830
        /*05e4*/ 	.short	0x0100
        /*05e6*/ 	.byte	0x08
	.zero		1


	//   ....[3]....
        /*05e8*/ 	.word	0x00000410
        /*05ec*/ 	.word	0x000000ff
        /*05f0*/ 	.word	0x00022840
        /*05f4*/ 	.short	0x0100
        /*05f6*/ 	.byte	0x08
	.zero		1


	//   ....[4]....
        /*05f8*/ 	.word	0x00000420
        /*05fc*/ 	.word	0x000000ff
        /*0600*/ 	.word	0x00022838
        /*0604*/ 	.short	0x0100
        /*0606*/ 	.byte	0x08
	.zero		1


	//   ....[5]....
        /*0608*/ 	.word	0x00000430
        /*060c*/ 	.word	0x000000ff
        /*0610*/ 	.word	0x00022848
        /*0614*/ 	.short	0x0100
        /*0616*/ 	.byte	0x08
	.zero		1


	//   ....[6]....
        /*0618*/ 	.word	0x00000560
        /*061c*/ 	.word	0x000000ff
        /*0620*/ 	.word	0x00022850
        /*0624*/ 	.short	0x0100
        /*0626*/ 	.byte	0x08
	.zero		1


	//   ....[7]....
        /*0628*/ 	.word	0x00000570
        /*062c*/ 	.word	0x000000ff
        /*0630*/ 	.word	0x00022860
        /*0634*/ 	.short	0x0100
        /*0636*/ 	.byte	0x08
	.zero		1


	//   ....[8]....
        /*0638*/ 	.word	0x00000580
        /*063c*/ 	.word	0x000000ff
        /*0640*/ 	.word	0x00022858
        /*0644*/ 	.short	0x0100
        /*0646*/ 	.byte	0x08
	.zero		1


	//   ....[9]....
        /*0648*/ 	.word	0x00000590
        /*064c*/ 	.word	0x000000ff
        /*0650*/ 	.word	0x00022868
        /*0654*/ 	.short	0x0100
        /*0656*/ 	.byte	0x08
	.zero		1


	//   ....[10]....
        /*0658*/ 	.word	0x00000680
        /*065c*/ 	.word	0x000000ff
        /*0660*/ 	.word	0x00022870
        /*0664*/ 	.short	0x0100
        /*0666*/ 	.byte	0x06
	.zero		1


	//   ....[11]....
        /*0668*/ 	.word	0x00000690
        /*066c*/ 	.word	0x000000ff
        /*0670*/ 	.word	0x00022880
        /*0674*/ 	.short	0x0100
        /*0676*/ 	.byte	0x06
	.zero		1


	//   ....[12]....
        /*0678*/ 	.word	0x000006a0
        /*067c*/ 	.word	0x000000ff
        /*0680*/ 	.word	0x00022878
        /*0684*/ 	.short	0x0100
        /*0686*/ 	.byte	0x06
	.zero		1


	//   ....[13]....
        /*0688*/ 	.word	0x000006b0
        /*068c*/ 	.word	0x000000ff
        /*0690*/ 	.word	0x00022888
        /*0694*/ 	.short	0x0100
        /*0696*/ 	.byte	0x06
	.zero		1


	//   ....[14]....
        /*0698*/ 	.word	0x000007e0
        /*069c*/ 	.word	0x000000ff
        /*06a0*/ 	.word	0x00022890
        /*06a4*/ 	.short	0x0100
        /*06a6*/ 	.byte	0x08
	.zero		1


	//   ....[15]....
        /*06a8*/ 	.word	0x000007f0
        /*06ac*/ 	.word	0x000000ff
        /*06b0*/ 	.word	0x000228a0
        /*06b4*/ 	.short	0x0100
        /*06b6*/ 	.byte	0x08
	.zero		1


	//   ....[16]....
        /*06b8*/ 	.word	0x00000800
        /*06bc*/ 	.word	0x000000ff
        /*06c0*/ 	.word	0x00022898
        /*06c4*/ 	.short	0x0100
        /*06c6*/ 	.byte	0x08
	.zero		1


	//   ....[17]....
        /*06c8*/ 	.word	0x00000810
        /*06cc*/ 	.word	0x000000ff
        /*06d0*/ 	.word	0x000228a8
        /*06d4*/ 	.short	0x0100
        /*06d6*/ 	.byte	0x08
	.zero		1


	//   ....[18]....
        /*06d8*/ 	.word	0x00000940
        /*06dc*/ 	.word	0x000000ff
        /*06e0*/ 	.word	0x000228b0
        /*06e4*/ 	.short	0x0100
        /*06e6*/ 	.byte	0x08
	.zero		1


	//   ....[19]....
        /*06e8*/ 	.word	0x00000950
        /*06ec*/ 	.word	0x000000ff
        /*06f0*/ 	.word	0x000228c0
        /*06f4*/ 	.short	0x0100
        /*06f6*/ 	.byte	0x08
	.zero		1


	//   ....[20]....
        /*06f8*/ 	.word	0x00000960
        /*06fc*/ 	.word	0x000000ff
        /*0700*/ 	.word	0x000228b8
        /*0704*/ 	.short	0x0100
        /*0706*/ 	.byte	0x08
	.zero		1


	//   ....[21]....
        /*0708*/ 	.word	0x00000970
        /*070c*/ 	.word	0x000000ff
        /*0710*/ 	.word	0x000228c8
        /*0714*/ 	.short	0x0100
        /*0716*/ 	.byte	0x08
	.zero		1


	//   ....[22]....
        /*0718*/ 	.word	0x00002ab0
        /*071c*/ 	.word	0x0000005a
        /*0720*/ 	.word	0x00022890
        /*0724*/ 	.short	0x010a
        /*0726*/ 	.byte	0x3f
	.zero		1


	//   ....[23]....
        /*0728*/ 	.word	0x00003c30
        /*072c*/ 	.word	0x0000005a
        /*0730*/ 	.word	0x00022890
        /*0734*/ 	.short	0x010a
        /*0736*/ 	.byte	0x3f
	.zero		1


	//   ....[24]....
        /*0738*/ 	.word	0x00004c00
        /*073c*/ 	.word	0x0000005a
        /*0740*/ 	.word	0x00022890
        /*0744*/ 	.short	0x010a
        /*0746*/ 	.byte	0x3f
	.zero		1


	//   ....[25]....
        /*0748*/ 	.word	0x00004e10
        /*074c*/ 	.word	0x00000004
        /*0750*/ 	.word	0x00000000
        /*0754*/ 	.short	0x0101
        /*0756*/ 	.byte	0x3f
	.zero		1


	//   ....[26]....
        /*0758*/ 	.word	0x00004e50
        /*075c*/ 	.word	0x0000005a
        /*0760*/ 	.word	0x000228b0
        /*0764*/ 	.short	0x010a
        /*0766*/ 	.byte	0x3f
	.zero		1


	//   ....[27]....
        /*0768*/ 	.word	0x000054a0
        /*076c*/ 	.word	0x0000005a
        /*0770*/ 	.word	0x00000000
        /*0774*/ 	.short	0x0101
        /*0776*/ 	.byte	0x3f
	.zero		1


	//   ....[28]....
        /*0778*/ 	.word	0x00005c00
        /*077c*/ 	.word	0x00000012
        /*0780*/ 	.word	0x00022800
        /*0784*/ 	.short	0x010a
        /*0786*/ 	.byte	0x3f
	.zero		1


	//   ....[29]....
        /*0788*/ 	.word	0x00005c50
        /*078c*/ 	.word	0x00000012
        /*0790*/ 	.word	0x00022800
        /*0794*/ 	.short	0x010a
        /*0796*/ 	.byte	0x3f
	.zero		1


	//   ....[30]....
        /*0798*/ 	.word	0x000062d0
        /*079c*/ 	.word	0x00000012
        /*07a0*/ 	.word	0x00022800
        /*07a4*/ 	.short	0x010a
        /*07a6*/ 	.byte	0x3f
	.zero		1


	//   ....[31]....
        /*07a8*/ 	.word	0x00007140
        /*07ac*/ 	.word	0x00000012
        /*07b0*/ 	.word	0x00022800
        /*07b4*/ 	.short	0x010a
        /*07b6*/ 	.byte	0x3f
	.zero		1


	//   ....[32]....
        /*07b8*/ 	.word	0x00007f10
        /*07bc*/ 	.word	0x00000003
        /*07c0*/ 	.word	0x00022830
        /*07c4*/ 	.short	0x010a
        /*07c6*/ 	.byte	0x3f
	.zero		1


	//   ....[33]....
        /*07c8*/ 	.word	0x00007fb0
        /*07cc*/ 	.word	0x00000003
        /*07d0*/ 	.word	0x00022830
        /*07d4*/ 	.short	0x010a
        /*07d6*/ 	.byte	0x3f
	.zero		1


	//   ....[34]....
        /*07d8*/ 	.word	0x000097f0
        /*07dc*/ 	.word	0x0000000d
        /*07e0*/ 	.word	0x00000000
        /*07e4*/ 	.short	0x0101
        /*07e6*/ 	.byte	0x3f
	.zero		1


	//   ....[35]....
        /*07e8*/ 	.word	0x00009c40
        /*07ec*/ 	.word	0x00000003
        /*07f0*/ 	.word	0x00022850
        /*07f4*/ 	.short	0x010a
        /*07f6*/ 	.byte	0x3f
	.zero		1


	//   ....[36]....
        /*07f8*/ 	.word	0x00009c90
        /*07fc*/ 	.word	0x00000003
        /*0800*/ 	.word	0x00022850
        /*0804*/ 	.short	0x010a
        /*0806*/ 	.byte	0x3f
	.zero		1


	//   ....[37]....
        /*0808*/ 	.word	0x0000a070
        /*080c*/ 	.word	0x00000003
        /*0810*/ 	.word	0x00000000
        /*0814*/ 	.short	0x0101
        /*0816*/ 	.byte	0x3f
	.zero		1


	//   ....[38]....
        /*0818*/ 	.word	0x0000a180
        /*081c*/ 	.word	0x0000000c
        /*0820*/ 	.word	0x00022830
        /*0824*/ 	.short	0x010a
        /*0826*/ 	.byte	0x3f
	.zero		1


	//   ....[39]....
        /*0828*/ 	.word	0x0000a1e0
        /*082c*/ 	.word	0x0000000c
        /*0830*/ 	.word	0x00022830
        /*0834*/ 	.short	0x010a
        /*0836*/ 	.byte	0x3f
	.zero		1


	//   ....[40]....
        /*0838*/ 	.word	0x0000b4e0
        /*083c*/ 	.word	0x0000009a
        /*0840*/ 	.word	0x00000000
        /*0844*/ 	.short	0x0101
        /*0846*/ 	.byte	0x3f
	.zero		1


	//   ....[41]....
        /*0848*/ 	.word	0x0000c150
        /*084c*/ 	.word	0x0000000c
        /*0850*/ 	.word	0x00022850
        /*0854*/ 	.short	0x010a
        /*0856*/ 	.byte	0x3f
	.zero		1


	//   ....[42]....
        /*0858*/ 	.word	0x0000c1a0
        /*085c*/ 	.word	0x0000000c
        /*0860*/ 	.word	0x00022850
        /*0864*/ 	.short	0x010a
        /*0866*/ 	.byte	0x3f
	.zero		1


	//   ....[43]....
        /*0868*/ 	.word	0x0000c550
        /*086c*/ 	.word	0x0000000c
        /*0870*/ 	.word	0x00000000
        /*0874*/ 	.short	0x0101
        /*0876*/ 	.byte	0x3f
	.zero		1


	//   ....[44]....
        /*0878*/ 	.word	0x0000e680
        /*087c*/ 	.word	0x00000000
        /*0880*/ 	.word	0x00000000
        /*0884*/ 	.short	0x0101
        /*0886*/ 	.byte	0x3f
	.zero		1


	//   ....[45]....
        /*0888*/ 	.word	0x00010ab0
        /*088c*/ 	.word	0x00000005
        /*0890*/ 	.word	0x00022820
        /*0894*/ 	.short	0x010a
        /*0896*/ 	.byte	0x3f
	.zero		1


	//   ....[46]....
        /*0898*/ 	.word	0x00010b40
        /*089c*/ 	.word	0x00000006
        /*08a0*/ 	.word	0x000228a0
        /*08a4*/ 	.short	0x010a
        /*08a6*/ 	.byte	0x3f
	.zero		1


	//   ....[47]....
        /*08a8*/ 	.word	0x00010d20
        /*08ac*/ 	.word	0x00000006
        /*08b0*/ 	.word	0x000228c0
        /*08b4*/ 	.short	0x010a
        /*08b6*/ 	.byte	0x3f
	.zero		1


	//   ....[48]....
        /*08b8*/ 	.word	0x00011130
        /*08bc*/ 	.word	0x00000007
        /*08c0*/ 	.word	0x000228a0
        /*08c4*/ 	.short	0x010a
        /*08c6*/ 	.byte	0x3f
	.zero		1


	//   ....[49]....
        /*08c8*/ 	.word	0x000112f0
        /*08cc*/ 	.word	0x00000007
        /*08d0*/ 	.word	0x000228c0
        /*08d4*/ 	.short	0x010a
        /*08d6*/ 	.byte	0x3f
	.zero		1


	//   ....[50]....
        /*08d8*/ 	.word	0x000120e0
        /*08dc*/ 	.word	0x00000005
        /*08e0*/ 	.word	0x00022840
        /*08e4*/ 	.short	0x010a
        /*08e6*/ 	.byte	0x3f
	.zero		1


	//   ....[51]....
        /*08e8*/ 	.word	0x000124e0
        /*08ec*/ 	.word	0x00000007
        /*08f0*/ 	.word	0x00022820
        /*08f4*/ 	.short	0x010a
        /*08f6*/ 	.byte	0x3f
	.zero		1


	//   ....[52]....
        /*08f8*/ 	.word	0x000125a0
        /*08fc*/ 	.word	0x00000002
        /*0900*/ 	.word	0x00022860
        /*0904*/ 	.short	0x010a
        /*0906*/ 	.byte	0x3f
	.zero		1


	//   ....[53]....
        /*0908*/ 	.word	0x00012c10
        /*090c*/ 	.word	0x00000002
        /*0910*/ 	.word	0x00022840
        /*0914*/ 	.short	0x010a
        /*0916*/ 	.byte	0x3f
	.zero		1


	//   ....[54]....
        /*0918*/ 	.word	0x00012e20
        /*091c*/ 	.word	0x00000002
        /*0920*/ 	.word	0x00022860
        /*0924*/ 	.short	0x010a
        /*0926*/ 	.byte	0x3f
	.zero		1


	//   ....[55]....
        /*0928*/ 	.word	0x000133a0
        /*092c*/ 	.word	0x00000003
        /*0930*/ 	.word	0x00022840
        /*0934*/ 	.short	0x010a
        /*0936*/ 	.byte	0x3f
	.zero		1


	//   ....[56]....
        /*0938*/ 	.word	0x000135a0
        /*093c*/ 	.word	0x00000003
        /*0940*/ 	.word	0x00022860
        /*0944*/ 	.short	0x010a
        /*0946*/ 	.byte	0x3f
	.zero		1


	//   ....[57]....
        /*0948*/ 	.word	0x00013aa0
        /*094c*/ 	.word	0x00000003
        /*0950*/ 	.word	0x00022840
        /*0954*/ 	.short	0x010a
        /*0956*/ 	.byte	0x3f
	.zero		1


	//   ....[58]....
        /*0958*/ 	.word	0x00013cb0
        /*095c*/ 	.word	0x00000003
        /*0960*/ 	.word	0x00022860
        /*0964*/ 	.short	0x010a
        /*0966*/ 	.byte	0x3f
	.zero		1


	//   ....[59]....
        /*0968*/ 	.word	0x00014bf0
        /*096c*/ 	.word	0x00000000
        /*0970*/ 	.word	0x00022820
        /*0974*/ 	.short	0x010a
        /*0976*/ 	.byte	0x3f
	.zero		1


	//   ....[60]....
        /*0978*/ 	.word	0x00014da0
        /*097c*/ 	.word	0x00000006
        /*0980*/ 	.word	0x00000000
        /*0984*/ 	.short	0x010a
        /*0986*/ 	.byte	0x3f
	.zero		1


	//   ....[61]....
        /*0988*/ 	.word	0x00014e10
        /*098c*/ 	.word	0x00000007
        /*0990*/ 	.word	0x00000000
        /*0994*/ 	.short	0x010a
        /*0996*/ 	.byte	0x3f
	.zero		1


	//   ....[62]....
        /*0998*/ 	.word	0x00014e80
        /*099c*/ 	.word	0x00000004
        /*09a0*/ 	.word	0x00000000
        /*09a4*/ 	.short	0x010a
        /*09a6*/ 	.byte	0x3f
	.zero		1


	//   ....[63]....
        /*09a8*/ 	.word	0x00014eb0
        /*09ac*/ 	.word	0x00000003
        /*09b0*/ 	.word	0x00000000
        /*09b4*/ 	.short	0x010a
        /*09b6*/ 	.byte	0x3f
	.zero		1


	//   ....[64]....
        /*09b8*/ 	.word	0x00014f10
        /*09bc*/ 	.word	0x0000005a
        /*09c0*/ 	.word	0x00022890
        /*09c4*/ 	.short	0x010a
        /*09c6*/ 	.byte	0x3f
	.zero		1


	//   ....[65]....
        /*09c8*/ 	.word	0x00014f60
        /*09cc*/ 	.word	0x0000005a
        /*09d0*/ 	.word	0x00022890
        /*09d4*/ 	.short	0x010a
        /*09d6*/ 	.byte	0x3f
	.zero		1


	//   ....[66]....
        /*09d8*/ 	.word	0x00014fb0
        /*09dc*/ 	.word	0x0000005a
        /*09e0*/ 	.word	0x00022890
        /*09e4*/ 	.short	0x010a
        /*09e6*/ 	.byte	0x3f
	.zero		1


	//   ....[67]....
        /*09e8*/ 	.word	0x00015000
        /*09ec*/ 	.word	0x0000005a
        /*09f0*/ 	.word	0x000228b0
        /*09f4*/ 	.short	0x010a
        /*09f6*/ 	.byte	0x3f
	.zero		1


	//   ....[68]....
        /*09f8*/ 	.word	0x00015370
        /*09fc*/ 	.word	0x00000012
        /*0a00*/ 	.word	0x00022800
        /*0a04*/ 	.short	0x010a
        /*0a06*/ 	.byte	0x3f
	.zero		1


	//   ....[69]....
        /*0a08*/ 	.word	0x00015640
        /*0a0c*/ 	.word	0x00000012
        /*0a10*/ 	.word	0x00022800
        /*0a14*/ 	.short	0x010a
        /*0a16*/ 	.byte	0x3f
	.zero		1


	//   ....[70]....
        /*0a18*/ 	.word	0x00015690
        /*0a1c*/ 	.word	0x00000003
        /*0a20*/ 	.word	0x00022830
        /*0a24*/ 	.short	0x010a
        /*0a26*/ 	.byte	0x3f
	.zero		1


	//   ....[71]....
        /*0a28*/ 	.word	0x000156e0
        /*0a2c*/ 	.word	0x00000003
        /*0a30*/ 	.word	0x00022850
        /*0a34*/ 	.short	0x010a
        /*0a36*/ 	.byte	0x3f
	.zero		1


	//   ....[72]....
        /*0a38*/ 	.word	0x00015730
        /*0a3c*/ 	.word	0x0000000c
        /*0a40*/ 	.word	0x00022830
        /*0a44*/ 	.short	0x010a
        /*0a46*/ 	.byte	0x3f
	.zero		1


	//   ....[73]....
        /*0a48*/ 	.word	0x00015780
        /*0a4c*/ 	.word	0x0000000c
        /*0a50*/ 	.word	0x00022850
        /*0a54*/ 	.short	0x010a
        /*0a56*/ 	.byte	0x3f
	.zero		1


	//   ....[74]....
        /*0a58*/ 	.word	0x00015920
        /*0a5c*/ 	.word	0x00000005
        /*0a60*/ 	.word	0x00022820
        /*0a64*/ 	.short	0x010a
        /*0a66*/ 	.byte	0x3f
	.zero		1


	//   ....[75]....
        /*0a68*/ 	.word	0x00015970
        /*0a6c*/ 	.word	0x00000006
        /*0a70*/ 	.word	0x000228a0
        /*0a74*/ 	.short	0x010a
        /*0a76*/ 	.byte	0x3f
	.zero		1


	//   ....[76]....
        /*0a78*/ 	.word	0x000159c0
        /*0a7c*/ 	.word	0x00000006
        /*0a80*/ 	.word	0x000228c0
        /*0a84*/ 	.short	0x010a
        /*0a86*/ 	.byte	0x3f
	.zero		1


	//   ....[77]....
        /*0a88*/ 	.word	0x00015a10
        /*0a8c*/ 	.word	0x00000007
        /*0a90*/ 	.word	0x000228a0
        /*0a94*/ 	.short	0x010a
        /*0a96*/ 	.byte	0x3f
	.zero		1


	//   ....[78]....
        /*0a98*/ 	.word	0x00015a60
        /*0a9c*/ 	.word	0x00000007
        /*0aa0*/ 	.word	0x000228c0
        /*0aa4*/ 	.short	0x010a
        /*0aa6*/ 	.byte	0x3f
	.zero		1


	//   ....[79]....
        /*0aa8*/ 	.word	0x00015c00
        /*0aac*/ 	.word	0x00000005
        /*0ab0*/ 	.word	0x00022840
        /*0ab4*/ 	.short	0x010a
        /*0ab6*/ 	.byte	0x3f
	.zero		1


	//   ....[80]....
        /*0ab8*/ 	.word	0x00015c80
        /*0abc*/ 	.word	0x00000005
        /*0ac0*/ 	.word	0x00022820
        /*0ac4*/ 	.short	0x010a
        /*0ac6*/ 	.byte	0x3f
	.zero		1


	//   ....[81]....
        /*0ac8*/ 	.word	0x00015cd0
        /*0acc*/ 	.word	0x00000002
        /*0ad0*/ 	.word	0x00022860
        /*0ad4*/ 	.short	0x010a
        /*0ad6*/ 	.byte	0x3f
	.zero		1


	//   ....[82]....
        /*0ad8*/ 	.word	0x00015d20
        /*0adc*/ 	.word	0x00000002
        /*0ae0*/ 	.word	0x00022840
        /*0ae4*/ 	.short	0x010a
        /*0ae6*/ 	.byte	0x3f
	.zero		1


	//   ....[83]....
        /*0ae8*/ 	.word	0x00015d70
        /*0aec*/ 	.word	0x00000002
        /*0af0*/ 	.word	0x00022860
        /*0af4*/ 	.short	0x010a
        /*0af6*/ 	.byte	0x3f
	.zero		1


	//   ....[84]....
        /*0af8*/ 	.word	0x00015dc0
        /*0afc*/ 	.word	0x00000003
        /*0b00*/ 	.word	0x00022840
        /*0b04*/ 	.short	0x010a
        /*0b06*/ 	.byte	0x3f
	.zero		1


	//   ....[85]....
        /*0b08*/ 	.word	0x00015e10
        /*0b0c*/ 	.word	0x00000003
        /*0b10*/ 	.word	0x00022860
        /*0b14*/ 	.short	0x010a
        /*0b16*/ 	.byte	0x3f
	.zero		1


	//   ....[86]....
        /*0b18*/ 	.word	0x00015e60
        /*0b1c*/ 	.word	0x00000003
        /*0b20*/ 	.word	0x00022840
        /*0b24*/ 	.short	0x010a
        /*0b26*/ 	.byte	0x3f
	.zero		1


	//   ....[87]....
        /*0b28*/ 	.word	0x00015eb0
        /*0b2c*/ 	.word	0x00000003
        /*0b30*/ 	.word	0x00022860
        /*0b34*/ 	.short	0x010a
        /*0b36*/ 	.byte	0x3f
	.zero		1


	//   ....[88]....
        /*0b38*/ 	.word	0x00016860
        /*0b3c*/ 	.word	0x00000000
        /*0b40*/ 	.word	0x00022820
        /*0b44*/ 	.short	0x010a
        /*0b46*/ 	.byte	0x3f
	.zero		1


	//   ....[89]....
        /*0b48*/ 	.word	0x00016a00
        /*0b4c*/ 	.word	0x00000006
        /*0b50*/ 	.word	0x00000000
        /*0b54*/ 	.short	0x010a
        /*0b56*/ 	.byte	0x3f
	.zero		1


	//   ....[90]....
        /*0b58*/ 	.word	0x00016a50
        /*0b5c*/ 	.word	0x00000007
        /*0b60*/ 	.word	0x00000000
        /*0b64*/ 	.short	0x010a
        /*0b66*/ 	.byte	0x3f
	.zero		1


	//   ....[91]....
        /*0b68*/ 	.word	0x00016aa0
        /*0b6c*/ 	.word	0x00000004
        /*0b70*/ 	.word	0x00000000
        /*0b74*/ 	.short	0x010a
        /*0b76*/ 	.byte	0x3f
	.zero		1


	//----- nvinfo : EIATTR_NUM_MBARRIERS
	.align		4
.L_238:
        /*0b78*/ 	.byte	0x03, 0x38
        /*0b7a*/ 	.short	0x0016


	//----- nvinfo : EIATTR_EXIT_INSTR_OFFSETS
	.align		4
        /*0b7c*/ 	.byte	0x04, 0x1c
        /*0b7e*/ 	.short	(.L_240 - .L_239)


	//   ....[0]....
.L_239:
        /*0b80*/ 	.word	0x00014f00


	//----- nvinfo : EIATTR_MAX_THREADS
	.align		4
.L_240:
        /*0b84*/ 	.byte	0x04, 0x05
        /*0b86*/ 	.short	(.L_242 - .L_241)
.L_241:
        /*0b88*/ 	.word	0x00000180
        /*0b8c*/ 	.word	0x00000001
        /*0b90*/ 	.word	0x00000001


	//----- nvinfo : EIATTR_CRS_STACK_SIZE
	.align		4
.L_242:
        /*0b94*/ 	.byte	0x04, 0x1e
        /*0b96*/ 	.short	(.L_244 - .L_243)
.L_243:
        /*0b98*/ 	.word	0x00000000


	//----- nvinfo : EIATTR_CBANK_PARAM_SIZE
	.align		4
.L_244:
        /*0b9c*/ 	.byte	0x03, 0x19
        /*0b9e*/ 	.short	0x0a70


	//----- nvinfo : EIATTR_PARAM_CBANK
	.align		4
        /*0ba0*/ 	.byte	0x04, 0x0a
        /*0ba2*/ 	.short	(.L_246 - .L_245)
	.align		4
.L_245:
        /*0ba4*/ 	.word	index@(.nv.constant0._ZN7cutlass13device_kernelIN5flash11enable_sm90INS1_16FlashAttnFwdSm90INS1_25CollectiveMainloopFwdSm90ILi2EN4cute5tupleIJNS5_1CILi1EEES8_S8_EEENS6_IJNS7_ILi128EEENS7_ILi96EEENS7_ILi64EEEEEELi256ENS_6half_tEfNS_4arch4Sm90ELb0ELb0ELb1ELb1ELb0ELb1ELb0ELb1ELb0ELb0ELb0ELb0EEENS1_21CollectiveEpilogueFwdINS6_IJSA_NS7_ILi256EEESB_EEES9_SE_SG_Li256ELb1ELb0ELb0ELb0EEENS1_36VarlenDynamicPersistentTileSchedulerILi128ELi96ELi256ELi32ELb0ELb0ELb1ELb0ELb1ELb1EEEEEEEEEvNT_6ParamsE)
        /*0ba8*/ 	.short	0x0210
        /*0baa*/ 	.short	0x0a70


	//----- nvinfo : EIATTR_SW_WAR
	.align		4
.L_246:
        /*0bac*/ 	.byte	0x04, 0x36
        /*0bae*/ 	.short	(.L_248 - .L_247)
.L_247:
        /*0bb0*/ 	.word	0x00000008
.L_248:


//--------------------- .nv.info._ZN7cutlass13device_kernelIN5flash11enable_sm90INS1_16FlashAttnFwdSm90INS1_25CollectiveMainloopFwdSm90ILi2EN4cute5tupleIJNS5_1CILi1EEES8_S8_EEENS6_IJNS7_ILi128EEENS7_ILi96EEENS7_ILi64EEEEEELi256ENS_6half_tEfNS_4arch4Sm90ELb0ELb0ELb1ELb1ELb0ELb0ELb1ELb1ELb0ELb0ELb0ELb0EEENS1_21CollectiveEpilogueFwdINS6_IJSA_NS7_ILi256EEESB_EEES9_SE_SG_Li256ELb1ELb0ELb0ELb0EEENS1_36VarlenDynamicPersistentTileSchedulerILi128ELi96ELi256ELi32ELb0ELb0ELb1ELb0ELb1ELb1EEEEEEEEEvNT_6ParamsE --------------------------
	.section	.nv.info._ZN7cutlass13device_kernelIN5flash11enable_sm90INS1_16FlashAttnFwdSm90INS1_25CollectiveMainloopFwdSm90ILi2EN4cute5tupleIJNS5_1CILi1EEES8_S8_EEENS6_IJNS7_ILi128EEENS7_ILi96EEENS7_ILi64EEEEEELi256ENS_6half_tEfNS_4arch4Sm90ELb0ELb0ELb1ELb1ELb0ELb0ELb1ELb1ELb0ELb0ELb0ELb0EEENS1_21CollectiveEpilogueFwdINS6_IJSA_NS7_ILi256EEESB_EEES9_SE_SG_Li256ELb1ELb0ELb0ELb0EEENS1_36VarlenDynamicPersistentTileSchedulerILi128ELi96ELi256ELi32ELb0ELb0ELb1ELb0ELb1ELb1EEEEEEEEEvNT_6ParamsE,"",@"SHT_CUDA_INFO"
	.sectionflags	@""
	.align	4


	//----- nvinfo : EIATTR_CUDA_API_VERSION
	.align		4
        /*0000*/ 	.byte	0x04, 0x37
        /*0002*/ 	.short	(.L_250 - .L_249)
.L_249:
        /*0004*/ 	.word	0x00000082


	//----- nvinfo : EIATTR_KPARAM_INFO
	.align		4
.L_250:
        /*0008*/ 	.byte	0x04, 0x17
        /*000a*/ 	.short	(.L_252 - .L_251)
.L_251:
        /*000c*/ 	.word	0x00000000
        /*0010*/ 	.short	0x0000
        /*0012*/ 	.short	0x0070
        /*0014*/ 	.byte	0x00, 0xf0, 0x01, 0x2c


	//----- nvinfo : EIATTR_SPARSE_MMA_MASK
	.align		4
.L_252:
        /*0018*/ 	.byte	0x03, 0x50
        /*001a*/ 	.short	0x0000


	//----- nvinfo : EIATTR_MAXREG_COUNT
	.align		4
        /*001c*/ 	.byte	0x03, 0x1b
        /*001e*/ 	.short	0x00a8


	//----- nvinfo : EIATTR_NUM_BARRIERS
	.align		4
        /*0020*/ 	.byte	0x02, 0x4c
        /*0022*/ 	.byte	0x10
	.zero		1


	//----- nvinfo : EIATTR_EXTERNS
	.align		4
        /*0024*/ 	.byte	0x04, 0x0f
        /*0026*/ 	.short	(.L_254 - .L_253)


	//   ....[0]....
	.align		4
.L_253:
        /*0028*/ 	.word	index@(__assertfail)


	//----- nvinfo : EIATTR_ANNOTATIONS
	.align		4
.L_254:
        /*002c*/ 	.byte	0x04, 0x55
        /*002e*/ 	.short	(.L_256 - .L_255)


	//   ....[0]....
.L_255:
        /* <DEDUP_REMOVED lines=30> */


	//----- nvinfo : EIATTR_MERCURY_ISA_VERSION
	.align		4
.L_256:
        /*0200*/ 	.byte	0x03, 0x5f
        /*0202*/ 	.short	0x0101


	//----- nvinfo : EIATTR_UNUSED_LOAD_BYTE_OFFSET
	.align		4
        /*0204*/ 	.byte	0x04, 0x44
        /*0206*/ 	.short	(.L_258 - .L_257)


	//   ....[0]....
.L_257:
        /*0208*/ 	.word	0x00000ae0
        /*020c*/ 	.word	0x0000fff0


	//   ....[1]....
        /*0210*/ 	.word	0x000076b0
        /*0214*/ 	.word	0x0000fff0


	//----- nvinfo : EIATTR_INT_WARP_WIDE_INSTR_OFFSETS
	.align		4
.L_258:
        /*0218*/ 	.byte	0x04, 0x31
        /*021a*/ 	.short	(.L_260 - .L_259)


	//   ....[0]....
.L_259:
        /*021c*/ 	.word	0x00000190


	//   ....[1]....
        /*0220*/ 	.word	0x000001d0


	//   ....[2]....
        /*0224*/ 	.word	0x00000240


	//   ....[3]....
        /*0228*/ 	.word	0x00000250


	//   ....[4]....
        /*022c*/ 	.word	0x0000b090


	//   ....[5]....
        /*0230*/ 	.word	0x0000b120


	//   ....[6]....
        /*0234*/ 	.word	0x0000b5b0


	//   ....[7]....
        /*0238*/ 	.word	0x0000b5e0


	//   ....[8]....
        /*023c*/ 	.word	0x0000dc00


	//   ....[9]....
        /*0240*/ 	.word	0x0000dc90


	//----- nvinfo : EIATTR_COOP_GROUP_MASK_REGIDS
	.align		4
.L_260:
        /*0244*/ 	.byte	0x04, 0x29
        /*0246*/ 	.short	(.L_262 - .L_261)


	//   ....[0]....
.L_261:
        /*0248*/ 	.word	0xffffffff


	//   ....[1]....
        /*024c*/ 	.word	0xffffffff


	//   ....[2]....
        /*0250*/ 	.word	0xffffffff


	//   ....[3]....
        /*0254*/ 	.word	0xffffffff


	//   ....[4]....
        /*0258*/ 	.word	0xffffffff


	//   ....[5]....
        /*025c*/ 	.word	0xffffffff


	//   ....[6]....
        /*0260*/ 	.word	0xffffffff


	//   ....[7]....
        /*0264*/ 	.word	0xffffffff


	//   ....[8]....
        /*0268*/ 	.word	0xffffffff


	//   ....[9]....
        /*026c*/ 	.word	0xffffffff


	//   ....[10]....
        /*0270*/ 	.word	0xffffffff


	//   ....[11]....
        /*0274*/ 	.word	0xffffffff


	//   ....[12]....
        /*0278*/ 	.word	0xffffffff


	//   ....[13]....
        /*027c*/ 	.word	0xffffffff


	//   ....[14]....
        /*0280*/ 	.word	0xffffffff


	//   ....[15]....
        /*0284*/ 	.word	0xffffffff


	//   ....[16]....
        /*0288*/ 	.word	0xffffffff


	//   ....[17]....
        /*028c*/ 	.word	0xffffffff


	//   ....[18]....
        /*0290*/ 	.word	0xffffffff


	//   ....[19]....
        /*0294*/ 	.word	0xffffffff


	//   ....[20]....
        /*0298*/ 	.word	0xffffffff


	//   ....[21]....
        /*029c*/ 	.word	0xffffffff


	//   ....[22]....
        /*02a0*/ 	.word	0xffffffff


	//   ....[23]....
        /*02a4*/ 	.word	0xffffffff


	//   ....[24]....
        /*02a8*/ 	.word	0xffffffff


	//   ....[25]....
        /*02ac*/ 	.word	0xffffffff


	//   ....[26]....
        /*02b0*/ 	.word	0xffffffff


	//   ....[27]....
        /*02b4*/ 	.word	0xffffffff


	//   ....[28]....
        /*02b8*/ 	.word	0xffffffff


	//   ....[29]....
        /*02bc*/ 	.word	0xffffffff


	//   ....[30]....
        /*02c0*/ 	.word	0xffffffff


	//   ....[31]....
        /*02c4*/ 	.word	0xffffffff


	//   ....[32]....
        /*02c8*/ 	.word	0xffffffff


	//   ....[33]....
        /*02cc*/ 	.word	0xffffffff


	//   ....[34]....
        /*02d0*/ 	.word	0xffffffff


	//   ....[35]....
        /*02d4*/ 	.word	0xffffffff


	//   ....[36]....
        /*02d8*/ 	.word	0xffffffff


	//   ....[37]....
        /*02dc*/ 	.word	0xffffffff


	//   ....[38]....
        /*02e0*/ 	.word	0xffffffff


	//   ....[39]....
        /*02e4*/ 	.word	0xffffffff


	//   ....[40]....
        /*02e8*/ 	.word	0xffffffff


	//   ....[41]....
        /*02ec*/ 	.word	0xffffffff


	//   ....[42]....
        /*02f0*/ 	.word	0xffffffff


	//   ....[43]....
        /*02f4*/ 	.word	0xffffffff


	//   ....[44]....
        /*02f8*/ 	.word	0xffffffff


	//   ....[45]....
        /*02fc*/ 	.word	0xffffffff


	//   ....[46]....
        /*0300*/ 	.word	0xffffffff


	//   ....[47]....
        /*0304*/ 	.word	0xffffffff


	//   ....[48]....
        /*0308*/ 	.word	0xffffffff


	//   ....[49]....
        /*030c*/ 	.word	0xffffffff


	//   ....[50]....
        /*0310*/ 	.word	0xffffffff


	//   ....[51]....
        /*0314*/ 	.word	0xffffffff


	//   ....[52]....
        /*0318*/ 	.word	0xffffffff


	//   ....[53]....
        /*031c*/ 	.word	0xffffffff


	//   ....[54]....
        /*0320*/ 	.word	0x0500000f


	//   ....[55]....
        /*0324*/ 	.word	0x0500000f


	//   ....[56]....
        /*0328*/ 	.word	0x0500000f


	//   ....[57]....
        /*032c*/ 	.word	0x0500000f


	//   ....[58]....
        /*0330*/ 	.word	0x0500000f


	//   ....[59]....
        /*0334*/ 	.word	0x0500000f


	//   ....[60]....
        /*0338*/ 	.word	0x0500000f


	//   ....[61]....
        /*033c*/ 	.word	0x0500000f


	//   ....[62]....
        /*0340*/ 	.word	0x0500000f


	//   ....[63]....
        /*0344*/ 	.word	0x0500000f


	//   ....[64]....
        /*0348*/ 	.word	0x0500000f


	//   ....[65]....
        /*034c*/ 	.word	0x0500000f


	//   ....[66]....
        /*0350*/ 	.word	0x0500000f


	//   ....[67]....
        /*0354*/ 	.word	0x0500000f


	//   ....[68]....
        /*0358*/ 	.word	0x0500000f


	//   ....[69]....
        /*035c*/ 	.word	0x0500000f


	//   ....[70]....
        /*0360*/ 	.word	0x0500000f


	//   ....[71]....
        /*0364*/ 	.word	0x0500000f


	//   ....[72]....
        /*0368*/ 	.word	0x0500000f


	//----- nvinfo : EIATTR_COOP_GROUP_INSTR_OFFSETS
	.align		4
.L_262:
        /*036c*/ 	.byte	0x04, 0x28
        /*036e*/ 	.short	(.L_264 - .L_263)


	//   ....[0]....
.L_263:
        /*0370*/ 	.word	0x00000070


	//   ....[1]....
        /*0374*/ 	.word	0x000001a0


	//   ....[2]....
        /*0378*/ 	.word	0x000001f0


	//   ....[3]....
        /*037c*/ 	.word	0x00000440


	//   ....[4]....
        /*0380*/ 	.word	0x000005a0


	//   ....[5]....
        /*0384*/ 	.word	0x000006c0


	//   ....[6]....
        /*0388*/ 	.word	0x00000820


	//   ....[7]....
        /*038c*/ 	.word	0x000016b0


	//   ....[8]....
        /*0390*/ 	.word	0x000034d0


	//   ....[9]....
        /*0394*/ 	.word	0x00003520


	//   ....[10]....
        /*0398*/ 	.word	0x00003540


	//   ....[11]....
        /*039c*/ 	.word	0x00003560


	//   ....[12]....
        /*03a0*/ 	.word	0x00005590


	//   ....[13]....
        /*03a4*/ 	.word	0x000055e0


	//   ....[14]....
        /*03a8*/ 	.word	0x00005600


	//   ....[15]....
        /*03ac*/ 	.word	0x00005620


	//   ....[16]....
        /*03b0*/ 	.word	0x00006c10


	//   ....[17]....
        /*03b4*/ 	.word	0x00006c50


	//   ....[18]....
        /*03b8*/ 	.word	0x00006d20


	//   ....[19]....
        /*03bc*/ 	.word	0x00006d50


	//   ....[20]....
        /*03c0*/ 	.word	0x0000a200


	//   ....[21]....
        /*03c4*/ 	.word	0x0000a390


	//   ....[22]....
        /*03c8*/ 	.word	0x0000a3c0


	//   ....[23]....
        /*03cc*/ 	.word	0x0000a400


	//   ....[24]....
        /*03d0*/ 	.word	0x0000a460


	//   ....[25]....
        /*03d4*/ 	.word	0x0000a4c0


	//   ....[26]....
        /*03d8*/ 	.word	0x0000a500


	//   ....[27]....
        /*03dc*/ 	.word	0x0000a6b0


	//   ....[28]....
        /*03e0*/ 	.word	0x0000a710


	//   ....[29]....
        /*03e4*/ 	.word	0x0000a750


	//   ....[30]....
        /*03e8*/ 	.word	0x0000a790


	//   ....[31]....
        /*03ec*/ 	.word	0x0000a7c0


	//   ....[32]....
        /*03f0*/ 	.word	0x0000a7f0


	//   ....[33]....
        /*03f4*/ 	.word	0x0000a880


	//   ....[34]....
        /*03f8*/ 	.word	0x0000a8b0


	//   ....[35]....
        /*03fc*/ 	.word	0x0000a940


	//   ....[36]....
        /*0400*/ 	.word	0x0000dd20


	//   ....[37]....
        /*0404*/ 	.word	0x0000dd30


	//   ....[38]....
        /*0408*/ 	.word	0x0000de40


	//   ....[39]....
        /*040c*/ 	.word	0x0000dea0


	//   ....[40]....
        /*0410*/ 	.word	0x0000dee0


	//   ....[41]....
        /*0414*/ 	.word	0x0000df20


	//   ....[42]....
        /*0418*/ 	.word	0x0000df50


	//   ....[43]....
        /*041c*/ 	.word	0x0000df80


	//   ....[44]....
        /*0420*/ 	.word	0x0000e110


	//   ....[45]....
        /*0424*/ 	.word	0x0000e170


	//   ....[46]....
        /*0428*/ 	.word	0x0000e1b0


	//   ....[47]....
        /*042c*/ 	.word	0x0000e1f0


	//   ....[48]....
        /*0430*/ 	.word	0x0000e220


	//   ....[49]....
        /*0434*/ 	.word	0x0000e250


	//   ....[50]....
        /*0438*/ 	.word	0x0000e310


	//   ....[51]....
        /*043c*/ 	.word	0x0000e330


	//   ....[52]....
        /*0440*/ 	.word	0x0000e3a0


	//   ....[53]....
        /*0444*/ 	.word	0x0000e7d0


	//   ....[54]....
        /*0448*/ 	.word	0x0000ed30


	//   ....[55]....
        /*044c*/ 	.word	0x0000f150


	//   ....[56]....
        /*0450*/ 	.word	0x0000f1e0


	//   ....[57]....
        /*0454*/ 	.word	0x0000f280


	//   ....[58]....
        /*0458*/ 	.word	0x0000f330


	//   ....[59]....
        /*045c*/ 	.word	0x0000f3b0


	//   ....[60]....
        /*0460*/ 	.word	0x0000f430


	//   ....[61]....
        /*0464*/ 	.word	0x0000f4b0


	//   ....[62]....
        /*0468*/ 	.word	0x0000f530


	//   ....[63]....
        /*046c*/ 	.word	0x0000f5c0


	//   ....[64]....
        /*0470*/ 	.word	0x0000f670


	//   ....[65]....
        /*0474*/ 	.word	0x0000f6f0


	//   ....[66]....
        /*0478*/ 	.word	0x0000f770


	//   ....[67]....
        /*047c*/ 	.word	0x0000f7f0


	//   ....[68]....
        /*0480*/ 	.word	0x0000f870


	//   ....[69]....
        /*0484*/ 	.word	0x0000f8e0


	//   ....[70]....
        /*0488*/ 	.word	0x0000f980


	//   ....[71]....
        /*048c*/ 	.word	0x0000fa10


	//   ....[72]....
        /*0490*/ 	.word	0x0000fb30


	//----- nvinfo : EIATTR_REG_RECONFIG
	.align		4
.L_264:
        /*0494*/ 	.byte	0x01, 0x54
	.zero		2


	//----- nvinfo : EIATTR_SYSCALL_OFFSETS
	.align		4
        /*0498*/ 	.byte	0x04, 0x46
        /*049a*/ 	.short	(.L_266 - .L_265)


	//   ....[0]....
.L_265:
        /*049c*/ 	.word	0x00001820


	//   ....[1]....
        /*04a0*/ 	.word	0x0000b2b0


	//   ....[2]....
        /*04a4*/ 	.word	0x0000b3f0


	//   ....[3]....
        /*04a8*/ 	.word	0x0000b4f0


	//----- nvinfo : EIATTR_MBARRIER_INSTR_OFFSETS
	.align		4
.L_266:
        /*04ac*/ 	.byte	0x04, 0x39
        /*04ae*/ 	.short	(.L_268 - .L_267)


	//   ....[0]....
.L_267:
        /*04b0*/ 	.word	0x000002e0
        /*04b4*/ 	.word	0x000000ff
        /*04b8*/ 	.word	0x00032400
        /*04bc*/ 	.short	0x0100
        /*04be*/ 	.byte	0x08
	.zero		1


	//   ....[1]....
        /*04c0*/ 	.word	0x000002f0
        /*04c4*/ 	.word	0x000000ff
        /*04c8*/ 	.word	0x00032410
        /*04cc*/ 	.short	0x0100
        /*04ce*/ 	.byte	0x08
	.zero		1


	//   ....[2]....
        /*04d0*/ 	.word	0x00000300
        /*04d4*/ 	.word	0x000000ff
        /*04d8*/ 	.word	0x00032420
        /*04dc*/ 	.short	0x0100
        /*04de*/ 	.byte	0x08
	.zero		1


	//   ....[3]....
        /*04e0*/ 	.word	0x000003f0
        /*04e4*/ 	.word	0x000000ff
        /*04e8*/ 	.word	0x00032430
        /*04ec*/ 	.short	0x0100
        /*04ee*/ 	.byte	0x08
	.zero		1


	//   ....[4]....
        /*04f0*/ 	.word	0x00000400
        /*04f4*/ 	.word	0x000000ff
        /*04f8*/ 	.word	0x00032440
        /*04fc*/ 	.short	0x0100
        /*04fe*/ 	.byte	0x08
	.zero		1


	//   ....[5]....
        /*0500*/ 	.word	0x00000410
        /*0504*/ 	.word	0x000000ff
        /*0508*/ 	.word	0x00032438
        /*050c*/ 	.short	0x0100
        /*050e*/ 	.byte	0x08
	.zero		1


	//   ....[6]....
        /*0510*/ 	.word	0x00000420
        /*0514*/ 	.word	0x000000ff
        /*0518*/ 	.word	0x00032448
        /*051c*/ 	.short	0x0100
        /*051e*/ 	.byte	0x08
	.zero		1


	//   ....[7]....
        /*0520*/ 	.word	0x00000550
        /*0524*/ 	.word	0x000000ff
        /*0528*/ 	.word	0x00032450
        /*052c*/ 	.short	0x0100
        /*052e*/ 	.byte	0x08
	.zero		1


	//   ....[8]....
        /*0530*/ 	.word	0x00000560
        /*0534*/ 	.word	0x000000ff
        /*0538*/ 	.word	0x00032460
        /*053c*/ 	.short	0x0100
        /*053e*/ 	.byte	0x08
	.zero		1


	//   ....[9]....
        /*0540*/ 	.word	0x00000570
        /*0544*/ 	.word	0x000000ff
        /*0548*/ 	.word	0x00032458
        /*054c*/ 	.short	0x0100
        /*054e*/ 	.byte	0x08
	.zero		1


	//   ....[10]....
        /*0550*/ 	.word	0x00000580
        /*0554*/ 	.word	0x000000ff
        /*0558*/ 	.word	0x00032468
        /*055c*/ 	.short	0x0100
        /*055e*/ 	.byte	0x08
	.zero		1


	//   ....[11]....
        /*0560*/ 	.word	0x00000670
        /*0564*/ 	.word	0x000000ff
        /*0568*/ 	.word	0x00032470
        /*056c*/ 	.short	0x0100
        /*056e*/ 	.byte	0x06
	.zero		1


	//   ....[12]....
        /*0570*/ 	.word	0x00000680
        /*0574*/ 	.word	0x000000ff
        /*0578*/ 	.word	0x00032480
        /*057c*/ 	.short	0x0100
        /*057e*/ 	.byte	0x06
	.zero		1


	//   ....[13]....
        /*0580*/ 	.word	0x00000690
        /*0584*/ 	.word	0x000000ff
        /*0588*/ 	.word	0x00032478
        /*058c*/ 	.short	0x0100
        /*058e*/ 	.byte	0x06
	.zero		1


	//   ....[14]....
        /*0590*/ 	.word	0x000006a0
        /*0594*/ 	.word	0x000000ff
        /*0598*/ 	.word	0x00032488
        /*059c*/ 	.short	0x0100
        /*059e*/ 	.byte	0x06
	.zero		1


	//   ....[15]....
        /*05a0*/ 	.word	0x000007d0
        /*05a4*/ 	.word	0x000000ff
        /*05a8*/ 	.word	0x00032490
        /*05ac*/ 	.short	0x0100
        /*05ae*/ 	.byte	0x08
	.zero		1


	//   ....[16]....
        /*05b0*/ 	.word	0x000007e0
        /*05b4*/ 	.word	0x000000ff
        /*05b8*/ 	.word	0x000324a0
        /*05bc*/ 	.short	0x0100
        /*05be*/ 	.byte	0x08
	.zero		1


	//   ....[17]....
        /*05c0*/ 	.word	0x000007f0
        /*05c4*/ 	.word	0x000000ff
        /*05c8*/ 	.word	0x00032498
        /*05cc*/ 	.short	0x0100
        /*05ce*/ 	.byte	0x08
	.zero		1


	//   ....[18]....
        /*05d0*/ 	.word	0x00000800
        /*05d4*/ 	.word	0x000000ff
        /*05d8*/ 	.word	0x000324a8
        /*05dc*/ 	.short	0x0100
        /*05de*/ 	.byte	0x08
	.zero		1


	//   ....[19]....
        /*05e0*/ 	.word	0x00000930
        /*05e4*/ 	.word	0x000000ff
        /*05e8*/ 	.word	0x000324b0
        /*05ec*/ 	.short	0x0100
        /*05ee*/ 	.byte	0x08
	.zero		1


	//   ....[20]....
        /*05f0*/ 	.word	0x00000940
        /*05f4*/ 	.word	0x000000ff
        /*05f8*/ 	.word	0x000324c0
        /*05fc*/ 	.short	0x0100
        /*05fe*/ 	.byte	0x08
	.zero		1


	//   ....[21]....
        /*0600*/ 	.word	0x00000950
        /*0604*/ 	.word	0x000000ff
        /*0608*/ 	.word	0x000324b8
        /*060c*/ 	.short	0x0100
        /*060e*/ 	.byte	0x08
	.zero		1


	//   ....[22]....
        /*0610*/ 	.word	0x00000960
        /*0614*/ 	.word	0x000000ff
        /*0618*/ 	.word	0x000324c8
        /*061c*/ 	.short	0x0100
        /*061e*/ 	.byte	0x08
	.zero		1


	//   ....[23]....
        /*0620*/ 	.word	0x000018e0
        /*0624*/ 	.word	0x00000004
        /*0628*/ 	.word	0x00032400
        /*062c*/ 	.short	0x010a
        /*062e*/ 	.byte	0x3f
	.zero		1


	//   ....[24]....
        /*0630*/ 	.word	0x000019c0
        /*0634*/ 	.word	0x00000000
        /*0638*/ 	.word	0x00032430
        /*063c*/ 	.short	0x010a
        /*063e*/ 	.byte	0x3f
	.zero		1


	//   ....[25]....
        /*0640*/ 	.word	0x00001a10
        /*0644*/ 	.word	0x00000000
        /*0648*/ 	.word	0x00032430
        /*064c*/ 	.short	0x010a
        /*064e*/ 	.byte	0x3f
	.zero		1


	//   ....[26]....
        /*0650*/ 	.word	0x00001d80
        /*0654*/ 	.word	0x00000004
        /*0658*/ 	.word	0x00032410
        /*065c*/ 	.short	0x010a
        /*065e*/ 	.byte	0x3f
	.zero		1


	//   ....[27]....
        /*0660*/ 	.word	0x00001dc0
        /*0664*/ 	.word	0x00000000
        /*0668*/ 	.word	0x00032450
        /*066c*/ 	.short	0x010a
        /*066e*/ 	.byte	0x3f
	.zero		1


	//   ....[28]....
        /*0670*/ 	.word	0x00001e00
        /*0674*/ 	.word	0x00000000
        /*0678*/ 	.word	0x00032450
        /*067c*/ 	.short	0x010a
        /*067e*/ 	.byte	0x3f
	.zero		1


	//   ....[29]....
        /*0680*/ 	.word	0x000037c0
        /*0684*/ 	.word	0x00000018
        /*0688*/ 	.word	0x00000000
        /*068c*/ 	.short	0x0101
        /*068e*/ 	.byte	0x3f
	.zero		1


	//   ....[30]....
        /*0690*/ 	.word	0x000042a0
        /*0694*/ 	.word	0x00000000
        /*0698*/ 	.word	0x00000000
        /*069c*/ 	.short	0x0101
        /*069e*/ 	.byte	0x3f
	.zero		1


	//   ....[31]....
        /*06a0*/ 	.word	0x00004400
        /*06a4*/ 	.word	0x000000ff
        /*06a8*/ 	.word	0x00032430
        /*06ac*/ 	.short	0x010a
        /*06ae*/ 	.byte	0x05
	.zero		1


	//   ....[32]....
        /*06b0*/ 	.word	0x00004440
        /*06b4*/ 	.word	0x000000ff
        /*06b8*/ 	.word	0x00032430
        /*06bc*/ 	.short	0x010a
        /*06be*/ 	.byte	0x05
	.zero		1


	//   ....[33]....
        /*06c0*/ 	.word	0x00004650
        /*06c4*/ 	.word	0x000000ff
        /*06c8*/ 	.word	0x00032450
        /*06cc*/ 	.short	0x010a
        /*06ce*/ 	.byte	0x05
	.zero		1


	//   ....[34]....
        /*06d0*/ 	.word	0x00004690
        /*06d4*/ 	.word	0x000000ff
        /*06d8*/ 	.word	0x00032450
        /*06dc*/ 	.short	0x010a
        /*06de*/ 	.byte	0x05
	.zero		1


	//   ....[35]....
        /*06e0*/ 	.word	0x000058a0
        /*06e4*/ 	.word	0x00000098
        /*06e8*/ 	.word	0x00000000
        /*06ec*/ 	.short	0x0101
        /*06ee*/ 	.byte	0x3f
	.zero		1


	//   ....[36]....
        /*06f0*/ 	.word	0x00006bf0
        /*06f4*/ 	.word	0x000000d6
        /*06f8*/ 	.word	0x00000000
        /*06fc*/ 	.short	0x0101
        /*06fe*/ 	.byte	0x3f
	.zero		1


	//   ....[37]....
        /*0700*/ 	.word	0x00008e30
        /*0704*/ 	.word	0x00000097
        /*0708*/ 	.word	0x00000000
        /*070c*/ 	.short	0x0101
        /*070e*/ 	.byte	0x3f
	.zero		1


	//   ....[38]....
        /*0710*/ 	.word	0x0000ba50
        /*0714*/ 	.word	0x00000008
        /*0718*/ 	.word	0x00032440
        /*071c*/ 	.short	0x010a
        /*071e*/ 	.byte	0x3f
	.zero		1


	//   ....[39]....
        /*0720*/ 	.word	0x0000c070
        /*0724*/ 	.word	0x00000008
        /*0728*/ 	.word	0x00032420
        /*072c*/ 	.short	0x010a
        /*072e*/ 	.byte	0x3f
	.zero		1


	//   ....[40]....
        /*0730*/ 	.word	0x0000c140
        /*0734*/ 	.word	0x00000008
        /*0738*/ 	.word	0x00032460
        /*073c*/ 	.short	0x010a
        /*073e*/ 	.byte	0x3f
	.zero		1


	//   ....[41]....
        /*0740*/ 	.word	0x0000c7b0
        /*0744*/ 	.word	0x00000003
        /*0748*/ 	.word	0x00032440
        /*074c*/ 	.short	0x010a
        /*074e*/ 	.byte	0x3f
	.zero		1


	//   ....[42]....
        /*0750*/ 	.word	0x0000c9c0
        /*0754*/ 	.word	0x00000003
        /*0758*/ 	.word	0x00032460
        /*075c*/ 	.short	0x010a
        /*075e*/ 	.byte	0x3f
	.zero		1


	//   ....[43]....
        /*0760*/ 	.word	0x0000cf30
        /*0764*/ 	.word	0x00000002
        /*0768*/ 	.word	0x00032440
        /*076c*/ 	.short	0x010a
        /*076e*/ 	.byte	0x3f
	.zero		1


	//   ....[44]....
        /*0770*/ 	.word	0x0000d130
        /*0774*/ 	.word	0x00000002
        /*0778*/ 	.word	0x00032460
        /*077c*/ 	.short	0x010a
        /*077e*/ 	.byte	0x3f
	.zero		1


	//   ....[45]....
        /*0780*/ 	.word	0x0000d610
        /*0784*/ 	.word	0x00000002
        /*0788*/ 	.word	0x00032440
        /*078c*/ 	.short	0x010a
        /*078e*/ 	.byte	0x3f
	.zero		1


	//   ....[46]....
        /*0790*/ 	.word	0x0000d820
        /*0794*/ 	.word	0x00000002
        /*0798*/ 	.word	0x00032460
        /*079c*/ 	.short	0x010a
        /*079e*/ 	.byte	0x3f
	.zero		1


	//   ....[47]....
        /*07a0*/ 	.word	0x0000e760
        /*07a4*/ 	.word	0x00000000
        /*07a8*/ 	.word	0x00032420
        /*07ac*/ 	.short	0x010a
        /*07ae*/ 	.byte	0x3f
	.zero		1


	//   ....[48]....
        /*07b0*/ 	.word	0x0000e930
        /*07b4*/ 	.word	0x00000006
        /*07b8*/ 	.word	0x00000000
        /*07bc*/ 	.short	0x010a
        /*07be*/ 	.byte	0x3f
	.zero		1


	//   ....[49]....
        /*07c0*/ 	.word	0x0000e9a0
        /*07c4*/ 	.word	0x00000007
        /*07c8*/ 	.word	0x00000000
        /*07cc*/ 	.short	0x010a
        /*07ce*/ 	.byte	0x3f
	.zero		1


	//   ....[50]....
        /*07d0*/ 	.word	0x0000ea10
        /*07d4*/ 	.word	0x00000004
        /*07d8*/ 	.word	0x00000000
        /*07dc*/ 	.short	0x010a
        /*07de*/ 	.byte	0x3f
	.zero		1


	//   ....[51]....
        /*07e0*/ 	.word	0x0000ea40
        /*07e4*/ 	.word	0x00000003
        /*07e8*/ 	.word	0x00000000
        /*07ec*/ 	.short	0x010a
        /*07ee*/ 	.byte	0x3f
	.zero		1


	//   ....[52]....
        /*07f0*/ 	.word	0x0000eaa0
        /*07f4*/ 	.word	0x00000004
        /*07f8*/ 	.word	0x00032400
        /*07fc*/ 	.short	0x010a
        /*07fe*/ 	.byte	0x3f
	.zero		1


	//   ....[53]....
        /*0800*/ 	.word	0x0000eaf0
        /*0804*/ 	.word	0x00000000
        /*0808*/ 	.word	0x00032430
        /*080c*/ 	.short	0x010a
        /*080e*/ 	.byte	0x3f
	.zero		1


	//   ....[54]....
        /*0810*/ 	.word	0x0000eb40
        /*0814*/ 	.word	0x00000004
        /*0818*/ 	.word	0x00032410
        /*081c*/ 	.short	0x010a
        /*081e*/ 	.byte	0x3f
	.zero		1


	//   ....[55]....
        /*0820*/ 	.word	0x0000eb90
        /*0824*/ 	.word	0x00000000
        /*0828*/ 	.word	0x00032450
        /*082c*/ 	.short	0x010a
        /*082e*/ 	.byte	0x3f
	.zero		1


	//   ....[56]....
        /*0830*/ 	.word	0x0000ebf0
        /*0834*/ 	.word	0x00000099
        /*0838*/ 	.word	0x00032430
        /*083c*/ 	.short	0x010a
        /*083e*/ 	.byte	0x3f
	.zero		1


	//   ....[57]....
        /*0840*/ 	.word	0x0000ec50
        /*0844*/ 	.word	0x000000d1
        /*0848*/ 	.word	0x00032450
        /*084c*/ 	.short	0x010a
        /*084e*/ 	.byte	0x3f
	.zero		1


	//   ....[58]....
        /*0850*/ 	.word	0x0000edf0
        /*0854*/ 	.word	0x00000008
        /*0858*/ 	.word	0x00032440
        /*085c*/ 	.short	0x010a
        /*085e*/ 	.byte	0x3f
	.zero		1


	//   ....[59]....
        /*0860*/ 	.word	0x0000ee70
        /*0864*/ 	.word	0x00000008
        /*0868*/ 	.word	0x00032420
        /*086c*/ 	.short	0x010a
        /*086e*/ 	.byte	0x3f
	.zero		1


	//   ....[60]....
        /*0870*/ 	.word	0x0000eec0
        /*0874*/ 	.word	0x00000008
        /*0878*/ 	.word	0x00032460
        /*087c*/ 	.short	0x010a
        /*087e*/ 	.byte	0x3f
	.zero		1


	//   ....[61]....
        /*0880*/ 	.word	0x0000ef10
        /*0884*/ 	.word	0x00000003
        /*0888*/ 	.word	0x00032440
        /*088c*/ 	.short	0x010a
        /*088e*/ 	.byte	0x3f
	.zero		1


	//   ....[62]....
        /*0890*/ 	.word	0x0000ef60
        /*0894*/ 	.word	0x00000003
        /*0898*/ 	.word	0x00032460
        /*089c*/ 	.short	0x010a
        /*089e*/ 	.byte	0x3f
	.zero		1


	//   ....[63]....
        /*08a0*/ 	.word	0x0000efb0
        /*08a4*/ 	.word	0x00000002
        /*08a8*/ 	.word	0x00032440
        /*08ac*/ 	.short	0x010a
        /*08ae*/ 	.byte	0x3f
	.zero		1


	//   ....[64]....
        /*08b0*/ 	.word	0x0000f000
        /*08b4*/ 	.word	0x00000002
        /*08b8*/ 	.word	0x00032460
        /*08bc*/ 	.short	0x010a
        /*08be*/ 	.byte	0x3f
	.zero		1


	//   ....[65]....
        /*08c0*/ 	.word	0x0000f050
        /*08c4*/ 	.word	0x00000002
        /*08c8*/ 	.word	0x00032440
        /*08cc*/ 	.short	0x010a
        /*08ce*/ 	.byte	0x3f
	.zero		1


	//   ....[66]....
        /*08d0*/ 	.word	0x0000f0a0
        /*08d4*/ 	.word	0x00000002
        /*08d8*/ 	.word	0x00032460
        /*08dc*/ 	.short	0x010a
        /*08de*/ 	.byte	0x3f
	.zero		1


	//   ....[67]....
        /*08e0*/ 	.word	0x0000fa50
        /*08e4*/ 	.word	0x00000000
        /*08e8*/ 	.word	0x00032420
        /*08ec*/ 	.short	0x010a
        /*08ee*/ 	.byte	0x3f
	.zero		1


	//   ....[68]....
        /*08f0*/ 	.word	0x0000fbf0
        /*08f4*/ 	.word	0x00000006
        /*08f8*/ 	.word	0x00000000
        /*08fc*/ 	.short	0x010a
        /*08fe*/ 	.byte	0x3f
	.zero		1


	//   ....[69]....
        /*0900*/ 	.word	0x0000fc40
        /*0904*/ 	.word	0x00000007
        /*0908*/ 	.word	0x00000000
        /*090c*/ 	.short	0x010a
        /*090e*/ 	.byte	0x3f
	.zero		1


	//   ....[70]....
        /*0910*/ 	.word	0x0000fc90
        /*0914*/ 	.word	0x00000004
        /*0918*/ 	.word	0x00000000
        /*091c*/ 	.short	0x010a
        /*091e*/ 	.byte	0x3f
	.zero		1


	//----- nvinfo : EIATTR_NUM_MBARRIERS
	.align		4
.L_268:
        /*0920*/ 	.byte	0x03, 0x38
        /*0922*/ 	.short	0x0017


	//----- nvinfo : EIATTR_EXIT_INSTR_OFFSETS
	.align		4
        /*0924*/ 	.byte	0x04, 0x1c
        /*0926*/ 	.short	(.L_270 - .L_269)


	//   ....[0]....
.L_269:
        /*0928*/ 	.word	0x00000b20


	//   ....[1]....
        /*092c*/ 	.word	0x0000a1c0


	//   ....[2]....
        /*0930*/ 	.word	0x0000a220


	//   ....[3]....
        /*0934*/ 	.word	0x0000ea90


	//----- nvinfo : EIATTR_MAX_THREADS
	.align		4
.L_270:
        /*0938*/ 	.byte	0x04, 0x05
        /*093a*/ 	.short	(.L_272 - .L_271)
.L_271:
        /*093c*/ 	.word	0x00000180
        /*0940*/ 	.word	0x00000001
        /*0944*/ 	.word	0x00000001


	//----- nvinfo : EIATTR_CRS_STACK_SIZE
	.align		4
.L_272:
        /*0948*/ 	.byte	0x04, 0x1e
        /*094a*/ 	.short	(.L_274 - .L_273)
.L_273:
        /*094c*/ 	.word	0x00000000


	//----- nvinfo : EIATTR_CBANK_PARAM_SIZE
	.align		4
.L_274:
        /*0950*/ 	.byte	0x03, 0x19
        /*0952*/ 	.short	0x0b70


	//----- nvinfo : EIATTR_PARAM_CBANK
	.align		4
        /*0954*/ 	.byte	0x04, 0x0a
        /*0956*/ 	.short	(.L_276 - .L_275)
	.align		4
.L_275:
        /*0958*/ 	.word	index@(.nv.constant0._ZN7cutlass13device_kernelIN5flash11enable_sm90INS1_16FlashAttnFwdSm90INS1_25CollectiveMainloopFwdSm90ILi2EN4cute5tupleIJNS5_1CILi1EEES8_S8_EEENS6_IJNS7_ILi128EEENS7_ILi96EEENS7_ILi64EEEEEELi256ENS_6half_tEfNS_4arch4Sm90ELb0ELb0ELb1ELb1ELb0ELb0ELb1ELb1ELb0ELb0ELb0ELb0EEENS1_21CollectiveEpilogueFwdINS6_IJSA_NS7_ILi256EEESB_EEES9_SE_SG_Li256ELb1ELb0ELb0ELb0EEENS1_36VarlenDynamicPersistentTileSchedulerILi128ELi96ELi256ELi32ELb0ELb0ELb1ELb0ELb1ELb1EEEEEEEEEvNT_6ParamsE)
        /*095c*/ 	.short	0x0210
        /*095e*/ 	.short	0x0b70


	//----- nvinfo : EIATTR_SW_WAR
	.align		4
.L_276:
        /*0960*/ 	.byte	0x04, 0x36
        /*0962*/ 	.short	(.L_278 - .L_277)
.L_277:
        /*0964*/ 	.word	0x00000008
.L_278:


//--------------------- .nv.info._ZN7cutlass13device_kernelIN5flash11enable_sm90INS1_16FlashAttnFwdSm90INS1_25CollectiveMainloopFwdSm90ILi2EN4cute5tupleIJNS5_1CILi1EEES8_S8_EEENS6_IJNS7_ILi128EEENS7_ILi96EEENS7_ILi64EEEEEELi256ENS_6half_tEfNS_4arch4Sm90ELb0ELb0ELb1ELb1ELb0ELb1ELb1ELb1ELb0ELb0ELb0ELb0EEENS1_21CollectiveEpilogueFwdINS6_IJSA_NS7_ILi256EEESB_EEES9_SE_SG_Li256ELb1ELb0ELb0ELb0EEENS1_36VarlenDynamicPersistentTileSchedulerILi128ELi96ELi256ELi32ELb0ELb0ELb1ELb0ELb1ELb1EEEEEEEEEvNT_6ParamsE --------------------------
	.section	.nv.info._ZN7cutlass13device_kernelIN5flash11enable_sm90INS1_16FlashAttnFwdSm90INS1_25CollectiveMainloopFwdSm90ILi2EN4cute5tupleIJNS5_1CILi1EEES8_S8_EEENS6_IJNS7_ILi128EEENS7_ILi96EEENS7_ILi64EEEEEELi256ENS_6half_tEfNS_4arch4Sm90ELb0ELb0ELb1ELb1ELb0ELb1ELb1ELb1ELb0ELb0ELb0ELb0EEENS1_21CollectiveEpilogueFwdINS6_IJSA_NS7_ILi256EEESB_EEES9_SE_SG_Li256ELb1ELb0ELb0ELb0EEENS1_36VarlenDynamicPersistentTileSchedulerILi128ELi96ELi256ELi32ELb0ELb0ELb1ELb0ELb1ELb1EEEEEEEEEvNT_6ParamsE,"",@"SHT_CUDA_INFO"
	.sectionflags	@""
	.align	4


	//----- nvinfo : EIATTR_CUDA_API_VERSION
	.align		4
        /*0000*/ 	.byte	0x04, 0x37
        /*0002*/ 	.short	(.L_280 - .L_279)
.L_279:
        /*0004*/ 	.word	0x00000082


	//----- nvinfo : EIATTR_KPARAM_INFO
	.align		4
.L_280:
        /*0008*/ 	.byte	0x04, 0x17
        /*000a*/ 	.short	(.L_282 - .L_281)
.L_281:
        /*000c*/ 	.word	0x00000000
        /*0010*/ 	.short	0x0000
        /*0012*/ 	.short	0x0070
        /*0014*/ 	.byte	0x00, 0xf0, 0x01, 0x2c


	//----- nvinfo : EIATTR_SPARSE_MMA_MASK
	.align		4
.L_282:
        /*0018*/ 	.byte	0x03, 0x50
        /*001a*/ 	.short	0x0000


	//----- nvinfo : EIATTR_MAXREG_COUNT
	.align		4
        /*001c*/ 	.byte	0x03, 0x1b
        /*001e*/ 	.short	0x00a8


	//----- nvinfo : EIATTR_NUM_BARRIERS
	.align		4
        /*0020*/ 	.byte	0x02, 0x4c
        /*0022*/ 	.byte	0x10
	.zero		1


	//----- nvinfo : EIATTR_EXTERNS
	.align		4
        /*0024*/ 	.byte	0x04, 0x0f
        /*0026*/ 	.short	(.L_284 - .L_283)


	//   ....[0]....
	.align		4
.L_283:
        /*0028*/ 	.word	index@(__assertfail)


	//----- nvinfo : EIATTR_ANNOTATIONS
	.align		4
.L_284:
        /*002c*/ 	.byte	0x04, 0x55
        /*002e*/ 	.short	(.L_286 - .L_285)


	//   ....[0]....
.L_285:
        /* <DEDUP_REMOVED lines=66> */


	//----- nvinfo : EIATTR_MERCURY_ISA_VERSION
	.align		4
.L_286:
        /*0438*/ 	.byte	0x03, 0x5f
        /*043a*/ 	.short	0x0101


	//----- nvinfo : EIATTR_UNUSED_LOAD_BYTE_OFFSET
	.align		4
        /*043c*/ 	.byte	0x04, 0x44
        /*043e*/ 	.short	(.L_288 - .L_287)


	//   ....[0]....
.L_287:
        /*0440*/ 	.word	0x00000b70
        /*0444*/ 	.word	0x0000fff0


	//   ....[1]....
        /*0448*/ 	.word	0x0000ea90
        /*044c*/ 	.word	0x0000fff0


	//----- nvinfo : EIATTR_INT_WARP_WIDE_INSTR_OFFSETS
	.align		4
.L_288:
        /*0450*/ 	.byte	0x04, 0x31
        /*0452*/ 	.short	(.L_290 - .L_289)


	//   ....[0]....
.L_289:
        /*0454*/ 	.word	0x000001f0


	//   ....[1]....
        /*0458*/ 	.word	0x00000230


	//   ....[2]....
        /*045c*/ 	.word	0x000002a0


	//   ....[3]....
        /*0460*/ 	.word	0x000002b0


	//   ....[4]....
        /*0464*/ 	.word	0x00013240


	//   ....[5]....
        /*0468*/ 	.word	0x000132d0


	//   ....[6]....
        /*046c*/ 	.word	0x00013750


	//   ....[7]....
        /*0470*/ 	.word	0x00013780


	//   ....[8]....
        /*0474*/ 	.word	0x00015da0


	//   ....[9]....
        /*0478*/ 	.word	0x00015e30


	//----- nvinfo : EIATTR_COOP_GROUP_MASK_REGIDS
	.align		4
.L_290:
        /*047c*/ 	.byte	0x04, 0x29
        /*047e*/ 	.short	(.L_292 - .L_291)


	//   ....[0]....
.L_291:
        /*0480*/ 	.word	0xffffffff


	//   ....[1]....
        /*0484*/ 	.word	0xffffffff


	//   ....[2]....
        /*0488*/ 	.word	0xffffffff


	//   ....[3]....
        /*048c*/ 	.word	0xffffffff


	//   ....[4]....
        /*0490*/ 	.word	0xffffffff


	//   ....[5]....
        /*0494*/ 	.word	0xffffffff


	//   ....[6]....
        /*0498*/ 	.word	0xffffffff


	//   ....[7]....
        /*049c*/ 	.word	0xffffffff


	//   ....[8]....
        /*04a0*/ 	.word	0xffffffff


	//   ....[9]....
        /*04a4*/ 	.word	0xffffffff


	//   ....[10]....
        /*04a8*/ 	.word	0xffffffff


	//   ....[11]....
        /*04ac*/ 	.word	0xffffffff


	//   ....[12]....
        /*04b0*/ 	.word	0xffffffff


	//   ....[13]....
        /*04b4*/ 	.word	0xffffffff


	//   ....[14]....
        /*04b8*/ 	.word	0xffffffff


	//   ....[15]....
        /*04bc*/ 	.word	0xffffffff


	//   ....[16]....
        /*04c0*/ 	.word	0xffffffff


	//   ....[17]....
        /*04c4*/ 	.word	0xffffffff


	//   ....[18]....
        /*04c8*/ 	.word	0xffffffff


	//   ....[19]....
        /*04cc*/ 	.word	0xffffffff


	//   ....[20]....
        /*04d0*/ 	.word	0xffffffff


	//   ....[21]....
        /*04d4*/ 	.word	0xffffffff


	//   ....[22]....
        /*04d8*/ 	.word	0xffffffff


	//   ....[23]....
        /*04dc*/ 	.word	0xffffffff


	//   ....[24]....
        /*04e0*/ 	.word	0xffffffff


	//   ....[25]....
        /*04e4*/ 	.word	0xffffffff


	//   ....[26]....
        /*04e8*/ 	.word	0xffffffff


	//   ....[27]....
        /*04ec*/ 	.word	0xffffffff


	//   ....[28]....
        /*04f0*/ 	.word	0xffffffff


	//   ....[29]....
        /*04f4*/ 	.word	0xffffffff


	//   ....[30]....
        /*04f8*/ 	.word	0xffffffff


	//   ....[31]....
        /*04fc*/ 	.word	0xffffffff


	//   ....[32]....
        /*0500*/ 	.word	0xffffffff


	//   ....[33]....
        /*0504*/ 	.word	0xffffffff


	//   ....[34]....
        /*0508*/ 	.word	0xffffffff


	//   ....[35]....
        /*050c*/ 	.word	0xffffffff


	//   ....[36]....
        /*0510*/ 	.word	0xffffffff


	//   ....[37]....
        /*0514*/ 	.word	0xffffffff


	//   ....[38]....
        /*0518*/ 	.word	0xffffffff


	//   ....[39]....
        /*051c*/ 	.word	0xffffffff


	//   ....[40]....
        /*0520*/ 	.word	0xffffffff


	//   ....[41]....
        /*0524*/ 	.word	0xffffffff


	//   ....[42]....
        /*0528*/ 	.word	0xffffffff


	//   ....[43]....
        /*052c*/ 	.word	0xffffffff


	//   ....[44]....
        /*0530*/ 	.word	0xffffffff


	//   ....[45]....
        /*0534*/ 	.word	0xffffffff


	//   ....[46]....
        /*0538*/ 	.word	0xffffffff


	//   ....[47]....
        /*053c*/ 	.word	0xffffffff


	//   ....[48]....
        /*0540*/ 	.word	0xffffffff


	//   ....[49]....
        /*0544*/ 	.word	0xffffffff


	//   ....[50]....
        /*0548*/ 	.word	0xffffffff


	//   ....[51]....
        /*054c*/ 	.word	0xffffffff


	//   ....[52]....
        /*0550*/ 	.word	0xffffffff


	//   ....[53]....
        /*0554*/ 	.word	0xffffffff


	//   ....[54]....
        /*0558*/ 	.word	0x0500000f


	//   ....[55]....
        /*055c*/ 	.word	0x0500000f


	//   ....[56]....
        /*0560*/ 	.word	0x0500000f


	//   ....[57]....
        /*0564*/ 	.word	0x0500000f


	//   ....[58]....
        /*0568*/ 	.word	0x0500000f


	//   ....[59]....
        /*056c*/ 	.word	0x0500000f


	//   ....[60]....
        /*0570*/ 	.word	0x0500000f


	//   ....[61]....
        /*0574*/ 	.word	0x0500000f


	//   ....[62]....
        /*0578*/ 	.word	0x0500000f


	//   ....[63]....
        /*057c*/ 	.word	0x0500000f


	//   ....[64]....
        /*0580*/ 	.word	0x0500000f


	//   ....[65]....
        /*0584*/ 	.word	0x0500000f


	//   ....[66]....
        /*0588*/ 	.word	0x0500000f


	//   ....[67]....
        /*058c*/ 	.word	0x0500000f


	//   ....[68]....
        /*0590*/ 	.word	0x0500000f


	//   ....[69]....
        /*0594*/ 	.word	0x0500000f


	//   ....[70]....
        /*0598*/ 	.word	0x0500000f


	//   ....[71]....
        /*059c*/ 	.word	0x0500000f


	//   ....[72]....
        /*05a0*/ 	.word	0x0500000f


	//   ....[73]....
        /*05a4*/ 	.word	0x0500000f


	//   ....[74]....
        /*05a8*/ 	.word	0x0500000f


	//   ....[75]....
        /*05ac*/ 	.word	0x0500000f


	//   ....[76]....
        /*05b0*/ 	.word	0x0500000f


	//   ....[77]....
        /*05b4*/ 	.word	0x0500000f


	//   ....[78]....
        /*05b8*/ 	.word	0x0500000f


	//   ....[79]....
        /*05bc*/ 	.word	0x0500000f


	//   ....[80]....
        /*05c0*/ 	.word	0x0500000f


	//   ....[81]....
        /*05c4*/ 	.word	0x0500000f


	//   ....[82]....
        /*05c8*/ 	.word	0x0500000f


	//----- nvinfo : EIATTR_COOP_GROUP_INSTR_OFFSETS
	.align		4
.L_292:
        /*05cc*/ 	.byte	0x04, 0x28
        /*05ce*/ 	.short	(.L_294 - .L_293)


	//   ....[0]....
.L_293:
        /*05d0*/ 	.word	0x00000070


	//   ....[1]....
        /*05d4*/ 	.word	0x00000200


	//   ....[2]....
        /*05d8*/ 	.word	0x00000250


	//   ....[3]....
        /*05dc*/ 	.word	0x000004a0


	//   ....[4]....
        /*05e0*/ 	.word	0x00000600


	//   ....[5]....
        /*05e4*/ 	.word	0x00000720


	//   ....[6]....
        /*05e8*/ 	.word	0x00000880


	//   ....[7]....
        /*05ec*/ 	.word	0x00005ce0


	//   ....[8]....
        /*05f0*/ 	.word	0x0000a280


	//   ....[9]....
        /*05f4*/ 	.word	0x0000a2a0


	//   ....[10]....
        /*05f8*/ 	.word	0x0000a2c0


	//   ....[11]....
        /*05fc*/ 	.word	0x0000a2e0


	//   ....[12]....
        /*0600*/ 	.word	0x0000c7f0


	//   ....[13]....
        /*0604*/ 	.word	0x0000c8c0


	//   ....[14]....
        /*0608*/ 	.word	0x0000c8e0


	//   ....[15]....
        /*060c*/ 	.word	0x0000c920


	//   ....[16]....
        /*0610*/ 	.word	0x0000dff0


	//   ....[17]....
        /*0614*/ 	.word	0x0000e050


	//   ....[18]....
        /*0618*/ 	.word	0x0000e0b0


	//   ....[19]....
        /*061c*/ 	.word	0x0000e0e0


	//   ....[20]....
        /*0620*/ 	.word	0x00011480


	//   ....[21]....
        /*0624*/ 	.word	0x00011610


	//   ....[22]....
        /*0628*/ 	.word	0x00011640


	//   ....[23]....
        /*062c*/ 	.word	0x00011680


	//   ....[24]....
        /*0630*/ 	.word	0x000116e0


	//   ....[25]....
        /*0634*/ 	.word	0x00011740


	//   ....[26]....
        /*0638*/ 	.word	0x00011780


	//   ....[27]....
        /*063c*/ 	.word	0x00011930


	//   ....[28]....
        /*0640*/ 	.word	0x00011990


	//   ....[29]....
        /*0644*/ 	.word	0x000119d0


	//   ....[30]....
        /*0648*/ 	.word	0x00011a10


	//   ....[31]....
        /*064c*/ 	.word	0x00011a40


	//   ....[32]....
        /*0650*/ 	.word	0x00011a70


	//   ....[33]....
        /*0654*/ 	.word	0x00011b00


	//   ....[34]....
        /*0658*/ 	.word	0x00011b30


	//   ....[35]....
        /*065c*/ 	.word	0x00011bc0


	//   ....[36]....
        /*0660*/ 	.word	0x00015ec0


	//   ....[37]....
        /*0664*/ 	.word	0x00015ed0


	//   ....[38]....
        /*0668*/ 	.word	0x00015fe0


	//   ....[39]....
        /*066c*/ 	.word	0x00016040


	//   ....[40]....
        /*0670*/ 	.word	0x00016080


	//   ....[41]....
        /*0674*/ 	.word	0x000160c0


	//   ....[42]....
        /*0678*/ 	.word	0x000160f0


	//   ....[43]....
        /*067c*/ 	.word	0x00016120


	//   ....[44]....
        /*0680*/ 	.word	0x000162b0


	//   ....[45]....
        /*0684*/ 	.word	0x00016310


	//   ....[46]....
        /*0688*/ 	.word	0x00016350


	//   ....[47]....
        /*068c*/ 	.word	0x00016390


	//   ....[48]....
        /*0690*/ 	.word	0x000163c0


	//   ....[49]....
        /*0694*/ 	.word	0x000163f0


	//   ....[50]....
        /*0698*/ 	.word	0x000164b0


	//   ....[51]....
        /*069c*/ 	.word	0x000164d0


	//   ....[52]....
        /*06a0*/ 	.word	0x00016540


	//   ....[53]....
        /*06a4*/ 	.word	0x00016970


	//   ....[54]....
        /*06a8*/ 	.word	0x00016e20


	//   ....[55]....
        /*06ac*/ 	.word	0x00016ec0


	//   ....[56]....
        /*06b0*/ 	.word	0x00016f60


	//   ....[57]....
        /*06b4*/ 	.word	0x00017000


	//   ....[58]....
        /*06b8*/ 	.word	0x000170a0


	//   ....[59]....
        /*06bc*/ 	.word	0x00017190


	//   ....[60]....
        /*06c0*/ 	.word	0x00017230


	//   ....[61]....
        /*06c4*/ 	.word	0x000172d0


	//   ....[62]....
        /*06c8*/ 	.word	0x00017370


	//   ....[63]....
        /*06cc*/ 	.word	0x00017620


	//   ....[64]....
        /*06d0*/ 	.word	0x00017900


	//   ....[65]....
        /*06d4*/ 	.word	0x00017d20


	//   ....[66]....
        /*06d8*/ 	.word	0x00017db0


	//   ....[67]....
        /*06dc*/ 	.word	0x00017e50


	//   ....[68]....
        /*06e0*/ 	.word	0x00017f00


	//   ....[69]....
        /*06e4*/ 	.word	0x00017f80


	//   ....[70]....
        /*06e8*/ 	.word	0x00018000


	//   ....[71]....
        /*06ec*/ 	.word	0x00018080


	//   ....[72]....
        /*06f0*/ 	.word	0x00018100


	//   ....[73]....
        /*06f4*/ 	.word	0x00018190


	//   ....[74]....
        /*06f8*/ 	.word	0x00018240


	//   ....[75]....
        /*06fc*/ 	.word	0x000182c0


	//   ....[76]....
        /*0700*/ 	.word	0x00018340


	//   ....[77]....
        /*0704*/ 	.word	0x000183c0


	//   ....[78]....
        /*0708*/ 	.word	0x00018440


	//   ....[79]....
        /*070c*/ 	.word	0x000184b0


	//   ....[80]....
        /*0710*/ 	.word	0x00018550


	//   ....[81]....
        /*0714*/ 	.word	0x000185e0


	//   ....[82]....
        /*0718*/ 	.word	0x00018700


	//----- nvinfo : EIATTR_REG_RECONFIG
	.align		4
.L_294:
        /*071c*/ 	.byte	0x01, 0x54
	.zero		2


	//----- nvinfo : EIATTR_SYSCALL_OFFSETS
	.align		4
        /*0720*/ 	.byte	0x04, 0x46
        /*0722*/ 	.short	(.L_296 - .L_295)


	//   ....[0]....
.L_295:
        /*0724*/ 	.word	0x000017f0


	//   ....[1]....
        /*0728*/ 	.word	0x00001940


	//   ....[2]....
        /*072c*/ 	.word	0x00005e50


	//   ....[3]....
        /*0730*/ 	.word	0x00006340


	//   ....[4]....
        /*0734*/ 	.word	0x00013460


	//   ....[5]....
        /*0738*/ 	.word	0x000135a0


	//   ....[6]....
        /*073c*/ 	.word	0x000136a0


	//----- nvinfo : EIATTR_MBARRIER_INSTR_OFFSETS
	.align		4
.L_296:
        /*0740*/ 	.byte	0x04, 0x39
        /*0742*/ 	.short	(.L_298 - .L_297)


	//   ....[0]....
.L_297:
        /*0744*/ 	.word	0x00000340
        /*0748*/ 	.word	0x000000ff
        /*074c*/ 	.word	0x00032400
        /*0750*/ 	.short	0x0100
        /*0752*/ 	.byte	0x08
	.zero		1


	//   ....[1]....
        /*0754*/ 	.word	0x00000350
        /*0758*/ 	.word	0x000000ff
        /*075c*/ 	.word	0x00032410
        /*0760*/ 	.short	0x0100
        /*0762*/ 	.byte	0x08
	.zero		1


	//   ....[2]....
        /*0764*/ 	.word	0x00000360
        /*0768*/ 	.word	0x000000ff
        /*076c*/ 	.word	0x00032420
        /*0770*/ 	.short	0x0100
        /*0772*/ 	.byte	0x08
	.zero		1


	//   ....[3]....
        /*0774*/ 	.word	0x00000450
        /*0778*/ 	.word	0x000000ff
        /*077c*/ 	.word	0x00032430
        /*0780*/ 	.short	0x0100
        /*0782*/ 	.byte	0x08
	.zero		1


	//   ....[4]....
        /*0784*/ 	.word	0x00000460
        /*0788*/ 	.word	0x000000ff
        /*078c*/ 	.word	0x00032440
        /*0790*/ 	.short	0x0100
        /*0792*/ 	.byte	0x08
	.zero		1


	//   ....[5]....
        /*0794*/ 	.word	0x00000470
        /*0798*/ 	.word	0x000000ff
        /*079c*/ 	.word	0x00032438
        /*07a0*/ 	.short	0x0100
        /*07a2*/ 	.byte	0x08
	.zero		1


	//   ....[6]....
        /*07a4*/ 	.word	0x00000480
        /*07a8*/ 	.word	0x000000ff
        /*07ac*/ 	.word	0x00032448
        /*07b0*/ 	.short	0x0100
        /*07b2*/ 	.byte	0x08
	.zero		1


	//   ....[7]....
        /*07b4*/ 	.word	0x000005b0
        /*07b8*/ 	.word	0x000000ff
        /*07bc*/ 	.word	0x00032450
        /*07c0*/ 	.short	0x0100
        /*07c2*/ 	.byte	0x08
	.zero		1


	//   ....[8]....
        /*07c4*/ 	.word	0x000005c0
        /*07c8*/ 	.word	0x000000ff
        /*07cc*/ 	.word	0x00032460
        /*07d0*/ 	.short	0x0100
        /*07d2*/ 	.byte	0x08
	.zero		1


	//   ....[9]....
        /*07d4*/ 	.word	0x000005d0
        /*07d8*/ 	.word	0x000000ff
        /*07dc*/ 	.word	0x00032458
        /*07e0*/ 	.short	0x0100
        /*07e2*/ 	.byte	0x08
	.zero		1


	//   ....[10]....
        /*07e4*/ 	.word	0x000005e0
        /*07e8*/ 	.word	0x000000ff
        /*07ec*/ 	.word	0x00032468
        /*07f0*/ 	.short	0x0100
        /*07f2*/ 	.byte	0x08
	.zero		1


	//   ....[11]....
        /*07f4*/ 	.word	0x000006d0
        /*07f8*/ 	.word	0x000000ff
        /*07fc*/ 	.word	0x00032470
        /*0800*/ 	.short	0x0100
        /*0802*/ 	.byte	0x06
	.zero		1


	//   ....[12]....
        /*0804*/ 	.word	0x000006e0
        /*0808*/ 	.word	0x000000ff
        /*080c*/ 	.word	0x00032480
        /*0810*/ 	.short	0x0100
        /*0812*/ 	.byte	0x06
	.zero		1


	//   ....[13]....
        /*0814*/ 	.word	0x000006f0
        /*0818*/ 	.word	0x000000ff
        /*081c*/ 	.word	0x00032478
        /*0820*/ 	.short	0x0100
        /*0822*/ 	.byte	0x06
	.zero		1


	//   ....[14]....
        /*0824*/ 	.word	0x00000700
        /*0828*/ 	.word	0x000000ff
        /*082c*/ 	.word	0x00032488
        /*0830*/ 	.short	0x0100
        /*0832*/ 	.byte	0x06
	.zero		1


	//   ....[15]....
        /*0834*/ 	.word	0x00000830
        /*0838*/ 	.word	0x000000ff
        /*083c*/ 	.word	0x00032490
        /*0840*/ 	.short	0x0100
        /*0842*/ 	.byte	0x08
	.zero		1


	//   ....[16]....
        /*0844*/ 	.word	0x00000840
        /*0848*/ 	.word	0x000000ff
        /*084c*/ 	.word	0x000324a0
        /*0850*/ 	.short	0x0100
        /*0852*/ 	.byte	0x08
	.zero		1


	//   ....[17]....
        /*0854*/ 	.word	0x00000850
        /*0858*/ 	.word	0x000000ff
        /*085c*/ 	.word	0x00032498
        /*0860*/ 	.short	0x0100
        /*0862*/ 	.byte	0x08
	.zero		1


	//   ....[18]....
        /*0864*/ 	.word	0x00000860
        /*0868*/ 	.word	0x000000ff
        /*086c*/ 	.word	0x000324a8
        /*0870*/ 	.short	0x0100
        /*0872*/ 	.byte	0x08
	.zero		1


	//   ....[19]....
        /*0874*/ 	.word	0x00000990
        /*0878*/ 	.word	0x000000ff
        /*087c*/ 	.word	0x000324b0
        /*0880*/ 	.short	0x0100
        /*0882*/ 	.byte	0x08
	.zero		1


	//   ....[20]....
        /*0884*/ 	.word	0x000009a0
        /*0888*/ 	.word	0x000000ff
        /*088c*/ 	.word	0x000324c0
        /*0890*/ 	.short	0x0100
        /*0892*/ 	.byte	0x08
	.zero		1


	//   ....[21]....
        /*0894*/ 	.word	0x000009b0
        /*0898*/ 	.word	0x000000ff
        /*089c*/ 	.word	0x000324b8
        /*08a0*/ 	.short	0x0100
        /*08a2*/ 	.byte	0x08
	.zero		1


	//   ....[22]....
        /*08a4*/ 	.word	0x000009c0
        /*08a8*/ 	.word	0x000000ff
        /*08ac*/ 	.word	0x000324c8
        /*08b0*/ 	.short	0x0100
        /*08b2*/ 	.byte	0x08
	.zero		1


	//   ....[23]....
        /*08b4*/ 	.word	0x00002c80
        /*08b8*/ 	.word	0x0000005f
        /*08bc*/ 	.word	0x00032490
        /*08c0*/ 	.short	0x010a
        /*08c2*/ 	.byte	0x3f
	.zero		1


	//   ....[24]....
        /*08c4*/ 	.word	0x00003e20
        /*08c8*/ 	.word	0x0000005f
        /*08cc*/ 	.word	0x00032490
        /*08d0*/ 	.short	0x010a
        /*08d2*/ 	.byte	0x3f
	.zero		1


	//   ....[25]....
        /*08d4*/ 	.word	0x00004e80
        /*08d8*/ 	.word	0x0000005f
        /*08dc*/ 	.word	0x00032490
        /*08e0*/ 	.short	0x010a
        /*08e2*/ 	.byte	0x3f
	.zero		1


	//   ....[26]....
        /*08e4*/ 	.word	0x00005090
        /*08e8*/ 	.word	0x00000028
        /*08ec*/ 	.word	0x00000000
        /*08f0*/ 	.short	0x0101
        /*08f2*/ 	.byte	0x3f
	.zero		1


	//   ....[27]....
        /*08f4*/ 	.word	0x000050d0
        /*08f8*/ 	.word	0x0000005f
        /*08fc*/ 	.word	0x000324b0
        /*0900*/ 	.short	0x010a
        /*0902*/ 	.byte	0x3f
	.zero		1


	//   ....[28]....
        /*0904*/ 	.word	0x00005730
        /*0908*/ 	.word	0x0000005f
        /*090c*/ 	.word	0x00000000
        /*0910*/ 	.short	0x0101
        /*0912*/ 	.byte	0x3f
	.zero		1


	//   ....[29]....
        /*0914*/ 	.word	0x00005ee0
        /*0918*/ 	.word	0x00000012
        /*091c*/ 	.word	0x00032400
        /*0920*/ 	.short	0x010a
        /*0922*/ 	.byte	0x3f
	.zero		1


	//   ....[30]....
        /*0924*/ 	.word	0x00005f30
        /*0928*/ 	.word	0x00000012
        /*092c*/ 	.word	0x00032400
        /*0930*/ 	.short	0x010a
        /*0932*/ 	.byte	0x3f
	.zero		1


	//   ....[31]....
        /*0934*/ 	.word	0x00006620
        /*0938*/ 	.word	0x00000012
        /*093c*/ 	.word	0x00032400
        /*0940*/ 	.short	0x010a
        /*0942*/ 	.byte	0x3f
	.zero		1


	//   ....[32]....
        /*0944*/ 	.word	0x00007490
        /*0948*/ 	.word	0x00000012
        /*094c*/ 	.word	0x00032400
        /*0950*/ 	.short	0x010a
        /*0952*/ 	.byte	0x3f
	.zero		1


	//   ....[33]....
        /*0954*/ 	.word	0x000082b0
        /*0958*/ 	.word	0x00000000
        /*095c*/ 	.word	0x00032430
        /*0960*/ 	.short	0x010a
        /*0962*/ 	.byte	0x3f
	.zero		1


	//   ....[34]....
        /*0964*/ 	.word	0x00008320
        /*0968*/ 	.word	0x00000000
        /*096c*/ 	.word	0x00032430
        /*0970*/ 	.short	0x010a
        /*0972*/ 	.byte	0x3f
	.zero		1


	//   ....[35]....
        /*0974*/ 	.word	0x00008710
        /*0978*/ 	.word	0x00000012
        /*097c*/ 	.word	0x00032410
        /*0980*/ 	.short	0x010a
        /*0982*/ 	.byte	0x3f
	.zero		1


	//   ....[36]....
        /*0984*/ 	.word	0x00008760
        /*0988*/ 	.word	0x00000000
        /*098c*/ 	.word	0x00032450
        /*0990*/ 	.short	0x010a
        /*0992*/ 	.byte	0x3f
	.zero		1


	//   ....[37]....
        /*0994*/ 	.word	0x000087e0
        /*0998*/ 	.word	0x00000000
        /*099c*/ 	.word	0x00032450
        /*09a0*/ 	.short	0x010a
        /*09a2*/ 	.byte	0x3f
	.zero		1


	//   ....[38]....
        /*09a4*/ 	.word	0x0000a440
        /*09a8*/ 	.word	0x00000018
        /*09ac*/ 	.word	0x00000000
        /*09b0*/ 	.short	0x0101
        /*09b2*/ 	.byte	0x3f
	.zero		1


	//   ....[39]....
        /*09b4*/ 	.word	0x0000b120
        /*09b8*/ 	.word	0x00000000
        /*09bc*/ 	.word	0x00000000
        /*09c0*/ 	.short	0x0101
        /*09c2*/ 	.byte	0x3f
	.zero		1


	//   ....[40]....
        /*09c4*/ 	.word	0x0000b230
        /*09c8*/ 	.word	0x00000003
        /*09cc*/ 	.word	0x00032430
        /*09d0*/ 	.short	0x010a
        /*09d2*/ 	.byte	0x3f
	.zero		1


	//   ....[41]....
        /*09d4*/ 	.word	0x0000b290
        /*09d8*/ 	.word	0x00000003
        /*09dc*/ 	.word	0x00032430
        /*09e0*/ 	.short	0x010a
        /*09e2*/ 	.byte	0x3f
	.zero		1


	//   ....[42]....
        /*09e4*/ 	.word	0x0000b540
        /*09e8*/ 	.word	0x00000003
        /*09ec*/ 	.word	0x00032450
        /*09f0*/ 	.short	0x010a
        /*09f2*/ 	.byte	0x3f
	.zero		1


	//   ....[43]....
        /*09f4*/ 	.word	0x0000b590
        /*09f8*/ 	.word	0x00000003
        /*09fc*/ 	.word	0x00032450
        /*0a00*/ 	.short	0x010a
        /*0a02*/ 	.byte	0x3f
	.zero		1


	//   ....[44]....
        /*0a04*/ 	.word	0x0000ca90
        /*0a08*/ 	.word	0x0000000a
        /*0a0c*/ 	.word	0x00000000
        /*0a10*/ 	.short	0x0101
        /*0a12*/ 	.byte	0x3f
	.zero		1


	//   ....[45]....
        /*0a14*/ 	.word	0x0000dfc0
        /*0a18*/ 	.word	0x00000003
        /*0a1c*/ 	.word	0x00000000
        /*0a20*/ 	.short	0x0101
        /*0a22*/ 	.byte	0x3f
	.zero		1


	//   ....[46]....
        /*0a24*/ 	.word	0x00010190
        /*0a28*/ 	.word	0x00000000
        /*0a2c*/ 	.word	0x00000000
        /*0a30*/ 	.short	0x0101
        /*0a32*/ 	.byte	0x3f
	.zero		1


	//   ....[47]....
        /*0a34*/ 	.word	0x000125e0
        /*0a38*/ 	.word	0x00000005
        /*0a3c*/ 	.word	0x00032420
        /*0a40*/ 	.short	0x010a
        /*0a42*/ 	.byte	0x3f
	.zero		1


	//   ....[48]....
        /*0a44*/ 	.word	0x00012660
        /*0a48*/ 	.word	0x00000007
        /*0a4c*/ 	.word	0x000324a0
        /*0a50*/ 	.short	0x010a
        /*0a52*/ 	.byte	0x3f
	.zero		1


	//   ....[49]....
        /*0a54*/ 	.word	0x00012840
        /*0a58*/ 	.word	0x00000007
        /*0a5c*/ 	.word	0x000324c0
        /*0a60*/ 	.short	0x010a
        /*0a62*/ 	.byte	0x3f
	.zero		1


	//   ....[50]....
        /*0a64*/ 	.word	0x00012c50
        /*0a68*/ 	.word	0x00000007
        /*0a6c*/ 	.word	0x000324a0
        /*0a70*/ 	.short	0x010a
        /*0a72*/ 	.byte	0x3f
	.zero		1


	//   ....[51]....
        /*0a74*/ 	.word	0x00012e10
        /*0a78*/ 	.word	0x00000007
        /*0a7c*/ 	.word	0x000324c0
        /*0a80*/ 	.short	0x010a
        /*0a82*/ 	.byte	0x3f
	.zero		1


	//   ....[52]....
        /*0a84*/ 	.word	0x00013c00
        /*0a88*/ 	.word	0x00000005
        /*0a8c*/ 	.word	0x00032440
        /*0a90*/ 	.short	0x010a
        /*0a92*/ 	.byte	0x3f
	.zero		1


	//   ....[53]....
        /*0a94*/ 	.word	0x00014220
        /*0a98*/ 	.word	0x00000005
        /*0a9c*/ 	.word	0x00032420
        /*0aa0*/ 	.short	0x010a
        /*0aa2*/ 	.byte	0x3f
	.zero		1


	//   ....[54]....
        /*0aa4*/ 	.word	0x000142f0
        /*0aa8*/ 	.word	0x00000002
        /*0aac*/ 	.word	0x00032460
        /*0ab0*/ 	.short	0x010a
        /*0ab2*/ 	.byte	0x3f
	.zero		1


	//   ....[55]....
        /*0ab4*/ 	.word	0x00014960
        /*0ab8*/ 	.word	0x00000002
        /*0abc*/ 	.word	0x00032440
        /*0ac0*/ 	.short	0x010a
        /*0ac2*/ 	.byte	0x3f
	.zero		1


	//   ....[56]....
        /*0ac4*/ 	.word	0x00014b70
        /*0ac8*/ 	.word	0x00000002
        /*0acc*/ 	.word	0x00032460
        /*0ad0*/ 	.short	0x010a
        /*0ad2*/ 	.byte	0x3f
	.zero		1


	//   ....[57]....
        /*0ad4*/ 	.word	0x000150d0
        /*0ad8*/ 	.word	0x00000003
        /*0adc*/ 	.word	0x00032440
        /*0ae0*/ 	.short	0x010a
        /*0ae2*/ 	.byte	0x3f
	.zero		1


	//   ....[58]....
        /*0ae4*/ 	.word	0x000152d0
        /*0ae8*/ 	.word	0x00000003
        /*0aec*/ 	.word	0x00032460
        /*0af0*/ 	.short	0x010a
        /*0af2*/ 	.byte	0x3f
	.zero		1


	//   ....[59]....
        /*0af4*/ 	.word	0x000157b0
        /*0af8*/ 	.word	0x00000003
        /*0afc*/ 	.word	0x00032440
        /*0b00*/ 	.short	0x010a
        /*0b02*/ 	.byte	0x3f
	.zero		1


	//   ....[60]....
        /*0b04*/ 	.word	0x000159c0
        /*0b08*/ 	.word	0x00000003
        /*0b0c*/ 	.word	0x00032460
        /*0b10*/ 	.short	0x010a
        /*0b12*/ 	.byte	0x3f
	.zero		1


	//   ....[61]....
        /*0b14*/ 	.word	0x00016900
        /*0b18*/ 	.word	0x00000000
        /*0b1c*/ 	.word	0x00032420
        /*0b20*/ 	.short	0x010a
        /*0b22*/ 	.byte	0x3f
	.zero		1


	//   ....[62]....
        /*0b24*/ 	.word	0x00016ac0
        /*0b28*/ 	.word	0x00000006
        /*0b2c*/ 	.word	0x00000000
        /*0b30*/ 	.short	0x010a
        /*0b32*/ 	.byte	0x3f
	.zero		1


	//   ....[63]....
        /*0b34*/ 	.word	0x00016b30
        /*0b38*/ 	.word	0x00000007
        /*0b3c*/ 	.word	0x00000000
        /*0b40*/ 	.short	0x010a
        /*0b42*/ 	.byte	0x3f
	.zero		1


	//   ....[64]....
        /*0b44*/ 	.word	0x00016ba0
        /*0b48*/ 	.word	0x00000004
        /*0b4c*/ 	.word	0x00000000
        /*0b50*/ 	.short	0x010a
        /*0b52*/ 	.byte	0x3f
	.zero		1


	//   ....[65]....
        /*0b54*/ 	.word	0x00016bd0
        /*0b58*/ 	.word	0x00000003
        /*0b5c*/ 	.word	0x00000000
        /*0b60*/ 	.short	0x010a
        /*0b62*/ 	.byte	0x3f
	.zero		1


	//   ....[66]....
        /*0b64*/ 	.word	0x00016c30
        /*0b68*/ 	.word	0x0000005f
        /*0b6c*/ 	.word	0x00032490
        /*0b70*/ 	.short	0x010a
        /*0b72*/ 	.byte	0x3f
	.zero		1


	//   ....[67]....
        /*0b74*/ 	.word	0x00016c80
        /*0b78*/ 	.word	0x0000005f
        /*0b7c*/ 	.word	0x00032490
        /*0b80*/ 	.short	0x010a
        /*0b82*/ 	.byte	0x3f
	.zero		1


	//   ....[68]....
        /*0b84*/ 	.word	0x00016cd0
        /*0b88*/ 	.word	0x0000005f
        /*0b8c*/ 	.word	0x00032490
        /*0b90*/ 	.short	0x010a
        /*0b92*/ 	.byte	0x3f
	.zero		1


	//   ....[69]....
        /*0b94*/ 	.word	0x00016d20
        /*0b98*/ 	.word	0x0000005f
        /*0b9c*/ 	.word	0x000324b0
        /*0ba0*/ 	.short	0x010a
        /*0ba2*/ 	.byte	0x3f
	.zero		1


	//   ....[70]....
        /*0ba4*/ 	.word	0x000170e0
        /*0ba8*/ 	.word	0x00000012
        /*0bac*/ 	.word	0x00032400
        /*0bb0*/ 	.short	0x010a
        /*0bb2*/ 	.byte	0x3f
	.zero		1


	//   ....[71]....
        /*0bb4*/ 	.word	0x000173b0
        /*0bb8*/ 	.word	0x00000012
        /*0bbc*/ 	.word	0x00032400
        /*0bc0*/ 	.short	0x010a
        /*0bc2*/ 	.byte	0x3f
	.zero		1


	//   ....[72]....
        /*0bc4*/ 	.word	0x00017400
        /*0bc8*/ 	.word	0x00000000
        /*0bcc*/ 	.word	0x00032430
        /*0bd0*/ 	.short	0x010a
        /*0bd2*/ 	.byte	0x3f
	.zero		1


	//   ....[73]....
        /*0bd4*/ 	.word	0x00017450
        /*0bd8*/ 	.word	0x00000012
        /*0bdc*/ 	.word	0x00032410
        /*0be0*/ 	.short	0x010a
        /*0be2*/ 	.byte	0x3f
	.zero		1


	//   ....[74]....
        /*0be4*/ 	.word	0x000174a0
        /*0be8*/ 	.word	0x00000000
        /*0bec*/ 	.word	0x00032450
        /*0bf0*/ 	.short	0x010a
        /*0bf2*/ 	.byte	0x3f
	.zero		1


	//   ....[75]....
        /*0bf4*/ 	.word	0x000174f0
        /*0bf8*/ 	.word	0x00000003
        /*0bfc*/ 	.word	0x00032430
        /*0c00*/ 	.short	0x010a
        /*0c02*/ 	.byte	0x3f
	.zero		1


	//   ....[76]....
        /*0c04*/ 	.word	0x00017540
        /*0c08*/ 	.word	0x00000003
        /*0c0c*/ 	.word	0x00032450
        /*0c10*/ 	.short	0x010a
        /*0c12*/ 	.byte	0x3f
	.zero		1


	//   ....[77]....
        /*0c14*/ 	.word	0x000176e0
        /*0c18*/ 	.word	0x00000005
        /*0c1c*/ 	.word	0x00032420
        /*0c20*/ 	.short	0x010a
        /*0c22*/ 	.byte	0x3f
	.zero		1


	//   ....[78]....
        /*0c24*/ 	.word	0x00017730
        /*0c28*/ 	.word	0x00000007
        /*0c2c*/ 	.word	0x000324a0
        /*0c30*/ 	.short	0x010a
        /*0c32*/ 	.byte	0x3f
	.zero		1


	//   ....[79]....
        /*0c34*/ 	.word	0x00017780
        /*0c38*/ 	.word	0x00000007
        /*0c3c*/ 	.word	0x000324c0
        /*0c40*/ 	.short	0x010a
        /*0c42*/ 	.byte	0x3f
	.zero		1


	//   ....[80]....
        /*0c44*/ 	.word	0x000177d0
        /*0c48*/ 	.word	0x00000007
        /*0c4c*/ 	.word	0x000324a0
        /*0c50*/ 	.short	0x010a
        /*0c52*/ 	.byte	0x3f
	.zero		1


	//   ....[81]....
        /*0c54*/ 	.word	0x00017820
        /*0c58*/ 	.word	0x00000007
        /*0c5c*/ 	.word	0x000324c0
        /*0c60*/ 	.short	0x010a
        /*0c62*/ 	.byte	0x3f
	.zero		1


	//   ....[82]....
        /*0c64*/ 	.word	0x000179c0
        /*0c68*/ 	.word	0x00000005
        /*0c6c*/ 	.word	0x00032440
        /*0c70*/ 	.short	0x010a
        /*0c72*/ 	.byte	0x3f
	.zero		1


	//   ....[83]....
        /*0c74*/ 	.word	0x00017a40
        /*0c78*/ 	.word	0x00000005
        /*0c7c*/ 	.word	0x00032420
        /*0c80*/ 	.short	0x010a
        /*0c82*/ 	.byte	0x3f
	.zero		1


	//   ....[84]....
        /*0c84*/ 	.word	0x00017a90
        /*0c88*/ 	.word	0x00000002
        /*0c8c*/ 	.word	0x00032460
        /*0c90*/ 	.short	0x010a
        /*0c92*/ 	.byte	0x3f
	.zero		1


	//   ....[85]....
        /*0c94*/ 	.word	0x00017ae0
        /*0c98*/ 	.word	0x00000002
        /*0c9c*/ 	.word	0x00032440
        /*0ca0*/ 	.short	0x010a
        /*0ca2*/ 	.byte	0x3f
	.zero		1


	//   ....[86]....
        /*0ca4*/ 	.word	0x00017b30
        /*0ca8*/ 	.word	0x00000002
        /*0cac*/ 	.word	0x00032460
        /*0cb0*/ 	.short	0x010a
        /*0cb2*/ 	.byte	0x3f
	.zero		1


	//   ....[87]....
        /*0cb4*/ 	.word	0x00017b80
        /*0cb8*/ 	.word	0x00000003
        /*0cbc*/ 	.word	0x00032440
        /*0cc0*/ 	.short	0x010a
        /*0cc2*/ 	.byte	0x3f
	.zero		1


	//   ....[88]....
        /*0cc4*/ 	.word	0x00017bd0
        /*0cc8*/ 	.word	0x00000003
        /*0ccc*/ 	.word	0x00032460
        /*0cd0*/ 	.short	0x010a
        /*0cd2*/ 	.byte	0x3f
	.zero		1


	//   ....[89]....
        /*0cd4*/ 	.word	0x00017c20
        /*0cd8*/ 	.word	0x00000003
        /*0cdc*/ 	.word	0x00032440
        /*0ce0*/ 	.short	0x010a
        /*0ce2*/ 	.byte	0x3f
	.zero		1


	//   ....[90]....
        /*0ce4*/ 	.word	0x00017c70
        /*0ce8*/ 	.word	0x00000003
        /*0cec*/ 	.word	0x00032460
        /*0cf0*/ 	.short	0x010a
        /*0cf2*/ 	.byte	0x3f
	.zero		1


	//   ....[91]....
        /*0cf4*/ 	.word	0x00018620
        /*0cf8*/ 	.word	0x00000000
        /*0cfc*/ 	.word	0x00032420
        /*0d00*/ 	.short	0x010a
        /*0d02*/ 	.byte	0x3f
	.zero		1


	//   ....[92]....
        /*0d04*/ 	.word	0x000187c0
        /*0d08*/ 	.word	0x00000006
        /*0d0c*/ 	.word	0x00000000
        /*0d10*/ 	.short	0x010a
        /*0d12*/ 	.byte	0x3f
	.zero		1


	//   ....[93]....
        /*0d14*/ 	.word	0x00018810
        /*0d18*/ 	.word	0x00000007
        /*0d1c*/ 	.word	0x00000000
        /*0d20*/ 	.short	0x010a
        /*0d22*/ 	.byte	0x3f
	.zero		1


	//   ....[94]....
        /*0d24*/ 	.word	0x00018860
        /*0d28*/ 	.word	0x00000004
        /*0d2c*/ 	.word	0x00000000
        /*0d30*/ 	.short	0x010a
        /*0d32*/ 	.byte	0x3f
	.zero		1


	//----- nvinfo : EIATTR_NUM_MBARRIERS
	.align		4
.L_298:
        /*0d34*/ 	.byte	0x03, 0x38
        /*0d36*/ 	.short	0x0017


	//----- nvinfo : EIATTR_EXIT_INSTR_OFFSETS
	.align		4
        /*0d38*/ 	.byte	0x04, 0x1c
        /*0d3a*/ 	.short	(.L_300 - .L_299)


	//   ....[0]....
.L_299:
        /*0d3c*/ 	.word	0x00016c20


	//----- nvinfo : EIATTR_MAX_THREADS
	.align		4
.L_300:
        /*0d40*/ 	.byte	0x04, 0x05
        /*0d42*/ 	.short	(.L_302 - .L_301)
.L_301:
        /*0d44*/ 	.word	0x00000180
        /*0d48*/ 	.word	0x00000001
        /*0d4c*/ 	.word	0x00000001


	//----- nvinfo : EIATTR_CRS_STACK_SIZE
	.align		4
.L_302:
        /*0d50*/ 	.byte	0x04, 0x1e
        /*0d52*/ 	.short	(.L_304 - .L_303)
.L_303:
        /*0d54*/ 	.word	0x00000000


	//----- nvinfo : EIATTR_CBANK_PARAM_SIZE
	.align		4
.L_304:
        /*0d58*/ 	.byte	0x03, 0x19
        /*0d5a*/ 	.short	0x0b70


	//----- nvinfo : EIATTR_PARAM_CBANK
	.align		4
        /*0d5c*/ 	.byte	0x04, 0x0a
        /*0d5e*/ 	.short	(.L_306 - .L_305)
	.align		4
.L_305:
        /*0d60*/ 	.word	index@(.nv.constant0._ZN7cutlass13device_kernelIN5flash11enable_sm90INS1_16FlashAttnFwdSm90INS1_25CollectiveMainloopFwdSm90ILi2EN4cute5tupleIJNS5_1CILi1EEES8_S8_EEENS6_IJNS7_ILi128EEENS7_ILi96EEENS7_ILi64EEEEEELi256ENS_6half_tEfNS_4arch4Sm90ELb0ELb0ELb1ELb1ELb0ELb1ELb1ELb1ELb0ELb0ELb0ELb0EEENS1_21CollectiveEpilogueFwdINS6_IJSA_NS7_ILi256EEESB_EEES9_SE_SG_Li256ELb1ELb0ELb0ELb0EEENS1_36VarlenDynamicPersistentTileSchedulerILi128ELi96ELi256ELi32ELb0ELb0ELb1ELb0ELb1ELb1EEEEEEEEEvNT_6ParamsE)
        /*0d64*/ 	.short	0x0210
        /*0d66*/ 	.short	0x0b70


	//----- nvinfo : EIATTR_SW_WAR
	.align		4
.L_306:
        /*0d68*/ 	.byte	0x04, 0x36
        /*0d6a*/ 	.short	(.L_308 - .L_307)
.L_307:
        /*0d6c*/ 	.word	0x00000008
.L_308:


//--------------------- .nv.info._ZN7cutlass13device_kernelIN5flash11enable_sm90INS1_16FlashAttnFwdSm90INS1_25CollectiveMainloopFwdSm90ILi2EN4cute5tupleIJNS5_1CILi1EEES8_S8_EEENS6_IJNS7_ILi128EEENS7_ILi96EEENS7_ILi64EEEEEELi256ENS_6half_tEfNS_4arch4Sm90ELb0ELb1ELb1ELb0ELb0ELb0ELb0ELb1ELb0ELb0ELb0ELb0EEENS1_21CollectiveEpilogueFwdINS6_IJSA_NS7_ILi256EEESB_EEES9_SE_SG_Li256ELb0ELb0ELb0ELb0EEENS1_30DynamicPersistentTileSchedulerILi256ELi32ELb0ELb0ELb1EEEEEEEEEvNT_6ParamsE --------------------------
	.section	.nv.info._ZN7cutlass13device_kernelIN5flash11enable_sm90INS1_16FlashAttnFwdSm90INS1_25CollectiveMainloopFwdSm90ILi2EN4cute5tupleIJNS5_1CILi1EEES8_S8_EEENS6_IJNS7_ILi128EEENS7_ILi96EEENS7_ILi64EEEEEELi256ENS_6half_tEfNS_4arch4Sm90ELb0ELb1ELb1ELb0ELb0ELb0ELb0ELb1ELb0ELb0ELb0ELb0EEENS1_21CollectiveEpilogueFwdINS6_IJSA_NS7_ILi256EEESB_EEES9_SE_SG_Li256ELb0ELb0ELb0ELb0EEENS1_30DynamicPersistentTileSchedulerILi256ELi32ELb0ELb0ELb1EEEEEEEEEvNT_6ParamsE,"",@"SHT_CUDA_INFO"
	.sectionflags	@""
	.align	4


	//----- nvinfo : EIATTR_CUDA_API_VERSION
	.align		4
        /*0000*/ 	.byte	0x04, 0x37
        /*0002*/ 	.short	(.L_310 - .L_309)
.L_309:
        /*0004*/ 	.word	0x00000082


	//----- nvinfo : EIATTR_KPARAM_INFO
	.align		4
.L_310:
        /*0008*/ 	.byte	0x04, 0x17
        /*000a*/ 	.short	(.L_312 - .L_311)
.L_311:
        /*000c*/ 	.word	0x00000000
        /*0010*/ 	.short	0x0000
        /*0012*/ 	.short	0x0070
        /*0014*/ 	.byte	0x00, 0xf0, 0x01, 0x2e


	//----- nvinfo : EIATTR_SPARSE_MMA_MASK
	.align		4
.L_312:
        /*0018*/ 	.byte	0x03, 0x50
        /*001a*/ 	.short	0x0000


	//----- nvinfo : EIATTR_MAXREG_COUNT
	.align		4
        /*001c*/ 	.byte	0x03, 0x1b
        /*001e*/ 	.short	0x00a8


	//----- nvinfo : EIATTR_NUM_BARRIERS
	.align		4
        /*0020*/ 	.byte	0x02, 0x4c
        /*0022*/ 	.byte	0x10
	.zero		1


	//----- nvinfo : EIATTR_EXTERNS
	.align		4
        /*0024*/ 	.byte	0x04, 0x0f
        /*0026*/ 	.short	(.L_314 - .L_313)


	//   ....[0]....
	.align		4
.L_313:
        /*0028*/ 	.word	index@(__assertfail)


	//----- nvinfo : EIATTR_MERCURY_ISA_VERSION
	.align		4
.L_314:
        /*002c*/ 	.byte	0x03, 0x5f
        /*002e*/ 	.short	0x0101


	//----- nvinfo : EIATTR_INT_WARP_WIDE_INSTR_OFFSETS
	.align		4
        /*0030*/ 	.byte	0x04, 0x31
        /*0032*/ 	.short	(.L_316 - .L_315)


	//   ....[0]....
.L_315:
        /*0034*/ 	.word	0x00000180


	//   ....[1]....
        /*0038*/ 	.word	0x000001b0


	//   ....[2]....
        /*003c*/ 	.word	0x000001c0


	//   ....[3]....
        /*0040*/ 	.word	0x00010760


	//   ....[4]....
        /*0044*/ 	.word	0x000107f0


	//   ....[5]....
        /*0048*/ 	.word	0x00010ce0


	//   ....[6]....
        /*004c*/ 	.word	0x00012900


	//   ....[7]....
        /*0050*/ 	.word	0x00012990


	//----- nvinfo : EIATTR_COOP_GROUP_MASK_REGIDS
	.align		4
.L_316:
        /*0054*/ 	.byte	0x04, 0x29
        /*0056*/ 	.short	(.L_318 - .L_317)


	//   ....[0]....
.L_317:
        /*0058*/ 	.word	0xffffffff


	//   ....[1]....
        /*005c*/ 	.word	0xffffffff


	//   ....[2]....
        /*0060*/ 	.word	0xffffffff


	//   ....[3]....
        /*0064*/ 	.word	0xffffffff


	//   ....[4]....
        /*0068*/ 	.word	0xffffffff


	//   ....[5]....
        /*006c*/ 	.word	0xffffffff


	//   ....[6]....
        /*0070*/ 	.word	0xffffffff


	//   ....[7]....
        /*0074*/ 	.word	0xffffffff


	//   ....[8]....
        /*0078*/ 	.word	0xffffffff


	//   ....[9]....
        /*007c*/ 	.word	0xffffffff


	//   ....[10]....
        /*0080*/ 	.word	0xffffffff


	//   ....[11]....
        /*0084*/ 	.word	0xffffffff


	//   ....[12]....
        /*0088*/ 	.word	0xffffffff


	//   ....[13]....
        /*008c*/ 	.word	0xffffffff


	//   ....[14]....
        /*0090*/ 	.word	0xffffffff


	//   ....[15]....
        /*0094*/ 	.word	0xffffffff


	//   ....[16]....
        /*0098*/ 	.word	0xffffffff


	//   ....[17]....
        /*009c*/ 	.word	0xffffffff


	//   ....[18]....
        /*00a0*/ 	.word	0xffffffff


	//   ....[19]....
        /*00a4*/ 	.word	0xffffffff


	//   ....[20]....
        /*00a8*/ 	.word	0xffffffff


	//   ....[21]....
        /*00ac*/ 	.word	0xffffffff


	//   ....[22]....
        /*00b0*/ 	.word	0xffffffff


	//   ....[23]....
        /*00b4*/ 	.word	0xffffffff


	//   ....[24]....
        /*00b8*/ 	.word	0xffffffff


	//   ....[25]....
        /*00bc*/ 	.word	0xffffffff


	//   ....[26]....
        /*00c0*/ 	.word	0xffffffff


	//   ....[27]....
        /*00c4*/ 	.word	0xffffffff


	//   ....[28]....
        /*00c8*/ 	.word	0xffffffff


	//   ....[29]....
        /*00cc*/ 	.word	0xffffffff


	//   ....[30]....
        /*00d0*/ 	.word	0xffffffff


	//   ....[31]....
        /*00d4*/ 	.word	0xffffffff


	//   ....[32]....
        /*00d8*/ 	.word	0x0500000f


	//   ....[33]....
        /*00dc*/ 	.word	0x0500000f


	//----- nvinfo : EIATTR_COOP_GROUP_INSTR_OFFSETS
	.align		4
.L_318:
        /*00e0*/ 	.byte	0x04, 0x28
        /*00e2*/ 	.short	(.L_320 - .L_319)


	//   ....[0]....
.L_319:
        /*00e4*/ 	.word	0x00000060


	//   ....[1]....
        /*00e8*/ 	.word	0x00000190


	//   ....[2]....
        /*00ec*/ 	.word	0x000001e0


	//   ....[3]....
        /*00f0*/ 	.word	0x000003d0


	//   ....[4]....
        /*00f4*/ 	.word	0x00000530


	//   ....[5]....
        /*00f8*/ 	.word	0x00000650


	//   ....[6]....
        /*00fc*/ 	.word	0x000007b0


	//   ....[7]....
        /*0100*/ 	.word	0x00001940


	//   ....[8]....
        /*0104*/ 	.word	0x00003400


	//   ....[9]....
        /*0108*/ 	.word	0x00003510


	//   ....[10]....
        /*010c*/ 	.word	0x00003b10


	//   ....[11]....
        /*0110*/ 	.word	0x00003b90


	//   ....[12]....
        /*0114*/ 	.word	0x00006280


	//   ....[13]....
        /*0118*/ 	.word	0x000063a0


	//   ....[14]....
        /*011c*/ 	.word	0x00006a00


	//   ....[15]....
        /*0120*/ 	.word	0x00006a90


	//   ....[16]....
        /*0124*/ 	.word	0x000089e0


	//   ....[17]....
        /*0128*/ 	.word	0x00008a80


	//   ....[18]....
        /*012c*/ 	.word	0x00008ed0


	//   ....[19]....
        /*0130*/ 	.word	0x00009050


	//   ....[20]....
        /*0134*/ 	.word	0x0000bd50


	//   ....[21]....
        /*0138*/ 	.word	0x0000be70


	//   ....[22]....
        /*013c*/ 	.word	0x0000c510


	//   ....[23]....
        /*0140*/ 	.word	0x0000c5f0


	//   ....[24]....
        /*0144*/ 	.word	0x0000d990


	//   ....[25]....
        /*0148*/ 	.word	0x0000d9d0


	//   ....[26]....
        /*014c*/ 	.word	0x0000da90


	//   ....[27]....
        /*0150*/ 	.word	0x0000dab0


	//   ....[28]....
        /*0154*/ 	.word	0x0000f190


	//   ....[29]....
        /*0158*/ 	.word	0x0000feb0


	//   ....[30]....
        /*015c*/ 	.word	0x00012a10


	//   ....[31]....
        /*0160*/ 	.word	0x00012bc0


	//   ....[32]....
        /*0164*/ 	.word	0x000131c0


	//   ....[33]....
        /*0168*/ 	.word	0x000135a0


	//----- nvinfo : EIATTR_REG_RECONFIG
	.align		4
.L_320:
        /*016c*/ 	.byte	0x01, 0x54
	.zero		2


	//----- nvinfo : EIATTR_SYSCALL_OFFSETS
	.align		4
        /*0170*/ 	.byte	0x04, 0x46
        /*0172*/ 	.short	(.L_322 - .L_321)


	//   ....[0]....
.L_321:
        /*0174*/ 	.word	0x00001ac0


	//   ....[1]....
        /*0178*/ 	.word	0x00010980


	//   ....[2]....
        /*017c*/ 	.word	0x00010ac0


	//   ....[3]....
        /*0180*/ 	.word	0x00010bc0


	//----- nvinfo : EIATTR_MBARRIER_INSTR_OFFSETS
	.align		4
.L_322:
        /*0184*/ 	.byte	0x04, 0x39
        /*0186*/ 	.short	(.L_324 - .L_323)


	//   ....[0]....
.L_323:
        /*0188*/ 	.word	0x00000280
        /*018c*/ 	.word	0x000000ff
        /*0190*/ 	.word	0x00022800
        /*0194*/ 	.short	0x0100
        /*0196*/ 	.byte	0x06
	.zero		1


	//   ....[1]....
        /*0198*/ 	.word	0x00000290
        /*019c*/ 	.word	0x000000ff
        /*01a0*/ 	.word	0x00022820
        /*01a4*/ 	.short	0x0100
        /*01a6*/ 	.byte	0x06
	.zero		1


	//   ....[2]....
        /*01a8*/ 	.word	0x00000380
        /*01ac*/ 	.word	0x000000ff
        /*01b0*/ 	.word	0x00022830
        /*01b4*/ 	.short	0x0100
        /*01b6*/ 	.byte	0x08
	.zero		1


	//   ....[3]....
        /*01b8*/ 	.word	0x00000390
        /*01bc*/ 	.word	0x000000ff
        /*01c0*/ 	.word	0x00022840
        /*01c4*/ 	.short	0x0100
        /*01c6*/ 	.byte	0x08
	.zero		1


	//   ....[4]....
        /*01c8*/ 	.word	0x000003a0
        /*01cc*/ 	.word	0x000000ff
        /*01d0*/ 	.word	0x00022838
        /*01d4*/ 	.short	0x0100
        /*01d6*/ 	.byte	0x08
	.zero		1


	//   ....[5]....
        /*01d8*/ 	.word	0x000003b0
        /*01dc*/ 	.word	0x000000ff
        /*01e0*/ 	.word	0x00022848
        /*01e4*/ 	.short	0x0100
        /*01e6*/ 	.byte	0x08
	.zero		1


	//   ....[6]....
        /*01e8*/ 	.word	0x000004e0
        /*01ec*/ 	.word	0x000000ff
        /*01f0*/ 	.word	0x00022850
        /*01f4*/ 	.short	0x0100
        /*01f6*/ 	.byte	0x08
	.zero		1


	//   ....[7]....
        /*01f8*/ 	.word	0x000004f0
        /*01fc*/ 	.word	0x000000ff
        /*0200*/ 	.word	0x00022860
        /*0204*/ 	.short	0x0100
        /*0206*/ 	.byte	0x08
	.zero		1


	//   ....[8]....
        /*0208*/ 	.word	0x00000500
        /*020c*/ 	.word	0x000000ff
        /*0210*/ 	.word	0x00022858
        /*0214*/ 	.short	0x0100
        /*0216*/ 	.byte	0x08
	.zero		1


	//   ....[9]....
        /*0218*/ 	.word	0x00000510
        /*021c*/ 	.word	0x000000ff
        /*0220*/ 	.word	0x00022868
        /*0224*/ 	.short	0x0100
        /*0226*/ 	.byte	0x08
	.zero		1


	//   ....[10]....
        /*0228*/ 	.word	0x00000600
        /*022c*/ 	.word	0x000000ff
        /*0230*/ 	.word	0x00022870
        /*0234*/ 	.short	0x0100
        /*0236*/ 	.byte	0x06
	.zero		1


	//   ....[11]....
        /*0238*/ 	.word	0x00000610
        /*023c*/ 	.word	0x000000ff
        /*0240*/ 	.word	0x00022880
        /*0244*/ 	.short	0x0100
        /*0246*/ 	.byte	0x06
	.zero		1


	//   ....[12]....
        /*0248*/ 	.word	0x00000620
        /*024c*/ 	.word	0x000000ff
        /*0250*/ 	.word	0x00022878
        /*0254*/ 	.short	0x0100
        /*0256*/ 	.byte	0x06
	.zero		1


	//   ....[13]....
        /*0258*/ 	.word	0x00000630
        /*025c*/ 	.word	0x000000ff
        /*0260*/ 	.word	0x00022888
        /*0264*/ 	.short	0x0100
        /*0266*/ 	.byte	0x06
	.zero		1


	//   ....[14]....
        /*0268*/ 	.word	0x00000760
        /*026c*/ 	.word	0x000000ff
        /*0270*/ 	.word	0x00022890
        /*0274*/ 	.short	0x0100
        /*0276*/ 	.byte	0x08
	.zero		1


	//   ....[15]....
        /*0278*/ 	.word	0x00000770
        /*027c*/ 	.word	0x000000ff
        /*0280*/ 	.word	0x000228a0
        /*0284*/ 	.short	0x0100
        /*0286*/ 	.byte	0x08
	.zero		1


	//   ....[16]....
        /*0288*/ 	.word	0x00000780
        /*028c*/ 	.word	0x000000ff
        /*0290*/ 	.word	0x00022898
        /*0294*/ 	.short	0x0100
        /*0296*/ 	.byte	0x08
	.zero		1


	//   ....[17]....
        /*0298*/ 	.word	0x00000790
        /*029c*/ 	.word	0x000000ff
        /*02a0*/ 	.word	0x000228a8
        /*02a4*/ 	.short	0x0100
        /*02a6*/ 	.byte	0x08
	.zero		1


	//   ....[18]....
        /*02a8*/ 	.word	0x000008c0
        /*02ac*/ 	.word	0x000000ff
        /*02b0*/ 	.word	0x000228b0
        /*02b4*/ 	.short	0x0100
        /*02b6*/ 	.byte	0x08
	.zero		1


	//   ....[19]....
        /*02b8*/ 	.word	0x000008d0
        /*02bc*/ 	.word	0x000000ff
        /*02c0*/ 	.word	0x000228c0
        /*02c4*/ 	.short	0x0100
        /*02c6*/ 	.byte	0x08
	.zero		1


	//   ....[20]....
        /*02c8*/ 	.word	0x000008e0
        /*02cc*/ 	.word	0x000000ff
        /*02d0*/ 	.word	0x000228b8
        /*02d4*/ 	.short	0x0100
        /*02d6*/ 	.byte	0x08
	.zero		1


	//   ....[21]....
        /*02d8*/ 	.word	0x000008f0
        /*02dc*/ 	.word	0x000000ff
        /*02e0*/ 	.word	0x000228c8
        /*02e4*/ 	.short	0x0100
        /*02e6*/ 	.byte	0x08
	.zero		1


	//   ....[22]....
        /*02e8*/ 	.word	0x00001b30
        /*02ec*/ 	.word	0x000000ff
        /*02f0*/ 	.word	0x00022800
        /*02f4*/ 	.short	0x010a
        /*02f6*/ 	.byte	0x2e
	.zero		1


	//   ....[23]....
        /*02f8*/ 	.word	0x00001be0
        /*02fc*/ 	.word	0x000000ff
        /*0300*/ 	.word	0x00022830
        /*0304*/ 	.short	0x010a
        /*0306*/ 	.byte	0x15
	.zero		1


	//   ....[24]....
        /*0308*/ 	.word	0x00001c20
        /*030c*/ 	.word	0x000000ff
        /*0310*/ 	.word	0x00022830
        /*0314*/ 	.short	0x010a
        /*0316*/ 	.byte	0x15
	.zero		1


	//   ....[25]....
        /*0318*/ 	.word	0x00002200
        /*031c*/ 	.word	0x00000000
        /*0320*/ 	.word	0x00000000
        /*0324*/ 	.short	0x0101
        /*0326*/ 	.byte	0x3f
	.zero		1


	//   ....[26]....
        /*0328*/ 	.word	0x00004450
        /*032c*/ 	.word	0x000000ff
        /*0330*/ 	.word	0x00022850
        /*0334*/ 	.short	0x010a
        /*0336*/ 	.byte	0x15
	.zero		1


	//   ....[27]....
        /*0338*/ 	.word	0x00004490
        /*033c*/ 	.word	0x000000ff
        /*0340*/ 	.word	0x00022850
        /*0344*/ 	.short	0x010a
        /*0346*/ 	.byte	0x15
	.zero		1


	//   ....[28]....
        /*0348*/ 	.word	0x000047b0
        /*034c*/ 	.word	0x00000007
        /*0350*/ 	.word	0x00000000
        /*0354*/ 	.short	0x0101
        /*0356*/ 	.byte	0x3f
	.zero		1


	//   ....[29]....
        /*0358*/ 	.word	0x00004a70
        /*035c*/ 	.word	0x000000ff
        /*0360*/ 	.word	0x00022830
        /*0364*/ 	.short	0x010a
        /*0366*/ 	.byte	0x1c
	.zero		1


	//   ....[30]....
        /*0368*/ 	.word	0x00004ab0
        /*036c*/ 	.word	0x000000ff
        /*0370*/ 	.word	0x00022830
        /*0374*/ 	.short	0x010a
        /*0376*/ 	.byte	0x1c
	.zero		1


	//   ....[31]....
        /*0378*/ 	.word	0x00004fa0
        /*037c*/ 	.word	0x0000000e
        /*0380*/ 	.word	0x00000000
        /*0384*/ 	.short	0x0101
        /*0386*/ 	.byte	0x3f
	.zero		1


	//   ....[32]....
        /*0388*/ 	.word	0x00007b70
        /*038c*/ 	.word	0x000000ff
        /*0390*/ 	.word	0x00022850
        /*0394*/ 	.short	0x010a
        /*0396*/ 	.byte	0x1c
	.zero		1


	//   ....[33]....
        /*0398*/ 	.word	0x00007bb0
        /*039c*/ 	.word	0x000000ff
        /*03a0*/ 	.word	0x00022850
        /*03a4*/ 	.short	0x010a
        /*03a6*/ 	.byte	0x1c
	.zero		1


	//   ....[34]....
        /*03a8*/ 	.word	0x00007e80
        /*03ac*/ 	.word	0x000000b1
        /*03b0*/ 	.word	0x00000000
        /*03b4*/ 	.short	0x0101
        /*03b6*/ 	.byte	0x3f
	.zero		1


	//   ....[35]....
        /*03b8*/ 	.word	0x00008200
        /*03bc*/ 	.word	0x000000ff
        /*03c0*/ 	.word	0x00022830
        /*03c4*/ 	.short	0x010a
        /*03c6*/ 	.byte	0x1a
	.zero		1


	//   ....[36]....
        /*03c8*/ 	.word	0x00008240
        /*03cc*/ 	.word	0x000000ff
        /*03d0*/ 	.word	0x00022830
        /*03d4*/ 	.short	0x010a
        /*03d6*/ 	.byte	0x1a
	.zero		1


	//   ....[37]....
        /*03d8*/ 	.word	0x000093d0
        /*03dc*/ 	.word	0x00000098
        /*03e0*/ 	.word	0x00000000
        /*03e4*/ 	.short	0x0101
        /*03e6*/ 	.byte	0x3f
	.zero		1


	//   ....[38]....
        /*03e8*/ 	.word	0x0000a0d0
        /*03ec*/ 	.word	0x000000ff
        /*03f0*/ 	.word	0x00022850
        /*03f4*/ 	.short	0x010a
        /*03f6*/ 	.byte	0x1a
	.zero		1


	//   ....[39]....
        /*03f8*/ 	.word	0x0000a110
        /*03fc*/ 	.word	0x000000ff
        /*0400*/ 	.word	0x00022850
        /*0404*/ 	.short	0x010a
        /*0406*/ 	.byte	0x1a
	.zero		1


	//   ....[40]....
        /*0408*/ 	.word	0x0000a3e0
        /*040c*/ 	.word	0x000000d2
        /*0410*/ 	.word	0x00000000
        /*0414*/ 	.short	0x0101
        /*0416*/ 	.byte	0x3f
	.zero		1


	//   ....[41]....
        /*0418*/ 	.word	0x0000a540
        /*041c*/ 	.word	0x000000ff
        /*0420*/ 	.word	0x00022830
        /*0424*/ 	.short	0x010a
        /*0426*/ 	.byte	0x1b
	.zero		1


	//   ....[42]....
        /*0428*/ 	.word	0x0000a580
        /*042c*/ 	.word	0x000000ff
        /*0430*/ 	.word	0x00022830
        /*0434*/ 	.short	0x010a
        /*0436*/ 	.byte	0x1b
	.zero		1


	//   ....[43]....
        /*0438*/ 	.word	0x0000aa70
        /*043c*/ 	.word	0x00000098
        /*0440*/ 	.word	0x00000000
        /*0444*/ 	.short	0x0101
        /*0446*/ 	.byte	0x3f
	.zero		1


	//   ....[44]....
        /*0448*/ 	.word	0x0000d640
        /*044c*/ 	.word	0x000000ff
        /*0450*/ 	.word	0x00022850
        /*0454*/ 	.short	0x010a
        /*0456*/ 	.byte	0x1b
	.zero		1


	//   ....[45]....
        /*0458*/ 	.word	0x0000d680
        /*045c*/ 	.word	0x000000ff
        /*0460*/ 	.word	0x00022850
        /*0464*/ 	.short	0x010a
        /*0466*/ 	.byte	0x1b
	.zero		1


	//   ....[46]....
        /*0468*/ 	.word	0x0000d950
        /*046c*/ 	.word	0x000000b1
        /*0470*/ 	.word	0x00000000
        /*0474*/ 	.short	0x0101
        /*0476*/ 	.byte	0x3f
	.zero		1


	//   ....[47]....
        /*0478*/ 	.word	0x0000f3d0
        /*047c*/ 	.word	0x000000ff
        /*0480*/ 	.word	0x00000000
        /*0484*/ 	.short	0x0101
        /*0486*/ 	.byte	0x05
	.zero		1


	//   ....[48]....
        /*0488*/ 	.word	0x00010f80
        /*048c*/ 	.word	0x00000008
        /*0490*/ 	.word	0x00022840
        /*0494*/ 	.short	0x010a
        /*0496*/ 	.byte	0x3f
	.zero		1


	//   ....[49]....
        /*0498*/ 	.word	0x00011260
        /*049c*/ 	.word	0x000000ff
        /*04a0*/ 	.word	0x00022820
        /*04a4*/ 	.short	0x010a
        /*04a6*/ 	.byte	0x25
	.zero		1


	//   ....[50]....
        /*04a8*/ 	.word	0x00011300
        /*04ac*/ 	.word	0x00000008
        /*04b0*/ 	.word	0x00022860
        /*04b4*/ 	.short	0x010a
        /*04b6*/ 	.byte	0x3f
	.zero		1


	//   ....[51]....
        /*04b8*/ 	.word	0x00011830
        /*04bc*/ 	.word	0x00000002
        /*04c0*/ 	.word	0x00022840
        /*04c4*/ 	.short	0x010a
        /*04c6*/ 	.byte	0x3f
	.zero		1


	//   ....[52]....
        /*04c8*/ 	.word	0x000119a0
        /*04cc*/ 	.word	0x00000002
        /*04d0*/ 	.word	0x00022860
        /*04d4*/ 	.short	0x010a
        /*04d6*/ 	.byte	0x3f
	.zero		1


	//   ....[53]....
        /*04d8*/ 	.word	0x00011e90
        /*04dc*/ 	.word	0x00000003
        /*04e0*/ 	.word	0x00022840
        /*04e4*/ 	.short	0x010a
        /*04e6*/ 	.byte	0x3f
	.zero		1


	//   ....[54]....
        /*04e8*/ 	.word	0x00012000
        /*04ec*/ 	.word	0x00000003
        /*04f0*/ 	.word	0x00022860
        /*04f4*/ 	.short	0x010a
        /*04f6*/ 	.byte	0x3f
	.zero		1


	//   ....[55]....
        /*04f8*/ 	.word	0x00012470
        /*04fc*/ 	.word	0x00000002
        /*0500*/ 	.word	0x00022840
        /*0504*/ 	.short	0x010a
        /*0506*/ 	.byte	0x3f
	.zero		1


	//   ....[56]....
        /*0508*/ 	.word	0x000125e0
        /*050c*/ 	.word	0x00000002
        /*0510*/ 	.word	0x00022860
        /*0514*/ 	.short	0x010a
        /*0516*/ 	.byte	0x3f
	.zero		1


	//   ....[57]....
        /*0518*/ 	.word	0x00012b70
        /*051c*/ 	.word	0x00000007
        /*0520*/ 	.word	0x00022820
        /*0524*/ 	.short	0x010a
        /*0526*/ 	.byte	0x3f
	.zero		1


	//   ....[58]....
        /*0528*/ 	.word	0x00012cc0
        /*052c*/ 	.word	0x00000005
        /*0530*/ 	.word	0x00000000
        /*0534*/ 	.short	0x010a
        /*0536*/ 	.byte	0x3f
	.zero		1


	//   ....[59]....
        /*0538*/ 	.word	0x00012d30
        /*053c*/ 	.word	0x00000003
        /*0540*/ 	.word	0x00000000
        /*0544*/ 	.short	0x010a
        /*0546*/ 	.byte	0x3f
	.zero		1


	//   ....[60]....
        /*0548*/ 	.word	0x00012d90
        /*054c*/ 	.word	0x00000005
        /*0550*/ 	.word	0x00000000
        /*0554*/ 	.short	0x010a
        /*0556*/ 	.byte	0x3f
	.zero		1


	//   ....[61]....
        /*0558*/ 	.word	0x00012dc0
        /*055c*/ 	.word	0x00000003
        /*0560*/ 	.word	0x00000000
        /*0564*/ 	.short	0x010a
        /*0566*/ 	.byte	0x3f
	.zero		1


	//   ....[62]....
        /*0568*/ 	.word	0x00012e30
        /*056c*/ 	.word	0x00000003
        /*0570*/ 	.word	0x00022800
        /*0574*/ 	.short	0x010a
        /*0576*/ 	.byte	0x3f
	.zero		1


	//   ....[63]....
        /*0578*/ 	.word	0x00012e90
        /*057c*/ 	.word	0x00000003
        /*0580*/ 	.word	0x00022830
        /*0584*/ 	.short	0x010a
        /*0586*/ 	.byte	0x3f
	.zero		1


	//   ....[64]....
        /*0588*/ 	.word	0x00012ee0
        /*058c*/ 	.word	0x00000007
        /*0590*/ 	.word	0x00022850
        /*0594*/ 	.short	0x010a
        /*0596*/ 	.byte	0x3f
	.zero		1


	//   ....[65]....
        /*0598*/ 	.word	0x00012f40
        /*059c*/ 	.word	0x0000000b
        /*05a0*/ 	.word	0x00022830
        /*05a4*/ 	.short	0x010a
        /*05a6*/ 	.byte	0x3f
	.zero		1


	//   ....[66]....
        /*05a8*/ 	.word	0x00012f90
        /*05ac*/ 	.word	0x000000b1
        /*05b0*/ 	.word	0x00022850
        /*05b4*/ 	.short	0x010a
        /*05b6*/ 	.byte	0x3f
	.zero		1


	//   ....[67]....
        /*05b8*/ 	.word	0x00012ff0
        /*05bc*/ 	.word	0x00000008
        /*05c0*/ 	.word	0x00022830
        /*05c4*/ 	.short	0x010a
        /*05c6*/ 	.byte	0x3f
	.zero		1


	//   ....[68]....
        /*05c8*/ 	.word	0x00013040
        /*05cc*/ 	.word	0x000000d2
        /*05d0*/ 	.word	0x00022850
        /*05d4*/ 	.short	0x010a
        /*05d6*/ 	.byte	0x3f
	.zero		1


	//   ....[69]....
        /*05d8*/ 	.word	0x000130a0
        /*05dc*/ 	.word	0x00000009
        /*05e0*/ 	.word	0x00022830
        /*05e4*/ 	.short	0x010a
        /*05e6*/ 	.byte	0x3f
	.zero		1


	//   ....[70]....
        /*05e8*/ 	.word	0x000130f0
        /*05ec*/ 	.word	0x000000b1
        /*05f0*/ 	.word	0x00022850
        /*05f4*/ 	.short	0x010a
        /*05f6*/ 	.byte	0x3f
	.zero		1


	//   ....[71]....
        /*05f8*/ 	.word	0x00013270
        /*05fc*/ 	.word	0x00000008
        /*0600*/ 	.word	0x00022840
        /*0604*/ 	.short	0x010a
        /*0606*/ 	.byte	0x3f
	.zero		1


	//   ....[72]....
        /*0608*/ 	.word	0x000132d0
        /*060c*/ 	.word	0x00000008
        /*0610*/ 	.word	0x00022820
        /*0614*/ 	.short	0x010a
        /*0616*/ 	.byte	0x3f
	.zero		1


	//   ....[73]....
        /*0618*/ 	.word	0x00013320
        /*061c*/ 	.word	0x00000008
        /*0620*/ 	.word	0x00022860
        /*0624*/ 	.short	0x010a
        /*0626*/ 	.byte	0x3f
	.zero		1


	//   ....[74]....
        /*0628*/ 	.word	0x00013370
        /*062c*/ 	.word	0x00000002
        /*0630*/ 	.word	0x00022840
        /*0634*/ 	.short	0x010a
        /*0636*/ 	.byte	0x3f
	.zero		1


	//   ....[75]....
        /*0638*/ 	.word	0x000133c0
        /*063c*/ 	.word	0x00000002
        /*0640*/ 	.word	0x00022860
        /*0644*/ 	.short	0x010a
        /*0646*/ 	.byte	0x3f
	.zero		1


	//   ....[76]....
        /*0648*/ 	.word	0x00013410
        /*064c*/ 	.word	0x00000003
        /*0650*/ 	.word	0x00022840
        /*0654*/ 	.short	0x010a
        /*0656*/ 	.byte	0x3f
	.zero		1


	//   ....[77]....
        /*0658*/ 	.word	0x00013460
        /*065c*/ 	.word	0x00000003
        /*0660*/ 	.word	0x00022860
        /*0664*/ 	.short	0x010a
        /*0666*/ 	.byte	0x3f
	.zero		1


	//   ....[78]....
        /*0668*/ 	.word	0x000134b0
        /*066c*/ 	.word	0x00000002
        /*0670*/ 	.word	0x00022840
        /*0674*/ 	.short	0x010a
        /*0676*/ 	.byte	0x3f
	.zero		1


	//   ....[79]....
        /*0678*/ 	.word	0x00013500
        /*067c*/ 	.word	0x00000002
        /*0680*/ 	.word	0x00022860
        /*0684*/ 	.short	0x010a
        /*0686*/ 	.byte	0x3f
	.zero		1


	//   ....[80]....
        /*0688*/ 	.word	0x000135e0
        /*068c*/ 	.word	0x00000007
        /*0690*/ 	.word	0x00022820
        /*0694*/ 	.short	0x010a
        /*0696*/ 	.byte	0x3f
	.zero		1


	//   ....[81]....
        /*0698*/ 	.word	0x00013630
        /*069c*/ 	.word	0x00000005
        /*06a0*/ 	.word	0x00000000
        /*06a4*/ 	.short	0x010a
        /*06a6*/ 	.byte	0x3f
	.zero		1


	//   ....[82]....
        /*06a8*/ 	.word	0x00013680
        /*06ac*/ 	.word	0x00000003
        /*06b0*/ 	.word	0x00000000
        /*06b4*/ 	.short	0x010a
        /*06b6*/ 	.byte	0x3f
	.zero		1


	//   ....[83]....
        /*06b8*/ 	.word	0x000136d0
        /*06bc*/ 	.word	0x00000005
        /*06c0*/ 	.word	0x00000000
        /*06c4*/ 	.short	0x010a
        /*06c6*/ 	.byte	0x3f
	.zero		1


	//----- nvinfo : EIATTR_NUM_MBARRIERS
	.align		4
.L_324:
        /*06c8*/ 	.byte	0x03, 0x38
        /*06ca*/ 	.short	0x0016


	//----- nvinfo : EIATTR_EXIT_INSTR_OFFSETS
	.align		4
        /*06cc*/ 	.byte	0x04, 0x1c
        /*06ce*/ 	.short	(.L_326 - .L_325)


	//   ....[0]....
.L_325:
        /*06d0*/ 	.word	0x00000a30


	//   ....[1]....
        /*06d4*/ 	.word	0x0000fe70


	//   ....[2]....
        /*06d8*/ 	.word	0x0000fed0


	//   ....[3]....
        /*06dc*/ 	.word	0x00012be0


	//   ....[4]....
        /*06e0*/ 	.word	0x00012e10


	//----- nvinfo : EIATTR_MAX_THREADS
	.align		4
.L_326:
        /*06e4*/ 	.byte	0x04, 0x05
        /*06e6*/ 	.short	(.L_328 - .L_327)
.L_327:
        /*06e8*/ 	.word	0x00000180
        /*06ec*/ 	.word	0x00000001
        /*06f0*/ 	.word	0x00000001


	//----- nvinfo : EIATTR_CRS_STACK_SIZE
	.align		4
.L_328:
        /*06f4*/ 	.byte	0x04, 0x1e
        /*06f6*/ 	.short	(.L_330 - .L_329)
.L_329:
        /*06f8*/ 	.word	0x00000000


	//----- nvinfo : EIATTR_CBANK_PARAM_SIZE
	.align		4
.L_330:
        /*06fc*/ 	.byte	0x03, 0x19
        /*06fe*/ 	.short	0x0bf0


	//----- nvinfo : EIATTR_PARAM_CBANK
	.align		4
        /*0700*/ 	.byte	0x04, 0x0a
        /*0702*/ 	.short	(.L_332 - .L_331)
	.align		4
.L_331:
        /*0704*/ 	.word	index@(.nv.constant0._ZN7cutlass13device_kernelIN5flash11enable_sm90INS1_16FlashAttnFwdSm90INS1_25CollectiveMainloopFwdSm90ILi2EN4cute5tupleIJNS5_1CILi1EEES8_S8_EEENS6_IJNS7_ILi128EEENS7_ILi96EEENS7_ILi64EEEEEELi256ENS_6half_tEfNS_4arch4Sm90ELb0ELb1ELb1ELb0ELb0ELb0ELb0ELb1ELb0ELb0ELb0ELb0EEENS1_21CollectiveEpilogueFwdINS6_IJSA_NS7_ILi256EEESB_EEES9_SE_SG_Li256ELb0ELb0ELb0ELb0EEENS1_30DynamicPersistentTileSchedulerILi256ELi32ELb0ELb0ELb1EEEEEEEEEvNT_6ParamsE)
        /*0708*/ 	.short	0x0210
        /*070a*/ 	.short	0x0bf0


	//----- nvinfo : EIATTR_SW_WAR
	.align		4
.L_332:
        /*070c*/ 	.byte	0x04, 0x36
        /*070e*/ 	.short	(.L_334 - .L_333)
.L_333:
        /*0710*/ 	.word	0x00000008
.L_334:


//--------------------- .nv.info._ZN7cutlass13device_kernelIN5flash11enable_sm90INS1_16FlashAttnFwdSm90INS1_25CollectiveMainloopFwdSm90ILi2EN4cute5tupleIJNS5_1CILi1EEES8_S8_EEENS6_IJNS7_ILi128EEENS7_ILi96EEENS7_ILi64EEEEEELi256ENS_6half_tEfNS_4arch4Sm90ELb0ELb1ELb1ELb0ELb0ELb0ELb1ELb1ELb0ELb0ELb0ELb0EEENS1_21CollectiveEpilogueFwdINS6_IJSA_NS7_ILi256EEESB_EEES9_SE_SG_Li256ELb0ELb0ELb0ELb0EEENS1_30DynamicPersistentTileSchedulerILi256ELi32ELb0ELb0ELb1EEEEEEEEEvNT_6ParamsE --------------------------
	.section	.nv.info._ZN7cutlass13device_kernelIN5flash11enable_sm90INS1_16FlashAttnFwdSm90INS1_25CollectiveMainloopFwdSm90ILi2EN4cute5tupleIJNS5_1CILi1EEES8_S8_EEENS6_IJNS7_ILi128EEENS7_ILi96EEENS7_ILi64EEEEEELi256ENS_6half_tEfNS_4arch4Sm90ELb0ELb1ELb1ELb0ELb0ELb0ELb1ELb1ELb0ELb0ELb0ELb0EEENS1_21CollectiveEpilogueFwdINS6_IJSA_NS7_ILi256EEESB_EEES9_SE_SG_Li256ELb0ELb0ELb0ELb0EEENS1_30DynamicPersistentTileSchedulerILi256ELi32ELb0ELb0ELb1EEEEEEEEEvNT_6ParamsE,"",@"SHT_CUDA_INFO"
	.sectionflags	@""
	.align	4


	//----- nvinfo : EIATTR_CUDA_API_VERSION
	.align		4
        /*0000*/ 	.byte	0x04, 0x37
        /*0002*/ 	.short	(.L_336 - .L_335)
.L_335:
        /*0004*/ 	.word	0x00000082


	//----- nvinfo : EIATTR_KPARAM_INFO
	.align		4
.L_336:
        /*0008*/ 	.byte	0x04, 0x17
        /*000a*/ 	.short	(.L_338 - .L_337)
.L_337:
        /*000c*/ 	.word	0x00000000
        /*0010*/ 	.short	0x0000
        /*0012*/ 	.short	0x0070
        /*0014*/ 	.byte	0x00, 0xf0, 0x01, 0x32


	//----- nvinfo : EIATTR_SPARSE_MMA_MASK
	.align		4
.L_338:
        /*0018*/ 	.byte	0x03, 0x50
        /*001a*/ 	.short	0x0000


	//----- nvinfo : EIATTR_MAXREG_COUNT
	.align		4
        /*001c*/ 	.byte	0x03, 0x1b
        /*001e*/ 	.short	0x00a8


	//----- nvinfo : EIATTR_NUM_BARRIERS
	.align		4
        /*0020*/ 	.byte	0x02, 0x4c
        /*0022*/ 	.byte	0x10
	.zero		1


	//----- nvinfo : EIATTR_EXTERNS
	.align		4
        /*0024*/ 	.byte	0x04, 0x0f
        /*0026*/ 	.short	(.L_340 - .L_339)


	//   ....[0]....
	.align		4
.L_339:
        /*0028*/ 	.word	index@(__assertfail)


	//----- nvinfo : EIATTR_ANNOTATIONS
	.align		4
.L_340:
        /*002c*/ 	.byte	0x04, 0x55
        /*002e*/ 	.short	(.L_342 - .L_341)


	//   ....[0]....
.L_341:
        /*0030*/ 	.word	0x00000001
        /*0034*/ 	.byte	0x00, 0x0a, 0x00, 0x00, 0x01, 0x00, 0x00, 0x00, 0x30, 0x0a, 0x00, 0x00, 0x01, 0x00, 0x00, 0x00
        /*0044*/ 	.byte	0x30, 0x16, 0x02, 0x00, 0x01, 0x00, 0x00, 0x00, 0xa0, 0x16, 0x02, 0x00, 0x01, 0x00, 0x00, 0x00
        /*0054*/ 	.byte	0xe0, 0x16, 0x02, 0x00, 0x01, 0x00, 0x00, 0x00, 0x00, 0x17, 0x02, 0x00, 0x01, 0x00, 0x00, 0x00
        /*0064*/ 	.byte	0x30, 0x28, 0x02, 0x00, 0x01, 0x00, 0x00, 0x00, 0x90, 0x28, 0x02, 0x00, 0x01, 0x00, 0x00, 0x00
        /*0074*/ 	.byte	0x80, 0x42, 0x02, 0x00, 0x01, 0x00, 0x00, 0x00, 0xb0, 0x43, 0x02, 0x00, 0x01, 0x00, 0x00, 0x00
        /*0084*/ 	.byte	0x80, 0x44, 0x02, 0x00, 0x01, 0x00, 0x00, 0x00, 0x20, 0x45, 0x02, 0x00, 0x01, 0x00, 0x00, 0x00
        /*0094*/ 	.byte	0xf0, 0x5d, 0x02, 0x00, 0x01, 0x00, 0x00, 0x00, 0x20, 0x5e, 0x02, 0x00


	//----- nvinfo : EIATTR_MERCURY_ISA_VERSION
	.align		4
.L_342:
        /*00a0*/ 	.byte	0x03, 0x5f
        /*00a2*/ 	.short	0x0101


	//----- nvinfo : EIATTR_INT_WARP_WIDE_INSTR_OFFSETS
	.align		4
        /*00a4*/ 	.byte	0x04, 0x31
        /*00a6*/ 	.short	(.L_344 - .L_343)


	//   ....[0]....
.L_343:
        /*00a8*/ 	.word	0x00000200


	//   ....[1]....
        /*00ac*/ 	.word	0x00000230


	//   ....[2]....
        /*00b0*/ 	.word	0x00000240


	//   ....[3]....
        /*00b4*/ 	.word	0x000002b0


	//   ....[4]....
        /*00b8*/ 	.word	0x00021e90


	//   ....[5]....
        /*00bc*/ 	.word	0x00021f20


	//   ....[6]....
        /*00c0*/ 	.word	0x00022410


	//   ....[7]....
        /*00c4*/ 	.word	0x00024300


	//   ....[8]....
        /*00c8*/ 	.word	0x00024390


	//----- nvinfo : EIATTR_COOP_GROUP_MASK_REGIDS
	.align		4
.L_344:
        /*00cc*/ 	.byte	0x04, 0x29
        /*00ce*/ 	.short	(.L_346 - .L_345)


	//   ....[0]....
.L_345:
        /*00d0*/ 	.word	0xffffffff


	//   ....[1]....
        /*00d4*/ 	.word	0xffffffff


	//   ....[2]....
        /*00d8*/ 	.word	0xffffffff


	//   ....[3]....
        /*00dc*/ 	.word	0xffffffff


	//   ....[4]....
        /*00e0*/ 	.word	0xffffffff


	//   ....[5]....
        /*00e4*/ 	.word	0xffffffff


	//   ....[6]....
        /*00e8*/ 	.word	0xffffffff


	//   ....[7]....
        /*00ec*/ 	.word	0xffffffff


	//   ....[8]....
        /*00f0*/ 	.word	0xffffffff


	//   ....[9]....
        /*00f4*/ 	.word	0xffffffff


	//   ....[10]....
        /*00f8*/ 	.word	0xffffffff


	//   ....[11]....
        /*00fc*/ 	.word	0xffffffff


	//   ....[12]....
        /*0100*/ 	.word	0xffffffff


	//   ....[13]....
        /*0104*/ 	.word	0xffffffff


	//   ....[14]....
        /*0108*/ 	.word	0xffffffff


	//   ....[15]....
        /*010c*/ 	.word	0xffffffff


	//   ....[16]....
        /*0110*/ 	.word	0xffffffff


	//   ....[17]....
        /*0114*/ 	.word	0xffffffff


	//   ....[18]....
        /*0118*/ 	.word	0xffffffff


	//   ....[19]....
        /*011c*/ 	.word	0xffffffff


	//   ....[20]....
        /*0120*/ 	.word	0xffffffff


	//   ....[21]....
        /*0124*/ 	.word	0xffffffff


	//   ....[22]....
        /*0128*/ 	.word	0xffffffff


	//   ....[23]....
        /*012c*/ 	.word	0xffffffff


	//   ....[24]....
        /*0130*/ 	.word	0xffffffff


	//   ....[25]....
        /*0134*/ 	.word	0xffffffff


	//   ....[26]....
        /*0138*/ 	.word	0xffffffff


	//   ....[27]....
        /*013c*/ 	.word	0xffffffff


	//   ....[28]....
        /*0140*/ 	.word	0x0500000f


	//   ....[29]....
        /*0144*/ 	.word	0x0500000f


	//   ....[30]....
        /*0148*/ 	.word	0xffffffff


	//   ....[31]....
        /*014c*/ 	.word	0xffffffff


	//   ....[32]....
        /*0150*/ 	.word	0xffffffff


	//   ....[33]....
        /*0154*/ 	.word	0xffffffff


	//----- nvinfo : EIATTR_COOP_GROUP_INSTR_OFFSETS
	.align		4
.L_346:
        /*0158*/ 	.byte	0x04, 0x28
        /*015a*/ 	.short	(.L_348 - .L_347)


	//   ....[0]....
.L_347:
        /*015c*/ 	.word	0x000000b0


	//   ....[1]....
        /*0160*/ 	.word	0x00000210


	//   ....[2]....
        /*0164*/ 	.word	0x00000260


	//   ....[3]....
        /*0168*/ 	.word	0x00000470


	//   ....[4]....
        /*016c*/ 	.word	0x000005d0


	//   ....[5]....
        /*0170*/ 	.word	0x000006f0


	//   ....[6]....
        /*0174*/ 	.word	0x00000850


	//   ....[7]....
        /*0178*/ 	.word	0x00001e10


	//   ....[8]....
        /*017c*/ 	.word	0x00005d80


	//   ....[9]....
        /*0180*/ 	.word	0x00005e10


	//   ....[10]....
        /*0184*/ 	.word	0x00006180


	//   ....[11]....
        /*0188*/ 	.word	0x000061b0


	//   ....[12]....
        /*018c*/ 	.word	0x0000b8a0


	//   ....[13]....
        /*0190*/ 	.word	0x0000b920


	//   ....[14]....
        /*0194*/ 	.word	0x0000bd60


	//   ....[15]....
        /*0198*/ 	.word	0x0000be60


	//   ....[16]....
        /*019c*/ 	.word	0x00016b60


	//   ....[17]....
        /*01a0*/ 	.word	0x00016ba0


	//   ....[18]....
        /*01a4*/ 	.word	0x00016ea0


	//   ....[19]....
        /*01a8*/ 	.word	0x00016f20


	//   ....[20]....
        /*01ac*/ 	.word	0x0001ed00


	//   ....[21]....
        /*01b0*/ 	.word	0x0001ed20


	//   ....[22]....
        /*01b4*/ 	.word	0x0001ed80


	//   ....[23]....
        /*01b8*/ 	.word	0x0001edc0


	//   ....[24]....
        /*01bc*/ 	.word	0x00020930


	//   ....[25]....
        /*01c0*/ 	.word	0x000215f0


	//   ....[26]....
        /*01c4*/ 	.word	0x00024420


	//   ....[27]....
        /*01c8*/ 	.word	0x00024600


	//   ....[28]....
        /*01cc*/ 	.word	0x00024b80


	//   ....[29]....
        /*01d0*/ 	.word	0x00024f50


	//   ....[30]....
        /*01d4*/ 	.word	0x00028dc0


	//   ....[31]....
        /*01d8*/ 	.word	0x00028e20


	//   ....[32]....
        /*01dc*/ 	.word	0x00028e80


	//   ....[33]....
        /*01e0*/ 	.word	0x00028ea0


	//----- nvinfo : EIATTR_REG_RECONFIG
	.align		4
.L_348:
        /*01e4*/ 	.byte	0x01, 0x54
	.zero		2


	//----- nvinfo : EIATTR_SYSCALL_OFFSETS
	.align		4
        /*01e8*/ 	.byte	0x04, 0x46
        /*01ea*/ 	.short	(.L_350 - .L_349)


	//   ....[0]....
.L_349:
        /*01ec*/ 	.word	0x00002360


	//   ....[1]....
        /*01f0*/ 	.word	0x000220a0


	//   ....[2]....
        /*01f4*/ 	.word	0x000221d0


	//   ....[3]....
        /*01f8*/ 	.word	0x000222d0


	//----- nvinfo : EIATTR_MBARRIER_INSTR_OFFSETS
	.align		4
.L_350:
        /*01fc*/ 	.byte	0x04, 0x39
        /*01fe*/ 	.short	(.L_352 - .L_351)


	//   ....[0]....
.L_351:
        /*0200*/ 	.word	0x00000310
        /*0204*/ 	.word	0x000000ff
        /*0208*/ 	.word	0x00032400
        /*020c*/ 	.short	0x0100
        /*020e*/ 	.byte	0x06
	.zero		1


	//   ....[1]....
        /*0210*/ 	.word	0x00000320
        /*0214*/ 	.word	0x000000ff
        /*0218*/ 	.word	0x00032410
        /*021c*/ 	.short	0x0100
        /*021e*/ 	.byte	0x06
	.zero		1


	//   ....[2]....
        /*0220*/ 	.word	0x00000330
        /*0224*/ 	.word	0x000000ff
        /*0228*/ 	.word	0x00032420
        /*022c*/ 	.short	0x0100
        /*022e*/ 	.byte	0x06
	.zero		1


	//   ....[3]....
        /*0230*/ 	.word	0x00000420
        /*0234*/ 	.word	0x000000ff
        /*0238*/ 	.word	0x00032430
        /*023c*/ 	.short	0x0100
        /*023e*/ 	.byte	0x08
	.zero		1


	//   ....[4]....
        /*0240*/ 	.word	0x00000430
        /*0244*/ 	.word	0x000000ff
        /*0248*/ 	.word	0x00032440
        /*024c*/ 	.short	0x0100
        /*024e*/ 	.byte	0x08
	.zero		1


	//   ....[5]....
        /*0250*/ 	.word	0x00000440
        /*0254*/ 	.word	0x000000ff
        /*0258*/ 	.word	0x00032438
        /*025c*/ 	.short	0x0100
        /*025e*/ 	.byte	0x08
	.zero		1


	//   ....[6]....
        /*0260*/ 	.word	0x00000450
        /*0264*/ 	.word	0x000000ff
        /*0268*/ 	.word	0x00032448
        /*026c*/ 	.short	0x0100
        /*026e*/ 	.byte	0x08
	.zero		1


	//   ....[7]....
        /*0270*/ 	.word	0x00000580
        /*0274*/ 	.word	0x000000ff
        /*0278*/ 	.word	0x00032450
        /*027c*/ 	.short	0x0100
        /*027e*/ 	.byte	0x08
	.zero		1


	//   ....[8]....
        /*0280*/ 	.word	0x00000590
        /*0284*/ 	.word	0x000000ff
        /*0288*/ 	.word	0x00032460
        /*028c*/ 	.short	0x0100
        /*028e*/ 	.byte	0x08
	.zero		1


	//   ....[9]....
        /*0290*/ 	.word	0x000005a0
        /*0294*/ 	.word	0x000000ff
        /*0298*/ 	.word	0x00032458
        /*029c*/ 	.short	0x0100
        /*029e*/ 	.byte	0x08
	.zero		1


	//   ....[10]....
        /*02a0*/ 	.word	0x000005b0
        /*02a4*/ 	.word	0x000000ff
        /*02a8*/ 	.word	0x00032468
        /*02ac*/ 	.short	0x0100
        /*02ae*/ 	.byte	0x08
	.zero		1


	//   ....[11]....
        /*02b0*/ 	.word	0x000006a0
        /*02b4*/ 	.word	0x000000ff
        /*02b8*/ 	.word	0x00032470
        /*02bc*/ 	.short	0x0100
        /*02be*/ 	.byte	0x06
	.zero		1


	//   ....[12]....
        /*02c0*/ 	.word	0x000006b0
        /*02c4*/ 	.word	0x000000ff
        /*02c8*/ 	.word	0x00032480
        /*02cc*/ 	.short	0x0100
        /*02ce*/ 	.byte	0x06
	.zero		1


	//   ....[13]....
        /*02d0*/ 	.word	0x000006c0
        /*02d4*/ 	.word	0x000000ff
        /*02d8*/ 	.word	0x00032478
        /*02dc*/ 	.short	0x0100
        /*02de*/ 	.byte	0x06
	.zero		1


	//   ....[14]....
        /*02e0*/ 	.word	0x000006d0
        /*02e4*/ 	.word	0x000000ff
        /*02e8*/ 	.word	0x00032488
        /*02ec*/ 	.short	0x0100
        /*02ee*/ 	.byte	0x06
	.zero		1


	//   ....[15]....
        /*02f0*/ 	.word	0x00000800
        /*02f4*/ 	.word	0x000000ff
        /*02f8*/ 	.word	0x00032490
        /*02fc*/ 	.short	0x0100
        /*02fe*/ 	.byte	0x08
	.zero		1


	//   ....[16]....
        /*0300*/ 	.word	0x00000810
        /*0304*/ 	.word	0x000000ff
        /*0308*/ 	.word	0x000324a0
        /*030c*/ 	.short	0x0100
        /*030e*/ 	.byte	0x08
	.zero		1


	//   ....[17]....
        /*0310*/ 	.word	0x00000820
        /*0314*/ 	.word	0x000000ff
        /*0318*/ 	.word	0x00032498
        /*031c*/ 	.short	0x0100
        /*031e*/ 	.byte	0x08
	.zero		1


	//   ....[18]....
        /*0320*/ 	.word	0x00000830
        /*0324*/ 	.word	0x000000ff
        /*0328*/ 	.word	0x000324a8
        /*032c*/ 	.short	0x0100
        /*032e*/ 	.byte	0x08
	.zero		1


	//   ....[19]....
        /*0330*/ 	.word	0x00000960
        /*0334*/ 	.word	0x000000ff
        /*0338*/ 	.word	0x000324b0
        /*033c*/ 	.short	0x0100
        /*033e*/ 	.byte	0x08
	.zero		1


	//   ....[20]....
        /*0340*/ 	.word	0x00000970
        /*0344*/ 	.word	0x000000ff
        /*0348*/ 	.word	0x000324c0
        /*034c*/ 	.short	0x0100
        /*034e*/ 	.byte	0x08
	.zero		1


	//   ....[21]....
        /*0350*/ 	.word	0x00000980
        /*0354*/ 	.word	0x000000ff
        /*0358*/ 	.word	0x000324b8
        /*035c*/ 	.short	0x0100
        /*035e*/ 	.byte	0x08
	.zero		1


	//   ....[22]....
        /*0360*/ 	.word	0x00000990
        /*0364*/ 	.word	0x000000ff
        /*0368*/ 	.word	0x000324c8
        /*036c*/ 	.short	0x0100
        /*036e*/ 	.byte	0x08
	.zero		1


	//   ....[23]....
        /*0370*/ 	.word	0x000025e0
        /*0374*/ 	.word	0x000000ff
        /*0378*/ 	.word	0x00032400
        /*037c*/ 	.short	0x010a
        /*037e*/ 	.byte	0x32
	.zero		1


	//   ....[24]....
        /*0380*/ 	.word	0x00002a40
        /*0384*/ 	.word	0x0000000c
        /*0388*/ 	.word	0x00000000
        /*038c*/ 	.short	0x010a
        /*038e*/ 	.byte	0x3f
	.zero		1


	//   ....[25]....
        /*0390*/ 	.word	0x00002aa0
        /*0394*/ 	.word	0x0000000c
        /*0398*/ 	.word	0x00000000
        /*039c*/ 	.short	0x010a
        /*039e*/ 	.byte	0x3f
	.zero		1


	//   ....[26]....
        /*03a0*/ 	.word	0x00002e50
        /*03a4*/ 	.word	0x000000ff
        /*03a8*/ 	.word	0x00032410
        /*03ac*/ 	.short	0x010a
        /*03ae*/ 	.byte	0x32
	.zero		1


	//   ....[27]....
        /*03b0*/ 	.word	0x00002f50
        /*03b4*/ 	.word	0x00000008
        /*03b8*/ 	.word	0x00000000
        /*03bc*/ 	.short	0x010a
        /*03be*/ 	.byte	0x3f
	.zero		1


	//   ....[28]....
        /*03c0*/ 	.word	0x00002fb0
        /*03c4*/ 	.word	0x00000008
        /*03c8*/ 	.word	0x00000000
        /*03cc*/ 	.short	0x010a
        /*03ce*/ 	.byte	0x3f
	.zero		1


	//   ....[29]....
        /*03d0*/ 	.word	0x00003c90
        /*03d4*/ 	.word	0x00000006
        /*03d8*/ 	.word	0x00000000
        /*03dc*/ 	.short	0x0101
        /*03de*/ 	.byte	0x3f
	.zero		1


	//   ....[30]....
        /*03e0*/ 	.word	0x00009450
        /*03e4*/ 	.word	0x00000015
        /*03e8*/ 	.word	0x00000000
        /*03ec*/ 	.short	0x0101
        /*03ee*/ 	.byte	0x3f
	.zero		1


	//   ....[31]....
        /*03f0*/ 	.word	0x00009af0
        /*03f4*/ 	.word	0x00000003
        /*03f8*/ 	.word	0x00000000
        /*03fc*/ 	.short	0x010a
        /*03fe*/ 	.byte	0x3f
	.zero		1


	//   ....[32]....
        /*0400*/ 	.word	0x00009bf0
        /*0404*/ 	.word	0x00000000
        /*0408*/ 	.word	0x00000000
        /*040c*/ 	.short	0x010a
        /*040e*/ 	.byte	0x3f
	.zero		1


	//   ....[33]....
        /*0410*/ 	.word	0x0000a020
        /*0414*/ 	.word	0x00000003
        /*0418*/ 	.word	0x00000000
        /*041c*/ 	.short	0x010a
        /*041e*/ 	.byte	0x3f
	.zero		1


	//   ....[34]....
        /*0420*/ 	.word	0x0000a0d0
        /*0424*/ 	.word	0x00000004
        /*0428*/ 	.word	0x00000000
        /*042c*/ 	.short	0x010a
        /*042e*/ 	.byte	0x3f
	.zero		1


	//   ....[35]....
        /*0430*/ 	.word	0x0000adc0
        /*0434*/ 	.word	0x00000003
        /*0438*/ 	.word	0x00000000
        /*043c*/ 	.short	0x0101
        /*043e*/ 	.byte	0x3f
	.zero		1


	//   ....[36]....
        /*0440*/ 	.word	0x000136e0
        /*0444*/ 	.word	0x00000000
        /*0448*/ 	.word	0x00000000
        /*044c*/ 	.short	0x0101
        /*044e*/ 	.byte	0x3f
	.zero		1


	//   ....[37]....
        /*0450*/ 	.word	0x000138e0
        /*0454*/ 	.word	0x00000005
        /*0458*/ 	.word	0x00000000
        /*045c*/ 	.short	0x010a
        /*045e*/ 	.byte	0x3f
	.zero		1


	//   ....[38]....
        /*0460*/ 	.word	0x000139e0
        /*0464*/ 	.word	0x00000000
        /*0468*/ 	.word	0x00000000
        /*046c*/ 	.short	0x010a
        /*046e*/ 	.byte	0x3f
	.zero		1


	//   ....[39]....
        /*0470*/ 	.word	0x00013e10
        /*0474*/ 	.word	0x00000005
        /*0478*/ 	.word	0x00000000
        /*047c*/ 	.short	0x010a
        /*047e*/ 	.byte	0x3f
	.zero		1


	//   ....[40]....
        /*0480*/ 	.word	0x00013ec0
        /*0484*/ 	.word	0x00000004
        /*0488*/ 	.word	0x00000000
        /*048c*/ 	.short	0x010a
        /*048e*/ 	.byte	0x3f
	.zero		1


	//   ....[41]....
        /*0490*/ 	.word	0x00014bb0
        /*0494*/ 	.word	0x00000004
        /*0498*/ 	.word	0x00000000
        /*049c*/ 	.short	0x0101
        /*049e*/ 	.byte	0x3f
	.zero		1


	//   ....[42]....
        /*04a0*/ 	.word	0x0001e890
        /*04a4*/ 	.word	0x00000000
        /*04a8*/ 	.word	0x00000000
        /*04ac*/ 	.short	0x0101
        /*04ae*/ 	.byte	0x3f
	.zero		1


	//   ....[43]....
        /*04b0*/ 	.word	0x00020b60
        /*04b4*/ 	.word	0x000000ff
        /*04b8*/ 	.word	0x00000000
        /*04bc*/ 	.short	0x0101
        /*04be*/ 	.byte	0x05
	.zero		1


	//   ....[44]....
        /*04c0*/ 	.word	0x00022690
        /*04c4*/ 	.word	0x0000000a
        /*04c8*/ 	.word	0x00032440
        /*04cc*/ 	.short	0x010a
        /*04ce*/ 	.byte	0x3f
	.zero		1


	//   ....[45]....
        /*04d0*/ 	.word	0x00022bc0
        /*04d4*/ 	.word	0x00000012
        /*04d8*/ 	.word	0x00032420
        /*04dc*/ 	.short	0x010a
        /*04de*/ 	.byte	0x3f
	.zero		1


	//   ....[46]....
        /*04e0*/ 	.word	0x00022c40
        /*04e4*/ 	.word	0x0000000a
        /*04e8*/ 	.word	0x00032460
        /*04ec*/ 	.short	0x010a
        /*04ee*/ 	.byte	0x3f
	.zero		1


	//   ....[47]....
        /*04f0*/ 	.word	0x00023180
        /*04f4*/ 	.word	0x00000002
        /*04f8*/ 	.word	0x00032440
        /*04fc*/ 	.short	0x010a
        /*04fe*/ 	.byte	0x3f
	.zero		1


	//   ....[48]....
        /*0500*/ 	.word	0x00023310
        /*0504*/ 	.word	0x00000002
        /*0508*/ 	.word	0x00032460
        /*050c*/ 	.short	0x010a
        /*050e*/ 	.byte	0x3f
	.zero		1


	//   ....[49]....
        /*0510*/ 	.word	0x00023800
        /*0514*/ 	.word	0x00000003
        /*0518*/ 	.word	0x00032440
        /*051c*/ 	.short	0x010a
        /*051e*/ 	.byte	0x3f
	.zero		1


	//   ....[50]....
        /*0520*/ 	.word	0x00023990
        /*0524*/ 	.word	0x00000003
        /*0528*/ 	.word	0x00032460
        /*052c*/ 	.short	0x010a
        /*052e*/ 	.byte	0x3f
	.zero		1


	//   ....[51]....
        /*0530*/ 	.word	0x00023e20
        /*0534*/ 	.word	0x00000002
        /*0538*/ 	.word	0x00032440
        /*053c*/ 	.short	0x010a
        /*053e*/ 	.byte	0x3f
	.zero		1


	//   ....[52]....
        /*0540*/ 	.word	0x00023fb0
        /*0544*/ 	.word	0x00000002
        /*0548*/ 	.word	0x00032460
        /*054c*/ 	.short	0x010a
        /*054e*/ 	.byte	0x3f
	.zero		1


	//   ....[53]....
        /*0550*/ 	.word	0x000245b0
        /*0554*/ 	.word	0x00000007
        /*0558*/ 	.word	0x00032420
        /*055c*/ 	.short	0x010a
        /*055e*/ 	.byte	0x3f
	.zero		1


	//   ....[54]....
        /*0560*/ 	.word	0x00024700
        /*0564*/ 	.word	0x00000005
        /*0568*/ 	.word	0x00000000
        /*056c*/ 	.short	0x010a
        /*056e*/ 	.byte	0x3f
	.zero		1


	//   ....[55]....
        /*0570*/ 	.word	0x00024770
        /*0574*/ 	.word	0x00000003
        /*0578*/ 	.word	0x00000000
        /*057c*/ 	.short	0x010a
        /*057e*/ 	.byte	0x3f
	.zero		1


	//   ....[56]....
        /*0580*/ 	.word	0x000247d0
        /*0584*/ 	.word	0x00000005
        /*0588*/ 	.word	0x00000000
        /*058c*/ 	.short	0x010a
        /*058e*/ 	.byte	0x3f
	.zero		1


	//   ....[57]....
        /*0590*/ 	.word	0x00024800
        /*0594*/ 	.word	0x00000003
        /*0598*/ 	.word	0x00000000
        /*059c*/ 	.short	0x010a
        /*059e*/ 	.byte	0x3f
	.zero		1


	//   ....[58]....
        /*05a0*/ 	.word	0x00024870
        /*05a4*/ 	.word	0x00000009
        /*05a8*/ 	.word	0x00032400
        /*05ac*/ 	.short	0x010a
        /*05ae*/ 	.byte	0x3f
	.zero		1


	//   ....[59]....
        /*05b0*/ 	.word	0x000248c0
        /*05b4*/ 	.word	0x0000000c
        /*05b8*/ 	.word	0x00000000
        /*05bc*/ 	.short	0x010a
        /*05be*/ 	.byte	0x3f
	.zero		1


	//   ....[60]....
        /*05c0*/ 	.word	0x00024920
        /*05c4*/ 	.word	0x00000009
        /*05c8*/ 	.word	0x00032410
        /*05cc*/ 	.short	0x010a
        /*05ce*/ 	.byte	0x3f
	.zero		1


	//   ....[61]....
        /*05d0*/ 	.word	0x00024970
        /*05d4*/ 	.word	0x00000008
        /*05d8*/ 	.word	0x00000000
        /*05dc*/ 	.short	0x010a
        /*05de*/ 	.byte	0x3f
	.zero		1


	//   ....[62]....
        /*05e0*/ 	.word	0x000249c0
        /*05e4*/ 	.word	0x00000000
        /*05e8*/ 	.word	0x00000000
        /*05ec*/ 	.short	0x010a
        /*05ee*/ 	.byte	0x3f
	.zero		1


	//   ....[63]....
        /*05f0*/ 	.word	0x00024a10
        /*05f4*/ 	.word	0x00000004
        /*05f8*/ 	.word	0x00000000
        /*05fc*/ 	.short	0x010a
        /*05fe*/ 	.byte	0x3f
	.zero		1


	//   ....[64]....
        /*0600*/ 	.word	0x00024a60
        /*0604*/ 	.word	0x00000000
        /*0608*/ 	.word	0x00000000
        /*060c*/ 	.short	0x010a
        /*060e*/ 	.byte	0x3f
	.zero		1


	//   ....[65]....
        /*0610*/ 	.word	0x00024ab0
        /*0614*/ 	.word	0x00000004
        /*0618*/ 	.word	0x00000000
        /*061c*/ 	.short	0x010a
        /*061e*/ 	.byte	0x3f
	.zero		1


	//   ....[66]....
        /*0620*/ 	.word	0x00024c30
        /*0624*/ 	.word	0x0000000a
        /*0628*/ 	.word	0x00032440
        /*062c*/ 	.short	0x010a
        /*062e*/ 	.byte	0x3f
	.zero		1


	//   ....[67]....
        /*0630*/ 	.word	0x00024c80
        /*0634*/ 	.word	0x00000012
        /*0638*/ 	.word	0x00032420
        /*063c*/ 	.short	0x010a
        /*063e*/ 	.byte	0x3f
	.zero		1


	//   ....[68]....
        /*0640*/ 	.word	0x00024cd0
        /*0644*/ 	.word	0x0000000a
        /*0648*/ 	.word	0x00032460
        /*064c*/ 	.short	0x010a
        /*064e*/ 	.byte	0x3f
	.zero		1


	//   ....[69]....
        /*0650*/ 	.word	0x00024d20
        /*0654*/ 	.word	0x00000002
        /*0658*/ 	.word	0x00032440
        /*065c*/ 	.short	0x010a
        /*065e*/ 	.byte	0x3f
	.zero		1


	//   ....[70]....
        /*0660*/ 	.word	0x00024d70
        /*0664*/ 	.word	0x00000002
        /*0668*/ 	.word	0x00032460
        /*066c*/ 	.short	0x010a
        /*066e*/ 	.byte	0x3f
	.zero		1


	//   ....[71]....
        /*0670*/ 	.word	0x00024dc0
        /*0674*/ 	.word	0x00000003
        /*0678*/ 	.word	0x00032440
        /*067c*/ 	.short	0x010a
        /*067e*/ 	.byte	0x3f
	.zero		1


	//   ....[72]....
        /*0680*/ 	.word	0x00024e10
        /*0684*/ 	.word	0x00000003
        /*0688*/ 	.word	0x00032460
        /*068c*/ 	.short	0x010a
        /*068e*/ 	.byte	0x3f
	.zero		1


	//   ....[73]....
        /*0690*/ 	.word	0x00024e60
        /*0694*/ 	.word	0x00000002
        /*0698*/ 	.word	0x00032440
        /*069c*/ 	.short	0x010a
        /*069e*/ 	.byte	0x3f
	.zero		1


	//   ....[74]....
        /*06a0*/ 	.word	0x00024eb0
        /*06a4*/ 	.word	0x00000002
        /*06a8*/ 	.word	0x00032460
        /*06ac*/ 	.short	0x010a
        /*06ae*/ 	.byte	0x3f
	.zero		1


	//   ....[75]....
        /*06b0*/ 	.word	0x00024f90
        /*06b4*/ 	.word	0x00000007
        /*06b8*/ 	.word	0x00032420
        /*06bc*/ 	.short	0x010a
        /*06be*/ 	.byte	0x3f
	.zero		1


	//   ....[76]....
        /*06c0*/ 	.word	0x00024fe0
        /*06c4*/ 	.word	0x00000005
        /*06c8*/ 	.word	0x00000000
        /*06cc*/ 	.short	0x010a
        /*06ce*/ 	.byte	0x3f
	.zero		1


	//   ....[77]....
        /*06d0*/ 	.word	0x00025030
        /*06d4*/ 	.word	0x00000003
        /*06d8*/ 	.word	0x00000000
        /*06dc*/ 	.short	0x010a
        /*06de*/ 	.byte	0x3f
	.zero		1


	//   ....[78]....
        /*06e0*/ 	.word	0x00025080
        /*06e4*/ 	.word	0x00000005
        /*06e8*/ 	.word	0x00000000
        /*06ec*/ 	.short	0x010a
        /*06ee*/ 	.byte	0x3f
	.zero		1


	//   ....[79]....
        /*06f0*/ 	.word	0x00025420
        /*06f4*/ 	.word	0x0000000c
        /*06f8*/ 	.word	0x00000000
        /*06fc*/ 	.short	0x010a
        /*06fe*/ 	.byte	0x3f
	.zero		1


	//   ....[80]....
        /*0700*/ 	.word	0x00025560
        /*0704*/ 	.word	0x00000002
        /*0708*/ 	.word	0x00000000
        /*070c*/ 	.short	0x010a
        /*070e*/ 	.byte	0x3f
	.zero		1


	//   ....[81]....
        /*0710*/ 	.word	0x00025bc0
        /*0714*/ 	.word	0x0000000b
        /*0718*/ 	.word	0x00000000
        /*071c*/ 	.short	0x010a
        /*071e*/ 	.byte	0x3f
	.zero		1


	//   ....[82]....
        /*0720*/ 	.word	0x00025d00
        /*0724*/ 	.word	0x00000008
        /*0728*/ 	.word	0x00000000
        /*072c*/ 	.short	0x010a
        /*072e*/ 	.byte	0x3f
	.zero		1


	//   ....[83]....
        /*0730*/ 	.word	0x00026ee0
        /*0734*/ 	.word	0x00000002
        /*0738*/ 	.word	0x00000000
        /*073c*/ 	.short	0x0101
        /*073e*/ 	.byte	0x3f
	.zero		1


	//   ....[84]....
        /*0740*/ 	.word	0x00040aa0
        /*0744*/ 	.word	0x00000004
        /*0748*/ 	.word	0x00000000
        /*074c*/ 	.short	0x0101
        /*074e*/ 	.byte	0x3f
	.zero		1


	//   ....[85]....
        /*0750*/ 	.word	0x00040ae0
        /*0754*/ 	.word	0x00000002
        /*0758*/ 	.word	0x00000000
        /*075c*/ 	.short	0x010a
        /*075e*/ 	.byte	0x3f
	.zero		1


	//   ....[86]....
        /*0760*/ 	.word	0x00040b30
        /*0764*/ 	.word	0x00000008
        /*0768*/ 	.word	0x00000000
        /*076c*/ 	.short	0x010a
        /*076e*/ 	.byte	0x3f
	.zero		1


	//----- nvinfo : EIATTR_NUM_MBARRIERS
	.align		4
.L_352:
        /*0770*/ 	.byte	0x03, 0x38
        /*0772*/ 	.short	0x0017


	//----- nvinfo : EIATTR_EXIT_INSTR_OFFSETS
	.align		4
        /*0774*/ 	.byte	0x04, 0x1c
        /*0776*/ 	.short	(.L_354 - .L_353)


	//   ....[0]....
.L_353:
        /*0778*/ 	.word	0x00000b80


	//   ....[1]....
        /*077c*/ 	.word	0x000215b0


	//   ....[2]....
        /*0780*/ 	.word	0x00021610


	//   ....[3]....
        /*0784*/ 	.word	0x00024620


	//   ....[4]....
        /*0788*/ 	.word	0x00024850


	//----- nvinfo : EIATTR_MAX_THREADS
	.align		4
.L_354:
        /*078c*/ 	.byte	0x04, 0x05
        /*078e*/ 	.short	(.L_356 - .L_355)
.L_355:
        /*0790*/ 	.word	0x00000180
        /*0794*/ 	.word	0x00000001
        /*0798*/ 	.word	0x00000001


	//----- nvinfo : EIATTR_CRS_STACK_SIZE
	.align		4
.L_356:
        /*079c*/ 	.byte	0x04, 0x1e
        /*079e*/ 	.short	(.L_358 - .L_357)
.L_357:
        /*07a0*/ 	.word	0x00000000


	//----- nvinfo : EIATTR_CBANK_PARAM_SIZE
	.align		4
.L_358:
        /*07a4*/ 	.byte	0x03, 0x19
        /*07a6*/ 	.short	0x0cf0


	//----- nvinfo : EIATTR_PARAM_CBANK
	.align		4
        /*07a8*/ 	.byte	0x04, 0x0a
        /*07aa*/ 	.short	(.L_360 - .L_359)
	.align		4
.L_359:
        /*07ac*/ 	.word	index@(.nv.constant0._ZN7cutlass13device_kernelIN5flash11enable_sm90INS1_16FlashAttnFwdSm90INS1_25CollectiveMainloopFwdSm90ILi2EN4cute5tupleIJNS5_1CILi1EEES8_S8_EEENS6_IJNS7_ILi128EEENS7_ILi96EEENS7_ILi64EEEEEELi256ENS_6half_tEfNS_4arch4Sm90ELb0ELb1ELb1ELb0ELb0ELb0ELb1ELb1ELb0ELb0ELb0ELb0EEENS1_21CollectiveEpilogueFwdINS6_IJSA_NS7_ILi256EEESB_EEES9_SE_SG_Li256ELb0ELb0ELb0ELb0EEENS1_30DynamicPersistentTileSchedulerILi256ELi32ELb0ELb0ELb1EEEEEEEEEvNT_6ParamsE)
        /*07b0*/ 	.short	0x0210
        /*07b2*/ 	.short	0x0cf0


	//----- nvinfo : EIATTR_SW_WAR
	.align		4
.L_360:
        /*07b4*/ 	.byte	0x04, 0x36
        /*07b6*/ 	.short	(.L_362 - .L_361)
.L_361:
        /*07b8*/ 	.word	0x00000008
.L_362:


//--------------------- .nv.info._ZN7cutlass13device_kernelIN5flash11enable_sm90INS1_16FlashAttnFwdSm90INS1_25CollectiveMainloopFwdSm90ILi2EN4cute5tupleIJNS5_1CILi1EEES8_S8_EEENS6_IJNS7_ILi128EEENS7_ILi96EEENS7_ILi64EEEEEELi256ENS_6half_tEfNS_4arch4Sm90ELb0ELb1ELb1ELb1ELb0ELb0ELb0ELb1ELb0ELb0ELb0ELb0EEENS1_21CollectiveEpilogueFwdINS6_IJSA_NS7_ILi256EEESB_EEES9_SE_SG_Li256ELb1ELb0ELb0ELb0EEENS1_36VarlenDynamicPersistentTileSchedulerILi128ELi96ELi256ELi32ELb0ELb0ELb1ELb1ELb0ELb1EEEEEEEEEvNT_6ParamsE --------------------------
	.section	.nv.info._ZN7cutlass13device_kernelIN5flash11enable_sm90INS1_16FlashAttnFwdSm90INS1_25CollectiveMainloopFwdSm90ILi2EN4cute5tupleIJNS5_1CILi1EEES8_S8_EEENS6_IJNS7_ILi128EEENS7_ILi96EEENS7_ILi64EEEEEELi256ENS_6half_tEfNS_4arch4Sm90ELb0ELb1ELb1ELb1ELb0ELb0ELb0ELb1ELb0ELb0ELb0ELb0EEENS1_21CollectiveEpilogueFwdINS6_IJSA_NS7_ILi256EEESB_EEES9_SE_SG_Li256ELb1ELb0ELb0ELb0EEENS1_36VarlenDynamicPersistentTileSchedulerILi128ELi96ELi256ELi32ELb0ELb0ELb1ELb1ELb0ELb1EEEEEEEEEvNT_6ParamsE,"",@"SHT_CUDA_INFO"
	.sectionflags	@""
	.align	4


	//----- nvinfo : EIATTR_CUDA_API_VERSION
	.align		4
        /*0000*/ 	.byte	0x04, 0x37
        /*0002*/ 	.short	(.L_364 - .L_363)
.L_363:
        /*0004*/ 	.word	0x00000082


	//----- nvinfo : EIATTR_KPARAM_INFO
	.align		4
.L_364:
        /*0008*/ 	.byte	0x04, 0x17
        /*000a*/ 	.short	(.L_366 - .L_365)
.L_365:
        /*000c*/ 	.word	0x00000000
        /*0010*/ 	.short	0x0000
        /*0012*/ 	.short	0x0070
        /*0014*/ 	.byte	0x00, 0xf0, 0x01, 0x28


	//----- nvinfo : EIATTR_SPARSE_MMA_MASK
	.align		4
.L_366:
        /*0018*/ 	.byte	0x03, 0x50
        /*001a*/ 	.short	0x0000


	//----- nvinfo : EIATTR_MAXREG_COUNT
	.align		4
        /*001c*/ 	.byte	0x03, 0x1b
        /*001e*/ 	.short	0x00a8


	//----- nvinfo : EIATTR_NUM_BARRIERS
	.align		4
        /*0020*/ 	.byte	0x02, 0x4c
        /*0022*/ 	.byte	0x10
	.zero		1


	//----- nvinfo : EIATTR_EXTERNS
	.align		4
        /*0024*/ 	.byte	0x04, 0x0f
        /*0026*/ 	.short	(.L_368 - .L_367)


	//   ....[0]....
	.align		4
.L_367:
        /*0028*/ 	.word	index@(__assertfail)


	//----- nvinfo : EIATTR_ANNOTATIONS
	.align		4
.L_368:
        /*002c*/ 	.byte	0x04, 0x55
        /*002e*/ 	.short	(.L_370 - .L_369)


	//   ....[0]....
.L_369:
        /* <DEDUP_REMOVED lines=27> */


	//----- nvinfo : EIATTR_MERCURY_ISA_VERSION
	.align		4
.L_370:
        /*01d0*/ 	.byte	0x03, 0x5f
        /*01d2*/ 	.short	0x0101


	//----- nvinfo : EIATTR_UNUSED_LOAD_BYTE_OFFSET
	.align		4
        /*01d4*/ 	.byte	0x04, 0x44
        /*01d6*/ 	.short	(.L_372 - .L_371)


	//   ....[0]....
.L_371:
        /*01d8*/ 	.word	0x00000a70
        /*01dc*/ 	.word	0x0000fff0


	//   ....[1]....
        /*01e0*/ 	.word	0x0000e6d0
        /*01e4*/ 	.word	0x0000fff0


	//----- nvinfo : EIATTR_INT_WARP_WIDE_INSTR_OFFSETS
	.align		4
.L_372:
        /*01e8*/ 	.byte	0x04, 0x31
        /*01ea*/ 	.short	(.L_374 - .L_373)


	//   ....[0]....
.L_373:
        /*01ec*/ 	.word	0x00000160


	//   ....[1]....
        /*01f0*/ 	.word	0x000001a0


	//   ....[2]....
        /*01f4*/ 	.word	0x00000210


	//   ....[3]....
        /*01f8*/ 	.word	0x00012600


	//   ....[4]....
        /*01fc*/ 	.word	0x00012690


	//   ....[5]....
        /*0200*/ 	.word	0x00012b90


	//   ....[6]....
        /*0204*/ 	.word	0x00012c10


	//   ....[7]....
        /*0208*/ 	.word	0x00014f30


	//   ....[8]....
        /*020c*/ 	.word	0x00014fc0


	//----- nvinfo : EIATTR_COOP_GROUP_MASK_REGIDS
	.align		4
.L_374:
        /*0210*/ 	.byte	0x04, 0x29
        /*0212*/ 	.short	(.L_376 - .L_375)


	//   ....[0]....
.L_375:
        /*0214*/ 	.word	0xffffffff


	//   ....[1]....
        /*0218*/ 	.word	0xffffffff


	//   ....[2]....
        /*021c*/ 	.word	0xffffffff


	//   ....[3]....
        /*0220*/ 	.word	0xffffffff


	//   ....[4]....
        /*0224*/ 	.word	0xffffffff


	//   ....[5]....
        /*0228*/ 	.word	0xffffffff


	//   ....[6]....
        /*022c*/ 	.word	0xffffffff


	//   ....[7]....
        /*0230*/ 	.word	0xffffffff


	//   ....[8]....
        /*0234*/ 	.word	0xffffffff


	//   ....[9]....
        /*0238*/ 	.word	0xffffffff


	//   ....[10]....
        /*023c*/ 	.word	0xffffffff


	//   ....[11]....
        /*0240*/ 	.word	0xffffffff


	//   ....[12]....
        /*0244*/ 	.word	0xffffffff


	//   ....[13]....
        /*0248*/ 	.word	0xffffffff


	//   ....[14]....
        /*024c*/ 	.word	0xffffffff


	//   ....[15]....
        /*0250*/ 	.word	0xffffffff


	//   ....[16]....
        /*0254*/ 	.word	0xffffffff


	//   ....[17]....
        /*0258*/ 	.word	0xffffffff


	//   ....[18]....
        /*025c*/ 	.word	0xffffffff


	//   ....[19]....
        /*0260*/ 	.word	0xffffffff


	//   ....[20]....
        /*0264*/ 	.word	0xffffffff


	//   ....[21]....
        /*0268*/ 	.word	0xffffffff


	//   ....[22]....
        /*026c*/ 	.word	0xffffffff


	//   ....[23]....
        /*0270*/ 	.word	0xffffffff


	//   ....[24]....
        /*0274*/ 	.word	0xffffffff


	//   ....[25]....
        /*0278*/ 	.word	0xffffffff


	//   ....[26]....
        /*027c*/ 	.word	0xffffffff


	//   ....[27]....
        /*0280*/ 	.word	0xffffffff


	//   ....[28]....
        /*0284*/ 	.word	0xffffffff


	//   ....[29]....
        /*0288*/ 	.word	0xffffffff


	//   ....[30]....
        /*028c*/ 	.word	0xffffffff


	//   ....[31]....
        /*0290*/ 	.word	0xffffffff


	//   ....[32]....
        /*0294*/ 	.word	0xffffffff


	//   ....[33]....
        /*0298*/ 	.word	0xffffffff


	//   ....[34]....
        /*029c*/ 	.word	0xffffffff


	//   ....[35]....
        /*02a0*/ 	.word	0xffffffff


	//   ....[36]....
        /*02a4*/ 	.word	0xffffffff


	//   ....[37]....
        /*02a8*/ 	.word	0xffffffff


	//   ....[38]....
        /*02ac*/ 	.word	0xffffffff


	//   ....[39]....
        /*02b0*/ 	.word	0xffffffff


	//   ....[40]....
        /*02b4*/ 	.word	0xffffffff


	//   ....[41]....
        /*02b8*/ 	.word	0xffffffff


	//   ....[42]....
        /*02bc*/ 	.word	0xffffffff


	//   ....[43]....
        /*02c0*/ 	.word	0xffffffff


	//   ....[44]....
        /*02c4*/ 	.word	0xffffffff


	//   ....[45]....
        /*02c8*/ 	.word	0xffffffff


	//   ....[46]....
        /*02cc*/ 	.word	0xffffffff


	//   ....[47]....
        /*02d0*/ 	.word	0xffffffff


	//   ....[48]....
        /*02d4*/ 	.word	0xffffffff


	//   ....[49]....
        /*02d8*/ 	.word	0xffffffff


	//   ....[50]....
        /*02dc*/ 	.word	0xffffffff


	//   ....[51]....
        /*02e0*/ 	.word	0xffffffff


	//   ....[52]....
        /*02e4*/ 	.word	0xffffffff


	//   ....[53]....
        /*02e8*/ 	.word	0xffffffff


	//   ....[54]....
        /*02ec*/ 	.word	0xffffffff


	//   ....[55]....
        /*02f0*/ 	.word	0xffffffff


	//   ....[56]....
        /*02f4*/ 	.word	0xffffffff


	//   ....[57]....
        /*02f8*/ 	.word	0xffffffff


	//   ....[58]....
        /*02fc*/ 	.word	0xffffffff


	//   ....[59]....
        /*0300*/ 	.word	0xffffffff


	//   ....[60]....
        /*0304*/ 	.word	0xffffffff


	//   ....[61]....
        /*0308*/ 	.word	0xffffffff


	//   ....[62]....
        /*030c*/ 	.word	0x0500000f


	//   ....[63]....
        /*0310*/ 	.word	0x0500000f


	//   ....[64]....
        /*0314*/ 	.word	0x0500000f


	//   ....[65]....
        /*0318*/ 	.word	0x0500000f


	//   ....[66]....
        /*031c*/ 	.word	0x0500000f


	//   ....[67]....
        /*0320*/ 	.word	0x0500000f


	//   ....[68]....
        /*0324*/ 	.word	0x0500000f


	//   ....[69]....
        /*0328*/ 	.word	0x0500000f


	//   ....[70]....
        /*032c*/ 	.word	0x0500000f


	//   ....[71]....
        /*0330*/ 	.word	0x0500000f


	//   ....[72]....
        /*0334*/ 	.word	0x0500000f


	//   ....[73]....
        /*0338*/ 	.word	0x0500000f


	//   ....[74]....
        /*033c*/ 	.word	0x0500000f


	//   ....[75]....
        /*0340*/ 	.word	0x0500000f


	//   ....[76]....
        /*0344*/ 	.word	0x0500000f


	//   ....[77]....
        /*0348*/ 	.word	0x0500000f


	//   ....[78]....
        /*034c*/ 	.word	0x0500000f


	//   ....[79]....
        /*0350*/ 	.word	0x0500000f


	//   ....[80]....
        /*0354*/ 	.word	0x0500000f


	//----- nvinfo : EIATTR_COOP_GROUP_INSTR_OFFSETS
	.align		4
.L_376:
        /*0358*/ 	.byte	0x04, 0x28
        /*035a*/ 	.short	(.L_378 - .L_377)


	//   ....[0]....
.L_377:
        /*035c*/ 	.word	0x00000070


	//   ....[1]....
        /*0360*/ 	.word	0x00000170


	//   ....[2]....
        /*0364*/ 	.word	0x000001c0


	//   ....[3]....
        /*0368*/ 	.word	0x000003f0


	//   ....[4]....
        /*036c*/ 	.word	0x00000550


	//   ....[5]....
        /*0370*/ 	.word	0x00000670


	//   ....[6]....
        /*0374*/ 	.word	0x000007d0


	//   ....[7]....
        /*0378*/ 	.word	0x000019e0


	//   ....[8]....
        /*037c*/ 	.word	0x00003610


	//   ....[9]....
        /*0380*/ 	.word	0x00003720


	//   ....[10]....
        /*0384*/ 	.word	0x00003c80


	//   ....[11]....
        /*0388*/ 	.word	0x00003ce0


	//   ....[12]....
        /*038c*/ 	.word	0x00006470


	//   ....[13]....
        /*0390*/ 	.word	0x00006580


	//   ....[14]....
        /*0394*/ 	.word	0x00006bf0


	//   ....[15]....
        /*0398*/ 	.word	0x00006d90


	//   ....[16]....
        /*039c*/ 	.word	0x00008c20


	//   ....[17]....
        /*03a0*/ 	.word	0x00008ca0


	//   ....[18]....
        /*03a4*/ 	.word	0x00009110


	//   ....[19]....
        /*03a8*/ 	.word	0x000092d0


	//   ....[20]....
        /*03ac*/ 	.word	0x0000bff0


	//   ....[21]....
        /*03b0*/ 	.word	0x0000c110


	//   ....[22]....
        /*03b4*/ 	.word	0x0000c8b0


	//   ....[23]....
        /*03b8*/ 	.word	0x0000ca80


	//   ....[24]....
        /*03bc*/ 	.word	0x0000dc50


	//   ....[25]....
        /*03c0*/ 	.word	0x0000dc90


	//   ....[26]....
        /*03c4*/ 	.word	0x0000dd60


	//   ....[27]....
        /*03c8*/ 	.word	0x0000dd70


	//   ....[28]....
        /*03cc*/ 	.word	0x00011190


	//   ....[29]....
        /*03d0*/ 	.word	0x00011310


	//   ....[30]....
        /*03d4*/ 	.word	0x00011340


	//   ....[31]....
        /*03d8*/ 	.word	0x00011380


	//   ....[32]....
        /*03dc*/ 	.word	0x000113f0


	//   ....[33]....
        /*03e0*/ 	.word	0x00011450


	//   ....[34]....
        /*03e4*/ 	.word	0x00011490


	//   ....[35]....
        /*03e8*/ 	.word	0x00011630


	//   ....[36]....
        /*03ec*/ 	.word	0x00011690


	//   ....[37]....
        /*03f0*/ 	.word	0x000116d0


	//   ....[38]....
        /*03f4*/ 	.word	0x00011710


	//   ....[39]....
        /*03f8*/ 	.word	0x00011740


	//   ....[40]....
        /*03fc*/ 	.word	0x00011770


	//   ....[41]....
        /*0400*/ 	.word	0x00011810


	//   ....[42]....
        /*0404*/ 	.word	0x00011870


	//   ....[43]....
        /*0408*/ 	.word	0x00011900


	//   ....[44]....
        /*040c*/ 	.word	0x00015050


	//   ....[45]....
        /*0410*/ 	.word	0x00015060


	//   ....[46]....
        /*0414*/ 	.word	0x00015170


	//   ....[47]....
        /*0418*/ 	.word	0x000151d0


	//   ....[48]....
        /*041c*/ 	.word	0x00015210


	//   ....[49]....
        /*0420*/ 	.word	0x00015250


	//   ....[50]....
        /*0424*/ 	.word	0x00015280


	//   ....[51]....
        /*0428*/ 	.word	0x000152b0


	//   ....[52]....
        /*042c*/ 	.word	0x00015440


	//   ....[53]....
        /*0430*/ 	.word	0x000154a0


	//   ....[54]....
        /*0434*/ 	.word	0x000154e0


	//   ....[55]....
        /*0438*/ 	.word	0x00015520


	//   ....[56]....
        /*043c*/ 	.word	0x00015550


	//   ....[57]....
        /*0440*/ 	.word	0x00015580


	//   ....[58]....
        /*0444*/ 	.word	0x00015640


	//   ....[59]....
        /*0448*/ 	.word	0x00015660


	//   ....[60]....
        /*044c*/ 	.word	0x000156d0


	//   ....[61]....
        /*0450*/ 	.word	0x00015d60


	//   ....[62]....
        /*0454*/ 	.word	0x000163a0


	//   ....[63]....
        /*0458*/ 	.word	0x000167c0


	//   ....[64]....
        /*045c*/ 	.word	0x00016850


	//   ....[65]....
        /*0460*/ 	.word	0x000168f0


	//   ....[66]....
        /*0464*/ 	.word	0x000169a0


	//   ....[67]....
        /*0468*/ 	.word	0x00016a20


	//   ....[68]....
        /*046c*/ 	.word	0x00016aa0


	//   ....[69]....
        /*0470*/ 	.word	0x00016b20


	//   ....[70]....
        /*0474*/ 	.word	0x00016ba0


	//   ....[71]....
        /*0478*/ 	.word	0x00016c30


	//   ....[72]....
        /*047c*/ 	.word	0x00016ce0


	//   ....[73]....
        /*0480*/ 	.word	0x00016d60


	//   ....[74]....
        /*0484*/ 	.word	0x00016de0


	//   ....[75]....
        /*0488*/ 	.word	0x00016e60


	//   ....[76]....
        /*048c*/ 	.word	0x00016ee0


	//   ....[77]....
        /*0490*/ 	.word	0x00016f50


	//   ....[78]....
        /*0494*/ 	.word	0x00016ff0


	//   ....[79]....
        /*0498*/ 	.word	0x00017080


	//   ....[80]....
        /*049c*/ 	.word	0x000171b0


	//----- nvinfo : EIATTR_REG_RECONFIG
	.align		4
.L_378:
        /*04a0*/ 	.byte	0x01, 0x54
	.zero		2


	//----- nvinfo : EIATTR_SYSCALL_OFFSETS
	.align		4
        /*04a4*/ 	.byte	0x04, 0x46
        /*04a6*/ 	.short	(.L_380 - .L_379)


	//   ....[0]....
.L_379:
        /*04a8*/ 	.word	0x00001bc0


	//   ....[1]....
        /*04ac*/ 	.word	0x00012820


	//   ....[2]....
        /*04b0*/ 	.word	0x00012960


	//   ....[3]....
        /*04b4*/ 	.word	0x00012a60


	//----- nvinfo : EIATTR_MBARRIER_INSTR_OFFSETS
	.align		4
.L_380:
        /*04b8*/ 	.byte	0x04, 0x39
        /*04ba*/ 	.short	(.L_382 - .L_381)


	//   ....[0]....
.L_381:
        /*04bc*/ 	.word	0x000002a0
        /*04c0*/ 	.word	0x000000ff
        /*04c4*/ 	.word	0x00022800
        /*04c8*/ 	.short	0x0100
        /*04ca*/ 	.byte	0x08
	.zero		1


	//   ....[1]....
        /*04cc*/ 	.word	0x000002b0
        /*04d0*/ 	.word	0x000000ff
        /*04d4*/ 	.word	0x00022820
        /*04d8*/ 	.short	0x0100
        /*04da*/ 	.byte	0x08
	.zero		1


	//   ....[2]....
        /*04dc*/ 	.word	0x000003a0
        /*04e0*/ 	.word	0x000000ff
        /*04e4*/ 	.word	0x00022830
        /*04e8*/ 	.short	0x0100
        /*04ea*/ 	.byte	0x08
	.zero		1


	//   ....[3]....
        /*04ec*/ 	.word	0x000003b0
        /*04f0*/ 	.word	0x000000ff
        /*04f4*/ 	.word	0x00022840
        /*04f8*/ 	.short	0x0100
        /*04fa*/ 	.byte	0x08
	.zero		1


	//   ....[4]....
        /*04fc*/ 	.word	0x000003c0
        /*0500*/ 	.word	0x000000ff
        /*0504*/ 	.word	0x00022838
        /*0508*/ 	.short	0x0100
        /*050a*/ 	.byte	0x08
	.zero		1


	//   ....[5]....
        /*050c*/ 	.word	0x000003d0
        /*0510*/ 	.word	0x000000ff
        /*0514*/ 	.word	0x00022848
        /*0518*/ 	.short	0x0100
        /*051a*/ 	.byte	0x08
	.zero		1


	//   ....[6]....
        /*051c*/ 	.word	0x00000500
        /*0520*/ 	.word	0x000000ff
        /*0524*/ 	.word	0x00022850
        /*0528*/ 	.short	0x0100
        /*052a*/ 	.byte	0x08
	.zero		1


	//   ....[7]....
        /*052c*/ 	.word	0x00000510
        /*0530*/ 	.word	0x000000ff
        /*0534*/ 	.word	0x00022860
        /*0538*/ 	.short	0x0100
        /*053a*/ 	.byte	0x08
	.zero		1


	//   ....[8]....
        /*053c*/ 	.word	0x00000520
        /*0540*/ 	.word	0x000000ff
        /*0544*/ 	.word	0x00022858
        /*0548*/ 	.short	0x0100
        /*054a*/ 	.byte	0x08
	.zero		1


	//   ....[9]....
        /*054c*/ 	.word	0x00000530
        /*0550*/ 	.word	0x000000ff
        /*0554*/ 	.word	0x00022868
        /*0558*/ 	.short	0x0100
        /*055a*/ 	.byte	0x08
	.zero		1


	//   ....[10]....
        /*055c*/ 	.word	0x00000620
        /*0560*/ 	.word	0x000000ff
        /*0564*/ 	.word	0x00022870
        /*0568*/ 	.short	0x0100
        /*056a*/ 	.byte	0x06
	.zero		1


	//   ....[11]....
        /*056c*/ 	.word	0x00000630
        /*0570*/ 	.word	0x000000ff
        /*0574*/ 	.word	0x00022880
        /*0578*/ 	.short	0x0100
        /*057a*/ 	.byte	0x06
	.zero		1


	//   ....[12]....
        /*057c*/ 	.word	0x00000640
        /*0580*/ 	.word	0x000000ff
        /*0584*/ 	.word	0x00022878
        /*0588*/ 	.short	0x0100
        /*058a*/ 	.byte	0x06
	.zero		1


	//   ....[13]....
        /*058c*/ 	.word	0x00000650
        /*0590*/ 	.word	0x000000ff
        /*0594*/ 	.word	0x00022888
        /*0598*/ 	.short	0x0100
        /*059a*/ 	.byte	0x06
	.zero		1


	//   ....[14]....
        /*059c*/ 	.word	0x00000780
        /*05a0*/ 	.word	0x000000ff
        /*05a4*/ 	.word	0x00022890
        /*05a8*/ 	.short	0x0100
        /*05aa*/ 	.byte	0x08
	.zero		1


	//   ....[15]....
        /*05ac*/ 	.word	0x00000790
        /*05b0*/ 	.word	0x000000ff
        /*05b4*/ 	.word	0x000228a0
        /*05b8*/ 	.short	0x0100
        /*05ba*/ 	.byte	0x08
	.zero		1


	//   ....[16]....
        /*05bc*/ 	.word	0x000007a0
        /*05c0*/ 	.word	0x000000ff
        /*05c4*/ 	.word	0x00022898
        /*05c8*/ 	.short	0x0100
        /*05ca*/ 	.byte	0x08
	.zero		1


	//   ....[17]....
        /*05cc*/ 	.word	0x000007b0
        /*05d0*/ 	.word	0x000000ff
        /*05d4*/ 	.word	0x000228a8
        /*05d8*/ 	.short	0x0100
        /*05da*/ 	.byte	0x08
	.zero		1


	//   ....[18]....
        /*05dc*/ 	.word	0x000008e0
        /*05e0*/ 	.word	0x000000ff
        /*05e4*/ 	.word	0x000228b0
        /*05e8*/ 	.short	0x0100
        /*05ea*/ 	.byte	0x08
	.zero		1


	//   ....[19]....
        /*05ec*/ 	.word	0x000008f0
        /*05f0*/ 	.word	0x000000ff
        /*05f4*/ 	.word	0x000228c0
        /*05f8*/ 	.short	0x0100
        /*05fa*/ 	.byte	0x08
	.zero		1


	//   ....[20]....
        /*05fc*/ 	.word	0x00000900
        /*0600*/ 	.word	0x000000ff
        /*0604*/ 	.word	0x000228b8
        /*0608*/ 	.short	0x0100
        /*060a*/ 	.byte	0x08
	.zero		1


	//   ....[21]....
        /*060c*/ 	.word	0x00000910
        /*0610*/ 	.word	0x000000ff
        /*0614*/ 	.word	0x000228c8
        /*0618*/ 	.short	0x0100
        /*061a*/ 	.byte	0x08
	.zero		1


	//   ....[22]....
        /*061c*/ 	.word	0x00001c70
        /*0620*/ 	.word	0x00000009
        /*0624*/ 	.word	0x00022800
        /*0628*/ 	.short	0x010a
        /*062a*/ 	.byte	0x3f
	.zero		1


	//   ....[23]....
        /*062c*/ 	.word	0x00001d40
        /*0630*/ 	.word	0x00000005
        /*0634*/ 	.word	0x00022830
        /*0638*/ 	.short	0x010a
        /*063a*/ 	.byte	0x3f
	.zero		1


	//   ....[24]....
        /*063c*/ 	.word	0x00001d80
        /*0640*/ 	.word	0x00000005
        /*0644*/ 	.word	0x00022830
        /*0648*/ 	.short	0x010a
        /*064a*/ 	.byte	0x3f
	.zero		1


	//   ....[25]....
        /*064c*/ 	.word	0x00002330
        /*0650*/ 	.word	0x00000000
        /*0654*/ 	.word	0x00000000
        /*0658*/ 	.short	0x0101
        /*065a*/ 	.byte	0x3f
	.zero		1


	//   ....[26]....
        /*065c*/ 	.word	0x000045c0
        /*0660*/ 	.word	0x00000005
        /*0664*/ 	.word	0x00022850
        /*0668*/ 	.short	0x010a
        /*066a*/ 	.byte	0x3f
	.zero		1


	//   ....[27]....
        /*066c*/ 	.word	0x00004600
        /*0670*/ 	.word	0x00000005
        /*0674*/ 	.word	0x00022850
        /*0678*/ 	.short	0x010a
        /*067a*/ 	.byte	0x3f
	.zero		1


	//   ....[28]....
        /*067c*/ 	.word	0x00004930
        /*0680*/ 	.word	0x00000005
        /*0684*/ 	.word	0x00000000
        /*0688*/ 	.short	0x0101
        /*068a*/ 	.byte	0x3f
	.zero		1


	//   ....[29]....
        /*068c*/ 	.word	0x00004c40
        /*0690*/ 	.word	0x000000ff
        /*0694*/ 	.word	0x00022830
        /*0698*/ 	.short	0x010a
        /*069a*/ 	.byte	0x1c
	.zero		1


	//   ....[30]....
        /*069c*/ 	.word	0x00004c80
        /*06a0*/ 	.word	0x000000ff
        /*06a4*/ 	.word	0x00022830
        /*06a8*/ 	.short	0x010a
        /*06aa*/ 	.byte	0x1c
	.zero		1


	//   ....[31]....
        /*06ac*/ 	.word	0x00005190
        /*06b0*/ 	.word	0x00000014
        /*06b4*/ 	.word	0x00000000
        /*06b8*/ 	.short	0x0101
        /*06ba*/ 	.byte	0x3f
	.zero		1


	//   ....[32]....
        /*06bc*/ 	.word	0x00007d30
        /*06c0*/ 	.word	0x000000ff
        /*06c4*/ 	.word	0x00022850
        /*06c8*/ 	.short	0x010a
        /*06ca*/ 	.byte	0x1c
	.zero		1


	//   ....[33]....
        /*06cc*/ 	.word	0x00007d70
        /*06d0*/ 	.word	0x000000ff
        /*06d4*/ 	.word	0x00022850
        /*06d8*/ 	.short	0x010a
        /*06da*/ 	.byte	0x1c
	.zero		1


	//   ....[34]....
        /*06dc*/ 	.word	0x00008070
        /*06e0*/ 	.word	0x000000b1
        /*06e4*/ 	.word	0x00000000
        /*06e8*/ 	.short	0x0101
        /*06ea*/ 	.byte	0x3f
	.zero		1


	//   ....[35]....
        /*06ec*/ 	.word	0x00008430
        /*06f0*/ 	.word	0x000000ff
        /*06f4*/ 	.word	0x00022830
        /*06f8*/ 	.short	0x010a
        /*06fa*/ 	.byte	0x19
	.zero		1


	//   ....[36]....
        /*06fc*/ 	.word	0x00008470
        /*0700*/ 	.word	0x000000ff
        /*0704*/ 	.word	0x00022830
        /*0708*/ 	.short	0x010a
        /*070a*/ 	.byte	0x19
	.zero		1


	//   ....[37]....
        /*070c*/ 	.word	0x000095d0
        /*0710*/ 	.word	0x00000099
        /*0714*/ 	.word	0x00000000
        /*0718*/ 	.short	0x0101
        /*071a*/ 	.byte	0x3f
	.zero		1


	//   ....[38]....
        /*071c*/ 	.word	0x0000a300
        /*0720*/ 	.word	0x000000ff
        /*0724*/ 	.word	0x00022850
        /*0728*/ 	.short	0x010a
        /*072a*/ 	.byte	0x19
	.zero		1


	//   ....[39]....
        /*072c*/ 	.word	0x0000a340
        /*0730*/ 	.word	0x000000ff
        /*0734*/ 	.word	0x00022850
        /*0738*/ 	.short	0x010a
        /*073a*/ 	.byte	0x19
	.zero		1


	//   ....[40]....
        /*073c*/ 	.word	0x0000a630
        /*0740*/ 	.word	0x000000d6
        /*0744*/ 	.word	0x00000000
        /*0748*/ 	.short	0x0101
        /*074a*/ 	.byte	0x3f
	.zero		1


	//   ....[41]....
        /*074c*/ 	.word	0x0000a7f0
        /*0750*/ 	.word	0x000000ff
        /*0754*/ 	.word	0x00022830
        /*0758*/ 	.short	0x010a
        /*075a*/ 	.byte	0x1b
	.zero		1


	//   ....[42]....
        /*075c*/ 	.word	0x0000a830
        /*0760*/ 	.word	0x000000ff
        /*0764*/ 	.word	0x00022830
        /*0768*/ 	.short	0x010a
        /*076a*/ 	.byte	0x1b
	.zero		1


	//   ....[43]....
        /*076c*/ 	.word	0x0000ad40
        /*0770*/ 	.word	0x00000006
        /*0774*/ 	.word	0x00000000
        /*0778*/ 	.short	0x0101
        /*077a*/ 	.byte	0x3f
	.zero		1


	//   ....[44]....
        /*077c*/ 	.word	0x0000d8e0
        /*0780*/ 	.word	0x000000ff
        /*0784*/ 	.word	0x00022850
        /*0788*/ 	.short	0x010a
        /*078a*/ 	.byte	0x1b
	.zero		1


	//   ....[45]....
        /*078c*/ 	.word	0x0000d920
        /*0790*/ 	.word	0x000000ff
        /*0794*/ 	.word	0x00022850
        /*0798*/ 	.short	0x010a
        /*079a*/ 	.byte	0x1b
	.zero		1


	//   ....[46]....
        /*079c*/ 	.word	0x0000dc10
        /*07a0*/ 	.word	0x000000b0
        /*07a4*/ 	.word	0x00000000
        /*07a8*/ 	.short	0x0101
        /*07aa*/ 	.byte	0x3f
	.zero		1


	//   ....[47]....
        /*07ac*/ 	.word	0x0000fe00
        /*07b0*/ 	.word	0x00000011
        /*07b4*/ 	.word	0x00000000
        /*07b8*/ 	.short	0x0101
        /*07ba*/ 	.byte	0x3f
	.zero		1


	//   ....[48]....
        /*07bc*/ 	.word	0x00012f70
        /*07c0*/ 	.word	0x00000009
        /*07c4*/ 	.word	0x00022840
        /*07c8*/ 	.short	0x010a
        /*07ca*/ 	.byte	0x3f
	.zero		1


	//   ....[49]....
        /*07cc*/ 	.word	0x00013360
        /*07d0*/ 	.word	0x0000000a
        /*07d4*/ 	.word	0x00022820
        /*07d8*/ 	.short	0x010a
        /*07da*/ 	.byte	0x3f
	.zero		1


	//   ....[50]....
        /*07dc*/ 	.word	0x00013420
        /*07e0*/ 	.word	0x00000006
        /*07e4*/ 	.word	0x00022860
        /*07e8*/ 	.short	0x010a
        /*07ea*/ 	.byte	0x3f
	.zero		1


	//   ....[51]....
        /*07ec*/ 	.word	0x00013a80
        /*07f0*/ 	.word	0x00000002
        /*07f4*/ 	.word	0x00022840
        /*07f8*/ 	.short	0x010a
        /*07fa*/ 	.byte	0x3f
	.zero		1


	//   ....[52]....
        /*07fc*/ 	.word	0x00013c90
        /*0800*/ 	.word	0x00000002
        /*0804*/ 	.word	0x00022860
        /*0808*/ 	.short	0x010a
        /*080a*/ 	.byte	0x3f
	.zero		1


	//   ....[53]....
        /*080c*/ 	.word	0x00014230
        /*0810*/ 	.word	0x00000002
        /*0814*/ 	.word	0x00022840
        /*0818*/ 	.short	0x010a
        /*081a*/ 	.byte	0x3f
	.zero		1


	//   ....[54]....
        /*081c*/ 	.word	0x00014430
        /*0820*/ 	.word	0x00000002
        /*0824*/ 	.word	0x00022860
        /*0828*/ 	.short	0x010a
        /*082a*/ 	.byte	0x3f
	.zero		1


	//   ....[55]....
        /*082c*/ 	.word	0x00014940
        /*0830*/ 	.word	0x00000002
        /*0834*/ 	.word	0x00022840
        /*0838*/ 	.short	0x010a
        /*083a*/ 	.byte	0x3f
	.zero		1


	//   ....[56]....
        /*083c*/ 	.word	0x00014b50
        /*0840*/ 	.word	0x00000002
        /*0844*/ 	.word	0x00022860
        /*0848*/ 	.short	0x010a
        /*084a*/ 	.byte	0x3f
	.zero		1


	//   ....[57]....
        /*084c*/ 	.word	0x00015ce0
        /*0850*/ 	.word	0x00000000
        /*0854*/ 	.word	0x00022820
        /*0858*/ 	.short	0x010a
        /*085a*/ 	.byte	0x3f
	.zero		1


	//   ....[58]....
        /*085c*/ 	.word	0x00015ea0
        /*0860*/ 	.word	0x00000006
        /*0864*/ 	.word	0x00000000
        /*0868*/ 	.short	0x010a
        /*086a*/ 	.byte	0x3f
	.zero		1


	//   ....[59]....
        /*086c*/ 	.word	0x00015f10
        /*0870*/ 	.word	0x00000007
        /*0874*/ 	.word	0x00000000
        /*0878*/ 	.short	0x010a
        /*087a*/ 	.byte	0x3f
	.zero		1


	//   ....[60]....
        /*087c*/ 	.word	0x00015f80
        /*0880*/ 	.word	0x00000004
        /*0884*/ 	.word	0x00000000
        /*0888*/ 	.short	0x010a
        /*088a*/ 	.byte	0x3f
	.zero		1


	//   ....[61]....
        /*088c*/ 	.word	0x00015fb0
        /*0890*/ 	.word	0x00000003
        /*0894*/ 	.word	0x00000000
        /*0898*/ 	.short	0x010a
        /*089a*/ 	.byte	0x3f
	.zero		1


	//   ....[62]....
        /*089c*/ 	.word	0x00016010
        /*08a0*/ 	.word	0x00000009
        /*08a4*/ 	.word	0x00022800
        /*08a8*/ 	.short	0x010a
        /*08aa*/ 	.byte	0x3f
	.zero		1


	//   ....[63]....
        /*08ac*/ 	.word	0x00016060
        /*08b0*/ 	.word	0x00000005
        /*08b4*/ 	.word	0x00022830
        /*08b8*/ 	.short	0x010a
        /*08ba*/ 	.byte	0x3f
	.zero		1


	//   ....[64]....
        /*08bc*/ 	.word	0x000160b0
        /*08c0*/ 	.word	0x00000005
        /*08c4*/ 	.word	0x00022850
        /*08c8*/ 	.short	0x010a
        /*08ca*/ 	.byte	0x3f
	.zero		1


	//   ....[65]....
        /*08cc*/ 	.word	0x00016110
        /*08d0*/ 	.word	0x00000015
        /*08d4*/ 	.word	0x00022830
        /*08d8*/ 	.short	0x010a
        /*08da*/ 	.byte	0x3f
	.zero		1


	//   ....[66]....
        /*08dc*/ 	.word	0x00016160
        /*08e0*/ 	.word	0x000000b1
        /*08e4*/ 	.word	0x00022850
        /*08e8*/ 	.short	0x010a
        /*08ea*/ 	.byte	0x3f
	.zero		1


	//   ....[67]....
        /*08ec*/ 	.word	0x000161c0
        /*08f0*/ 	.word	0x00000006
        /*08f4*/ 	.word	0x00022830
        /*08f8*/ 	.short	0x010a
        /*08fa*/ 	.byte	0x3f
	.zero		1


	//   ....[68]....
        /*08fc*/ 	.word	0x00016210
        /*0900*/ 	.word	0x000000d6
        /*0904*/ 	.word	0x00022850
        /*0908*/ 	.short	0x010a
        /*090a*/ 	.byte	0x3f
	.zero		1


	//   ....[69]....
        /*090c*/ 	.word	0x00016270
        /*0910*/ 	.word	0x00000006
        /*0914*/ 	.word	0x00022830
        /*0918*/ 	.short	0x010a
        /*091a*/ 	.byte	0x3f
	.zero		1


	//   ....[70]....
        /*091c*/ 	.word	0x000162c0
        /*0920*/ 	.word	0x000000b0
        /*0924*/ 	.word	0x00022850
        /*0928*/ 	.short	0x010a
        /*092a*/ 	.byte	0x3f
	.zero		1


	//   ....[71]....
        /*092c*/ 	.word	0x00016460
        /*0930*/ 	.word	0x00000009
        /*0934*/ 	.word	0x00022840
        /*0938*/ 	.short	0x010a
        /*093a*/ 	.byte	0x3f
	.zero		1


	//   ....[72]....
        /*093c*/ 	.word	0x000164e0
        /*0940*/ 	.word	0x00000009
        /*0944*/ 	.word	0x00022820
        /*0948*/ 	.short	0x010a
        /*094a*/ 	.byte	0x3f
	.zero		1


	//   ....[73]....
        /*094c*/ 	.word	0x00016530
        /*0950*/ 	.word	0x00000006
        /*0954*/ 	.word	0x00022860
        /*0958*/ 	.short	0x010a
        /*095a*/ 	.byte	0x3f
	.zero		1


	//   ....[74]....
        /*095c*/ 	.word	0x00016580
        /*0960*/ 	.word	0x00000002
        /*0964*/ 	.word	0x00022840
        /*0968*/ 	.short	0x010a
        /*096a*/ 	.byte	0x3f
	.zero		1


	//   ....[75]....
        /*096c*/ 	.word	0x000165d0
        /*0970*/ 	.word	0x00000002
        /*0974*/ 	.word	0x00022860
        /*0978*/ 	.short	0x010a
        /*097a*/ 	.byte	0x3f
	.zero		1


	//   ....[76]....
        /*097c*/ 	.word	0x00016620
        /*0980*/ 	.word	0x00000002
        /*0984*/ 	.word	0x00022840
        /*0988*/ 	.short	0x010a
        /*098a*/ 	.byte	0x3f
	.zero		1


	//   ....[77]....
        /*098c*/ 	.word	0x00016670
        /*0990*/ 	.word	0x00000002
        /*0994*/ 	.word	0x00022860
        /*0998*/ 	.short	0x010a
        /*099a*/ 	.byte	0x3f
	.zero		1


	//   ....[78]....
        /*099c*/ 	.word	0x000166c0
        /*09a0*/ 	.word	0x00000002
        /*09a4*/ 	.word	0x00022840
        /*09a8*/ 	.short	0x010a
        /*09aa*/ 	.byte	0x3f
	.zero		1


	//   ....[79]....
        /*09ac*/ 	.word	0x00016710
        /*09b0*/ 	.word	0x00000002
        /*09b4*/ 	.word	0x00022860
        /*09b8*/ 	.short	0x010a
        /*09ba*/ 	.byte	0x3f
	.zero		1


	//   ....[80]....
        /*09bc*/ 	.word	0x000170d0
        /*09c0*/ 	.word	0x00000000
        /*09c4*/ 	.word	0x00022820
        /*09c8*/ 	.short	0x010a
        /*09ca*/ 	.byte	0x3f
	.zero		1


	//   ....[81]....
        /*09cc*/ 	.word	0x00017270
        /*09d0*/ 	.word	0x00000006
        /*09d4*/ 	.word	0x00000000
        /*09d8*/ 	.short	0x010a
        /*09da*/ 	.byte	0x3f
	.zero		1


	//   ....[82]....
        /*09dc*/ 	.word	0x000172c0
        /*09e0*/ 	.word	0x00000007
        /*09e4*/ 	.word	0x00000000
        /*09e8*/ 	.short	0x010a
        /*09ea*/ 	.byte	0x3f
	.zero		1


	//   ....[83]....
        /*09ec*/ 	.word	0x00017310
        /*09f0*/ 	.word	0x00000004
        /*09f4*/ 	.word	0x00000000
        /*09f8*/ 	.short	0x010a
        /*09fa*/ 	.byte	0x3f
	.zero		1


	//----- nvinfo : EIATTR_NUM_MBARRIERS
	.align		4
.L_382:
        /*09fc*/ 	.byte	0x03, 0x38
        /*09fe*/ 	.short	0x0016


	//----- nvinfo : EIATTR_EXIT_INSTR_OFFSETS
	.align		4
        /*0a00*/ 	.byte	0x04, 0x1c
        /*0a02*/ 	.short	(.L_384 - .L_383)


	//   ....[0]....
.L_383:
        /*0a04*/ 	.word	0x00000ab0


	//   ....[1]....
        /*0a08*/ 	.word	0x00011150


	//   ....[2]....
        /*0a0c*/ 	.word	0x000111b0


	//   ....[3]....
        /*0a10*/ 	.word	0x00016000


	//----- nvinfo : EIATTR_MAX_THREADS
	.align		4
.L_384:
        /*0a14*/ 	.byte	0x04, 0x05
        /*0a16*/ 	.short	(.L_386 - .L_385)
.L_385:
        /*0a18*/ 	.word	0x00000180
        /*0a1c*/ 	.word	0x00000001
        /*0a20*/ 	.word	0x00000001


	//----- nvinfo : EIATTR_CRS_STACK_SIZE
	.align		4
.L_386:
        /*0a24*/ 	.byte	0x04, 0x1e
        /*0a26*/ 	.short	(.L_388 - .L_387)
.L_387:
        /*0a28*/ 	.word	0x00000000


	//----- nvinfo : EIATTR_CBANK_PARAM_SIZE
	.align		4
.L_388:
        /*0a2c*/ 	.byte	0x03, 0x19
        /*0a2e*/ 	.short	0x0a70


	//----- nvinfo : EIATTR_PARAM_CBANK
	.align		4
        /*0a30*/ 	.byte	0x04, 0x0a
        /*0a32*/ 	.short	(.L_390 - .L_389)
	.align		4
.L_389:
        /*0a34*/ 	.word	index@(.nv.constant0._ZN7cutlass13device_kernelIN5flash11enable_sm90INS1_16FlashAttnFwdSm90INS1_25CollectiveMainloopFwdSm90ILi2EN4cute5tupleIJNS5_1CILi1EEES8_S8_EEENS6_IJNS7_ILi128EEENS7_ILi96EEENS7_ILi64EEEEEELi256ENS_6half_tEfNS_4arch4Sm90ELb0ELb1ELb1ELb1ELb0ELb0ELb0ELb1ELb0ELb0ELb0ELb0EEENS1_21CollectiveEpilogueFwdINS6_IJSA_NS7_ILi256EEESB_EEES9_SE_SG_Li256ELb1ELb0ELb0ELb0EEENS1_36VarlenDynamicPersistentTileSchedulerILi128ELi96ELi256ELi32ELb0ELb0ELb1ELb1ELb0ELb1EEEEEEEEEvNT_6ParamsE)
        /*0a38*/ 	.short	0x0210
        /*0a3a*/ 	.short	0x0a70


	//----- nvinfo : EIATTR_SW_WAR
	.align		4
.L_390:
        /*0a3c*/ 	.byte	0x04, 0x36
        /*0a3e*/ 	.short	(.L_392 - .L_391)
.L_391:
        /*0a40*/ 	.word	0x00000008
.L_392:


//--------------------- .nv.info._ZN7cutlass13device_kernelIN5flash11enable_sm90INS1_16FlashAttnFwdSm90INS1_25CollectiveMainloopFwdSm90ILi2EN4cute5tupleIJNS5_1CILi1EEES8_S8_EEENS6_IJNS7_ILi128EEENS7_ILi96EEENS7_ILi64EEEEEELi256ENS_6half_tEfNS_4arch4Sm90ELb0ELb1ELb1ELb1ELb0ELb1ELb0ELb1ELb0ELb0ELb0ELb0EEENS1_21CollectiveEpilogueFwdINS6_IJSA_NS7_ILi256EEESB_EEES9_SE_SG_Li256ELb1ELb0ELb0ELb0EEENS1_36VarlenDynamicPersistentTileSchedulerILi128ELi96ELi256ELi32ELb0ELb0ELb1ELb1ELb0ELb1EEEEEEEEEvNT_6ParamsE --------------------------
	.section	.nv.info._ZN7cutlass13device_kernelIN5flash11enable_sm90INS1_16FlashAttnFwdSm90INS1_25CollectiveMainloopFwdSm90ILi2EN4cute5tupleIJNS5_1CILi1EEES8_S8_EEENS6_IJNS7_ILi128EEENS7_ILi96EEENS7_ILi64EEEEEELi256ENS_6half_tEfNS_4arch4Sm90ELb0ELb1ELb1ELb1ELb0ELb1ELb0ELb1ELb0ELb0ELb0ELb0EEENS1_21CollectiveEpilogueFwdINS6_IJSA_NS7_ILi256EEESB_EEES9_SE_SG_Li256ELb1ELb0ELb0ELb0EEENS1_36VarlenDynamicPersistentTileSchedulerILi128ELi96ELi256ELi32ELb0ELb0ELb1ELb1ELb0ELb1EEEEEEEEEvNT_6ParamsE,"",@"SHT_CUDA_INFO"
	.sectionflags	@""
	.align	4


	//----- nvinfo : EIATTR_CUDA_API_VERSION
	.align		4
        /*0000*/ 	.byte	0x04, 0x37
        /*0002*/ 	.short	(.L_394 - .L_393)
.L_393:
        /*0004*/ 	.word	0x00000082


	//----- nvinfo : EIATTR_KPARAM_INFO
	.align		4
.L_394:
        /*0008*/ 	.byte	0x04, 0x17
        /*000a*/ 	.short	(.L_396 - .L_395)
.L_395:
        /*000c*/ 	.word	0x00000000
        /*0010*/ 	.short	0x0000
        /*0012*/ 	.short	0x0070
        /*0014*/ 	.byte	0x00, 0xf0, 0x01, 0x28


	//----- nvinfo : EIATTR_SPARSE_MMA_MASK
	.align		4
.L_396:
        /*0018*/ 	.byte	0x03, 0x50
        /*001a*/ 	.short	0x0000


	//----- nvinfo : EIATTR_MAXREG_COUNT
	.align		4
        /*001c*/ 	.byte	0x03, 0x1b
        /*001e*/ 	.short	0x00a8


	//----- nvinfo : EIATTR_NUM_BARRIERS
	.align		4
        /*0020*/ 	.byte	0x02, 0x4c
        /*0022*/ 	.byte	0x10
	.zero		1


	//----- nvinfo : EIATTR_EXTERNS
	.align		4
        /*0024*/ 	.byte	0x04, 0x0f
        /*0026*/ 	.short	(.L_398 - .L_397)


	//   ....[0]....
	.align		4
.L_397:
        /*0028*/ 	.word	index@(__assertfail)


	//----- nvinfo : EIATTR_ANNOTATIONS
	.align		4
.L_398:
        /*002c*/ 	.byte	0x04, 0x55
        /*002e*/ 	.short	(.L_400 - .L_399)


	//   ....[0]....
.L_399:
        /* <DEDUP_REMOVED lines=42> */


	//----- nvinfo : EIATTR_MERCURY_ISA_VERSION
	.align		4
.L_400:
        /*02b8*/ 	.byte	0x03, 0x5f
        /*02ba*/ 	.short	0x0101


	//----- nvinfo : EIATTR_UNUSED_LOAD_BYTE_OFFSET
	.align		4
        /*02bc*/ 	.byte	0x04, 0x44
        /*02be*/ 	.short	(.L_402 - .L_401)


	//   ....[0]....
.L_401:
        /*02c0*/ 	.word	0x00000b00
        /*02c4*/ 	.word	0x0000fff0


	//   ....[1]....
        /*02c8*/ 	.word	0x00016180
        /*02cc*/ 	.word	0x0000fff0


	//----- nvinfo : EIATTR_INT_WARP_WIDE_INSTR_OFFSETS
	.align		4
.L_402:
        /*02d0*/ 	.byte	0x04, 0x31
        /*02d2*/ 	.short	(.L_404 - .L_403)


	//   ....[0]....
.L_403:
        /*02d4*/ 	.word	0x000001b0


	//   ....[1]....
        /*02d8*/ 	.word	0x00000250


	//   ....[2]....
        /*02dc*/ 	.word	0x000002c0


	//   ....[3]....
        /*02e0*/ 	.word	0x0001b220


	//   ....[4]....
        /*02e4*/ 	.word	0x0001b2b0


	//   ....[5]....
        /*02e8*/ 	.word	0x0001b7a0


	//   ....[6]....
        /*02ec*/ 	.word	0x0001b7e0


	//   ....[7]....
        /*02f0*/ 	.word	0x0001db40


	//   ....[8]....
        /*02f4*/ 	.word	0x0001dbd0


	//----- nvinfo : EIATTR_COOP_GROUP_MASK_REGIDS
	.align		4
.L_404:
        /*02f8*/ 	.byte	0x04, 0x29
        /*02fa*/ 	.short	(.L_406 - .L_405)


	//   ....[0]....
.L_405:
        /*02fc*/ 	.word	0xffffffff


	//   ....[1]....
        /*0300*/ 	.word	0xffffffff


	//   ....[2]....
        /*0304*/ 	.word	0xffffffff


	//   ....[3]....
        /*0308*/ 	.word	0xffffffff


	//   ....[4]....
        /*030c*/ 	.word	0xffffffff


	//   ....[5]....
        /*0310*/ 	.word	0xffffffff


	//   ....[6]....
        /*0314*/ 	.word	0xffffffff


	//   ....[7]....
        /*0318*/ 	.word	0xffffffff


	//   ....[8]....
        /*031c*/ 	.word	0xffffffff


	//   ....[9]....
        /*0320*/ 	.word	0xffffffff


	//   ....[10]....
        /*0324*/ 	.word	0xffffffff


	//   ....[11]....
        /*0328*/ 	.word	0xffffffff


	//   ....[12]....
        /*032c*/ 	.word	0xffffffff


	//   ....[13]....
        /*0330*/ 	.word	0xffffffff


	//   ....[14]....
        /*0334*/ 	.word	0xffffffff


	//   ....[15]....
        /*0338*/ 	.word	0xffffffff


	//   ....[16]....
        /*033c*/ 	.word	0xffffffff


	//   ....[17]....
        /*0340*/ 	.word	0xffffffff


	//   ....[18]....
        /*0344*/ 	.word	0xffffffff


	//   ....[19]....
        /*0348*/ 	.word	0xffffffff


	//   ....[20]....
        /*034c*/ 	.word	0xffffffff


	//   ....[21]....
        /*0350*/ 	.word	0xffffffff


	//   ....[22]....
        /*0354*/ 	.word	0xffffffff


	//   ....[23]....
        /*0358*/ 	.word	0xffffffff


	//   ....[24]....
        /*035c*/ 	.word	0xffffffff


	//   ....[25]....
        /*0360*/ 	.word	0xffffffff


	//   ....[26]....
        /*0364*/ 	.word	0xffffffff


	//   ....[27]....
        /*0368*/ 	.word	0xffffffff


	//   ....[28]....
        /*036c*/ 	.word	0xffffffff


	//   ....[29]....
        /*0370*/ 	.word	0xffffffff


	//   ....[30]....
        /*0374*/ 	.word	0xffffffff


	//   ....[31]....
        /*0378*/ 	.word	0xffffffff


	//   ....[32]....
        /*037c*/ 	.word	0xffffffff


	//   ....[33]....
        /*0380*/ 	.word	0xffffffff


	//   ....[34]....
        /*0384*/ 	.word	0xffffffff


	//   ....[35]....
        /*0388*/ 	.word	0xffffffff


	//   ....[36]....
        /*038c*/ 	.word	0xffffffff


	//   ....[37]....
        /*0390*/ 	.word	0xffffffff


	//   ....[38]....
        /*0394*/ 	.word	0xffffffff


	//   ....[39]....
        /*0398*/ 	.word	0xffffffff


	//   ....[40]....
        /*039c*/ 	.word	0xffffffff


	//   ....[41]....
        /*03a0*/ 	.word	0xffffffff


	//   ....[42]....
        /*03a4*/ 	.word	0xffffffff


	//   ....[43]....
        /*03a8*/ 	.word	0xffffffff


	//   ....[44]....
        /*03ac*/ 	.word	0xffffffff


	//   ....[45]....
        /*03b0*/ 	.word	0xffffffff


	//   ....[46]....
        /*03b4*/ 	.word	0xffffffff


	//   ....[47]....
        /*03b8*/ 	.word	0xffffffff


	//   ....[48]....
        /*03bc*/ 	.word	0xffffffff


	//   ....[49]....
        /*03c0*/ 	.word	0xffffffff


	//   ....[50]....
        /*03c4*/ 	.word	0xffffffff


	//   ....[51]....
        /*03c8*/ 	.word	0xffffffff


	//   ....[52]....
        /*03cc*/ 	.word	0xffffffff


	//   ....[53]....
        /*03d0*/ 	.word	0xffffffff


	//   ....[54]....
        /*03d4*/ 	.word	0xffffffff


	//   ....[55]....
        /*03d8*/ 	.word	0xffffffff


	//   ....[56]....
        /*03dc*/ 	.word	0xffffffff


	//   ....[57]....
        /*03e0*/ 	.word	0xffffffff


	//   ....[58]....
        /*03e4*/ 	.word	0xffffffff


	//   ....[59]....
        /*03e8*/ 	.word	0xffffffff


	//   ....[60]....
        /*03ec*/ 	.word	0xffffffff


	//   ....[61]....
        /*03f0*/ 	.word	0xffffffff


	//   ....[62]....
        /*03f4*/ 	.word	0x0500000f


	//   ....[63]....
        /*03f8*/ 	.word	0x0500000f


	//   ....[64]....
        /*03fc*/ 	.word	0x0500000f


	//   ....[65]....
        /*0400*/ 	.word	0x0500000f


	//   ....[66]....
        /*0404*/ 	.word	0x0500000f


	//   ....[67]....
        /*0408*/ 	.word	0x0500000f


	//   ....[68]....
        /*040c*/ 	.word	0x0500000f


	//   ....[69]....
        /*0410*/ 	.word	0x0500000f


	//   ....[70]....
        /*0414*/ 	.word	0x0500000f


	//   ....[71]....
        /*0418*/ 	.word	0x0500000f


	//   ....[72]....
        /*041c*/ 	.word	0x0500000f


	//   ....[73]....
        /*0420*/ 	.word	0x0500000f


	//   ....[74]....
        /*0424*/ 	.word	0x0500000f


	//   ....[75]....
        /*0428*/ 	.word	0x0500000f


	//   ....[76]....
        /*042c*/ 	.word	0x0500000f


	//   ....[77]....
        /*0430*/ 	.word	0x0500000f


	//   ....[78]....
        /*0434*/ 	.word	0x0500000f


	//   ....[79]....
        /*0438*/ 	.word	0x0500000f


	//   ....[80]....
        /*043c*/ 	.word	0x0500000f


	//   ....[81]....
        /*0440*/ 	.word	0x0500000f


	//   ....[82]....
        /*0444*/ 	.word	0x0500000f


	//   ....[83]....
        /*0448*/ 	.word	0x0500000f


	//   ....[84]....
        /*044c*/ 	.word	0x0500000f


	//   ....[85]....
        /*0450*/ 	.word	0x0500000f


	//   ....[86]....
        /*0454*/ 	.word	0x0500000f


	//   ....[87]....
        /*0458*/ 	.word	0x0500000f


	//   ....[88]....
        /*045c*/ 	.word	0x0500000f


	//   ....[89]....
        /*0460*/ 	.word	0x0500000f


	//   ....[90]....
        /*0464*/ 	.word	0x0500000f


	//   ....[91]....
        /*0468*/ 	.word	0x0500000f


	//   ....[92]....
        /*046c*/ 	.word	0x0500000f


	//   ....[93]....
        /*0470*/ 	.word	0x0500000f


	//   ....[94]....
        /*0474*/ 	.word	0x0500000f


	//   ....[95]....
        /*0478*/ 	.word	0x0500000f


	//   ....[96]....
        /*047c*/ 	.word	0x0500000f


	//   ....[97]....
        /*0480*/ 	.word	0x0500000f


	//   ....[98]....
        /*0484*/ 	.word	0x0500000f


	//----- nvinfo : EIATTR_COOP_GROUP_INSTR_OFFSETS
	.align		4
.L_406:
        /*0488*/ 	.byte	0x04, 0x28
        /*048a*/ 	.short	(.L_408 - .L_407)


	//   ....[0]....
.L_407:
        /*048c*/ 	.word	0x00000060


	//   ....[1]....
        /*0490*/ 	.word	0x000001c0


	//   ....[2]....
        /*0494*/ 	.word	0x00000270


	//   ....[3]....
        /*0498*/ 	.word	0x00000430


	//   ....[4]....
        /*049c*/ 	.word	0x00000590


	//   ....[5]....
        /*04a0*/ 	.word	0x000006b0


	//   ....[6]....
        /*04a4*/ 	.word	0x00000810


	//   ....[7]....
        /*04a8*/ 	.word	0x000060b0


	//   ....[8]....
        /*04ac*/ 	.word	0x0000ab10


	//   ....[9]....
        /*04b0*/ 	.word	0x0000abf0


	//   ....[10]....
        /*04b4*/ 	.word	0x0000b200


	//   ....[11]....
        /*04b8*/ 	.word	0x0000b290


	//   ....[12]....
        /*04bc*/ 	.word	0x0000db20


	//   ....[13]....
        /*04c0*/ 	.word	0x0000dc80


	//   ....[14]....
        /*04c4*/ 	.word	0x0000e600


	//   ....[15]....
        /*04c8*/ 	.word	0x0000e7d0


	//   ....[16]....
        /*04cc*/ 	.word	0x00010490


	//   ....[17]....
        /*04d0*/ 	.word	0x000104f0


	//   ....[18]....
        /*04d4*/ 	.word	0x00010990


	//   ....[19]....
        /*04d8*/ 	.word	0x00010b50


	//   ....[20]....
        /*04dc*/ 	.word	0x000139b0


	//   ....[21]....
        /*04e0*/ 	.word	0x00013ad0


	//   ....[22]....
        /*04e4*/ 	.word	0x000140f0


	//   ....[23]....
        /*04e8*/ 	.word	0x00014140


	//   ....[24]....
        /*04ec*/ 	.word	0x00015700


	//   ....[25]....
        /*04f0*/ 	.word	0x00015770


	//   ....[26]....
        /*04f4*/ 	.word	0x000157c0


	//   ....[27]....
        /*04f8*/ 	.word	0x000157f0


	//   ....[28]....
        /*04fc*/ 	.word	0x00018b40


	//   ....[29]....
        /*0500*/ 	.word	0x00018cb0


	//   ....[30]....
        /*0504*/ 	.word	0x00018ce0


	//   ....[31]....
        /*0508*/ 	.word	0x00018d20


	//   ....[32]....
        /*050c*/ 	.word	0x00018d90


	//   ....[33]....
        /*0510*/ 	.word	0x00018df0


	//   ....[34]....
        /*0514*/ 	.word	0x00018e30


	//   ....[35]....
        /*0518*/ 	.word	0x00018fd0


	//   ....[36]....
        /*051c*/ 	.word	0x00019030


	//   ....[37]....
        /*0520*/ 	.word	0x00019070


	//   ....[38]....
        /*0524*/ 	.word	0x000190b0


	//   ....[39]....
        /*0528*/ 	.word	0x000190e0


	//   ....[40]....
        /*052c*/ 	.word	0x00019110


	//   ....[41]....
        /*0530*/ 	.word	0x000191b0


	//   ....[42]....
        /*0534*/ 	.word	0x00019210


	//   ....[43]....
        /*0538*/ 	.word	0x000192a0


	//   ....[44]....
        /*053c*/ 	.word	0x0001dc60


	//   ....[45]....
        /*0540*/ 	.word	0x0001dc70


	//   ....[46]....
        /*0544*/ 	.word	0x0001dd80


	//   ....[47]....
        /*0548*/ 	.word	0x0001dde0


	//   ....[48]....
        /*054c*/ 	.word	0x0001de20


	//   ....[49]....
        /*0550*/ 	.word	0x0001de60


	//   ....[50]....
        /*0554*/ 	.word	0x0001de90


	//   ....[51]....
        /*0558*/ 	.word	0x0001dec0


	//   ....[52]....
        /*055c*/ 	.word	0x0001e050


	//   ....[53]....
        /*0560*/ 	.word	0x0001e0b0


	//   ....[54]....
        /*0564*/ 	.word	0x0001e0f0


	//   ....[55]....
        /*0568*/ 	.word	0x0001e130


	//   ....[56]....
        /*056c*/ 	.word	0x0001e160


	//   ....[57]....
        /*0570*/ 	.word	0x0001e190


	//   ....[58]....
        /*0574*/ 	.word	0x0001e250


	//   ....[59]....
        /*0578*/ 	.word	0x0001e270


	//   ....[60]....
        /*057c*/ 	.word	0x0001e2e0


	//   ....[61]....
        /*0580*/ 	.word	0x0001e970


	//   ....[62]....
        /*0584*/ 	.word	0x0001ee00


	//   ....[63]....
        /*0588*/ 	.word	0x0001eea0


	//   ....[64]....
        /*058c*/ 	.word	0x0001ef40


	//   ....[65]....
        /*0590*/ 	.word	0x0001efe0


	//   ....[66]....
        /*0594*/ 	.word	0x0001f080


	//   ....[67]....
        /*0598*/ 	.word	0x0001f120


	//   ....[68]....
        /*059c*/ 	.word	0x0001f1c0


	//   ....[69]....
        /*05a0*/ 	.word	0x0001f260


	//   ....[70]....
        /*05a4*/ 	.word	0x0001f300


	//   ....[71]....
        /*05a8*/ 	.word	0x0001f3f0


	//   ....[72]....
        /*05ac*/ 	.word	0x0001f490


	//   ....[73]....
        /*05b0*/ 	.word	0x0001f530


	//   ....[74]....
        /*05b4*/ 	.word	0x0001f5d0


	//   ....[75]....
        /*05b8*/ 	.word	0x0001f670


	//   ....[76]....
        /*05bc*/ 	.word	0x0001f710


	//   ....[77]....
        /*05c0*/ 	.word	0x0001f7b0


	//   ....[78]....
        /*05c4*/ 	.word	0x0001f850


	//   ....[79]....
        /*05c8*/ 	.word	0x0001fbf0


	//   ....[80]....
        /*05cc*/ 	.word	0x0001fed0


	//   ....[81]....
        /*05d0*/ 	.word	0x000202f0


	//   ....[82]....
        /*05d4*/ 	.word	0x00020380


	//   ....[83]....
        /*05d8*/ 	.word	0x00020420


	//   ....[84]....
        /*05dc*/ 	.word	0x000204d0


	//   ....[85]....
        /*05e0*/ 	.word	0x00020550


	//   ....[86]....
        /*05e4*/ 	.word	0x000205d0


	//   ....[87]....
        /*05e8*/ 	.word	0x00020650


	//   ....[88]....
        /*05ec*/ 	.word	0x000206d0


	//   ....[89]....
        /*05f0*/ 	.word	0x00020760


	//   ....[90]....
        /*05f4*/ 	.word	0x00020810


	//   ....[91]....
        /*05f8*/ 	.word	0x00020890


	//   ....[92]....
        /*05fc*/ 	.word	0x00020910


	//   ....[93]....
        /*0600*/ 	.word	0x00020990


	//   ....[94]....
        /*0604*/ 	.word	0x00020a10


	//   ....[95]....
        /*0608*/ 	.word	0x00020a80


	//   ....[96]....
        /*060c*/ 	.word	0x00020b20


	//   ....[97]....
        /*0610*/ 	.word	0x00020bb0


	//   ....[98]....
        /*0614*/ 	.word	0x00020ce0


	//----- nvinfo : EIATTR_REG_RECONFIG
	.align		4
.L_408:
        /*0618*/ 	.byte	0x01, 0x54
	.zero		2


	//----- nvinfo : EIATTR_SYSCALL_OFFSETS
	.align		4
        /*061c*/ 	.byte	0x04, 0x46
        /*061e*/ 	.short	(.L_410 - .L_409)


	//   ....[0]....
.L_409:
        /*0620*/ 	.word	0x00001a40


	//   ....[1]....
        /*0624*/ 	.word	0x00001b90


	//   ....[2]....
        /*0628*/ 	.word	0x00006250


	//   ....[3]....
        /*062c*/ 	.word	0x000066e0


	//   ....[4]....
        /*0630*/ 	.word	0x0001b440


	//   ....[5]....
        /*0634*/ 	.word	0x0001b580


	//   ....[6]....
        /*0638*/ 	.word	0x0001b680


	//----- nvinfo : EIATTR_MBARRIER_INSTR_OFFSETS
	.align		4
.L_410:
        /*063c*/ 	.byte	0x04, 0x39
        /*063e*/ 	.short	(.L_412 - .L_411)


	//   ....[0]....
.L_411:
        /*0640*/ 	.word	0x000002e0
        /*0644*/ 	.word	0x000000ff
        /*0648*/ 	.word	0x00022800
        /*064c*/ 	.short	0x0100
        /*064e*/ 	.byte	0x08
	.zero		1


	//   ....[1]....
        /*0650*/ 	.word	0x000002f0
        /*0654*/ 	.word	0x000000ff
        /*0658*/ 	.word	0x00022820
        /*065c*/ 	.short	0x0100
        /*065e*/ 	.byte	0x08
	.zero		1


	//   ....[2]....
        /*0660*/ 	.word	0x000003e0
        /*0664*/ 	.word	0x000000ff
        /*0668*/ 	.word	0x00022830
        /*066c*/ 	.short	0x0100
        /*066e*/ 	.byte	0x08
	.zero		1


	//   ....[3]....
        /*0670*/ 	.word	0x000003f0
        /*0674*/ 	.word	0x000000ff
        /*0678*/ 	.word	0x00022840
        /*067c*/ 	.short	0x0100
        /*067e*/ 	.byte	0x08
	.zero		1


	//   ....[4]....
        /*0680*/ 	.word	0x00000400
        /*0684*/ 	.word	0x000000ff
        /*0688*/ 	.word	0x00022838
        /*068c*/ 	.short	0x0100
        /*068e*/ 	.byte	0x08
	.zero		1


	//   ....[5]....
        /*0690*/ 	.word	0x00000410
        /*0694*/ 	.word	0x000000ff
        /*0698*/ 	.word	0x00022848
        /*069c*/ 	.short	0x0100
        /*069e*/ 	.byte	0x08
	.zero		1


	//   ....[6]....
        /*06a0*/ 	.word	0x00000540
        /*06a4*/ 	.word	0x000000ff
        /*06a8*/ 	.word	0x00022850
        /*06ac*/ 	.short	0x0100
        /*06ae*/ 	.byte	0x08
	.zero		1


	//   ....[7]....
        /*06b0*/ 	.word	0x00000550
        /*06b4*/ 	.word	0x000000ff
        /*06b8*/ 	.word	0x00022860
        /*06bc*/ 	.short	0x0100
        /*06be*/ 	.byte	0x08
	.zero		1


	//   ....[8]....
        /*06c0*/ 	.word	0x00000560
        /*06c4*/ 	.word	0x000000ff
        /*06c8*/ 	.word	0x00022858
        /*06cc*/ 	.short	0x0100
        /*06ce*/ 	.byte	0x08
	.zero		1


	//   ....[9]....
        /*06d0*/ 	.word	0x00000570
        /*06d4*/ 	.word	0x000000ff
        /*06d8*/ 	.word	0x00022868
        /*06dc*/ 	.short	0x0100
        /*06de*/ 	.byte	0x08
	.zero		1


	//   ....[10]....
        /*06e0*/ 	.word	0x00000660
        /*06e4*/ 	.word	0x000000ff
        /*06e8*/ 	.word	0x00022870
        /*06ec*/ 	.short	0x0100
        /*06ee*/ 	.byte	0x06
	.zero		1


	//   ....[11]....
        /*06f0*/ 	.word	0x00000670
        /*06f4*/ 	.word	0x000000ff
        /*06f8*/ 	.word	0x00022880
        /*06fc*/ 	.short	0x0100
        /*06fe*/ 	.byte	0x06
	.zero		1


	//   ....[12]....
        /*0700*/ 	.word	0x00000680
        /*0704*/ 	.word	0x000000ff
        /*0708*/ 	.word	0x00022878
        /*070c*/ 	.short	0x0100
        /*070e*/ 	.byte	0x06
	.zero		1


	//   ....[13]....
        /*0710*/ 	.word	0x00000690
        /*0714*/ 	.word	0x000000ff
        /*0718*/ 	.word	0x00022888
        /*071c*/ 	.short	0x0100
        /*071e*/ 	.byte	0x06
	.zero		1


	//   ....[14]....
        /*0720*/ 	.word	0x000007c0
        /*0724*/ 	.word	0x000000ff
        /*0728*/ 	.word	0x00022890
        /*072c*/ 	.short	0x0100
        /*072e*/ 	.byte	0x08
	.zero		1


	//   ....[15]....
        /*0730*/ 	.word	0x000007d0
        /*0734*/ 	.word	0x000000ff
        /*0738*/ 	.word	0x000228a0
        /*073c*/ 	.short	0x0100
        /*073e*/ 	.byte	0x08
	.zero		1


	//   ....[16]....
        /*0740*/ 	.word	0x000007e0
        /*0744*/ 	.word	0x000000ff
        /*0748*/ 	.word	0x00022898
        /*074c*/ 	.short	0x0100
        /*074e*/ 	.byte	0x08
	.zero		1


	//   ....[17]....
        /*0750*/ 	.word	0x000007f0
        /*0754*/ 	.word	0x000000ff
        /*0758*/ 	.word	0x000228a8
        /*075c*/ 	.short	0x0100
        /*075e*/ 	.byte	0x08
	.zero		1


	//   ....[18]....
        /*0760*/ 	.word	0x00000920
        /*0764*/ 	.word	0x000000ff
        /*0768*/ 	.word	0x000228b0
        /*076c*/ 	.short	0x0100
        /*076e*/ 	.byte	0x08
	.zero		1


	//   ....[19]....
        /*0770*/ 	.word	0x00000930
        /*0774*/ 	.word	0x000000ff
        /*0778*/ 	.word	0x000228c0
        /*077c*/ 	.short	0x0100
        /*077e*/ 	.byte	0x08
	.zero		1


	//   ....[20]....
        /*0780*/ 	.word	0x00000940
        /*0784*/ 	.word	0x000000ff
        /*0788*/ 	.word	0x000228b8
        /*078c*/ 	.short	0x0100
        /*078e*/ 	.byte	0x08
	.zero		1


	//   ....[21]....
        /*0790*/ 	.word	0x00000950
        /*0794*/ 	.word	0x000000ff
        /*0798*/ 	.word	0x000228c8
        /*079c*/ 	.short	0x0100
        /*079e*/ 	.byte	0x08
	.zero		1


	//   ....[22]....
        /*07a0*/ 	.word	0x00002e20
        /*07a4*/ 	.word	0x0000005a
        /*07a8*/ 	.word	0x00022890
        /*07ac*/ 	.short	0x010a
        /*07ae*/ 	.byte	0x3f
	.zero		1


	//   ....[23]....
        /*07b0*/ 	.word	0x00003f90
        /*07b4*/ 	.word	0x0000005a
        /*07b8*/ 	.word	0x00022890
        /*07bc*/ 	.short	0x010a
        /*07be*/ 	.byte	0x3f
	.zero		1


	//   ....[24]....
        /*07c0*/ 	.word	0x00004f60
        /*07c4*/ 	.word	0x0000005a
        /*07c8*/ 	.word	0x00022890
        /*07cc*/ 	.short	0x010a
        /*07ce*/ 	.byte	0x3f
	.zero		1


	//   ....[25]....
        /*07d0*/ 	.word	0x00005170
        /*07d4*/ 	.word	0x00000004
        /*07d8*/ 	.word	0x00000000
        /*07dc*/ 	.short	0x0101
        /*07de*/ 	.byte	0x3f
	.zero		1


	//   ....[26]....
        /*07e0*/ 	.word	0x000051b0
        /*07e4*/ 	.word	0x0000005a
        /*07e8*/ 	.word	0x000228b0
        /*07ec*/ 	.short	0x010a
        /*07ee*/ 	.byte	0x3f
	.zero		1


	//   ....[27]....
        /*07f0*/ 	.word	0x00005800
        /*07f4*/ 	.word	0x0000005a
        /*07f8*/ 	.word	0x00000000
        /*07fc*/ 	.short	0x0101
        /*07fe*/ 	.byte	0x3f
	.zero		1


	//   ....[28]....
        /*0800*/ 	.word	0x000062e0
        /*0804*/ 	.word	0x00000011
        /*0808*/ 	.word	0x00022800
        /*080c*/ 	.short	0x010a
        /*080e*/ 	.byte	0x3f
	.zero		1


	//   ....[29]....
        /*0810*/ 	.word	0x00006330
        /*0814*/ 	.word	0x00000011
        /*0818*/ 	.word	0x00022800
        /*081c*/ 	.short	0x010a
        /*081e*/ 	.byte	0x3f
	.zero		1


	//   ....[30]....
        /*0820*/ 	.word	0x00006f50
        /*0824*/ 	.word	0x00000011
        /*0828*/ 	.word	0x00022800
        /*082c*/ 	.short	0x010a
        /*082e*/ 	.byte	0x3f
	.zero		1


	//   ....[31]....
        /*0830*/ 	.word	0x00008280
        /*0834*/ 	.word	0x00000011
        /*0838*/ 	.word	0x00022800
        /*083c*/ 	.short	0x010a
        /*083e*/ 	.byte	0x3f
	.zero		1


	//   ....[32]....
        /*0840*/ 	.word	0x00009170
        /*0844*/ 	.word	0x00000005
        /*0848*/ 	.word	0x00022830
        /*084c*/ 	.short	0x010a
        /*084e*/ 	.byte	0x3f
	.zero		1


	//   ....[33]....
        /*0850*/ 	.word	0x00009210
        /*0854*/ 	.word	0x00000005
        /*0858*/ 	.word	0x00022830
        /*085c*/ 	.short	0x010a
        /*085e*/ 	.byte	0x3f
	.zero		1


	//   ....[34]....
        /*0860*/ 	.word	0x00009930
        /*0864*/ 	.word	0x00000000
        /*0868*/ 	.word	0x00000000
        /*086c*/ 	.short	0x0101
        /*086e*/ 	.byte	0x3f
	.zero		1


	//   ....[35]....
        /*0870*/ 	.word	0x0000bae0
        /*0874*/ 	.word	0x00000005
        /*0878*/ 	.word	0x00022850
        /*087c*/ 	.short	0x010a
        /*087e*/ 	.byte	0x3f
	.zero		1


	//   ....[36]....
        /*0880*/ 	.word	0x0000bb30
        /*0884*/ 	.word	0x00000005
        /*0888*/ 	.word	0x00022850
        /*088c*/ 	.short	0x010a
        /*088e*/ 	.byte	0x3f
	.zero		1


	//   ....[37]....
        /*0890*/ 	.word	0x0000bf00
        /*0894*/ 	.word	0x00000005
        /*0898*/ 	.word	0x00000000
        /*089c*/ 	.short	0x0101
        /*089e*/ 	.byte	0x3f
	.zero		1


	//   ....[38]....
        /*08a0*/ 	.word	0x0000c210
        /*08a4*/ 	.word	0x000000d2
        /*08a8*/ 	.word	0x00022830
        /*08ac*/ 	.short	0x010a
        /*08ae*/ 	.byte	0x3f
	.zero		1


	//   ....[39]....
        /*08b0*/ 	.word	0x0000c270
        /*08b4*/ 	.word	0x000000d2
        /*08b8*/ 	.word	0x00022830
        /*08bc*/ 	.short	0x010a
        /*08be*/ 	.byte	0x3f
	.zero		1


	//   ....[40]....
        /*08c0*/ 	.word	0x0000c6a0
        /*08c4*/ 	.word	0x000000a6
        /*08c8*/ 	.word	0x00000000
        /*08cc*/ 	.short	0x0101
        /*08ce*/ 	.byte	0x3f
	.zero		1


	//   ....[41]....
        /*08d0*/ 	.word	0x0000f430
        /*08d4*/ 	.word	0x000000d2
        /*08d8*/ 	.word	0x00022850
        /*08dc*/ 	.short	0x010a
        /*08de*/ 	.byte	0x3f
	.zero		1


	//   ....[42]....
        /*08e0*/ 	.word	0x0000f480
        /*08e4*/ 	.word	0x000000d2
        /*08e8*/ 	.word	0x00022850
        /*08ec*/ 	.short	0x010a
        /*08ee*/ 	.byte	0x3f
	.zero		1


	//   ....[43]....
        /*08f0*/ 	.word	0x0000f840
        /*08f4*/ 	.word	0x000000d2
        /*08f8*/ 	.word	0x00000000
        /*08fc*/ 	.short	0x0101
        /*08fe*/ 	.byte	0x3f
	.zero		1


	//   ....[44]....
        /*0900*/ 	.word	0x0000fba0
        /*0904*/ 	.word	0x00000005
        /*0908*/ 	.word	0x00022830
        /*090c*/ 	.short	0x010a
        /*090e*/ 	.byte	0x3f
	.zero		1


	//   ....[45]....
        /*0910*/ 	.word	0x0000fc00
        /*0914*/ 	.word	0x00000005
        /*0918*/ 	.word	0x00022830
        /*091c*/ 	.short	0x010a
        /*091e*/ 	.byte	0x3f
	.zero		1


	//   ....[46]....
        /*0920*/ 	.word	0x000114d0
        /*0924*/ 	.word	0x000000a6
        /*0928*/ 	.word	0x00000000
        /*092c*/ 	.short	0x0101
        /*092e*/ 	.byte	0x3f
	.zero		1


	//   ....[47]....
        /*0930*/ 	.word	0x00011b70
        /*0934*/ 	.word	0x00000005
        /*0938*/ 	.word	0x00022850
        /*093c*/ 	.short	0x010a
        /*093e*/ 	.byte	0x3f
	.zero		1


	//   ....[48]....
        /*0940*/ 	.word	0x00011bc0
        /*0944*/ 	.word	0x00000005
        /*0948*/ 	.word	0x00022850
        /*094c*/ 	.short	0x010a
        /*094e*/ 	.byte	0x3f
	.zero		1


	//   ....[49]....
        /*0950*/ 	.word	0x00011f60
        /*0954*/ 	.word	0x00000005
        /*0958*/ 	.word	0x00000000
        /*095c*/ 	.short	0x0101
        /*095e*/ 	.byte	0x3f
	.zero		1


	//   ....[50]....
        /*0960*/ 	.word	0x00012090
        /*0964*/ 	.word	0x000000d0
        /*0968*/ 	.word	0x00022830
        /*096c*/ 	.short	0x010a
        /*096e*/ 	.byte	0x3f
	.zero		1


	//   ....[51]....
        /*0970*/ 	.word	0x000120f0
        /*0974*/ 	.word	0x000000d0
        /*0978*/ 	.word	0x00022830
        /*097c*/ 	.short	0x010a
        /*097e*/ 	.byte	0x3f
	.zero		1


	//   ....[52]....
        /*0980*/ 	.word	0x000124f0
        /*0984*/ 	.word	0x000000a6
        /*0988*/ 	.word	0x00000000
        /*098c*/ 	.short	0x0101
        /*098e*/ 	.byte	0x3f
	.zero		1


	//   ....[53]....
        /*0990*/ 	.word	0x000152c0
        /*0994*/ 	.word	0x000000d0
        /*0998*/ 	.word	0x00022850
        /*099c*/ 	.short	0x010a
        /*099e*/ 	.byte	0x3f
	.zero		1


	//   ....[54]....
        /*09a0*/ 	.word	0x00015310
        /*09a4*/ 	.word	0x000000d0
        /*09a8*/ 	.word	0x00022850
        /*09ac*/ 	.short	0x010a
        /*09ae*/ 	.byte	0x3f
	.zero		1


	//   ....[55]....
        /*09b0*/ 	.word	0x000156d0
        /*09b4*/ 	.word	0x000000d0
        /*09b8*/ 	.word	0x00000000
        /*09bc*/ 	.short	0x0101
        /*09be*/ 	.byte	0x3f
	.zero		1


	//   ....[56]....
        /*09c0*/ 	.word	0x00017870
        /*09c4*/ 	.word	0x00000000
        /*09c8*/ 	.word	0x00000000
        /*09cc*/ 	.short	0x0101
        /*09ce*/ 	.byte	0x3f
	.zero		1


	//   ....[57]....
        /*09d0*/ 	.word	0x0001a270
        /*09d4*/ 	.word	0x00000007
        /*09d8*/ 	.word	0x00022820
        /*09dc*/ 	.short	0x010a
        /*09de*/ 	.byte	0x3f
	.zero		1


	//   ....[58]....
        /*09e0*/ 	.word	0x0001a300
        /*09e4*/ 	.word	0x00000008
        /*09e8*/ 	.word	0x000228a0
        /*09ec*/ 	.short	0x010a
        /*09ee*/ 	.byte	0x3f
	.zero		1


	//   ....[59]....
        /*09f0*/ 	.word	0x0001a4e0
        /*09f4*/ 	.word	0x00000008
        /*09f8*/ 	.word	0x000228c0
        /*09fc*/ 	.short	0x010a
        /*09fe*/ 	.byte	0x3f
	.zero		1


	//   ....[60]....
        /*0a00*/ 	.word	0x0001a8f0
        /*0a04*/ 	.word	0x00000009
        /*0a08*/ 	.word	0x000228a0
        /*0a0c*/ 	.short	0x010a
        /*0a0e*/ 	.byte	0x3f
	.zero		1


	//   ....[61]....
        /*0a10*/ 	.word	0x0001aab0
        /*0a14*/ 	.word	0x00000009
        /*0a18*/ 	.word	0x000228c0
        /*0a1c*/ 	.short	0x010a
        /*0a1e*/ 	.byte	0x3f
	.zero		1


	//   ....[62]....
        /*0a20*/ 	.word	0x0001bb90
        /*0a24*/ 	.word	0x00000005
        /*0a28*/ 	.word	0x00022840
        /*0a2c*/ 	.short	0x010a
        /*0a2e*/ 	.byte	0x3f
	.zero		1


	//   ....[63]....
        /*0a30*/ 	.word	0x0001bf80
        /*0a34*/ 	.word	0x00000007
        /*0a38*/ 	.word	0x00022820
        /*0a3c*/ 	.short	0x010a
        /*0a3e*/ 	.byte	0x3f
	.zero		1


	//   ....[64]....
        /*0a40*/ 	.word	0x0001c040
        /*0a44*/ 	.word	0x00000002
        /*0a48*/ 	.word	0x00022860
        /*0a4c*/ 	.short	0x010a
        /*0a4e*/ 	.byte	0x3f
	.zero		1


	//   ....[65]....
        /*0a50*/ 	.word	0x0001c690
        /*0a54*/ 	.word	0x00000002
        /*0a58*/ 	.word	0x00022840
        /*0a5c*/ 	.short	0x010a
        /*0a5e*/ 	.byte	0x3f
	.zero		1


	//   ....[66]....
        /*0a60*/ 	.word	0x0001c8a0
        /*0a64*/ 	.word	0x00000002
        /*0a68*/ 	.word	0x00022860
        /*0a6c*/ 	.short	0x010a
        /*0a6e*/ 	.byte	0x3f
	.zero		1


	//   ....[67]....
        /*0a70*/ 	.word	0x0001ce40
        /*0a74*/ 	.word	0x00000002
        /*0a78*/ 	.word	0x00022840
        /*0a7c*/ 	.short	0x010a
        /*0a7e*/ 	.byte	0x3f
	.zero		1


	//   ....[68]....
        /*0a80*/ 	.word	0x0001d040
        /*0a84*/ 	.word	0x00000002
        /*0a88*/ 	.word	0x00022860
        /*0a8c*/ 	.short	0x010a
        /*0a8e*/ 	.byte	0x3f
	.zero		1


	//   ....[69]....
        /*0a90*/ 	.word	0x0001d550
        /*0a94*/ 	.word	0x00000002
        /*0a98*/ 	.word	0x00022840
        /*0a9c*/ 	.short	0x010a
        /*0a9e*/ 	.byte	0x3f
	.zero		1


	//   ....[70]....
        /*0aa0*/ 	.word	0x0001d760
        /*0aa4*/ 	.word	0x00000002
        /*0aa8*/ 	.word	0x00022860
        /*0aac*/ 	.short	0x010a
        /*0aae*/ 	.byte	0x3f
	.zero		1


	//   ....[71]....
        /*0ab0*/ 	.word	0x0001e8f0
        /*0ab4*/ 	.word	0x00000000
        /*0ab8*/ 	.word	0x00022820
        /*0abc*/ 	.short	0x010a
        /*0abe*/ 	.byte	0x3f
	.zero		1


	//   ....[72]....
        /*0ac0*/ 	.word	0x0001eaa0
        /*0ac4*/ 	.word	0x00000006
        /*0ac8*/ 	.word	0x00000000
        /*0acc*/ 	.short	0x010a
        /*0ace*/ 	.byte	0x3f
	.zero		1


	//   ....[73]....
        /*0ad0*/ 	.word	0x0001eb10
        /*0ad4*/ 	.word	0x00000007
        /*0ad8*/ 	.word	0x00000000
        /*0adc*/ 	.short	0x010a
        /*0ade*/ 	.byte	0x3f
	.zero		1


	//   ....[74]....
        /*0ae0*/ 	.word	0x0001eb80
        /*0ae4*/ 	.word	0x00000004
        /*0ae8*/ 	.word	0x00000000
        /*0aec*/ 	.short	0x010a
        /*0aee*/ 	.byte	0x3f
	.zero		1


	//   ....[75]....
        /*0af0*/ 	.word	0x0001ebb0
        /*0af4*/ 	.word	0x00000003
        /*0af8*/ 	.word	0x00000000
        /*0afc*/ 	.short	0x010a
        /*0afe*/ 	.byte	0x3f
	.zero		1


	//   ....[76]....
        /*0b00*/ 	.word	0x0001ec10
        /*0b04*/ 	.word	0x0000005a
        /*0b08*/ 	.word	0x00022890
        /*0b0c*/ 	.short	0x010a
        /*0b0e*/ 	.byte	0x3f
	.zero		1


	//   ....[77]....
        /*0b10*/ 	.word	0x0001ec60
        /*0b14*/ 	.word	0x0000005a
        /*0b18*/ 	.word	0x00022890
        /*0b1c*/ 	.short	0x010a
        /*0b1e*/ 	.byte	0x3f
	.zero		1


	//   ....[78]....
        /*0b20*/ 	.word	0x0001ecb0
        /*0b24*/ 	.word	0x0000005a
        /*0b28*/ 	.word	0x00022890
        /*0b2c*/ 	.short	0x010a
        /*0b2e*/ 	.byte	0x3f
	.zero		1


	//   ....[79]....
        /*0b30*/ 	.word	0x0001ed00
        /*0b34*/ 	.word	0x0000005a
        /*0b38*/ 	.word	0x000228b0
        /*0b3c*/ 	.short	0x010a
        /*0b3e*/ 	.byte	0x3f
	.zero		1


	//   ....[80]....
        /*0b40*/ 	.word	0x0001f340
        /*0b44*/ 	.word	0x00000011
        /*0b48*/ 	.word	0x00022800
        /*0b4c*/ 	.short	0x010a
        /*0b4e*/ 	.byte	0x3f
	.zero		1


	//   ....[81]....
        /*0b50*/ 	.word	0x0001f890
        /*0b54*/ 	.word	0x00000011
        /*0b58*/ 	.word	0x00022800
        /*0b5c*/ 	.short	0x010a
        /*0b5e*/ 	.byte	0x3f
	.zero		1


	//   ....[82]....
        /*0b60*/ 	.word	0x0001f8e0
        /*0b64*/ 	.word	0x00000005
        /*0b68*/ 	.word	0x00022830
        /*0b6c*/ 	.short	0x010a
        /*0b6e*/ 	.byte	0x3f
	.zero		1


	//   ....[83]....
        /*0b70*/ 	.word	0x0001f930
        /*0b74*/ 	.word	0x00000005
        /*0b78*/ 	.word	0x00022850
        /*0b7c*/ 	.short	0x010a
        /*0b7e*/ 	.byte	0x3f
	.zero		1


	//   ....[84]....
        /*0b80*/ 	.word	0x0001f980
        /*0b84*/ 	.word	0x000000d2
        /*0b88*/ 	.word	0x00022830
        /*0b8c*/ 	.short	0x010a
        /*0b8e*/ 	.byte	0x3f
	.zero		1


	//   ....[85]....
        /*0b90*/ 	.word	0x0001f9d0
        /*0b94*/ 	.word	0x000000d2
        /*0b98*/ 	.word	0x00022850
        /*0b9c*/ 	.short	0x010a
        /*0b9e*/ 	.byte	0x3f
	.zero		1


	//   ....[86]....
        /*0ba0*/ 	.word	0x0001fa20
        /*0ba4*/ 	.word	0x00000005
        /*0ba8*/ 	.word	0x00022830
        /*0bac*/ 	.short	0x010a
        /*0bae*/ 	.byte	0x3f
	.zero		1


	//   ....[87]....
        /*0bb0*/ 	.word	0x0001fa70
        /*0bb4*/ 	.word	0x00000005
        /*0bb8*/ 	.word	0x00022850
        /*0bbc*/ 	.short	0x010a
        /*0bbe*/ 	.byte	0x3f
	.zero		1


	//   ....[88]....
        /*0bc0*/ 	.word	0x0001fac0
        /*0bc4*/ 	.word	0x000000d0
        /*0bc8*/ 	.word	0x00022830
        /*0bcc*/ 	.short	0x010a
        /*0bce*/ 	.byte	0x3f
	.zero		1


	//   ....[89]....
        /*0bd0*/ 	.word	0x0001fb10
        /*0bd4*/ 	.word	0x000000d0
        /*0bd8*/ 	.word	0x00022850
        /*0bdc*/ 	.short	0x010a
        /*0bde*/ 	.byte	0x3f
	.zero		1


	//   ....[90]....
        /*0be0*/ 	.word	0x0001fcb0
        /*0be4*/ 	.word	0x00000007
        /*0be8*/ 	.word	0x00022820
        /*0bec*/ 	.short	0x010a
        /*0bee*/ 	.byte	0x3f
	.zero		1


	//   ....[91]....
        /*0bf0*/ 	.word	0x0001fd00
        /*0bf4*/ 	.word	0x00000008
        /*0bf8*/ 	.word	0x000228a0
        /*0bfc*/ 	.short	0x010a
        /*0bfe*/ 	.byte	0x3f
	.zero		1


	//   ....[92]....
        /*0c00*/ 	.word	0x0001fd50
        /*0c04*/ 	.word	0x00000008
        /*0c08*/ 	.word	0x000228c0
        /*0c0c*/ 	.short	0x010a
        /*0c0e*/ 	.byte	0x3f
	.zero		1


	//   ....[93]....
        /*0c10*/ 	.word	0x0001fda0
        /*0c14*/ 	.word	0x00000009
        /*0c18*/ 	.word	0x000228a0
        /*0c1c*/ 	.short	0x010a
        /*0c1e*/ 	.byte	0x3f
	.zero		1


	//   ....[94]....
        /*0c20*/ 	.word	0x0001fdf0
        /*0c24*/ 	.word	0x00000009
        /*0c28*/ 	.word	0x000228c0
        /*0c2c*/ 	.short	0x010a
        /*0c2e*/ 	.byte	0x3f
	.zero		1


	//   ....[95]....
        /*0c30*/ 	.word	0x0001ff90
        /*0c34*/ 	.word	0x00000005
        /*0c38*/ 	.word	0x00022840
        /*0c3c*/ 	.short	0x010a
        /*0c3e*/ 	.byte	0x3f
	.zero		1


	//   ....[96]....
        /*0c40*/ 	.word	0x00020010
        /*0c44*/ 	.word	0x00000005
        /*0c48*/ 	.word	0x00022820
        /*0c4c*/ 	.short	0x010a
        /*0c4e*/ 	.byte	0x3f
	.zero		1


	//   ....[97]....
        /*0c50*/ 	.word	0x00020060
        /*0c54*/ 	.word	0x00000002
        /*0c58*/ 	.word	0x00022860
        /*0c5c*/ 	.short	0x010a
        /*0c5e*/ 	.byte	0x3f
	.zero		1


	//   ....[98]....
        /*0c60*/ 	.word	0x000200b0
        /*0c64*/ 	.word	0x00000002
        /*0c68*/ 	.word	0x00022840
        /*0c6c*/ 	.short	0x010a
        /*0c6e*/ 	.byte	0x3f
	.zero		1


	//   ....[99]....
        /*0c70*/ 	.word	0x00020100
        /*0c74*/ 	.word	0x00000002
        /*0c78*/ 	.word	0x00022860
        /*0c7c*/ 	.short	0x010a
        /*0c7e*/ 	.byte	0x3f
	.zero		1


	//   ....[100]....
        /*0c80*/ 	.word	0x00020150
        /*0c84*/ 	.word	0x00000002
        /*0c88*/ 	.word	0x00022840
        /*0c8c*/ 	.short	0x010a
        /*0c8e*/ 	.byte	0x3f
	.zero		1


	//   ....[101]....
        /*0c90*/ 	.word	0x000201a0
        /*0c94*/ 	.word	0x00000002
        /*0c98*/ 	.word	0x00022860
        /*0c9c*/ 	.short	0x010a
        /*0c9e*/ 	.byte	0x3f
	.zero		1


	//   ....[102]....
        /*0ca0*/ 	.word	0x000201f0
        /*0ca4*/ 	.word	0x00000002
        /*0ca8*/ 	.word	0x00022840
        /*0cac*/ 	.short	0x010a
        /*0cae*/ 	.byte	0x3f
	.zero		1


	//   ....[103]....
        /*0cb0*/ 	.word	0x00020240
        /*0cb4*/ 	.word	0x00000002
        /*0cb8*/ 	.word	0x00022860
        /*0cbc*/ 	.short	0x010a
        /*0cbe*/ 	.byte	0x3f
	.zero		1


	//   ....[104]....
        /*0cc0*/ 	.word	0x00020c00
        /*0cc4*/ 	.word	0x00000000
        /*0cc8*/ 	.word	0x00022820
        /*0ccc*/ 	.short	0x010a
        /*0cce*/ 	.byte	0x3f
	.zero		1


	//   ....[105]....
        /*0cd0*/ 	.word	0x00020da0
        /*0cd4*/ 	.word	0x00000006
        /*0cd8*/ 	.word	0x00000000
        /*0cdc*/ 	.short	0x010a
        /*0cde*/ 	.byte	0x3f
	.zero		1


	//   ....[106]....
        /*0ce0*/ 	.word	0x00020df0
        /*0ce4*/ 	.word	0x00000007
        /*0ce8*/ 	.word	0x00000000
        /*0cec*/ 	.short	0x010a
        /*0cee*/ 	.byte	0x3f
	.zero		1


	//   ....[107]....
        /*0cf0*/ 	.word	0x00020e40
        /*0cf4*/ 	.word	0x00000004
        /*0cf8*/ 	.word	0x00000000
        /*0cfc*/ 	.short	0x010a
        /*0cfe*/ 	.byte	0x3f
	.zero		1


	//----- nvinfo : EIATTR_NUM_MBARRIERS
	.align		4
.L_412:
        /*0d00*/ 	.byte	0x03, 0x38
        /*0d02*/ 	.short	0x0016


	//----- nvinfo : EIATTR_EXIT_INSTR_OFFSETS
	.align		4
        /*0d04*/ 	.byte	0x04, 0x1c
        /*0d06*/ 	.short	(.L_414 - .L_413)


	//   ....[0]....
.L_413:
        /*0d08*/ 	.word	0x0001ec00


	//----- nvinfo : EIATTR_MAX_THREADS
	.align		4
.L_414:
        /*0d0c*/ 	.byte	0x04, 0x05
        /*0d0e*/ 	.short	(.L_416 - .L_415)
.L_415:
        /*0d10*/ 	.word	0x00000180
        /*0d14*/ 	.word	0x00000001
        /*0d18*/ 	.word	0x00000001


	//----- nvinfo : EIATTR_CRS_STACK_SIZE
	.align		4
.L_416:
        /*0d1c*/ 	.byte	0x04, 0x1e
        /*0d1e*/ 	.short	(.L_418 - .L_417)
.L_417:
        /*0d20*/ 	.word	0x00000000


	//----- nvinfo : EIATTR_CBANK_PARAM_SIZE
	.align		4
.L_418:
        /*0d24*/ 	.byte	0x03, 0x19
        /*0d26*/ 	.short	0x0a70


	//----- nvinfo : EIATTR_PARAM_CBANK
	.align		4
        /*0d28*/ 	.byte	0x04, 0x0a
        /*0d2a*/ 	.short	(.L_420 - .L_419)
	.align		4
.L_419:
        /*0d2c*/ 	.word	index@(.nv.constant0._ZN7cutlass13device_kernelIN5flash11enable_sm90INS1_16FlashAttnFwdSm90INS1_25CollectiveMainloopFwdSm90ILi2EN4cute5tupleIJNS5_1CILi1EEES8_S8_EEENS6_IJNS7_ILi128EEENS7_ILi96EEENS7_ILi64EEEEEELi256ENS_6half_tEfNS_4arch4Sm90ELb0ELb1ELb1ELb1ELb0ELb1ELb0ELb1ELb0ELb0ELb0ELb0EEENS1_21CollectiveEpilogueFwdINS6_IJSA_NS7_ILi256EEESB_EEES9_SE_SG_Li256ELb1ELb0ELb0ELb0EEENS1_36VarlenDynamicPersistentTileSchedulerILi128ELi96ELi256ELi32ELb0ELb0ELb1ELb1ELb0ELb1EEEEEEEEEvNT_6ParamsE)
        /*0d30*/ 	.short	0x0210
        /*0d32*/ 	.short	0x0a70


	//----- nvinfo : EIATTR_SW_WAR
	.align		4
.L_420:
        /*0d34*/ 	.byte	0x04, 0x36
        /*0d36*/ 	.short	(.L_422 - .L_421)
.L_421:
        /*0d38*/ 	.word	0x00000008
.L_422:


//--------------------- .nv.info._ZN7cutlass13device_kernelIN5flash11enable_sm90INS1_16FlashAttnFwdSm90INS1_25CollectiveMainloopFwdSm90ILi2EN4cute5tupleIJNS5_1CILi1EEES8_S8_EEENS6_IJNS7_ILi128EEENS7_ILi96EEENS7_ILi64EEEEEELi256ENS_6half_tEfNS_4arch4Sm90ELb0ELb1ELb1ELb1ELb0ELb0ELb1ELb1ELb0ELb0ELb0ELb0EEENS1_21CollectiveEpilogueFwdINS6_IJSA_NS7_ILi256EEESB_EEES9_SE_SG_Li256ELb1ELb0ELb0ELb0EEENS1_36VarlenDynamicPersistentTileSchedulerILi128ELi96ELi256ELi32ELb0ELb0ELb1ELb1ELb0ELb1EEEEEEEEEvNT_6ParamsE --------------------------
	.section	.nv.info._ZN7cutlass13device_kernelIN5flash11enable_sm90INS1_16FlashAttnFwdSm90INS1_25CollectiveMainloopFwdSm90ILi2EN4cute5tupleIJNS5_1CILi1EEES8_S8_EEENS6_IJNS7_ILi128EEENS7_ILi96EEENS7_ILi64EEEEEELi256ENS_6half_tEfNS_4arch4Sm90ELb0ELb1ELb1ELb1ELb0ELb0ELb1ELb1ELb0ELb0ELb0ELb0EEENS1_21CollectiveEpilogueFwdINS6_IJSA_NS7_ILi256EEESB_EEES9_SE_SG_Li256ELb1ELb0ELb0ELb0EEENS1_36VarlenDynamicPersistentTileSchedulerILi128ELi96ELi256ELi32ELb0ELb0ELb1ELb1ELb0ELb1EEEEEEEEEvNT_6ParamsE,"",@"SHT_CUDA_INFO"
	.sectionflags	@""
	.align	4


	//----- nvinfo : EIATTR_CUDA_API_VERSION
	.align		4
        /*0000*/ 	.byte	0x04, 0x37
        /*0002*/ 	.short	(.L_424 - .L_423)
.L_423:
        /*0004*/ 	.word	0x00000082


	//----- nvinfo : EIATTR_KPARAM_INFO
	.align		4
.L_424:
        /*0008*/ 	.byte	0x04, 0x17
        /*000a*/ 	.short	(.L_426 - .L_425)
.L_425:
        /*000c*/ 	.word	0x00000000
        /*0010*/ 	.short	0x0000
        /*0012*/ 	.short	0x0070
        /*0014*/ 	.byte	0x00, 0xf0, 0x01, 0x2c


	//----- nvinfo : EIATTR_SPARSE_MMA_MASK
	.align		4
.L_426:
        /*0018*/ 	.byte	0x03, 0x50
        /*001a*/ 	.short	0x0000


	//----- nvinfo : EIATTR_MAXREG_COUNT
	.align		4
        /*001c*/ 	.byte	0x03, 0x1b
        /*001e*/ 	.short	0x00a8


	//----- nvinfo : EIATTR_NUM_BARRIERS
	.align		4
        /*0020*/ 	.byte	0x02, 0x4c
        /*0022*/ 	.byte	0x10
	.zero		1


	//----- nvinfo : EIATTR_EXTERNS
	.align		4
        /*0024*/ 	.byte	0x04, 0x0f
        /*0026*/ 	.short	(.L_428 - .L_427)


	//   ....[0]....
	.align		4
.L_427:
        /*0028*/ 	.word	index@(__assertfail)


	//----- nvinfo : EIATTR_ANNOTATIONS
	.align		4
.L_428:
        /*002c*/ 	.byte	0x04, 0x55
        /*002e*/ 	.short	(.L_430 - .L_429)


	//   ....[0]....
.L_429:
        /* <DEDUP_REMOVED lines=29> */


	//----- nvinfo : EIATTR_MERCURY_ISA_VERSION
	.align		4
.L_430:
        /*01e8*/ 	.byte	0x03, 0x5f
        /*01ea*/ 	.short	0x0101


	//----- nvinfo : EIATTR_UNUSED_LOAD_BYTE_OFFSET
	.align		4
        /*01ec*/ 	.byte	0x04, 0x44
        /*01ee*/ 	.short	(.L_432 - .L_431)


	//   ....[0]....
.L_431:
        /*01f0*/ 	.word	0x00000ba0
        /*01f4*/ 	.word	0x0000fff0


	//   ....[1]....
        /*01f8*/ 	.word	0x00020030
        /*01fc*/ 	.word	0x0000fff0


	//----- nvinfo : EIATTR_INT_WARP_WIDE_INSTR_OFFSETS
	.align		4
.L_432:
        /*0200*/ 	.byte	0x04, 0x31
        /*0202*/ 	.short	(.L_434 - .L_433)


	//   ....[0]....
.L_433:
        /*0204*/ 	.word	0x000001d0


	//   ....[1]....
        /*0208*/ 	.word	0x00000210


	//   ....[2]....
        /*020c*/ 	.word	0x00000280


	//   ....[3]....
        /*0210*/ 	.word	0x00000290


	//   ....[4]....
        /*0214*/ 	.word	0x00023d30


	//   ....[5]....
        /*0218*/ 	.word	0x00023dc0


	//   ....[6]....
        /*021c*/ 	.word	0x000242c0


	//   ....[7]....
        /*0220*/ 	.word	0x00024340


	//   ....[8]....
        /*0224*/ 	.word	0x00026860


	//   ....[9]....
        /*0228*/ 	.word	0x000268f0


	//----- nvinfo : EIATTR_COOP_GROUP_MASK_REGIDS
	.align		4
.L_434:
        /*022c*/ 	.byte	0x04, 0x29
        /*022e*/ 	.short	(.L_436 - .L_435)


	//   ....[0]....
.L_435:
        /*0230*/ 	.word	0xffffffff


	//   ....[1]....
        /*0234*/ 	.word	0xffffffff


	//   ....[2]....
        /*0238*/ 	.word	0xffffffff


	//   ....[3]....
        /*023c*/ 	.word	0xffffffff


	//   ....[4]....
        /*0240*/ 	.word	0xffffffff


	//   ....[5]....
        /*0244*/ 	.word	0xffffffff


	//   ....[6]....
        /*0248*/ 	.word	0xffffffff


	//   ....[7]....
        /*024c*/ 	.word	0xffffffff


	//   ....[8]....
        /*0250*/ 	.word	0xffffffff


	//   ....[9]....
        /*0254*/ 	.word	0xffffffff


	//   ....[10]....
        /*0258*/ 	.word	0xffffffff


	//   ....[11]....
        /*025c*/ 	.word	0xffffffff


	//   ....[12]....
        /*0260*/ 	.word	0xffffffff


	//   ....[13]....
        /*0264*/ 	.word	0xffffffff


	//   ....[14]....
        /*0268*/ 	.word	0xffffffff


	//   ....[15]....
        /*026c*/ 	.word	0xffffffff


	//   ....[16]....
        /*0270*/ 	.word	0xffffffff


	//   ....[17]....
        /*0274*/ 	.word	0xffffffff


	//   ....[18]....
        /*0278*/ 	.word	0xffffffff


	//   ....[19]....
        /*027c*/ 	.word	0xffffffff


	//   ....[20]....
        /*0280*/ 	.word	0xffffffff


	//   ....[21]....
        /*0284*/ 	.word	0xffffffff


	//   ....[22]....
        /*0288*/ 	.word	0xffffffff


	//   ....[23]....
        /*028c*/ 	.word	0xffffffff


	//   ....[24]....
        /*0290*/ 	.word	0xffffffff


	//   ....[25]....
        /*0294*/ 	.word	0xffffffff


	//   ....[26]....
        /*0298*/ 	.word	0xffffffff


	//   ....[27]....
        /*029c*/ 	.word	0xffffffff


	//   ....[28]....
        /*02a0*/ 	.word	0xffffffff


	//   ....[29]....
        /*02a4*/ 	.word	0xffffffff


	//   ....[30]....
        /*02a8*/ 	.word	0xffffffff


	//   ....[31]....
        /*02ac*/ 	.word	0xffffffff


	//   ....[32]....
        /*02b0*/ 	.word	0xffffffff


	//   ....[33]....
        /*02b4*/ 	.word	0xffffffff


	//   ....[34]....
        /*02b8*/ 	.word	0xffffffff


	//   ....[35]....
        /*02bc*/ 	.word	0xffffffff


	//   ....[36]....
        /*02c0*/ 	.word	0xffffffff


	//   ....[37]....
        /*02c4*/ 	.word	0xffffffff


	//   ....[38]....
        /*02c8*/ 	.word	0xffffffff


	//   ....[39]....
        /*02cc*/ 	.word	0xffffffff


	//   ....[40]....
        /*02d0*/ 	.word	0xffffffff


	//   ....[41]....
        /*02d4*/ 	.word	0xffffffff


	//   ....[42]....
        /*02d8*/ 	.word	0xffffffff


	//   ....[43]....
        /*02dc*/ 	.word	0xffffffff


	//   ....[44]....
        /*02e0*/ 	.word	0xffffffff


	//   ....[45]....
        /*02e4*/ 	.word	0xffffffff


	//   ....[46]....
        /*02e8*/ 	.word	0xffffffff


	//   ....[47]....
        /*02ec*/ 	.word	0xffffffff


	//   ....[48]....
        /*02f0*/ 	.word	0xffffffff


	//   ....[49]....
        /*02f4*/ 	.word	0xffffffff


	//   ....[50]....
        /*02f8*/ 	.word	0xffffffff


	//   ....[51]....
        /*02fc*/ 	.word	0xffffffff


	//   ....[52]....
        /*0300*/ 	.word	0xffffffff


	//   ....[53]....
        /*0304*/ 	.word	0xffffffff


	//   ....[54]....
        /*0308*/ 	.word	0xffffffff


	//   ....[55]....
        /*030c*/ 	.word	0xffffffff


	//   ....[56]....
        /*0310*/ 	.word	0xffffffff


	//   ....[57]....
        /*0314*/ 	.word	0xffffffff


	//   ....[58]....
        /*0318*/ 	.word	0x0500000f


	//   ....[59]....
        /*031c*/ 	.word	0x0500000f


	//   ....[60]....
        /*0320*/ 	.word	0x0500000f


	//   ....[61]....
        /*0324*/ 	.word	0x0500000f


	//   ....[62]....
        /*0328*/ 	.word	0x0500000f


	//   ....[63]....
        /*032c*/ 	.word	0x0500000f


	//   ....[64]....
        /*0330*/ 	.word	0x0500000f


	//   ....[65]....
        /*0334*/ 	.word	0x0500000f


	//   ....[66]....
        /*0338*/ 	.word	0x0500000f


	//   ....[67]....
        /*033c*/ 	.word	0x0500000f


	//   ....[68]....
        /*0340*/ 	.word	0x0500000f


	//   ....[69]....
        /*0344*/ 	.word	0x0500000f


	//   ....[70]....
        /*0348*/ 	.word	0x0500000f


	//   ....[71]....
        /*034c*/ 	.word	0x0500000f


	//   ....[72]....
        /*0350*/ 	.word	0x0500000f


	//   ....[73]....
        /*0354*/ 	.word	0x0500000f


	//   ....[74]....
        /*0358*/ 	.word	0x0500000f


	//   ....[75]....
        /*035c*/ 	.word	0x0500000f


	//   ....[76]....
        /*0360*/ 	.word	0x0500000f


	//   ....[77]....
        /*0364*/ 	.word	0xffffffff


	//   ....[78]....
        /*0368*/ 	.word	0xffffffff


	//   ....[79]....
        /*036c*/ 	.word	0xffffffff


	//   ....[80]....
        /*0370*/ 	.word	0xffffffff


	//----- nvinfo : EIATTR_COOP_GROUP_INSTR_OFFSETS
	.align		4
.L_436:
        /*0374*/ 	.byte	0x04, 0x28
        /*0376*/ 	.short	(.L_438 - .L_437)


	//   ....[0]....
.L_437:
        /*0378*/ 	.word	0x000000b0


	//   ....[1]....
        /*037c*/ 	.word	0x000001e0


	//   ....[2]....
        /*0380*/ 	.word	0x00000230


	//   ....[3]....
        /*0384*/ 	.word	0x00000480


	//   ....[4]....
        /*0388*/ 	.word	0x000005e0


	//   ....[5]....
        /*038c*/ 	.word	0x00000700


	//   ....[6]....
        /*0390*/ 	.word	0x00000860


	//   ....[7]....
        /*0394*/ 	.word	0x00002240


	//   ....[8]....
        /*0398*/ 	.word	0x00006250


	//   ....[9]....
        /*039c*/ 	.word	0x000062d0


	//   ....[10]....
        /*03a0*/ 	.word	0x000065c0


	//   ....[11]....
        /*03a4*/ 	.word	0x000065e0


	//   ....[12]....
        /*03a8*/ 	.word	0x0000bda0


	//   ....[13]....
        /*03ac*/ 	.word	0x0000be20


	//   ....[14]....
        /*03b0*/ 	.word	0x0000c1c0


	//   ....[15]....
        /*03b4*/ 	.word	0x0000c1e0


	//   ....[16]....
        /*03b8*/ 	.word	0x00017020


	//   ....[17]....
        /*03bc*/ 	.word	0x000170c0


	//   ....[18]....
        /*03c0*/ 	.word	0x000172d0


	//   ....[19]....
        /*03c4*/ 	.word	0x00017350


	//   ....[20]....
        /*03c8*/ 	.word	0x0001f0b0


	//   ....[21]....
        /*03cc*/ 	.word	0x0001f0d0


	//   ....[22]....
        /*03d0*/ 	.word	0x0001f130


	//   ....[23]....
        /*03d4*/ 	.word	0x0001f170


	//   ....[24]....
        /*03d8*/ 	.word	0x000228b0


	//   ....[25]....
        /*03dc*/ 	.word	0x00022a40


	//   ....[26]....
        /*03e0*/ 	.word	0x00022a70


	//   ....[27]....
        /*03e4*/ 	.word	0x00022aa0


	//   ....[28]....
        /*03e8*/ 	.word	0x00022ae0


	//   ....[29]....
        /*03ec*/ 	.word	0x00022b30


	//   ....[30]....
        /*03f0*/ 	.word	0x00022b90


	//   ....[31]....
        /*03f4*/ 	.word	0x00022d70


	//   ....[32]....
        /*03f8*/ 	.word	0x00022dd0


	//   ....[33]....
        /*03fc*/ 	.word	0x00022e10


	//   ....[34]....
        /*0400*/ 	.word	0x00022e50


	//   ....[35]....
        /*0404*/ 	.word	0x00022e80


	//   ....[36]....
        /*0408*/ 	.word	0x00022eb0


	//   ....[37]....
        /*040c*/ 	.word	0x00022f40


	//   ....[38]....
        /*0410*/ 	.word	0x00022fa0


	//   ....[39]....
        /*0414*/ 	.word	0x00023030


	//   ....[40]....
        /*0418*/ 	.word	0x00026980


	//   ....[41]....
        /*041c*/ 	.word	0x00026990


	//   ....[42]....
        /*0420*/ 	.word	0x00026aa0


	//   ....[43]....
        /*0424*/ 	.word	0x00026b00


	//   ....[44]....
        /*0428*/ 	.word	0x00026b40


	//   ....[45]....
        /*042c*/ 	.word	0x00026b80


	//   ....[46]....
        /*0430*/ 	.word	0x00026bb0


	//   ....[47]....
        /*0434*/ 	.word	0x00026be0


	//   ....[48]....
        /*0438*/ 	.word	0x00026d70


	//   ....[49]....
        /*043c*/ 	.word	0x00026dd0


	//   ....[50]....
        /*0440*/ 	.word	0x00026e10


	//   ....[51]....
        /*0444*/ 	.word	0x00026e50


	//   ....[52]....
        /*0448*/ 	.word	0x00026e80


	//   ....[53]....
        /*044c*/ 	.word	0x00026eb0


	//   ....[54]....
        /*0450*/ 	.word	0x00026f70


	//   ....[55]....
        /*0454*/ 	.word	0x00026f90


	//   ....[56]....
        /*0458*/ 	.word	0x00027000


	//   ....[57]....
        /*045c*/ 	.word	0x00027670


	//   ....[58]....
        /*0460*/ 	.word	0x00027c50


	//   ....[59]....
        /*0464*/ 	.word	0x00028070


	//   ....[60]....
        /*0468*/ 	.word	0x00028100


	//   ....[61]....
        /*046c*/ 	.word	0x000281a0


	//   ....[62]....
        /*0470*/ 	.word	0x00028250


	//   ....[63]....
        /*0474*/ 	.word	0x000282d0


	//   ....[64]....
        /*0478*/ 	.word	0x00028350


	//   ....[65]....
        /*047c*/ 	.word	0x000283d0


	//   ....[66]....
        /*0480*/ 	.word	0x00028450


	//   ....[67]....
        /*0484*/ 	.word	0x000284e0


	//   ....[68]....
        /*0488*/ 	.word	0x00028590


	//   ....[69]....
        /*048c*/ 	.word	0x00028610


	//   ....[70]....
        /*0490*/ 	.word	0x00028690


	//   ....[71]....
        /*0494*/ 	.word	0x00028710


	//   ....[72]....
        /*0498*/ 	.word	0x00028790


	//   ....[73]....
        /*049c*/ 	.word	0x00028800


	//   ....[74]....
        /*04a0*/ 	.word	0x000288a0


	//   ....[75]....
        /*04a4*/ 	.word	0x00028930


	//   ....[76]....
        /*04a8*/ 	.word	0x00028a50


	//   ....[77]....
        /*04ac*/ 	.word	0x0002ca20


	//   ....[78]....
        /*04b0*/ 	.word	0x0002ca70


	//   ....[79]....
        /*04b4*/ 	.word	0x0002cad0


	//   ....[80]....
        /*04b8*/ 	.word	0x0002caf0


	//----- nvinfo : EIATTR_REG_RECONFIG
	.align		4
.L_438:
        /*04bc*/ 	.byte	0x01, 0x54
	.zero		2


	//----- nvinfo : EIATTR_SYSCALL_OFFSETS
	.align		4
        /*04c0*/ 	.byte	0x04, 0x46
        /*04c2*/ 	.short	(.L_440 - .L_439)


	//   ....[0]....
.L_439:
        /*04c4*/ 	.word	0x000027b0


	//   ....[1]....
        /*04c8*/ 	.word	0x00023f50


	//   ....[2]....
        /*04cc*/ 	.word	0x00024090


	//   ....[3]....
        /*04d0*/ 	.word	0x00024190


	//----- nvinfo : EIATTR_MBARRIER_INSTR_OFFSETS
	.align		4
.L_440:
        /*04d4*/ 	.byte	0x04, 0x39
        /*04d6*/ 	.short	(.L_442 - .L_441)


	//   ....[0]....
.L_441:
        /*04d8*/ 	.word	0x00000320
        /*04dc*/ 	.word	0x000000ff
        /*04e0*/ 	.word	0x00032400
        /*04e4*/ 	.short	0x0100
        /*04e6*/ 	.byte	0x08
	.zero		1


	//   ....[1]....
        /*04e8*/ 	.word	0x00000330
        /*04ec*/ 	.word	0x000000ff
        /*04f0*/ 	.word	0x00032410
        /*04f4*/ 	.short	0x0100
        /*04f6*/ 	.byte	0x08
	.zero		1


	//   ....[2]....
        /*04f8*/ 	.word	0x00000340
        /*04fc*/ 	.word	0x000000ff
        /*0500*/ 	.word	0x00032420
        /*0504*/ 	.short	0x0100
        /*0506*/ 	.byte	0x08
	.zero		1


	//   ....[3]....
        /*0508*/ 	.word	0x00000430
        /*050c*/ 	.word	0x000000ff
        /*0510*/ 	.word	0x00032430
        /*0514*/ 	.short	0x0100
        /*0516*/ 	.byte	0x08
	.zero		1


	//   ....[4]....
        /*0518*/ 	.word	0x00000440
        /*051c*/ 	.word	0x000000ff
        /*0520*/ 	.word	0x00032440
        /*0524*/ 	.short	0x0100
        /*0526*/ 	.byte	0x08
	.zero		1


	//   ....[5]....
        /*0528*/ 	.word	0x00000450
        /*052c*/ 	.word	0x000000ff
        /*0530*/ 	.word	0x00032438
        /*0534*/ 	.short	0x0100
        /*0536*/ 	.byte	0x08
	.zero		1


	//   ....[6]....
        /*0538*/ 	.word	0x00000460
        /*053c*/ 	.word	0x000000ff
        /*0540*/ 	.word	0x00032448
        /*0544*/ 	.short	0x0100
        /*0546*/ 	.byte	0x08
	.zero		1


	//   ....[7]....
        /*0548*/ 	.word	0x00000590
        /*054c*/ 	.word	0x000000ff
        /*0550*/ 	.word	0x00032450
        /*0554*/ 	.short	0x0100
        /*0556*/ 	.byte	0x08
	.zero		1


	//   ....[8]....
        /*0558*/ 	.word	0x000005a0
        /*055c*/ 	.word	0x000000ff
        /*0560*/ 	.word	0x00032460
        /*0564*/ 	.short	0x0100
        /*0566*/ 	.byte	0x08
	.zero		1


	//   ....[9]....
        /*0568*/ 	.word	0x000005b0
        /*056c*/ 	.word	0x000000ff
        /*0570*/ 	.word	0x00032458
        /*0574*/ 	.short	0x0100
        /*0576*/ 	.byte	0x08
	.zero		1


	//   ....[10]....
        /*0578*/ 	.word	0x000005c0
        /*057c*/ 	.word	0x000000ff
        /*0580*/ 	.word	0x00032468
        /*0584*/ 	.short	0x0100
        /*0586*/ 	.byte	0x08
	.zero		1


	//   ....[11]....
        /*0588*/ 	.word	0x000006b0
        /*058c*/ 	.word	0x000000ff
        /*0590*/ 	.word	0x00032470
        /*0594*/ 	.short	0x0100
        /*0596*/ 	.byte	0x06
	.zero		1


	//   ....[12]....
        /*0598*/ 	.word	0x000006c0
        /*059c*/ 	.word	0x000000ff
        /*05a0*/ 	.word	0x00032480
        /*05a4*/ 	.short	0x0100
        /*05a6*/ 	.byte	0x06
	.zero		1


	//   ....[13]....
        /*05a8*/ 	.word	0x000006d0
        /*05ac*/ 	.word	0x000000ff
        /*05b0*/ 	.word	0x00032478
        /*05b4*/ 	.short	0x0100
        /*05b6*/ 	.byte	0x06
	.zero		1


	//   ....[14]....
        /*05b8*/ 	.word	0x000006e0
        /*05bc*/ 	.word	0x000000ff
        /*05c0*/ 	.word	0x00032488
        /*05c4*/ 	.short	0x0100
        /*05c6*/ 	.byte	0x06
	.zero		1


	//   ....[15]....
        /*05c8*/ 	.word	0x00000810
        /*05cc*/ 	.word	0x000000ff
        /*05d0*/ 	.word	0x00032490
        /*05d4*/ 	.short	0x0100
        /*05d6*/ 	.byte	0x08
	.zero		1


	//   ....[16]....
        /*05d8*/ 	.word	0x00000820
        /*05dc*/ 	.word	0x000000ff
        /*05e0*/ 	.word	0x000324a0
        /*05e4*/ 	.short	0x0100
        /*05e6*/ 	.byte	0x08
	.zero		1


	//   ....[17]....
        /*05e8*/ 	.word	0x00000830
        /*05ec*/ 	.word	0x000000ff
        /*05f0*/ 	.word	0x00032498
        /*05f4*/ 	.short	0x0100
        /*05f6*/ 	.byte	0x08
	.zero		1


	//   ....[18]....
        /*05f8*/ 	.word	0x00000840
        /*05fc*/ 	.word	0x000000ff
        /*0600*/ 	.word	0x000324a8
        /*0604*/ 	.short	0x0100
        /*0606*/ 	.byte	0x08
	.zero		1


	//   ....[19]....
        /*0608*/ 	.word	0x00000970
        /*060c*/ 	.word	0x000000ff
        /*0610*/ 	.word	0x000324b0
        /*0614*/ 	.short	0x0100
        /*0616*/ 	.byte	0x08
	.zero		1


	//   ....[20]....
        /*0618*/ 	.word	0x00000980
        /*061c*/ 	.word	0x000000ff
        /*0620*/ 	.word	0x000324c0
        /*0624*/ 	.short	0x0100
        /*0626*/ 	.byte	0x08
	.zero		1


	//   ....[21]....
        /*0628*/ 	.word	0x00000990
        /*062c*/ 	.word	0x000000ff
        /*0630*/ 	.word	0x000324b8
        /*0634*/ 	.short	0x0100
        /*0636*/ 	.byte	0x08
	.zero		1


	//   ....[22]....
        /*0638*/ 	.word	0x000009a0
        /*063c*/ 	.word	0x000000ff
        /*0640*/ 	.word	0x000324c8
        /*0644*/ 	.short	0x0100
        /*0646*/ 	.byte	0x08
	.zero		1


	//   ....[23]....
        /*0648*/ 	.word	0x00002a30
        /*064c*/ 	.word	0x000000ff
        /*0650*/ 	.word	0x00032400
        /*0654*/ 	.short	0x010a
        /*0656*/ 	.byte	0x2c
	.zero		1


	//   ....[24]....
        /*0658*/ 	.word	0x00002e40
        /*065c*/ 	.word	0x00000014
        /*0660*/ 	.word	0x00000000
        /*0664*/ 	.short	0x010a
        /*0666*/ 	.byte	0x3f
	.zero		1


	//   ....[25]....
        /*0668*/ 	.word	0x00002ea0
        /*066c*/ 	.word	0x00000014
        /*0670*/ 	.word	0x00000000
        /*0674*/ 	.short	0x010a
        /*0676*/ 	.byte	0x3f
	.zero		1


	//   ....[26]....
        /*0678*/ 	.word	0x00003250
        /*067c*/ 	.word	0x000000ff
        /*0680*/ 	.word	0x00032410
        /*0684*/ 	.short	0x010a
        /*0686*/ 	.byte	0x2c
	.zero		1


	//   ....[27]....
        /*0688*/ 	.word	0x00003350
        /*068c*/ 	.word	0x00000008
        /*0690*/ 	.word	0x00000000
        /*0694*/ 	.short	0x010a
        /*0696*/ 	.byte	0x3f
	.zero		1


	//   ....[28]....
        /*0698*/ 	.word	0x000033b0
        /*069c*/ 	.word	0x00000008
        /*06a0*/ 	.word	0x00000000
        /*06a4*/ 	.short	0x010a
        /*06a6*/ 	.byte	0x3f
	.zero		1


	//   ....[29]....
        /*06a8*/ 	.word	0x000040a0
        /*06ac*/ 	.word	0x00000007
        /*06b0*/ 	.word	0x00000000
        /*06b4*/ 	.short	0x0101
        /*06b6*/ 	.byte	0x3f
	.zero		1


	//   ....[30]....
        /*06b8*/ 	.word	0x00009840
        /*06bc*/ 	.word	0x0000000d
        /*06c0*/ 	.word	0x00000000
        /*06c4*/ 	.short	0x0101
        /*06c6*/ 	.byte	0x3f
	.zero		1


	//   ....[31]....
        /*06c8*/ 	.word	0x00009ee0
        /*06cc*/ 	.word	0x00000003
        /*06d0*/ 	.word	0x00000000
        /*06d4*/ 	.short	0x010a
        /*06d6*/ 	.byte	0x3f
	.zero		1


	//   ....[32]....
        /*06d8*/ 	.word	0x00009fe0
        /*06dc*/ 	.word	0x00000000
        /*06e0*/ 	.word	0x00000000
        /*06e4*/ 	.short	0x010a
        /*06e6*/ 	.byte	0x3f
	.zero		1


	//   ....[33]....
        /*06e8*/ 	.word	0x0000a410
        /*06ec*/ 	.word	0x00000003
        /*06f0*/ 	.word	0x00000000
        /*06f4*/ 	.short	0x010a
        /*06f6*/ 	.byte	0x3f
	.zero		1


	//   ....[34]....
        /*06f8*/ 	.word	0x0000a4c0
        /*06fc*/ 	.word	0x00000004
        /*0700*/ 	.word	0x00000000
        /*0704*/ 	.short	0x010a
        /*0706*/ 	.byte	0x3f
	.zero		1


	//   ....[35]....
        /*0708*/ 	.word	0x0000b190
        /*070c*/ 	.word	0x00000003
        /*0710*/ 	.word	0x00000000
        /*0714*/ 	.short	0x0101
        /*0716*/ 	.byte	0x3f
	.zero		1


	//   ....[36]....
        /*0718*/ 	.word	0x00013ab0
        /*071c*/ 	.word	0x00000000
        /*0720*/ 	.word	0x00000000
        /*0724*/ 	.short	0x0101
        /*0726*/ 	.byte	0x3f
	.zero		1


	//   ....[37]....
        /*0728*/ 	.word	0x00013cb0
        /*072c*/ 	.word	0x00000005
        /*0730*/ 	.word	0x00000000
        /*0734*/ 	.short	0x010a
        /*0736*/ 	.byte	0x3f
	.zero		1


	//   ....[38]....
        /*0738*/ 	.word	0x00013db0
        /*073c*/ 	.word	0x00000000
        /*0740*/ 	.word	0x00000000
        /*0744*/ 	.short	0x010a
        /*0746*/ 	.byte	0x3f
	.zero		1


	//   ....[39]....
        /*0748*/ 	.word	0x000141e0
        /*074c*/ 	.word	0x00000005
        /*0750*/ 	.word	0x00000000
        /*0754*/ 	.short	0x010a
        /*0756*/ 	.byte	0x3f
	.zero		1


	//   ....[40]....
        /*0758*/ 	.word	0x00014290
        /*075c*/ 	.word	0x00000004
        /*0760*/ 	.word	0x00000000
        /*0764*/ 	.short	0x010a
        /*0766*/ 	.byte	0x3f
	.zero		1


	//   ....[41]....
        /*0768*/ 	.word	0x00014f60
        /*076c*/ 	.word	0x00000004
        /*0770*/ 	.word	0x00000000
        /*0774*/ 	.short	0x0101
        /*0776*/ 	.byte	0x3f
	.zero		1


	//   ....[42]....
        /*0778*/ 	.word	0x0001ec40
        /*077c*/ 	.word	0x00000000
        /*0780*/ 	.word	0x00000000
        /*0784*/ 	.short	0x0101
        /*0786*/ 	.byte	0x3f
	.zero		1


	//   ....[43]....
        /*0788*/ 	.word	0x00021520
        /*078c*/ 	.word	0x000000ff
        /*0790*/ 	.word	0x00000000
        /*0794*/ 	.short	0x0101
        /*0796*/ 	.byte	0x04
	.zero		1


	//   ....[44]....
        /*0798*/ 	.word	0x000246a0
        /*079c*/ 	.word	0x00000009
        /*07a0*/ 	.word	0x00032440
        /*07a4*/ 	.short	0x010a
        /*07a6*/ 	.byte	0x3f
	.zero		1


	//   ....[45]....
        /*07a8*/ 	.word	0x00024cb0
        /*07ac*/ 	.word	0x00000009
        /*07b0*/ 	.word	0x00032420
        /*07b4*/ 	.short	0x010a
        /*07b6*/ 	.byte	0x3f
	.zero		1


	//   ....[46]....
        /*07b8*/ 	.word	0x00024d80
        /*07bc*/ 	.word	0x00000009
        /*07c0*/ 	.word	0x00032460
        /*07c4*/ 	.short	0x010a
        /*07c6*/ 	.byte	0x3f
	.zero		1


	//   ....[47]....
        /*07c8*/ 	.word	0x000253e0
        /*07cc*/ 	.word	0x00000002
        /*07d0*/ 	.word	0x00032440
        /*07d4*/ 	.short	0x010a
        /*07d6*/ 	.byte	0x3f
	.zero		1


	//   ....[48]....
        /*07d8*/ 	.word	0x000255f0
        /*07dc*/ 	.word	0x00000002
        /*07e0*/ 	.word	0x00032460
        /*07e4*/ 	.short	0x010a
        /*07e6*/ 	.byte	0x3f
	.zero		1


	//   ....[49]....
        /*07e8*/ 	.word	0x00025b80
        /*07ec*/ 	.word	0x00000002
        /*07f0*/ 	.word	0x00032440
        /*07f4*/ 	.short	0x010a
        /*07f6*/ 	.byte	0x3f
	.zero		1


	//   ....[50]....
        /*07f8*/ 	.word	0x00025d80
        /*07fc*/ 	.word	0x00000002
        /*0800*/ 	.word	0x00032460
        /*0804*/ 	.short	0x010a
        /*0806*/ 	.byte	0x3f
	.zero		1


	//   ....[51]....
        /*0808*/ 	.word	0x00026270
        /*080c*/ 	.word	0x00000002
        /*0810*/ 	.word	0x00032440
        /*0814*/ 	.short	0x010a
        /*0816*/ 	.byte	0x3f
	.zero		1


	//   ....[52]....
        /*0818*/ 	.word	0x00026480
        /*081c*/ 	.word	0x00000002
        /*0820*/ 	.word	0x00032460
        /*0824*/ 	.short	0x010a
        /*0826*/ 	.byte	0x3f
	.zero		1


	//   ....[53]....
        /*0828*/ 	.word	0x00027600
        /*082c*/ 	.word	0x00000000
        /*0830*/ 	.word	0x00032420
        /*0834*/ 	.short	0x010a
        /*0836*/ 	.byte	0x3f
	.zero		1


	//   ....[54]....
        /*0838*/ 	.word	0x000277b0
        /*083c*/ 	.word	0x00000006
        /*0840*/ 	.word	0x00000000
        /*0844*/ 	.short	0x010a
        /*0846*/ 	.byte	0x3f
	.zero		1


	//   ....[55]....
        /*0848*/ 	.word	0x00027820
        /*084c*/ 	.word	0x00000007
        /*0850*/ 	.word	0x00000000
        /*0854*/ 	.short	0x010a
        /*0856*/ 	.byte	0x3f
	.zero		1


	//   ....[56]....
        /*0858*/ 	.word	0x00027890
        /*085c*/ 	.word	0x00000004
        /*0860*/ 	.word	0x00000000
        /*0864*/ 	.short	0x010a
        /*0866*/ 	.byte	0x3f
	.zero		1


	//   ....[57]....
        /*0868*/ 	.word	0x000278c0
        /*086c*/ 	.word	0x00000003
        /*0870*/ 	.word	0x00000000
        /*0874*/ 	.short	0x010a
        /*0876*/ 	.byte	0x3f
	.zero		1


	//   ....[58]....
        /*0878*/ 	.word	0x00027930
        /*087c*/ 	.word	0x00000007
        /*0880*/ 	.word	0x00032400
        /*0884*/ 	.short	0x010a
        /*0886*/ 	.byte	0x3f
	.zero		1


	//   ....[59]....
        /*0888*/ 	.word	0x00027980
        /*088c*/ 	.word	0x00000014
        /*0890*/ 	.word	0x00000000
        /*0894*/ 	.short	0x010a
        /*0896*/ 	.byte	0x3f
	.zero		1


	//   ....[60]....
        /*0898*/ 	.word	0x000279e0
        /*089c*/ 	.word	0x00000008
        /*08a0*/ 	.word	0x00032410
        /*08a4*/ 	.short	0x010a
        /*08a6*/ 	.byte	0x3f
	.zero		1


	//   ....[61]....
        /*08a8*/ 	.word	0x00027a30
        /*08ac*/ 	.word	0x00000008
        /*08b0*/ 	.word	0x00000000
        /*08b4*/ 	.short	0x010a
        /*08b6*/ 	.byte	0x3f
	.zero		1


	//   ....[62]....
        /*08b8*/ 	.word	0x00027a80
        /*08bc*/ 	.word	0x00000000
        /*08c0*/ 	.word	0x00000000
        /*08c4*/ 	.short	0x010a
        /*08c6*/ 	.byte	0x3f
	.zero		1


	//   ....[63]....
        /*08c8*/ 	.word	0x00027ad0
        /*08cc*/ 	.word	0x00000004
        /*08d0*/ 	.word	0x00000000
        /*08d4*/ 	.short	0x010a
        /*08d6*/ 	.byte	0x3f
	.zero		1


	//   ....[64]....
        /*08d8*/ 	.word	0x00027b20
        /*08dc*/ 	.word	0x00000000
        /*08e0*/ 	.word	0x00000000
        /*08e4*/ 	.short	0x010a
        /*08e6*/ 	.byte	0x3f
	.zero		1


	//   ....[65]....
        /*08e8*/ 	.word	0x00027b70
        /*08ec*/ 	.word	0x00000004
        /*08f0*/ 	.word	0x00000000
        /*08f4*/ 	.short	0x010a
        /*08f6*/ 	.byte	0x3f
	.zero		1


	//   ....[66]....
        /*08f8*/ 	.word	0x00027d10
        /*08fc*/ 	.word	0x00000009
        /*0900*/ 	.word	0x00032440
        /*0904*/ 	.short	0x010a
        /*0906*/ 	.byte	0x3f
	.zero		1


	//   ....[67]....
        /*0908*/ 	.word	0x00027d90
        /*090c*/ 	.word	0x00000009
        /*0910*/ 	.word	0x00032420
        /*0914*/ 	.short	0x010a
        /*0916*/ 	.byte	0x3f
	.zero		1


	//   ....[68]....
        /*0918*/ 	.word	0x00027de0
        /*091c*/ 	.word	0x00000009
        /*0920*/ 	.word	0x00032460
        /*0924*/ 	.short	0x010a
        /*0926*/ 	.byte	0x3f
	.zero		1


	//   ....[69]....
        /*0928*/ 	.word	0x00027e30
        /*092c*/ 	.word	0x00000002
        /*0930*/ 	.word	0x00032440
        /*0934*/ 	.short	0x010a
        /*0936*/ 	.byte	0x3f
	.zero		1


	//   ....[70]....
        /*0938*/ 	.word	0x00027e80
        /*093c*/ 	.word	0x00000002
        /*0940*/ 	.word	0x00032460
        /*0944*/ 	.short	0x010a
        /*0946*/ 	.byte	0x3f
	.zero		1


	//   ....[71]....
        /*0948*/ 	.word	0x00027ed0
        /*094c*/ 	.word	0x00000002
        /*0950*/ 	.word	0x00032440
        /*0954*/ 	.short	0x010a
        /*0956*/ 	.byte	0x3f
	.zero		1


	//   ....[72]....
        /*0958*/ 	.word	0x00027f20
        /*095c*/ 	.word	0x00000002
        /*0960*/ 	.word	0x00032460
        /*0964*/ 	.short	0x010a
        /*0966*/ 	.byte	0x3f
	.zero		1


	//   ....[73]....
        /*0968*/ 	.word	0x00027f70
        /*096c*/ 	.word	0x00000002
        /*0970*/ 	.word	0x00032440
        /*0974*/ 	.short	0x010a
        /*0976*/ 	.byte	0x3f
	.zero		1


	//   ....[74]....
        /*0978*/ 	.word	0x00027fc0
        /*097c*/ 	.word	0x00000002
        /*0980*/ 	.word	0x00032460
        /*0984*/ 	.short	0x010a
        /*0986*/ 	.byte	0x3f
	.zero		1


	//   ....[75]....
        /*0988*/ 	.word	0x00028970
        /*098c*/ 	.word	0x00000000
        /*0990*/ 	.word	0x00032420
        /*0994*/ 	.short	0x010a
        /*0996*/ 	.byte	0x3f
	.zero		1


	//   ....[76]....
        /*0998*/ 	.word	0x00028b10
        /*099c*/ 	.word	0x00000006
        /*09a0*/ 	.word	0x00000000
        /*09a4*/ 	.short	0x010a
        /*09a6*/ 	.byte	0x3f
	.zero		1


	//   ....[77]....
        /*09a8*/ 	.word	0x00028b60
        /*09ac*/ 	.word	0x00000007
        /*09b0*/ 	.word	0x00000000
        /*09b4*/ 	.short	0x010a
        /*09b6*/ 	.byte	0x3f
	.zero		1


	//   ....[78]....
        /*09b8*/ 	.word	0x00028bb0
        /*09bc*/ 	.word	0x00000004
        /*09c0*/ 	.word	0x00000000
        /*09c4*/ 	.short	0x010a
        /*09c6*/ 	.byte	0x3f
	.zero		1


	//   ....[79]....
        /*09c8*/ 	.word	0x00028f50
        /*09cc*/ 	.word	0x0000000c
        /*09d0*/ 	.word	0x00000000
        /*09d4*/ 	.short	0x010a
        /*09d6*/ 	.byte	0x3f
	.zero		1


	//   ....[80]....
        /*09d8*/ 	.word	0x00029090
        /*09dc*/ 	.word	0x00000002
        /*09e0*/ 	.word	0x00000000
        /*09e4*/ 	.short	0x010a
        /*09e6*/ 	.byte	0x3f
	.zero		1


	//   ....[81]....
        /*09e8*/ 	.word	0x000296f0
        /*09ec*/ 	.word	0x0000000b
        /*09f0*/ 	.word	0x00000000
        /*09f4*/ 	.short	0x010a
        /*09f6*/ 	.byte	0x3f
	.zero		1


	//   ....[82]....
        /*09f8*/ 	.word	0x00029830
        /*09fc*/ 	.word	0x00000008
        /*0a00*/ 	.word	0x00000000
        /*0a04*/ 	.short	0x010a
        /*0a06*/ 	.byte	0x3f
	.zero		1


	//   ....[83]....
        /*0a08*/ 	.word	0x0002aab0
        /*0a0c*/ 	.word	0x00000002
        /*0a10*/ 	.word	0x00000000
        /*0a14*/ 	.short	0x0101
        /*0a16*/ 	.byte	0x3f
	.zero		1


	//   ....[84]....
        /*0a18*/ 	.word	0x00044710
        /*0a1c*/ 	.word	0x00000004
        /*0a20*/ 	.word	0x00000000
        /*0a24*/ 	.short	0x0101
        /*0a26*/ 	.byte	0x3f
	.zero		1


	//   ....[85]....
        /*0a28*/ 	.word	0x00044740
        /*0a2c*/ 	.word	0x00000002
        /*0a30*/ 	.word	0x00000000
        /*0a34*/ 	.short	0x010a
        /*0a36*/ 	.byte	0x3f
	.zero		1


	//   ....[86]....
        /*0a38*/ 	.word	0x00044790
        /*0a3c*/ 	.word	0x00000008
        /*0a40*/ 	.word	0x00000000
        /*0a44*/ 	.short	0x010a
        /*0a46*/ 	.byte	0x3f
	.zero		1


	//----- nvinfo : EIATTR_NUM_MBARRIERS
	.align		4
.L_442:
        /*0a48*/ 	.byte	0x03, 0x38
        /*0a4a*/ 	.short	0x0017


	//----- nvinfo : EIATTR_EXIT_INSTR_OFFSETS
	.align		4
        /*0a4c*/ 	.byte	0x04, 0x1c
        /*0a4e*/ 	.short	(.L_444 - .L_443)


	//   ....[0]....
.L_443:
        /*0a50*/ 	.word	0x00000bd0


	//   ....[1]....
        /*0a54*/ 	.word	0x00022870


	//   ....[2]....
        /*0a58*/ 	.word	0x000228d0


	//   ....[3]....
        /*0a5c*/ 	.word	0x00027910


	//----- nvinfo : EIATTR_MAX_THREADS
	.align		4
.L_444:
        /*0a60*/ 	.byte	0x04, 0x05
        /*0a62*/ 	.short	(.L_446 - .L_445)
.L_445:
        /*0a64*/ 	.word	0x00000180
        /*0a68*/ 	.word	0x00000001
        /*0a6c*/ 	.word	0x00000001


	//----- nvinfo : EIATTR_CRS_STACK_SIZE
	.align		4
.L_446:
        /*0a70*/ 	.byte	0x04, 0x1e
        /*0a72*/ 	.short	(.L_448 - .L_447)
.L_447:
        /*0a74*/ 	.word	0x00000000


	//----- nvinfo : EIATTR_CBANK_PARAM_SIZE
	.align		4
.L_448:
        /*0a78*/ 	.byte	0x03, 0x19
        /*0a7a*/ 	.short	0x0b70


	//----- nvinfo : EIATTR_PARAM_CBANK
	.align		4
        /*0a7c*/ 	.byte	0x04, 0x0a
        /*0a7e*/ 	.short	(.L_450 - .L_449)
	.align		4
.L_449:
        /*0a80*/ 	.word	index@(.nv.constant0._ZN7cutlass13device_kernelIN5flash11enable_sm90INS1_16FlashAttnFwdSm90INS1_25CollectiveMainloopFwdSm90ILi2EN4cute5tupleIJNS5_1CILi1EEES8_S8_EEENS6_IJNS7_ILi128EEENS7_ILi96EEENS7_ILi64EEEEEELi256ENS_6half_tEfNS_4arch4Sm90ELb0ELb1ELb1ELb1ELb0ELb0ELb1ELb1ELb0ELb0ELb0ELb0EEENS1_21CollectiveEpilogueFwdINS6_IJSA_NS7_ILi256EEESB_EEES9_SE_SG_Li256ELb1ELb0ELb0ELb0EEENS1_36VarlenDynamicPersistentTileSchedulerILi128ELi96ELi256ELi32ELb0ELb0ELb1ELb1ELb0ELb1EEEEEEEEEvNT_6ParamsE)
        /*0a84*/ 	.short	0x0210
        /*0a86*/ 	.short	0x0b70


	//----- nvinfo : EIATTR_SW_WAR
	.align		4
.L_450:
        /*0a88*/ 	.byte	0x04, 0x36
        /*0a8a*/ 	.short	(.L_452 - .L_451)
.L_451:
        /*0a8c*/ 	.word	0x00000008
.L_452:


//--------------------- .nv.info._ZN7cutlass13device_kernelIN5flash11enable_sm90INS1_16FlashAttnFwdSm90INS1_25CollectiveMainloopFwdSm90ILi2EN4cute5tupleIJNS5_1CILi1EEES8_S8_EEENS6_IJNS7_ILi128EEENS7_ILi96EEENS7_ILi64EEEEEELi256ENS_6half_tEfNS_4arch4Sm90ELb0ELb1ELb1ELb1ELb0ELb1ELb1ELb1ELb0ELb0ELb0ELb0EEENS1_21CollectiveEpilogueFwdINS6_IJSA_NS7_ILi256EEESB_EEES9_SE_SG_Li256ELb1ELb0ELb0ELb0EEENS1_36VarlenDynamicPersistentTileSchedulerILi128ELi96ELi256ELi32ELb0ELb0ELb1ELb1ELb0ELb1EEEEEEEEEvNT_6ParamsE --------------------------
	.section	.nv.info._ZN7cutlass13device_kernelIN5flash11enable_sm90INS1_16FlashAttnFwdSm90INS1_25CollectiveMainloopFwdSm90ILi2EN4cute5tupleIJNS5_1CILi1EEES8_S8_EEENS6_IJNS7_ILi128EEENS7_ILi96EEENS7_ILi64EEEEEELi256ENS_6half_tEfNS_4arch4Sm90ELb0ELb1ELb1ELb1ELb0ELb1ELb1ELb1ELb0ELb0ELb0ELb0EEENS1_21CollectiveEpilogueFwdINS6_IJSA_NS7_ILi256EEESB_EEES9_SE_SG_Li256ELb1ELb0ELb0ELb0EEENS1_36VarlenDynamicPersistentTileSchedulerILi128ELi96ELi256ELi32ELb0ELb0ELb1ELb1ELb0ELb1EEEEEEEEEvNT_6ParamsE,"",@"SHT_CUDA_INFO"
	.sectionflags	@""
	.align	4


	//----- nvinfo : EIATTR_CUDA_API_VERSION
	.align		4
        /*0000*/ 	.byte	0x04, 0x37
        /*0002*/ 	.short	(.L_454 - .L_453)
.L_453:
        /*0004*/ 	.word	0x00000082


	//----- nvinfo : EIATTR_KPARAM_INFO
	.align		4
.L_454:
        /*0008*/ 	.byte	0x04, 0x17
        /*000a*/ 	.short	(.L_456 - .L_455)
.L_455:
        /*000c*/ 	.word	0x00000000
        /*0010*/ 	.short	0x0000
        /*0012*/ 	.short	0x0070
        /*0014*/ 	.byte	0x00, 0xf0, 0x01, 0x2c


	//----- nvinfo : EIATTR_SPARSE_MMA_MASK
	.align		4
.L_456:
        /*0018*/ 	.byte	0x03, 0x50
        /*001a*/ 	.short	0x0000


	//----- nvinfo : EIATTR_MAXREG_COUNT
	.align		4
        /*001c*/ 	.byte	0x03, 0x1b
        /*001e*/ 	.short	0x00a8


	//----- nvinfo : EIATTR_NUM_BARRIERS
	.align		4
        /*0020*/ 	.byte	0x02, 0x4c
        /*0022*/ 	.byte	0x10
	.zero		1


	//----- nvinfo : EIATTR_EXTERNS
	.align		4
        /*0024*/ 	.byte	0x04, 0x0f
        /*0026*/ 	.short	(.L_458 - .L_457)


	//   ....[0]....
	.align		4
.L_457:
        /*0028*/ 	.word	index@(__assertfail)


	//----- nvinfo : EIATTR_ANNOTATIONS
	.align		4
.L_458:
        /*002c*/ 	.byte	0x04, 0x55
        /*002e*/ 	.short	(.L_460 - .L_459)


	//   ....[0]....
.L_459:
        /* <DEDUP_REMOVED lines=37> */


	//----- nvinfo : EIATTR_MERCURY_ISA_VERSION
	.align		4
.L_460:
        /*0268*/ 	.byte	0x03, 0x5f
        /*026a*/ 	.short	0x0101


	//----- nvinfo : EIATTR_UNUSED_LOAD_BYTE_OFFSET
	.align		4
        /*026c*/ 	.byte	0x04, 0x44
        /*026e*/ 	.short	(.L_462 - .L_461)


	//   ....[0]....
.L_461:
        /*0270*/ 	.word	0x00000c40
        /*0274*/ 	.word	0x0000fff0


	//   ....[1]....
        /*0278*/ 	.word	0x0002b800
        /*027c*/ 	.word	0x0000fff0


	//----- nvinfo : EIATTR_INT_WARP_WIDE_INSTR_OFFSETS
	.align		4
.L_462:
        /*0280*/ 	.byte	0x04, 0x31
        /*0282*/ 	.short	(.L_464 - .L_463)


	//   ....[0]....
.L_463:
        /*0284*/ 	.word	0x00000240


	//   ....[1]....
        /*0288*/ 	.word	0x00000280


	//   ....[2]....
        /*028c*/ 	.word	0x000002f0


	//   ....[3]....
        /*0290*/ 	.word	0x00000300


	//   ....[4]....
        /*0294*/ 	.word	0x00030a50


	//   ....[5]....
        /*0298*/ 	.word	0x00030ae0


	//   ....[6]....
        /*029c*/ 	.word	0x00030fe0


	//   ....[7]....
        /*02a0*/ 	.word	0x00031050


	//   ....[8]....
        /*02a4*/ 	.word	0x00033560


	//   ....[9]....
        /*02a8*/ 	.word	0x000335f0


	//----- nvinfo : EIATTR_COOP_GROUP_MASK_REGIDS
	.align		4
.L_464:
        /*02ac*/ 	.byte	0x04, 0x29
        /*02ae*/ 	.short	(.L_466 - .L_465)


	//   ....[0]....
.L_465:
        /*02b0*/ 	.word	0xffffffff


	//   ....[1]....
        /*02b4*/ 	.word	0xffffffff


	//   ....[2]....
        /*02b8*/ 	.word	0xffffffff


	//   ....[3]....
        /*02bc*/ 	.word	0xffffffff


	//   ....[4]....
        /*02c0*/ 	.word	0xffffffff


	//   ....[5]....
        /*02c4*/ 	.word	0xffffffff


	//   ....[6]....
        /*02c8*/ 	.word	0xffffffff


	//   ....[7]....
        /*02cc*/ 	.word	0xffffffff


	//   ....[8]....
        /*02d0*/ 	.word	0xffffffff


	//   ....[9]....
        /*02d4*/ 	.word	0xffffffff


	//   ....[10]....
        /*02d8*/ 	.word	0xffffffff


	//   ....[11]....
        /*02dc*/ 	.word	0xffffffff


	//   ....[12]....
        /*02e0*/ 	.word	0xffffffff


	//   ....[13]....
        /*02e4*/ 	.word	0xffffffff


	//   ....[14]....
        /*02e8*/ 	.word	0xffffffff


	//   ....[15]....
        /*02ec*/ 	.word	0xffffffff


	//   ....[16]....
        /*02f0*/ 	.word	0xffffffff


	//   ....[17]....
        /*02f4*/ 	.word	0xffffffff


	//   ....[18]....
        /*02f8*/ 	.word	0xffffffff


	//   ....[19]....
        /*02fc*/ 	.word	0xffffffff


	//   ....[20]....
        /*0300*/ 	.word	0xffffffff


	//   ....[21]....
        /*0304*/ 	.word	0xffffffff


	//   ....[22]....
        /*0308*/ 	.word	0xffffffff


	//   ....[23]....
        /*030c*/ 	.word	0xffffffff


	//   ....[24]....
        /*0310*/ 	.word	0xffffffff


	//   ....[25]....
        /*0314*/ 	.word	0xffffffff


	//   ....[26]....
        /*0318*/ 	.word	0xffffffff


	//   ....[27]....
        /*031c*/ 	.word	0xffffffff


	//   ....[28]....
        /*0320*/ 	.word	0xffffffff


	//   ....[29]....
        /*0324*/ 	.word	0xffffffff


	//   ....[30]....
        /*0328*/ 	.word	0xffffffff


	//   ....[31]....
        /*032c*/ 	.word	0xffffffff


	//   ....[32]....
        /*0330*/ 	.word	0xffffffff


	//   ....[33]....
        /*0334*/ 	.word	0xffffffff


	//   ....[34]....
        /*0338*/ 	.word	0xffffffff


	//   ....[35]....
        /*033c*/ 	.word	0xffffffff


	//   ....[36]....
        /*0340*/ 	.word	0xffffffff


	//   ....[37]....
        /*0344*/ 	.word	0xffffffff


	//   ....[38]....
        /*0348*/ 	.word	0xffffffff


	//   ....[39]....
        /*034c*/ 	.word	0xffffffff


	//   ....[40]....
        /*0350*/ 	.word	0xffffffff


	//   ....[41]....
        /*0354*/ 	.word	0xffffffff


	//   ....[42]....
        /*0358*/ 	.word	0xffffffff


	//   ....[43]....
        /*035c*/ 	.word	0xffffffff


	//   ....[44]....
        /*0360*/ 	.word	0xffffffff


	//   ....[45]....
        /*0364*/ 	.word	0xffffffff


	//   ....[46]....
        /*0368*/ 	.word	0xffffffff


	//   ....[47]....
        /*036c*/ 	.word	0xffffffff


	//   ....[48]....
        /*0370*/ 	.word	0xffffffff


	//   ....[49]....
        /*0374*/ 	.word	0xffffffff


	//   ....[50]....
        /*0378*/ 	.word	0xffffffff


	//   ....[51]....
        /*037c*/ 	.word	0xffffffff


	//   ....[52]....
        /*0380*/ 	.word	0xffffffff


	//   ....[53]....
        /*0384*/ 	.word	0xffffffff


	//   ....[54]....
        /*0388*/ 	.word	0xffffffff


	//   ....[55]....
        /*038c*/ 	.word	0xffffffff


	//   ....[56]....
        /*0390*/ 	.word	0xffffffff


	//   ....[57]....
        /*0394*/ 	.word	0xffffffff


	//   ....[58]....
        /*0398*/ 	.word	0x0500000f


	//   ....[59]....
        /*039c*/ 	.word	0x0500000f


	//   ....[60]....
        /*03a0*/ 	.word	0x0500000f


	//   ....[61]....
        /*03a4*/ 	.word	0x0500000f


	//   ....[62]....
        /*03a8*/ 	.word	0x0500000f


	//   ....[63]....
        /*03ac*/ 	.word	0x0500000f


	//   ....[64]....
        /*03b0*/ 	.word	0x0500000f


	//   ....[65]....
        /*03b4*/ 	.word	0x0500000f


	//   ....[66]....
        /*03b8*/ 	.word	0x0500000f


	//   ....[67]....
        /*03bc*/ 	.word	0x0500000f


	//   ....[68]....
        /*03c0*/ 	.word	0x0500000f


	//   ....[69]....
        /*03c4*/ 	.word	0x0500000f


	//   ....[70]....
        /*03c8*/ 	.word	0x0500000f


	//   ....[71]....
        /*03cc*/ 	.word	0x0500000f


	//   ....[72]....
        /*03d0*/ 	.word	0x0500000f


	//   ....[73]....
        /*03d4*/ 	.word	0x0500000f


	//   ....[74]....
        /*03d8*/ 	.word	0x0500000f


	//   ....[75]....
        /*03dc*/ 	.word	0x0500000f


	//   ....[76]....
        /*03e0*/ 	.word	0x0500000f


	//   ....[77]....
        /*03e4*/ 	.word	0x0500000f


	//   ....[78]....
        /*03e8*/ 	.word	0x0500000f


	//   ....[79]....
        /*03ec*/ 	.word	0x0500000f


	//   ....[80]....
        /*03f0*/ 	.word	0x0500000f


	//   ....[81]....
        /*03f4*/ 	.word	0x0500000f


	//   ....[82]....
        /*03f8*/ 	.word	0x0500000f


	//   ....[83]....
        /*03fc*/ 	.word	0x0500000f


	//   ....[84]....
        /*0400*/ 	.word	0x0500000f


	//   ....[85]....
        /*0404*/ 	.word	0x0500000f


	//   ....[86]....
        /*0408*/ 	.word	0x0500000f


	//   ....[87]....
        /*040c*/ 	.word	0x0500000f


	//   ....[88]....
        /*0410*/ 	.word	0x0500000f


	//   ....[89]....
        /*0414*/ 	.word	0x0500000f


	//   ....[90]....
        /*0418*/ 	.word	0x0500000f


	//   ....[91]....
        /*041c*/ 	.word	0x0500000f


	//   ....[92]....
        /*0420*/ 	.word	0x0500000f


	//   ....[93]....
        /*0424*/ 	.word	0x0500000f


	//   ....[94]....
        /*0428*/ 	.word	0x0500000f


	//   ....[95]....
        /*042c*/ 	.word	0xffffffff


	//   ....[96]....
        /*0430*/ 	.word	0xffffffff


	//   ....[97]....
        /*0434*/ 	.word	0xffffffff


	//   ....[98]....
        /*0438*/ 	.word	0xffffffff


	//----- nvinfo : EIATTR_COOP_GROUP_INSTR_OFFSETS
	.align		4
.L_466:
        /*043c*/ 	.byte	0x04, 0x28
        /*043e*/ 	.short	(.L_468 - .L_467)


	//   ....[0]....
.L_467:
        /*0440*/ 	.word	0x000000c0


	//   ....[1]....
        /*0444*/ 	.word	0x00000250


	//   ....[2]....
        /*0448*/ 	.word	0x000002a0


	//   ....[3]....
        /*044c*/ 	.word	0x000004f0


	//   ....[4]....
        /*0450*/ 	.word	0x00000650


	//   ....[5]....
        /*0454*/ 	.word	0x00000770


	//   ....[6]....
        /*0458*/ 	.word	0x000008d0


	//   ....[7]....
        /*045c*/ 	.word	0x00006470


	//   ....[8]....
        /*0460*/ 	.word	0x0000ce60


	//   ....[9]....
        /*0464*/ 	.word	0x0000cf00


	//   ....[10]....
        /*0468*/ 	.word	0x0000d0e0


	//   ....[11]....
        /*046c*/ 	.word	0x0000d100


	//   ....[12]....
        /*0470*/ 	.word	0x000173c0


	//   ....[13]....
        /*0474*/ 	.word	0x00017470


	//   ....[14]....
        /*0478*/ 	.word	0x00017830


	//   ....[15]....
        /*047c*/ 	.word	0x000179a0


	//   ....[16]....
        /*0480*/ 	.word	0x00021fa0


	//   ....[17]....
        /*0484*/ 	.word	0x00022040


	//   ....[18]....
        /*0488*/ 	.word	0x00022210


	//   ....[19]....
        /*048c*/ 	.word	0x00022230


	//   ....[20]....
        /*0490*/ 	.word	0x0002a860


	//   ....[21]....
        /*0494*/ 	.word	0x0002a880


	//   ....[22]....
        /*0498*/ 	.word	0x0002a8e0


	//   ....[23]....
        /*049c*/ 	.word	0x0002a920


	//   ....[24]....
        /*04a0*/ 	.word	0x0002e370


	//   ....[25]....
        /*04a4*/ 	.word	0x0002e500


	//   ....[26]....
        /*04a8*/ 	.word	0x0002e530


	//   ....[27]....
        /*04ac*/ 	.word	0x0002e560


	//   ....[28]....
        /*04b0*/ 	.word	0x0002e5a0


	//   ....[29]....
        /*04b4*/ 	.word	0x0002e5f0


	//   ....[30]....
        /*04b8*/ 	.word	0x0002e650


	//   ....[31]....
        /*04bc*/ 	.word	0x0002e830


	//   ....[32]....
        /*04c0*/ 	.word	0x0002e890


	//   ....[33]....
        /*04c4*/ 	.word	0x0002e8d0


	//   ....[34]....
        /*04c8*/ 	.word	0x0002e910


	//   ....[35]....
        /*04cc*/ 	.word	0x0002e940


	//   ....[36]....
        /*04d0*/ 	.word	0x0002e970


	//   ....[37]....
        /*04d4*/ 	.word	0x0002ea00


	//   ....[38]....
        /*04d8*/ 	.word	0x0002ea60


	//   ....[39]....
        /*04dc*/ 	.word	0x0002eaf0


	//   ....[40]....
        /*04e0*/ 	.word	0x00033680


	//   ....[41]....
        /*04e4*/ 	.word	0x00033690


	//   ....[42]....
        /*04e8*/ 	.word	0x000337a0


	//   ....[43]....
        /*04ec*/ 	.word	0x00033800


	//   ....[44]....
        /*04f0*/ 	.word	0x00033840


	//   ....[45]....
        /*04f4*/ 	.word	0x00033880


	//   ....[46]....
        /*04f8*/ 	.word	0x000338b0


	//   ....[47]....
        /*04fc*/ 	.word	0x000338e0


	//   ....[48]....
        /*0500*/ 	.word	0x00033a70


	//   ....[49]....
        /*0504*/ 	.word	0x00033ad0


	//   ....[50]....
        /*0508*/ 	.word	0x00033b10


	//   ....[51]....
        /*050c*/ 	.word	0x00033b50


	//   ....[52]....
        /*0510*/ 	.word	0x00033b80


	//   ....[53]....
        /*0514*/ 	.word	0x00033bb0


	//   ....[54]....
        /*0518*/ 	.word	0x00033c70


	//   ....[55]....
        /*051c*/ 	.word	0x00033c90


	//   ....[56]....
        /*0520*/ 	.word	0x00033d00


	//   ....[57]....
        /*0524*/ 	.word	0x00034370


	//   ....[58]....
        /*0528*/ 	.word	0x000347b0


	//   ....[59]....
        /*052c*/ 	.word	0x00034850


	//   ....[60]....
        /*0530*/ 	.word	0x000348f0


	//   ....[61]....
        /*0534*/ 	.word	0x00034990


	//   ....[62]....
        /*0538*/ 	.word	0x00034a30


	//   ....[63]....
        /*053c*/ 	.word	0x00034ad0


	//   ....[64]....
        /*0540*/ 	.word	0x00034b70


	//   ....[65]....
        /*0544*/ 	.word	0x00034c10


	//   ....[66]....
        /*0548*/ 	.word	0x00034cb0


	//   ....[67]....
        /*054c*/ 	.word	0x00034da0


	//   ....[68]....
        /*0550*/ 	.word	0x00034e40


	//   ....[69]....
        /*0554*/ 	.word	0x00034ee0


	//   ....[70]....
        /*0558*/ 	.word	0x00034f80


	//   ....[71]....
        /*055c*/ 	.word	0x00035020


	//   ....[72]....
        /*0560*/ 	.word	0x000350c0


	//   ....[73]....
        /*0564*/ 	.word	0x00035160


	//   ....[74]....
        /*0568*/ 	.word	0x00035200


	//   ....[75]....
        /*056c*/ 	.word	0x00035500


	//   ....[76]....
        /*0570*/ 	.word	0x000357e0


	//   ....[77]....
        /*0574*/ 	.word	0x00035c00


	//   ....[78]....
        /*0578*/ 	.word	0x00035c90


	//   ....[79]....
        /*057c*/ 	.word	0x00035d30


	//   ....[80]....
        /*0580*/ 	.word	0x00035de0


	//   ....[81]....
        /*0584*/ 	.word	0x00035e60


	//   ....[82]....
        /*0588*/ 	.word	0x00035ee0


	//   ....[83]....
        /*058c*/ 	.word	0x00035f60


	//   ....[84]....
        /*0590*/ 	.word	0x00035fe0


	//   ....[85]....
        /*0594*/ 	.word	0x00036070


	//   ....[86]....
        /*0598*/ 	.word	0x00036120


	//   ....[87]....
        /*059c*/ 	.word	0x000361a0


	//   ....[88]....
        /*05a0*/ 	.word	0x00036220


	//   ....[89]....
        /*05a4*/ 	.word	0x000362a0


	//   ....[90]....
        /*05a8*/ 	.word	0x00036320


	//   ....[91]....
        /*05ac*/ 	.word	0x00036390


	//   ....[92]....
        /*05b0*/ 	.word	0x00036430


	//   ....[93]....
        /*05b4*/ 	.word	0x000364c0


	//   ....[94]....
        /*05b8*/ 	.word	0x000365f0


	//   ....[95]....
        /*05bc*/ 	.word	0x00039980


	//   ....[96]....
        /*05c0*/ 	.word	0x000399b0


	//   ....[97]....
        /*05c4*/ 	.word	0x000399d0


	//   ....[98]....
        /*05c8*/ 	.word	0x000399e0


	//----- nvinfo : EIATTR_REG_RECONFIG
	.align		4
.L_468:
        /*05cc*/ 	.byte	0x01, 0x54
	.zero		2


	//----- nvinfo : EIATTR_SYSCALL_OFFSETS
	.align		4
        /*05d0*/ 	.byte	0x04, 0x46
        /*05d2*/ 	.short	(.L_470 - .L_469)


	//   ....[0]....
.L_469:
        /*05d4*/ 	.word	0x00001b70


	//   ....[1]....
        /*05d8*/ 	.word	0x00001cc0


	//   ....[2]....
        /*05dc*/ 	.word	0x00006890


	//   ....[3]....
        /*05e0*/ 	.word	0x00006fe0


	//   ....[4]....
        /*05e4*/ 	.word	0x00030c70


	//   ....[5]....
        /*05e8*/ 	.word	0x00030db0


	//   ....[6]....
        /*05ec*/ 	.word	0x00030eb0


	//----- nvinfo : EIATTR_MBARRIER_INSTR_OFFSETS
	.align		4
.L_470:
        /*05f0*/ 	.byte	0x04, 0x39
        /*05f2*/ 	.short	(.L_472 - .L_471)


	//   ....[0]....
.L_471:
        /*05f4*/ 	.word	0x00000390
        /*05f8*/ 	.word	0x000000ff
        /*05fc*/ 	.word	0x00032400
        /*0600*/ 	.short	0x0100
        /*0602*/ 	.byte	0x08
	.zero		1


	//   ....[1]....
        /*0604*/ 	.word	0x000003a0
        /*0608*/ 	.word	0x000000ff
        /*060c*/ 	.word	0x00032410
        /*0610*/ 	.short	0x0100
        /*0612*/ 	.byte	0x08
	.zero		1


	//   ....[2]....
        /*0614*/ 	.word	0x000003b0
        /*0618*/ 	.word	0x000000ff
        /*061c*/ 	.word	0x00032420
        /*0620*/ 	.short	0x0100
        /*0622*/ 	.byte	0x08
	.zero		1


	//   ....[3]....
        /*0624*/ 	.word	0x000004a0
        /*0628*/ 	.word	0x000000ff
        /*062c*/ 	.word	0x00032430
        /*0630*/ 	.short	0x0100
        /*0632*/ 	.byte	0x08
	.zero		1


	//   ....[4]....
        /*0634*/ 	.word	0x000004b0
        /*0638*/ 	.word	0x000000ff
        /*063c*/ 	.word	0x00032440
        /*0640*/ 	.short	0x0100
        /*0642*/ 	.byte	0x08
	.zero		1


	//   ....[5]....
        /*0644*/ 	.word	0x000004c0
        /*0648*/ 	.word	0x000000ff
        /*064c*/ 	.word	0x00032438
        /*0650*/ 	.short	0x0100
        /*0652*/ 	.byte	0x08
	.zero		1


	//   ....[6]....
        /*0654*/ 	.word	0x000004d0
        /*0658*/ 	.word	0x000000ff
        /*065c*/ 	.word	0x00032448
        /*0660*/ 	.short	0x0100
        /*0662*/ 	.byte	0x08
	.zero		1


	//   ....[7]....
        /*0664*/ 	.word	0x00000600
        /*0668*/ 	.word	0x000000ff
        /*066c*/ 	.word	0x00032450
        /*0670*/ 	.short	0x0100
        /*0672*/ 	.byte	0x08
	.zero		1


	//   ....[8]....
        /*0674*/ 	.word	0x00000610
        /*0678*/ 	.word	0x000000ff
        /*067c*/ 	.word	0x00032460
        /*0680*/ 	.short	0x0100
        /*0682*/ 	.byte	0x08
	.zero		1


	//   ....[9]....
        /*0684*/ 	.word	0x00000620
        /*0688*/ 	.word	0x000000ff
        /*068c*/ 	.word	0x00032458
        /*0690*/ 	.short	0x0100
        /*0692*/ 	.byte	0x08
	.zero		1


	//   ....[10]....
        /*0694*/ 	.word	0x00000630
        /*0698*/ 	.word	0x000000ff
        /*069c*/ 	.word	0x00032468
        /*06a0*/ 	.short	0x0100
        /*06a2*/ 	.byte	0x08
	.zero		1


	//   ....[11]....
        /*06a4*/ 	.word	0x00000720
        /*06a8*/ 	.word	0x000000ff
        /*06ac*/ 	.word	0x00032470
        /*06b0*/ 	.short	0x0100
        /*06b2*/ 	.byte	0x06
	.zero		1


	//   ....[12]....
        /*06b4*/ 	.word	0x00000730
        /*06b8*/ 	.word	0x000000ff
        /*06bc*/ 	.word	0x00032480
        /*06c0*/ 	.short	0x0100
        /*06c2*/ 	.byte	0x06
	.zero		1


	//   ....[13]....
        /*06c4*/ 	.word	0x00000740
        /*06c8*/ 	.word	0x000000ff
        /*06cc*/ 	.word	0x00032478
        /*06d0*/ 	.short	0x0100
        /*06d2*/ 	.byte	0x06
	.zero		1


	//   ....[14]....
        /*06d4*/ 	.word	0x00000750
        /*06d8*/ 	.word	0x000000ff
        /*06dc*/ 	.word	0x00032488
        /*06e0*/ 	.short	0x0100
        /*06e2*/ 	.byte	0x06
	.zero		1


	//   ....[15]....
        /*06e4*/ 	.word	0x00000880
        /*06e8*/ 	.word	0x000000ff
        /*06ec*/ 	.word	0x00032490
        /*06f0*/ 	.short	0x0100
        /*06f2*/ 	.byte	0x08
	.zero		1


	//   ....[16]....
        /*06f4*/ 	.word	0x00000890
        /*06f8*/ 	.word	0x000000ff
        /*06fc*/ 	.word	0x000324a0
        /*0700*/ 	.short	0x0100
        /*0702*/ 	.byte	0x08
	.zero		1


	//   ....[17]....
        /*0704*/ 	.word	0x000008a0
        /*0708*/ 	.word	0x000000ff
        /*070c*/ 	.word	0x00032498
        /*0710*/ 	.short	0x0100
        /*0712*/ 	.byte	0x08
	.zero		1


	//   ....[18]....
        /*0714*/ 	.word	0x000008b0
        /*0718*/ 	.word	0x000000ff
        /*071c*/ 	.word	0x000324a8
        /*0720*/ 	.short	0x0100
        /*0722*/ 	.byte	0x08
	.zero		1


	//   ....[19]....
        /*0724*/ 	.word	0x000009e0
        /*0728*/ 	.word	0x000000ff
        /*072c*/ 	.word	0x000324b0
        /*0730*/ 	.short	0x0100
        /*0732*/ 	.byte	0x08
	.zero		1


	//   ....[20]....
        /*0734*/ 	.word	0x000009f0
        /*0738*/ 	.word	0x000000ff
        /*073c*/ 	.word	0x000324c0
        /*0740*/ 	.short	0x0100
        /*0742*/ 	.byte	0x08
	.zero		1


	//   ....[21]....
        /*0744*/ 	.word	0x00000a00
        /*0748*/ 	.word	0x000000ff
        /*074c*/ 	.word	0x000324b8
        /*0750*/ 	.short	0x0100
        /*0752*/ 	.byte	0x08
	.zero		1


	//   ....[22]....
        /*0754*/ 	.word	0x00000a10
        /*0758*/ 	.word	0x000000ff
        /*075c*/ 	.word	0x000324c8
        /*0760*/ 	.short	0x0100
        /*0762*/ 	.byte	0x08
	.zero		1


	//   ....[23]....
        /*0764*/ 	.word	0x00002f30
        /*0768*/ 	.word	0x00000056
        /*076c*/ 	.word	0x00032490
        /*0770*/ 	.short	0x010a
        /*0772*/ 	.byte	0x3f
	.zero		1


	//   ....[24]....
        /*0774*/ 	.word	0x000040a0
        /*0778*/ 	.word	0x00000056
        /*077c*/ 	.word	0x00032490
        /*0780*/ 	.short	0x010a
        /*0782*/ 	.byte	0x3f
	.zero		1


	//   ....[25]....
        /*0784*/ 	.word	0x00005060
        /*0788*/ 	.word	0x00000056
        /*078c*/ 	.word	0x00032490
        /*0790*/ 	.short	0x010a
        /*0792*/ 	.byte	0x3f
	.zero		1


	//   ....[26]....
        /*0794*/ 	.word	0x00005270
        /*0798*/ 	.word	0x00000004
        /*079c*/ 	.word	0x00000000
        /*07a0*/ 	.short	0x0101
        /*07a2*/ 	.byte	0x3f
	.zero		1


	//   ....[27]....
        /*07a4*/ 	.word	0x000052b0
        /*07a8*/ 	.word	0x00000056
        /*07ac*/ 	.word	0x000324b0
        /*07b0*/ 	.short	0x010a
        /*07b2*/ 	.byte	0x3f
	.zero		1


	//   ....[28]....
        /*07b4*/ 	.word	0x00005900
        /*07b8*/ 	.word	0x00000056
        /*07bc*/ 	.word	0x00000000
        /*07c0*/ 	.short	0x0101
        /*07c2*/ 	.byte	0x3f
	.zero		1


	//   ....[29]....
        /*07c4*/ 	.word	0x00006be0
        /*07c8*/ 	.word	0x00000091
        /*07cc*/ 	.word	0x00032400
        /*07d0*/ 	.short	0x010a
        /*07d2*/ 	.byte	0x3f
	.zero		1


	//   ....[30]....
        /*07d4*/ 	.word	0x00006c30
        /*07d8*/ 	.word	0x00000091
        /*07dc*/ 	.word	0x00032400
        /*07e0*/ 	.short	0x010a
        /*07e2*/ 	.byte	0x3f
	.zero		1


	//   ....[31]....
        /*07e4*/ 	.word	0x00007820
        /*07e8*/ 	.word	0x00000091
        /*07ec*/ 	.word	0x00032400
        /*07f0*/ 	.short	0x010a
        /*07f2*/ 	.byte	0x3f
	.zero		1


	//   ....[32]....
        /*07f4*/ 	.word	0x00008c00
        /*07f8*/ 	.word	0x00000091
        /*07fc*/ 	.word	0x00032400
        /*0800*/ 	.short	0x010a
        /*0802*/ 	.byte	0x3f
	.zero		1


	//   ....[33]....
        /*0804*/ 	.word	0x0000a1c0
        /*0808*/ 	.word	0x00000005
        /*080c*/ 	.word	0x00000000
        /*0810*/ 	.short	0x010a
        /*0812*/ 	.byte	0x3f
	.zero		1


	//   ....[34]....
        /*0814*/ 	.word	0x0000a2c0
        /*0818*/ 	.word	0x00000002
        /*081c*/ 	.word	0x00000000
        /*0820*/ 	.short	0x010a
        /*0822*/ 	.byte	0x3f
	.zero		1


	//   ....[35]....
        /*0824*/ 	.word	0x0000a6f0
        /*0828*/ 	.word	0x00000005
        /*082c*/ 	.word	0x00000000
        /*0830*/ 	.short	0x010a
        /*0832*/ 	.byte	0x3f
	.zero		1


	//   ....[36]....
        /*0834*/ 	.word	0x0000a7a0
        /*0838*/ 	.word	0x00000004
        /*083c*/ 	.word	0x00000000
        /*0840*/ 	.short	0x010a
        /*0842*/ 	.byte	0x3f
	.zero		1


	//   ....[37]....
        /*0844*/ 	.word	0x0000b4b0
        /*0848*/ 	.word	0x00000004
        /*084c*/ 	.word	0x00000000
        /*0850*/ 	.short	0x0101
        /*0852*/ 	.byte	0x3f
	.zero		1


	//   ....[38]....
        /*0854*/ 	.word	0x000150b0
        /*0858*/ 	.word	0x00000002
        /*085c*/ 	.word	0x00000000
        /*0860*/ 	.short	0x0101
        /*0862*/ 	.byte	0x3f
	.zero		1


	//   ....[39]....
        /*0864*/ 	.word	0x00015500
        /*0868*/ 	.word	0x00000007
        /*086c*/ 	.word	0x00000000
        /*0870*/ 	.short	0x010a
        /*0872*/ 	.byte	0x3f
	.zero		1


	//   ....[40]....
        /*0874*/ 	.word	0x00015600
        /*0878*/ 	.word	0x00000000
        /*087c*/ 	.word	0x00000000
        /*0880*/ 	.short	0x010a
        /*0882*/ 	.byte	0x3f
	.zero		1


	//   ....[41]....
        /*0884*/ 	.word	0x00015a30
        /*0888*/ 	.word	0x00000007
        /*088c*/ 	.word	0x00000000
        /*0890*/ 	.short	0x010a
        /*0892*/ 	.byte	0x3f
	.zero		1


	//   ....[42]....
        /*0894*/ 	.word	0x00015ae0
        /*0898*/ 	.word	0x00000006
        /*089c*/ 	.word	0x00000000
        /*08a0*/ 	.short	0x010a
        /*08a2*/ 	.byte	0x3f
	.zero		1


	//   ....[43]....
        /*08a4*/ 	.word	0x000167f0
        /*08a8*/ 	.word	0x00000006
        /*08ac*/ 	.word	0x00000000
        /*08b0*/ 	.short	0x0101
        /*08b2*/ 	.byte	0x3f
	.zero		1


	//   ....[44]....
        /*08b4*/ 	.word	0x0001f110
        /*08b8*/ 	.word	0x00000000
        /*08bc*/ 	.word	0x00000000
        /*08c0*/ 	.short	0x0101
        /*08c2*/ 	.byte	0x3f
	.zero		1


	//   ....[45]....
        /*08c4*/ 	.word	0x0001f320
        /*08c8*/ 	.word	0x00000005
        /*08cc*/ 	.word	0x00000000
        /*08d0*/ 	.short	0x010a
        /*08d2*/ 	.byte	0x3f
	.zero		1


	//   ....[46]....
        /*08d4*/ 	.word	0x0001f420
        /*08d8*/ 	.word	0x00000006
        /*08dc*/ 	.word	0x00000000
        /*08e0*/ 	.short	0x010a
        /*08e2*/ 	.byte	0x3f
	.zero		1


	//   ....[47]....
        /*08e4*/ 	.word	0x0001f850
        /*08e8*/ 	.word	0x00000005
        /*08ec*/ 	.word	0x00000000
        /*08f0*/ 	.short	0x010a
        /*08f2*/ 	.byte	0x3f
	.zero		1


	//   ....[48]....
        /*08f4*/ 	.word	0x0001f900
        /*08f8*/ 	.word	0x00000006
        /*08fc*/ 	.word	0x00000000
        /*0900*/ 	.short	0x010a
        /*0902*/ 	.byte	0x3f
	.zero		1


	//   ....[49]....
        /*0904*/ 	.word	0x00020600
        /*0908*/ 	.word	0x00000005
        /*090c*/ 	.word	0x00000000
        /*0910*/ 	.short	0x0101
        /*0912*/ 	.byte	0x3f
	.zero		1


	//   ....[50]....
        /*0914*/ 	.word	0x0002a3f0
        /*0918*/ 	.word	0x00000004
        /*091c*/ 	.word	0x00000000
        /*0920*/ 	.short	0x0101
        /*0922*/ 	.byte	0x3f
	.zero		1


	//   ....[51]....
        /*0924*/ 	.word	0x0002d0a0
        /*0928*/ 	.word	0x00000000
        /*092c*/ 	.word	0x00000000
        /*0930*/ 	.short	0x0101
        /*0932*/ 	.byte	0x3f
	.zero		1


	//   ....[52]....
        /*0934*/ 	.word	0x0002fab0
        /*0938*/ 	.word	0x00000007
        /*093c*/ 	.word	0x00032420
        /*0940*/ 	.short	0x010a
        /*0942*/ 	.byte	0x3f
	.zero		1


	//   ....[53]....
        /*0944*/ 	.word	0x0002fb30
        /*0948*/ 	.word	0x00000008
        /*094c*/ 	.word	0x000324a0
        /*0950*/ 	.short	0x010a
        /*0952*/ 	.byte	0x3f
	.zero		1


	//   ....[54]....
        /*0954*/ 	.word	0x0002fd10
        /*0958*/ 	.word	0x00000008
        /*095c*/ 	.word	0x000324c0
        /*0960*/ 	.short	0x010a
        /*0962*/ 	.byte	0x3f
	.zero		1


	//   ....[55]....
        /*0964*/ 	.word	0x00030120
        /*0968*/ 	.word	0x00000009
        /*096c*/ 	.word	0x000324a0
        /*0970*/ 	.short	0x010a
        /*0972*/ 	.byte	0x3f
	.zero		1


	//   ....[56]....
        /*0974*/ 	.word	0x000302e0
        /*0978*/ 	.word	0x00000009
        /*097c*/ 	.word	0x000324c0
        /*0980*/ 	.short	0x010a
        /*0982*/ 	.byte	0x3f
	.zero		1


	//   ....[57]....
        /*0984*/ 	.word	0x000313c0
        /*0988*/ 	.word	0x00000005
        /*098c*/ 	.word	0x00032440
        /*0990*/ 	.short	0x010a
        /*0992*/ 	.byte	0x3f
	.zero		1


	//   ....[58]....
        /*0994*/ 	.word	0x000319d0
        /*0998*/ 	.word	0x00000005
        /*099c*/ 	.word	0x00032420
        /*09a0*/ 	.short	0x010a
        /*09a2*/ 	.byte	0x3f
	.zero		1


	//   ....[59]....
        /*09a4*/ 	.word	0x00031aa0
        /*09a8*/ 	.word	0x00000002
        /*09ac*/ 	.word	0x00032460
        /*09b0*/ 	.short	0x010a
        /*09b2*/ 	.byte	0x3f
	.zero		1


	//   ....[60]....
        /*09b4*/ 	.word	0x000320f0
        /*09b8*/ 	.word	0x00000002
        /*09bc*/ 	.word	0x00032440
        /*09c0*/ 	.short	0x010a
        /*09c2*/ 	.byte	0x3f
	.zero		1


	//   ....[61]....
        /*09c4*/ 	.word	0x00032300
        /*09c8*/ 	.word	0x00000002
        /*09cc*/ 	.word	0x00032460
        /*09d0*/ 	.short	0x010a
        /*09d2*/ 	.byte	0x3f
	.zero		1


	//   ....[62]....
        /*09d4*/ 	.word	0x00032880
        /*09d8*/ 	.word	0x00000002
        /*09dc*/ 	.word	0x00032440
        /*09e0*/ 	.short	0x010a
        /*09e2*/ 	.byte	0x3f
	.zero		1


	//   ....[63]....
        /*09e4*/ 	.word	0x00032a80
        /*09e8*/ 	.word	0x00000002
        /*09ec*/ 	.word	0x00032460
        /*09f0*/ 	.short	0x010a
        /*09f2*/ 	.byte	0x3f
	.zero		1


	//   ....[64]....
        /*09f4*/ 	.word	0x00032f70
        /*09f8*/ 	.word	0x00000002
        /*09fc*/ 	.word	0x00032440
        /*0a00*/ 	.short	0x010a
        /*0a02*/ 	.byte	0x3f
	.zero		1


	//   ....[65]....
        /*0a04*/ 	.word	0x00033180
        /*0a08*/ 	.word	0x00000002
        /*0a0c*/ 	.word	0x00032460
        /*0a10*/ 	.short	0x010a
        /*0a12*/ 	.byte	0x3f
	.zero		1


	//   ....[66]....
        /*0a14*/ 	.word	0x00034300
        /*0a18*/ 	.word	0x00000000
        /*0a1c*/ 	.word	0x00032420
        /*0a20*/ 	.short	0x010a
        /*0a22*/ 	.byte	0x3f
	.zero		1


	//   ....[67]....
        /*0a24*/ 	.word	0x000344a0
        /*0a28*/ 	.word	0x00000006
        /*0a2c*/ 	.word	0x00000000
        /*0a30*/ 	.short	0x010a
        /*0a32*/ 	.byte	0x3f
	.zero		1


	//   ....[68]....
        /*0a34*/ 	.word	0x00034510
        /*0a38*/ 	.word	0x00000007
        /*0a3c*/ 	.word	0x00000000
        /*0a40*/ 	.short	0x010a
        /*0a42*/ 	.byte	0x3f
	.zero		1


	//   ....[69]....
        /*0a44*/ 	.word	0x00034580
        /*0a48*/ 	.word	0x00000004
        /*0a4c*/ 	.word	0x00000000
        /*0a50*/ 	.short	0x010a
        /*0a52*/ 	.byte	0x3f
	.zero		1


	//   ....[70]....
        /*0a54*/ 	.word	0x000345b0
        /*0a58*/ 	.word	0x00000003
        /*0a5c*/ 	.word	0x00000000
        /*0a60*/ 	.short	0x010a
        /*0a62*/ 	.byte	0x3f
	.zero		1


	//   ....[71]....
        /*0a64*/ 	.word	0x00034610
        /*0a68*/ 	.word	0x00000056
        /*0a6c*/ 	.word	0x00032490
        /*0a70*/ 	.short	0x010a
        /*0a72*/ 	.byte	0x3f
	.zero		1


	//   ....[72]....
        /*0a74*/ 	.word	0x00034660
        /*0a78*/ 	.word	0x00000056
        /*0a7c*/ 	.word	0x00032490
        /*0a80*/ 	.short	0x010a
        /*0a82*/ 	.byte	0x3f
	.zero		1


	//   ....[73]....
        /*0a84*/ 	.word	0x000346b0
        /*0a88*/ 	.word	0x00000056
        /*0a8c*/ 	.word	0x00032490
        /*0a90*/ 	.short	0x010a
        /*0a92*/ 	.byte	0x3f
	.zero		1


	//   ....[74]....
        /*0a94*/ 	.word	0x00034700
        /*0a98*/ 	.word	0x00000056
        /*0a9c*/ 	.word	0x000324b0
        /*0aa0*/ 	.short	0x010a
        /*0aa2*/ 	.byte	0x3f
	.zero		1


	//   ....[75]....
        /*0aa4*/ 	.word	0x00034cf0
        /*0aa8*/ 	.word	0x00000091
        /*0aac*/ 	.word	0x00032400
        /*0ab0*/ 	.short	0x010a
        /*0ab2*/ 	.byte	0x3f
	.zero		1


	//   ....[76]....
        /*0ab4*/ 	.word	0x00035240
        /*0ab8*/ 	.word	0x00000091
        /*0abc*/ 	.word	0x00032400
        /*0ac0*/ 	.short	0x010a
        /*0ac2*/ 	.byte	0x3f
	.zero		1


	//   ....[77]....
        /*0ac4*/ 	.word	0x00035290
        /*0ac8*/ 	.word	0x00000002
        /*0acc*/ 	.word	0x00000000
        /*0ad0*/ 	.short	0x010a
        /*0ad2*/ 	.byte	0x3f
	.zero		1


	//   ....[78]....
        /*0ad4*/ 	.word	0x000352e0
        /*0ad8*/ 	.word	0x00000004
        /*0adc*/ 	.word	0x00000000
        /*0ae0*/ 	.short	0x010a
        /*0ae2*/ 	.byte	0x3f
	.zero		1


	//   ....[79]....
        /*0ae4*/ 	.word	0x00035330
        /*0ae8*/ 	.word	0x00000000
        /*0aec*/ 	.word	0x00000000
        /*0af0*/ 	.short	0x010a
        /*0af2*/ 	.byte	0x3f
	.zero		1


	//   ....[80]....
        /*0af4*/ 	.word	0x00035380
        /*0af8*/ 	.word	0x00000006
        /*0afc*/ 	.word	0x00000000
        /*0b00*/ 	.short	0x010a
        /*0b02*/ 	.byte	0x3f
	.zero		1


	//   ....[81]....
        /*0b04*/ 	.word	0x000353d0
        /*0b08*/ 	.word	0x00000006
        /*0b0c*/ 	.word	0x00000000
        /*0b10*/ 	.short	0x010a
        /*0b12*/ 	.byte	0x3f
	.zero		1


	//   ....[82]....
        /*0b14*/ 	.word	0x00035420
        /*0b18*/ 	.word	0x00000006
        /*0b1c*/ 	.word	0x00000000
        /*0b20*/ 	.short	0x010a
        /*0b22*/ 	.byte	0x3f
	.zero		1


	//   ....[83]....
        /*0b24*/ 	.word	0x000355c0
        /*0b28*/ 	.word	0x00000007
        /*0b2c*/ 	.word	0x00032420
        /*0b30*/ 	.short	0x010a
        /*0b32*/ 	.byte	0x3f
	.zero		1


	//   ....[84]....
        /*0b34*/ 	.word	0x00035610
        /*0b38*/ 	.word	0x00000008
        /*0b3c*/ 	.word	0x000324a0
        /*0b40*/ 	.short	0x010a
        /*0b42*/ 	.byte	0x3f
	.zero		1


	//   ....[85]....
        /*0b44*/ 	.word	0x00035660
        /*0b48*/ 	.word	0x00000008
        /*0b4c*/ 	.word	0x000324c0
        /*0b50*/ 	.short	0x010a
        /*0b52*/ 	.byte	0x3f
	.zero		1


	//   ....[86]....
        /*0b54*/ 	.word	0x000356b0
        /*0b58*/ 	.word	0x00000009
        /*0b5c*/ 	.word	0x000324a0
        /*0b60*/ 	.short	0x010a
        /*0b62*/ 	.byte	0x3f
	.zero		1


	//   ....[87]....
        /*0b64*/ 	.word	0x00035700
        /*0b68*/ 	.word	0x00000009
        /*0b6c*/ 	.word	0x000324c0
        /*0b70*/ 	.short	0x010a
        /*0b72*/ 	.byte	0x3f
	.zero		1


	//   ....[88]....
        /*0b74*/ 	.word	0x000358a0
        /*0b78*/ 	.word	0x00000005
        /*0b7c*/ 	.word	0x00032440
        /*0b80*/ 	.short	0x010a
        /*0b82*/ 	.byte	0x3f
	.zero		1


	//   ....[89]....
        /*0b84*/ 	.word	0x00035920
        /*0b88*/ 	.word	0x00000005
        /*0b8c*/ 	.word	0x00032420
        /*0b90*/ 	.short	0x010a
        /*0b92*/ 	.byte	0x3f
	.zero		1


	//   ....[90]....
        /*0b94*/ 	.word	0x00035970
        /*0b98*/ 	.word	0x00000002
        /*0b9c*/ 	.word	0x00032460
        /*0ba0*/ 	.short	0x010a
        /*0ba2*/ 	.byte	0x3f
	.zero		1


	//   ....[91]....
        /*0ba4*/ 	.word	0x000359c0
        /*0ba8*/ 	.word	0x00000002
        /*0bac*/ 	.word	0x00032440
        /*0bb0*/ 	.short	0x010a
        /*0bb2*/ 	.byte	0x3f
	.zero		1


	//   ....[92]....
        /*0bb4*/ 	.word	0x00035a10
        /*0bb8*/ 	.word	0x00000002
        /*0bbc*/ 	.word	0x00032460
        /*0bc0*/ 	.short	0x010a
        /*0bc2*/ 	.byte	0x3f
	.zero		1


	//   ....[93]....
        /*0bc4*/ 	.word	0x00035a60
        /*0bc8*/ 	.word	0x00000002
        /*0bcc*/ 	.word	0x00032440
        /*0bd0*/ 	.short	0x010a
        /*0bd2*/ 	.byte	0x3f
	.zero		1


	//   ....[94]....
        /*0bd4*/ 	.word	0x00035ab0
        /*0bd8*/ 	.word	0x00000002
        /*0bdc*/ 	.word	0x00032460
        /*0be0*/ 	.short	0x010a
        /*0be2*/ 	.byte	0x3f
	.zero		1


	//   ....[95]....
        /*0be4*/ 	.word	0x00035b00
        /*0be8*/ 	.word	0x00000002
        /*0bec*/ 	.word	0x00032440
        /*0bf0*/ 	.short	0x010a
        /*0bf2*/ 	.byte	0x3f
	.zero		1


	//   ....[96]....
        /*0bf4*/ 	.word	0x00035b50
        /*0bf8*/ 	.word	0x00000002
        /*0bfc*/ 	.word	0x00032460
        /*0c00*/ 	.short	0x010a
        /*0c02*/ 	.byte	0x3f
	.zero		1


	//   ....[97]....
        /*0c04*/ 	.word	0x00036510
        /*0c08*/ 	.word	0x00000000
        /*0c0c*/ 	.word	0x00032420
        /*0c10*/ 	.short	0x010a
        /*0c12*/ 	.byte	0x3f
	.zero		1


	//   ....[98]....
        /*0c14*/ 	.word	0x000366b0
        /*0c18*/ 	.word	0x00000006
        /*0c1c*/ 	.word	0x00000000
        /*0c20*/ 	.short	0x010a
        /*0c22*/ 	.byte	0x3f
	.zero		1


	//   ....[99]....
        /*0c24*/ 	.word	0x00036700
        /*0c28*/ 	.word	0x00000007
        /*0c2c*/ 	.word	0x00000000
        /*0c30*/ 	.short	0x010a
        /*0c32*/ 	.byte	0x3f
	.zero		1


	//   ....[100]....
        /*0c34*/ 	.word	0x00036750
        /*0c38*/ 	.word	0x00000004
        /*0c3c*/ 	.word	0x00000000
        /*0c40*/ 	.short	0x010a
        /*0c42*/ 	.byte	0x3f
	.zero		1


	//   ....[101]....
        /*0c44*/ 	.word	0x000368d0
        /*0c48*/ 	.word	0x00000003
        /*0c4c*/ 	.word	0x00000000
        /*0c50*/ 	.short	0x010a
        /*0c52*/ 	.byte	0x3f
	.zero		1


	//   ....[102]....
        /*0c54*/ 	.word	0x000369d0
        /*0c58*/ 	.word	0x00000008
        /*0c5c*/ 	.word	0x00000000
        /*0c60*/ 	.short	0x010a
        /*0c62*/ 	.byte	0x3f
	.zero		1


	//   ....[103]....
        /*0c64*/ 	.word	0x00036df0
        /*0c68*/ 	.word	0x00000004
        /*0c6c*/ 	.word	0x00032410
        /*0c70*/ 	.short	0x010a
        /*0c72*/ 	.byte	0x3f
	.zero		1


	//   ....[104]....
        /*0c74*/ 	.word	0x00036f10
        /*0c78*/ 	.word	0x00000003
        /*0c7c*/ 	.word	0x00000000
        /*0c80*/ 	.short	0x010a
        /*0c82*/ 	.byte	0x3f
	.zero		1


	//   ....[105]....
        /*0c84*/ 	.word	0x00037010
        /*0c88*/ 	.word	0x00000008
        /*0c8c*/ 	.word	0x00000000
        /*0c90*/ 	.short	0x010a
        /*0c92*/ 	.byte	0x3f
	.zero		1


	//   ....[106]....
        /*0c94*/ 	.word	0x00037cb0
        /*0c98*/ 	.word	0x0000000a
        /*0c9c*/ 	.word	0x00000000
        /*0ca0*/ 	.short	0x0101
        /*0ca2*/ 	.byte	0x3f
	.zero		1


	//   ....[107]....
        /*0ca4*/ 	.word	0x00042150
        /*0ca8*/ 	.word	0x00000000
        /*0cac*/ 	.word	0x00000000
        /*0cb0*/ 	.short	0x0101
        /*0cb2*/ 	.byte	0x3f
	.zero		1


	//   ....[108]....
        /*0cb4*/ 	.word	0x00042180
        /*0cb8*/ 	.word	0x00000008
        /*0cbc*/ 	.word	0x00000000
        /*0cc0*/ 	.short	0x010a
        /*0cc2*/ 	.byte	0x3f
	.zero		1


	//   ....[109]....
        /*0cc4*/ 	.word	0x000421d0
        /*0cc8*/ 	.word	0x00000004
        /*0ccc*/ 	.word	0x00032410
        /*0cd0*/ 	.short	0x010a
        /*0cd2*/ 	.byte	0x3f
	.zero		1


	//   ....[110]....
        /*0cd4*/ 	.word	0x00042220
        /*0cd8*/ 	.word	0x00000008
        /*0cdc*/ 	.word	0x00000000
        /*0ce0*/ 	.short	0x010a
        /*0ce2*/ 	.byte	0x3f
	.zero		1


	//----- nvinfo : EIATTR_NUM_MBARRIERS
	.align		4
.L_472:
        /*0ce4*/ 	.byte	0x03, 0x38
        /*0ce6*/ 	.short	0x0017


	//----- nvinfo : EIATTR_EXIT_INSTR_OFFSETS
	.align		4
        /*0ce8*/ 	.byte	0x04, 0x1c
        /*0cea*/ 	.short	(.L_474 - .L_473)


	//   ....[0]....
.L_473:
        /*0cec*/ 	.word	0x00034600


	//----- nvinfo : EIATTR_MAX_THREADS
	.align		4
.L_474:
        /*0cf0*/ 	.byte	0x04, 0x05
        /*0cf2*/ 	.short	(.L_476 - .L_475)
.L_475:
        /*0cf4*/ 	.word	0x00000180
        /*0cf8*/ 	.word	0x00000001
        /*0cfc*/ 	.word	0x00000001


	//----- nvinfo : EIATTR_CRS_STACK_SIZE
	.align		4
.L_476:
        /*0d00*/ 	.byte	0x04, 0x1e
        /*0d02*/ 	.short	(.L_478 - .L_477)
.L_477:
        /*0d04*/ 	.word	0x00000000


	//----- nvinfo : EIATTR_CBANK_PARAM_SIZE
	.align		4
.L_478:
        /*0d08*/ 	.byte	0x03, 0x19
        /*0d0a*/ 	.short	0x0b70


	//----- nvinfo : EIATTR_PARAM_CBANK
	.align		4
        /*0d0c*/ 	.byte	0x04, 0x0a
        /*0d0e*/ 	.short	(.L_480 - .L_479)
	.align		4
.L_479:
        /*0d10*/ 	.word	index@(.nv.constant0._ZN7cutlass13device_kernelIN5flash11enable_sm90INS1_16FlashAttnFwdSm90INS1_25CollectiveMainloopFwdSm90ILi2EN4cute5tupleIJNS5_1CILi1EEES8_S8_EEENS6_IJNS7_ILi128EEENS7_ILi96EEENS7_ILi64EEEEEELi256ENS_6half_tEfNS_4arch4Sm90ELb0ELb1ELb1ELb1ELb0ELb1ELb1ELb1ELb0ELb0ELb0ELb0EEENS1_21CollectiveEpilogueFwdINS6_IJSA_NS7_ILi256EEESB_EEES9_SE_SG_Li256ELb1ELb0ELb0ELb0EEENS1_36VarlenDynamicPersistentTileSchedulerILi128ELi96ELi256ELi32ELb0ELb0ELb1ELb1ELb0ELb1EEEEEEEEEvNT_6ParamsE)
        /*0d14*/ 	.short	0x0210
        /*0d16*/ 	.short	0x0b70


	//----- nvinfo : EIATTR_SW_WAR
	.align		4
.L_480:
        /*0d18*/ 	.byte	0x04, 0x36
        /*0d1a*/ 	.short	(.L_482 - .L_481)
.L_481:
        /*0d1c*/ 	.word	0x00000008
.L_482:


//--------------------- .nv.info._ZN7cutlass13device_kernelIN5flash11enable_sm90INS1_16FlashAttnFwdSm90INS1_25CollectiveMainloopFwdSm90ILi2EN4cute5tupleIJNS5_1CILi1EEES8_S8_EEENS6_IJNS7_ILi128EEENS7_ILi96EEENS7_ILi64EEEEEELi256ENS_6half_tEfNS_4arch4Sm90ELb1ELb0ELb1ELb0ELb0ELb0ELb0ELb1ELb0ELb0ELb0ELb0EEENS1_21CollectiveEpilogueFwdINS6_IJSA_NS7_ILi256EEESB_EEES9_SE_SG_Li256ELb0ELb0ELb0ELb0EEENS1_30DynamicPersistentTileSchedulerILi256ELi32ELb0ELb0ELb1EEEEEEEEEvNT_6ParamsE --------------------------
	.section	.nv.info._ZN7cutlass13device_kernelIN5flash11enable_sm90INS1_16FlashAttnFwdSm90INS1_25CollectiveMainloopFwdSm90ILi2EN4cute5tupleIJNS5_1CILi1EEES8_S8_EEENS6_IJNS7_ILi128EEENS7_ILi96EEENS7_ILi64EEEEEELi256ENS_6half_tEfNS_4arch4Sm90ELb1ELb0ELb1ELb0ELb0ELb0ELb0ELb1ELb0ELb0ELb0ELb0EEENS1_21CollectiveEpilogueFwdINS6_IJSA_NS7_ILi256EEESB_EEES9_SE_SG_Li256ELb0ELb0ELb0ELb0EEENS1_30DynamicPersistentTileSchedulerILi256ELi32ELb0ELb0ELb1EEEEEEEEEvNT_6ParamsE,"",@"SHT_CUDA_INFO"
	.sectionflags	@""
	.align	4


	//----- nvinfo : EIATTR_CUDA_API_VERSION
	.align		4
        /*0000*/ 	.byte	0x04, 0x37
        /*0002*/ 	.short	(.L_484 - .L_483)
.L_483:
        /*0004*/ 	.word	0x00000082


	//----- nvinfo : EIATTR_KPARAM_INFO
	.align		4
.L_484:
        /*0008*/ 	.byte	0x04, 0x17
        /*000a*/ 	.short	(.L_486 - .L_485)
.L_485:
        /*000c*/ 	.word	0x00000000
        /*0010*/ 	.short	0x0000
        /*0012*/ 	.short	0x0070
        /*0014*/ 	.byte	0x00, 0xf0, 0x01, 0x2e


	//----- nvinfo : EIATTR_SPARSE_MMA_MASK
	.align		4
.L_486:
        /*0018*/ 	.byte	0x03, 0x50
        /*001a*/ 	.short	0x0000


	//----- nvinfo : EIATTR_MAXREG_COUNT
	.align		4
        /*001c*/ 	.byte	0x03, 0x1b
        /*001e*/ 	.short	0x00a8


	//----- nvinfo : EIATTR_NUM_BARRIERS
	.align		4
        /*0020*/ 	.byte	0x02, 0x4c
        /*0022*/ 	.byte	0x10
	.zero		1


	//----- nvinfo : EIATTR_EXTERNS
	.align		4
        /*0024*/ 	.byte	0x04, 0x0f
        /*0026*/ 	.short	(.L_488 - .L_487)


	//   ....[0]....
	.align		4
.L_487:
        /*0028*/ 	.word	index@(__assertfail)


	//----- nvinfo : EIATTR_MERCURY_ISA_VERSION
	.align		4
.L_488:
        /*002c*/ 	.byte	0x03, 0x5f
        /*002e*/ 	.short	0x0101


	//----- nvinfo : EIATTR_INT_WARP_WIDE_INSTR_OFFSETS
	.align		4
        /*0030*/ 	.byte	0x04, 0x31
        /*0032*/ 	.short	(.L_490 - .L_489)


	//   ....[0]....
.L_489:
        /*0034*/ 	.word	0x00000180


	//   ....[1]....
        /*0038*/ 	.word	0x000001b0


	//   ....[2]....
        /*003c*/ 	.word	0x000001c0


	//   ....[3]....
        /*0040*/ 	.word	0x0000b170


	//   ....[4]....
        /*0044*/ 	.word	0x0000b200


	//   ....[5]....
        /*0048*/ 	.word	0x0000b6f0


	//   ....[6]....
        /*004c*/ 	.word	0x0000d2e0


	//   ....[7]....
        /*0050*/ 	.word	0x0000d370


	//----- nvinfo : EIATTR_COOP_GROUP_MASK_REGIDS
	.align		4
.L_490:
        /*0054*/ 	.byte	0x04, 0x29
        /*0056*/ 	.short	(.L_492 - .L_491)


	//   ....[0]....
.L_491:
        /*0058*/ 	.word	0xffffffff


	//   ....[1]....
        /*005c*/ 	.word	0xffffffff


	//   ....[2]....
        /*0060*/ 	.word	0xffffffff


	//   ....[3]....
        /*0064*/ 	.word	0xffffffff


	//   ....[4]....
        /*0068*/ 	.word	0xffffffff


	//   ....[5]....
        /*006c*/ 	.word	0xffffffff


	//   ....[6]....
        /*0070*/ 	.word	0xffffffff


	//   ....[7]....
        /*0074*/ 	.word	0xffffffff


	//   ....[8]....
        /*0078*/ 	.word	0xffffffff


	//   ....[9]....
        /*007c*/ 	.word	0xffffffff


	//   ....[10]....
        /*0080*/ 	.word	0xffffffff


	//   ....[11]....
        /*0084*/ 	.word	0xffffffff


	//   ....[12]....
        /*0088*/ 	.word	0xffffffff


	//   ....[13]....
        /*008c*/ 	.word	0xffffffff


	//   ....[14]....
        /*0090*/ 	.word	0xffffffff


	//   ....[15]....
        /*0094*/ 	.word	0xffffffff


	//   ....[16]....
        /*0098*/ 	.word	0xffffffff


	//   ....[17]....
        /*009c*/ 	.word	0xffffffff


	//   ....[18]....
        /*00a0*/ 	.word	0xffffffff


	//   ....[19]....
        /*00a4*/ 	.word	0xffffffff


	//   ....[20]....
        /*00a8*/ 	.word	0xffffffff


	//   ....[21]....
        /*00ac*/ 	.word	0xffffffff


	//   ....[22]....
        /*00b0*/ 	.word	0xffffffff


	//   ....[23]....
        /*00b4*/ 	.word	0xffffffff


	//   ....[24]....
        /*00b8*/ 	.word	0xffffffff


	//   ....[25]....
        /*00bc*/ 	.word	0xffffffff


	//   ....[26]....
        /*00c0*/ 	.word	0xffffffff


	//   ....[27]....
        /*00c4*/ 	.word	0xffffffff


	//   ....[28]....
        /*00c8*/ 	.word	0x0500000f


	//   ....[29]....
        /*00cc*/ 	.word	0x0500000f


	//----- nvinfo : EIATTR_COOP_GROUP_INSTR_OFFSETS
	.align		4
.L_492:
        /*00d0*/ 	.byte	0x04, 0x28
        /*00d2*/ 	.short	(.L_494 - .L_493)


	//   ....[0]....
.L_493:
        /*00d4*/ 	.word	0x00000060


	//   ....[1]....
        /*00d8*/ 	.word	0x00000190


	//   ....[2]....
        /*00dc*/ 	.word	0x000001e0


	//   ....[3]....
        /*00e0*/ 	.word	0x000003d0


	//   ....[4]....
        /*00e4*/ 	.word	0x00000530


	//   ....[5]....
        /*00e8*/ 	.word	0x00000650


	//   ....[6]....
        /*00ec*/ 	.word	0x000007b0


	//   ....[7]....
        /*00f0*/ 	.word	0x00001610


	//   ....[8]....
        /*00f4*/ 	.word	0x000025b0


	//   ....[9]....
        /*00f8*/ 	.word	0x00002640


	//   ....[10]....
        /*00fc*/ 	.word	0x00002d40


	//   ....[11]....
        /*0100*/ 	.word	0x00002db0


	//   ....[12]....
        /*0104*/ 	.word	0x00004760


	//   ....[13]....
        /*0108*/ 	.word	0x00004840


	//   ....[14]....
        /*010c*/ 	.word	0x00004f10


	//   ....[15]....
        /*0110*/ 	.word	0x00004f80


	//   ....[16]....
        /*0114*/ 	.word	0x00006d70


	//   ....[17]....
        /*0118*/ 	.word	0x00006e20


	//   ....[18]....
        /*011c*/ 	.word	0x00007240


	//   ....[19]....
        /*0120*/ 	.word	0x00007390


	//   ....[20]....
        /*0124*/ 	.word	0x00008790


	//   ....[21]....
        /*0128*/ 	.word	0x000087d0


	//   ....[22]....
        /*012c*/ 	.word	0x000088a0


	//   ....[23]....
        /*0130*/ 	.word	0x000088c0


	//   ....[24]....
        /*0134*/ 	.word	0x000098a0


	//   ....[25]....
        /*0138*/ 	.word	0x0000abf0


	//   ....[26]....
        /*013c*/ 	.word	0x0000d3f0


	//   ....[27]....
        /*0140*/ 	.word	0x0000d5a0


	//   ....[28]....
        /*0144*/ 	.word	0x0000daf0


	//   ....[29]....
        /*0148*/ 	.word	0x0000ded0


	//----- nvinfo : EIATTR_REG_RECONFIG
	.align		4
.L_494:
        /*014c*/ 	.byte	0x01, 0x54
	.zero		2


	//----- nvinfo : EIATTR_SYSCALL_OFFSETS
	.align		4
        /*0150*/ 	.byte	0x04, 0x46
        /*0152*/ 	.short	(.L_496 - .L_495)


	//   ....[0]....
.L_495:
        /*0154*/ 	.word	0x000017c0


	//   ....[1]....
        /*0158*/ 	.word	0x0000b390


	//   ....[2]....
        /*015c*/ 	.word	0x0000b4d0


	//   ....[3]....
        /*0160*/ 	.word	0x0000b5d0


	//----- nvinfo : EIATTR_MBARRIER_INSTR_OFFSETS
	.align		4
.L_496:
        /*0164*/ 	.byte	0x04, 0x39
        /*0166*/ 	.short	(.L_498 - .L_497)


	//   ....[0]....
.L_497:
        /*0168*/ 	.word	0x00000280
        /*016c*/ 	.word	0x000000ff
        /*0170*/ 	.word	0x00022800
        /*0174*/ 	.short	0x0100
        /*0176*/ 	.byte	0x06
	.zero		1


	//   ....[1]....
        /*0178*/ 	.word	0x00000290
        /*017c*/ 	.word	0x000000ff
        /*0180*/ 	.word	0x00022820
        /*0184*/ 	.short	0x0100
        /*0186*/ 	.byte	0x06
	.zero		1


	//   ....[2]....
        /*0188*/ 	.word	0x00000380
        /*018c*/ 	.word	0x000000ff
        /*0190*/ 	.word	0x00022830
        /*0194*/ 	.short	0x0100
        /*0196*/ 	.byte	0x08
	.zero		1


	//   ....[3]....
        /*0198*/ 	.word	0x00000390
        /*019c*/ 	.word	0x000000ff
        /*01a0*/ 	.word	0x00022840
        /*01a4*/ 	.short	0x0100
        /*01a6*/ 	.byte	0x08
	.zero		1


	//   ....[4]....
        /*01a8*/ 	.word	0x000003a0
        /*01ac*/ 	.word	0x000000ff
        /*01b0*/ 	.word	0x00022838
        /*01b4*/ 	.short	0x0100
        /*01b6*/ 	.byte	0x08
	.zero		1


	//   ....[5]....
        /*01b8*/ 	.word	0x000003b0
        /*01bc*/ 	.word	0x000000ff
        /*01c0*/ 	.word	0x00022848
        /*01c4*/ 	.short	0x0100
        /*01c6*/ 	.byte	0x08
	.zero		1


	//   ....[6]....
        /*01c8*/ 	.word	0x000004e0
        /*01cc*/ 	.word	0x000000ff
        /*01d0*/ 	.word	0x00022850
        /*01d4*/ 	.short	0x0100
        /*01d6*/ 	.byte	0x08
	.zero		1


	//   ....[7]....
        /*01d8*/ 	.word	0x000004f0
        /*01dc*/ 	.word	0x000000ff
        /*01e0*/ 	.word	0x00022860
        /*01e4*/ 	.short	0x0100
        /*01e6*/ 	.byte	0x08
	.zero		1


	//   ....[8]....
        /*01e8*/ 	.word	0x00000500
        /*01ec*/ 	.word	0x000000ff
        /*01f0*/ 	.word	0x00022858
        /*01f4*/ 	.short	0x0100
        /*01f6*/ 	.byte	0x08
	.zero		1


	//   ....[9]....
        /*01f8*/ 	.word	0x00000510
        /*01fc*/ 	.word	0x000000ff
        /*0200*/ 	.word	0x00022868
        /*0204*/ 	.short	0x0100
        /*0206*/ 	.byte	0x08
	.zero		1


	//   ....[10]....
        /*0208*/ 	.word	0x00000600
        /*020c*/ 	.word	0x000000ff
        /*0210*/ 	.word	0x00022870
        /*0214*/ 	.short	0x0100
        /*0216*/ 	.byte	0x06
	.zero		1


	//   ....[11]....
        /*0218*/ 	.word	0x00000610
        /*021c*/ 	.word	0x000000ff
        /*0220*/ 	.word	0x00022880
        /*0224*/ 	.short	0x0100
        /*0226*/ 	.byte	0x06
	.zero		1


	//   ....[12]....
        /*0228*/ 	.word	0x00000620
        /*022c*/ 	.word	0x000000ff
        /*0230*/ 	.word	0x00022878
        /*0234*/ 	.short	0x0100
        /*0236*/ 	.byte	0x06
	.zero		1


	//   ....[13]....
        /*0238*/ 	.word	0x00000630
        /*023c*/ 	.word	0x000000ff
        /*0240*/ 	.word	0x00022888
        /*0244*/ 	.short	0x0100
        /*0246*/ 	.byte	0x06
	.zero		1


	//   ....[14]....
        /*0248*/ 	.word	0x00000760
        /*024c*/ 	.word	0x000000ff
        /*0250*/ 	.word	0x00022890
        /*0254*/ 	.short	0x0100
        /*0256*/ 	.byte	0x08
	.zero		1


	//   ....[15]....
        /*0258*/ 	.word	0x00000770
        /*025c*/ 	.word	0x000000ff
        /*0260*/ 	.word	0x000228a0
        /*0264*/ 	.short	0x0100
        /*0266*/ 	.byte	0x08
	.zero		1


	//   ....[16]....
        /*0268*/ 	.word	0x00000780
        /*026c*/ 	.word	0x000000ff
        /*0270*/ 	.word	0x00022898
        /*0274*/ 	.short	0x0100
        /*0276*/ 	.byte	0x08
	.zero		1


	//   ....[17]....
        /*0278*/ 	.word	0x00000790
        /*027c*/ 	.word	0x000000ff
        /*0280*/ 	.word	0x000228a8
        /*0284*/ 	.short	0x0100
        /*0286*/ 	.byte	0x08
	.zero		1


	//   ....[18]....
        /*0288*/ 	.word	0x000008c0
        /*028c*/ 	.word	0x000000ff
        /*0290*/ 	.word	0x000228b0
        /*0294*/ 	.short	0x0100
        /*0296*/ 	.byte	0x08
	.zero		1


	//   ....[19]....
        /*0298*/ 	.word	0x000008d0
        /*029c*/ 	.word	0x000000ff
        /*02a0*/ 	.word	0x000228c0
        /*02a4*/ 	.short	0x0100
        /*02a6*/ 	.byte	0x08
	.zero		1


	//   ....[20]....
        /*02a8*/ 	.word	0x000008e0
        /*02ac*/ 	.word	0x000000ff
        /*02b0*/ 	.word	0x000228b8
        /*02b4*/ 	.short	0x0100
        /*02b6*/ 	.byte	0x08
	.zero		1


	//   ....[21]....
        /*02b8*/ 	.word	0x000008f0
        /*02bc*/ 	.word	0x000000ff
        /*02c0*/ 	.word	0x000228c8
        /*02c4*/ 	.short	0x0100
        /*02c6*/ 	.byte	0x08
	.zero		1


	//   ....[22]....
        /*02c8*/ 	.word	0x00001830
        /*02cc*/ 	.word	0x000000ff
        /*02d0*/ 	.word	0x00022800
        /*02d4*/ 	.short	0x010a
        /*02d6*/ 	.byte	0x31
	.zero		1


	//   ....[23]....
        /*02d8*/ 	.word	0x000018e0
        /*02dc*/ 	.word	0x000000ff
        /*02e0*/ 	.word	0x00022830
        /*02e4*/ 	.short	0x010a
        /*02e6*/ 	.byte	0x15
	.zero		1


	//   ....[24]....
        /*02e8*/ 	.word	0x00001920
        /*02ec*/ 	.word	0x000000ff
        /*02f0*/ 	.word	0x00022830
        /*02f4*/ 	.short	0x010a
        /*02f6*/ 	.byte	0x15
	.zero		1


	//   ....[25]....
        /*02f8*/ 	.word	0x000031d0
        /*02fc*/ 	.word	0x00000000
        /*0300*/ 	.word	0x00000000
        /*0304*/ 	.short	0x0101
        /*0306*/ 	.byte	0x3f
	.zero		1


	//   ....[26]....
        /*0308*/ 	.word	0x000036e0
        /*030c*/ 	.word	0x000000ff
        /*0310*/ 	.word	0x00022850
        /*0314*/ 	.short	0x010a
        /*0316*/ 	.byte	0x15
	.zero		1


	//   ....[27]....
        /*0318*/ 	.word	0x00003720
        /*031c*/ 	.word	0x000000ff
        /*0320*/ 	.word	0x00022850
        /*0324*/ 	.short	0x010a
        /*0326*/ 	.byte	0x15
	.zero		1


	//   ....[28]....
        /*0328*/ 	.word	0x00003a80
        /*032c*/ 	.word	0x00000008
        /*0330*/ 	.word	0x00000000
        /*0334*/ 	.short	0x0101
        /*0336*/ 	.byte	0x3f
	.zero		1


	//   ....[29]....
        /*0338*/ 	.word	0x00003bb0
        /*033c*/ 	.word	0x000000ff
        /*0340*/ 	.word	0x00022830
        /*0344*/ 	.short	0x010a
        /*0346*/ 	.byte	0x1e
	.zero		1


	//   ....[30]....
        /*0348*/ 	.word	0x00003bf0
        /*034c*/ 	.word	0x000000ff
        /*0350*/ 	.word	0x00022830
        /*0354*/ 	.short	0x010a
        /*0356*/ 	.byte	0x1e
	.zero		1


	//   ....[31]....
        /*0358*/ 	.word	0x00005540
        /*035c*/ 	.word	0x00000003
        /*0360*/ 	.word	0x00000000
        /*0364*/ 	.short	0x0101
        /*0366*/ 	.byte	0x3f
	.zero		1


	//   ....[32]....
        /*0368*/ 	.word	0x00006160
        /*036c*/ 	.word	0x000000ff
        /*0370*/ 	.word	0x00022850
        /*0374*/ 	.short	0x010a
        /*0376*/ 	.byte	0x1e
	.zero		1


	//   ....[33]....
        /*0378*/ 	.word	0x000061a0
        /*037c*/ 	.word	0x000000ff
        /*0380*/ 	.word	0x00022850
        /*0384*/ 	.short	0x010a
        /*0386*/ 	.byte	0x1e
	.zero		1


	//   ....[34]....
        /*0388*/ 	.word	0x00006490
        /*038c*/ 	.word	0x000000b9
        /*0390*/ 	.word	0x00000000
        /*0394*/ 	.short	0x0101
        /*0396*/ 	.byte	0x3f
	.zero		1


	//   ....[35]....
        /*0398*/ 	.word	0x000065b0
        /*039c*/ 	.word	0x000000ff
        /*03a0*/ 	.word	0x00022830
        /*03a4*/ 	.short	0x010a
        /*03a6*/ 	.byte	0x17
	.zero		1


	//   ....[36]....
        /*03a8*/ 	.word	0x000065f0
        /*03ac*/ 	.word	0x000000ff
        /*03b0*/ 	.word	0x00022830
        /*03b4*/ 	.short	0x010a
        /*03b6*/ 	.byte	0x17
	.zero		1


	//   ....[37]....
        /*03b8*/ 	.word	0x00007690
        /*03bc*/ 	.word	0x00000098
        /*03c0*/ 	.word	0x00000000
        /*03c4*/ 	.short	0x0101
        /*03c6*/ 	.byte	0x3f
	.zero		1


	//   ....[38]....
        /*03c8*/ 	.word	0x00008450
        /*03cc*/ 	.word	0x000000ff
        /*03d0*/ 	.word	0x00022850
        /*03d4*/ 	.short	0x010a
        /*03d6*/ 	.byte	0x17
	.zero		1


	//   ....[39]....
        /*03d8*/ 	.word	0x00008490
        /*03dc*/ 	.word	0x000000ff
        /*03e0*/ 	.word	0x00022850
        /*03e4*/ 	.short	0x010a
        /*03e6*/ 	.byte	0x17
	.zero		1


	//   ....[40]....
        /*03e8*/ 	.word	0x00008770
        /*03ec*/ 	.word	0x000000c7
        /*03f0*/ 	.word	0x00000000
        /*03f4*/ 	.short	0x0101
        /*03f6*/ 	.byte	0x3f
	.zero		1


	//   ....[41]....
        /*03f8*/ 	.word	0x0000a160
        /*03fc*/ 	.word	0x000000ff
        /*0400*/ 	.word	0x00000000
        /*0404*/ 	.short	0x0101
        /*0406*/ 	.byte	0x05
	.zero		1


	//   ....[42]....
        /*0408*/ 	.word	0x0000b990
        /*040c*/ 	.word	0x00000008
        /*0410*/ 	.word	0x00022840
        /*0414*/ 	.short	0x010a
        /*0416*/ 	.byte	0x3f
	.zero		1


	//   ....[43]....
        /*0418*/ 	.word	0x0000bc70
        /*041c*/ 	.word	0x000000ff
        /*0420*/ 	.word	0x00022820
        /*0424*/ 	.short	0x010a
        /*0426*/ 	.byte	0x25
	.zero		1


	//   ....[44]....
        /*0428*/ 	.word	0x0000bd10
        /*042c*/ 	.word	0x00000008
        /*0430*/ 	.word	0x00022860
        /*0434*/ 	.short	0x010a
        /*0436*/ 	.byte	0x3f
	.zero		1


	//   ....[45]....
        /*0438*/ 	.word	0x0000c230
        /*043c*/ 	.word	0x00000002
        /*0440*/ 	.word	0x00022840
        /*0444*/ 	.short	0x010a
        /*0446*/ 	.byte	0x3f
	.zero		1


	//   ....[46]....
        /*0448*/ 	.word	0x0000c3a0
        /*044c*/ 	.word	0x00000002
        /*0450*/ 	.word	0x00022860
        /*0454*/ 	.short	0x010a
        /*0456*/ 	.byte	0x3f
	.zero		1


	//   ....[47]....
        /*0458*/ 	.word	0x0000c870
        /*045c*/ 	.word	0x00000003
        /*0460*/ 	.word	0x00022840
        /*0464*/ 	.short	0x010a
        /*0466*/ 	.byte	0x3f
	.zero		1


	//   ....[48]....
        /*0468*/ 	.word	0x0000c9e0
        /*046c*/ 	.word	0x00000003
        /*0470*/ 	.word	0x00022860
        /*0474*/ 	.short	0x010a
        /*0476*/ 	.byte	0x3f
	.zero		1


	//   ....[49]....
        /*0478*/ 	.word	0x0000ce50
        /*047c*/ 	.word	0x00000002
        /*0480*/ 	.word	0x00022840
        /*0484*/ 	.short	0x010a
        /*0486*/ 	.byte	0x3f
	.zero		1


	//   ....[50]....
        /*0488*/ 	.word	0x0000cfc0
        /*048c*/ 	.word	0x00000002
        /*0490*/ 	.word	0x00022860
        /*0494*/ 	.short	0x010a
        /*0496*/ 	.byte	0x3f
	.zero		1


	//   ....[51]....
        /*0498*/ 	.word	0x0000d550
        /*049c*/ 	.word	0x00000007
        /*04a0*/ 	.word	0x00022820
        /*04a4*/ 	.short	0x010a
        /*04a6*/ 	.byte	0x3f
	.zero		1


	//   ....[52]....
        /*04a8*/ 	.word	0x0000d6a0
        /*04ac*/ 	.word	0x00000005
        /*04b0*/ 	.word	0x00000000
        /*04b4*/ 	.short	0x010a
        /*04b6*/ 	.byte	0x3f
	.zero		1


	//   ....[53]....
        /*04b8*/ 	.word	0x0000d710
        /*04bc*/ 	.word	0x00000003
        /*04c0*/ 	.word	0x00000000
        /*04c4*/ 	.short	0x010a
        /*04c6*/ 	.byte	0x3f
	.zero		1


	//   ....[54]....
        /*04c8*/ 	.word	0x0000d770
        /*04cc*/ 	.word	0x00000005
        /*04d0*/ 	.word	0x00000000
        /*04d4*/ 	.short	0x010a
        /*04d6*/ 	.byte	0x3f
	.zero		1


	//   ....[55]....
        /*04d8*/ 	.word	0x0000d7a0
        /*04dc*/ 	.word	0x00000003
        /*04e0*/ 	.word	0x00000000
        /*04e4*/ 	.short	0x010a
        /*04e6*/ 	.byte	0x3f
	.zero		1


	//   ....[56]....
        /*04e8*/ 	.word	0x0000d810
        /*04ec*/ 	.word	0x00000003
        /*04f0*/ 	.word	0x00022800
        /*04f4*/ 	.short	0x010a
        /*04f6*/ 	.byte	0x3f
	.zero		1


	//   ....[57]....
        /*04f8*/ 	.word	0x0000d870
        /*04fc*/ 	.word	0x00000000
        /*0500*/ 	.word	0x00022830
        /*0504*/ 	.short	0x010a
        /*0506*/ 	.byte	0x3f
	.zero		1


	//   ....[58]....
        /*0508*/ 	.word	0x0000d8c0
        /*050c*/ 	.word	0x00000008
        /*0510*/ 	.word	0x00022850
        /*0514*/ 	.short	0x010a
        /*0516*/ 	.byte	0x3f
	.zero		1


	//   ....[59]....
        /*0518*/ 	.word	0x0000d920
        /*051c*/ 	.word	0x00000005
        /*0520*/ 	.word	0x00022830
        /*0524*/ 	.short	0x010a
        /*0526*/ 	.byte	0x3f
	.zero		1


	//   ....[60]....
        /*0528*/ 	.word	0x0000d970
        /*052c*/ 	.word	0x000000b9
        /*0530*/ 	.word	0x00022850
        /*0534*/ 	.short	0x010a
        /*0536*/ 	.byte	0x3f
	.zero		1


	//   ....[61]....
        /*0538*/ 	.word	0x0000d9d0
        /*053c*/ 	.word	0x00000005
        /*0540*/ 	.word	0x00022830
        /*0544*/ 	.short	0x010a
        /*0546*/ 	.byte	0x3f
	.zero		1


	//   ....[62]....
        /*0548*/ 	.word	0x0000da20
        /*054c*/ 	.word	0x000000c7
        /*0550*/ 	.word	0x00022850
        /*0554*/ 	.short	0x010a
        /*0556*/ 	.byte	0x3f
	.zero		1


	//   ....[63]....
        /*0558*/ 	.word	0x0000dba0
        /*055c*/ 	.word	0x00000008
        /*0560*/ 	.word	0x00022840
        /*0564*/ 	.short	0x010a
        /*0566*/ 	.byte	0x3f
	.zero		1


	//   ....[64]....
        /*0568*/ 	.word	0x0000dc00
        /*056c*/ 	.word	0x00000008
        /*0570*/ 	.word	0x00022820
        /*0574*/ 	.short	0x010a
        /*0576*/ 	.byte	0x3f
	.zero		1


	//   ....[65]....
        /*0578*/ 	.word	0x0000dc50
        /*057c*/ 	.word	0x00000008
        /*0580*/ 	.word	0x00022860
        /*0584*/ 	.short	0x010a
        /*0586*/ 	.byte	0x3f
	.zero		1


	//   ....[66]....
        /*0588*/ 	.word	0x0000dca0
        /*058c*/ 	.word	0x00000002
        /*0590*/ 	.word	0x00022840
        /*0594*/ 	.short	0x010a
        /*0596*/ 	.byte	0x3f
	.zero		1


	//   ....[67]....
        /*0598*/ 	.word	0x0000dcf0
        /*059c*/ 	.word	0x00000002
        /*05a0*/ 	.word	0x00022860
        /*05a4*/ 	.short	0x010a
        /*05a6*/ 	.byte	0x3f
	.zero		1


	//   ....[68]....
        /*05a8*/ 	.word	0x0000dd40
        /*05ac*/ 	.word	0x00000003
        /*05b0*/ 	.word	0x00022840
        /*05b4*/ 	.short	0x010a
        /*05b6*/ 	.byte	0x3f
	.zero		1


	//   ....[69]....
        /*05b8*/ 	.word	0x0000dd90
        /*05bc*/ 	.word	0x00000003
        /*05c0*/ 	.word	0x00022860
        /*05c4*/ 	.short	0x010a
        /*05c6*/ 	.byte	0x3f
	.zero		1


	//   ....[70]....
        /*05c8*/ 	.word	0x0000dde0
        /*05cc*/ 	.word	0x00000002
        /*05d0*/ 	.word	0x00022840
        /*05d4*/ 	.short	0x010a
        /*05d6*/ 	.byte	0x3f
	.zero		1


	//   ....[71]....
        /*05d8*/ 	.word	0x0000de30
        /*05dc*/ 	.word	0x00000002
        /*05e0*/ 	.word	0x00022860
        /*05e4*/ 	.short	0x010a
        /*05e6*/ 	.byte	0x3f
	.zero		1


	//   ....[72]....
        /*05e8*/ 	.word	0x0000df10
        /*05ec*/ 	.word	0x00000007
        /*05f0*/ 	.word	0x00022820
        /*05f4*/ 	.short	0x010a
        /*05f6*/ 	.byte	0x3f
	.zero		1


	//   ....[73]....
        /*05f8*/ 	.word	0x0000df60
        /*05fc*/ 	.word	0x00000005
        /*0600*/ 	.word	0x00000000
        /*0604*/ 	.short	0x010a
        /*0606*/ 	.byte	0x3f
	.zero		1


	//   ....[74]....
        /*0608*/ 	.word	0x0000dfb0
        /*060c*/ 	.word	0x00000003
        /*0610*/ 	.word	0x00000000
        /*0614*/ 	.short	0x010a
        /*0616*/ 	.byte	0x3f
	.zero		1


	//   ....[75]....
        /*0618*/ 	.word	0x0000e000
        /*061c*/ 	.word	0x00000005
        /*0620*/ 	.word	0x00000000
        /*0624*/ 	.short	0x010a
        /*0626*/ 	.byte	0x3f
	.zero		1


	//----- nvinfo : EIATTR_NUM_MBARRIERS
	.align		4
.L_498:
        /*0628*/ 	.byte	0x03, 0x38
        /*062a*/ 	.short	0x0016


	//----- nvinfo : EIATTR_EXIT_INSTR_OFFSETS
	.align		4
        /*062c*/ 	.byte	0x04, 0x1c
        /*062e*/ 	.short	(.L_500 - .L_499)


	//   ....[0]....
.L_499:
        /*0630*/ 	.word	0x00000a30


	//   ....[1]....
        /*0634*/ 	.word	0x0000abb0


	//   ....[2]....
        /*0638*/ 	.word	0x0000ac10


	//   ....[3]....
        /*063c*/ 	.word	0x0000d5c0


	//   ....[4]....
        /*0640*/ 	.word	0x0000d7f0


	//----- nvinfo : EIATTR_MAX_THREADS
	.align		4
.L_500:
        /*0644*/ 	.byte	0x04, 0x05
        /*0646*/ 	.short	(.L_502 - .L_501)
.L_501:
        /*0648*/ 	.word	0x00000180
        /*064c*/ 	.word	0x00000001
        /*0650*/ 	.word	0x00000001


	//----- nvinfo : EIATTR_CRS_STACK_SIZE
	.align		4
.L_502:
        /*0654*/ 	.byte	0x04, 0x1e
        /*0656*/ 	.short	(.L_504 - .L_503)
.L_503:
        /*0658*/ 	.word	0x00000000


	//----- nvinfo : EIATTR_CBANK_PARAM_SIZE
	.align		4
.L_504:
        /*065c*/ 	.byte	0x03, 0x19
        /*065e*/ 	.short	0x0bf0


	//----- nvinfo : EIATTR_PARAM_CBANK
	.align		4
        /*0660*/ 	.byte	0x04, 0x0a
        /*0662*/ 	.short	(.L_506 - .L_505)
	.align		4
.L_505:
        /*0664*/ 	.word	index@(.nv.constant0._ZN7cutlass13device_kernelIN5flash11enable_sm90INS1_16FlashAttnFwdSm90INS1_25CollectiveMainloopFwdSm90ILi2EN4cute5tupleIJNS5_1CILi1EEES8_S8_EEENS6_IJNS7_ILi128EEENS7_ILi96EEENS7_ILi64EEEEEELi256ENS_6half_tEfNS_4arch4Sm90ELb1ELb0ELb1ELb0ELb0ELb0ELb0ELb1ELb0ELb0ELb0ELb0EEENS1_21CollectiveEpilogueFwdINS6_IJSA_NS7_ILi256EEESB_EEES9_SE_SG_Li256ELb0ELb0ELb0ELb0EEENS1_30DynamicPersistentTileSchedulerILi256ELi32ELb0ELb0ELb1EEEEEEEEEvNT_6ParamsE)
        /*0668*/ 	.short	0x0210
        /*066a*/ 	.short	0x0bf0


	//----- nvinfo : EIATTR_SW_WAR
	.align		4
.L_506:
        /*066c*/ 	.byte	0x04, 0x36
        /*066e*/ 	.short	(.L_508 - .L_507)
.L_507:
        /*0670*/ 	.word	0x00000008
.L_508:


//--------------------- .nv.info._ZN7cutlass13device_kernelIN5flash11enable_sm90INS1_16FlashAttnFwdSm90INS1_25CollectiveMainloopFwdSm90ILi2EN4cute5tupleIJNS5_1CILi1EEES8_S8_EEENS6_IJNS7_ILi128EEENS7_ILi96EEENS7_ILi64EEEEEELi256ENS_6half_tEfNS_4arch4Sm90ELb1ELb0ELb1ELb0ELb0ELb0ELb1ELb1ELb0ELb0ELb0ELb0EEENS1_21CollectiveEpilogueFwdINS6_IJSA_NS7_ILi256EEESB_EEES9_SE_SG_Li256ELb0ELb0ELb0ELb0EEENS1_30DynamicPersistentTileSchedulerILi256ELi32ELb0ELb0ELb1EEEEEEEEEvNT_6ParamsE --------------------------
	.section	.nv.info._ZN7cutlass13device_kernelIN5flash11enable_sm90INS1_16FlashAttnFwdSm90INS1_25CollectiveMainloopFwdSm90ILi2EN4cute5tupleIJNS5_1CILi1EEES8_S8_EEENS6_IJNS7_ILi128EEENS7_ILi96EEENS7_ILi64EEEEEELi256ENS_6half_tEfNS_4arch4Sm90ELb1ELb0ELb1ELb0ELb0ELb0ELb1ELb1ELb0ELb0ELb0ELb0EEENS1_21CollectiveEpilogueFwdINS6_IJSA_NS7_ILi256EEESB_EEES9_SE_SG_Li256ELb0ELb0ELb0ELb0EEENS1_30DynamicPersistentTileSchedulerILi256ELi32ELb0ELb0ELb1EEEEEEEEEvNT_6ParamsE,"",@"SHT_CUDA_INFO"
	.sectionflags	@""
	.align	4


	//----- nvinfo : EIATTR_CUDA_API_VERSION
	.align		4
        /*0000*/ 	.byte	0x04, 0x37
        /*0002*/ 	.short	(.L_510 - .L_509)
.L_509:
        /*0004*/ 	.word	0x00000082


	//----- nvinfo : EIATTR_KPARAM_INFO
	.align		4
.L_510:
        /*0008*/ 	.byte	0x04, 0x17
        /*000a*/ 	.short	(.L_512 - .L_511)
.L_511:
        /*000c*/ 	.word	0x00000000
        /*0010*/ 	.short	0x0000
        /*0012*/ 	.short	0x0070
        /*0014*/ 	.byte	0x00, 0xf0, 0x01, 0x32


	//----- nvinfo : EIATTR_SPARSE_MMA_MASK
	.align		4
.L_512:
        /*0018*/ 	.byte	0x03, 0x50
        /*001a*/ 	.short	0x0000


	//----- nvinfo : EIATTR_MAXREG_COUNT
	.align		4
        /*001c*/ 	.byte	0x03, 0x1b
        /*001e*/ 	.short	0x00a8


	//----- nvinfo : EIATTR_NUM_BARRIERS
	.align		4
        /*0020*/ 	.byte	0x02, 0x4c
        /*0022*/ 	.byte	0x10
	.zero		1


	//----- nvinfo : EIATTR_EXTERNS
	.align		4
        /*0024*/ 	.byte	0x04, 0x0f
        /*0026*/ 	.short	(.L_514 - .L_513)


	//   ....[0]....
	.align		4
.L_513:
        /*0028*/ 	.word	index@(__assertfail)


	//----- nvinfo : EIATTR_ANNOTATIONS
	.align		4
.L_514:
        /*002c*/ 	.byte	0x04, 0x55
        /*002e*/ 	.short	(.L_516 - .L_515)


	//   ....[0]....
.L_515:
        /*0030*/ 	.word	0x00000001
        /*0034*/ 	.byte	0xa0, 0x09, 0x00, 0x00, 0x01, 0x00, 0x00, 0x00, 0xb0, 0x0a, 0x00, 0x00, 0x01, 0x00, 0x00, 0x00
        /*0044*/ 	.byte	0xc0, 0xc3, 0x00, 0x00, 0x01, 0x00, 0x00, 0x00, 0x70, 0xc4, 0x00, 0x00, 0x01, 0x00, 0x00, 0x00
        /*0054*/ 	.byte	0x80, 0xc4, 0x00, 0x00, 0x01, 0x00, 0x00, 0x00, 0x90, 0xc4, 0x00, 0x00, 0x01, 0x00, 0x00, 0x00
        /*0064*/ 	.byte	0xb0, 0xd2, 0x00, 0x00, 0x01, 0x00, 0x00, 0x00, 0x10, 0xd3, 0x00, 0x00, 0x01, 0x00, 0x00, 0x00
        /*0074*/ 	.byte	0xb0, 0xec, 0x00, 0x00, 0x01, 0x00, 0x00, 0x00, 0xe0, 0xed, 0x00, 0x00, 0x01, 0x00, 0x00, 0x00
        /*0084*/ 	.byte	0xb0, 0xee, 0x00, 0x00, 0x01, 0x00, 0x00, 0x00, 0x50, 0xef, 0x00, 0x00, 0x01, 0x00, 0x00, 0x00
        /*0094*/ 	.byte	0x90, 0xf0, 0x00, 0x00


	//----- nvinfo : EIATTR_MERCURY_ISA_VERSION
	.align		4
.L_516:
        /*0098*/ 	.byte	0x03, 0x5f
        /*009a*/ 	.short	0x0101


	//----- nvinfo : EIATTR_INT_WARP_WIDE_INSTR_OFFSETS
	.align		4
        /*009c*/ 	.byte	0x04, 0x31
        /*009e*/ 	.short	(.L_518 - .L_517)


	//   ....[0]....
.L_517:
        /*00a0*/ 	.word	0x000001b0


	//   ....[1]....
        /*00a4*/ 	.word	0x000001e0


	//   ....[2]....
        /*00a8*/ 	.word	0x00000250


	//   ....[3]....
        /*00ac*/ 	.word	0x00000290


	//   ....[4]....
        /*00b0*/ 	.word	0x0000c910


	//   ....[5]....
        /*00b4*/ 	.word	0x0000c9a0


	//   ....[6]....
        /*00b8*/ 	.word	0x0000ce90


	//   ....[7]....
        /*00bc*/ 	.word	0x0000ed30


	//   ....[8]....
        /*00c0*/ 	.word	0x0000edc0


	//----- nvinfo : EIATTR_COOP_GROUP_MASK_REGIDS
	.align		4
.L_518:
        /*00c4*/ 	.byte	0x04, 0x29
        /*00c6*/ 	.short	(.L_520 - .L_519)


	//   ....[0]....
.L_519:
        /*00c8*/ 	.word	0xffffffff


	//   ....[1]....
        /*00cc*/ 	.word	0xffffffff


	//   ....[2]....
        /*00d0*/ 	.word	0xffffffff


	//   ....[3]....
        /*00d4*/ 	.word	0xffffffff


	//   ....[4]....
        /*00d8*/ 	.word	0xffffffff


	//   ....[5]....
        /*00dc*/ 	.word	0xffffffff


	//   ....[6]....
        /*00e0*/ 	.word	0xffffffff


	//   ....[7]....
        /*00e4*/ 	.word	0xffffffff


	//   ....[8]....
        /*00e8*/ 	.word	0xffffffff


	//   ....[9]....
        /*00ec*/ 	.word	0xffffffff


	//   ....[10]....
        /*00f0*/ 	.word	0xffffffff


	//   ....[11]....
        /*00f4*/ 	.word	0xffffffff


	//   ....[12]....
        /*00f8*/ 	.word	0xffffffff


	//   ....[13]....
        /*00fc*/ 	.word	0xffffffff


	//   ....[14]....
        /*0100*/ 	.word	0xffffffff


	//   ....[15]....
        /*0104*/ 	.word	0xffffffff


	//   ....[16]....
        /*0108*/ 	.word	0xffffffff


	//   ....[17]....
        /*010c*/ 	.word	0xffffffff


	//   ....[18]....
        /*0110*/ 	.word	0xffffffff


	//   ....[19]....
        /*0114*/ 	.word	0xffffffff


	//   ....[20]....
        /*0118*/ 	.word	0xffffffff


	//   ....[21]....
        /*011c*/ 	.word	0xffffffff


	//   ....[22]....
        /*0120*/ 	.word	0xffffffff


	//   ....[23]....
        /*0124*/ 	.word	0xffffffff


	//   ....[24]....
        /*0128*/ 	.word	0xffffffff


	//   ....[25]....
        /*012c*/ 	.word	0xffffffff


	//   ....[26]....
        /*0130*/ 	.word	0xffffffff


	//   ....[27]....
        /*0134*/ 	.word	0xffffffff


	//   ....[28]....
        /*0138*/ 	.word	0x0500000f


	//   ....[29]....
        /*013c*/ 	.word	0x0500000f


	//----- nvinfo : EIATTR_COOP_GROUP_INSTR_OFFSETS
	.align		4
.L_520:
        /*0140*/ 	.byte	0x04, 0x28
        /*0142*/ 	.short	(.L_522 - .L_521)


	//   ....[0]....
.L_521:
        /*0144*/ 	.word	0x00000060


	//   ....[1]....
        /*0148*/ 	.word	0x000001c0


	//   ....[2]....
        /*014c*/ 	.word	0x00000270


	//   ....[3]....
        /*0150*/ 	.word	0x00000410


	//   ....[4]....
        /*0154*/ 	.word	0x00000570


	//   ....[5]....
        /*0158*/ 	.word	0x00000690


	//   ....[6]....
        /*015c*/ 	.word	0x000007f0


	//   ....[7]....
        /*0160*/ 	.word	0x000016d0


	//   ....[8]....
        /*0164*/ 	.word	0x00003630


	//   ....[9]....
        /*0168*/ 	.word	0x000036f0


	//   ....[10]....
        /*016c*/ 	.word	0x00003720


	//   ....[11]....
        /*0170*/ 	.word	0x00003780


	//   ....[12]....
        /*0174*/ 	.word	0x00005ec0


	//   ....[13]....
        /*0178*/ 	.word	0x00005ee0


	//   ....[14]....
        /*017c*/ 	.word	0x00005f00


	//   ....[15]....
        /*0180*/ 	.word	0x00005f20


	//   ....[16]....
        /*0184*/ 	.word	0x00008790


	//   ....[17]....
        /*0188*/ 	.word	0x00008830


	//   ....[18]....
        /*018c*/ 	.word	0x000088a0


	//   ....[19]....
        /*0190*/ 	.word	0x00008a00


	//   ....[20]....
        /*0194*/ 	.word	0x00009eb0


	//   ....[21]....
        /*0198*/ 	.word	0x00009f30


	//   ....[22]....
        /*019c*/ 	.word	0x00009f80


	//   ....[23]....
        /*01a0*/ 	.word	0x00009fb0


	//   ....[24]....
        /*01a4*/ 	.word	0x0000b620


	//   ....[25]....
        /*01a8*/ 	.word	0x0000c380


	//   ....[26]....
        /*01ac*/ 	.word	0x0000ee50


	//   ....[27]....
        /*01b0*/ 	.word	0x0000f030


	//   ....[28]....
        /*01b4*/ 	.word	0x0000f610


	//   ....[29]....
        /*01b8*/ 	.word	0x0000f9e0


	//----- nvinfo : EIATTR_REG_RECONFIG
	.align		4
.L_522:
        /*01bc*/ 	.byte	0x01, 0x54
	.zero		2


	//----- nvinfo : EIATTR_SYSCALL_OFFSETS
	.align		4
        /*01c0*/ 	.byte	0x04, 0x46
        /*01c2*/ 	.short	(.L_524 - .L_523)


	//   ....[0]....
.L_523:
        /*01c4*/ 	.word	0x000018d0


	//   ....[1]....
        /*01c8*/ 	.word	0x0000cb20


	//   ....[2]....
        /*01cc*/ 	.word	0x0000cc50


	//   ....[3]....
        /*01d0*/ 	.word	0x0000cd50


	//----- nvinfo : EIATTR_MBARRIER_INSTR_OFFSETS
	.align		4
.L_524:
        /*01d4*/ 	.byte	0x04, 0x39
        /*01d6*/ 	.short	(.L_526 - .L_525)


	//   ....[0]....
.L_525:
        /*01d8*/ 	.word	0x000002b0
        /*01dc*/ 	.word	0x000000ff
        /*01e0*/ 	.word	0x00032400
        /*01e4*/ 	.short	0x0100
        /*01e6*/ 	.byte	0x06
	.zero		1


	//   ....[1]....
        /*01e8*/ 	.word	0x000002c0
        /*01ec*/ 	.word	0x000000ff
        /*01f0*/ 	.word	0x00032410
        /*01f4*/ 	.short	0x0100
        /*01f6*/ 	.byte	0x06
	.zero		1


	//   ....[2]....
        /*01f8*/ 	.word	0x000002d0
        /*01fc*/ 	.word	0x000000ff
        /*0200*/ 	.word	0x00032420
        /*0204*/ 	.short	0x0100
        /*0206*/ 	.byte	0x06
	.zero		1


	//   ....[3]....
        /*0208*/ 	.word	0x000003c0
        /*020c*/ 	.word	0x000000ff
        /*0210*/ 	.word	0x00032430
        /*0214*/ 	.short	0x0100
        /*0216*/ 	.byte	0x08
	.zero		1


	//   ....[4]....
        /*0218*/ 	.word	0x000003d0
        /*021c*/ 	.word	0x000000ff
        /*0220*/ 	.word	0x00032440
        /*0224*/ 	.short	0x0100
        /*0226*/ 	.byte	0x08
	.zero		1


	//   ....[5]....
        /*0228*/ 	.word	0x000003e0
        /*022c*/ 	.word	0x000000ff
        /*0230*/ 	.word	0x00032438
        /*0234*/ 	.short	0x0100
        /*0236*/ 	.byte	0x08
	.zero		1


	//   ....[6]....
        /*0238*/ 	.word	0x000003f0
        /*023c*/ 	.word	0x000000ff
        /*0240*/ 	.word	0x00032448
        /*0244*/ 	.short	0x0100
        /*0246*/ 	.byte	0x08
	.zero		1


	//   ....[7]....
        /*0248*/ 	.word	0x00000520
        /*024c*/ 	.word	0x000000ff
        /*0250*/ 	.word	0x00032450
        /*0254*/ 	.short	0x0100
        /*0256*/ 	.byte	0x08
	.zero		1


	//   ....[8]....
        /*0258*/ 	.word	0x00000530
        /*025c*/ 	.word	0x000000ff
        /*0260*/ 	.word	0x00032460
        /*0264*/ 	.short	0x0100
        /*0266*/ 	.byte	0x08
	.zero		1


	//   ....[9]....
        /*0268*/ 	.word	0x00000540
        /*026c*/ 	.word	0x000000ff
        /*0270*/ 	.word	0x00032458
        /*0274*/ 	.short	0x0100
        /*0276*/ 	.byte	0x08
	.zero		1


	//   ....[10]....
        /*0278*/ 	.word	0x00000550
        /*027c*/ 	.word	0x000000ff
        /*0280*/ 	.word	0x00032468
        /*0284*/ 	.short	0x0100
        /*0286*/ 	.byte	0x08
	.zero		1


	//   ....[11]....
        /*0288*/ 	.word	0x00000640
        /*028c*/ 	.word	0x000000ff
        /*0290*/ 	.word	0x00032470
        /*0294*/ 	.short	0x0100
        /*0296*/ 	.byte	0x06
	.zero		1


	//   ....[12]....
        /*0298*/ 	.word	0x00000650
        /*029c*/ 	.word	0x000000ff
        /*02a0*/ 	.word	0x00032480
        /*02a4*/ 	.short	0x0100
        /*02a6*/ 	.byte	0x06
	.zero		1


	//   ....[13]....
        /*02a8*/ 	.word	0x00000660
        /*02ac*/ 	.word	0x000000ff
        /*02b0*/ 	.word	0x00032478
        /*02b4*/ 	.short	0x0100
        /*02b6*/ 	.byte	0x06
	.zero		1


	//   ....[14]....
        /*02b8*/ 	.word	0x00000670
        /*02bc*/ 	.word	0x000000ff
        /*02c0*/ 	.word	0x00032488
        /*02c4*/ 	.short	0x0100
        /*02c6*/ 	.byte	0x06
	.zero		1


	//   ....[15]....
        /*02c8*/ 	.word	0x000007a0
        /*02cc*/ 	.word	0x000000ff
        /*02d0*/ 	.word	0x00032490
        /*02d4*/ 	.short	0x0100
        /*02d6*/ 	.byte	0x08
	.zero		1


	//   ....[16]....
        /*02d8*/ 	.word	0x000007b0
        /*02dc*/ 	.word	0x000000ff
        /*02e0*/ 	.word	0x000324a0
        /*02e4*/ 	.short	0x0100
        /*02e6*/ 	.byte	0x08
	.zero		1


	//   ....[17]....
        /*02e8*/ 	.word	0x000007c0
        /*02ec*/ 	.word	0x000000ff
        /*02f0*/ 	.word	0x00032498
        /*02f4*/ 	.short	0x0100
        /*02f6*/ 	.byte	0x08
	.zero		1


	//   ....[18]....
        /*02f8*/ 	.word	0x000007d0
        /*02fc*/ 	.word	0x000000ff
        /*0300*/ 	.word	0x000324a8
        /*0304*/ 	.short	0x0100
        /*0306*/ 	.byte	0x08
	.zero		1


	//   ....[19]....
        /*0308*/ 	.word	0x00000900
        /*030c*/ 	.word	0x000000ff
        /*0310*/ 	.word	0x000324b0
        /*0314*/ 	.short	0x0100
        /*0316*/ 	.byte	0x08
	.zero		1


	//   ....[20]....
        /*0318*/ 	.word	0x00000910
        /*031c*/ 	.word	0x000000ff
        /*0320*/ 	.word	0x000324c0
        /*0324*/ 	.short	0x0100
        /*0326*/ 	.byte	0x08
	.zero		1


	//   ....[21]....
        /*0328*/ 	.word	0x00000920
        /*032c*/ 	.word	0x000000ff
        /*0330*/ 	.word	0x000324b8
        /*0334*/ 	.short	0x0100
        /*0336*/ 	.byte	0x08
	.zero		1


	//   ....[22]....
        /*0338*/ 	.word	0x00000930
        /*033c*/ 	.word	0x000000ff
        /*0340*/ 	.word	0x000324c8
        /*0344*/ 	.short	0x0100
        /*0346*/ 	.byte	0x08
	.zero		1


	//   ....[23]....
        /*0348*/ 	.word	0x00001930
        /*034c*/ 	.word	0x000000ff
        /*0350*/ 	.word	0x00032400
        /*0354*/ 	.short	0x010a
        /*0356*/ 	.byte	0x27
	.zero		1


	//   ....[24]....
        /*0358*/ 	.word	0x000019f0
        /*035c*/ 	.word	0x000000ff
        /*0360*/ 	.word	0x00032430
        /*0364*/ 	.short	0x010a
        /*0366*/ 	.byte	0x07
	.zero		1


	//   ....[25]....
        /*0368*/ 	.word	0x00001a30
        /*036c*/ 	.word	0x000000ff
        /*0370*/ 	.word	0x00032430
        /*0374*/ 	.short	0x010a
        /*0376*/ 	.byte	0x07
	.zero		1


	//   ....[26]....
        /*0378*/ 	.word	0x00001d20
        /*037c*/ 	.word	0x000000ff
        /*0380*/ 	.word	0x00032410
        /*0384*/ 	.short	0x010a
        /*0386*/ 	.byte	0x27
	.zero		1


	//   ....[27]....
        /*0388*/ 	.word	0x00001d60
        /*038c*/ 	.word	0x000000ff
        /*0390*/ 	.word	0x00032450
        /*0394*/ 	.short	0x010a
        /*0396*/ 	.byte	0x07
	.zero		1


	//   ....[28]....
        /*0398*/ 	.word	0x00001da0
        /*039c*/ 	.word	0x000000ff
        /*03a0*/ 	.word	0x00032450
        /*03a4*/ 	.short	0x010a
        /*03a6*/ 	.byte	0x07
	.zero		1


	//   ....[29]....
        /*03a8*/ 	.word	0x00003a80
        /*03ac*/ 	.word	0x00000018
        /*03b0*/ 	.word	0x00000000
        /*03b4*/ 	.short	0x0101
        /*03b6*/ 	.byte	0x3f
	.zero		1


	//   ....[30]....
        /*03b8*/ 	.word	0x000044f0
        /*03bc*/ 	.word	0x000000a5
        /*03c0*/ 	.word	0x00000000
        /*03c4*/ 	.short	0x0101
        /*03c6*/ 	.byte	0x3f
	.zero		1


	//   ....[31]....
        /*03c8*/ 	.word	0x000045d0
        /*03cc*/ 	.word	0x000000ff
        /*03d0*/ 	.word	0x00032430
        /*03d4*/ 	.short	0x010a
        /*03d6*/ 	.byte	0x04
	.zero		1


	//   ....[32]....
        /*03d8*/ 	.word	0x00004610
        /*03dc*/ 	.word	0x000000ff
        /*03e0*/ 	.word	0x00032430
        /*03e4*/ 	.short	0x010a
        /*03e6*/ 	.byte	0x04
	.zero		1


	//   ....[33]....
        /*03e8*/ 	.word	0x00004820
        /*03ec*/ 	.word	0x000000ff
        /*03f0*/ 	.word	0x00032450
        /*03f4*/ 	.short	0x010a
        /*03f6*/ 	.byte	0x04
	.zero		1


	//   ....[34]....
        /*03f8*/ 	.word	0x00004860
        /*03fc*/ 	.word	0x000000ff
        /*0400*/ 	.word	0x00032450
        /*0404*/ 	.short	0x010a
        /*0406*/ 	.byte	0x04
	.zero		1


	//   ....[35]....
        /*0408*/ 	.word	0x00006180
        /*040c*/ 	.word	0x00000098
        /*0410*/ 	.word	0x00000000
        /*0414*/ 	.short	0x0101
        /*0416*/ 	.byte	0x3f
	.zero		1


	//   ....[36]....
        /*0418*/ 	.word	0x00007550
        /*041c*/ 	.word	0x000000a9
        /*0420*/ 	.word	0x00000000
        /*0424*/ 	.short	0x0101
        /*0426*/ 	.byte	0x3f
	.zero		1


	//   ....[37]....
        /*0428*/ 	.word	0x00007650
        /*042c*/ 	.word	0x000000ff
        /*0430*/ 	.word	0x00032430
        /*0434*/ 	.short	0x010a
        /*0436*/ 	.byte	0x04
	.zero		1


	//   ....[38]....
        /*0438*/ 	.word	0x00007690
        /*043c*/ 	.word	0x000000ff
        /*0440*/ 	.word	0x00032430
        /*0444*/ 	.short	0x010a
        /*0446*/ 	.byte	0x04
	.zero		1


	//   ....[39]....
        /*0448*/ 	.word	0x000078a0
        /*044c*/ 	.word	0x000000ff
        /*0450*/ 	.word	0x00032450
        /*0454*/ 	.short	0x010a
        /*0456*/ 	.byte	0x04
	.zero		1


	//   ....[40]....
        /*0458*/ 	.word	0x000078e0
        /*045c*/ 	.word	0x000000ff
        /*0460*/ 	.word	0x00032450
        /*0464*/ 	.short	0x010a
        /*0466*/ 	.byte	0x04
	.zero		1


	//   ....[41]....
        /*0468*/ 	.word	0x00008c00
        /*046c*/ 	.word	0x00000098
        /*0470*/ 	.word	0x00000000
        /*0474*/ 	.short	0x0101
        /*0476*/ 	.byte	0x3f
	.zero		1


	//   ....[42]....
        /*0478*/ 	.word	0x00009e90
        /*047c*/ 	.word	0x000000d6
        /*0480*/ 	.word	0x00000000
        /*0484*/ 	.short	0x0101
        /*0486*/ 	.byte	0x3f
	.zero		1


	//   ....[43]....
        /*0488*/ 	.word	0x0000b8d0
        /*048c*/ 	.word	0x000000ff
        /*0490*/ 	.word	0x00000000
        /*0494*/ 	.short	0x0101
        /*0496*/ 	.byte	0x05
	.zero		1


	//   ....[44]....
        /*0498*/ 	.word	0x0000d0e0
        /*049c*/ 	.word	0x0000000a
        /*04a0*/ 	.word	0x00032440
        /*04a4*/ 	.short	0x010a
        /*04a6*/ 	.byte	0x3f
	.zero		1


	//   ....[45]....
        /*04a8*/ 	.word	0x0000d640
        /*04ac*/ 	.word	0x00000012
        /*04b0*/ 	.word	0x00032420
        /*04b4*/ 	.short	0x010a
        /*04b6*/ 	.byte	0x3f
	.zero		1


	//   ....[46]....
        /*04b8*/ 	.word	0x0000d6c0
        /*04bc*/ 	.word	0x0000000a
        /*04c0*/ 	.word	0x00032460
        /*04c4*/ 	.short	0x010a
        /*04c6*/ 	.byte	0x3f
	.zero		1


	//   ....[47]....
        /*04c8*/ 	.word	0x0000dbe0
        /*04cc*/ 	.word	0x00000002
        /*04d0*/ 	.word	0x00032440
        /*04d4*/ 	.short	0x010a
        /*04d6*/ 	.byte	0x3f
	.zero		1


	//   ....[48]....
        /*04d8*/ 	.word	0x0000dd70
        /*04dc*/ 	.word	0x00000002
        /*04e0*/ 	.word	0x00032460
        /*04e4*/ 	.short	0x010a
        /*04e6*/ 	.byte	0x3f
	.zero		1


	//   ....[49]....
        /*04e8*/ 	.word	0x0000e240
        /*04ec*/ 	.word	0x00000003
        /*04f0*/ 	.word	0x00032440
        /*04f4*/ 	.short	0x010a
        /*04f6*/ 	.byte	0x3f
	.zero		1


	//   ....[50]....
        /*04f8*/ 	.word	0x0000e3d0
        /*04fc*/ 	.word	0x00000003
        /*0500*/ 	.word	0x00032460
        /*0504*/ 	.short	0x010a
        /*0506*/ 	.byte	0x3f
	.zero		1


	//   ....[51]....
        /*0508*/ 	.word	0x0000e850
        /*050c*/ 	.word	0x00000002
        /*0510*/ 	.word	0x00032440
        /*0514*/ 	.short	0x010a
        /*0516*/ 	.byte	0x3f
	.zero		1


	//   ....[52]....
        /*0518*/ 	.word	0x0000e9e0
        /*051c*/ 	.word	0x00000002
        /*0520*/ 	.word	0x00032460
        /*0524*/ 	.short	0x010a
        /*0526*/ 	.byte	0x3f
	.zero		1


	//   ....[53]....
        /*0528*/ 	.word	0x0000efe0
        /*052c*/ 	.word	0x00000007
        /*0530*/ 	.word	0x00032420
        /*0534*/ 	.short	0x010a
        /*0536*/ 	.byte	0x3f
	.zero		1


	//   ....[54]....
        /*0538*/ 	.word	0x0000f130
        /*053c*/ 	.word	0x00000005
        /*0540*/ 	.word	0x00000000
        /*0544*/ 	.short	0x010a
        /*0546*/ 	.byte	0x3f
	.zero		1


	//   ....[55]....
        /*0548*/ 	.word	0x0000f1a0
        /*054c*/ 	.word	0x00000003
        /*0550*/ 	.word	0x00000000
        /*0554*/ 	.short	0x010a
        /*0556*/ 	.byte	0x3f
	.zero		1


	//   ....[56]....
        /*0558*/ 	.word	0x0000f200
        /*055c*/ 	.word	0x00000005
        /*0560*/ 	.word	0x00000000
        /*0564*/ 	.short	0x010a
        /*0566*/ 	.byte	0x3f
	.zero		1


	//   ....[57]....
        /*0568*/ 	.word	0x0000f230
        /*056c*/ 	.word	0x00000003
        /*0570*/ 	.word	0x00000000
        /*0574*/ 	.short	0x010a
        /*0576*/ 	.byte	0x3f
	.zero		1


	//   ....[58]....
        /*0578*/ 	.word	0x0000f2a0
        /*057c*/ 	.word	0x00000003
        /*0580*/ 	.word	0x00032400
        /*0584*/ 	.short	0x010a
        /*0586*/ 	.byte	0x3f
	.zero		1


	//   ....[59]....
        /*0588*/ 	.word	0x0000f300
        /*058c*/ 	.word	0x00000003
        /*0590*/ 	.word	0x00032430
        /*0594*/ 	.short	0x010a
        /*0596*/ 	.byte	0x3f
	.zero		1


	//   ....[60]....
        /*0598*/ 	.word	0x0000f360
        /*059c*/ 	.word	0x00000003
        /*05a0*/ 	.word	0x00032410
        /*05a4*/ 	.short	0x010a
        /*05a6*/ 	.byte	0x3f
	.zero		1


	//   ....[61]....
        /*05a8*/ 	.word	0x0000f3c0
        /*05ac*/ 	.word	0x00000003
        /*05b0*/ 	.word	0x00032450
        /*05b4*/ 	.short	0x010a
        /*05b6*/ 	.byte	0x3f
	.zero		1


	//   ....[62]....
        /*05b8*/ 	.word	0x0000f420
        /*05bc*/ 	.word	0x00000098
        /*05c0*/ 	.word	0x00032430
        /*05c4*/ 	.short	0x010a
        /*05c6*/ 	.byte	0x3f
	.zero		1


	//   ....[63]....
        /*05c8*/ 	.word	0x0000f480
        /*05cc*/ 	.word	0x000000d2
        /*05d0*/ 	.word	0x00032450
        /*05d4*/ 	.short	0x010a
        /*05d6*/ 	.byte	0x3f
	.zero		1


	//   ....[64]....
        /*05d8*/ 	.word	0x0000f4e0
        /*05dc*/ 	.word	0x00000099
        /*05e0*/ 	.word	0x00032430
        /*05e4*/ 	.short	0x010a
        /*05e6*/ 	.byte	0x3f
	.zero		1


	//   ....[65]....
        /*05e8*/ 	.word	0x0000f540
        /*05ec*/ 	.word	0x000000d1
        /*05f0*/ 	.word	0x00032450
        /*05f4*/ 	.short	0x010a
        /*05f6*/ 	.byte	0x3f
	.zero		1


	//   ....[66]....
        /*05f8*/ 	.word	0x0000f6c0
        /*05fc*/ 	.word	0x0000000a
        /*0600*/ 	.word	0x00032440
        /*0604*/ 	.short	0x010a
        /*0606*/ 	.byte	0x3f
	.zero		1


	//   ....[67]....
        /*0608*/ 	.word	0x0000f710
        /*060c*/ 	.word	0x00000012
        /*0610*/ 	.word	0x00032420
        /*0614*/ 	.short	0x010a
        /*0616*/ 	.byte	0x3f
	.zero		1


	//   ....[68]....
        /*0618*/ 	.word	0x0000f760
        /*061c*/ 	.word	0x0000000a
        /*0620*/ 	.word	0x00032460
        /*0624*/ 	.short	0x010a
        /*0626*/ 	.byte	0x3f
	.zero		1


	//   ....[69]....
        /*0628*/ 	.word	0x0000f7b0
        /*062c*/ 	.word	0x00000002
        /*0630*/ 	.word	0x00032440
        /*0634*/ 	.short	0x010a
        /*0636*/ 	.byte	0x3f
	.zero		1


	//   ....[70]....
        /*0638*/ 	.word	0x0000f800
        /*063c*/ 	.word	0x00000002
        /*0640*/ 	.word	0x00032460
        /*0644*/ 	.short	0x010a
        /*0646*/ 	.byte	0x3f
	.zero		1


	//   ....[71]....
        /*0648*/ 	.word	0x0000f850
        /*064c*/ 	.word	0x00000003
        /*0650*/ 	.word	0x00032440
        /*0654*/ 	.short	0x010a
        /*0656*/ 	.byte	0x3f
	.zero		1


	//   ....[72]....
        /*0658*/ 	.word	0x0000f8a0
        /*065c*/ 	.word	0x00000003
        /*0660*/ 	.word	0x00032460
        /*0664*/ 	.short	0x010a
        /*0666*/ 	.byte	0x3f
	.zero		1


	//   ....[73]....
        /*0668*/ 	.word	0x0000f8f0
        /*066c*/ 	.word	0x00000002
        /*0670*/ 	.word	0x00032440
        /*0674*/ 	.short	0x010a
        /*0676*/ 	.byte	0x3f
	.zero		1


	//   ....[74]....
        /*0678*/ 	.word	0x0000f940
        /*067c*/ 	.word	0x00000002
        /*0680*/ 	.word	0x00032460
        /*0684*/ 	.short	0x010a
        /*0686*/ 	.byte	0x3f
	.zero		1


	//   ....[75]....
        /*0688*/ 	.word	0x0000fa20
        /*068c*/ 	.word	0x00000007
        /*0690*/ 	.word	0x00032420
        /*0694*/ 	.short	0x010a
        /*0696*/ 	.byte	0x3f
	.zero		1


	//   ....[76]....
        /*0698*/ 	.word	0x0000fa70
        /*069c*/ 	.word	0x00000005
        /*06a0*/ 	.word	0x00000000
        /*06a4*/ 	.short	0x010a
        /*06a6*/ 	.byte	0x3f
	.zero		1


	//   ....[77]....
        /*06a8*/ 	.word	0x0000fac0
        /*06ac*/ 	.word	0x00000003
        /*06b0*/ 	.word	0x00000000
        /*06b4*/ 	.short	0x010a
        /*06b6*/ 	.byte	0x3f
	.zero		1


	//   ....[78]....
        /*06b8*/ 	.word	0x0000fb10
        /*06bc*/ 	.word	0x00000005
        /*06c0*/ 	.word	0x00000000
        /*06c4*/ 	.short	0x010a
        /*06c6*/ 	.byte	0x3f
	.zero		1


	//----- nvinfo : EIATTR_NUM_MBARRIERS
	.align		4
.L_526:
        /*06c8*/ 	.byte	0x03, 0x38
        /*06ca*/ 	.short	0x0017


	//----- nvinfo : EIATTR_EXIT_INSTR_OFFSETS
	.align		4
        /*06cc*/ 	.byte	0x04, 0x1c
        /*06ce*/ 	.short	(.L_528 - .L_527)


	//   ....[0]....
.L_527:
        /*06d0*/ 	.word	0x00000aa0


	//   ....[1]....
        /*06d4*/ 	.word	0x0000c340


	//   ....[2]....
        /*06d8*/ 	.word	0x0000c3a0


	//   ....[3]....
        /*06dc*/ 	.word	0x0000f050


	//   ....[4]....
        /*06e0*/ 	.word	0x0000f280


	//----- nvinfo : EIATTR_MAX_THREADS
	.align		4
.L_528:
        /*06e4*/ 	.byte	0x04, 0x05
        /*06e6*/ 	.short	(.L_530 - .L_529)
.L_529:
        /*06e8*/ 	.word	0x00000180
        /*06ec*/ 	.word	0x00000001
        /*06f0*/ 	.word	0x00000001


	//----- nvinfo : EIATTR_CRS_STACK_SIZE
	.align		4
.L_530:
        /*06f4*/ 	.byte	0x04, 0x1e
        /*06f6*/ 	.short	(.L_532 - .L_531)
.L_531:
        /*06f8*/ 	.word	0x00000000


	//----- nvinfo : EIATTR_CBANK_PARAM_SIZE
	.align		4
.L_532:
        /*06fc*/ 	.byte	0x03, 0x19
        /*06fe*/ 	.short	0x0cf0


	//----- nvinfo : EIATTR_PARAM_CBANK
	.align		4
        /*0700*/ 	.byte	0x04, 0x0a
        /*0702*/ 	.short	(.L_534 - .L_533)
	.align		4
.L_533:
        /*0704*/ 	.word	index@(.nv.constant0._ZN7cutlass13device_kernelIN5flash11enable_sm90INS1_16FlashAttnFwdSm90INS1_25CollectiveMainloopFwdSm90ILi2EN4cute5tupleIJNS5_1CILi1EEES8_S8_EEENS6_IJNS7_ILi128EEENS7_ILi96EEENS7_ILi64EEEEEELi256ENS_6half_tEfNS_4arch4Sm90ELb1ELb0ELb1ELb0ELb0ELb0ELb1ELb1ELb0ELb0ELb0ELb0EEENS1_21CollectiveEpilogueFwdINS6_IJSA_NS7_ILi256EEESB_EEES9_SE_SG_Li256ELb0ELb0ELb0ELb0EEENS1_30DynamicPersistentTileSchedulerILi256ELi32ELb0ELb0ELb1EEEEEEEEEvNT_6ParamsE)
        /*0708*/ 	.short	0x0210
        /*070a*/ 	.short	0x0cf0


	//----- nvinfo : EIATTR_SW_WAR
	.align		4
.L_534:
        /*070c*/ 	.byte	0x04, 0x36
        /*070e*/ 	.short	(.L_536 - .L_535)
.L_535:
        /*0710*/ 	.word	0x00000008
.L_536:


//--------------------- .nv.info._ZN7cutlass13device_kernelIN5flash11enable_sm90INS1_16FlashAttnFwdSm90INS1_25CollectiveMainloopFwdSm90ILi2EN4cute5tupleIJNS5_1CILi1EEES8_S8_EEENS6_IJNS7_ILi128EEENS7_ILi96EEENS7_ILi64EEEEEELi256ENS_6half_tEfNS_4arch4Sm90ELb1ELb0ELb1ELb1ELb0ELb0ELb0ELb1ELb0ELb0ELb0ELb0EEENS1_21CollectiveEpilogueFwdINS6_IJSA_NS7_ILi256EEESB_EEES9_SE_SG_Li256ELb1ELb0ELb0ELb0EEENS1_36VarlenDynamicPersistentTileSchedulerILi128ELi96ELi256ELi32ELb0ELb0ELb1ELb1ELb1ELb1EEEEEEEEEvNT_6ParamsE --------------------------
	.section	.nv.info._ZN7cutlass13device_kernelIN5flash11enable_sm90INS1_16FlashAttnFwdSm90INS1_25CollectiveMainloopFwdSm90ILi2EN4cute5tupleIJNS5_1CILi1EEES8_S8_EEENS6_IJNS7_ILi128EEENS7_ILi96EEENS7_ILi64EEEEEELi256ENS_6half_tEfNS_4arch4Sm90ELb1ELb0ELb1ELb1ELb0ELb0ELb0ELb1ELb0ELb0ELb0ELb0EEENS1_21CollectiveEpilogueFwdINS6_IJSA_NS7_ILi256EEESB_EEES9_SE_SG_Li256ELb1ELb0ELb0ELb0EEENS1_36VarlenDynamicPersistentTileSchedulerILi128ELi96ELi256ELi32ELb0ELb0ELb1ELb1ELb1ELb1EEEEEEEEEvNT_6ParamsE,"",@"SHT_CUDA_INFO"
	.sectionflags	@""
	.align	4


	//----- nvinfo : EIATTR_CUDA_API_VERSION
	.align		4
        /*0000*/ 	.byte	0x04, 0x37
        /*0002*/ 	.short	(.L_538 - .L_537)
.L_537:
        /*0004*/ 	.word	0x00000082


	//----- nvinfo : EIATTR_KPARAM_INFO
	.align		4
.L_538:
        /*0008*/ 	.byte	0x04, 0x17
        /*000a*/ 	.short	(.L_540 - .L_539)
.L_539:
        /*000c*/ 	.word	0x00000000
        /*0010*/ 	.short	0x0000
        /*0012*/ 	.short	0x0070
        /*0014*/ 	.byte	0x00, 0xf0, 0x01, 0x28


	//----- nvinfo : EIATTR_SPARSE_MMA_MASK
	.align		4
.L_540:
        /*0018*/ 	.byte	0x03, 0x50
        /*001a*/ 	.short	0x0000


	//----- nvinfo : EIATTR_MAXREG_COUNT
	.align		4
        /*001c*/ 	.byte	0x03, 0x1b
        /*001e*/ 	.short	0x00a8


	//----- nvinfo : EIATTR_NUM_BARRIERS
	.align		4
        /*0020*/ 	.byte	0x02, 0x4c
        /*0022*/ 	.byte	0x10
	.zero		1


	//----- nvinfo : EIATTR_EXTERNS
	.align		4
        /*0024*/ 	.byte	0x04, 0x0f
        /*0026*/ 	.short	(.L_542 - .L_541)


	//   ....[0]....
	.align		4
.L_541:
        /*0028*/ 	.word	index@(__assertfail)


	//----- nvinfo : EIATTR_ANNOTATIONS
	.align		4
.L_542:
        /*002c*/ 	.byte	0x04, 0x55
        /*002e*/ 	.short	(.L_544 - .L_543)


	//   ....[0]....
.L_543:
        /* <DEDUP_REMOVED lines=28> */


	//----- nvinfo : EIATTR_MERCURY_ISA_VERSION
	.align		4
.L_544:
        /*01e0*/ 	.byte	0x03, 0x5f
        /*01e2*/ 	.short	0x0101


	//----- nvinfo : EIATTR_UNUSED_LOAD_BYTE_OFFSET
	.align		4
        /*01e4*/ 	.byte	0x04, 0x44
        /*01e6*/ 	.short	(.L_546 - .L_545)


	//   ....[0]....
.L_545:
        /*01e8*/ 	.word	0x00000a50
        /*01ec*/ 	.word	0x0000fff0


	//   ....[1]....
        /*01f0*/ 	.word	0x00009410
        /*01f4*/ 	.word	0x0000fff0


	//----- nvinfo : EIATTR_INT_WARP_WIDE_INSTR_OFFSETS
	.align		4
.L_546:
        /*01f8*/ 	.byte	0x04, 0x31
        /*01fa*/ 	.short	(.L_548 - .L_547)


	//   ....[0]....
.L_547:
        /*01fc*/ 	.word	0x00000160


	//   ....[1]....
        /*0200*/ 	.word	0x000001a0


	//   ....[2]....
        /*0204*/ 	.word	0x00000210


	//   ....[3]....
        /*0208*/ 	.word	0x0000d130


	//   ....[4]....
        /*020c*/ 	.word	0x0000d1c0


	//   ....[5]....
        /*0210*/ 	.word	0x0000d650


	//   ....[6]....
        /*0214*/ 	.word	0x0000d680


	//   ....[7]....
        /*0218*/ 	.word	0x0000fa20


	//   ....[8]....
        /*021c*/ 	.word	0x0000fab0


	//----- nvinfo : EIATTR_COOP_GROUP_MASK_REGIDS
	.align		4
.L_548:
        /*0220*/ 	.byte	0x04, 0x29
        /*0222*/ 	.short	(.L_550 - .L_549)


	//   ....[0]....
.L_549:
        /*0224*/ 	.word	0xffffffff


	//   ....[1]....
        /*0228*/ 	.word	0xffffffff


	//   ....[2]....
        /*022c*/ 	.word	0xffffffff


	//   ....[3]....
        /*0230*/ 	.word	0xffffffff


	//   ....[4]....
        /*0234*/ 	.word	0xffffffff


	//   ....[5]....
        /*0238*/ 	.word	0xffffffff


	//   ....[6]....
        /*023c*/ 	.word	0xffffffff


	//   ....[7]....
        /*0240*/ 	.word	0xffffffff


	//   ....[8]....
        /*0244*/ 	.word	0xffffffff


	//   ....[9]....
        /*0248*/ 	.word	0xffffffff


	//   ....[10]....
        /*024c*/ 	.word	0xffffffff


	//   ....[11]....
        /*0250*/ 	.word	0xffffffff


	//   ....[12]....
        /*0254*/ 	.word	0xffffffff


	//   ....[13]....
        /*0258*/ 	.word	0xffffffff


	//   ....[14]....
        /*025c*/ 	.word	0xffffffff


	//   ....[15]....
        /*0260*/ 	.word	0xffffffff


	//   ....[16]....
        /*0264*/ 	.word	0xffffffff


	//   ....[17]....
        /*0268*/ 	.word	0xffffffff


	//   ....[18]....
        /*026c*/ 	.word	0xffffffff


	//   ....[19]....
        /*0270*/ 	.word	0xffffffff


	//   ....[20]....
        /*0274*/ 	.word	0xffffffff


	//   ....[21]....
        /*0278*/ 	.word	0xffffffff


	//   ....[22]....
        /*027c*/ 	.word	0xffffffff


	//   ....[23]....
        /*0280*/ 	.word	0xffffffff


	//   ....[24]....
        /*0284*/ 	.word	0xffffffff


	//   ....[25]....
        /*0288*/ 	.word	0xffffffff


	//   ....[26]....
        /*028c*/ 	.word	0xffffffff


	//   ....[27]....
        /*0290*/ 	.word	0xffffffff


	//   ....[28]....
        /*0294*/ 	.word	0xffffffff


	//   ....[29]....
        /*0298*/ 	.word	0xffffffff


	//   ....[30]....
        /*029c*/ 	.word	0xffffffff


	//   ....[31]....
        /*02a0*/ 	.word	0xffffffff


	//   ....[32]....
        /*02a4*/ 	.word	0xffffffff


	//   ....[33]....
        /*02a8*/ 	.word	0xffffffff


	//   ....[34]....
        /*02ac*/ 	.word	0xffffffff


	//   ....[35]....
        /*02b0*/ 	.word	0xffffffff


	//   ....[36]....
        /*02b4*/ 	.word	0xffffffff


	//   ....[37]....
        /*02b8*/ 	.word	0xffffffff


	//   ....[38]....
        /*02bc*/ 	.word	0xffffffff


	//   ....[39]....
        /*02c0*/ 	.word	0xffffffff


	//   ....[40]....
        /*02c4*/ 	.word	0xffffffff


	//   ....[41]....
        /*02c8*/ 	.word	0xffffffff


	//   ....[42]....
        /*02cc*/ 	.word	0xffffffff


	//   ....[43]....
        /*02d0*/ 	.word	0xffffffff


	//   ....[44]....
        /*02d4*/ 	.word	0xffffffff


	//   ....[45]....
        /*02d8*/ 	.word	0xffffffff


	//   ....[46]....
        /*02dc*/ 	.word	0xffffffff


	//   ....[47]....
        /*02e0*/ 	.word	0xffffffff


	//   ....[48]....
        /*02e4*/ 	.word	0xffffffff


	//   ....[49]....
        /*02e8*/ 	.word	0xffffffff


	//   ....[50]....
        /*02ec*/ 	.word	0xffffffff


	//   ....[51]....
        /*02f0*/ 	.word	0xffffffff


	//   ....[52]....
        /*02f4*/ 	.word	0xffffffff


	//   ....[53]....
        /*02f8*/ 	.word	0xffffffff


	//   ....[54]....
        /*02fc*/ 	.word	0xffffffff


	//   ....[55]....
        /*0300*/ 	.word	0xffffffff


	//   ....[56]....
        /*0304*/ 	.word	0xffffffff


	//   ....[57]....
        /*0308*/ 	.word	0xffffffff


	//   ....[58]....
        /*030c*/ 	.word	0x0500000f


	//   ....[59]....
        /*0310*/ 	.word	0x0500000f


	//   ....[60]....
        /*0314*/ 	.word	0x0500000f


	//   ....[61]....
        /*0318*/ 	.word	0x0500000f


	//   ....[62]....
        /*031c*/ 	.word	0x0500000f


	//   ....[63]....
        /*0320*/ 	.word	0x0500000f


	//   ....[64]....
        /*0324*/ 	.word	0x0500000f


	//   ....[65]....
        /*0328*/ 	.word	0x0500000f


	//   ....[66]....
        /*032c*/ 	.word	0x0500000f


	//   ....[67]....
        /*0330*/ 	.word	0x0500000f


	//   ....[68]....
        /*0334*/ 	.word	0x0500000f


	//   ....[69]....
        /*0338*/ 	.word	0x0500000f


	//   ....[70]....
        /*033c*/ 	.word	0x0500000f


	//   ....[71]....
        /*0340*/ 	.word	0x0500000f


	//   ....[72]....
        /*0344*/ 	.word	0x0500000f


	//   ....[73]....
        /*0348*/ 	.word	0x0500000f


	//   ....[74]....
        /*034c*/ 	.word	0x0500000f


	//   ....[75]....
        /*0350*/ 	.word	0x0500000f


	//   ....[76]....
        /*0354*/ 	.word	0x0500000f


	//----- nvinfo : EIATTR_COOP_GROUP_INSTR_OFFSETS
	.align		4
.L_550:
        /*0358*/ 	.byte	0x04, 0x28
        /*035a*/ 	.short	(.L_552 - .L_551)


	//   ....[0]....
.L_551:
        /*035c*/ 	.word	0x00000070


	//   ....[1]....
        /*0360*/ 	.word	0x00000170


	//   ....[2]....
        /*0364*/ 	.word	0x000001c0


	//   ....[3]....
        /*0368*/ 	.word	0x000003f0


	//   ....[4]....
        /*036c*/ 	.word	0x00000550


	//   ....[5]....
        /*0370*/ 	.word	0x00000670


	//   ....[6]....
        /*0374*/ 	.word	0x000007d0


	//   ....[7]....
        /*0378*/ 	.word	0x00001760


	//   ....[8]....
        /*037c*/ 	.word	0x00002780


	//   ....[9]....
        /*0380*/ 	.word	0x00002810


	//   ....[10]....
        /*0384*/ 	.word	0x00002f00


	//   ....[11]....
        /*0388*/ 	.word	0x00002f70


	//   ....[12]....
        /*038c*/ 	.word	0x00004920


	//   ....[13]....
        /*0390*/ 	.word	0x000049f0


	//   ....[14]....
        /*0394*/ 	.word	0x000050d0


	//   ....[15]....
        /*0398*/ 	.word	0x00005170


	//   ....[16]....
        /*039c*/ 	.word	0x00006f70


	//   ....[17]....
        /*03a0*/ 	.word	0x00006ff0


	//   ....[18]....
        /*03a4*/ 	.word	0x00007430


	//   ....[19]....
        /*03a8*/ 	.word	0x000075f0


	//   ....[20]....
        /*03ac*/ 	.word	0x00008990


	//   ....[21]....
        /*03b0*/ 	.word	0x000089d0


	//   ....[22]....
        /*03b4*/ 	.word	0x00008a90


	//   ....[23]....
        /*03b8*/ 	.word	0x00008aa0


	//   ....[24]....
        /*03bc*/ 	.word	0x0000bf60


	//   ....[25]....
        /*03c0*/ 	.word	0x0000c0e0


	//   ....[26]....
        /*03c4*/ 	.word	0x0000c110


	//   ....[27]....
        /*03c8*/ 	.word	0x0000c150


	//   ....[28]....
        /*03cc*/ 	.word	0x0000c1c0


	//   ....[29]....
        /*03d0*/ 	.word	0x0000c220


	//   ....[30]....
        /*03d4*/ 	.word	0x0000c260


	//   ....[31]....
        /*03d8*/ 	.word	0x0000c400


	//   ....[32]....
        /*03dc*/ 	.word	0x0000c460


	//   ....[33]....
        /*03e0*/ 	.word	0x0000c4a0


	//   ....[34]....
        /*03e4*/ 	.word	0x0000c4e0


	//   ....[35]....
        /*03e8*/ 	.word	0x0000c510


	//   ....[36]....
        /*03ec*/ 	.word	0x0000c540


	//   ....[37]....
        /*03f0*/ 	.word	0x0000c5d0


	//   ....[38]....
        /*03f4*/ 	.word	0x0000c630


	//   ....[39]....
        /*03f8*/ 	.word	0x0000c6c0


	//   ....[40]....
        /*03fc*/ 	.word	0x0000fb40


	//   ....[41]....
        /*0400*/ 	.word	0x0000fb50


	//   ....[42]....
        /*0404*/ 	.word	0x0000fc60


	//   ....[43]....
        /*0408*/ 	.word	0x0000fcc0


	//   ....[44]....
        /*040c*/ 	.word	0x0000fd00


	//   ....[45]....
        /*0410*/ 	.word	0x0000fd40


	//   ....[46]....
        /*0414*/ 	.word	0x0000fd70


	//   ....[47]....
        /*0418*/ 	.word	0x0000fda0


	//   ....[48]....
        /*041c*/ 	.word	0x0000ff30


	//   ....[49]....
        /*0420*/ 	.word	0x0000ff90


	//   ....[50]....
        /*0424*/ 	.word	0x0000ffd0


	//   ....[51]....
        /*0428*/ 	.word	0x00010010


	//   ....[52]....
        /*042c*/ 	.word	0x00010040


	//   ....[53]....
        /*0430*/ 	.word	0x00010070


	//   ....[54]....
        /*0434*/ 	.word	0x00010130


	//   ....[55]....
        /*0438*/ 	.word	0x00010150


	//   ....[56]....
        /*043c*/ 	.word	0x000101c0


	//   ....[57]....
        /*0440*/ 	.word	0x00010850


	//   ....[58]....
        /*0444*/ 	.word	0x00010de0


	//   ....[59]....
        /*0448*/ 	.word	0x00011200


	//   ....[60]....
        /*044c*/ 	.word	0x00011290


	//   ....[61]....
        /*0450*/ 	.word	0x00011330


	//   ....[62]....
        /*0454*/ 	.word	0x000113e0


	//   ....[63]....
        /*0458*/ 	.word	0x00011460


	//   ....[64]....
        /*045c*/ 	.word	0x000114e0


	//   ....[65]....
        /*0460*/ 	.word	0x00011560


	//   ....[66]....
        /*0464*/ 	.word	0x000115e0


	//   ....[67]....
        /*0468*/ 	.word	0x00011670


	//   ....[68]....
        /*046c*/ 	.word	0x00011720


	//   ....[69]....
        /*0470*/ 	.word	0x000117a0


	//   ....[70]....
        /*0474*/ 	.word	0x00011820


	//   ....[71]....
        /*0478*/ 	.word	0x000118a0


	//   ....[72]....
        /*047c*/ 	.word	0x00011920


	//   ....[73]....
        /*0480*/ 	.word	0x00011990


	//   ....[74]....
        /*0484*/ 	.word	0x00011a30


	//   ....[75]....
        /*0488*/ 	.word	0x00011ac0


	//   ....[76]....
        /*048c*/ 	.word	0x00011bf0


	//----- nvinfo : EIATTR_REG_RECONFIG
	.align		4
.L_552:
        /*0490*/ 	.byte	0x01, 0x54
	.zero		2


	//----- nvinfo : EIATTR_SYSCALL_OFFSETS
	.align		4
        /*0494*/ 	.byte	0x04, 0x46
        /*0496*/ 	.short	(.L_554 - .L_553)


	//   ....[0]....
.L_553:
        /*0498*/ 	.word	0x00001940


	//   ....[1]....
        /*049c*/ 	.word	0x0000d350


	//   ....[2]....
        /*04a0*/ 	.word	0x0000d490


	//   ....[3]....
        /*04a4*/ 	.word	0x0000d590


	//----- nvinfo : EIATTR_MBARRIER_INSTR_OFFSETS
	.align		4
.L_554:
        /*04a8*/ 	.byte	0x04, 0x39
        /*04aa*/ 	.short	(.L_556 - .L_555)


	//   ....[0]....
.L_555:
        /*04ac*/ 	.word	0x000002a0
        /*04b0*/ 	.word	0x000000ff
        /*04b4*/ 	.word	0x00022800
        /*04b8*/ 	.short	0x0100
        /*04ba*/ 	.byte	0x08
	.zero		1


	//   ....[1]....
        /*04bc*/ 	.word	0x000002b0
        /*04c0*/ 	.word	0x000000ff
        /*04c4*/ 	.word	0x00022820
        /*04c8*/ 	.short	0x0100
        /*04ca*/ 	.byte	0x08
	.zero		1


	//   ....[2]....
        /*04cc*/ 	.word	0x000003a0
        /*04d0*/ 	.word	0x000000ff
        /*04d4*/ 	.word	0x00022830
        /*04d8*/ 	.short	0x0100
        /*04da*/ 	.byte	0x08
	.zero		1


	//   ....[3]....
        /*04dc*/ 	.word	0x000003b0
        /*04e0*/ 	.word	0x000000ff
        /*04e4*/ 	.word	0x00022840
        /*04e8*/ 	.short	0x0100
        /*04ea*/ 	.byte	0x08
	.zero		1


	//   ....[4]....
        /*04ec*/ 	.word	0x000003c0
        /*04f0*/ 	.word	0x000000ff
        /*04f4*/ 	.word	0x00022838
        /*04f8*/ 	.short	0x0100
        /*04fa*/ 	.byte	0x08
	.zero		1


	//   ....[5]....
        /*04fc*/ 	.word	0x000003d0
        /*0500*/ 	.word	0x000000ff
        /*0504*/ 	.word	0x00022848
        /*0508*/ 	.short	0x0100
        /*050a*/ 	.byte	0x08
	.zero		1


	//   ....[6]....
        /*050c*/ 	.word	0x00000500
        /*0510*/ 	.word	0x000000ff
        /*0514*/ 	.word	0x00022850
        /*0518*/ 	.short	0x0100
        /*051a*/ 	.byte	0x08
	.zero		1


	//   ....[7]....
        /*051c*/ 	.word	0x00000510
        /*0520*/ 	.word	0x000000ff
        /*0524*/ 	.word	0x00022860
        /*0528*/ 	.short	0x0100
        /*052a*/ 	.byte	0x08
	.zero		1


	//   ....[8]....
        /*052c*/ 	.word	0x00000520
        /*0530*/ 	.word	0x000000ff
        /*0534*/ 	.word	0x00022858
        /*0538*/ 	.short	0x0100
        /*053a*/ 	.byte	0x08
	.zero		1


	//   ....[9]....
        /*053c*/ 	.word	0x00000530
        /*0540*/ 	.word	0x000000ff
        /*0544*/ 	.word	0x00022868
        /*0548*/ 	.short	0x0100
        /*054a*/ 	.byte	0x08
	.zero		1


	//   ....[10]....
        /*054c*/ 	.word	0x00000620
        /*0550*/ 	.word	0x000000ff
        /*0554*/ 	.word	0x00022870
        /*0558*/ 	.short	0x0100
        /*055a*/ 	.byte	0x06
	.zero		1


	//   ....[11]....
        /*055c*/ 	.word	0x00000630
        /*0560*/ 	.word	0x000000ff
        /*0564*/ 	.word	0x00022880
        /*0568*/ 	.short	0x0100
        /*056a*/ 	.byte	0x06
	.zero		1


	//   ....[12]....
        /*056c*/ 	.word	0x00000640
        /*0570*/ 	.word	0x000000ff
        /*0574*/ 	.word	0x00022878
        /*0578*/ 	.short	0x0100
        /*057a*/ 	.byte	0x06
	.zero		1


	//   ....[13]....
        /*057c*/ 	.word	0x00000650
        /*0580*/ 	.word	0x000000ff
        /*0584*/ 	.word	0x00022888
        /*0588*/ 	.short	0x0100
        /*058a*/ 	.byte	0x06
	.zero		1


	//   ....[14]....
        /*058c*/ 	.word	0x00000780
        /*0590*/ 	.word	0x000000ff
        /*0594*/ 	.word	0x00022890
        /*0598*/ 	.short	0x0100
        /*059a*/ 	.byte	0x08
	.zero		1


	//   ....[15]....
        /*059c*/ 	.word	0x00000790
        /*05a0*/ 	.word	0x000000ff
        /*05a4*/ 	.word	0x000228a0
        /*05a8*/ 	.short	0x0100
        /*05aa*/ 	.byte	0x08
	.zero		1


	//   ....[16]....
        /*05ac*/ 	.word	0x000007a0
        /*05b0*/ 	.word	0x000000ff
        /*05b4*/ 	.word	0x00022898
        /*05b8*/ 	.short	0x0100
        /*05ba*/ 	.byte	0x08
	.zero		1


	//   ....[17]....
        /*05bc*/ 	.word	0x000007b0
        /*05c0*/ 	.word	0x000000ff
        /*05c4*/ 	.word	0x000228a8
        /*05c8*/ 	.short	0x0100
        /*05ca*/ 	.byte	0x08
	.zero		1


	//   ....[18]....
        /*05cc*/ 	.word	0x000008e0
        /*05d0*/ 	.word	0x000000ff
        /*05d4*/ 	.word	0x000228b0
        /*05d8*/ 	.short	0x0100
        /*05da*/ 	.byte	0x08
	.zero		1


	//   ....[19]....
        /*05dc*/ 	.word	0x000008f0
        /*05e0*/ 	.word	0x000000ff
        /*05e4*/ 	.word	0x000228c0
        /*05e8*/ 	.short	0x0100
        /*05ea*/ 	.byte	0x08
	.zero		1


	//   ....[20]....
        /*05ec*/ 	.word	0x00000900
        /*05f0*/ 	.word	0x000000ff
        /*05f4*/ 	.word	0x000228b8
        /*05f8*/ 	.short	0x0100
        /*05fa*/ 	.byte	0x08
	.zero		1


	//   ....[21]....
        /*05fc*/ 	.word	0x00000910
        /*0600*/ 	.word	0x000000ff
        /*0604*/ 	.word	0x000228c8
        /*0608*/ 	.short	0x0100
        /*060a*/ 	.byte	0x08
	.zero		1


	//   ....[22]....
        /*060c*/ 	.word	0x000019e0
        /*0610*/ 	.word	0x00000007
        /*0614*/ 	.word	0x00022800
        /*0618*/ 	.short	0x010a
        /*061a*/ 	.byte	0x3f
	.zero		1


	//   ....[23]....
        /*061c*/ 	.word	0x00001aa0
        /*0620*/ 	.word	0x00000006
        /*0624*/ 	.word	0x00022830
        /*0628*/ 	.short	0x010a
        /*062a*/ 	.byte	0x3f
	.zero		1


	//   ....[24]....
        /*062c*/ 	.word	0x00001ae0
        /*0630*/ 	.word	0x00000006
        /*0634*/ 	.word	0x00022830
        /*0638*/ 	.short	0x010a
        /*063a*/ 	.byte	0x3f
	.zero		1


	//   ....[25]....
        /*063c*/ 	.word	0x00003390
        /*0640*/ 	.word	0x00000000
        /*0644*/ 	.word	0x00000000
        /*0648*/ 	.short	0x0101
        /*064a*/ 	.byte	0x3f
	.zero		1


	//   ....[26]....
        /*064c*/ 	.word	0x000038a0
        /*0650*/ 	.word	0x00000006
        /*0654*/ 	.word	0x00022850
        /*0658*/ 	.short	0x010a
        /*065a*/ 	.byte	0x3f
	.zero		1


	//   ....[27]....
        /*065c*/ 	.word	0x000038e0
        /*0660*/ 	.word	0x00000006
        /*0664*/ 	.word	0x00022850
        /*0668*/ 	.short	0x010a
        /*066a*/ 	.byte	0x3f
	.zero		1


	//   ....[28]....
        /*066c*/ 	.word	0x00003c60
        /*0670*/ 	.word	0x00000006
        /*0674*/ 	.word	0x00000000
        /*0678*/ 	.short	0x0101
        /*067a*/ 	.byte	0x3f
	.zero		1


	//   ....[29]....
        /*067c*/ 	.word	0x00003d90
        /*0680*/ 	.word	0x000000ff
        /*0684*/ 	.word	0x00022830
        /*0688*/ 	.short	0x010a
        /*068a*/ 	.byte	0x1a
	.zero		1


	//   ....[30]....
        /*068c*/ 	.word	0x00003dd0
        /*0690*/ 	.word	0x000000ff
        /*0694*/ 	.word	0x00022830
        /*0698*/ 	.short	0x010a
        /*069a*/ 	.byte	0x1a
	.zero		1


	//   ....[31]....
        /*069c*/ 	.word	0x000056b0
        /*06a0*/ 	.word	0x00000003
        /*06a4*/ 	.word	0x00000000
        /*06a8*/ 	.short	0x0101
        /*06aa*/ 	.byte	0x3f
	.zero		1


	//   ....[32]....
        /*06ac*/ 	.word	0x00006320
        /*06b0*/ 	.word	0x000000ff
        /*06b4*/ 	.word	0x00022850
        /*06b8*/ 	.short	0x010a
        /*06ba*/ 	.byte	0x1a
	.zero		1


	//   ....[33]....
        /*06bc*/ 	.word	0x00006360
        /*06c0*/ 	.word	0x000000ff
        /*06c4*/ 	.word	0x00022850
        /*06c8*/ 	.short	0x010a
        /*06ca*/ 	.byte	0x1a
	.zero		1


	//   ....[34]....
        /*06cc*/ 	.word	0x00006650
        /*06d0*/ 	.word	0x000000b1
        /*06d4*/ 	.word	0x00000000
        /*06d8*/ 	.short	0x0101
        /*06da*/ 	.byte	0x3f
	.zero		1


	//   ....[35]....
        /*06dc*/ 	.word	0x000067a0
        /*06e0*/ 	.word	0x000000ff
        /*06e4*/ 	.word	0x00022830
        /*06e8*/ 	.short	0x010a
        /*06ea*/ 	.byte	0x19
	.zero		1


	//   ....[36]....
        /*06ec*/ 	.word	0x000067e0
        /*06f0*/ 	.word	0x000000ff
        /*06f4*/ 	.word	0x00022830
        /*06f8*/ 	.short	0x010a
        /*06fa*/ 	.byte	0x19
	.zero		1


	//   ....[37]....
        /*06fc*/ 	.word	0x00007900
        /*0700*/ 	.word	0x0000009c
        /*0704*/ 	.word	0x00000000
        /*0708*/ 	.short	0x0101
        /*070a*/ 	.byte	0x3f
	.zero		1


	//   ....[38]....
        /*070c*/ 	.word	0x00008650
        /*0710*/ 	.word	0x000000ff
        /*0714*/ 	.word	0x00022850
        /*0718*/ 	.short	0x010a
        /*071a*/ 	.byte	0x19
	.zero		1


	//   ....[39]....
        /*071c*/ 	.word	0x00008690
        /*0720*/ 	.word	0x000000ff
        /*0724*/ 	.word	0x00022850
        /*0728*/ 	.short	0x010a
        /*072a*/ 	.byte	0x19
	.zero		1


	//   ....[40]....
        /*072c*/ 	.word	0x00008970
        /*0730*/ 	.word	0x000000c5
        /*0734*/ 	.word	0x00000000
        /*0738*/ 	.short	0x0101
        /*073a*/ 	.byte	0x3f
	.zero		1


	//   ....[41]....
        /*073c*/ 	.word	0x0000ab50
        /*0740*/ 	.word	0x00000066
        /*0744*/ 	.word	0x00000000
        /*0748*/ 	.short	0x0101
        /*074a*/ 	.byte	0x3f
	.zero		1


	//   ....[42]....
        /*074c*/ 	.word	0x0000dac0
        /*0750*/ 	.word	0x00000008
        /*0754*/ 	.word	0x00022840
        /*0758*/ 	.short	0x010a
        /*075a*/ 	.byte	0x3f
	.zero		1


	//   ....[43]....
        /*075c*/ 	.word	0x0000deb0
        /*0760*/ 	.word	0x0000000a
        /*0764*/ 	.word	0x00022820
        /*0768*/ 	.short	0x010a
        /*076a*/ 	.byte	0x3f
	.zero		1


	//   ....[44]....
        /*076c*/ 	.word	0x0000df70
        /*0770*/ 	.word	0x0000000b
        /*0774*/ 	.word	0x00022860
        /*0778*/ 	.short	0x010a
        /*077a*/ 	.byte	0x3f
	.zero		1


	//   ....[45]....
        /*077c*/ 	.word	0x0000e5a0
        /*0780*/ 	.word	0x00000002
        /*0784*/ 	.word	0x00022840
        /*0788*/ 	.short	0x010a
        /*078a*/ 	.byte	0x3f
	.zero		1


	//   ....[46]....
        /*078c*/ 	.word	0x0000e7b0
        /*0790*/ 	.word	0x00000002
        /*0794*/ 	.word	0x00022860
        /*0798*/ 	.short	0x010a
        /*079a*/ 	.byte	0x3f
	.zero		1


	//   ....[47]....
        /*079c*/ 	.word	0x0000ed30
        /*07a0*/ 	.word	0x00000002
        /*07a4*/ 	.word	0x00022840
        /*07a8*/ 	.short	0x010a
        /*07aa*/ 	.byte	0x3f
	.zero		1


	//   ....[48]....
        /*07ac*/ 	.word	0x0000ef30
        /*07b0*/ 	.word	0x00000002
        /*07b4*/ 	.word	0x00022860
        /*07b8*/ 	.short	0x010a
        /*07ba*/ 	.byte	0x3f
	.zero		1


	//   ....[49]....
        /*07bc*/ 	.word	0x0000f430
        /*07c0*/ 	.word	0x00000002
        /*07c4*/ 	.word	0x00022840
        /*07c8*/ 	.short	0x010a
        /*07ca*/ 	.byte	0x3f
	.zero		1


	//   ....[50]....
        /*07cc*/ 	.word	0x0000f640
        /*07d0*/ 	.word	0x00000002
        /*07d4*/ 	.word	0x00022860
        /*07d8*/ 	.short	0x010a
        /*07da*/ 	.byte	0x3f
	.zero		1


	//   ....[51]....
        /*07dc*/ 	.word	0x000107d0
        /*07e0*/ 	.word	0x00000000
        /*07e4*/ 	.word	0x00022820
        /*07e8*/ 	.short	0x010a
        /*07ea*/ 	.byte	0x3f
	.zero		1


	//   ....[52]....
        /*07ec*/ 	.word	0x00010990
        /*07f0*/ 	.word	0x00000006
        /*07f4*/ 	.word	0x00000000
        /*07f8*/ 	.short	0x010a
        /*07fa*/ 	.byte	0x3f
	.zero		1


	//   ....[53]....
        /*07fc*/ 	.word	0x00010a00
        /*0800*/ 	.word	0x00000007
        /*0804*/ 	.word	0x00000000
        /*0808*/ 	.short	0x010a
        /*080a*/ 	.byte	0x3f
	.zero		1


	//   ....[54]....
        /*080c*/ 	.word	0x00010a70
        /*0810*/ 	.word	0x00000004
        /*0814*/ 	.word	0x00000000
        /*0818*/ 	.short	0x010a
        /*081a*/ 	.byte	0x3f
	.zero		1


	//   ....[55]....
        /*081c*/ 	.word	0x00010aa0
        /*0820*/ 	.word	0x00000003
        /*0824*/ 	.word	0x00000000
        /*0828*/ 	.short	0x010a
        /*082a*/ 	.byte	0x3f
	.zero		1


	//   ....[56]....
        /*082c*/ 	.word	0x00010b00
        /*0830*/ 	.word	0x00000007
        /*0834*/ 	.word	0x00022800
        /*0838*/ 	.short	0x010a
        /*083a*/ 	.byte	0x3f
	.zero		1


	//   ....[57]....
        /*083c*/ 	.word	0x00010b50
        /*0840*/ 	.word	0x00000006
        /*0844*/ 	.word	0x00022830
        /*0848*/ 	.short	0x010a
        /*084a*/ 	.byte	0x3f
	.zero		1


	//   ....[58]....
        /*084c*/ 	.word	0x00010ba0
        /*0850*/ 	.word	0x00000006
        /*0854*/ 	.word	0x00022850
        /*0858*/ 	.short	0x010a
        /*085a*/ 	.byte	0x3f
	.zero		1


	//   ....[59]....
        /*085c*/ 	.word	0x00010c00
        /*0860*/ 	.word	0x00000005
        /*0864*/ 	.word	0x00022830
        /*0868*/ 	.short	0x010a
        /*086a*/ 	.byte	0x3f
	.zero		1


	//   ....[60]....
        /*086c*/ 	.word	0x00010c50
        /*0870*/ 	.word	0x000000b1
        /*0874*/ 	.word	0x00022850
        /*0878*/ 	.short	0x010a
        /*087a*/ 	.byte	0x3f
	.zero		1


	//   ....[61]....
        /*087c*/ 	.word	0x00010cb0
        /*0880*/ 	.word	0x00000005
        /*0884*/ 	.word	0x00022830
        /*0888*/ 	.short	0x010a
        /*088a*/ 	.byte	0x3f
	.zero		1


	//   ....[62]....
        /*088c*/ 	.word	0x00010d00
        /*0890*/ 	.word	0x000000c5
        /*0894*/ 	.word	0x00022850
        /*0898*/ 	.short	0x010a
        /*089a*/ 	.byte	0x3f
	.zero		1


	//   ....[63]....
        /*089c*/ 	.word	0x00010ea0
        /*08a0*/ 	.word	0x00000008
        /*08a4*/ 	.word	0x00022840
        /*08a8*/ 	.short	0x010a
        /*08aa*/ 	.byte	0x3f
	.zero		1


	//   ....[64]....
        /*08ac*/ 	.word	0x00010f20
        /*08b0*/ 	.word	0x00000008
        /*08b4*/ 	.word	0x00022820
        /*08b8*/ 	.short	0x010a
        /*08ba*/ 	.byte	0x3f
	.zero		1


	//   ....[65]....
        /*08bc*/ 	.word	0x00010f70
        /*08c0*/ 	.word	0x0000000b
        /*08c4*/ 	.word	0x00022860
        /*08c8*/ 	.short	0x010a
        /*08ca*/ 	.byte	0x3f
	.zero		1


	//   ....[66]....
        /*08cc*/ 	.word	0x00010fc0
        /*08d0*/ 	.word	0x00000002
        /*08d4*/ 	.word	0x00022840
        /*08d8*/ 	.short	0x010a
        /*08da*/ 	.byte	0x3f
	.zero		1


	//   ....[67]....
        /*08dc*/ 	.word	0x00011010
        /*08e0*/ 	.word	0x00000002
        /*08e4*/ 	.word	0x00022860
        /*08e8*/ 	.short	0x010a
        /*08ea*/ 	.byte	0x3f
	.zero		1


	//   ....[68]....
        /*08ec*/ 	.word	0x00011060
        /*08f0*/ 	.word	0x00000002
        /*08f4*/ 	.word	0x00022840
        /*08f8*/ 	.short	0x010a
        /*08fa*/ 	.byte	0x3f
	.zero		1


	//   ....[69]....
        /*08fc*/ 	.word	0x000110b0
        /*0900*/ 	.word	0x00000002
        /*0904*/ 	.word	0x00022860
        /*0908*/ 	.short	0x010a
        /*090a*/ 	.byte	0x3f
	.zero		1


	//   ....[70]....
        /*090c*/ 	.word	0x00011100
        /*0910*/ 	.word	0x00000002
        /*0914*/ 	.word	0x00022840
        /*0918*/ 	.short	0x010a
        /*091a*/ 	.byte	0x3f
	.zero		1


	//   ....[71]....
        /*091c*/ 	.word	0x00011150
        /*0920*/ 	.word	0x00000002
        /*0924*/ 	.word	0x00022860
        /*0928*/ 	.short	0x010a
        /*092a*/ 	.byte	0x3f
	.zero		1


	//   ....[72]....
        /*092c*/ 	.word	0x00011b10
        /*0930*/ 	.word	0x00000000
        /*0934*/ 	.word	0x00022820
        /*0938*/ 	.short	0x010a
        /*093a*/ 	.byte	0x3f
	.zero		1


	//   ....[73]....
        /*093c*/ 	.word	0x00011cb0
        /*0940*/ 	.word	0x00000006
        /*0944*/ 	.word	0x00000000
        /*0948*/ 	.short	0x010a
        /*094a*/ 	.byte	0x3f
	.zero		1


	//   ....[74]....
        /*094c*/ 	.word	0x00011d00
        /*0950*/ 	.word	0x00000007
        /*0954*/ 	.word	0x00000000
        /*0958*/ 	.short	0x010a
        /*095a*/ 	.byte	0x3f
	.zero		1


	//   ....[75]....
        /*095c*/ 	.word	0x00011d50
        /*0960*/ 	.word	0x00000004
        /*0964*/ 	.word	0x00000000
        /*0968*/ 	.short	0x010a
        /*096a*/ 	.byte	0x3f
	.zero		1


	//----- nvinfo : EIATTR_NUM_MBARRIERS
	.align		4
.L_556:
        /*096c*/ 	.byte	0x03, 0x38
        /*096e*/ 	.short	0x0016


	//----- nvinfo : EIATTR_EXIT_INSTR_OFFSETS
	.align		4
        /*0970*/ 	.byte	0x04, 0x1c
        /*0972*/ 	.short	(.L_558 - .L_557)


	//   ....[0]....
.L_557:
        /*0974*/ 	.word	0x00000a90


	//   ....[1]....
        /*0978*/ 	.word	0x0000bf20


	//   ....[2]....
        /*097c*/ 	.word	0x0000bf80


	//   ....[3]....
        /*0980*/ 	.word	0x00010af0


	//----- nvinfo : EIATTR_MAX_THREADS
	.align		4
.L_558:
        /*0984*/ 	.byte	0x04, 0x05
        /*0986*/ 	.short	(.L_560 - .L_559)
.L_559:
        /*0988*/ 	.word	0x00000180
        /*098c*/ 	.word	0x00000001
        /*0990*/ 	.word	0x00000001


	//----- nvinfo : EIATTR_CRS_STACK_SIZE
	.align		4
.L_560:
        /*0994*/ 	.byte	0x04, 0x1e
        /*0996*/ 	.short	(.L_562 - .L_561)
.L_561:
        /*0998*/ 	.word	0x00000000


	//----- nvinfo : EIATTR_CBANK_PARAM_SIZE
	.align		4
.L_562:
        /*099c*/ 	.byte	0x03, 0x19
        /*099e*/ 	.short	0x0a70


	//----- nvinfo : EIATTR_PARAM_CBANK
	.align		4
        /*09a0*/ 	.byte	0x04, 0x0a
        /*09a2*/ 	.short	(.L_564 - .L_563)
	.align		4
.L_563:
        /*09a4*/ 	.word	index@(.nv.constant0._ZN7cutlass13device_kernelIN5flash11enable_sm90INS1_16FlashAttnFwdSm90INS1_25CollectiveMainloopFwdSm90ILi2EN4cute5tupleIJNS5_1CILi1EEES8_S8_EEENS6_IJNS7_ILi128EEENS7_ILi96EEENS7_ILi64EEEEEELi256ENS_6half_tEfNS_4arch4Sm90ELb1ELb0ELb1ELb1ELb0ELb0ELb0ELb1ELb0ELb0ELb0ELb0EEENS1_21CollectiveEpilogueFwdINS6_IJSA_NS7_ILi256EEESB_EEES9_SE_SG_Li256ELb1ELb0ELb0ELb0EEENS1_36VarlenDynamicPersistentTileSchedulerILi128ELi96ELi256ELi32ELb0ELb0ELb1ELb1ELb1ELb1EEEEEEEEEvNT_6ParamsE)
        /*09a8*/ 	.short	0x0210
        /*09aa*/ 	.short	0x0a70


	//----- nvinfo : EIATTR_SW_WAR
	.align		4
.L_564:
        /*09ac*/ 	.byte	0x04, 0x36
        /*09ae*/ 	.short	(.L_566 - .L_565)
.L_565:
        /*09b0*/ 	.word	0x00000008
.L_566:


//--------------------- .nv.info._ZN7cutlass13device_kernelIN5flash11enable_sm90INS1_16FlashAttnFwdSm90INS1_25CollectiveMainloopFwdSm90ILi2EN4cute5tupleIJNS5_1CILi1EEES8_S8_EEENS6_IJNS7_ILi128EEENS7_ILi96EEENS7_ILi64EEEEEELi256ENS_6half_tEfNS_4arch4Sm90ELb1ELb0ELb1ELb1ELb0ELb1ELb0ELb1ELb0ELb0ELb0ELb0EEENS1_21CollectiveEpilogueFwdINS6_IJSA_NS7_ILi256EEESB_EEES9_SE_SG_Li256ELb1ELb0ELb0ELb0EEENS1_36VarlenDynamicPersistentTileSchedulerILi128ELi96ELi256ELi32ELb0ELb0ELb1ELb1ELb1ELb1EEEEEEEEEvNT_6ParamsE --------------------------
	.section	.nv.info._ZN7cutlass13device_kernelIN5flash11enable_sm90INS1_16FlashAttnFwdSm90INS1_25CollectiveMainloopFwdSm90ILi2EN4cute5tupleIJNS5_1CILi1EEES8_S8_EEENS6_IJNS7_ILi128EEENS7_ILi96EEENS7_ILi64EEEEEELi256ENS_6half_tEfNS_4arch4Sm90ELb1ELb0ELb1ELb1ELb0ELb1ELb0ELb1ELb0ELb0ELb0ELb0EEENS1_21CollectiveEpilogueFwdINS6_IJSA_NS7_ILi256EEESB_EEES9_SE_SG_Li256ELb1ELb0ELb0ELb0EEENS1_36VarlenDynamicPersistentTileSchedulerILi128ELi96ELi256ELi32ELb0ELb0ELb1ELb1ELb1ELb1EEEEEEEEEvNT_6ParamsE,"",@"SHT_CUDA_INFO"
	.sectionflags	@""
	.align	4


	//----- nvinfo : EIATTR_CUDA_API_VERSION
	.align		4
        /*0000*/ 	.byte	0x04, 0x37
        /*0002*/ 	.short	(.L_568 - .L_567)
.L_567:
        /*0004*/ 	.word	0x00000082


	//----- nvinfo : EIATTR_KPARAM_INFO
	.align		4
.L_568:
        /*0008*/ 	.byte	0x04, 0x17
        /*000a*/ 	.short	(.L_570 - .L_569)
.L_569:
        /*000c*/ 	.word	0x00000000
        /*0010*/ 	.short	0x0000
        /*0012*/ 	.short	0x0070
        /*0014*/ 	.byte	0x00, 0xf0, 0x01, 0x28


	//----- nvinfo : EIATTR_SPARSE_MMA_MASK
	.align		4
.L_570:
        /*0018*/ 	.byte	0x03, 0x50
        /*001a*/ 	.short	0x0000


	//----- nvinfo : EIATTR_MAXREG_COUNT
	.align		4
        /*001c*/ 	.byte	0x03, 0x1b
        /*001e*/ 	.short	0x00a8


	//----- nvinfo : EIATTR_NUM_BARRIERS
	.align		4
        /*0020*/ 	.byte	0x02, 0x4c
        /*0022*/ 	.byte	0x10
	.zero		1


	//----- nvinfo : EIATTR_EXTERNS
	.align		4
        /*0024*/ 	.byte	0x04, 0x0f
        /*0026*/ 	.short	(.L_572 - .L_571)


	//   ....[0]....
	.align		4
.L_571:
        /*0028*/ 	.word	index@(__assertfail)


	//----- nvinfo : EIATTR_ANNOTATIONS
	.align		4
.L_572:
        /*002c*/ 	.byte	0x04, 0x55
        /*002e*/ 	.short	(.L_574 - .L_573)


	//   ....[0]....
.L_573:
        /* <DEDUP_REMOVED lines=39> */


	//----- nvinfo : EIATTR_MERCURY_ISA_VERSION
	.align		4
.L_574:
        /*0290*/ 	.byte	0x03, 0x5f
        /*0292*/ 	.short	0x0101


	//----- nvinfo : EIATTR_UNUSED_LOAD_BYTE_OFFSET
	.align		4
        /*0294*/ 	.byte	0x04, 0x44
        /*0296*/ 	.short	(.L_576 - .L_575)


	//   ....[0]....
.L_575:
        /*0298*/ 	.word	0x00000b00
        /*029c*/ 	.word	0x0000fff0


	//   ....[1]....
        /*02a0*/ 	.word	0x00010a70
        /*02a4*/ 	.word	0x0000fff0


	//----- nvinfo : EIATTR_INT_WARP_WIDE_INSTR_OFFSETS
	.align		4
.L_576:
        /*02a8*/ 	.byte	0x04, 0x31
        /*02aa*/ 	.short	(.L_578 - .L_577)


	//   ....[0]....
.L_577:
        /*02ac*/ 	.word	0x000001c0


	//   ....[1]....
        /*02b0*/ 	.word	0x00000200


	//   ....[2]....
        /*02b4*/ 	.word	0x00000270


	//   ....[3]....
        /*02b8*/ 	.word	0x00015500


	//   ....[4]....
        /*02bc*/ 	.word	0x00015590


	//   ....[5]....
        /*02c0*/ 	.word	0x00015a10


	//   ....[6]....
        /*02c4*/ 	.word	0x00015a40


	//   ....[7]....
        /*02c8*/ 	.word	0x00017de0


	//   ....[8]....
        /*02cc*/ 	.word	0x00017e70


	//----- nvinfo : EIATTR_COOP_GROUP_MASK_REGIDS
	.align		4
.L_578:
        /*02d0*/ 	.byte	0x04, 0x29
        /*02d2*/ 	.short	(.L_580 - .L_579)


	//   ....[0]....
.L_579:
        /*02d4*/ 	.word	0xffffffff


	//   ....[1]....
        /*02d8*/ 	.word	0xffffffff


	//   ....[2]....
        /*02dc*/ 	.word	0xffffffff


	//   ....[3]....
        /*02e0*/ 	.word	0xffffffff


	//   ....[4]....
        /*02e4*/ 	.word	0xffffffff


	//   ....[5]....
        /*02e8*/ 	.word	0xffffffff


	//   ....[6]....
        /*02ec*/ 	.word	0xffffffff


	//   ....[7]....
        /*02f0*/ 	.word	0xffffffff


	//   ....[8]....
        /*02f4*/ 	.word	0xffffffff


	//   ....[9]....
        /*02f8*/ 	.word	0xffffffff


	//   ....[10]....
        /*02fc*/ 	.word	0xffffffff


	//   ....[11]....
        /*0300*/ 	.word	0xffffffff


	//   ....[12]....
        /*0304*/ 	.word	0xffffffff


	//   ....[13]....
        /*0308*/ 	.word	0xffffffff


	//   ....[14]....
        /*030c*/ 	.word	0xffffffff


	//   ....[15]....
        /*0310*/ 	.word	0xffffffff


	//   ....[16]....
        /*0314*/ 	.word	0xffffffff


	//   ....[17]....
        /*0318*/ 	.word	0xffffffff


	//   ....[18]....
        /*031c*/ 	.word	0xffffffff


	//   ....[19]....
        /*0320*/ 	.word	0xffffffff


	//   ....[20]....
        /*0324*/ 	.word	0xffffffff


	//   ....[21]....
        /*0328*/ 	.word	0xffffffff


	//   ....[22]....
        /*032c*/ 	.word	0xffffffff


	//   ....[23]....
        /*0330*/ 	.word	0xffffffff


	//   ....[24]....
        /*0334*/ 	.word	0xffffffff


	//   ....[25]....
        /*0338*/ 	.word	0xffffffff


	//   ....[26]....
        /*033c*/ 	.word	0xffffffff


	//   ....[27]....
        /*0340*/ 	.word	0xffffffff


	//   ....[28]....
        /*0344*/ 	.word	0xffffffff


	//   ....[29]....
        /*0348*/ 	.word	0xffffffff


	//   ....[30]....
        /*034c*/ 	.word	0xffffffff


	//   ....[31]....
        /*0350*/ 	.word	0xffffffff


	//   ....[32]....
        /*0354*/ 	.word	0xffffffff


	//   ....[33]....
        /*0358*/ 	.word	0xffffffff


	//   ....[34]....
        /*035c*/ 	.word	0xffffffff


	//   ....[35]....
        /*0360*/ 	.word	0xffffffff


	//   ....[36]....
        /*0364*/ 	.word	0xffffffff


	//   ....[37]....
        /*0368*/ 	.word	0xffffffff


	//   ....[38]....
        /*036c*/ 	.word	0xffffffff


	//   ....[39]....
        /*0370*/ 	.word	0xffffffff


	//   ....[40]....
        /*0374*/ 	.word	0xffffffff


	//   ....[41]....
        /*0378*/ 	.word	0xffffffff


	//   ....[42]....
        /*037c*/ 	.word	0xffffffff


	//   ....[43]....
        /*0380*/ 	.word	0xffffffff


	//   ....[44]....
        /*0384*/ 	.word	0xffffffff


	//   ....[45]....
        /*0388*/ 	.word	0xffffffff


	//   ....[46]....
        /*038c*/ 	.word	0xffffffff


	//   ....[47]....
        /*0390*/ 	.word	0xffffffff


	//   ....[48]....
        /*0394*/ 	.word	0xffffffff


	//   ....[49]....
        /*0398*/ 	.word	0xffffffff


	//   ....[50]....
        /*039c*/ 	.word	0xffffffff


	//   ....[51]....
        /*03a0*/ 	.word	0xffffffff


	//   ....[52]....
        /*03a4*/ 	.word	0xffffffff


	//   ....[53]....
        /*03a8*/ 	.word	0xffffffff


	//   ....[54]....
        /*03ac*/ 	.word	0xffffffff


	//   ....[55]....
        /*03b0*/ 	.word	0xffffffff


	//   ....[56]....
        /*03b4*/ 	.word	0xffffffff


	//   ....[57]....
        /*03b8*/ 	.word	0xffffffff


	//   ....[58]....
        /*03bc*/ 	.word	0x0500000f


	//   ....[59]....
        /*03c0*/ 	.word	0x0500000f


	//   ....[60]....
        /*03c4*/ 	.word	0x0500000f


	//   ....[61]....
        /*03c8*/ 	.word	0x0500000f


	//   ....[62]....
        /*03cc*/ 	.word	0x0500000f


	//   ....[63]....
        /*03d0*/ 	.word	0x0500000f


	//   ....[64]....
        /*03d4*/ 	.word	0x0500000f


	//   ....[65]....
        /*03d8*/ 	.word	0x0500000f


	//   ....[66]....
        /*03dc*/ 	.word	0x0500000f


	//   ....[67]....
        /*03e0*/ 	.word	0x0500000f


	//   ....[68]....
        /*03e4*/ 	.word	0x0500000f


	//   ....[69]....
        /*03e8*/ 	.word	0x0500000f


	//   ....[70]....
        /*03ec*/ 	.word	0x0500000f


	//   ....[71]....
        /*03f0*/ 	.word	0x0500000f


	//   ....[72]....
        /*03f4*/ 	.word	0x0500000f


	//   ....[73]....
        /*03f8*/ 	.word	0x0500000f


	//   ....[74]....
        /*03fc*/ 	.word	0x0500000f


	//   ....[75]....
        /*0400*/ 	.word	0x0500000f


	//   ....[76]....
        /*0404*/ 	.word	0x0500000f


	//   ....[77]....
        /*0408*/ 	.word	0x0500000f


	//   ....[78]....
        /*040c*/ 	.word	0x0500000f


	//   ....[79]....
        /*0410*/ 	.word	0x0500000f


	//   ....[80]....
        /*0414*/ 	.word	0x0500000f


	//   ....[81]....
        /*0418*/ 	.word	0x0500000f


	//   ....[82]....
        /*041c*/ 	.word	0x0500000f


	//   ....[83]....
        /*0420*/ 	.word	0x0500000f


	//   ....[84]....
        /*0424*/ 	.word	0x0500000f


	//   ....[85]....
        /*0428*/ 	.word	0x0500000f


	//   ....[86]....
        /*042c*/ 	.word	0x0500000f


	//   ....[87]....
        /*0430*/ 	.word	0x0500000f


	//   ....[88]....
        /*0434*/ 	.word	0x0500000f


	//   ....[89]....
        /*0438*/ 	.word	0x0500000f


	//   ....[90]....
        /*043c*/ 	.word	0x0500000f


	//   ....[91]....
        /*0440*/ 	.word	0x0500000f


	//   ....[92]....
        /*0444*/ 	.word	0x0500000f


	//   ....[93]....
        /*0448*/ 	.word	0x0500000f


	//   ....[94]....
        /*044c*/ 	.word	0x0500000f


	//----- nvinfo : EIATTR_COOP_GROUP_INSTR_OFFSETS
	.align		4
.L_580:
        /*0450*/ 	.byte	0x04, 0x28
        /*0452*/ 	.short	(.L_582 - .L_581)


	//   ....[0]....
.L_581:
        /*0454*/ 	.word	0x00000070


	//   ....[1]....
        /*0458*/ 	.word	0x000001d0


	//   ....[2]....
        /*045c*/ 	.word	0x00000220


	//   ....[3]....
        /*0460*/ 	.word	0x00000450


	//   ....[4]....
        /*0464*/ 	.word	0x000005b0


	//   ....[5]....
        /*0468*/ 	.word	0x000006d0


	//   ....[6]....
        /*046c*/ 	.word	0x00000830


	//   ....[7]....
        /*0470*/ 	.word	0x00005ab0


	//   ....[8]....
        /*0474*/ 	.word	0x00009930


	//   ....[9]....
        /*0478*/ 	.word	0x000099c0


	//   ....[10]....
        /*047c*/ 	.word	0x0000a0c0


	//   ....[11]....
        /*0480*/ 	.word	0x0000a110


	//   ....[12]....
        /*0484*/ 	.word	0x0000bc80


	//   ....[13]....
        /*0488*/ 	.word	0x0000bd50


	//   ....[14]....
        /*048c*/ 	.word	0x0000c510


	//   ....[15]....
        /*0490*/ 	.word	0x0000c560


	//   ....[16]....
        /*0494*/ 	.word	0x0000e4d0


	//   ....[17]....
        /*0498*/ 	.word	0x0000e530


	//   ....[18]....
        /*049c*/ 	.word	0x0000e9c0


	//   ....[19]....
        /*04a0*/ 	.word	0x0000eb80


	//   ....[20]....
        /*04a4*/ 	.word	0x0000fff0


	//   ....[21]....
        /*04a8*/ 	.word	0x00010050


	//   ....[22]....
        /*04ac*/ 	.word	0x000100b0


	//   ....[23]....
        /*04b0*/ 	.word	0x00010100


	//   ....[24]....
        /*04b4*/ 	.word	0x000133f0


	//   ....[25]....
        /*04b8*/ 	.word	0x00013570


	//   ....[26]....
        /*04bc*/ 	.word	0x000135a0


	//   ....[27]....
        /*04c0*/ 	.word	0x000135e0


	//   ....[28]....
        /*04c4*/ 	.word	0x00013650


	//   ....[29]....
        /*04c8*/ 	.word	0x000136b0


	//   ....[30]....
        /*04cc*/ 	.word	0x000136f0


	//   ....[31]....
        /*04d0*/ 	.word	0x00013890


	//   ....[32]....
        /*04d4*/ 	.word	0x000138f0


	//   ....[33]....
        /*04d8*/ 	.word	0x00013930


	//   ....[34]....
        /*04dc*/ 	.word	0x00013970


	//   ....[35]....
        /*04e0*/ 	.word	0x000139a0


	//   ....[36]....
        /*04e4*/ 	.word	0x000139d0


	//   ....[37]....
        /*04e8*/ 	.word	0x00013a60


	//   ....[38]....
        /*04ec*/ 	.word	0x00013ac0


	//   ....[39]....
        /*04f0*/ 	.word	0x00013b50


	//   ....[40]....
        /*04f4*/ 	.word	0x00017f00


	//   ....[41]....
        /*04f8*/ 	.word	0x00017f10


	//   ....[42]....
        /*04fc*/ 	.word	0x00018020


	//   ....[43]....
        /*0500*/ 	.word	0x00018080


	//   ....[44]....
        /*0504*/ 	.word	0x000180c0


	//   ....[45]....
        /*0508*/ 	.word	0x00018100


	//   ....[46]....
        /*050c*/ 	.word	0x00018130


	//   ....[47]....
        /*0510*/ 	.word	0x00018160


	//   ....[48]....
        /*0514*/ 	.word	0x000182f0


	//   ....[49]....
        /*0518*/ 	.word	0x00018350


	//   ....[50]....
        /*051c*/ 	.word	0x00018390


	//   ....[51]....
        /*0520*/ 	.word	0x000183d0


	//   ....[52]....
        /*0524*/ 	.word	0x00018400


	//   ....[53]....
        /*0528*/ 	.word	0x00018430


	//   ....[54]....
        /*052c*/ 	.word	0x000184f0


	//   ....[55]....
        /*0530*/ 	.word	0x00018510


	//   ....[56]....
        /*0534*/ 	.word	0x00018580


	//   ....[57]....
        /*0538*/ 	.word	0x00018c10


	//   ....[58]....
        /*053c*/ 	.word	0x000190a0


	//   ....[59]....
        /*0540*/ 	.word	0x00019140


	//   ....[60]....
        /*0544*/ 	.word	0x000191e0


	//   ....[61]....
        /*0548*/ 	.word	0x00019280


	//   ....[62]....
        /*054c*/ 	.word	0x00019320


	//   ....[63]....
        /*0550*/ 	.word	0x000193c0


	//   ....[64]....
        /*0554*/ 	.word	0x00019460


	//   ....[65]....
        /*0558*/ 	.word	0x00019500


	//   ....[66]....
        /*055c*/ 	.word	0x000195a0


	//   ....[67]....
        /*0560*/ 	.word	0x00019690


	//   ....[68]....
        /*0564*/ 	.word	0x00019730


	//   ....[69]....
        /*0568*/ 	.word	0x000197d0


	//   ....[70]....
        /*056c*/ 	.word	0x00019870


	//   ....[71]....
        /*0570*/ 	.word	0x00019910


	//   ....[72]....
        /*0574*/ 	.word	0x000199b0


	//   ....[73]....
        /*0578*/ 	.word	0x00019a50


	//   ....[74]....
        /*057c*/ 	.word	0x00019af0


	//   ....[75]....
        /*0580*/ 	.word	0x00019df0


	//   ....[76]....
        /*0584*/ 	.word	0x0001a0d0


	//   ....[77]....
        /*0588*/ 	.word	0x0001a4f0


	//   ....[78]....
        /*058c*/ 	.word	0x0001a580


	//   ....[79]....
        /*0590*/ 	.word	0x0001a620


	//   ....[80]....
        /*0594*/ 	.word	0x0001a6d0


	//   ....[81]....
        /*0598*/ 	.word	0x0001a750


	//   ....[82]....
        /*059c*/ 	.word	0x0001a7d0


	//   ....[83]....
        /*05a0*/ 	.word	0x0001a850


	//   ....[84]....
        /*05a4*/ 	.word	0x0001a8d0


	//   ....[85]....
        /*05a8*/ 	.word	0x0001a960


	//   ....[86]....
        /*05ac*/ 	.word	0x0001aa10


	//   ....[87]....
        /*05b0*/ 	.word	0x0001aa90


	//   ....[88]....
        /*05b4*/ 	.word	0x0001ab10


	//   ....[89]....
        /*05b8*/ 	.word	0x0001ab90


	//   ....[90]....
        /*05bc*/ 	.word	0x0001ac10


	//   ....[91]....
        /*05c0*/ 	.word	0x0001ac80


	//   ....[92]....
        /*05c4*/ 	.word	0x0001ad20


	//   ....[93]....
        /*05c8*/ 	.word	0x0001adb0


	//   ....[94]....
        /*05cc*/ 	.word	0x0001aee0


	//----- nvinfo : EIATTR_REG_RECONFIG
	.align		4
.L_582:
        /*05d0*/ 	.byte	0x01, 0x54
	.zero		2


	//----- nvinfo : EIATTR_SYSCALL_OFFSETS
	.align		4
        /*05d4*/ 	.byte	0x04, 0x46
        /*05d6*/ 	.short	(.L_584 - .L_583)


	//   ....[0]....
.L_583:
        /*05d8*/ 	.word	0x00001750


	//   ....[1]....
        /*05dc*/ 	.word	0x000018a0


	//   ....[2]....
        /*05e0*/ 	.word	0x00005c50


	//   ....[3]....
        /*05e4*/ 	.word	0x000060e0


	//   ....[4]....
        /*05e8*/ 	.word	0x00015720


	//   ....[5]....
        /*05ec*/ 	.word	0x00015860


	//   ....[6]....
        /*05f0*/ 	.word	0x00015960


	//----- nvinfo : EIATTR_MBARRIER_INSTR_OFFSETS
	.align		4
.L_584:
        /*05f4*/ 	.byte	0x04, 0x39
        /*05f6*/ 	.short	(.L_586 - .L_585)


	//   ....[0]....
.L_585:
        /*05f8*/ 	.word	0x00000300
        /*05fc*/ 	.word	0x000000ff
        /*0600*/ 	.word	0x00022800
        /*0604*/ 	.short	0x0100
        /*0606*/ 	.byte	0x08
	.zero		1


	//   ....[1]....
        /*0608*/ 	.word	0x00000310
        /*060c*/ 	.word	0x000000ff
        /*0610*/ 	.word	0x00022820
        /*0614*/ 	.short	0x0100
        /*0616*/ 	.byte	0x08
	.zero		1


	//   ....[2]....
        /*0618*/ 	.word	0x00000400
        /*061c*/ 	.word	0x000000ff
        /*0620*/ 	.word	0x00022830
        /*0624*/ 	.short	0x0100
        /*0626*/ 	.byte	0x08
	.zero		1


	//   ....[3]....
        /*0628*/ 	.word	0x00000410
        /*062c*/ 	.word	0x000000ff
        /*0630*/ 	.word	0x00022840
        /*0634*/ 	.short	0x0100
        /*0636*/ 	.byte	0x08
	.zero		1


	//   ....[4]....
        /*0638*/ 	.word	0x00000420
        /*063c*/ 	.word	0x000000ff
        /*0640*/ 	.word	0x00022838
        /*0644*/ 	.short	0x0100
        /*0646*/ 	.byte	0x08
	.zero		1


	//   ....[5]....
        /*0648*/ 	.word	0x00000430
        /*064c*/ 	.word	0x000000ff
        /*0650*/ 	.word	0x00022848
        /*0654*/ 	.short	0x0100
        /*0656*/ 	.byte	0x08
	.zero		1


	//   ....[6]....
        /*0658*/ 	.word	0x00000560
        /*065c*/ 	.word	0x000000ff
        /*0660*/ 	.word	0x00022850
        /*0664*/ 	.short	0x0100
        /*0666*/ 	.byte	0x08
	.zero		1


	//   ....[7]....
        /*0668*/ 	.word	0x00000570
        /*066c*/ 	.word	0x000000ff
        /*0670*/ 	.word	0x00022860
        /*0674*/ 	.short	0x0100
        /*0676*/ 	.byte	0x08
	.zero		1


	//   ....[8]....
        /*0678*/ 	.word	0x00000580
        /*067c*/ 	.word	0x000000ff
        /*0680*/ 	.word	0x00022858
        /*0684*/ 	.short	0x0100
        /*0686*/ 	.byte	0x08
	.zero		1


	//   ....[9]....
        /*0688*/ 	.word	0x00000590
        /*068c*/ 	.word	0x000000ff
        /*0690*/ 	.word	0x00022868
        /*0694*/ 	.short	0x0100
        /*0696*/ 	.byte	0x08
	.zero		1


	//   ....[10]....
        /*0698*/ 	.word	0x00000680
        /*069c*/ 	.word	0x000000ff
        /*06a0*/ 	.word	0x00022870
        /*06a4*/ 	.short	0x0100
        /*06a6*/ 	.byte	0x06
	.zero		1


	//   ....[11]....
        /*06a8*/ 	.word	0x00000690
        /*06ac*/ 	.word	0x000000ff
        /*06b0*/ 	.word	0x00022880
        /*06b4*/ 	.short	0x0100
        /*06b6*/ 	.byte	0x06
	.zero		1


	//   ....[12]....
        /*06b8*/ 	.word	0x000006a0
        /*06bc*/ 	.word	0x000000ff
        /*06c0*/ 	.word	0x00022878
        /*06c4*/ 	.short	0x0100
        /*06c6*/ 	.byte	0x06
	.zero		1


	//   ....[13]....
        /*06c8*/ 	.word	0x000006b0
        /*06cc*/ 	.word	0x000000ff
        /*06d0*/ 	.word	0x00022888
        /*06d4*/ 	.short	0x0100
        /*06d6*/ 	.byte	0x06
	.zero		1


	//   ....[14]....
        /*06d8*/ 	.word	0x000007e0
        /*06dc*/ 	.word	0x000000ff
        /*06e0*/ 	.word	0x00022890
        /*06e4*/ 	.short	0x0100
        /*06e6*/ 	.byte	0x08
	.zero		1


	//   ....[15]....
        /*06e8*/ 	.word	0x000007f0
        /*06ec*/ 	.word	0x000000ff
        /*06f0*/ 	.word	0x000228a0
        /*06f4*/ 	.short	0x0100
        /*06f6*/ 	.byte	0x08
	.zero		1


	//   ....[16]....
        /*06f8*/ 	.word	0x00000800
        /*06fc*/ 	.word	0x000000ff
        /*0700*/ 	.word	0x00022898
        /*0704*/ 	.short	0x0100
        /*0706*/ 	.byte	0x08
	.zero		1


	//   ....[17]....
        /*0708*/ 	.word	0x00000810
        /*070c*/ 	.word	0x000000ff
        /*0710*/ 	.word	0x000228a8
        /*0714*/ 	.short	0x0100
        /*0716*/ 	.byte	0x08
	.zero		1


	//   ....[18]....
        /*0718*/ 	.word	0x00000940
        /*071c*/ 	.word	0x000000ff
        /*0720*/ 	.word	0x000228b0
        /*0724*/ 	.short	0x0100
        /*0726*/ 	.byte	0x08
	.zero		1


	//   ....[19]....
        /*0728*/ 	.word	0x00000950
        /*072c*/ 	.word	0x000000ff
        /*0730*/ 	.word	0x000228c0
        /*0734*/ 	.short	0x0100
        /*0736*/ 	.byte	0x08
	.zero		1


	//   ....[20]....
        /*0738*/ 	.word	0x00000960
        /*073c*/ 	.word	0x000000ff
        /*0740*/ 	.word	0x000228b8
        /*0744*/ 	.short	0x0100
        /*0746*/ 	.byte	0x08
	.zero		1


	//   ....[21]....
        /*0748*/ 	.word	0x00000970
        /*074c*/ 	.word	0x000000ff
        /*0750*/ 	.word	0x000228c8
        /*0754*/ 	.short	0x0100
        /*0756*/ 	.byte	0x08
	.zero		1


	//   ....[22]....
        /*0758*/ 	.word	0x00002b30
        /*075c*/ 	.word	0x00000058
        /*0760*/ 	.word	0x00022890
        /*0764*/ 	.short	0x010a
        /*0766*/ 	.byte	0x3f
	.zero		1


	//   ....[23]....
        /*0768*/ 	.word	0x00003cb0
        /*076c*/ 	.word	0x00000058
        /*0770*/ 	.word	0x00022890
        /*0774*/ 	.short	0x010a
        /*0776*/ 	.byte	0x3f
	.zero		1


	//   ....[24]....
        /*0778*/ 	.word	0x00004c90
        /*077c*/ 	.word	0x00000058
        /*0780*/ 	.word	0x00022890
        /*0784*/ 	.short	0x010a
        /*0786*/ 	.byte	0x3f
	.zero		1


	//   ....[25]....
        /*0788*/ 	.word	0x00004ea0
        /*078c*/ 	.word	0x00000004
        /*0790*/ 	.word	0x00000000
        /*0794*/ 	.short	0x0101
        /*0796*/ 	.byte	0x3f
	.zero		1


	//   ....[26]....
        /*0798*/ 	.word	0x00004ee0
        /*079c*/ 	.word	0x00000058
        /*07a0*/ 	.word	0x000228b0
        /*07a4*/ 	.short	0x010a
        /*07a6*/ 	.byte	0x3f
	.zero		1


	//   ....[27]....
        /*07a8*/ 	.word	0x00005530
        /*07ac*/ 	.word	0x00000058
        /*07b0*/ 	.word	0x00000000
        /*07b4*/ 	.short	0x0101
        /*07b6*/ 	.byte	0x3f
	.zero		1


	//   ....[28]....
        /*07b8*/ 	.word	0x00005ce0
        /*07bc*/ 	.word	0x00000012
        /*07c0*/ 	.word	0x00022800
        /*07c4*/ 	.short	0x010a
        /*07c6*/ 	.byte	0x3f
	.zero		1


	//   ....[29]....
        /*07c8*/ 	.word	0x00005d30
        /*07cc*/ 	.word	0x00000012
        /*07d0*/ 	.word	0x00022800
        /*07d4*/ 	.short	0x010a
        /*07d6*/ 	.byte	0x3f
	.zero		1


	//   ....[30]....
        /*07d8*/ 	.word	0x00006950
        /*07dc*/ 	.word	0x00000012
        /*07e0*/ 	.word	0x00022800
        /*07e4*/ 	.short	0x010a
        /*07e6*/ 	.byte	0x3f
	.zero		1


	//   ....[31]....
        /*07e8*/ 	.word	0x00007c80
        /*07ec*/ 	.word	0x00000012
        /*07f0*/ 	.word	0x00022800
        /*07f4*/ 	.short	0x010a
        /*07f6*/ 	.byte	0x3f
	.zero		1


	//   ....[32]....
        /*07f8*/ 	.word	0x00008b70
        /*07fc*/ 	.word	0x0000000d
        /*0800*/ 	.word	0x00022830
        /*0804*/ 	.short	0x010a
        /*0806*/ 	.byte	0x3f
	.zero		1


	//   ....[33]....
        /*0808*/ 	.word	0x00008c10
        /*080c*/ 	.word	0x0000000d
        /*0810*/ 	.word	0x00022830
        /*0814*/ 	.short	0x010a
        /*0816*/ 	.byte	0x3f
	.zero		1


	//   ....[34]....
        /*0818*/ 	.word	0x0000a5d0
        /*081c*/ 	.word	0x00000003
        /*0820*/ 	.word	0x00000000
        /*0824*/ 	.short	0x0101
        /*0826*/ 	.byte	0x3f
	.zero		1


	//   ....[35]....
        /*0828*/ 	.word	0x0000aa80
        /*082c*/ 	.word	0x0000000d
        /*0830*/ 	.word	0x00022850
        /*0834*/ 	.short	0x010a
        /*0836*/ 	.byte	0x3f
	.zero		1


	//   ....[36]....
        /*0838*/ 	.word	0x0000aad0
        /*083c*/ 	.word	0x0000000d
        /*0840*/ 	.word	0x00022850
        /*0844*/ 	.short	0x010a
        /*0846*/ 	.byte	0x3f
	.zero		1


	//   ....[37]....
        /*0848*/ 	.word	0x0000af30
        /*084c*/ 	.word	0x0000000d
        /*0850*/ 	.word	0x00000000
        /*0854*/ 	.short	0x0101
        /*0856*/ 	.byte	0x3f
	.zero		1


	//   ....[38]....
        /*0858*/ 	.word	0x0000b010
        /*085c*/ 	.word	0x0000000e
        /*0860*/ 	.word	0x00022830
        /*0864*/ 	.short	0x010a
        /*0866*/ 	.byte	0x3f
	.zero		1


	//   ....[39]....
        /*0868*/ 	.word	0x0000b070
        /*086c*/ 	.word	0x0000000e
        /*0870*/ 	.word	0x00022830
        /*0874*/ 	.short	0x010a
        /*0876*/ 	.byte	0x3f
	.zero		1


	//   ....[40]....
        /*0878*/ 	.word	0x0000c8d0
        /*087c*/ 	.word	0x000000a2
        /*0880*/ 	.word	0x00000000
        /*0884*/ 	.short	0x0101
        /*0886*/ 	.byte	0x3f
	.zero		1


	//   ....[41]....
        /*0888*/ 	.word	0x0000d6b0
        /*088c*/ 	.word	0x0000000e
        /*0890*/ 	.word	0x00022850
        /*0894*/ 	.short	0x010a
        /*0896*/ 	.byte	0x3f
	.zero		1


	//   ....[42]....
        /*0898*/ 	.word	0x0000d700
        /*089c*/ 	.word	0x0000000e
        /*08a0*/ 	.word	0x00022850
        /*08a4*/ 	.short	0x010a
        /*08a6*/ 	.byte	0x3f
	.zero		1


	//   ....[43]....
        /*08a8*/ 	.word	0x0000dad0
        /*08ac*/ 	.word	0x0000000e
        /*08b0*/ 	.word	0x00000000
        /*08b4*/ 	.short	0x0101
        /*08b6*/ 	.byte	0x3f
	.zero		1


	//   ....[44]....
        /*08b8*/ 	.word	0x0000dbd0
        /*08bc*/ 	.word	0x0000000d
        /*08c0*/ 	.word	0x00022830
        /*08c4*/ 	.short	0x010a
        /*08c6*/ 	.byte	0x3f
	.zero		1


	//   ....[45]....
        /*08c8*/ 	.word	0x0000dc30
        /*08cc*/ 	.word	0x0000000d
        /*08d0*/ 	.word	0x00022830
        /*08d4*/ 	.short	0x010a
        /*08d6*/ 	.byte	0x3f
	.zero		1


	//   ....[46]....
        /*08d8*/ 	.word	0x0000ee60
        /*08dc*/ 	.word	0x0000009a
        /*08e0*/ 	.word	0x00000000
        /*08e4*/ 	.short	0x0101
        /*08e6*/ 	.byte	0x3f
	.zero		1


	//   ....[47]....
        /*08e8*/ 	.word	0x0000fba0
        /*08ec*/ 	.word	0x0000000d
        /*08f0*/ 	.word	0x00022850
        /*08f4*/ 	.short	0x010a
        /*08f6*/ 	.byte	0x3f
	.zero		1


	//   ....[48]....
        /*08f8*/ 	.word	0x0000fbf0
        /*08fc*/ 	.word	0x0000000d
        /*0900*/ 	.word	0x00022850
        /*0904*/ 	.short	0x010a
        /*0906*/ 	.byte	0x3f
	.zero		1


	//   ....[49]....
        /*0908*/ 	.word	0x0000ffc0
        /*090c*/ 	.word	0x0000000d
        /*0910*/ 	.word	0x00000000
        /*0914*/ 	.short	0x0101
        /*0916*/ 	.byte	0x3f
	.zero		1


	//   ....[50]....
        /*0918*/ 	.word	0x00012100
        /*091c*/ 	.word	0x00000000
        /*0920*/ 	.word	0x00000000
        /*0924*/ 	.short	0x0101
        /*0926*/ 	.byte	0x3f
	.zero		1


	//   ....[51]....
        /*0928*/ 	.word	0x00014890
        /*092c*/ 	.word	0x00000009
        /*0930*/ 	.word	0x00022820
        /*0934*/ 	.short	0x010a
        /*0936*/ 	.byte	0x3f
	.zero		1


	//   ....[52]....
        /*0938*/ 	.word	0x00014920
        /*093c*/ 	.word	0x00000005
        /*0940*/ 	.word	0x000228a0
        /*0944*/ 	.short	0x010a
        /*0946*/ 	.byte	0x3f
	.zero		1


	//   ....[53]....
        /*0948*/ 	.word	0x00014b00
        /*094c*/ 	.word	0x00000005
        /*0950*/ 	.word	0x000228c0
        /*0954*/ 	.short	0x010a
        /*0956*/ 	.byte	0x3f
	.zero		1


	//   ....[54]....
        /*0958*/ 	.word	0x00014f10
        /*095c*/ 	.word	0x00000006
        /*0960*/ 	.word	0x000228a0
        /*0964*/ 	.short	0x010a
        /*0966*/ 	.byte	0x3f
	.zero		1


	//   ....[55]....
        /*0968*/ 	.word	0x000150d0
        /*096c*/ 	.word	0x00000006
        /*0970*/ 	.word	0x000228c0
        /*0974*/ 	.short	0x010a
        /*0976*/ 	.byte	0x3f
	.zero		1


	//   ....[56]....
        /*0978*/ 	.word	0x00015ea0
        /*097c*/ 	.word	0x00000005
        /*0980*/ 	.word	0x00022840
        /*0984*/ 	.short	0x010a
        /*0986*/ 	.byte	0x3f
	.zero		1


	//   ....[57]....
        /*0988*/ 	.word	0x00016290
        /*098c*/ 	.word	0x00000007
        /*0990*/ 	.word	0x00022820
        /*0994*/ 	.short	0x010a
        /*0996*/ 	.byte	0x3f
	.zero		1


	//   ....[58]....
        /*0998*/ 	.word	0x00016350
        /*099c*/ 	.word	0x00000002
        /*09a0*/ 	.word	0x00022860
        /*09a4*/ 	.short	0x010a
        /*09a6*/ 	.byte	0x3f
	.zero		1


	//   ....[59]....
        /*09a8*/ 	.word	0x00016970
        /*09ac*/ 	.word	0x00000003
        /*09b0*/ 	.word	0x00022840
        /*09b4*/ 	.short	0x010a
        /*09b6*/ 	.byte	0x3f
	.zero		1


	//   ....[60]....
        /*09b8*/ 	.word	0x00016b80
        /*09bc*/ 	.word	0x00000003
        /*09c0*/ 	.word	0x00022860
        /*09c4*/ 	.short	0x010a
        /*09c6*/ 	.byte	0x3f
	.zero		1


	//   ....[61]....
        /*09c8*/ 	.word	0x000170f0
        /*09cc*/ 	.word	0x00000002
        /*09d0*/ 	.word	0x00022840
        /*09d4*/ 	.short	0x010a
        /*09d6*/ 	.byte	0x3f
	.zero		1


	//   ....[62]....
        /*09d8*/ 	.word	0x000172f0
        /*09dc*/ 	.word	0x00000002
        /*09e0*/ 	.word	0x00022860
        /*09e4*/ 	.short	0x010a
        /*09e6*/ 	.byte	0x3f
	.zero		1


	//   ....[63]....
        /*09e8*/ 	.word	0x000177f0
        /*09ec*/ 	.word	0x00000002
        /*09f0*/ 	.word	0x00022840
        /*09f4*/ 	.short	0x010a
        /*09f6*/ 	.byte	0x3f
	.zero		1


	//   ....[64]....
        /*09f8*/ 	.word	0x00017a00
        /*09fc*/ 	.word	0x00000002
        /*0a00*/ 	.word	0x00022860
        /*0a04*/ 	.short	0x010a
        /*0a06*/ 	.byte	0x3f
	.zero		1


	//   ....[65]....
        /*0a08*/ 	.word	0x00018b90
        /*0a0c*/ 	.word	0x00000000
        /*0a10*/ 	.word	0x00022820
        /*0a14*/ 	.short	0x010a
        /*0a16*/ 	.byte	0x3f
	.zero		1


	//   ....[66]....
        /*0a18*/ 	.word	0x00018d40
        /*0a1c*/ 	.word	0x00000006
        /*0a20*/ 	.word	0x00000000
        /*0a24*/ 	.short	0x010a
        /*0a26*/ 	.byte	0x3f
	.zero		1


	//   ....[67]....
        /*0a28*/ 	.word	0x00018db0
        /*0a2c*/ 	.word	0x00000007
        /*0a30*/ 	.word	0x00000000
        /*0a34*/ 	.short	0x010a
        /*0a36*/ 	.byte	0x3f
	.zero		1


	//   ....[68]....
        /*0a38*/ 	.word	0x00018e20
        /*0a3c*/ 	.word	0x00000004
        /*0a40*/ 	.word	0x00000000
        /*0a44*/ 	.short	0x010a
        /*0a46*/ 	.byte	0x3f
	.zero		1


	//   ....[69]....
        /*0a48*/ 	.word	0x00018e50
        /*0a4c*/ 	.word	0x00000003
        /*0a50*/ 	.word	0x00000000
        /*0a54*/ 	.short	0x010a
        /*0a56*/ 	.byte	0x3f
	.zero		1


	//   ....[70]....
        /*0a58*/ 	.word	0x00018eb0
        /*0a5c*/ 	.word	0x00000058
        /*0a60*/ 	.word	0x00022890
        /*0a64*/ 	.short	0x010a
        /*0a66*/ 	.byte	0x3f
	.zero		1


	//   ....[71]....
        /*0a68*/ 	.word	0x00018f00
        /*0a6c*/ 	.word	0x00000058
        /*0a70*/ 	.word	0x00022890
        /*0a74*/ 	.short	0x010a
        /*0a76*/ 	.byte	0x3f
	.zero		1


	//   ....[72]....
        /*0a78*/ 	.word	0x00018f50
        /*0a7c*/ 	.word	0x00000058
        /*0a80*/ 	.word	0x00022890
        /*0a84*/ 	.short	0x010a
        /*0a86*/ 	.byte	0x3f
	.zero		1


	//   ....[73]....
        /*0a88*/ 	.word	0x00018fa0
        /*0a8c*/ 	.word	0x00000058
        /*0a90*/ 	.word	0x000228b0
        /*0a94*/ 	.short	0x010a
        /*0a96*/ 	.byte	0x3f
	.zero		1


	//   ....[74]....
        /*0a98*/ 	.word	0x000195e0
        /*0a9c*/ 	.word	0x00000012
        /*0aa0*/ 	.word	0x00022800
        /*0aa4*/ 	.short	0x010a
        /*0aa6*/ 	.byte	0x3f
	.zero		1


	//   ....[75]....
        /*0aa8*/ 	.word	0x00019b30
        /*0aac*/ 	.word	0x00000012
        /*0ab0*/ 	.word	0x00022800
        /*0ab4*/ 	.short	0x010a
        /*0ab6*/ 	.byte	0x3f
	.zero		1


	//   ....[76]....
        /*0ab8*/ 	.word	0x00019b80
        /*0abc*/ 	.word	0x0000000d
        /*0ac0*/ 	.word	0x00022830
        /*0ac4*/ 	.short	0x010a
        /*0ac6*/ 	.byte	0x3f
	.zero		1


	//   ....[77]....
        /*0ac8*/ 	.word	0x00019bd0
        /*0acc*/ 	.word	0x0000000d
        /*0ad0*/ 	.word	0x00022850
        /*0ad4*/ 	.short	0x010a
        /*0ad6*/ 	.byte	0x3f
	.zero		1


	//   ....[78]....
        /*0ad8*/ 	.word	0x00019c20
        /*0adc*/ 	.word	0x0000000e
        /*0ae0*/ 	.word	0x00022830
        /*0ae4*/ 	.short	0x010a
        /*0ae6*/ 	.byte	0x3f
	.zero		1


	//   ....[79]....
        /*0ae8*/ 	.word	0x00019c70
        /*0aec*/ 	.word	0x0000000e
        /*0af0*/ 	.word	0x00022850
        /*0af4*/ 	.short	0x010a
        /*0af6*/ 	.byte	0x3f
	.zero		1


	//   ....[80]....
        /*0af8*/ 	.word	0x00019cc0
        /*0afc*/ 	.word	0x0000000d
        /*0b00*/ 	.word	0x00022830
        /*0b04*/ 	.short	0x010a
        /*0b06*/ 	.byte	0x3f
	.zero		1


	//   ....[81]....
        /*0b08*/ 	.word	0x00019d10
        /*0b0c*/ 	.word	0x0000000d
        /*0b10*/ 	.word	0x00022850
        /*0b14*/ 	.short	0x010a
        /*0b16*/ 	.byte	0x3f
	.zero		1


	//   ....[82]....
        /*0b18*/ 	.word	0x00019eb0
        /*0b1c*/ 	.word	0x00000009
        /*0b20*/ 	.word	0x00022820
        /*0b24*/ 	.short	0x010a
        /*0b26*/ 	.byte	0x3f
	.zero		1


	//   ....[83]....
        /*0b28*/ 	.word	0x00019f00
        /*0b2c*/ 	.word	0x00000005
        /*0b30*/ 	.word	0x000228a0
        /*0b34*/ 	.short	0x010a
        /*0b36*/ 	.byte	0x3f
	.zero		1


	//   ....[84]....
        /*0b38*/ 	.word	0x00019f50
        /*0b3c*/ 	.word	0x00000005
        /*0b40*/ 	.word	0x000228c0
        /*0b44*/ 	.short	0x010a
        /*0b46*/ 	.byte	0x3f
	.zero		1


	//   ....[85]....
        /*0b48*/ 	.word	0x00019fa0
        /*0b4c*/ 	.word	0x00000006
        /*0b50*/ 	.word	0x000228a0
        /*0b54*/ 	.short	0x010a
        /*0b56*/ 	.byte	0x3f
	.zero		1


	//   ....[86]....
        /*0b58*/ 	.word	0x00019ff0
        /*0b5c*/ 	.word	0x00000006
        /*0b60*/ 	.word	0x000228c0
        /*0b64*/ 	.short	0x010a
        /*0b66*/ 	.byte	0x3f
	.zero		1


	//   ....[87]....
        /*0b68*/ 	.word	0x0001a190
        /*0b6c*/ 	.word	0x00000005
        /*0b70*/ 	.word	0x00022840
        /*0b74*/ 	.short	0x010a
        /*0b76*/ 	.byte	0x3f
	.zero		1


	//   ....[88]....
        /*0b78*/ 	.word	0x0001a210
        /*0b7c*/ 	.word	0x00000005
        /*0b80*/ 	.word	0x00022820
        /*0b84*/ 	.short	0x010a
        /*0b86*/ 	.byte	0x3f
	.zero		1


	//   ....[89]....
        /*0b88*/ 	.word	0x0001a260
        /*0b8c*/ 	.word	0x00000002
        /*0b90*/ 	.word	0x00022860
        /*0b94*/ 	.short	0x010a
        /*0b96*/ 	.byte	0x3f
	.zero		1


	//   ....[90]....
        /*0b98*/ 	.word	0x0001a2b0
        /*0b9c*/ 	.word	0x00000003
        /*0ba0*/ 	.word	0x00022840
        /*0ba4*/ 	.short	0x010a
        /*0ba6*/ 	.byte	0x3f
	.zero		1


	//   ....[91]....
        /*0ba8*/ 	.word	0x0001a300
        /*0bac*/ 	.word	0x00000003
        /*0bb0*/ 	.word	0x00022860
        /*0bb4*/ 	.short	0x010a
        /*0bb6*/ 	.byte	0x3f
	.zero		1


	//   ....[92]....
        /*0bb8*/ 	.word	0x0001a350
        /*0bbc*/ 	.word	0x00000002
        /*0bc0*/ 	.word	0x00022840
        /*0bc4*/ 	.short	0x010a
        /*0bc6*/ 	.byte	0x3f
	.zero		1


	//   ....[93]....
        /*0bc8*/ 	.word	0x0001a3a0
        /*0bcc*/ 	.word	0x00000002
        /*0bd0*/ 	.word	0x00022860
        /*0bd4*/ 	.short	0x010a
        /*0bd6*/ 	.byte	0x3f
	.zero		1


	//   ....[94]....
        /*0bd8*/ 	.word	0x0001a3f0
        /*0bdc*/ 	.word	0x00000002
        /*0be0*/ 	.word	0x00022840
        /*0be4*/ 	.short	0x010a
        /*0be6*/ 	.byte	0x3f
	.zero		1


	//   ....[95]....
        /*0be8*/ 	.word	0x0001a440
        /*0bec*/ 	.word	0x00000002
        /*0bf0*/ 	.word	0x00022860
        /*0bf4*/ 	.short	0x010a
        /*0bf6*/ 	.byte	0x3f
	.zero		1


	//   ....[96]....
        /*0bf8*/ 	.word	0x0001ae00
        /*0bfc*/ 	.word	0x00000000
        /*0c00*/ 	.word	0x00022820
        /*0c04*/ 	.short	0x010a
        /*0c06*/ 	.byte	0x3f
	.zero		1


	//   ....[97]....
        /*0c08*/ 	.word	0x0001afa0
        /*0c0c*/ 	.word	0x00000006
        /*0c10*/ 	.word	0x00000000
        /*0c14*/ 	.short	0x010a
        /*0c16*/ 	.byte	0x3f
	.zero		1


	//   ....[98]....
        /*0c18*/ 	.word	0x0001aff0
        /*0c1c*/ 	.word	0x00000007
        /*0c20*/ 	.word	0x00000000
        /*0c24*/ 	.short	0x010a
        /*0c26*/ 	.byte	0x3f
	.zero		1


	//   ....[99]....
        /*0c28*/ 	.word	0x0001b040
        /*0c2c*/ 	.word	0x00000004
        /*0c30*/ 	.word	0x00000000
        /*0c34*/ 	.short	0x010a
        /*0c36*/ 	.byte	0x3f
	.zero		1


	//----- nvinfo : EIATTR_NUM_MBARRIERS
	.align		4
.L_586:
        /*0c38*/ 	.byte	0x03, 0x38
        /*0c3a*/ 	.short	0x0016


	//----- nvinfo : EIATTR_EXIT_INSTR_OFFSETS
	.align		4
        /*0c3c*/ 	.byte	0x04, 0x1c
        /*0c3e*/ 	.short	(.L_588 - .L_587)


	//   ....[0]....
.L_587:
        /*0c40*/ 	.word	0x00018ea0


	//----- nvinfo : EIATTR_MAX_THREADS
	.align		4
.L_588:
        /*0c44*/ 	.byte	0x04, 0x05
        /*0c46*/ 	.short	(.L_590 - .L_589)
.L_589:
        /*0c48*/ 	.word	0x00000180
        /*0c4c*/ 	.word	0x00000001
        /*0c50*/ 	.word	0x00000001


	//----- nvinfo : EIATTR_CRS_STACK_SIZE
	.align		4
.L_590:
        /*0c54*/ 	.byte	0x04, 0x1e
        /*0c56*/ 	.short	(.L_592 - .L_591)
.L_591:
        /*0c58*/ 	.word	0x00000000


	//----- nvinfo : EIATTR_CBANK_PARAM_SIZE
	.align		4
.L_592:
        /*0c5c*/ 	.byte	0x03, 0x19
        /*0c5e*/ 	.short	0x0a70


	//----- nvinfo : EIATTR_PARAM_CBANK
	.align		4
        /*0c60*/ 	.byte	0x04, 0x0a
        /*0c62*/ 	.short	(.L_594 - .L_593)
	.align		4
.L_593:
        /*0c64*/ 	.word	index@(.nv.constant0._ZN7cutlass13device_kernelIN5flash11enable_sm90INS1_16FlashAttnFwdSm90INS1_25CollectiveMainloopFwdSm90ILi2EN4cute5tupleIJNS5_1CILi1EEES8_S8_EEENS6_IJNS7_ILi128EEENS7_ILi96EEENS7_ILi64EEEEEELi256ENS_6half_tEfNS_4arch4Sm90ELb1ELb0ELb1ELb1ELb0ELb1ELb0ELb1ELb0ELb0ELb0ELb0EEENS1_21CollectiveEpilogueFwdINS6_IJSA_NS7_ILi256EEESB_EEES9_SE_SG_Li256ELb1ELb0ELb0ELb0EEENS1_36VarlenDynamicPersistentTileSchedulerILi128ELi96ELi256ELi32ELb0ELb0ELb1ELb1ELb1ELb1EEEEEEEEEvNT_6ParamsE)
        /*0c68*/ 	.short	0x0210
        /*0c6a*/ 	.short	0x0a70


	//----- nvinfo : EIATTR_SW_WAR
	.align		4
.L_594:
        /*0c6c*/ 	.byte	0x04, 0x36
        /*0c6e*/ 	.short	(.L_596 - .L_595)
.L_595:
        /*0c70*/ 	.word	0x00000008
.L_596:


//--------------------- .nv.info._ZN7cutlass13device_kernelIN5flash11enable_sm90INS1_16FlashAttnFwdSm90INS1_25CollectiveMainloopFwdSm90ILi2EN4cute5tupleIJNS5_1CILi1EEES8_S8_EEENS6_IJNS7_ILi128EEENS7_ILi96EEENS7_ILi64EEEEEELi256ENS_6half_tEfNS_4arch4Sm90ELb1ELb0ELb1ELb1ELb0ELb0ELb1ELb1ELb0ELb0ELb0ELb0EEENS1_21CollectiveEpilogueFwdINS6_IJSA_NS7_ILi256EEESB_EEES9_SE_SG_Li256ELb1ELb0ELb0ELb0EEENS1_36VarlenDynamicPersistentTileSchedulerILi128ELi96ELi256ELi32ELb0ELb0ELb1ELb1ELb1ELb1EEEEEEEEEvNT_6ParamsE --------------------------
	.section	.nv.info._ZN7cutlass13device_kernelIN5flash11enable_sm90INS1_16FlashAttnFwdSm90INS1_25CollectiveMainloopFwdSm90ILi2EN4cute5tupleIJNS5_1CILi1EEES8_S8_EEENS6_IJNS7_ILi128EEENS7_ILi96EEENS7_ILi64EEEEEELi256ENS_6half_tEfNS_4arch4Sm90ELb1ELb0ELb1ELb1ELb0ELb0ELb1ELb1ELb0ELb0ELb0ELb0EEENS1_21CollectiveEpilogueFwdINS6_IJSA_NS7_ILi256EEESB_EEES9_SE_SG_Li256ELb1ELb0ELb0ELb0EEENS1_36VarlenDynamicPersistentTileSchedulerILi128ELi96ELi256ELi32ELb0ELb0ELb1ELb1ELb1ELb1EEEEEEEEEvNT_6ParamsE,"",@"SHT_CUDA_INFO"
	.sectionflags	@""
	.align	4


	//----- nvinfo : EIATTR_CUDA_API_VERSION
	.align		4
        /*0000*/ 	.byte	0x04, 0x37
        /*0002*/ 	.short	(.L_598 - .L_597)
.L_597:
        /*0004*/ 	.word	0x00000082


	//----- nvinfo : EIATTR_KPARAM_INFO
	.align		4
.L_598:
        /*0008*/ 	.byte	0x04, 0x17
        /*000a*/ 	.short	(.L_600 - .L_599)
.L_599:
        /*000c*/ 	.word	0x00000000
        /*0010*/ 	.short	0x0000
        /*0012*/ 	.short	0x0070
        /*0014*/ 	.byte	0x00, 0xf0, 0x01, 0x2c


	//----- nvinfo : EIATTR_SPARSE_MMA_MASK
	.align		4
.L_600:
        /*0018*/ 	.byte	0x03, 0x50
        /*001a*/ 	.short	0x0000


	//----- nvinfo : EIATTR_MAXREG_COUNT
	.align		4
        /*001c*/ 	.byte	0x03, 0x1b
        /*001e*/ 	.short	0x00a8


	//----- nvinfo : EIATTR_NUM_BARRIERS
	.align		4
        /*0020*/ 	.byte	0x02, 0x4c
        /*0022*/ 	.byte	0x10
	.zero		1


	//----- nvinfo : EIATTR_EXTERNS
	.align		4
        /*0024*/ 	.byte	0x04, 0x0f
        /*0026*/ 	.short	(.L_602 - .L_601)


	//   ....[0]....
	.align		4
.L_601:
        /*0028*/ 	.word	index@(__assertfail)


	//----- nvinfo : EIATTR_ANNOTATIONS
	.align		4
.L_602:
        /*002c*/ 	.byte	0x04, 0x55
        /*002e*/ 	.short	(.L_604 - .L_603)


	//   ....[0]....
.L_603:
        /* <DEDUP_REMOVED lines=27> */


	//----- nvinfo : EIATTR_MERCURY_ISA_VERSION
	.align		4
.L_604:
        /*01d0*/ 	.byte	0x03, 0x5f
        /*01d2*/ 	.short	0x0101


	//----- nvinfo : EIATTR_UNUSED_LOAD_BYTE_OFFSET
	.align		4
        /*01d4*/ 	.byte	0x04, 0x44
        /*01d6*/ 	.short	(.L_606 - .L_605)


	//   ....[0]....
.L_605:
        /*01d8*/ 	.word	0x00000ad0
        /*01dc*/ 	.word	0x0000fff0


	//   ....[1]....
        /*01e0*/ 	.word	0x0000aa60
        /*01e4*/ 	.word	0x0000fff0


	//----- nvinfo : EIATTR_INT_WARP_WIDE_INSTR_OFFSETS
	.align		4
.L_606:
        /*01e8*/ 	.byte	0x04, 0x31
        /*01ea*/ 	.short	(.L_608 - .L_607)


	//   ....[0]....
.L_607:
        /*01ec*/ 	.word	0x00000190


	//   ....[1]....
        /*01f0*/ 	.word	0x000001d0


	//   ....[2]....
        /*01f4*/ 	.word	0x00000240


	//   ....[3]....
        /*01f8*/ 	.word	0x00000250


	//   ....[4]....
        /*01fc*/ 	.word	0x0000e880


	//   ....[5]....
        /*0200*/ 	.word	0x0000e920


	//   ....[6]....
        /*0204*/ 	.word	0x0000edc0


	//   ....[7]....
        /*0208*/ 	.word	0x0000edf0


	//   ....[8]....
        /*020c*/ 	.word	0x000113d0


	//   ....[9]....
        /*0210*/ 	.word	0x00011470


	//----- nvinfo : EIATTR_COOP_GROUP_MASK_REGIDS
	.align		4
.L_608:
        /*0214*/ 	.byte	0x04, 0x29
        /*0216*/ 	.short	(.L_610 - .L_609)


	//   ....[0]....
.L_609:
        /*0218*/ 	.word	0xffffffff


	//   ....[1]....
        /*021c*/ 	.word	0xffffffff


	//   ....[2]....
        /*0220*/ 	.word	0xffffffff


	//   ....[3]....
        /*0224*/ 	.word	0xffffffff


	//   ....[4]....
        /*0228*/ 	.word	0xffffffff


	//   ....[5]....
        /*022c*/ 	.word	0xffffffff


	//   ....[6]....
        /*0230*/ 	.word	0xffffffff


	//   ....[7]....
        /*0234*/ 	.word	0xffffffff


	//   ....[8]....
        /*0238*/ 	.word	0xffffffff


	//   ....[9]....
        /*023c*/ 	.word	0xffffffff


	//   ....[10]....
        /*0240*/ 	.word	0xffffffff


	//   ....[11]....
        /*0244*/ 	.word	0xffffffff


	//   ....[12]....
        /*0248*/ 	.word	0xffffffff


	//   ....[13]....
        /*024c*/ 	.word	0xffffffff


	//   ....[14]....
        /*0250*/ 	.word	0xffffffff


	//   ....[15]....
        /*0254*/ 	.word	0xffffffff


	//   ....[16]....
        /*0258*/ 	.word	0xffffffff


	//   ....[17]....
        /*025c*/ 	.word	0xffffffff


	//   ....[18]....
        /*0260*/ 	.word	0xffffffff


	//   ....[19]....
        /*0264*/ 	.word	0xffffffff


	//   ....[20]....
        /*0268*/ 	.word	0xffffffff


	//   ....[21]....
        /*026c*/ 	.word	0xffffffff


	//   ....[22]....
        /*0270*/ 	.word	0xffffffff


	//   ....[23]....
        /*0274*/ 	.word	0xffffffff


	//   ....[24]....
        /*0278*/ 	.word	0xffffffff


	//   ....[25]....
        /*027c*/ 	.word	0xffffffff


	//   ....[26]....
        /*0280*/ 	.word	0xffffffff


	//   ....[27]....
        /*0284*/ 	.word	0xffffffff


	//   ....[28]....
        /*0288*/ 	.word	0xffffffff


	//   ....[29]....
        /*028c*/ 	.word	0xffffffff


	//   ....[30]....
        /*0290*/ 	.word	0xffffffff


	//   ....[31]....
        /*0294*/ 	.word	0xffffffff


	//   ....[32]....
        /*0298*/ 	.word	0xffffffff


	//   ....[33]....
        /*029c*/ 	.word	0xffffffff


	//   ....[34]....
        /*02a0*/ 	.word	0xffffffff


	//   ....[35]....
        /*02a4*/ 	.word	0xffffffff


	//   ....[36]....
        /*02a8*/ 	.word	0xffffffff


	//   ....[37]....
        /*02ac*/ 	.word	0xffffffff


	//   ....[38]....
        /*02b0*/ 	.word	0xffffffff


	//   ....[39]....
        /*02b4*/ 	.word	0xffffffff


	//   ....[40]....
        /*02b8*/ 	.word	0xffffffff


	//   ....[41]....
        /*02bc*/ 	.word	0xffffffff


	//   ....[42]....
        /*02c0*/ 	.word	0xffffffff


	//   ....[43]....
        /*02c4*/ 	.word	0xffffffff


	//   ....[44]....
        /*02c8*/ 	.word	0xffffffff


	//   ....[45]....
        /*02cc*/ 	.word	0xffffffff


	//   ....[46]....
        /*02d0*/ 	.word	0xffffffff


	//   ....[47]....
        /*02d4*/ 	.word	0xffffffff


	//   ....[48]....
        /*02d8*/ 	.word	0xffffffff


	//   ....[49]....
        /*02dc*/ 	.word	0xffffffff


	//   ....[50]....
        /*02e0*/ 	.word	0xffffffff


	//   ....[51]....
        /*02e4*/ 	.word	0xffffffff


	//   ....[52]....
        /*02e8*/ 	.word	0xffffffff


	//   ....[53]....
        /*02ec*/ 	.word	0xffffffff


	//   ....[54]....
        /*02f0*/ 	.word	0xffffffff


	//   ....[55]....
        /*02f4*/ 	.word	0xffffffff


	//   ....[56]....
        /*02f8*/ 	.word	0xffffffff


	//   ....[57]....
        /*02fc*/ 	.word	0xffffffff


	//   ....[58]....
        /*0300*/ 	.word	0x0500000f


	//   ....[59]....
        /*0304*/ 	.word	0x0500000f


	//   ....[60]....
        /*0308*/ 	.word	0x0500000f


	//   ....[61]....
        /*030c*/ 	.word	0x0500000f


	//   ....[62]....
        /*0310*/ 	.word	0x0500000f


	//   ....[63]....
        /*0314*/ 	.word	0x0500000f


	//   ....[64]....
        /*0318*/ 	.word	0x0500000f


	//   ....[65]....
        /*031c*/ 	.word	0x0500000f


	//   ....[66]....
        /*0320*/ 	.word	0x0500000f


	//   ....[67]....
        /*0324*/ 	.word	0x0500000f


	//   ....[68]....
        /*0328*/ 	.word	0x0500000f


	//   ....[69]....
        /*032c*/ 	.word	0x0500000f


	//   ....[70]....
        /*0330*/ 	.word	0x0500000f


	//   ....[71]....
        /*0334*/ 	.word	0x0500000f


	//   ....[72]....
        /*0338*/ 	.word	0x0500000f


	//   ....[73]....
        /*033c*/ 	.word	0x0500000f


	//   ....[74]....
        /*0340*/ 	.word	0x0500000f


	//   ....[75]....
        /*0344*/ 	.word	0x0500000f


	//   ....[76]....
        /*0348*/ 	.word	0x0500000f


	//----- nvinfo : EIATTR_COOP_GROUP_INSTR_OFFSETS
	.align		4
.L_610:
        /*034c*/ 	.byte	0x04, 0x28
        /*034e*/ 	.short	(.L_612 - .L_611)


	//   ....[0]....
.L_611:
        /*0350*/ 	.word	0x00000070


	//   ....[1]....
        /*0354*/ 	.word	0x000001a0


	//   ....[2]....
        /*0358*/ 	.word	0x000001f0


	//   ....[3]....
        /*035c*/ 	.word	0x00000440


	//   ....[4]....
        /*0360*/ 	.word	0x000005a0


	//   ....[5]....
        /*0364*/ 	.word	0x000006c0


	//   ....[6]....
        /*0368*/ 	.word	0x00000820


	//   ....[7]....
        /*036c*/ 	.word	0x000017c0


	//   ....[8]....
        /*0370*/ 	.word	0x00003760


	//   ....[9]....
        /*0374*/ 	.word	0x00003820


	//   ....[10]....
        /*0378*/ 	.word	0x00003870


	//   ....[11]....
        /*037c*/ 	.word	0x000038e0


	//   ....[12]....
        /*0380*/ 	.word	0x00005f90


	//   ....[13]....
        /*0384*/ 	.word	0x00006050


	//   ....[14]....
        /*0388*/ 	.word	0x00006060


	//   ....[15]....
        /*038c*/ 	.word	0x000060b0


	//   ....[16]....
        /*0390*/ 	.word	0x00008980


	//   ....[17]....
        /*0394*/ 	.word	0x00008a00


	//   ....[18]....
        /*0398*/ 	.word	0x00008a10


	//   ....[19]....
        /*039c*/ 	.word	0x00008a50


	//   ....[20]....
        /*03a0*/ 	.word	0x0000a000


	//   ....[21]....
        /*03a4*/ 	.word	0x0000a070


	//   ....[22]....
        /*03a8*/ 	.word	0x0000a0c0


	//   ....[23]....
        /*03ac*/ 	.word	0x0000a0f0


	//   ....[24]....
        /*03b0*/ 	.word	0x0000d620


	//   ....[25]....
        /*03b4*/ 	.word	0x0000d7b0


	//   ....[26]....
        /*03b8*/ 	.word	0x0000d7e0


	//   ....[27]....
        /*03bc*/ 	.word	0x0000d820


	//   ....[28]....
        /*03c0*/ 	.word	0x0000d890


	//   ....[29]....
        /*03c4*/ 	.word	0x0000d8f0


	//   ....[30]....
        /*03c8*/ 	.word	0x0000d930


	//   ....[31]....
        /*03cc*/ 	.word	0x0000dae0


	//   ....[32]....
        /*03d0*/ 	.word	0x0000db40


	//   ....[33]....
        /*03d4*/ 	.word	0x0000db80


	//   ....[34]....
        /*03d8*/ 	.word	0x0000dbc0


	//   ....[35]....
        /*03dc*/ 	.word	0x0000dbf0


	//   ....[36]....
        /*03e0*/ 	.word	0x0000dc20


	//   ....[37]....
        /*03e4*/ 	.word	0x0000dcc0


	//   ....[38]....
        /*03e8*/ 	.word	0x0000dd20


	//   ....[39]....
        /*03ec*/ 	.word	0x0000ddb0


	//   ....[40]....
        /*03f0*/ 	.word	0x00011500


	//   ....[41]....
        /*03f4*/ 	.word	0x00011510


	//   ....[42]....
        /*03f8*/ 	.word	0x00011630


	//   ....[43]....
        /*03fc*/ 	.word	0x00011690


	//   ....[44]....
        /*0400*/ 	.word	0x000116d0


	//   ....[45]....
        /*0404*/ 	.word	0x00011710


	//   ....[46]....
        /*0408*/ 	.word	0x00011740


	//   ....[47]....
        /*040c*/ 	.word	0x00011770


	//   ....[48]....
        /*0410*/ 	.word	0x00011910


	//   ....[49]....
        /*0414*/ 	.word	0x00011970


	//   ....[50]....
        /*0418*/ 	.word	0x000119b0


	//   ....[51]....
        /*041c*/ 	.word	0x000119f0


	//   ....[52]....
        /*0420*/ 	.word	0x00011a20


	//   ....[53]....
        /*0424*/ 	.word	0x00011a50


	//   ....[54]....
        /*0428*/ 	.word	0x00011b10


	//   ....[55]....
        /*042c*/ 	.word	0x00011b30


	//   ....[56]....
        /*0430*/ 	.word	0x00011ba0


	//   ....[57]....
        /*0434*/ 	.word	0x00012220


	//   ....[58]....
        /*0438*/ 	.word	0x00012840


	//   ....[59]....
        /*043c*/ 	.word	0x00012c60


	//   ....[60]....
        /*0440*/ 	.word	0x00012cf0


	//   ....[61]....
        /*0444*/ 	.word	0x00012d90


	//   ....[62]....
        /*0448*/ 	.word	0x00012e40


	//   ....[63]....
        /*044c*/ 	.word	0x00012ec0


	//   ....[64]....
        /*0450*/ 	.word	0x00012f40


	//   ....[65]....
        /*0454*/ 	.word	0x00012fc0


	//   ....[66]....
        /*0458*/ 	.word	0x00013040


	//   ....[67]....
        /*045c*/ 	.word	0x000130d0


	//   ....[68]....
        /*0460*/ 	.word	0x00013180


	//   ....[69]....
        /*0464*/ 	.word	0x00013200


	//   ....[70]....
        /*0468*/ 	.word	0x00013280


	//   ....[71]....
        /*046c*/ 	.word	0x00013300


	//   ....[72]....
        /*0470*/ 	.word	0x00013380


	//   ....[73]....
        /*0474*/ 	.word	0x000133f0


	//   ....[74]....
        /*0478*/ 	.word	0x00013490


	//   ....[75]....
        /*047c*/ 	.word	0x00013520


	//   ....[76]....
        /*0480*/ 	.word	0x00013650


	//----- nvinfo : EIATTR_REG_RECONFIG
	.align		4
.L_612:
        /*0484*/ 	.byte	0x01, 0x54
	.zero		2


	//----- nvinfo : EIATTR_SYSCALL_OFFSETS
	.align		4
        /*0488*/ 	.byte	0x04, 0x46
        /*048a*/ 	.short	(.L_614 - .L_613)


	//   ....[0]....
.L_613:
        /*048c*/ 	.word	0x00001a20


	//   ....[1]....
        /*0490*/ 	.word	0x0000eab0


	//   ....[2]....
        /*0494*/ 	.word	0x0000ebf0


	//   ....[3]....
        /*0498*/ 	.word	0x0000ecf0


	//----- nvinfo : EIATTR_MBARRIER_INSTR_OFFSETS
	.align		4
.L_614:
        /*049c*/ 	.byte	0x04, 0x39
        /*049e*/ 	.short	(.L_616 - .L_615)


	//   ....[0]....
.L_615:
        /*04a0*/ 	.word	0x000002e0
        /*04a4*/ 	.word	0x000000ff
        /*04a8*/ 	.word	0x00032400
        /*04ac*/ 	.short	0x0100
        /*04ae*/ 	.byte	0x08
	.zero		1


	//   ....[1]....
        /*04b0*/ 	.word	0x000002f0
        /*04b4*/ 	.word	0x000000ff
        /*04b8*/ 	.word	0x00032410
        /*04bc*/ 	.short	0x0100
        /*04be*/ 	.byte	0x08
	.zero		1


	//   ....[2]....
        /*04c0*/ 	.word	0x00000300
        /*04c4*/ 	.word	0x000000ff
        /*04c8*/ 	.word	0x00032420
        /*04cc*/ 	.short	0x0100
        /*04ce*/ 	.byte	0x08
	.zero		1


	//   ....[3]....
        /*04d0*/ 	.word	0x000003f0
        /*04d4*/ 	.word	0x000000ff
        /*04d8*/ 	.word	0x00032430
        /*04dc*/ 	.short	0x0100
        /*04de*/ 	.byte	0x08
	.zero		1


	//   ....[4]....
        /*04e0*/ 	.word	0x00000400
        /*04e4*/ 	.word	0x000000ff
        /*04e8*/ 	.word	0x00032440
        /*04ec*/ 	.short	0x0100
        /*04ee*/ 	.byte	0x08
	.zero		1


	//   ....[5]....
        /*04f0*/ 	.word	0x00000410
        /*04f4*/ 	.word	0x000000ff
        /*04f8*/ 	.word	0x00032438
        /*04fc*/ 	.short	0x0100
        /*04fe*/ 	.byte	0x08
	.zero		1


	//   ....[6]....
        /*0500*/ 	.word	0x00000420
        /*0504*/ 	.word	0x000000ff
        /*0508*/ 	.word	0x00032448
        /*050c*/ 	.short	0x0100
        /*050e*/ 	.byte	0x08
	.zero		1


	//   ....[7]....
        /*0510*/ 	.word	0x00000550
        /*0514*/ 	.word	0x000000ff
        /*0518*/ 	.word	0x00032450
        /*051c*/ 	.short	0x0100
        /*051e*/ 	.byte	0x08
	.zero		1


	//   ....[8]....
        /*0520*/ 	.word	0x00000560
        /*0524*/ 	.word	0x000000ff
        /*0528*/ 	.word	0x00032460
        /*052c*/ 	.short	0x0100
        /*052e*/ 	.byte	0x08
	.zero		1


	//   ....[9]....
        /*0530*/ 	.word	0x00000570
        /*0534*/ 	.word	0x000000ff
        /*0538*/ 	.word	0x00032458
        /*053c*/ 	.short	0x0100
        /*053e*/ 	.byte	0x08
	.zero		1


	//   ....[10]....
        /*0540*/ 	.word	0x00000580
        /*0544*/ 	.word	0x000000ff
        /*0548*/ 	.word	0x00032468
        /*054c*/ 	.short	0x0100
        /*054e*/ 	.byte	0x08
	.zero		1


	//   ....[11]....
        /*0550*/ 	.word	0x00000670
        /*0554*/ 	.word	0x000000ff
        /*0558*/ 	.word	0x00032470
        /*055c*/ 	.short	0x0100
        /*055e*/ 	.byte	0x06
	.zero		1


	//   ....[12]....
        /*0560*/ 	.word	0x00000680
        /*0564*/ 	.word	0x000000ff
        /*0568*/ 	.word	0x00032480
        /*056c*/ 	.short	0x0100
        /*056e*/ 	.byte	0x06
	.zero		1


	//   ....[13]....
        /*0570*/ 	.word	0x00000690
        /*0574*/ 	.word	0x000000ff
        /*0578*/ 	.word	0x00032478
        /*057c*/ 	.short	0x0100
        /*057e*/ 	.byte	0x06
	.zero		1


	//   ....[14]....
        /*0580*/ 	.word	0x000006a0
        /*0584*/ 	.word	0x000000ff
        /*0588*/ 	.word	0x00032488
        /*058c*/ 	.short	0x0100
        /*058e*/ 	.byte	0x06
	.zero		1


	//   ....[15]....
        /*0590*/ 	.word	0x000007d0
        /*0594*/ 	.word	0x000000ff
        /*0598*/ 	.word	0x00032490
        /*059c*/ 	.short	0x0100
        /*059e*/ 	.byte	0x08
	.zero		1


	//   ....[16]....
        /*05a0*/ 	.word	0x000007e0
        /*05a4*/ 	.word	0x000000ff
        /*05a8*/ 	.word	0x000324a0
        /*05ac*/ 	.short	0x0100
        /*05ae*/ 	.byte	0x08
	.zero		1


	//   ....[17]....
        /*05b0*/ 	.word	0x000007f0
        /*05b4*/ 	.word	0x000000ff
        /*05b8*/ 	.word	0x00032498
        /*05bc*/ 	.short	0x0100
        /*05be*/ 	.byte	0x08
	.zero		1


	//   ....[18]....
        /*05c0*/ 	.word	0x00000800
        /*05c4*/ 	.word	0x000000ff
        /*05c8*/ 	.word	0x000324a8
        /*05cc*/ 	.short	0x0100
        /*05ce*/ 	.byte	0x08
	.zero		1


	//   ....[19]....
        /*05d0*/ 	.word	0x00000930
        /*05d4*/ 	.word	0x000000ff
        /*05d8*/ 	.word	0x000324b0
        /*05dc*/ 	.short	0x0100
        /*05de*/ 	.byte	0x08
	.zero		1


	//   ....[20]....
        /*05e0*/ 	.word	0x00000940
        /*05e4*/ 	.word	0x000000ff
        /*05e8*/ 	.word	0x000324c0
        /*05ec*/ 	.short	0x0100
        /*05ee*/ 	.byte	0x08
	.zero		1


	//   ....[21]....
        /*05f0*/ 	.word	0x00000950
        /*05f4*/ 	.word	0x000000ff
        /*05f8*/ 	.word	0x000324b8
        /*05fc*/ 	.short	0x0100
        /*05fe*/ 	.byte	0x08
	.zero		1


	//   ....[22]....
        /*0600*/ 	.word	0x00000960
        /*0604*/ 	.word	0x000000ff
        /*0608*/ 	.word	0x000324c8
        /*060c*/ 	.short	0x0100
        /*060e*/ 	.byte	0x08
	.zero		1


	//   ....[23]....
        /*0610*/ 	.word	0x00001ac0
        /*0614*/ 	.word	0x00000005
        /*0618*/ 	.word	0x00032400
        /*061c*/ 	.short	0x010a
        /*061e*/ 	.byte	0x3f
	.zero		1


	//   ....[24]....
        /*0620*/ 	.word	0x00001ba0
        /*0624*/ 	.word	0x00000000
        /*0628*/ 	.word	0x00032430
        /*062c*/ 	.short	0x010a
        /*062e*/ 	.byte	0x3f
	.zero		1


	//   ....[25]....
        /*0630*/ 	.word	0x00001be0
        /*0634*/ 	.word	0x00000000
        /*0638*/ 	.word	0x00032430
        /*063c*/ 	.short	0x010a
        /*063e*/ 	.byte	0x3f
	.zero		1


	//   ....[26]....
        /*0640*/ 	.word	0x00001ee0
        /*0644*/ 	.word	0x00000005
        /*0648*/ 	.word	0x00032410
        /*064c*/ 	.short	0x010a
        /*064e*/ 	.byte	0x3f
	.zero		1


	//   ....[27]....
        /*0650*/ 	.word	0x00001f20
        /*0654*/ 	.word	0x00000000
        /*0658*/ 	.word	0x00032450
        /*065c*/ 	.short	0x010a
        /*065e*/ 	.byte	0x3f
	.zero		1


	//   ....[28]....
        /*0660*/ 	.word	0x00001f60
        /*0664*/ 	.word	0x00000000
        /*0668*/ 	.word	0x00032450
        /*066c*/ 	.short	0x010a
        /*066e*/ 	.byte	0x3f
	.zero		1


	//   ....[29]....
        /*0670*/ 	.word	0x00003b50
        /*0674*/ 	.word	0x00000018
        /*0678*/ 	.word	0x00000000
        /*067c*/ 	.short	0x0101
        /*067e*/ 	.byte	0x3f
	.zero		1


	//   ....[30]....
        /*0680*/ 	.word	0x00004650
        /*0684*/ 	.word	0x00000000
        /*0688*/ 	.word	0x00000000
        /*068c*/ 	.short	0x0101
        /*068e*/ 	.byte	0x3f
	.zero		1


	//   ....[31]....
        /*0690*/ 	.word	0x00004780
        /*0694*/ 	.word	0x000000ff
        /*0698*/ 	.word	0x00032430
        /*069c*/ 	.short	0x010a
        /*069e*/ 	.byte	0x04
	.zero		1


	//   ....[32]....
        /*06a0*/ 	.word	0x000047c0
        /*06a4*/ 	.word	0x000000ff
        /*06a8*/ 	.word	0x00032430
        /*06ac*/ 	.short	0x010a
        /*06ae*/ 	.byte	0x04
	.zero		1


	//   ....[33]....
        /*06b0*/ 	.word	0x000049d0
        /*06b4*/ 	.word	0x000000ff
        /*06b8*/ 	.word	0x00032450
        /*06bc*/ 	.short	0x010a
        /*06be*/ 	.byte	0x04
	.zero		1


	//   ....[34]....
        /*06c0*/ 	.word	0x00004a10
        /*06c4*/ 	.word	0x000000ff
        /*06c8*/ 	.word	0x00032450
        /*06cc*/ 	.short	0x010a
        /*06ce*/ 	.byte	0x04
	.zero		1


	//   ....[35]....
        /*06d0*/ 	.word	0x00006380
        /*06d4*/ 	.word	0x00000098
        /*06d8*/ 	.word	0x00000000
        /*06dc*/ 	.short	0x0101
        /*06de*/ 	.byte	0x3f
	.zero		1


	//   ....[36]....
        /*06e0*/ 	.word	0x00007690
        /*06e4*/ 	.word	0x000000af
        /*06e8*/ 	.word	0x00000000
        /*06ec*/ 	.short	0x0101
        /*06ee*/ 	.byte	0x3f
	.zero		1


	//   ....[37]....
        /*06f0*/ 	.word	0x000077d0
        /*06f4*/ 	.word	0x000000ff
        /*06f8*/ 	.word	0x00032430
        /*06fc*/ 	.short	0x010a
        /*06fe*/ 	.byte	0x05
	.zero		1


	//   ....[38]....
        /*0700*/ 	.word	0x00007810
        /*0704*/ 	.word	0x000000ff
        /*0708*/ 	.word	0x00032430
        /*070c*/ 	.short	0x010a
        /*070e*/ 	.byte	0x05
	.zero		1


	//   ....[39]....
        /*0710*/ 	.word	0x00007a20
        /*0714*/ 	.word	0x000000ff
        /*0718*/ 	.word	0x00032450
        /*071c*/ 	.short	0x010a
        /*071e*/ 	.byte	0x05
	.zero		1


	//   ....[40]....
        /*0720*/ 	.word	0x00007a60
        /*0724*/ 	.word	0x000000ff
        /*0728*/ 	.word	0x00032450
        /*072c*/ 	.short	0x010a
        /*072e*/ 	.byte	0x05
	.zero		1


	//   ....[41]....
        /*0730*/ 	.word	0x00008cb0
        /*0734*/ 	.word	0x00000098
        /*0738*/ 	.word	0x00000000
        /*073c*/ 	.short	0x0101
        /*073e*/ 	.byte	0x3f
	.zero		1


	//   ....[42]....
        /*0740*/ 	.word	0x00009e50
        /*0744*/ 	.word	0x000000d7
        /*0748*/ 	.word	0x00000000
        /*074c*/ 	.short	0x0101
        /*074e*/ 	.byte	0x3f
	.zero		1


	//   ....[43]....
        /*0750*/ 	.word	0x0000c1c0
        /*0754*/ 	.word	0x00000097
        /*0758*/ 	.word	0x00000000
        /*075c*/ 	.short	0x0101
        /*075e*/ 	.byte	0x3f
	.zero		1


	//   ....[44]....
        /*0760*/ 	.word	0x0000f240
        /*0764*/ 	.word	0x00000008
        /*0768*/ 	.word	0x00032440
        /*076c*/ 	.short	0x010a
        /*076e*/ 	.byte	0x3f
	.zero		1


	//   ....[45]....
        /*0770*/ 	.word	0x0000f850
        /*0774*/ 	.word	0x00000008
        /*0778*/ 	.word	0x00032420
        /*077c*/ 	.short	0x010a
        /*077e*/ 	.byte	0x3f
	.zero		1


	//   ....[46]....
        /*0780*/ 	.word	0x0000f920
        /*0784*/ 	.word	0x0000000b
        /*0788*/ 	.word	0x00032460
        /*078c*/ 	.short	0x010a
        /*078e*/ 	.byte	0x3f
	.zero		1


	//   ....[47]....
        /*0790*/ 	.word	0x0000ff60
        /*0794*/ 	.word	0x00000002
        /*0798*/ 	.word	0x00032440
        /*079c*/ 	.short	0x010a
        /*079e*/ 	.byte	0x3f
	.zero		1


	//   ....[48]....
        /*07a0*/ 	.word	0x00010170
        /*07a4*/ 	.word	0x00000002
        /*07a8*/ 	.word	0x00032460
        /*07ac*/ 	.short	0x010a
        /*07ae*/ 	.byte	0x3f
	.zero		1


	//   ....[49]....
        /*07b0*/ 	.word	0x000106e0
        /*07b4*/ 	.word	0x00000002
        /*07b8*/ 	.word	0x00032440
        /*07bc*/ 	.short	0x010a
        /*07be*/ 	.byte	0x3f
	.zero		1


	//   ....[50]....
        /*07c0*/ 	.word	0x000108e0
        /*07c4*/ 	.word	0x00000002
        /*07c8*/ 	.word	0x00032460
        /*07cc*/ 	.short	0x010a
        /*07ce*/ 	.byte	0x3f
	.zero		1


	//   ....[51]....
        /*07d0*/ 	.word	0x00010de0
        /*07d4*/ 	.word	0x00000002
        /*07d8*/ 	.word	0x00032440
        /*07dc*/ 	.short	0x010a
        /*07de*/ 	.byte	0x3f
	.zero		1


	//   ....[52]....
        /*07e0*/ 	.word	0x00010ff0
        /*07e4*/ 	.word	0x00000002
        /*07e8*/ 	.word	0x00032460
        /*07ec*/ 	.short	0x010a
        /*07ee*/ 	.byte	0x3f
	.zero		1


	//   ....[53]....
        /*07f0*/ 	.word	0x000121b0
        /*07f4*/ 	.word	0x00000000
        /*07f8*/ 	.word	0x00032420
        /*07fc*/ 	.short	0x010a
        /*07fe*/ 	.byte	0x3f
	.zero		1


	//   ....[54]....
        /*0800*/ 	.word	0x00012380
        /*0804*/ 	.word	0x00000006
        /*0808*/ 	.word	0x00000000
        /*080c*/ 	.short	0x010a
        /*080e*/ 	.byte	0x3f
	.zero		1


	//   ....[55]....
        /*0810*/ 	.word	0x000123f0
        /*0814*/ 	.word	0x00000007
        /*0818*/ 	.word	0x00000000
        /*081c*/ 	.short	0x010a
        /*081e*/ 	.byte	0x3f
	.zero		1


	//   ....[56]....
        /*0820*/ 	.word	0x00012460
        /*0824*/ 	.word	0x00000004
        /*0828*/ 	.word	0x00000000
        /*082c*/ 	.short	0x010a
        /*082e*/ 	.byte	0x3f
	.zero		1


	//   ....[57]....
        /*0830*/ 	.word	0x00012490
        /*0834*/ 	.word	0x00000003
        /*0838*/ 	.word	0x00000000
        /*083c*/ 	.short	0x010a
        /*083e*/ 	.byte	0x3f
	.zero		1


	//   ....[58]....
        /*0840*/ 	.word	0x000124f0
        /*0844*/ 	.word	0x00000005
        /*0848*/ 	.word	0x00032400
        /*084c*/ 	.short	0x010a
        /*084e*/ 	.byte	0x3f
	.zero		1


	//   ....[59]....
        /*0850*/ 	.word	0x00012540
        /*0854*/ 	.word	0x00000000
        /*0858*/ 	.word	0x00032430
        /*085c*/ 	.short	0x010a
        /*085e*/ 	.byte	0x3f
	.zero		1


	//   ....[60]....
        /*0860*/ 	.word	0x00012590
        /*0864*/ 	.word	0x00000005
        /*0868*/ 	.word	0x00032410
        /*086c*/ 	.short	0x010a
        /*086e*/ 	.byte	0x3f
	.zero		1


	//   ....[61]....
        /*0870*/ 	.word	0x000125e0
        /*0874*/ 	.word	0x00000000
        /*0878*/ 	.word	0x00032450
        /*087c*/ 	.short	0x010a
        /*087e*/ 	.byte	0x3f
	.zero		1


	//   ....[62]....
        /*0880*/ 	.word	0x00012640
        /*0884*/ 	.word	0x00000014
        /*0888*/ 	.word	0x00032430
        /*088c*/ 	.short	0x010a
        /*088e*/ 	.byte	0x3f
	.zero		1


	//   ....[63]....
        /*0890*/ 	.word	0x000126a0
        /*0894*/ 	.word	0x00000014
        /*0898*/ 	.word	0x00032450
        /*089c*/ 	.short	0x010a
        /*089e*/ 	.byte	0x3f
	.zero		1


	//   ....[64]....
        /*08a0*/ 	.word	0x00012700
        /*08a4*/ 	.word	0x00000014
        /*08a8*/ 	.word	0x00032430
        /*08ac*/ 	.short	0x010a
        /*08ae*/ 	.byte	0x3f
	.zero		1


	//   ....[65]....
        /*08b0*/ 	.word	0x00012760
        /*08b4*/ 	.word	0x00000014
        /*08b8*/ 	.word	0x00032450
        /*08bc*/ 	.short	0x010a
        /*08be*/ 	.byte	0x3f
	.zero		1


	//   ....[66]....
        /*08c0*/ 	.word	0x00012900
        /*08c4*/ 	.word	0x00000008
        /*08c8*/ 	.word	0x00032440
        /*08cc*/ 	.short	0x010a
        /*08ce*/ 	.byte	0x3f
	.zero		1


	//   ....[67]....
        /*08d0*/ 	.word	0x00012980
        /*08d4*/ 	.word	0x00000008
        /*08d8*/ 	.word	0x00032420
        /*08dc*/ 	.short	0x010a
        /*08de*/ 	.byte	0x3f
	.zero		1


	//   ....[68]....
        /*08e0*/ 	.word	0x000129d0
        /*08e4*/ 	.word	0x0000000b
        /*08e8*/ 	.word	0x00032460
        /*08ec*/ 	.short	0x010a
        /*08ee*/ 	.byte	0x3f
	.zero		1


	//   ....[69]....
        /*08f0*/ 	.word	0x00012a20
        /*08f4*/ 	.word	0x00000002
        /*08f8*/ 	.word	0x00032440
        /*08fc*/ 	.short	0x010a
        /*08fe*/ 	.byte	0x3f
	.zero		1


	//   ....[70]....
        /*0900*/ 	.word	0x00012a70
        /*0904*/ 	.word	0x00000002
        /*0908*/ 	.word	0x00032460
        /*090c*/ 	.short	0x010a
        /*090e*/ 	.byte	0x3f
	.zero		1


	//   ....[71]....
        /*0910*/ 	.word	0x00012ac0
        /*0914*/ 	.word	0x00000002
        /*0918*/ 	.word	0x00032440
        /*091c*/ 	.short	0x010a
        /*091e*/ 	.byte	0x3f
	.zero		1


	//   ....[72]....
        /*0920*/ 	.word	0x00012b10
        /*0924*/ 	.word	0x00000002
        /*0928*/ 	.word	0x00032460
        /*092c*/ 	.short	0x010a
        /*092e*/ 	.byte	0x3f
	.zero		1


	//   ....[73]....
        /*0930*/ 	.word	0x00012b60
        /*0934*/ 	.word	0x00000002
        /*0938*/ 	.word	0x00032440
        /*093c*/ 	.short	0x010a
        /*093e*/ 	.byte	0x3f
	.zero		1


	//   ....[74]....
        /*0940*/ 	.word	0x00012bb0
        /*0944*/ 	.word	0x00000002
        /*0948*/ 	.word	0x00032460
        /*094c*/ 	.short	0x010a
        /*094e*/ 	.byte	0x3f
	.zero		1


	//   ....[75]....
        /*0950*/ 	.word	0x00013570
        /*0954*/ 	.word	0x00000000
        /*0958*/ 	.word	0x00032420
        /*095c*/ 	.short	0x010a
        /*095e*/ 	.byte	0x3f
	.zero		1


	//   ....[76]....
        /*0960*/ 	.word	0x00013710
        /*0964*/ 	.word	0x00000006
        /*0968*/ 	.word	0x00000000
        /*096c*/ 	.short	0x010a
        /*096e*/ 	.byte	0x3f
	.zero		1


	//   ....[77]....
        /*0970*/ 	.word	0x00013760
        /*0974*/ 	.word	0x00000007
        /*0978*/ 	.word	0x00000000
        /*097c*/ 	.short	0x010a
        /*097e*/ 	.byte	0x3f
	.zero		1


	//   ....[78]....
        /*0980*/ 	.word	0x000137b0
        /*0984*/ 	.word	0x00000004
        /*0988*/ 	.word	0x00000000
        /*098c*/ 	.short	0x010a
        /*098e*/ 	.byte	0x3f
	.zero		1


	//----- nvinfo : EIATTR_NUM_MBARRIERS
	.align		4
.L_616:
        /*0990*/ 	.byte	0x03, 0x38
        /*0992*/ 	.short	0x0017


	//----- nvinfo : EIATTR_EXIT_INSTR_OFFSETS
	.align		4
        /*0994*/ 	.byte	0x04, 0x1c
        /*0996*/ 	.short	(.L_618 - .L_617)


	//   ....[0]....
.L_617:
        /*0998*/ 	.word	0x00000b10


	//   ....[1]....
        /*099c*/ 	.word	0x0000d5e0


	//   ....[2]....
        /*09a0*/ 	.word	0x0000d640


	//   ....[3]....
        /*09a4*/ 	.word	0x000124e0


	//----- nvinfo : EIATTR_MAX_THREADS
	.align		4
.L_618:
        /*09a8*/ 	.byte	0x04, 0x05
        /*09aa*/ 	.short	(.L_620 - .L_619)
.L_619:
        /*09ac*/ 	.word	0x00000180
        /*09b0*/ 	.word	0x00000001
        /*09b4*/ 	.word	0x00000001


	//----- nvinfo : EIATTR_CRS_STACK_SIZE
	.align		4
.L_620:
        /*09b8*/ 	.byte	0x04, 0x1e
        /*09ba*/ 	.short	(.L_622 - .L_621)
.L_621:
        /*09bc*/ 	.word	0x00000000


	//----- nvinfo : EIATTR_CBANK_PARAM_SIZE
	.align		4
.L_622:
        /*09c0*/ 	.byte	0x03, 0x19
        /*09c2*/ 	.short	0x0b70


	//----- nvinfo : EIATTR_PARAM_CBANK
	.align		4
        /*09c4*/ 	.byte	0x04, 0x0a
        /*09c6*/ 	.short	(.L_624 - .L_623)
	.align		4
.L_623:
        /*09c8*/ 	.word	index@(.nv.constant0._ZN7cutlass13device_kernelIN5flash11enable_sm90INS1_16FlashAttnFwdSm90INS1_25CollectiveMainloopFwdSm90ILi2EN4cute5tupleIJNS5_1CILi1EEES8_S8_EEENS6_IJNS7_ILi128EEENS7_ILi96EEENS7_ILi64EEEEEELi256ENS_6half_tEfNS_4arch4Sm90ELb1ELb0ELb1ELb1ELb0ELb0ELb1ELb1ELb0ELb0ELb0ELb0EEENS1_21CollectiveEpilogueFwdINS6_IJSA_NS7_ILi256EEESB_EEES9_SE_SG_Li256ELb1ELb0ELb0ELb0EEENS1_36VarlenDynamicPersistentTileSchedulerILi128ELi96ELi256ELi32ELb0ELb0ELb1ELb1ELb1ELb1EEEEEEEEEvNT_6ParamsE)
        /*09cc*/ 	.short	0x0210
        /*09ce*/ 	.short	0x0b70


	//----- nvinfo : EIATTR_SW_WAR
	.align		4
.L_624:
        /*09d0*/ 	.byte	0x04, 0x36
        /*09d2*/ 	.short	(.L_626 - .L_625)
.L_625:
        /*09d4*/ 	.word	0x00000008
.L_626:


//--------------------- .nv.info._ZN7cutlass13device_kernelIN5flash11enable_sm90INS1_16FlashAttnFwdSm90INS1_25CollectiveMainloopFwdSm90ILi2EN4cute5tupleIJNS5_1CILi1EEES8_S8_EEENS6_IJNS7_ILi128EEENS7_ILi96EEENS7_ILi64EEEEEELi256ENS_6half_tEfNS_4arch4Sm90ELb1ELb0ELb1ELb1ELb0ELb1ELb1ELb1ELb0ELb0ELb0ELb0EEENS1_21CollectiveEpilogueFwdINS6_IJSA_NS7_ILi256EEESB_EEES9_SE_SG_Li256ELb1ELb0ELb0ELb0EEENS1_36VarlenDynamicPersistentTileSchedulerILi128ELi96ELi256ELi32ELb0ELb0ELb1ELb1ELb1ELb1EEEEEEEEEvNT_6ParamsE --------------------------
	.section	.nv.info._ZN7cutlass13device_kernelIN5flash11enable_sm90INS1_16FlashAttnFwdSm90INS1_25CollectiveMainloopFwdSm90ILi2EN4cute5tupleIJNS5_1CILi1EEES8_S8_EEENS6_IJNS7_ILi128EEENS7_ILi96EEENS7_ILi64EEEEEELi256ENS_6half_tEfNS_4arch4Sm90ELb1ELb0ELb1ELb1ELb0ELb1ELb1ELb1ELb0ELb0ELb0ELb0EEENS1_21CollectiveEpilogueFwdINS6_IJSA_NS7_ILi256EEESB_EEES9_SE_SG_Li256ELb1ELb0ELb0ELb0EEENS1_36VarlenDynamicPersistentTileSchedulerILi128ELi96ELi256ELi32ELb0ELb0ELb1ELb1ELb1ELb1EEEEEEEEEvNT_6ParamsE,"",@"SHT_CUDA_INFO"
	.sectionflags	@""
	.align	4


	//----- nvinfo : EIATTR_CUDA_API_VERSION
	.align		4
        /*0000*/ 	.byte	0x04, 0x37
        /*0002*/ 	.short	(.L_628 - .L_627)
.L_627:
        /*0004*/ 	.word	0x00000082


	//----- nvinfo : EIATTR_KPARAM_INFO
	.align		4
.L_628:
        /*0008*/ 	.byte	0x04, 0x17
        /*000a*/ 	.short	(.L_630 - .L_629)
.L_629:
        /*000c*/ 	.word	0x00000000
        /*0010*/ 	.short	0x0000
        /*0012*/ 	.short	0x0070
        /*0014*/ 	.byte	0x00, 0xf0, 0x01, 0x2c


	//----- nvinfo : EIATTR_SPARSE_MMA_MASK
	.align		4
.L_630:
        /*0018*/ 	.byte	0x03, 0x50
        /*001a*/ 	.short	0x0000


	//----- nvinfo : EIATTR_MAXREG_COUNT
	.align		4
        /*001c*/ 	.byte	0x03, 0x1b
        /*001e*/ 	.short	0x00a8


	//----- nvinfo : EIATTR_NUM_BARRIERS
	.align		4
        /*0020*/ 	.byte	0x02, 0x4c
        /*0022*/ 	.byte	0x10
	.zero		1


	//----- nvinfo : EIATTR_EXTERNS
	.align		4
        /*0024*/ 	.byte	0x04, 0x0f
        /*0026*/ 	.short	(.L_632 - .L_631)


	//   ....[0]....
	.align		4
.L_631:
        /*0028*/ 	.word	index@(__assertfail)


	//----- nvinfo : EIATTR_ANNOTATIONS
	.align		4
.L_632:
        /*002c*/ 	.byte	0x04, 0x55
        /*002e*/ 	.short	(.L_634 - .L_633)


	//   ....[0]....
.L_633:
        /* <DEDUP_REMOVED lines=83> */


	//----- nvinfo : EIATTR_MERCURY_ISA_VERSION
	.align		4
.L_634:
        /*0550*/ 	.byte	0x03, 0x5f
        /*0552*/ 	.short	0x0101


	//----- nvinfo : EIATTR_UNUSED_LOAD_BYTE_OFFSET
	.align		4
        /*0554*/ 	.byte	0x04, 0x44
        /*0556*/ 	.short	(.L_636 - .L_635)


	//   ....[0]....
.L_635:
        /*0558*/ 	.word	0x00000b40
        /*055c*/ 	.word	0x0000fff0


	//   ....[1]....
        /*0560*/ 	.word	0x00013000
        /*0564*/ 	.word	0x0000fff0


	//----- nvinfo : EIATTR_INT_WARP_WIDE_INSTR_OFFSETS
	.align		4
.L_636:
        /*0568*/ 	.byte	0x04, 0x31
        /*056a*/ 	.short	(.L_638 - .L_637)


	//   ....[0]....
.L_637:
        /*056c*/ 	.word	0x000001e0


	//   ....[1]....
        /*0570*/ 	.word	0x00000220


	//   ....[2]....
        /*0574*/ 	.word	0x00000290


	//   ....[3]....
        /*0578*/ 	.word	0x00000300


	//   ....[4]....
        /*057c*/ 	.word	0x00017c40


	//   ....[5]....
        /*0580*/ 	.word	0x00017cd0


	//   ....[6]....
        /*0584*/ 	.word	0x00018150


	//   ....[7]....
        /*0588*/ 	.word	0x00018180


	//   ....[8]....
        /*058c*/ 	.word	0x0001a720


	//   ....[9]....
        /*0590*/ 	.word	0x0001a7b0


	//----- nvinfo : EIATTR_COOP_GROUP_MASK_REGIDS
	.align		4
.L_638:
        /*0594*/ 	.byte	0x04, 0x29
        /*0596*/ 	.short	(.L_640 - .L_639)


	//   ....[0]....
.L_639:
        /*0598*/ 	.word	0xffffffff


	//   ....[1]....
        /*059c*/ 	.word	0xffffffff


	//   ....[2]....
        /*05a0*/ 	.word	0xffffffff


	//   ....[3]....
        /*05a4*/ 	.word	0xffffffff


	//   ....[4]....
        /*05a8*/ 	.word	0xffffffff


	//   ....[5]....
        /*05ac*/ 	.word	0xffffffff


	//   ....[6]....
        /*05b0*/ 	.word	0xffffffff


	//   ....[7]....
        /*05b4*/ 	.word	0xffffffff


	//   ....[8]....
        /*05b8*/ 	.word	0xffffffff


	//   ....[9]....
        /*05bc*/ 	.word	0xffffffff


	//   ....[10]....
        /*05c0*/ 	.word	0xffffffff


	//   ....[11]....
        /*05c4*/ 	.word	0xffffffff


	//   ....[12]....
        /*05c8*/ 	.word	0xffffffff


	//   ....[13]....
        /*05cc*/ 	.word	0xffffffff


	//   ....[14]....
        /*05d0*/ 	.word	0xffffffff


	//   ....[15]....
        /*05d4*/ 	.word	0xffffffff


	//   ....[16]....
        /*05d8*/ 	.word	0xffffffff


	//   ....[17]....
        /*05dc*/ 	.word	0xffffffff


	//   ....[18]....
        /*05e0*/ 	.word	0xffffffff


	//   ....[19]....
        /*05e4*/ 	.word	0xffffffff


	//   ....[20]....
        /*05e8*/ 	.word	0xffffffff


	//   ....[21]....
        /*05ec*/ 	.word	0xffffffff


	//   ....[22]....
        /*05f0*/ 	.word	0xffffffff


	//   ....[23]....
        /*05f4*/ 	.word	0xffffffff


	//   ....[24]....
        /*05f8*/ 	.word	0xffffffff


	//   ....[25]....
        /*05fc*/ 	.word	0xffffffff


	//   ....[26]....
        /*0600*/ 	.word	0xffffffff


	//   ....[27]....
        /*0604*/ 	.word	0xffffffff


	//   ....[28]....
        /*0608*/ 	.word	0xffffffff


	//   ....[29]....
        /*060c*/ 	.word	0xffffffff


	//   ....[30]....
        /*0610*/ 	.word	0xffffffff


	//   ....[31]....
        /*0614*/ 	.word	0xffffffff


	//   ....[32]....
        /*0618*/ 	.word	0xffffffff


	//   ....[33]....
        /*061c*/ 	.word	0xffffffff


	//   ....[34]....
        /*0620*/ 	.word	0xffffffff


	//   ....[35]....
        /*0624*/ 	.word	0xffffffff


	//   ....[36]....
        /*0628*/ 	.word	0xffffffff


	//   ....[37]....
        /*062c*/ 	.word	0xffffffff


	//   ....[38]....
        /*0630*/ 	.word	0xffffffff


	//   ....[39]....
        /*0634*/ 	.word	0xffffffff


	//   ....[40]....
        /*0638*/ 	.word	0xffffffff


	//   ....[41]....
        /*063c*/ 	.word	0xffffffff


	//   ....[42]....
        /*0640*/ 	.word	0xffffffff


	//   ....[43]....
        /*0644*/ 	.word	0xffffffff


	//   ....[44]....
        /*0648*/ 	.word	0xffffffff


	//   ....[45]....
        /*064c*/ 	.word	0xffffffff


	//   ....[46]....
        /*0650*/ 	.word	0xffffffff


	//   ....[47]....
        /*0654*/ 	.word	0xffffffff


	//   ....[48]....
        /*0658*/ 	.word	0xffffffff


	//   ....[49]....
        /*065c*/ 	.word	0xffffffff


	//   ....[50]....
        /*0660*/ 	.word	0xffffffff


	//   ....[51]....
        /*0664*/ 	.word	0xffffffff


	//   ....[52]....
        /*0668*/ 	.word	0xffffffff


	//   ....[53]....
        /*066c*/ 	.word	0xffffffff


	//   ....[54]....
        /*0670*/ 	.word	0xffffffff


	//   ....[55]....
        /*0674*/ 	.word	0xffffffff


	//   ....[56]....
        /*0678*/ 	.word	0xffffffff


	//   ....[57]....
        /*067c*/ 	.word	0xffffffff


	//   ....[58]....
        /*0680*/ 	.word	0x0500000f


	//   ....[59]....
        /*0684*/ 	.word	0x0500000f


	//   ....[60]....
        /*0688*/ 	.word	0x0500000f


	//   ....[61]....
        /*068c*/ 	.word	0x0500000f


	//   ....[62]....
        /*0690*/ 	.word	0x0500000f


	//   ....[63]....
        /*0694*/ 	.word	0x0500000f


	//   ....[64]....
        /*0698*/ 	.word	0x0500000f


	//   ....[65]....
        /*069c*/ 	.word	0x0500000f


	//   ....[66]....
        /*06a0*/ 	.word	0x0500000f


	//   ....[67]....
        /*06a4*/ 	.word	0x0500000f


	//   ....[68]....
        /*06a8*/ 	.word	0x0500000f


	//   ....[69]....
        /*06ac*/ 	.word	0x0500000f


	//   ....[70]....
        /*06b0*/ 	.word	0x0500000f


	//   ....[71]....
        /*06b4*/ 	.word	0x0500000f


	//   ....[72]....
        /*06b8*/ 	.word	0x0500000f


	//   ....[73]....
        /*06bc*/ 	.word	0x0500000f


	//   ....[74]....
        /*06c0*/ 	.word	0x0500000f


	//   ....[75]....
        /*06c4*/ 	.word	0x0500000f


	//   ....[76]....
        /*06c8*/ 	.word	0x0500000f


	//   ....[77]....
        /*06cc*/ 	.word	0x0500000f


	//   ....[78]....
        /*06d0*/ 	.word	0x0500000f


	//   ....[79]....
        /*06d4*/ 	.word	0x0500000f


	//   ....[80]....
        /*06d8*/ 	.word	0x0500000f


	//   ....[81]....
        /*06dc*/ 	.word	0x0500000f


	//   ....[82]....
        /*06e0*/ 	.word	0x0500000f


	//   ....[83]....
        /*06e4*/ 	.word	0x0500000f


	//   ....[84]....
        /*06e8*/ 	.word	0x0500000f


	//   ....[85]....
        /*06ec*/ 	.word	0x0500000f


	//   ....[86]....
        /*06f0*/ 	.word	0x0500000f


	//   ....[87]....
        /*06f4*/ 	.word	0x0500000f


	//   ....[88]....
        /*06f8*/ 	.word	0x0500000f


	//   ....[89]....
        /*06fc*/ 	.word	0x0500000f


	//   ....[90]....
        /*0700*/ 	.word	0x0500000f


	//   ....[91]....
        /*0704*/ 	.word	0x0500000f


	//   ....[92]....
        /*0708*/ 	.word	0x0500000f


	//   ....[93]....
        /*070c*/ 	.word	0x0500000f


	//   ....[94]....
        /*0710*/ 	.word	0x0500000f


	//----- nvinfo : EIATTR_COOP_GROUP_INSTR_OFFSETS
	.align		4
.L_640:
        /*0714*/ 	.byte	0x04, 0x28
        /*0716*/ 	.short	(.L_642 - .L_641)


	//   ....[0]....
.L_641:
        /*0718*/ 	.word	0x00000060


	//   ....[1]....
        /*071c*/ 	.word	0x000001f0


	//   ....[2]....
        /*0720*/ 	.word	0x000002b0


	//   ....[3]....
        /*0724*/ 	.word	0x00000480


	//   ....[4]....
        /*0728*/ 	.word	0x000005e0


	//   ....[5]....
        /*072c*/ 	.word	0x00000700


	//   ....[6]....
        /*0730*/ 	.word	0x00000860


	//   ....[7]....
        /*0734*/ 	.word	0x00005e70


	//   ....[8]....
        /*0738*/ 	.word	0x0000ab20


	//   ....[9]....
        /*073c*/ 	.word	0x0000ab70


	//   ....[10]....
        /*0740*/ 	.word	0x0000b360


	//   ....[11]....
        /*0744*/ 	.word	0x0000b380


	//   ....[12]....
        /*0748*/ 	.word	0x0000da20


	//   ....[13]....
        /*074c*/ 	.word	0x0000da40


	//   ....[14]....
        /*0750*/ 	.word	0x0000e220


	//   ....[15]....
        /*0754*/ 	.word	0x0000e240


	//   ....[16]....
        /*0758*/ 	.word	0x000109d0


	//   ....[17]....
        /*075c*/ 	.word	0x00010a40


	//   ....[18]....
        /*0760*/ 	.word	0x000110b0


	//   ....[19]....
        /*0764*/ 	.word	0x000110d0


	//   ....[20]....
        /*0768*/ 	.word	0x00012570


	//   ....[21]....
        /*076c*/ 	.word	0x000125d0


	//   ....[22]....
        /*0770*/ 	.word	0x00012620


	//   ....[23]....
        /*0774*/ 	.word	0x00012650


	//   ....[24]....
        /*0778*/ 	.word	0x00015b50


	//   ....[25]....
        /*077c*/ 	.word	0x00015cd0


	//   ....[26]....
        /*0780*/ 	.word	0x00015d00


	//   ....[27]....
        /*0784*/ 	.word	0x00015d40


	//   ....[28]....
        /*0788*/ 	.word	0x00015db0


	//   ....[29]....
        /*078c*/ 	.word	0x00015e10


	//   ....[30]....
        /*0790*/ 	.word	0x00015e50


	//   ....[31]....
        /*0794*/ 	.word	0x00015ff0


	//   ....[32]....
        /*0798*/ 	.word	0x00016050


	//   ....[33]....
        /*079c*/ 	.word	0x00016090


	//   ....[34]....
        /*07a0*/ 	.word	0x000160d0


	//   ....[35]....
        /*07a4*/ 	.word	0x00016100


	//   ....[36]....
        /*07a8*/ 	.word	0x00016130


	//   ....[37]....
        /*07ac*/ 	.word	0x000161c0


	//   ....[38]....
        /*07b0*/ 	.word	0x00016220


	//   ....[39]....
        /*07b4*/ 	.word	0x000162b0


	//   ....[40]....
        /*07b8*/ 	.word	0x0001a840


	//   ....[41]....
        /*07bc*/ 	.word	0x0001a850


	//   ....[42]....
        /*07c0*/ 	.word	0x0001a960


	//   ....[43]....
        /*07c4*/ 	.word	0x0001a9c0


	//   ....[44]....
        /*07c8*/ 	.word	0x0001aa00


	//   ....[45]....
        /*07cc*/ 	.word	0x0001aa40


	//   ....[46]....
        /*07d0*/ 	.word	0x0001aa70


	//   ....[47]....
        /*07d4*/ 	.word	0x0001aaa0


	//   ....[48]....
        /*07d8*/ 	.word	0x0001ac30


	//   ....[49]....
        /*07dc*/ 	.word	0x0001ac90


	//   ....[50]....
        /*07e0*/ 	.word	0x0001acd0


	//   ....[51]....
        /*07e4*/ 	.word	0x0001ad10


	//   ....[52]....
        /*07e8*/ 	.word	0x0001ad40


	//   ....[53]....
        /*07ec*/ 	.word	0x0001ad70


	//   ....[54]....
        /*07f0*/ 	.word	0x0001ae30


	//   ....[55]....
        /*07f4*/ 	.word	0x0001ae50


	//   ....[56]....
        /*07f8*/ 	.word	0x0001aec0


	//   ....[57]....
        /*07fc*/ 	.word	0x0001b530


	//   ....[58]....
        /*0800*/ 	.word	0x0001b9c0


	//   ....[59]....
        /*0804*/ 	.word	0x0001ba60


	//   ....[60]....
        /*0808*/ 	.word	0x0001bb00


	//   ....[61]....
        /*080c*/ 	.word	0x0001bba0


	//   ....[62]....
        /*0810*/ 	.word	0x0001bc40


	//   ....[63]....
        /*0814*/ 	.word	0x0001bce0


	//   ....[64]....
        /*0818*/ 	.word	0x0001bd80


	//   ....[65]....
        /*081c*/ 	.word	0x0001be20


	//   ....[66]....
        /*0820*/ 	.word	0x0001bec0


	//   ....[67]....
        /*0824*/ 	.word	0x0001bfb0


	//   ....[68]....
        /*0828*/ 	.word	0x0001c050


	//   ....[69]....
        /*082c*/ 	.word	0x0001c0f0


	//   ....[70]....
        /*0830*/ 	.word	0x0001c190


	//   ....[71]....
        /*0834*/ 	.word	0x0001c230


	//   ....[72]....
        /*0838*/ 	.word	0x0001c2d0


	//   ....[73]....
        /*083c*/ 	.word	0x0001c370


	//   ....[74]....
        /*0840*/ 	.word	0x0001c410


	//   ....[75]....
        /*0844*/ 	.word	0x0001c760


	//   ....[76]....
        /*0848*/ 	.word	0x0001ca40


	//   ....[77]....
        /*084c*/ 	.word	0x0001ce60


	//   ....[78]....
        /*0850*/ 	.word	0x0001cef0


	//   ....[79]....
        /*0854*/ 	.word	0x0001cf90


	//   ....[80]....
        /*0858*/ 	.word	0x0001d040


	//   ....[81]....
        /*085c*/ 	.word	0x0001d0c0


	//   ....[82]....
        /*0860*/ 	.word	0x0001d140


	//   ....[83]....
        /*0864*/ 	.word	0x0001d1c0


	//   ....[84]....
        /*0868*/ 	.word	0x0001d240


	//   ....[85]....
        /*086c*/ 	.word	0x0001d2d0


	//   ....[86]....
        /*0870*/ 	.word	0x0001d380


	//   ....[87]....
        /*0874*/ 	.word	0x0001d400


	//   ....[88]....
        /*0878*/ 	.word	0x0001d480


	//   ....[89]....
        /*087c*/ 	.word	0x0001d500


	//   ....[90]....
        /*0880*/ 	.word	0x0001d580


	//   ....[91]....
        /*0884*/ 	.word	0x0001d5f0


	//   ....[92]....
        /*0888*/ 	.word	0x0001d690


	//   ....[93]....
        /*088c*/ 	.word	0x0001d720


	//   ....[94]....
        /*0890*/ 	.word	0x0001d850


	//----- nvinfo : EIATTR_REG_RECONFIG
	.align		4
.L_642:
        /*0894*/ 	.byte	0x01, 0x54
	.zero		2


	//----- nvinfo : EIATTR_SYSCALL_OFFSETS
	.align		4
        /*0898*/ 	.byte	0x04, 0x46
        /*089a*/ 	.short	(.L_644 - .L_643)


	//   ....[0]....
.L_643:
        /*089c*/ 	.word	0x000018d0


	//   ....[1]....
        /*08a0*/ 	.word	0x00001a20


	//   ....[2]....
        /*08a4*/ 	.word	0x00006060


	//   ....[3]....
        /*08a8*/ 	.word	0x00006570


	//   ....[4]....
        /*08ac*/ 	.word	0x00017e60


	//   ....[5]....
        /*08b0*/ 	.word	0x00017fa0


	//   ....[6]....
        /*08b4*/ 	.word	0x000180a0


	//----- nvinfo : EIATTR_MBARRIER_INSTR_OFFSETS
	.align		4
.L_644:
        /*08b8*/ 	.byte	0x04, 0x39
        /*08ba*/ 	.short	(.L_646 - .L_645)


	//   ....[0]....
.L_645:
        /*08bc*/ 	.word	0x00000320
        /*08c0*/ 	.word	0x000000ff
        /*08c4*/ 	.word	0x00032400
        /*08c8*/ 	.short	0x0100
        /*08ca*/ 	.byte	0x08
	.zero		1


	//   ....[1]....
        /*08cc*/ 	.word	0x00000330
        /*08d0*/ 	.word	0x000000ff
        /*08d4*/ 	.word	0x00032410
        /*08d8*/ 	.short	0x0100
        /*08da*/ 	.byte	0x08
	.zero		1


	//   ....[2]....
        /*08dc*/ 	.word	0x00000340
        /*08e0*/ 	.word	0x000000ff
        /*08e4*/ 	.word	0x00032420
        /*08e8*/ 	.short	0x0100
        /*08ea*/ 	.byte	0x08
	.zero		1


	//   ....[3]....
        /*08ec*/ 	.word	0x00000430
        /*08f0*/ 	.word	0x000000ff
        /*08f4*/ 	.word	0x00032430
        /*08f8*/ 	.short	0x0100
        /*08fa*/ 	.byte	0x08
	.zero		1


	//   ....[4]....
        /*08fc*/ 	.word	0x00000440
        /*0900*/ 	.word	0x000000ff
        /*0904*/ 	.word	0x00032440
        /*0908*/ 	.short	0x0100
        /*090a*/ 	.byte	0x08
	.zero		1


	//   ....[5]....
        /*090c*/ 	.word	0x00000450
        /*0910*/ 	.word	0x000000ff
        /*0914*/ 	.word	0x00032438
        /*0918*/ 	.short	0x0100
        /*091a*/ 	.byte	0x08
	.zero		1


	//   ....[6]....
        /*091c*/ 	.word	0x00000460
        /*0920*/ 	.word	0x000000ff
        /*0924*/ 	.word	0x00032448
        /*0928*/ 	.short	0x0100
        /*092a*/ 	.byte	0x08
	.zero		1


	//   ....[7]....
        /*092c*/ 	.word	0x00000590
        /*0930*/ 	.word	0x000000ff
        /*0934*/ 	.word	0x00032450
        /*0938*/ 	.short	0x0100
        /*093a*/ 	.byte	0x08
	.zero		1


	//   ....[8]....
        /*093c*/ 	.word	0x000005a0
        /*0940*/ 	.word	0x000000ff
        /*0944*/ 	.word	0x00032460
        /*0948*/ 	.short	0x0100
        /*094a*/ 	.byte	0x08
	.zero		1


	//   ....[9]....
        /*094c*/ 	.word	0x000005b0
        /*0950*/ 	.word	0x000000ff
        /*0954*/ 	.word	0x00032458
        /*0958*/ 	.short	0x0100
        /*095a*/ 	.byte	0x08
	.zero		1


	//   ....[10]....
        /*095c*/ 	.word	0x000005c0
        /*0960*/ 	.word	0x000000ff
        /*0964*/ 	.word	0x00032468
        /*0968*/ 	.short	0x0100
        /*096a*/ 	.byte	0x08
	.zero		1


	//   ....[11]....
        /*096c*/ 	.word	0x000006b0
        /*0970*/ 	.word	0x000000ff
        /*0974*/ 	.word	0x00032470
        /*0978*/ 	.short	0x0100
        /*097a*/ 	.byte	0x06
	.zero		1


	//   ....[12]....
        /*097c*/ 	.word	0x000006c0
        /*0980*/ 	.word	0x000000ff
        /*0984*/ 	.word	0x00032480
        /*0988*/ 	.short	0x0100
        /*098a*/ 	.byte	0x06
	.zero		1


	//   ....[13]....
        /*098c*/ 	.word	0x000006d0
        /*0990*/ 	.word	0x000000ff
        /*0994*/ 	.word	0x00032478
        /*0998*/ 	.short	0x0100
        /*099a*/ 	.byte	0x06
	.zero		1


	//   ....[14]....
        /*099c*/ 	.word	0x000006e0
        /*09a0*/ 	.word	0x000000ff
        /*09a4*/ 	.word	0x00032488
        /*09a8*/ 	.short	0x0100
        /*09aa*/ 	.byte	0x06
	.zero		1


	//   ....[15]....
        /*09ac*/ 	.word	0x00000810
        /*09b0*/ 	.word	0x000000ff
        /*09b4*/ 	.word	0x00032490
        /*09b8*/ 	.short	0x0100
        /*09ba*/ 	.byte	0x08
	.zero		1


	//   ....[16]....
        /*09bc*/ 	.word	0x00000820
        /*09c0*/ 	.word	0x000000ff
        /*09c4*/ 	.word	0x000324a0
        /*09c8*/ 	.short	0x0100
        /*09ca*/ 	.byte	0x08
	.zero		1


	//   ....[17]....
        /*09cc*/ 	.word	0x00000830
        /*09d0*/ 	.word	0x000000ff
        /*09d4*/ 	.word	0x00032498
        /*09d8*/ 	.short	0x0100
        /*09da*/ 	.byte	0x08
	.zero		1


	//   ....[18]....
        /*09dc*/ 	.word	0x00000840
        /*09e0*/ 	.word	0x000000ff
        /*09e4*/ 	.word	0x000324a8
        /*09e8*/ 	.short	0x0100
        /*09ea*/ 	.byte	0x08
	.zero		1


	//   ....[19]....
        /*09ec*/ 	.word	0x00000970
        /*09f0*/ 	.word	0x000000ff
        /*09f4*/ 	.word	0x000324b0
        /*09f8*/ 	.short	0x0100
        /*09fa*/ 	.byte	0x08
	.zero		1


	//   ....[20]....
        /*09fc*/ 	.word	0x00000980
        /*0a00*/ 	.word	0x000000ff
        /*0a04*/ 	.word	0x000324c0
        /*0a08*/ 	.short	0x0100
        /*0a0a*/ 	.byte	0x08
	.zero		1


	//   ....[21]....
        /*0a0c*/ 	.word	0x00000990
        /*0a10*/ 	.word	0x000000ff
        /*0a14*/ 	.word	0x000324b8
        /*0a18*/ 	.short	0x0100
        /*0a1a*/ 	.byte	0x08
	.zero		1


	//   ....[22]....
        /*0a1c*/ 	.word	0x000009a0
        /*0a20*/ 	.word	0x000000ff
        /*0a24*/ 	.word	0x000324c8
        /*0a28*/ 	.short	0x0100
        /*0a2a*/ 	.byte	0x08
	.zero		1


	//   ....[23]....
        /*0a2c*/ 	.word	0x00002e30
        /*0a30*/ 	.word	0x0000005a
        /*0a34*/ 	.word	0x00032490
        /*0a38*/ 	.short	0x010a
        /*0a3a*/ 	.byte	0x3f
	.zero		1


	//   ....[24]....
        /*0a3c*/ 	.word	0x00003f90
        /*0a40*/ 	.word	0x0000005a
        /*0a44*/ 	.word	0x00032490
        /*0a48*/ 	.short	0x010a
        /*0a4a*/ 	.byte	0x3f
	.zero		1


	//   ....[25]....
        /*0a4c*/ 	.word	0x00005030
        /*0a50*/ 	.word	0x0000005a
        /*0a54*/ 	.word	0x00032490
        /*0a58*/ 	.short	0x010a
        /*0a5a*/ 	.byte	0x3f
	.zero		1


	//   ....[26]....
        /*0a5c*/ 	.word	0x00005250
        /*0a60*/ 	.word	0x00000004
        /*0a64*/ 	.word	0x00000000
        /*0a68*/ 	.short	0x0101
        /*0a6a*/ 	.byte	0x3f
	.zero		1


	//   ....[27]....
        /*0a6c*/ 	.word	0x00005290
        /*0a70*/ 	.word	0x0000005a
        /*0a74*/ 	.word	0x000324b0
        /*0a78*/ 	.short	0x010a
        /*0a7a*/ 	.byte	0x3f
	.zero		1


	//   ....[28]....
        /*0a7c*/ 	.word	0x000058f0
        /*0a80*/ 	.word	0x0000005a
        /*0a84*/ 	.word	0x00000000
        /*0a88*/ 	.short	0x0101
        /*0a8a*/ 	.byte	0x3f
	.zero		1


	//   ....[29]....
        /*0a8c*/ 	.word	0x00006100
        /*0a90*/ 	.word	0x00000011
        /*0a94*/ 	.word	0x00032400
        /*0a98*/ 	.short	0x010a
        /*0a9a*/ 	.byte	0x3f
	.zero		1


	//   ....[30]....
        /*0a9c*/ 	.word	0x00006150
        /*0aa0*/ 	.word	0x00000011
        /*0aa4*/ 	.word	0x00032400
        /*0aa8*/ 	.short	0x010a
        /*0aaa*/ 	.byte	0x3f
	.zero		1


	//   ....[31]....
        /*0aac*/ 	.word	0x00006e40
        /*0ab0*/ 	.word	0x00000011
        /*0ab4*/ 	.word	0x00032400
        /*0ab8*/ 	.short	0x010a
        /*0aba*/ 	.byte	0x3f
	.zero		1


	//   ....[32]....
        /*0abc*/ 	.word	0x00008240
        /*0ac0*/ 	.word	0x00000011
        /*0ac4*/ 	.word	0x00032400
        /*0ac8*/ 	.short	0x010a
        /*0aca*/ 	.byte	0x3f
	.zero		1


	//   ....[33]....
        /*0acc*/ 	.word	0x00009210
        /*0ad0*/ 	.word	0x000000b3
        /*0ad4*/ 	.word	0x00032430
        /*0ad8*/ 	.short	0x010a
        /*0ada*/ 	.byte	0x3f
	.zero		1


	//   ....[34]....
        /*0adc*/ 	.word	0x000092a0
        /*0ae0*/ 	.word	0x000000b3
        /*0ae4*/ 	.word	0x00032430
        /*0ae8*/ 	.short	0x010a
        /*0aea*/ 	.byte	0x3f
	.zero		1


	//   ....[35]....
        /*0aec*/ 	.word	0x000095b0
        /*0af0*/ 	.word	0x00000011
        /*0af4*/ 	.word	0x00032410
        /*0af8*/ 	.short	0x010a
        /*0afa*/ 	.byte	0x3f
	.zero		1


	//   ....[36]....
        /*0afc*/ 	.word	0x00009600
        /*0b00*/ 	.word	0x000000b3
        /*0b04*/ 	.word	0x00032450
        /*0b08*/ 	.short	0x010a
        /*0b0a*/ 	.byte	0x3f
	.zero		1


	//   ....[37]....
        /*0b0c*/ 	.word	0x00009680
        /*0b10*/ 	.word	0x000000b3
        /*0b14*/ 	.word	0x00032450
        /*0b18*/ 	.short	0x010a
        /*0b1a*/ 	.byte	0x3f
	.zero		1


	//   ....[38]....
        /*0b1c*/ 	.word	0x0000b6b0
        /*0b20*/ 	.word	0x00000018
        /*0b24*/ 	.word	0x00000000
        /*0b28*/ 	.short	0x0101
        /*0b2a*/ 	.byte	0x3f
	.zero		1


	//   ....[39]....
        /*0b2c*/ 	.word	0x0000c190
        /*0b30*/ 	.word	0x000000b3
        /*0b34*/ 	.word	0x00000000
        /*0b38*/ 	.short	0x0101
        /*0b3a*/ 	.byte	0x3f
	.zero		1


	//   ....[40]....
        /*0b3c*/ 	.word	0x0000c270
        /*0b40*/ 	.word	0x000000d3
        /*0b44*/ 	.word	0x00032430
        /*0b48*/ 	.short	0x010a
        /*0b4a*/ 	.byte	0x3f
	.zero		1


	//   ....[41]....
        /*0b4c*/ 	.word	0x0000c2e0
        /*0b50*/ 	.word	0x000000d3
        /*0b54*/ 	.word	0x00032430
        /*0b58*/ 	.short	0x010a
        /*0b5a*/ 	.byte	0x3f
	.zero		1


	//   ....[42]....
        /*0b5c*/ 	.word	0x0000c560
        /*0b60*/ 	.word	0x000000d3
        /*0b64*/ 	.word	0x00032450
        /*0b68*/ 	.short	0x010a
        /*0b6a*/ 	.byte	0x3f
	.zero		1


	//   ....[43]....
        /*0b6c*/ 	.word	0x0000c5b0
        /*0b70*/ 	.word	0x000000d3
        /*0b74*/ 	.word	0x00032450
        /*0b78*/ 	.short	0x010a
        /*0b7a*/ 	.byte	0x3f
	.zero		1


	//   ....[44]....
        /*0b7c*/ 	.word	0x0000ed00
        /*0b80*/ 	.word	0x000000a3
        /*0b84*/ 	.word	0x00000000
        /*0b88*/ 	.short	0x0101
        /*0b8a*/ 	.byte	0x3f
	.zero		1


	//   ....[45]....
        /*0b8c*/ 	.word	0x0000f5b0
        /*0b90*/ 	.word	0x000000d3
        /*0b94*/ 	.word	0x00000000
        /*0b98*/ 	.short	0x0101
        /*0b9a*/ 	.byte	0x3f
	.zero		1


	//   ....[46]....
        /*0b9c*/ 	.word	0x0000f7e0
        /*0ba0*/ 	.word	0x000000d3
        /*0ba4*/ 	.word	0x00032430
        /*0ba8*/ 	.short	0x010a
        /*0baa*/ 	.byte	0x3f
	.zero		1


	//   ....[47]....
        /*0bac*/ 	.word	0x0000f850
        /*0bb0*/ 	.word	0x000000d3
        /*0bb4*/ 	.word	0x00032430
        /*0bb8*/ 	.short	0x010a
        /*0bba*/ 	.byte	0x3f
	.zero		1


	//   ....[48]....
        /*0bbc*/ 	.word	0x0000fad0
        /*0bc0*/ 	.word	0x000000d3
        /*0bc4*/ 	.word	0x00032450
        /*0bc8*/ 	.short	0x010a
        /*0bca*/ 	.byte	0x3f
	.zero		1


	//   ....[49]....
        /*0bcc*/ 	.word	0x0000fb20
        /*0bd0*/ 	.word	0x000000d3
        /*0bd4*/ 	.word	0x00032450
        /*0bd8*/ 	.short	0x010a
        /*0bda*/ 	.byte	0x3f
	.zero		1


	//   ....[50]....
        /*0bdc*/ 	.word	0x00011ae0
        /*0be0*/ 	.word	0x000000b9
        /*0be4*/ 	.word	0x00000000
        /*0be8*/ 	.short	0x0101
        /*0bea*/ 	.byte	0x3f
	.zero		1


	//   ....[51]....
        /*0bec*/ 	.word	0x00012530
        /*0bf0*/ 	.word	0x000000d3
        /*0bf4*/ 	.word	0x00000000
        /*0bf8*/ 	.short	0x0101
        /*0bfa*/ 	.byte	0x3f
	.zero		1


	//   ....[52]....
        /*0bfc*/ 	.word	0x000147e0
        /*0c00*/ 	.word	0x00000000
        /*0c04*/ 	.word	0x00000000
        /*0c08*/ 	.short	0x0101
        /*0c0a*/ 	.byte	0x3f
	.zero		1


	//   ....[53]....
        /*0c0c*/ 	.word	0x00016fe0
        /*0c10*/ 	.word	0x00000009
        /*0c14*/ 	.word	0x00032420
        /*0c18*/ 	.short	0x010a
        /*0c1a*/ 	.byte	0x3f
	.zero		1


	//   ....[54]....
        /*0c1c*/ 	.word	0x00017060
        /*0c20*/ 	.word	0x00000005
        /*0c24*/ 	.word	0x000324a0
        /*0c28*/ 	.short	0x010a
        /*0c2a*/ 	.byte	0x3f
	.zero		1


	//   ....[55]....
        /*0c2c*/ 	.word	0x00017240
        /*0c30*/ 	.word	0x00000005
        /*0c34*/ 	.word	0x000324c0
        /*0c38*/ 	.short	0x010a
        /*0c3a*/ 	.byte	0x3f
	.zero		1


	//   ....[56]....
        /*0c3c*/ 	.word	0x00017650
        /*0c40*/ 	.word	0x00000006
        /*0c44*/ 	.word	0x000324a0
        /*0c48*/ 	.short	0x010a
        /*0c4a*/ 	.byte	0x3f
	.zero		1


	//   ....[57]....
        /*0c4c*/ 	.word	0x00017810
        /*0c50*/ 	.word	0x00000006
        /*0c54*/ 	.word	0x000324c0
        /*0c58*/ 	.short	0x010a
        /*0c5a*/ 	.byte	0x3f
	.zero		1


	//   ....[58]....
        /*0c5c*/ 	.word	0x000185e0
        /*0c60*/ 	.word	0x00000009
        /*0c64*/ 	.word	0x00032440
        /*0c68*/ 	.short	0x010a
        /*0c6a*/ 	.byte	0x3f
	.zero		1


	//   ....[59]....
        /*0c6c*/ 	.word	0x00018c00
        /*0c70*/ 	.word	0x00000009
        /*0c74*/ 	.word	0x00032420
        /*0c78*/ 	.short	0x010a
        /*0c7a*/ 	.byte	0x3f
	.zero		1


	//   ....[60]....
        /*0c7c*/ 	.word	0x00018cd0
        /*0c80*/ 	.word	0x00000005
        /*0c84*/ 	.word	0x00032460
        /*0c88*/ 	.short	0x010a
        /*0c8a*/ 	.byte	0x3f
	.zero		1


	//   ....[61]....
        /*0c8c*/ 	.word	0x00019300
        /*0c90*/ 	.word	0x00000002
        /*0c94*/ 	.word	0x00032440
        /*0c98*/ 	.short	0x010a
        /*0c9a*/ 	.byte	0x3f
	.zero		1


	//   ....[62]....
        /*0c9c*/ 	.word	0x00019510
        /*0ca0*/ 	.word	0x00000002
        /*0ca4*/ 	.word	0x00032460
        /*0ca8*/ 	.short	0x010a
        /*0caa*/ 	.byte	0x3f
	.zero		1


	//   ....[63]....
        /*0cac*/ 	.word	0x00019a60
        /*0cb0*/ 	.word	0x00000002
        /*0cb4*/ 	.word	0x00032440
        /*0cb8*/ 	.short	0x010a
        /*0cba*/ 	.byte	0x3f
	.zero		1


	//   ....[64]....
        /*0cbc*/ 	.word	0x00019c60
        /*0cc0*/ 	.word	0x00000002
        /*0cc4*/ 	.word	0x00032460
        /*0cc8*/ 	.short	0x010a
        /*0cca*/ 	.byte	0x3f
	.zero		1


	//   ....[65]....
        /*0ccc*/ 	.word	0x0001a140
        /*0cd0*/ 	.word	0x00000002
        /*0cd4*/ 	.word	0x00032440
        /*0cd8*/ 	.short	0x010a
        /*0cda*/ 	.byte	0x3f
	.zero		1


	//   ....[66]....
        /*0cdc*/ 	.word	0x0001a350
        /*0ce0*/ 	.word	0x00000002
        /*0ce4*/ 	.word	0x00032460
        /*0ce8*/ 	.short	0x010a
        /*0cea*/ 	.byte	0x3f
	.zero		1


	//   ....[67]....
        /*0cec*/ 	.word	0x0001b4c0
        /*0cf0*/ 	.word	0x00000000
        /*0cf4*/ 	.word	0x00032420
        /*0cf8*/ 	.short	0x010a
        /*0cfa*/ 	.byte	0x3f
	.zero		1


	//   ....[68]....
        /*0cfc*/ 	.word	0x0001b660
        /*0d00*/ 	.word	0x00000006
        /*0d04*/ 	.word	0x00000000
        /*0d08*/ 	.short	0x010a
        /*0d0a*/ 	.byte	0x3f
	.zero		1


	//   ....[69]....
        /*0d0c*/ 	.word	0x0001b6d0
        /*0d10*/ 	.word	0x00000007
        /*0d14*/ 	.word	0x00000000
        /*0d18*/ 	.short	0x010a
        /*0d1a*/ 	.byte	0x3f
	.zero		1


	//   ....[70]....
        /*0d1c*/ 	.word	0x0001b740
        /*0d20*/ 	.word	0x00000004
        /*0d24*/ 	.word	0x00000000
        /*0d28*/ 	.short	0x010a
        /*0d2a*/ 	.byte	0x3f
	.zero		1


	//   ....[71]....
        /*0d2c*/ 	.word	0x0001b770
        /*0d30*/ 	.word	0x00000003
        /*0d34*/ 	.word	0x00000000
        /*0d38*/ 	.short	0x010a
        /*0d3a*/ 	.byte	0x3f
	.zero		1


	//   ....[72]....
        /*0d3c*/ 	.word	0x0001b7d0
        /*0d40*/ 	.word	0x0000005a
        /*0d44*/ 	.word	0x00032490
        /*0d48*/ 	.short	0x010a
        /*0d4a*/ 	.byte	0x3f
	.zero		1


	//   ....[73]....
        /*0d4c*/ 	.word	0x0001b820
        /*0d50*/ 	.word	0x0000005a
        /*0d54*/ 	.word	0x00032490
        /*0d58*/ 	.short	0x010a
        /*0d5a*/ 	.byte	0x3f
	.zero		1


	//   ....[74]....
        /*0d5c*/ 	.word	0x0001b870
        /*0d60*/ 	.word	0x0000005a
        /*0d64*/ 	.word	0x00032490
        /*0d68*/ 	.short	0x010a
        /*0d6a*/ 	.byte	0x3f
	.zero		1


	//   ....[75]....
        /*0d6c*/ 	.word	0x0001b8c0
        /*0d70*/ 	.word	0x0000005a
        /*0d74*/ 	.word	0x000324b0
        /*0d78*/ 	.short	0x010a
        /*0d7a*/ 	.byte	0x3f
	.zero		1


	//   ....[76]....
        /*0d7c*/ 	.word	0x0001bf00
        /*0d80*/ 	.word	0x00000011
        /*0d84*/ 	.word	0x00032400
        /*0d88*/ 	.short	0x010a
        /*0d8a*/ 	.byte	0x3f
	.zero		1


	//   ....[77]....
        /*0d8c*/ 	.word	0x0001c450
        /*0d90*/ 	.word	0x00000011
        /*0d94*/ 	.word	0x00032400
        /*0d98*/ 	.short	0x010a
        /*0d9a*/ 	.byte	0x3f
	.zero		1


	//   ....[78]....
        /*0d9c*/ 	.word	0x0001c4a0
        /*0da0*/ 	.word	0x000000b3
        /*0da4*/ 	.word	0x00032430
        /*0da8*/ 	.short	0x010a
        /*0daa*/ 	.byte	0x3f
	.zero		1


	//   ....[79]....
        /*0dac*/ 	.word	0x0001c4f0
        /*0db0*/ 	.word	0x00000011
        /*0db4*/ 	.word	0x00032410
        /*0db8*/ 	.short	0x010a
        /*0dba*/ 	.byte	0x3f
	.zero		1


	//   ....[80]....
        /*0dbc*/ 	.word	0x0001c540
        /*0dc0*/ 	.word	0x000000b3
        /*0dc4*/ 	.word	0x00032450
        /*0dc8*/ 	.short	0x010a
        /*0dca*/ 	.byte	0x3f
	.zero		1


	//   ....[81]....
        /*0dcc*/ 	.word	0x0001c590
        /*0dd0*/ 	.word	0x000000d3
        /*0dd4*/ 	.word	0x00032430
        /*0dd8*/ 	.short	0x010a
        /*0dda*/ 	.byte	0x3f
	.zero		1


	//   ....[82]....
        /*0ddc*/ 	.word	0x0001c5e0
        /*0de0*/ 	.word	0x000000d3
        /*0de4*/ 	.word	0x00032450
        /*0de8*/ 	.short	0x010a
        /*0dea*/ 	.byte	0x3f
	.zero		1


	//   ....[83]....
        /*0dec*/ 	.word	0x0001c630
        /*0df0*/ 	.word	0x000000d3
        /*0df4*/ 	.word	0x00032430
        /*0df8*/ 	.short	0x010a
        /*0dfa*/ 	.byte	0x3f
	.zero		1


	//   ....[84]....
        /*0dfc*/ 	.word	0x0001c680
        /*0e00*/ 	.word	0x000000d3
        /*0e04*/ 	.word	0x00032450
        /*0e08*/ 	.short	0x010a
        /*0e0a*/ 	.byte	0x3f
	.zero		1


	//   ....[85]....
        /*0e0c*/ 	.word	0x0001c820
        /*0e10*/ 	.word	0x00000009
        /*0e14*/ 	.word	0x00032420
        /*0e18*/ 	.short	0x010a
        /*0e1a*/ 	.byte	0x3f
	.zero		1


	//   ....[86]....
        /*0e1c*/ 	.word	0x0001c870
        /*0e20*/ 	.word	0x00000005
        /*0e24*/ 	.word	0x000324a0
        /*0e28*/ 	.short	0x010a
        /*0e2a*/ 	.byte	0x3f
	.zero		1


	//   ....[87]....
        /*0e2c*/ 	.word	0x0001c8c0
        /*0e30*/ 	.word	0x00000005
        /*0e34*/ 	.word	0x000324c0
        /*0e38*/ 	.short	0x010a
        /*0e3a*/ 	.byte	0x3f
	.zero		1


	//   ....[88]....
        /*0e3c*/ 	.word	0x0001c910
        /*0e40*/ 	.word	0x00000006
        /*0e44*/ 	.word	0x000324a0
        /*0e48*/ 	.short	0x010a
        /*0e4a*/ 	.byte	0x3f
	.zero		1


	//   ....[89]....
        /*0e4c*/ 	.word	0x0001c960
        /*0e50*/ 	.word	0x00000006
        /*0e54*/ 	.word	0x000324c0
        /*0e58*/ 	.short	0x010a
        /*0e5a*/ 	.byte	0x3f
	.zero		1


	//   ....[90]....
        /*0e5c*/ 	.word	0x0001cb00
        /*0e60*/ 	.word	0x00000009
        /*0e64*/ 	.word	0x00032440
        /*0e68*/ 	.short	0x010a
        /*0e6a*/ 	.byte	0x3f
	.zero		1


	//   ....[91]....
        /*0e6c*/ 	.word	0x0001cb80
        /*0e70*/ 	.word	0x00000009
        /*0e74*/ 	.word	0x00032420
        /*0e78*/ 	.short	0x010a
        /*0e7a*/ 	.byte	0x3f
	.zero		1


	//   ....[92]....
        /*0e7c*/ 	.word	0x0001cbd0
        /*0e80*/ 	.word	0x00000005
        /*0e84*/ 	.word	0x00032460
        /*0e88*/ 	.short	0x010a
        /*0e8a*/ 	.byte	0x3f
	.zero		1


	//   ....[93]....
        /*0e8c*/ 	.word	0x0001cc20
        /*0e90*/ 	.word	0x00000002
        /*0e94*/ 	.word	0x00032440
        /*0e98*/ 	.short	0x010a
        /*0e9a*/ 	.byte	0x3f
	.zero		1


	//   ....[94]....
        /*0e9c*/ 	.word	0x0001cc70
        /*0ea0*/ 	.word	0x00000002
        /*0ea4*/ 	.word	0x00032460
        /*0ea8*/ 	.short	0x010a
        /*0eaa*/ 	.byte	0x3f
	.zero		1


	//   ....[95]....
        /*0eac*/ 	.word	0x0001ccc0
        /*0eb0*/ 	.word	0x00000002
        /*0eb4*/ 	.word	0x00032440
        /*0eb8*/ 	.short	0x010a
        /*0eba*/ 	.byte	0x3f
	.zero		1


	//   ....[96]....
        /*0ebc*/ 	.word	0x0001cd10
        /*0ec0*/ 	.word	0x00000002
        /*0ec4*/ 	.word	0x00032460
        /*0ec8*/ 	.short	0x010a
        /*0eca*/ 	.byte	0x3f
	.zero		1


	//   ....[97]....
        /*0ecc*/ 	.word	0x0001cd60
        /*0ed0*/ 	.word	0x00000002
        /*0ed4*/ 	.word	0x00032440
        /*0ed8*/ 	.short	0x010a
        /*0eda*/ 	.byte	0x3f
	.zero		1


	//   ....[98]....
        /*0edc*/ 	.word	0x0001cdb0
        /*0ee0*/ 	.word	0x00000002
        /*0ee4*/ 	.word	0x00032460
        /*0ee8*/ 	.short	0x010a
        /*0eea*/ 	.byte	0x3f
	.zero		1


	//   ....[99]....
        /*0eec*/ 	.word	0x0001d770
        /*0ef0*/ 	.word	0x00000000
        /*0ef4*/ 	.word	0x00032420
        /*0ef8*/ 	.short	0x010a
        /*0efa*/ 	.byte	0x3f
	.zero		1


	//   ....[100]....
        /*0efc*/ 	.word	0x0001d910
        /*0f00*/ 	.word	0x00000006
        /*0f04*/ 	.word	0x00000000
        /*0f08*/ 	.short	0x010a
        /*0f0a*/ 	.byte	0x3f
	.zero		1


	//   ....[101]....
        /*0f0c*/ 	.word	0x0001d960
        /*0f10*/ 	.word	0x00000007
        /*0f14*/ 	.word	0x00000000
        /*0f18*/ 	.short	0x010a
        /*0f1a*/ 	.byte	0x3f
	.zero		1


	//   ....[102]....
        /*0f1c*/ 	.word	0x0001d9b0
        /*0f20*/ 	.word	0x00000004
        /*0f24*/ 	.word	0x00000000
        /*0f28*/ 	.short	0x010a
        /*0f2a*/ 	.byte	0x3f
	.zero		1


	//----- nvinfo : EIATTR_NUM_MBARRIERS
	.align		4
.L_646:
        /*0f2c*/ 	.byte	0x03, 0x38
        /*0f2e*/ 	.short	0x0017


	//----- nvinfo : EIATTR_EXIT_INSTR_OFFSETS
	.align		4
        /*0f30*/ 	.byte	0x04, 0x1c
        /*0f32*/ 	.short	(.L_648 - .L_647)


	//   ....[0]....
.L_647:
        /*0f34*/ 	.word	0x0001b7c0


	//----- nvinfo : EIATTR_MAX_THREADS
	.align		4
.L_648:
        /*0f38*/ 	.byte	0x04, 0x05
        /*0f3a*/ 	.short	(.L_650 - .L_649)
.L_649:
        /*0f3c*/ 	.word	0x00000180
        /*0f40*/ 	.word	0x00000001
        /*0f44*/ 	.word	0x00000001


	//----- nvinfo : EIATTR_CRS_STACK_SIZE
	.align		4
.L_650:
        /*0f48*/ 	.byte	0x04, 0x1e
        /*0f4a*/ 	.short	(.L_652 - .L_651)
.L_651:
        /*0f4c*/ 	.word	0x00000000


	//----- nvinfo : EIATTR_CBANK_PARAM_SIZE
	.align		4
.L_652:
        /*0f50*/ 	.byte	0x03, 0x19
        /*0f52*/ 	.short	0x0b70


	//----- nvinfo : EIATTR_PARAM_CBANK
	.align		4
        /*0f54*/ 	.byte	0x04, 0x0a
        /*0f56*/ 	.short	(.L_654 - .L_653)
	.align		4
.L_653:
        /*0f58*/ 	.word	index@(.nv.constant0._ZN7cutlass13device_kernelIN5flash11enable_sm90INS1_16FlashAttnFwdSm90INS1_25CollectiveMainloopFwdSm90ILi2EN4cute5tupleIJNS5_1CILi1EEES8_S8_EEENS6_IJNS7_ILi128EEENS7_ILi96EEENS7_ILi64EEEEEELi256ENS_6half_tEfNS_4arch4Sm90ELb1ELb0ELb1ELb1ELb0ELb1ELb1ELb1ELb0ELb0ELb0ELb0EEENS1_21CollectiveEpilogueFwdINS6_IJSA_NS7_ILi256EEESB_EEES9_SE_SG_Li256ELb1ELb0ELb0ELb0EEENS1_36VarlenDynamicPersistentTileSchedulerILi128ELi96ELi256ELi32ELb0ELb0ELb1ELb1ELb1ELb1EEEEEEEEEvNT_6ParamsE)
        /*0f5c*/ 	.short	0x0210
        /*0f5e*/ 	.short	0x0b70


	//----- nvinfo : EIATTR_SW_WAR
	.align		4
.L_654:
        /*0f60*/ 	.byte	0x04, 0x36
        /*0f62*/ 	.short	(.L_656 - .L_655)
.L_655:
        /*0f64*/ 	.word	0x00000008
.L_656:


//--------------------- .nv.callgraph             --------------------------
	.section	.nv.callgraph,"",@"SHT_CUDA_CALLGRAPH"
	.align	4
	.sectionentsize	8
	.align		4
        /*0000*/ 	.word	0x00000000
	.align		4
        /*0004*/ 	.word	0xffffffff
	.align		4
        /*0008*/ 	.word	index@(_ZN7cutlass13device_kernelIN5flash11enable_sm90INS1_16FlashAttnFwdSm90INS1_25CollectiveMainloopFwdSm90ILi2EN4cute5tupleIJNS5_1CILi1EEES8_S8_EEENS6_IJNS7_ILi128EEENS7_ILi96EEENS7_ILi64EEEEEELi256ENS_6half_tEfNS_4arch4Sm90ELb0ELb0ELb1ELb0ELb0ELb0ELb0ELb1ELb0ELb0ELb0ELb0EEENS1_21CollectiveEpilogueFwdINS6_IJSA_NS7_ILi256EEESB_EEES9_SE_SG_Li256ELb0ELb0ELb0ELb0EEENS1_29StaticPersistentTileSchedulerILb0EEEEEEEEEvNT_6ParamsE)
	.align		4
        /*000c*/ 	.word	index@(__assertfail)
	.align		4
        /*0010*/ 	.word	index@(_ZN7cutlass13device_kernelIN5flash11enable_sm90INS1_16FlashAttnFwdSm90INS1_25CollectiveMainloopFwdSm90ILi2EN4cute5tupleIJNS5_1CILi1EEES8_S8_EEENS6_IJNS7_ILi128EEENS7_ILi96EEENS7_ILi64EEEEEELi256ENS_6half_tEfNS_4arch4Sm90ELb0ELb0ELb1ELb0ELb0ELb0ELb1ELb1ELb0ELb0ELb0ELb0EEENS1_21CollectiveEpilogueFwdINS6_IJSA_NS7_ILi256EEESB_EEES9_SE_SG_Li256ELb0ELb0ELb0ELb0EEENS1_29StaticPersistentTileSchedulerILb0EEEEEEEEEvNT_6ParamsE)
	.align		4
        /*0014*/ 	.word	index@(__assertfail)
	.align		4
        /*0018*/ 	.word	index@(_ZN7cutlass13device_kernelIN5flash11enable_sm90INS1_16FlashAttnFwdSm90INS1_25CollectiveMainloopFwdSm90ILi2EN4cute5tupleIJNS5_1CILi1EEES8_S8_EEENS6_IJNS7_ILi128EEENS7_ILi96EEENS7_ILi64EEEEEELi256ENS_6half_tEfNS_4arch4Sm90ELb0ELb0ELb1ELb1ELb0ELb0ELb0ELb1ELb0ELb0ELb0ELb0EEENS1_21CollectiveEpilogueFwdINS6_IJSA_NS7_ILi256EEESB_EEES9_SE_SG_Li256ELb1ELb0ELb0ELb0EEENS1_36VarlenDynamicPersistentTileSchedulerILi128ELi96ELi256ELi32ELb0ELb0ELb1ELb0ELb1ELb1EEEEEEEEEvNT_6ParamsE)
	.align		4
        /*001c*/ 	.word	index@(__assertfail)
	.align		4
        /*0020*/ 	.word	index@(_ZN7cutlass13device_kernelIN5flash11enable_sm90INS1_16FlashAttnFwdSm90INS1_25CollectiveMainloopFwdSm90ILi2EN4cute5tupleIJNS5_1CILi1EEES8_S8_EEENS6_IJNS7_ILi128EEENS7_ILi96EEENS7_ILi64EEEEEELi256ENS_6half_tEfNS_4arch4Sm90ELb0ELb0ELb1ELb1ELb0ELb1ELb0ELb1ELb0ELb0ELb0ELb0EEENS1_21CollectiveEpilogueFwdINS6_IJSA_NS7_ILi256EEESB_EEES9_SE_SG_Li256ELb1ELb0ELb0ELb0EEENS1_36VarlenDynamicPersistentTileSchedulerILi128ELi96ELi256ELi32ELb0ELb0ELb1ELb0ELb1ELb1EEEEEEEEEvNT_6ParamsE)
	.align		4
        /*0024*/ 	.word	index@(__assertfail)
	.align		4
        /*0028*/ 	.word	index@(_ZN7cutlass13device_kernelIN5flash11enable_sm90INS1_16FlashAttnFwdSm90INS1_25CollectiveMainloopFwdSm90ILi2EN4cute5tupleIJNS5_1CILi1EEES8_S8_EEENS6_IJNS7_ILi128EEENS7_ILi96EEENS7_ILi64EEEEEELi256ENS_6half_tEfNS_4arch4Sm90ELb0ELb0ELb1ELb1ELb0ELb0ELb1ELb1ELb0ELb0ELb0ELb0EEENS1_21CollectiveEpilogueFwdINS6_IJSA_NS7_ILi256EEESB_EEES9_SE_SG_Li256ELb1ELb0ELb0ELb0EEENS1_36VarlenDynamicPersistentTileSchedulerILi128ELi96ELi256ELi32ELb0ELb0ELb1ELb0ELb1ELb1EEEEEEEEEvNT_6ParamsE)
	.align		4
        /*002c*/ 	.word	index@(__assertfail)
	.align		4
        /*0030*/ 	.word	index@(_ZN7cutlass13device_kernelIN5flash11enable_sm90INS1_16FlashAttnFwdSm90INS1_25CollectiveMainloopFwdSm90ILi2EN4cute5tupleIJNS5_1CILi1EEES8_S8_EEENS6_IJNS7_ILi128EEENS7_ILi96EEENS7_ILi64EEEEEELi256ENS_6half_tEfNS_4arch4Sm90ELb0ELb0ELb1ELb1ELb0ELb1ELb1ELb1ELb0ELb0ELb0ELb0EEENS1_21CollectiveEpilogueFwdINS6_IJSA_NS7_ILi256EEESB_EEES9_SE_SG_Li256ELb1ELb0ELb0ELb0EEENS1_36VarlenDynamicPersistentTileSchedulerILi128ELi96ELi256ELi32ELb0ELb0ELb1ELb0ELb1ELb1EEEEEEEEEvNT_6ParamsE)
	.align		4
        /*0034*/ 	.word	index@(__assertfail)
	.align		4
        /*0038*/ 	.word	index@(_ZN7cutlass13device_kernelIN5flash11enable_sm90INS1_16FlashAttnFwdSm90INS1_25CollectiveMainloopFwdSm90ILi2EN4cute5tupleIJNS5_1CILi1EEES8_S8_EEENS6_IJNS7_ILi128EEENS7_ILi96EEENS7_ILi64EEEEEELi256ENS_6half_tEfNS_4arch4Sm90ELb0ELb1ELb1ELb0ELb0ELb0ELb0ELb1ELb0ELb0ELb0ELb0EEENS1_21CollectiveEpilogueFwdINS6_IJSA_NS7_ILi256EEESB_EEES9_SE_SG_Li256ELb0ELb0ELb0ELb0EEENS1_30DynamicPersistentTileSchedulerILi256ELi32ELb0ELb0ELb1EEEEEEEEEvNT_6ParamsE)
	.align		4
        /*003c*/ 	.word	index@(__assertfail)
	.align		4
        /*0040*/ 	.word	index@(_ZN7cutlass13device_kernelIN5flash11enable_sm90INS1_16FlashAttnFwdSm90INS1_25CollectiveMainloopFwdSm90ILi2EN4cute5tupleIJNS5_1CILi1EEES8_S8_EEENS6_IJNS7_ILi128EEENS7_ILi96EEENS7_ILi64EEEEEELi256ENS_6half_tEfNS_4arch4Sm90ELb0ELb1ELb1ELb0ELb0ELb0ELb1ELb1ELb0ELb0ELb0ELb0EEENS1_21CollectiveEpilogueFwdINS6_IJSA_NS7_ILi256EEESB_EEES9_SE_SG_Li256ELb0ELb0ELb0ELb0EEENS1_30DynamicPersistentTileSchedulerILi256ELi32ELb0ELb0ELb1EEEEEEEEEvNT_6ParamsE)
	.align		4
        /*0044*/ 	.word	index@(__assertfail)
	.align		4
        /*0048*/ 	.word	index@(_ZN7cutlass13device_kernelIN5flash11enable_sm90INS1_16FlashAttnFwdSm90INS1_25CollectiveMainloopFwdSm90ILi2EN4cute5tupleIJNS5_1CILi1EEES8_S8_EEENS6_IJNS7_ILi128EEENS7_ILi96EEENS7_ILi64EEEEEELi256ENS_6half_tEfNS_4arch4Sm90ELb0ELb1ELb1ELb1ELb0ELb0ELb0ELb1ELb0ELb0ELb0ELb0EEENS1_21CollectiveEpilogueFwdINS6_IJSA_NS7_ILi256EEESB_EEES9_SE_SG_Li256ELb1ELb0ELb0ELb0EEENS1_36VarlenDynamicPersistentTileSchedulerILi128ELi96ELi256ELi32ELb0ELb0ELb1ELb1ELb0ELb1EEEEEEEEEvNT_6ParamsE)
	.align		4
        /*004c*/ 	.word	index@(__assertfail)
	.align		4
        /*0050*/ 	.word	index@(_ZN7cutlass13device_kernelIN5flash11enable_sm90INS1_16FlashAttnFwdSm90INS1_25CollectiveMainloopFwdSm90ILi2EN4cute5tupleIJNS5_1CILi1EEES8_S8_EEENS6_IJNS7_ILi128EEENS7_ILi96EEENS7_ILi64EEEEEELi256ENS_6half_tEfNS_4arch4Sm90ELb0ELb1ELb1ELb1ELb0ELb1ELb0ELb1ELb0ELb0ELb0ELb0EEENS1_21CollectiveEpilogueFwdINS6_IJSA_NS7_ILi256EEESB_EEES9_SE_SG_Li256ELb1ELb0ELb0ELb0EEENS1_36VarlenDynamicPersistentTileSchedulerILi128ELi96ELi256ELi32ELb0ELb0ELb1ELb1ELb0ELb1EEEEEEEEEvNT_6ParamsE)
	.align		4
        /*0054*/ 	.word	index@(__assertfail)
	.align		4
        /*0058*/ 	.word	index@(_ZN7cutlass13device_kernelIN5flash11enable_sm90INS1_16FlashAttnFwdSm90INS1_25CollectiveMainloopFwdSm90ILi2EN4cute5tupleIJNS5_1CILi1EEES8_S8_EEENS6_IJNS7_ILi128EEENS7_ILi96EEENS7_ILi64EEEEEELi256ENS_6half_tEfNS_4arch4Sm90ELb0ELb1ELb1ELb1ELb0ELb0ELb1ELb1ELb0ELb0ELb0ELb0EEENS1_21CollectiveEpilogueFwdINS6_IJSA_NS7_ILi256EEESB_EEES9_SE_SG_Li256ELb1ELb0ELb0ELb0EEENS1_36VarlenDynamicPersistentTileSchedulerILi128ELi96ELi256ELi32ELb0ELb0ELb1ELb1ELb0ELb1EEEEEEEEEvNT_6ParamsE)
	.align		4
        /*005c*/ 	.word	index@(__assertfail)
	.align		4
        /*0060*/ 	.word	index@(_ZN7cutlass13device_kernelIN5flash11enable_sm90INS1_16FlashAttnFwdSm90INS1_25CollectiveMainloopFwdSm90ILi2EN4cute5tupleIJNS5_1CILi1EEES8_S8_EEENS6_IJNS7_ILi128EEENS7_ILi96EEENS7_ILi64EEEEEELi256ENS_6half_tEfNS_4arch4Sm90ELb0ELb1ELb1ELb1ELb0ELb1ELb1ELb1ELb0ELb0ELb0ELb0EEENS1_21CollectiveEpilogueFwdINS6_IJSA_NS7_ILi256EEESB_EEES9_SE_SG_Li256ELb1ELb0ELb0ELb0EEENS1_36VarlenDynamicPersistentTileSchedulerILi128ELi96ELi256ELi32ELb0ELb0ELb1ELb1ELb0ELb1EEEEEEEEEvNT_6ParamsE)
	.align		4
        /*0064*/ 	.word	index@(__assertfail)
	.align		4
        /*0068*/ 	.word	index@(_ZN7cutlass13device_kernelIN5flash11enable_sm90INS1_16FlashAttnFwdSm90INS1_25CollectiveMainloopFwdSm90ILi2EN4cute5tupleIJNS5_1CILi1EEES8_S8_EEENS6_IJNS7_ILi128EEENS7_ILi96EEENS7_ILi64EEEEEELi256ENS_6half_tEfNS_4arch4Sm90ELb1ELb0ELb1ELb0ELb0ELb0ELb0ELb1ELb0ELb0ELb0ELb0EEENS1_21CollectiveEpilogueFwdINS6_IJSA_NS7_ILi256EEESB_EEES9_SE_SG_Li256ELb0ELb0ELb0ELb0EEENS1_30DynamicPersistentTileSchedulerILi256ELi32ELb0ELb0ELb1EEEEEEEEEvNT_6ParamsE)
	.align		4
        /*006c*/ 	.word	index@(__assertfail)
	.align		4
        /*0070*/ 	.word	index@(_ZN7cutlass13device_kernelIN5flash11enable_sm90INS1_16FlashAttnFwdSm90INS1_25CollectiveMainloopFwdSm90ILi2EN4cute5tupleIJNS5_1CILi1EEES8_S8_EEENS6_IJNS7_ILi128EEENS7_ILi96EEENS7_ILi64EEEEEELi256ENS_6half_tEfNS_4arch4Sm90ELb1ELb0ELb1ELb0ELb0ELb0ELb1ELb1ELb0ELb0ELb0ELb0EEENS1_21CollectiveEpilogueFwdINS6_IJSA_NS7_ILi256EEESB_EEES9_SE_SG_Li256ELb0ELb0ELb0ELb0EEENS1_30DynamicPersistentTileSchedulerILi256ELi32ELb0ELb0ELb1EEEEEEEEEvNT_6ParamsE)
	.align		4
        /*0074*/ 	.word	index@(__assertfail)
	.align		4
        /*0078*/ 	.word	index@(_ZN7cutlass13device_kernelIN5flash11enable_sm90INS1_16FlashAttnFwdSm90INS1_25CollectiveMainloopFwdSm90ILi2EN4cute5tupleIJNS5_1CILi1EEES8_S8_EEENS6_IJNS7_ILi128EEENS7_ILi96EEENS7_ILi64EEEEEELi256ENS_6half_tEfNS_4arch4Sm90ELb1ELb0ELb1ELb1ELb0ELb0ELb0ELb1ELb0ELb0ELb0ELb0EEENS1_21CollectiveEpilogueFwdINS6_IJSA_NS7_ILi256EEESB_EEES9_SE_SG_Li256ELb1ELb0ELb0ELb0EEENS1_36VarlenDynamicPersistentTileSchedulerILi128ELi96ELi256ELi32ELb0ELb0ELb1ELb1ELb1ELb1EEEEEEEEEvNT_6ParamsE)
	.align		4
        /*007c*/ 	.word	index@(__assertfail)
	.align		4
        /*0080*/ 	.word	index@(_ZN7cutlass13device_kernelIN5flash11enable_sm90INS1_16FlashAttnFwdSm90INS1_25CollectiveMainloopFwdSm90ILi2EN4cute5tupleIJNS5_1CILi1EEES8_S8_EEENS6_IJNS7_ILi128EEENS7_ILi96EEENS7_ILi64EEEEEELi256ENS_6half_tEfNS_4arch4Sm90ELb1ELb0ELb1ELb1ELb0ELb1ELb0ELb1ELb0ELb0ELb0ELb0EEENS1_21CollectiveEpilogueFwdINS6_IJSA_NS7_ILi256EEESB_EEES9_SE_SG_Li256ELb1ELb0ELb0ELb0EEENS1_36VarlenDynamicPersistentTileSchedulerILi128ELi96ELi256ELi32ELb0ELb0ELb1ELb1ELb1ELb1EEEEEEEEEvNT_6ParamsE)
	.align		4
        /*0084*/ 	.word	index@(__assertfail)
	.align		4
        /*0088*/ 	.word	index@(_ZN7cutlass13device_kernelIN5flash11enable_sm90INS1_16FlashAttnFwdSm90INS1_25CollectiveMainloopFwdSm90ILi2EN4cute5tupleIJNS5_1CILi1EEES8_S8_EEENS6_IJNS7_ILi128EEENS7_ILi96EEENS7_ILi64EEEEEELi256ENS_6half_tEfNS_4arch4Sm90ELb1ELb0ELb1ELb1ELb0ELb0ELb1ELb1ELb0ELb0ELb0ELb0EEENS1_21CollectiveEpilogueFwdINS6_IJSA_NS7_ILi256EEESB_EEES9_SE_SG_Li256ELb1ELb0ELb0ELb0EEENS1_36VarlenDynamicPersistentTileSchedulerILi128ELi96ELi256ELi32ELb0ELb0ELb1ELb1ELb1ELb1EEEEEEEEEvNT_6ParamsE)
	.align		4
        /*008c*/ 	.word	index@(__assertfail)
	.align		4
        /*0090*/ 	.word	index@(_ZN7cutlass13device_kernelIN5flash11enable_sm90INS1_16FlashAttnFwdSm90INS1_25CollectiveMainloopFwdSm90ILi2EN4cute5tupleIJNS5_1CILi1EEES8_S8_EEENS6_IJNS7_ILi128EEENS7_ILi96EEENS7_ILi64EEEEEELi256ENS_6half_tEfNS_4arch4Sm90ELb1ELb0ELb1ELb1ELb0ELb1ELb1ELb1ELb0ELb0ELb0ELb0EEENS1_21CollectiveEpilogueFwdINS6_IJSA_NS7_ILi256EEESB_EEES9_SE_SG_Li256ELb1ELb0ELb0ELb0EEENS1_36VarlenDynamicPersistentTileSchedulerILi128ELi96ELi256ELi32ELb0ELb0ELb1ELb1ELb1ELb1EEEEEEEEEvNT_6ParamsE)
	.align		4
        /*0094*/ 	.word	index@(__assertfail)
	.align		4
        /*0098*/ 	.word	0x00000000
	.align		4
        /*009c*/ 	.word	0xfffffffe
	.align		4
        /*00a0*/ 	.word	0x00000000
	.align		4
        /*00a4*/ 	.word	0xfffffffd
	.align		4
        /*00a8*/ 	.word	0x00000000
	.align		4
        /*00ac*/ 	.word	0xfffffffc


//--------------------- .nv.constant4             --------------------------
	.section	.nv.constant4,"a",@progbits
	.align	8
	.align		8
.nv.constant4:
        /*0000*/ 	.dword	__assertfail
	.align		8
        /*0008*/ 	.dword	__unnamed_1
	.align		8
        /*0010*/ 	.dword	__unnamed_2
	.align		8
        /*0018*/ 	.dword	__unnamed_3
	.align		8
        /*0020*/ 	.dword	__unnamed_4
	.align		8
        /*0028*/ 	.dword	__unnamed_5
	.align		8
        /*0030*/ 	.dword	__unnamed_6
	.align		8
        /*0038*/ 	.dword	_ZN77_INTERNAL_3413cc4c_41_flash_fwd_hdim64_256_fp16_softcap_sm90_cu_3fbc093a_36544cuda3std3__45__cpo5beginE
	.align		8
        /*0040*/ 	.dword	_ZN77_INTERNAL_3413cc4c_41_flash_fwd_hdim64_256_fp16_softcap_sm90_cu_3fbc093a_36544cuda3std3__45__cpo3endE
	.align		8
        /*0048*/ 	.dword	_ZN77_INTERNAL_3413cc4c_41_flash_fwd_hdim64_256_fp16_softcap_sm90_cu_3fbc093a_36544cuda3std3__45__cpo6cbeginE
	.align		8
        /*0050*/ 	.dword	_ZN77_INTERNAL_3413cc4c_41_flash_fwd_hdim64_256_fp16_softcap_sm90_cu_3fbc093a_36544cuda3std3__45__cpo4cendE
	.align		8
        /*0058*/ 	.dword	_ZN77_INTERNAL_3413cc4c_41_flash_fwd_hdim64_256_fp16_softcap_sm90_cu_3fbc093a_36544cuda3std3__479_GLOBAL__N__3413cc4c_41_flash_fwd_hdim64_256_fp16_softcap_sm90_cu_3fbc093a_36546ignoreE
	.align		8
        /*0060*/ 	.dword	_ZN77_INTERNAL_3413cc4c_41_flash_fwd_hdim64_256_fp16_softcap_sm90_cu_3fbc093a_36544cuda3std3__419piecewise_constructE
	.align		8
        /*0068*/ 	.dword	_ZN77_INTERNAL_3413cc4c_41_flash_fwd_hdim64_256_fp16_softcap_sm90_cu_3fbc093a_36544cuda3std3__48in_placeE
	.align		8
        /*0070*/ 	.dword	_ZN77_INTERNAL_3413cc4c_41_flash_fwd_hdim64_256_fp16_softcap_sm90_cu_3fbc093a_36544cuda3std6ranges3__45__cpo4swapE
	.align		8
        /*0078*/ 	.dword	_ZN77_INTERNAL_3413cc4c_41_flash_fwd_hdim64_256_fp16_softcap_sm90_cu_3fbc093a_36544cuda3std6ranges3__45__cpo9iter_moveE
	.align		8
        /*0080*/ 	.dword	_ZN77_INTERNAL_3413cc4c_41_flash_fwd_hdim64_256_fp16_softcap_sm90_cu_3fbc093a_36544cute7productE
	.align		8
        /*0088*/ 	.dword	_ZN77_INTERNAL_3413cc4c_41_flash_fwd_hdim64_256_fp16_softcap_sm90_cu_3fbc093a_36544cute1_E
	.align		8
        /*0090*/ 	.dword	$str$20
	.align		8
        /*0098*/ 	.dword	$str$21


//--------------------- .text._ZN7cutlass13device_kernelIN5flash11enable_sm90INS1_16FlashAttnFwdSm90INS1_25CollectiveMainloopFwdSm90ILi2EN4cute5tupleIJNS5_1CILi1EEES8_S8_EEENS6_IJNS7_ILi128EEENS7_ILi96EEENS7_ILi64EEEEEELi256ENS_6half_tEfNS_4arch4Sm90ELb0ELb0ELb1ELb0ELb0ELb0ELb0ELb1ELb0ELb0ELb0ELb0EEENS1_21CollectiveEpilogueFwdINS6_IJSA_NS7_ILi256EEESB_EEES9_SE_SG_Li256ELb0ELb0ELb0ELb0EEENS1_29StaticPersistentTileSchedulerILb0EEEEEEEEEvNT_6ParamsE --------------------------
	.section	.text._ZN7cutlass13device_kernelIN5flash11enable_sm90INS1_16FlashAttnFwdSm90INS1_25CollectiveMainloopFwdSm90ILi2EN4cute5tupleIJNS5_1CILi1EEES8_S8_EEENS6_IJNS7_ILi128EEENS7_ILi96EEENS7_ILi64EEEEEELi256ENS_6half_tEfNS_4arch4Sm90ELb0ELb0ELb1ELb0ELb0ELb0ELb0ELb1ELb0ELb0ELb0ELb0EEENS1_21CollectiveEpilogueFwdINS6_IJSA_NS7_ILi256EEESB_EEES9_SE_SG_Li256ELb0ELb0ELb0ELb0EEENS1_29StaticPersistentTileSchedulerILb0EEEEEEEEEvNT_6ParamsE,"ax",@progbits
	.align	128
.text._ZN7cutlass13device_kernelIN5flash11enable_sm90INS1_16FlashAttnFwdSm90INS1_25CollectiveMainloopFwdSm90ILi2EN4cute5tupleIJNS5_1CILi1EEES8_S8_EEENS6_IJNS7_ILi128EEENS7_ILi96EEENS7_ILi64EEEEEELi256ENS_6half_tEfNS_4arch4Sm90ELb0ELb0ELb1ELb0ELb0ELb0ELb0ELb1ELb0ELb0ELb0ELb0EEENS1_21CollectiveEpilogueFwdINS6_IJSA_NS7_ILi256EEESB_EEES9_SE_SG_Li256ELb0ELb0ELb0ELb0EEENS1_29StaticPersistentTileSchedulerILb0EEEEEEEEEvNT_6ParamsE:
        .type           _ZN7cutlass13device_kernelIN5flash11enable_sm90INS1_16FlashAttnFwdSm90INS1_25CollectiveMainloopFwdSm90ILi2EN4cute5tupleIJNS5_1CILi1EEES8_S8_EEENS6_IJNS7_ILi128EEENS7_ILi96EEENS7_ILi64EEEEEELi256ENS_6half_tEfNS_4arch4Sm90ELb0ELb0ELb1ELb0ELb0ELb0ELb0ELb1ELb0ELb0ELb0ELb0EEENS1_21CollectiveEpilogueFwdINS6_IJSA_NS7_ILi256EEESB_EEES9_SE_SG_Li256ELb0ELb0ELb0ELb0EEENS1_29StaticPersistentTileSchedulerILb0EEEEEEEEEvNT_6ParamsE,@function
        .size           _ZN7cutlass13device_kernelIN5flash11enable_sm90INS1_16FlashAttnFwdSm90INS1_25CollectiveMainloopFwdSm90ILi2EN4cute5tupleIJNS5_1CILi1EEES8_S8_EEENS6_IJNS7_ILi128EEENS7_ILi96EEENS7_ILi64EEEEEELi256ENS_6half_tEfNS_4arch4Sm90ELb0ELb0ELb1ELb0ELb0ELb0ELb0ELb1ELb0ELb0ELb0ELb0EEENS1_21CollectiveEpilogueFwdINS6_IJSA_NS7_ILi256EEESB_EEES9_SE_SG_Li256ELb0ELb0ELb0ELb0EEENS1_29StaticPersistentTileSchedulerILb0EEEEEEEEEvNT_6ParamsE,(.L_x_4714 - _ZN7cutlass13device_kernelIN5flash11enable_sm90INS1_16FlashAttnFwdSm90INS1_25CollectiveMainloopFwdSm90ILi2EN4cute5tupleIJNS5_1CILi1EEES8_S8_EEENS6_IJNS7_ILi128EEENS7_ILi96EEENS7_ILi64EEEEEELi256ENS_6half_tEfNS_4arch4Sm90ELb0ELb0ELb1ELb0ELb0ELb0ELb0ELb1ELb0ELb0ELb0ELb0EEENS1_21CollectiveEpilogueFwdINS6_IJSA_NS7_ILi256EEESB_EEES9_SE_SG_Li256ELb0ELb0ELb0ELb0EEENS1_29StaticPersistentTileSchedulerILb0EEEEEEEEEvNT_6ParamsE)
        .other          _ZN7cutlass13device_kernelIN5flash11enable_sm90INS1_16FlashAttnFwdSm90INS1_25CollectiveMainloopFwdSm90ILi2EN4cute5tupleIJNS5_1CILi1EEES8_S8_EEENS6_IJNS7_ILi128EEENS7_ILi96EEENS7_ILi64EEEEEELi256ENS_6half_tEfNS_4arch4Sm90ELb0ELb0ELb1ELb0ELb0ELb0ELb0ELb1ELb0ELb0ELb0ELb0EEENS1_21CollectiveEpilogueFwdINS6_IJSA_NS7_ILi256EEESB_EEES9_SE_SG_Li256ELb0ELb0ELb0ELb0EEENS1_29StaticPersistentTileSchedulerILb0EEEEEEEEEvNT_6ParamsE,@"STO_CUDA_ENTRY STV_DEFAULT"
_ZN7cutlass13device_kernelIN5flash11enable_sm90INS1_16FlashAttnFwdSm90INS1_25CollectiveMainloopFwdSm90ILi2EN4cute5tupleIJNS5_1CILi1EEES8_S8_EEENS6_IJNS7_ILi128EEENS7_ILi96EEENS7_ILi64EEEEEELi256ENS_6half_tEfNS_4arch4Sm90ELb0ELb0ELb1ELb0ELb0ELb0ELb0ELb1ELb0ELb0ELb0ELb0EEENS1_21CollectiveEpilogueFwdINS6_IJSA_NS7_ILi256EEESB_EEES9_SE_SG_Li256ELb0ELb0ELb0ELb0EEENS1_29StaticPersistentTileSchedulerILb0EEEEEEEEEvNT_6ParamsE:
[----:B------:R-:W1:Y:S02]  /*0000*/  LDC R1, c[0x0][0x28] ;  /* 0x00000a00ff017b82 */ /* 0x000e640000000800 */
[----:B-1----:R-:W-:Y:S01]  /*0010*/  VIADD R1, R1, 0xffffffe0 ;  /* 0xffffffe001017836 */ /* 0x002fe20000000000 */
[----:B------:R-:W1:Y:S01]  /*0020*/  S2R R3, SR_TID.X ;  /* 0x0000000000037919 */ /* 0x000e620000002100 */
[----:B------:R-:W-:Y:S01]  /*0030*/  ELECT P0, URZ, PT ;  /* 0x00000000003f782f */ /* 0x000fe20003800000 */
[----:B------:R-:W-:Y:S01]  /*0040*/  BSSY B0, `(.L_x_0) ;  /* 0x0000014000007945 */ /* 0x000fe20003800000 */
[--C-:B-1----:R-:W-:Y:S02]  /*0050*/  SHF.R.U32.HI R0, RZ, 0x5, R3.reuse ;  /* 0x00000005ff007819 */ /* 0x102fe40000011603 */
[----:B------:R-:W-:-:S03]  /*0060*/  SHF.R.U32.HI R18, RZ, 0x7, R3 ;  /* 0x00000007ff127819 */ /* 0x000fc60000011603 */
[----:B------:R-:W1:Y:S02]  /*0070*/  SHFL.IDX PT, R2, R0, RZ, 0x1f ;  /* 0x00001fff00027589 */ /* 0x000e6400000e0000 */
[----:B-1----:R-:W-:-:S13]  /*0080*/  ISETP.EQ.AND P0, PT, R2, RZ, P0 ;  /* 0x000000ff0200720c */ /* 0x002fda0000702270 */
[----:B------:R-:W-:Y:S05]  /*0090*/  @!P0 BRA `(.L_x_1) ;  /* 0x0000000000388947 */ /* 0x000fea0003800000 */
[----:B------:R-:W-:Y:S02]  /*00a0*/  ULDC.64 UR4, c[0x0][0x198] ;  /* 0x0000660000047ab9 */ /* 0x000fe40000000a00 */
[----:B------:R-:W-:Y:S02]  /*00b0*/  UIADD3 UR6, UP0, UR4, 0x270, URZ ;  /* 0x0000027004067890 */ /* 0x000fe4000ff1e03f */
[----:B------:R-:W-:Y:S02]  /*00c0*/  UIADD3 UR8, UP1, UR4, 0x370, URZ ;  /* 0x0000037004087890 */ /* 0x000fe4000ff3e03f */
[----:B------:R-:W-:Y:S02]  /*00d0*/  UIADD3 UR10, UP2, UR4, 0x470, URZ ;  /* 0x00000470040a7890 */ /* 0x000fe4000ff5e03f */
[----:B------:R-:W-:Y:S02]  /*00e0*/  UIADD3 UR4, UP3, UR4, 0x9f0, URZ ;  /* 0x000009f004047890 */ /* 0x000fe4000ff7e03f */
[----:B------:R-:W-:-:S02]  /*00f0*/  UIADD3.X UR7, URZ, UR5, URZ, UP0, !UPT ;  /* 0x000000053f077290 */ /* 0x000fc400087fe43f */
[----:B------:R-:W-:Y:S02]  /*0100*/  UIADD3.X UR9, URZ, UR5, URZ, UP1, !UPT ;  /* 0x000000053f097290 */ /* 0x000fe40008ffe43f */
[----:B------:R-:W-:Y:S02]  /*0110*/  UIADD3.X UR11, URZ, UR5, URZ, UP2, !UPT ;  /* 0x000000053f0b7290 */ /* 0x000fe400097fe43f */
[----:B------:R-:W-:-:S03]  /*0120*/  UIADD3.X UR5, URZ, UR5, URZ, UP3, !UPT ;  /* 0x000000053f057290 */ /* 0x000fc60009ffe43f */
[----:B------:R1:W-:Y:S02]  /*0130*/  UTMACCTL.PF [UR6] ;  /* 0x00000000060079b9 */ /* 0x0003e40008040000 */
[----:B------:R1:W-:Y:S02]  /*0140*/  UTMACCTL.PF [UR8] ;  /* 0x00000000080079b9 */ /* 0x0003e40008040000 */
[----:B------:R1:W-:Y:S02]  /*0150*/  UTMACCTL.PF [UR10] ;  /* 0x000000000a0079b9 */ /* 0x0003e40008040000 */
[----:B------:R1:W-:Y:S02]  /*0160*/  UTMACCTL.PF [UR4] ;  /* 0x00000000040079b9 */ /* 0x0003e40008040000 */
[----:B-1----:R-:W-:Y:S01]  /*0170*/  NOP ;  /* 0x0000000000007918 */ /* 0x002fe20000000000 */
.L_x_1:
[----:B------:R-:W-:Y:S05]  /*0180*/  BSYNC B0 ;  /* 0x0000000000007941 */ /* 0x000fea0003800000 */
.L_x_0:
[----:B------:R-:W-:Y:S01]  /*0190*/  VOTEU.ANY UP0, P0 ;  /* 0x00000000003f7886 */ /* 0x000fe20000000100 */
[----:B------:R-:W1:Y:S01]  /*01a0*/  SHFL.IDX PT, R4, R18, RZ, 0x1f ;  /* 0x00001fff12047589 */ /* 0x000e6200000e0000 */
[----:B------:R-:W-:Y:S01]  /*01b0*/  UMOV UR4, 0x1 ;  /* 0x0000000100047882 */ /* 0x000fe20000000000 */
[----:B------:R-:W-:Y:S01]  /*01c0*/  VOTEU.ANY UP1, P0 ;  /* 0x00000000003f7886 */ /* 0x000fe20000020100 */
[----:B------:R-:W-:Y:S01]  /*01d0*/  VOTEU.ANY UP2, P0 ;  /* 0x00000000003f7886 */ /* 0x000fe20000040100 */
[----:B------:R-:W2:Y:S01]  /*01e0*/  @UP0 S2UR UR7, SR_CgaCtaId ;  /* 0x00000000000709c3 */ /* 0x000ea20000008800 */
[----:B------:R-:W3:Y:S01]  /*01f0*/  SHFL.IDX PT, R2, R0, RZ, 0x1f ;  /* 0x00001fff00027589 */ /* 0x000ee200000e0000 */
[----:B------:R-:W-:Y:S01]  /*0200*/  @UP0 UMOV UR6, 0x400 ;  /* 0x0000040000060882 */ /* 0x000fe20000000000 */
[----:B------:R-:W-:-:S04]  /*0210*/  @UP0 UIADD3 UR4, -UR4, 0x100000, URZ ;  /* 0x0010000004040890 */ /* 0x000fc8000fffe13f */
[----:B------:R-:W-:Y:S02]  /*0220*/  @UP0 USHF.L.U32 UR5, UR4, 0xb, URZ ;  /* 0x0000000b04050899 */ /* 0x000fe4000800063f */
[----:B------:R-:W-:Y:S01]  /*0230*/  @UP0 USHF.L.U32 UR4, UR4, 0x1, URZ ;  /* 0x0000000104040899 */ /* 0x000fe2000800063f */
[----:B-1----:R-:W-:Y:S01]  /*0240*/  R2UR UR8, R4 ;  /* 0x00000000040872ca */ /* 0x002fe200000e0000 */
[----:B--2---:R-:W-:Y:S01]  /*0250*/  @UP0 ULEA UR6, UR7, UR6, 0x18 ;  /* 0x0000000607060291 */ /* 0x004fe2000f8ec03f */
[----:B---3--:R-:W-:-:S11]  /*0260*/  ISETP.NE.AND P1, PT, R2, RZ, PT ;  /* 0x000000ff0200720c */ /* 0x008fd60003f25270 */
[----:B------:R-:W-:Y:S01]  /*0270*/  UISETP.NE.AND UP0, UPT, UR8, URZ, UPT ;  /* 0x0000003f0800728c */ /* 0x000fe2000bf05270 */
[----:B------:R-:W1:Y:S02]  /*0280*/  FENCE.VIEW.ASYNC.S ;  /* 0x00000000000073c6 */ /* 0x000e640000000000 */
[----:B-1----:R1:W2:Y:S01]  /*0290*/  @UP1 SYNCS.EXCH.64 URZ, [UR6+0x22800], UR4 ;  /* 0x02280004063f15b2 */ /* 0x0022a20008000100 */
[----:B------:R1:W3:Y:S01]  /*02a0*/  @UP2 SYNCS.EXCH.64 URZ, [UR6+0x22820], UR4 ;  /* 0x02282004063f25b2 */ /* 0x0002e20008000100 */
[----:B------:R-:W-:Y:S06]  /*02b0*/  @P1 BRA `(.L_x_2) ;  /* 0x0000000000481947 */ /* 0x000fec0003800000 */
[----:B-1----:R-:W1:Y:S01]  /*02c0*/  S2UR UR5, SR_CgaCtaId ;  /* 0x00000000000579c3 */ /* 0x002e620000008800 */
[----:B------:R-:W-:Y:S01]  /*02d0*/  UMOV UR4, 0x400 ;  /* 0x0000040000047882 */ /* 0x000fe20000000000 */
[----:B------:R-:W-:Y:S01]  /*02e0*/  UMOV UR6, 0x1 ;  /* 0x0000000100067882 */ /* 0x000fe20000000000 */
[----:B------:R-:W-:Y:S01]  /*02f0*/  UMOV UR9, 0x2 ;  /* 0x0000000200097882 */ /* 0x000fe20000000000 */
[----:B------:R-:W-:-:S04]  /*0300*/  UIADD3 UR6, -UR6, 0x100000, URZ ;  /* 0x0010000006067890 */ /* 0x000fc8000fffe13f */
[----:B------:R-:W-:Y:S02]  /*0310*/  USHF.L.U32 UR7, UR6, 0xb, URZ ;  /* 0x0000000b06077899 */ /* 0x000fe4000800063f */
[----:B------:R-:W-:Y:S01]  /*0320*/  USHF.L.U32 UR6, UR6, 0x1, URZ ;  /* 0x0000000106067899 */ /* 0x000fe2000800063f */
[----:B------:R-:W-:Y:S01]  /*0330*/  ELECT P0, URZ, PT ;  /* 0x00000000003f782f */ /* 0x000fe20003800000 */
[----:B-1----:R-:W-:Y:S02]  /*0340*/  ULEA UR8, UR5, UR4, 0x18 ;  /* 0x0000000405087291 */ /* 0x002fe4000f8ec03f */
[----:B------:R-:W-:-:S04]  /*0350*/  UIADD3 UR4, -UR9, 0x100000, URZ ;  /* 0x0010000009047890 */ /* 0x000fc8000fffe13f */
[----:B------:R-:W-:Y:S02]  /*0360*/  USHF.L.U32 UR5, UR4, 0xb, URZ ;  /* 0x0000000b04057899 */ /* 0x000fe4000800063f */
[----:B------:R-:W-:Y:S01]  /*0370*/  USHF.L.U32 UR4, UR4, 0x1, URZ ;  /* 0x0000000104047899 */ /* 0x000fe2000800063f */
[----:B------:R-:W1:Y:S03]  /*0380*/  FENCE.VIEW.ASYNC.S ;  /* 0x00000000000073c6 */ /* 0x000e660000000000 */
[----:B-1----:R4:W1:Y:S08]  /*0390*/  SYNCS.EXCH.64 URZ, [UR8+0x22830], UR6 ;  /* 0x02283006083f75b2 */ /* 0x0028700008000100 */
[----:B------:R4:W1:Y:S01]  /*03a0*/  SYNCS.EXCH.64 URZ, [UR8+0x22840], UR4 ;  /* 0x02284004083f75b2 */ /* 0x0008620008000100 */
[----:B------:R4:W1:Y:S01]  /*03b0*/  SYNCS.EXCH.64 URZ, [UR8+0x22838], UR6 ;  /* 0x02283806083f75b2 */ /* 0x0008620008000100 */
[----:B------:R4:W1:Y:S02]  /*03c0*/  SYNCS.EXCH.64 URZ, [UR8+0x22848], UR4 ;  /* 0x02284804083f75b2 */ /* 0x0008640008000100 */
[----:B----4-:R-:W-:Y:S01]  /*03d0*/  NOP ;  /* 0x0000000000007918 */ /* 0x010fe20000000000 */
.L_x_2:
[----:B------:R-:W4:Y:S01]  /*03e0*/  SHFL.IDX PT, R2, R0, RZ, 0x1f ;  /* 0x00001fff00027589 */ /* 0x000f2200000e0000 */
[----:B------:R-:W-:Y:S01]  /*03f0*/  NOP ;  /* 0x0000000000007918 */ /* 0x000fe20000000000 */
[----:B----4-:R-:W-:-:S13]  /*0400*/  ISETP.NE.AND P0, PT, R2, RZ, PT ;  /* 0x000000ff0200720c */ /* 0x010fda0003f05270 */
[----:B------:R-:W-:Y:S05]  /*0410*/  @P0 BRA `(.L_x_3) ;  /* 0x0000000000480947 */ /* 0x000fea0003800000 */
[----:B-1----:R-:W1:Y:S01]  /*0420*/  S2UR UR5, SR_CgaCtaId ;  /* 0x00000000000579c3 */ /* 0x002e620000008800 */
[----:B------:R-:W-:Y:S01]  /*0430*/  UMOV UR4, 0x400 ;  /* 0x0000040000047882 */ /* 0x000fe20000000000 */
[----:B------:R-:W-:Y:S01]  /*0440*/  UMOV UR6, 0x1 ;  /* 0x0000000100067882 */ /* 0x000fe20000000000 */
[----:B------:R-:W-:Y:S01]  /*0450*/  UMOV UR7, 0x2 ;  /* 0x0000000200077882 */ /* 0x000fe20000000000 */
[----:B------:R-:W-:Y:S01]  /*0460*/  ELECT P0, URZ, PT ;  /* 0x00000000003f782f */ /* 0x000fe20003800000 */
[----:B-1----:R-:W-:Y:S02]  /*0470*/  ULEA UR8, UR5, UR4, 0x18 ;  /* 0x0000000405087291 */ /* 0x002fe4000f8ec03f */
[----:B------:R-:W-:-:S04]  /*0480*/  UIADD3 UR4, -UR6, 0x100000, URZ ;  /* 0x0010000006047890 */ /* 0x000fc8000fffe13f */
[----:B------:R-:W-:Y:S02]  /*0490*/  USHF.L.U32 UR5, UR4, 0xb, URZ ;  /* 0x0000000b04057899 */ /* 0x000fe4000800063f */
[----:B------:R-:W-:Y:S02]  /*04a0*/  USHF.L.U32 UR4, UR4, 0x1, URZ ;  /* 0x0000000104047899 */ /* 0x000fe4000800063f */
        /* <DEDUP_REMOVED lines=9> */
.L_x_3:
[----:B------:R-:W4:Y:S01]  /*0540*/  SHFL.IDX PT, R2, R0, RZ, 0x1f ;  /* 0x00001fff00027589 */ /* 0x000f2200000e0000 */
[----:B------:R-:W-:Y:S01]  /*0550*/  NOP ;  /* 0x0000000000007918 */ /* 0x000fe20000000000 */
[----:B----4-:R-:W-:-:S13]  /*0560*/  ISETP.NE.AND P0, PT, R2, RZ, PT ;  /* 0x000000ff0200720c */ /* 0x010fda0003f05270 */
[----:B------:R-:W-:Y:S05]  /*0570*/  @P0 BRA `(.L_x_4) ;  /* 0x0000000000380947 */ /* 0x000fea0003800000 */
[----:B-1----:R-:W1:Y:S01]  /*0580*/  S2UR UR5, SR_CgaCtaId ;  /* 0x00000000000579c3 */ /* 0x002e620000008800 */
[----:B------:R-:W-:Y:S01]  /*0590*/  UMOV UR4, 0x400 ;  /* 0x0000040000047882 */ /* 0x000fe20000000000 */
[----:B------:R-:W-:Y:S01]  /*05a0*/  UMOV UR7, 0x1 ;  /* 0x0000000100077882 */ /* 0x000fe20000000000 */
[----:B------:R-:W-:Y:S01]  /*05b0*/  ELECT P0, URZ, PT ;  /* 0x00000000003f782f */ /* 0x000fe20003800000 */
[----:B-1----:R-:W-:Y:S02]  /*05c0*/  ULEA UR6, UR5, UR4, 0x18 ;  /* 0x0000000405067291 */ /* 0x002fe4000f8ec03f */
[----:B------:R-:W-:-:S04]  /*05d0*/  UIADD3 UR4, -UR7, 0x100000, URZ ;  /* 0x0010000007047890 */ /* 0x000fc8000fffe13f */
[----:B------:R-:W-:Y:S02]  /*05e0*/  USHF.L.U32 UR5, UR4, 0xb, URZ ;  /* 0x0000000b04057899 */ /* 0x000fe4000800063f */
[----:B------:R-:W-:Y:S01]  /*05f0*/  USHF.L.U32 UR4, UR4, 0x1, URZ ;  /* 0x0000000104047899 */ /* 0x000fe2000800063f */
[----:B------:R-:W1:Y:S11]  /*0600*/  FENCE.VIEW.ASYNC.S ;  /* 0x00000000000073c6 */ /* 0x000e760000000000 */
[----:B-1----:R4:W1:Y:S01]  /*0610*/  SYNCS.EXCH.64 URZ, [UR6+0x22870], UR4 ;  /* 0x02287004063f75b2 */ /* 0x0028620008000100 */
[----:B------:R4:W1:Y:S01]  /*0620*/  SYNCS.EXCH.64 URZ, [UR6+0x22880], UR4 ;  /* 0x02288004063f75b2 */ /* 0x0008620008000100 */
[----:B------:R4:W1:Y:S01]  /*0630*/  SYNCS.EXCH.64 URZ, [UR6+0x22878], UR4 ;  /* 0x02287804063f75b2 */ /* 0x0008620008000100 */
[----:B------:R4:W1:Y:S02]  /*0640*/  SYNCS.EXCH.64 URZ, [UR6+0x22888], UR4 ;  /* 0x02288804063f75b2 */ /* 0x0008640008000100 */
[----:B----4-:R-:W-:Y:S01]  /*0650*/  NOP ;  /* 0x0000000000007918 */ /* 0x010fe20000000000 */
.L_x_4:
        /* <DEDUP_REMOVED lines=22> */
.L_x_5:
        /* <DEDUP_REMOVED lines=22> */
.L_x_6:
[----:B------:R-:W-:Y:S01]  /*0920*/  PLOP3.LUT P0, PT, PT, PT, UP0, 0x80, 0x0 ;  /* 0x000000000000781c */ /* 0x000fe20003f0f008 */
[----:B------:R-:W-:Y:S01]  /*0930*/  UMOV UR38, 0x1 ;  /* 0x0000000100267882 */ /* 0x000fe20000000000 */
[----:B------:R-:W-:Y:S01]  /*0940*/  NOP ;  /* 0x0000000000007918 */ /* 0x000fe20000000000 */
[----:B------:R-:W-:Y:S01]  /*0950*/  USEL UR38, UR38, 0x2, !UP0 ;  /* 0x0000000226267887 */ /* 0x000fe2000c000000 */
[----:B------:R-:W-:Y:S01]  /*0960*/  ULDC.64 UR40, c[0x0][0x208] ;  /* 0x0000820000287ab9 */ /* 0x000fe20000000a00 */
[----:B-123--:R-:W-:Y:S08]  /*0970*/  BAR.SYNC.DEFER_BLOCKING 0x0 ;  /* 0x0000000000007b1d */ /* 0x00eff00000010000 */
[----:B------:R-:W-:Y:S05]  /*0980*/  @!P0 BRA `(.L_x_7) ;  /* 0x0000006400388947 */ /* 0x000fea0003800000 */
.L_x_8:
[----:B------:R-:W-:-:S08]  /*0990*/  NOP ;  /* 0x0000000000007918 */ /* 0x000fd00000000000 */
[----:B------:R-:W1:Y:S02]  /*09a0*/  USETMAXREG.TRY_ALLOC.CTAPOOL UP0, 0xf0 ;  /* 0x000000f0000079c8 */ /* 0x000e640008000600 */
[----:B-1----:R-:W-:-:S13]  /*09b0*/  PLOP3.LUT P0, PT, PT, PT, UP0, 0x80, 0x0 ;  /* 0x000000000000781c */ /* 0x002fda0003f0f008 */
[----:B------:R-:W-:Y:S05]  /*09c0*/  @!P0 BRA `(.L_x_8) ;  /* 0xfffffffc00f08947 */ /* 0x000fea000383ffff */
[----:B------:R-:W1:Y:S08]  /*09d0*/  S2UR UR44, SR_CTAID.X ;  /* 0x00000000002c79c3 */ /* 0x000e700000002500 */
[----:B------:R-:W-:Y:S06]  /*09e0*/  BAR.ARV 0x8, 0x120 ;  /* 0x0204800000007b1d */ /* 0x000fec0000002000 */
[----:B------:R-:W-:-:S02]  /*09f0*/  ISETP.NE.AND P0, PT, R18, 0x1, PT ;  /* 0x000000011200780c */ /* 0x000fc40003f05270 */
[----:B------:R-:W1:Y:S11]  /*0a00*/  LDC R0, c[0x0][0xda4] ;  /* 0x00036900ff007b82 */ /* 0x000e760000000800 */
[----:B------:R-:W-:Y:S06]  /*0a10*/  @!P0 BAR.ARV 0x9, 0x100 ;  /* 0x0244000000008b1d */ /* 0x000fec0000002000 */
[----:B-1----:R-:W-:-:S13]  /*0a20*/  ISETP.LE.AND P0, PT, R0, UR44, PT ;  /* 0x0000002c00007c0c */ /* 0x002fda000bf03270 */
[----:B------:R-:W-:Y:S05]  /*0a30*/  @P0 EXIT ;  /* 0x000000000000094d */ /* 0x000fea0003800000 */
[----:B------:R-:W-:Y:S01]  /*0a40*/  VIADD R0, R3, 0xffffff80 ;  /* 0xffffff8003007836 */ /* 0x000fe20000000000 */
[----:B------:R-:W1:Y:S01]  /*0a50*/  S2UR UR4, SR_CgaCtaId ;  /* 0x00000000000479c3 */ /* 0x000e620000008800 */
[----:B------:R-:W-:Y:S01]  /*0a60*/  UMOV UR46, 0x400 ;  /* 0x00000400002e7882 */ /* 0x000fe20000000000 */
[----:B------:R-:W-:Y:S02]  /*0a70*/  ULOP3.LUT UR45, UR38, 0x1, URZ, 0xfc, !UPT ;  /* 0x00000001262d7892 */ /* 0x000fe4000f8efc3f */
[----:B------:R-:W-:Y:S01]  /*0a80*/  SHF.R.S32.HI R3, RZ, 0x1f, R0 ;  /* 0x0000001fff037819 */ /* 0x000fe20000011400 */
[----:B------:R-:W-:Y:S01]  /*0a90*/  ULDC.64 UR48, c[0x0][0x198] ;  /* 0x0000660000307ab9 */ /* 0x000fe20000000a00 */
[----:B------:R-:W-:Y:S01]  /*0aa0*/  UMOV UR43, URZ ;  /* 0x0000003f002b7c82 */ /* 0x000fe20008000000 */
[----:B------:R-:W-:Y:S01]  /*0ab0*/  UMOV UR42, URZ ;  /* 0x0000003f002a7c82 */ /* 0x000fe20008000000 */
[CC--:B------:R-:W-:Y:S01]  /*0ac0*/  LEA.HI R4, R3.reuse, R0.reuse, RZ, 0x7 ;  /* 0x0000000003047211 */ /* 0x0c0fe200078f38ff */
[----:B------:R-:W2:Y:S01]  /*0ad0*/  S2UR UR6, SR_SWINHI ;  /* 0x00000000000679c3 */ /* 0x000ea20000002f00 */
[----:B------:R-:W-:Y:S01]  /*0ae0*/  LEA.HI R6, R3, R0, RZ, 0x4 ;  /* 0x0000000003067211 */ /* 0x000fe200078f20ff */
[----:B------:R-:W-:Y:S01]  /*0af0*/  UMOV UR39, URZ ;  /* 0x0000003f00277c82 */ /* 0x000fe20008000000 */
[----:B------:R-:W-:-:S02]  /*0b00*/  LOP3.LUT R5, R4, 0xffffff80, RZ, 0xc0, !PT ;  /* 0xffffff8004057812 */ /* 0x000fc400078ec0ff */
[----:B------:R-:W-:Y:S02]  /*0b10*/  SHF.R.S32.HI R7, RZ, 0x4, R6 ;  /* 0x00000004ff077819 */ /* 0x000fe40000011406 */
[----:B------:R-:W-:Y:S02]  /*0b20*/  IADD3 R2, R0, -R5, RZ ;  /* 0x8000000500027210 */ /* 0x000fe40007ffe0ff */
[----:B------:R-:W-:Y:S02]  /*0b30*/  LOP3.LUT R5, R6, 0x3fffff0, RZ, 0xc0, !PT ;  /* 0x03fffff006057812 */ /* 0x000fe400078ec0ff */
[----:B------:R-:W-:Y:S02]  /*0b40*/  SHF.R.S32.HI R9, RZ, 0x1f, R2 ;  /* 0x0000001fff097819 */ /* 0x000fe40000011402 */
[----:B------:R-:W-:Y:S01]  /*0b50*/  LEA.HI R22, R3, R0, RZ, 0x5 ;  /* 0x0000000003167211 */ /* 0x000fe200078f28ff */
[----:B------:R-:W-:Y:S01]  /*0b60*/  IMAD.IADD R5, R0, 0x1, -R5 ;  /* 0x0000000100057824 */ /* 0x000fe200078e0a05 */
[----:B------:R-:W-:Y:S01]  /*0b70*/  LEA.HI R0, R9, R2, RZ, 0x2 ;  /* 0x0000000209007211 */ /* 0x000fe200078f10ff */
[----:B-1----:R-:W-:Y:S01]  /*0b80*/  ULEA UR46, UR4, UR46, 0x18 ;  /* 0x0000002e042e7291 */ /* 0x002fe2000f8ec03f */
[----:B------:R-:W-:-:S02]  /*0b90*/  LEA.HI R8, R6, R7, RZ, 0x1 ;  /* 0x0000000706087211 */ /* 0x000fc400078f08ff */
[--C-:B------:R-:W-:Y:S02]  /*0ba0*/  SHF.R.S32.HI R3, RZ, 0x2, R0.reuse ;  /* 0x00000002ff037819 */ /* 0x100fe40000011400 */
[----:B------:R-:W-:Y:S02]  /*0bb0*/  SHF.R.S32.HI R6, RZ, 0x1f, R0 ;  /* 0x0000001fff067819 */ /* 0x000fe40000011400 */
[----:B------:R-:W-:Y:S01]  /*0bc0*/  LOP3.LUT R8, R8, 0x1ffffffe, RZ, 0xc0, !PT ;  /* 0x1ffffffe08087812 */ /* 0x000fe200078ec0ff */
[----:B------:R-:W-:Y:S01]  /*0bd0*/  UMOV UR4, UR46 ;  /* 0x0000002e00047c82 */ /* 0x000fe20008000000 */
[----:B--2---:R-:W-:Y:S01]  /*0be0*/  UMOV UR5, UR6 ;  /* 0x0000000600057c82 */ /* 0x004fe20008000000 */
[----:B------:R-:W-:Y:S01]  /*0bf0*/  LEA.HI R6, R6, R3, RZ, 0x3 ;  /* 0x0000000306067211 */ /* 0x000fe200078f18ff */
[----:B------:R-:W-:Y:S01]  /*0c00*/  IMAD.U32 R17, RZ, RZ, UR5 ;  /* 0x00000005ff117e24 */ /* 0x000fe2000f8e00ff */
[----:B------:R-:W-:Y:S01]  /*0c10*/  SHF.R.S32.HI R22, RZ, 0x5, R22 ;  /* 0x00000005ff167819 */ /* 0x000fe20000011416 */
[----:B------:R-:W-:Y:S01]  /*0c20*/  IMAD.IADD R8, R7, 0x1, -R8 ;  /* 0x0000000107087824 */ /* 0x000fe200078e0a08 */
[----:B------:R-:W-:-:S02]  /*0c30*/  SHF.R.S32.HI R19, RZ, 0x7, R4 ;  /* 0x00000007ff137819 */ /* 0x000fc40000011404 */
[----:B------:R-:W-:Y:S02]  /*0c40*/  LOP3.LUT R6, R6, 0xfffffff8, RZ, 0xc0, !PT ;  /* 0xfffffff806067812 */ /* 0x000fe400078ec0ff */
[----:B------:R-:W-:Y:S02]  /*0c50*/  LEA R5, R22, R5, 0x4 ;  /* 0x0000000516057211 */ /* 0x000fe400078e20ff */
[----:B------:R-:W-:Y:S01]  /*0c60*/  LEA.HI R9, R9, R2, RZ, 0x5 ;  /* 0x0000000209097211 */ /* 0x000fe200078f28ff */
[----:B------:R-:W-:Y:S01]  /*0c70*/  IMAD.IADD R6, R3, 0x1, -R6 ;  /* 0x0000000103067824 */ /* 0x000fe200078e0a06 */
[----:B------:R-:W-:Y:S01]  /*0c80*/  LEA.HI R4, R4, R19, RZ, 0x1 ;  /* 0x0000001304047211 */ /* 0x000fe200078f08ff */
[----:B------:R-:W-:Y:S01]  /*0c90*/  IMAD R5, R5, 0x8, R8 ;  /* 0x0000000805057824 */ /* 0x000fe200078e0208 */
[----:B------:R-:W-:Y:S02]  /*0ca0*/  SHF.R.S32.HI R9, RZ, 0x5, R9 ;  /* 0x00000005ff097819 */ /* 0x000fe40000011409 */
[----:B------:R-:W-:Y:S01]  /*0cb0*/  LOP3.LUT R4, R4, 0x3fffffe, RZ, 0xc0, !PT ;  /* 0x03fffffe04047812 */ /* 0x000fe200078ec0ff */
[----:B------:R-:W-:Y:S01]  /*0cc0*/  IMAD.SHL.U32 R3, R5, 0x8, RZ ;  /* 0x0000000805037824 */ /* 0x000fe200078e00ff */
[----:B------:R-:W-:-:S02]  /*0cd0*/  MOV R16, UR4 ;  /* 0x0000000400107c02 */ /* 0x000fc40008000f00 */
[----:B------:R-:W-:Y:S01]  /*0ce0*/  LEA R9, R9, R6, 0x4 ;  /* 0x0000000609097211 */ /* 0x000fe200078e20ff */
[----:B------:R-:W-:Y:S01]  /*0cf0*/  IMAD.IADD R4, R19, 0x1, -R4 ;  /* 0x0000000113047824 */ /* 0x000fe200078e0a04 */
[----:B------:R-:W-:Y:S01]  /*0d00*/  LOP3.LUT R23, R0, 0x7ffffffc, RZ, 0xc0, !PT ;  /* 0x7ffffffc00177812 */ /* 0x000fe200078ec0ff */
[----:B------:R-:W-:-:S03]  /*0d10*/  IMAD.WIDE R16, R3, 0x2, R16 ;  /* 0x0000000203107825 */ /* 0x000fc600078e0210 */
[----:B------:R-:W-:Y:S01]  /*0d20*/  IADD3 R23, R2, -R23, RZ ;  /* 0x8000001702177210 */ /* 0x000fe20007ffe0ff */
[----:B------:R-:W-:-:S07]  /*0d30*/  IMAD R200, R4, 0x40, R9 ;  /* 0x0000004004c87824 */ /* 0x000fce00078e0209 */
.L_x_31:
[----:B------:R-:W1:Y:S01]  /*0d40*/  SHFL.IDX PT, R0, R19, RZ, 0x1f ;  /* 0x00001fff13007589 */ /* 0x000e6200000e0000 */
[----:B------:R-:W-:Y:S01]  /*0d50*/  ULDC.64 UR6, c[0x0][0x3f8] ;  /* 0x0000fe0000067ab9 */ /* 0x000fe20000000a00 */
[----:B------:R-:W-:Y:S01]  /*0d60*/  ULDC UR4, c[0x0][0xda8] ;  /* 0x00036a0000047ab9 */ /* 0x000fe20000000800 */
[----:B------:R-:W-:Y:S02]  /*0d70*/  UISETP.NE.U32.AND UP0, UPT, UR6, URZ, UPT ;  /* 0x0000003f0600728c */ /* 0x000fe4000bf05070 */
[----:B------:R-:W-:Y:S02]  /*0d80*/  UISETP.NE.AND UP1, UPT, UR4, 0x1, UPT ;  /* 0x000000010400788c */ /* 0x000fe4000bf25270 */
[----:B------:R-:W-:Y:S01]  /*0d90*/  UISETP.NE.AND.EX UP0, UPT, UR7, URZ, UPT, UP0 ;  /* 0x0000003f0700728c */ /* 0x000fe2000bf05300 */
[----:B------:R-:W-:Y:S01]  /*0da0*/  ULDC UR4, c[0x0][0xdb4] ;  /* 0x00036d0000047ab9 */ /* 0x000fe20000000800 */
[----:B------:R-:W-:Y:S01]  /*0db0*/  ULDC UR50, c[0x0][0x404] ;  /* 0x0001010000327ab9 */ /* 0x000fe20000000800 */
[----:B------:R-:W-:-:S02]  /*0dc0*/  UISETP.NE.AND UP2, UPT, UR4, 0x1, UPT ;  /* 0x000000010400788c */ /* 0x000fc4000bf45270 */
[----:B------:R-:W-:Y:S02]  /*0dd0*/  UIADD3 UR11, UR46, 0x18400, URZ ;  /* 0x000184002e0b7890 */ /* 0x000fe4000fffe03f */
[----:B------:R-:W-:Y:S01]  /*0de0*/  USEL UR50, UR50, 0x1, UP0 ;  /* 0x0000000132327887 */ /* 0x000fe20008000000 */
[----:B------:R-:W-:Y:S01]  /*0df0*/  ULDC UR10, c[0x0][0x2e0] ;  /* 0x0000b800000a7ab9 */ /* 0x000fe20000000800 */
[----:B------:R-:W-:Y:S02]  /*0e00*/  ULOP3.LUT UP0, URZ, UR11, 0x1bf, URZ, 0xc0, !UPT ;  /* 0x000001bf0b3f7892 */ /* 0x000fe4000f80c03f */
[----:B------:R-:W-:Y:S01]  /*0e10*/  UIMAD UR50, UR50, UR10, URZ ;  /* 0x0000000a323272a4 */ /* 0x000fe2000f8e023f */
[----:B------:R-:W-:Y:S01]  /*0e20*/  @UP1 ULDC UR6, c[0x0][0xdac] ;  /* 0x00036b0000061ab9 */ /* 0x000fe20000000800 */
[----:B------:R-:W-:Y:S01]  /*0e30*/  @UP1 ULDC UR12, c[0x0][0xdb0] ;  /* 0x00036c00000c1ab9 */ /* 0x000fe20000000800 */
[----:B-1----:R-:W-:Y:S01]  /*0e40*/  R2UR UR8, R0 ;  /* 0x00000000000872ca */ /* 0x002fe200000e0000 */
[----:B------:R-:W-:Y:S01]  /*0e50*/  UIMAD.WIDE.U32 UR6, UR44, UR6, URZ ;  /* 0x000000062c0672a5 */ /* 0x000fe2000f8e003f */
[----:B------:R-:W-:Y:S01]  /*0e60*/  PLOP3.LUT P0, PT, PT, PT, UP0, 0x80, 0x0 ;  /* 0x000000000000781c */ /* 0x000fe20003f0f008 */
[----:B------:R-:W-:-:S02]  /*0e70*/  UMOV UR37, UR44 ;  /* 0x0000002c00257c82 */ /* 0x000fc40008000000 */
[----:B------:R-:W-:-:S07]  /*0e80*/  @UP1 USHF.R.U32.HI UR37, URZ, UR12, UR7 ;  /* 0x0000000c3f251299 */ /* 0x000fce0008011607 */
[----:B------:R-:W-:Y:S01]  /*0e90*/  UMOV UR36, UR37 ;  /* 0x0000002500247c82 */ /* 0x000fe20008000000 */
[----:B------:R-:W-:-:S04]  /*0ea0*/  ULEA.HI UR4, UR8, UR8, URZ, 0x1 ;  /* 0x0000000808047291 */ /* 0x000fc8000f8f083f */
[----:B------:R-:W-:-:S03]  /*0eb0*/  ULOP3.LUT UR9, UR4, 0x1e, URZ, 0xc0, !UPT ;  /* 0x0000001e04097892 */ /* 0x000fc6000f8ec03f */
[----:B------:R-:W-:Y:S01]  /*0ec0*/  @UP2 ULDC.64 UR4, c[0x0][0xdb8] ;  /* 0x00036e0000042ab9 */ /* 0x000fe20000000a00 */
[----:B------:R-:W-:Y:S02]  /*0ed0*/  UIADD3 UR9, UR8, -UR9, URZ ;  /* 0x8000000908097290 */ /* 0x000fe4000fffe03f */
[----:B------:R-:W-:Y:S02]  /*0ee0*/  UIADD3 UR8, UR50, 0x5f, URZ ;  /* 0x0000005f32087890 */ /* 0x000fe4000fffe03f */
[----:B------:R-:W-:Y:S02]  /*0ef0*/  ULEA UR10, UR9, UR11, 0xd ;  /* 0x0000000b090a7291 */ /* 0x000fe4000f8e683f */
[----:B------:R-:W-:Y:S02]  /*0f00*/  UIMAD.WIDE UR8, UR8, 0x2aaaaaab, URZ ;  /* 0x2aaaaaab080878a5 */ /* 0x000fe4000f8e023f */
[----:B------:R-:W-:Y:S02]  /*0f10*/  UIMAD.WIDE.U32 UR6, UR37, UR4, URZ ;  /* 0x00000004250672a5 */ /* 0x000fe4000f8e003f */
[----:B------:R-:W-:-:S02]  /*0f20*/  USHF.R.U32.HI UR10, URZ, 0x4, UR10 ;  /* 0x000000043f0a7899 */ /* 0x000fc4000801160a */
[----:B------:R-:W-:Y:S02]  /*0f30*/  USHF.R.U32.HI UR47, URZ, 0x1f, UR9 ;  /* 0x0000001f3f2f7899 */ /* 0x000fe40008011609 */
[----:B------:R-:W-:Y:S02]  /*0f40*/  ULOP3.LUT UR51, UR10, 0x3fff, URZ, 0xc0, !UPT ;  /* 0x00003fff0a337892 */ /* 0x000fe4000f8ec03f */
[----:B------:R-:W-:Y:S02]  /*0f50*/  @UP2 USHF.R.U32.HI UR36, URZ, UR5, UR7 ;  /* 0x000000053f242299 */ /* 0x000fe40008011607 */
[----:B------:R-:W-:Y:S01]  /*0f60*/  ULEA.HI.SX32 UR47, UR9, UR47, 0x1c ;  /* 0x0000002f092f7291 */ /* 0x000fe2000f8fe23f */
[----:B--2---:R-:W-:Y:S11]  /*0f70*/  @!P0 BRA `(.L_x_9) ;  /* 0x0000000000408947 */ /* 0x004ff60003800000 */
[----:B------:R-:W-:Y:S01]  /*0f80*/  MOV R0, 0x0 ;  /* 0x0000000000007802 */ /* 0x000fe20000000f00 */
[----:B------:R-:W-:Y:S01]  /*0f90*/  ULDC.64 UR4, c[0x4][0x90] ;  /* 0x0100240000047ab9 */ /* 0x000fe20000000a00 */
[----:B------:R-:W-:Y:S01]  /*0fa0*/  ULDC.64 UR6, c[0x4][0x28] ;  /* 0x01000a0000067ab9 */ /* 0x000fe20000000a00 */
[----:B------:R-:W-:Y:S01]  /*0fb0*/  IMAD.U32 R4, RZ, RZ, UR4 ;  /* 0x00000004ff047e24 */ /* 0x000fe2000f8e00ff */
[----:B------:R1:W2:Y:S01]  /*0fc0*/  LDC.64 R14, c[0x4][R0] ;  /* 0x01000000000e7b82 */ /* 0x0002a20000000a00 */
[----:B------:R-:W-:Y:S01]  /*0fd0*/  IMAD.U32 R5, RZ, RZ, UR5 ;  /* 0x00000005ff057e24 */ /* 0x000fe2000f8e00ff */
[----:B------:R-:W-:Y:S01]  /*0fe0*/  ULDC.64 UR4, c[0x4][0x98] ;  /* 0x0100260000047ab9 */ /* 0x000fe20000000a00 */
[----:B------:R-:W-:Y:S01]  /*0ff0*/  IMAD.U32 R10, RZ, RZ, UR6 ;  /* 0x00000006ff0a7e24 */ /* 0x000fe2000f8e00ff */
[----:B------:R-:W-:Y:S01]  /*1000*/  MOV R6, UR4 ;  /* 0x0000000400067c02 */ /* 0x000fe20008000f00 */
[----:B------:R-:W-:Y:S01]  /*1010*/  IMAD.U32 R7, RZ, RZ, UR5 ;  /* 0x00000005ff077e24 */ /* 0x000fe2000f8e00ff */
[----:B------:R-:W-:Y:S01]  /*1020*/  MOV R11, UR7 ;  /* 0x00000007000b7c02 */ /* 0x000fe20008000f00 */
[----:B------:R-:W-:Y:S01]  /*1030*/  IMAD.MOV.U32 R8, RZ, RZ, 0x70 ;  /* 0x00000070ff087424 */ /* 0x000fe200078e00ff */
[----:B------:R-:W-:Y:S01]  /*1040*/  MOV R13, RZ ;  /* 0x000000ff000d7202 */ /* 0x000fe20000000f00 */
[----:B-1----:R-:W-:-:S07]  /*1050*/  IMAD.MOV.U32 R12, RZ, RZ, 0x1 ;  /* 0x00000001ff0c7424 */ /* 0x002fce00078e00ff */
[----:B------:R-:W-:-:S07]  /*1060*/  LEPC R20, `(.L_x_9) ;  /* 0x000000001014794e */ /* 0x000fce0000000000 */
[----:B--2---:R-:W-:Y:S05]  /*1070*/  CALL.ABS.NOINC R14 ;  /* 0x000000000e007343 */ /* 0x004fea0003c00000 */
.L_x_9:
[----:B------:R-:W-:Y:S01]  /*1080*/  ULOP3.LUT UR4, UR43, 0x1, URZ, 0xc0, !UPT ;  /* 0x000000012b047892 */ /* 0x000fe2000f8ec03f */
[----:B------:R-:W-:-:S05]  /*1090*/  VIADD R6, R18, 0x8 ;  /* 0x0000000812067836 */ /* 0x000fca0000000000 */
[----:B------:R-:W-:-:S05]  /*10a0*/  IMAD.U32 R0, RZ, RZ, UR4 ;  /* 0x00000004ff007e24 */ /* 0x000fca000f8e00ff */
[----:B------:R-:W-:-:S04]  /*10b0*/  SHF.L.U32 R0, R0, 0x1f, RZ ;  /* 0x0000001f00007819 */ /* 0x000fc800000006ff */
[----:B------:R-:W1:Y:S02]  /*10c0*/  SYNCS.PHASECHK.TRANS64.TRYWAIT P0, [UR46+0x22800], R0 ;  /* 0x02280000ff0075a7 */ /* 0x000e64000800016e */
[----:B-1----:R-:W-:Y:S05]  /*10d0*/  @!P0 BRA `(.L_x_10) ;  /* 0x0000008800848947 */ /* 0x002fea0003800000 */
.L_x_87:
[----:B-1----:R-:W-:Y:S01]  /*10e0*/  MOV R0, UR45 ;  /* 0x0000002d00007c02 */ /* 0x002fe20008000f00 */
[----:B------:R-:W-:Y:S05]  /*10f0*/  WARPSYNC.ALL ;  /* 0x0000000000007948 */ /* 0x000fea0003800000 */
[----:B------:R1:W-:Y:S01]  /*1100*/  BAR.SYNC.DEFER_BLOCKING R6, 0x100 ;  /* 0x000400060000751d */ /* 0x0003e20000010000 */
[----:B------:R-:W-:-:S13]  /*1110*/  ISETP.NE.AND P0, PT, R0, 0x3, PT ;  /* 0x000000030000780c */ /* 0x000fda0003f05270 */
[----:B-1----:R-:W-:Y:S05]  /*1120*/  @!P0 BRA `(.L_x_11) ;  /* 0x0000000000048947 */ /* 0x002fea0003800000 */
[----:B------:R-:W-:Y:S01]  /*1130*/  BPT.TRAP 0x1 ;  /* 0x000000040000795c */ /* 0x000fe20000300000 */
.L_x_11:
[----:B------:R-:W-:Y:S01]  /*1140*/  ULEA UR21, UR39, UR46, 0x3 ;  /* 0x0000002e27157291 */ /* 0x000fe2000f8e183f */
[----:B------:R-:W-:-:S05]  /*1150*/  IMAD.U32 R7, RZ, RZ, UR42 ;  /* 0x0000002aff077e24 */ /* 0x000fca000f8e00ff */
[----:B------:R-:W-:-:S04]  /*1160*/  SHF.L.U32 R7, R7, 0x1f, RZ ;  /* 0x0000001f07077819 */ /* 0x000fc800000006ff */
[----:B------:R1:W2:Y:S01]  /*1170*/  SYNCS.PHASECHK.TRANS64.TRYWAIT P1, [UR21+0x22830], R7 ;  /* 0x02283007ff0075a7 */ /* 0x0002a20008020155 */
[----:B------:R-:W-:Y:S05]  /*1180*/  @!P0 BRA `(.L_x_12) ;  /* 0x0000000000048947 */ /* 0x000fea0003800000 */
[----:B------:R-:W-:Y:S01]  /*1190*/  BPT.TRAP 0x1 ;  /* 0x000000040000795c */ /* 0x000fe20000300000 */
.L_x_12:
[----:B--2---:R-:W-:Y:S05]  /*11a0*/  @P1 BRA `(.L_x_13) ;  /* 0x0000000000081947 */ /* 0x004fea0003800000 */
[----:B------:R-:W2:Y:S02]  /*11b0*/  SYNCS.PHASECHK.TRANS64.TRYWAIT P1, [UR21+0x22830], R7 ;  /* 0x02283007ff0075a7 */ /* 0x000ea40008020155 */
[----:B--2---:R-:W-:Y:S05]  /*11c0*/  @!P1 BRA `(.L_x_14) ;  /* 0x0000008800609947 */ /* 0x004fea0003800000 */
.L_x_13:
[----:B------:R-:W-:Y:S01]  /*11d0*/  UIADD3 UR4, UR46, 0x1c400, URZ ;  /* 0x0001c4002e047890 */ /* 0x000fe2000fffe03f */
[----:B------:R-:W-:Y:S01]  /*11e0*/  WARPGROUP.ARRIVE ;  /* 0x00000000000079c5 */ /* 0x000fe20000000000 */
[----:B------:R-:W-:Y:S01]  /*11f0*/  ULOP3.LUT UR16, UR51, 0x10000, URZ, 0xfc, !UPT ;  /* 0x0001000033107892 */ /* 0x000fe2000f8efc3f */
[----:B------:R-:W-:Y:S01]  /*1200*/  P2R R15, PR, RZ, 0x1 ;  /* 0x00000001ff0f7803 */ /* 0x000fe20000000000 */
[----:B------:R-:W-:-:S03]  /*1210*/  USHF.R.U32.HI UR4, URZ, 0x4, UR4 ;  /* 0x000000043f047899 */ /* 0x000fc60008011604 */
[----:B------:R-:W3:Y:S01]  /*1220*/  S2R R21, SR_TID.X ;  /* 0x0000000000157919 */ /* 0x000ee20000002100 */
[----:B------:R-:W-:Y:S01]  /*1230*/  UMOV UR17, 0x40000040 ;  /* 0x4000004000117882 */ /* 0x000fe20000000000 */
[----:B------:R-:W-:Y:S01]  /*1240*/  UMOV UR19, 0x40000040 ;  /* 0x4000004000137882 */ /* 0x000fe20000000000 */
[----:B------:R-:W-:Y:S01]  /*1250*/  ULOP3.LUT UR4, UR4, 0x3fff, URZ, 0xc0, !UPT ;  /* 0x00003fff04047892 */ /* 0x000fe2000f8ec03f */
[----:B------:R-:W-:Y:S01]  /*1260*/  UMOV UR5, 0x40000040 ;  /* 0x4000004000057882 */ /* 0x000fe20000000000 */
[----:B------:R-:W-:Y:S02]  /*1270*/  UMOV UR7, 0x40000040 ;  /* 0x4000004000077882 */ /* 0x000fe40000000000 */
[----:B------:R-:W-:Y:S02]  /*1280*/  ULOP3.LUT UR20, UR4, 0x10000, URZ, 0xfc, !UPT ;  /* 0x0001000004147892 */ /* 0x000fe4000f8efc3f */
[----:B------:R-:W-:Y:S02]  /*1290*/  UIADD3 UR4, UR16, 0x2, URZ ;  /* 0x0000000210047890 */ /* 0x000fe4000fffe03f */
[----:B------:R-:W-:-:S02]  /*12a0*/  UIMAD UR18, UR39, 0x300, UR20 ;  /* 0x00000300271278a4 */ /* 0x000fc4000f8e0214 */
[----:B------:R-:W-:Y:S02]  /*12b0*/  UIADD3 UR8, UR16, 0x4, URZ ;  /* 0x0000000410087890 */ /* 0x000fe4000fffe03f */
[----:B------:R-:W-:Y:S02]  /*12c0*/  UIADD3 UR6, UR18, 0x2, URZ ;  /* 0x0000000212067890 */ /* 0x000fe4000fffe03f */
[----:B------:R-:W-:Y:S01]  /*12d0*/  UIADD3 UR10, UR18, 0x4, URZ ;  /* 0x00000004120a7890 */ /* 0x000fe2000fffe03f */
[----:B------:R-:W-:Y:S02]  /*12e0*/  UMOV UR9, 0x40000040 ;  /* 0x4000004000097882 */ /* 0x000fe40000000000 */
[----:B------:R-:W-:Y:S01]  /*12f0*/  HGMMA.64x96x16.F32 R24, gdesc[UR16], RZ, !UPT, gsb0 ;  /* 0x01600000101879f0 */ /* 0x000fe2000c0008ff */
[----:B------:R-:W-:Y:S01]  /*1300*/  UMOV UR11, 0x40000040 ;  /* 0x40000040000b7882 */ /* 0x000fe20000000000 */
[----:B------:R-:W-:Y:S02]  /*1310*/  UIADD3 UR12, UR16, 0x6, URZ ;  /* 0x00000006100c7890 */ /* 0x000fe4000fffe03f */
[----:B------:R-:W-:Y:S01]  /*1320*/  UIADD3 UR14, UR18, 0x6, URZ ;  /* 0x00000006120e7890 */ /* 0x000fe2000fffe03f */
[----:B------:R-:W-:Y:S01]  /*1330*/  UMOV UR13, 0x40000040 ;  /* 0x40000040000d7882 */ /* 0x000fe20000000000 */
[----:B------:R-:W-:Y:S01]  /*1340*/  UMOV UR15, 0x40000040 ;  /* 0x40000040000f7882 */ /* 0x000fe20000000000 */
[----:B---3--:R-:W-:Y:S01]  /*1350*/  LOP3.LUT R21, R21, 0x7f, RZ, 0xc0, !PT ;  /* 0x0000007f15157812 */ /* 0x008fe200078ec0ff */
[----:B------:R-:W-:-:S02]  /*1360*/  WARPGROUP.DEPBAR.LE gsb0, 0x0 ;  /* 0x00008000000079c5 */ /* 0x000fc40000010000 */
[----:B------:R-:W-:-:S06]  /*1370*/  WARPGROUP.ARRIVE ;  /* 0x00000000000079c5 */ /* 0x000fcc0000000000 */
[----:B------:R-:W-:Y:S01]  /*1380*/  HGMMA.64x96x16.F32 R24, gdesc[UR4], R24, gsb0 ;  /* 0x01600000041879f0 */ /* 0x000fe20008000818 */
[----:B------:R-:W-:Y:S01]  /*1390*/  ULDC UR7, c[0x0][0x9d8] ;  /* 0x0002760000077ab9 */ /* 0x000fe20000000800 */
[----:B------:R-:W-:-:S04]  /*13a0*/  UIMAD UR6, UR47, -0x60, UR50 ;  /* 0xffffffa02f0678a4 */ /* 0x000fc8000f8e0232 */
[----:B------:R-:W-:-:S06]  /*13b0*/  UIADD3 UR6, UR6, 0x60, URZ ;  /* 0x0000006006067890 */ /* 0x000fcc000fffe03f */
[----:B------:R-:W-:-:S04]  /*13c0*/  IMAD.U32 R4, RZ, RZ, UR6 ;  /* 0x00000006ff047e24 */ /* 0x000fc8000f8e00ff */
[----:B------:R-:W-:-:S05]  /*13d0*/  IMAD R4, R23, -0x2, R4 ;  /* 0xfffffffe17047824 */ /* 0x000fca00078e0204 */
[C---:B------:R-:W-:Y:S02]  /*13e0*/  ISETP.GT.AND P6, PT, R4.reuse, RZ, PT ;  /* 0x000000ff0400720c */ /* 0x040fe40003fc4270 */
[C---:B------:R-:W-:Y:S02]  /*13f0*/  ISETP.GT.AND P5, PT, R4.reuse, 0x1, PT ;  /* 0x000000010400780c */ /* 0x040fe40003fa4270 */
[C---:B------:R-:W-:Y:S02]  /*1400*/  ISETP.GT.AND P4, PT, R4.reuse, 0x8, PT ;  /* 0x000000080400780c */ /* 0x040fe40003f84270 */
[C---:B------:R-:W-:Y:S02]  /*1410*/  ISETP.GT.AND P3, PT, R4.reuse, 0x9, PT ;  /* 0x000000090400780c */ /* 0x040fe40003f64270 */
[C---:B------:R-:W-:Y:S02]  /*1420*/  ISETP.GT.AND P1, PT, R4.reuse, 0x10, PT ;  /* 0x000000100400780c */ /* 0x040fe40003f24270 */
[----:B------:R-:W-:Y:S01]  /*1430*/  ISETP.GT.AND P2, PT, R4, 0x11, PT ;  /* 0x000000110400780c */ /* 0x000fe20003f44270 */
[----:B------:R-:W-:-:S02]  /*1440*/  WARPGROUP.DEPBAR.LE gsb0, 0x0 ;  /* 0x00008000000079c5 */ /* 0x000fc40000010000 */
[----:B------:R-:W-:-:S06]  /*1450*/  WARPGROUP.ARRIVE ;  /* 0x00000000000079c5 */ /* 0x000fcc0000000000 */
[----:B------:R-:W-:Y:S01]  /*1460*/  HGMMA.64x96x16.F32 R24, gdesc[UR8], R24, gsb0 ;  /* 0x01600000081879f0 */ /* 0x000fe20008000818 */
[----:B------:R-:W-:Y:S02]  /*1470*/  ULDC UR10, c[0x0][0x988] ;  /* 0x00026200000a7ab9 */ /* 0x000fe40000000800 */
[----:B------:R-:W-:Y:S02]  /*1480*/  WARPGROUP.DEPBAR.LE gsb0, 0x0 ;  /* 0x00008000000079c5 */ /* 0x000fe40000010000 */
[----:B------:R-:W-:-:S06]  /*1490*/  WARPGROUP.ARRIVE ;  /* 0x00000000000079c5 */ /* 0x000fcc0000000000 */
[----:B------:R-:W-:Y:S03]  /*14a0*/  HGMMA.64x96x16.F32 R24, gdesc[UR12], R24, gsb0 ;  /* 0x016000000c1879f0 */ /* 0x000fe60008000818 */
[----:B------:R-:W-:Y:S02]  /*14b0*/  WARPGROUP.DEPBAR.LE gsb0, 0x0 ;  /* 0x00008000000079c5 */ /* 0x000fe40000010000 */
[----:B------:R-:W-:Y:S01]  /*14c0*/  FMUL.FTZ R24, R24, UR7 ;  /* 0x0000000718187c20 */ /* 0x000fe20008410000 */
[----:B------:R-:W-:Y:S01]  /*14d0*/  FMUL.FTZ R25, R25, UR7 ;  /* 0x0000000719197c20 */ /* 0x000fe20008410000 */
[----:B------:R-:W-:Y:S01]  /*14e0*/  FMUL.FTZ R28, R28, UR7 ;  /* 0x000000071c1c7c20 */ /* 0x000fe20008410000 */
[----:B------:R-:W-:Y:S01]  /*14f0*/  FMUL.FTZ R29, R29, UR7 ;  /* 0x000000071d1d7c20 */ /* 0x000fe20008410000 */
[----:B------:R-:W-:Y:S01]  /*1500*/  FMUL.FTZ R32, R32, UR7 ;  /* 0x0000000720207c20 */ /* 0x000fe20008410000 */
[----:B------:R-:W-:Y:S01]  /*1510*/  FMUL.FTZ R33, R33, UR7 ;  /* 0x0000000721217c20 */ /* 0x000fe20008410000 */
[----:B------:R-:W3:Y:S01]  /*1520*/  MUFU.TANH R24, R24 ;  /* 0x0000001800187308 */ /* 0x000ee20000002400 */
[----:B------:R-:W-:Y:S01]  /*1530*/  FMUL.FTZ R26, R26, UR7 ;  /* 0x000000071a1a7c20 */ /* 0x000fe20008410000 */
[----:B------:R-:W-:Y:S01]  /*1540*/  FMUL.FTZ R36, R36, UR7 ;  /* 0x0000000724247c20 */ /* 0x000fe20008410000 */
[----:B------:R-:W-:Y:S01]  /*1550*/  FMUL.FTZ R27, R27, UR7 ;  /* 0x000000071b1b7c20 */ /* 0x000fe20008410000 */
[----:B------:R-:W-:Y:S01]  /*1560*/  FMUL.FTZ R37, R37, UR7 ;  /* 0x0000000725257c20 */ /* 0x000fe20008410000 */
[----:B------:R-:W-:Y:S01]  /*1570*/  FMUL.FTZ R30, R30, UR7 ;  /* 0x000000071e1e7c20 */ /* 0x000fe20008410000 */
[----:B------:R-:W-:Y:S01]  /*1580*/  FMUL.FTZ R40, R40, UR7 ;  /* 0x0000000728287c20 */ /* 0x000fe20008410000 */
[----:B------:R-:W-:Y:S01]  /*1590*/  FMUL.FTZ R31, R31, UR7 ;  /* 0x000000071f1f7c20 */ /* 0x000fe20008410000 */
[----:B------:R-:W4:Y:S01]  /*15a0*/  MUFU.TANH R25, R25 ;  /* 0x0000001900197308 */ /* 0x000f220000002400 */
[----:B------:R-:W-:Y:S01]  /*15b0*/  FMUL.FTZ R41, R41, UR7 ;  /* 0x0000000729297c20 */ /* 0x000fe20008410000 */
[----:B------:R-:W-:Y:S01]  /*15c0*/  FMUL.FTZ R34, R34, UR7 ;  /* 0x0000000722227c20 */ /* 0x000fe20008410000 */
[----:B------:R-:W-:Y:S01]  /*15d0*/  FMUL.FTZ R44, R44, UR7 ;  /* 0x000000072c2c7c20 */ /* 0x000fe20008410000 */
[----:B------:R-:W-:Y:S01]  /*15e0*/  FMUL.FTZ R35, R35, UR7 ;  /* 0x0000000723237c20 */ /* 0x000fe20008410000 */
[----:B------:R-:W-:Y:S01]  /*15f0*/  FMUL.FTZ R38, R38, UR7 ;  /* 0x0000000726267c20 */ /* 0x000fe20008410000 */
[----:B------:R-:W-:Y:S01]  /*1600*/  FMUL.FTZ R45, R45, UR7 ;  /* 0x000000072d2d7c20 */ /* 0x000fe20008410000 */
[----:B------:R-:W-:Y:S01]  /*1610*/  FMUL.FTZ R39, R39, UR7 ;  /* 0x0000000727277c20 */ /* 0x000fe20008410000 */
[----:B------:R-:W5:Y:S01]  /*1620*/  MUFU.TANH R28, R28 ;  /* 0x0000001c001c7308 */ /* 0x000f620000002400 */
[----:B---3--:R-:W-:Y:S01]  /*1630*/  FSEL R24, R24, -INF , P6 ;  /* 0xff80000018187808 */ /* 0x008fe20003000000 */
[----:B------:R-:W-:Y:S01]  /*1640*/  FMUL.FTZ R48, R48, UR7 ;  /* 0x0000000730307c20 */ /* 0x000fe20008410000 */
[----:B------:R-:W-:Y:S01]  /*1650*/  FMUL.FTZ R42, R42, UR7 ;  /* 0x000000072a2a7c20 */ /* 0x000fe20008410000 */
[----:B------:R-:W-:Y:S01]  /*1660*/  FMUL.FTZ R49, R49, UR7 ;  /* 0x0000000731317c20 */ /* 0x000fe20008410000 */
[----:B------:R-:W-:Y:S01]  /*1670*/  FMUL.FTZ R43, R43, UR7 ;  /* 0x000000072b2b7c20 */ /* 0x000fe20008410000 */
[----:B------:R-:W-:Y:S01]  /*1680*/  FMUL.FTZ R52, R52, UR7 ;  /* 0x0000000734347c20 */ /* 0x000fe20008410000 */
[----:B------:R-:W-:Y:S01]  /*1690*/  FMUL.FTZ R47, R47, UR7 ;  /* 0x000000072f2f7c20 */ /* 0x000fe20008410000 */
[----:B------:R-:W3:Y:S01]  /*16a0*/  MUFU.TANH R29, R29 ;  /* 0x0000001d001d7308 */ /* 0x000ee20000002400 */
[----:B----4-:R-:W-:Y:S01]  /*16b0*/  FSEL R25, R25, -INF , P5 ;  /* 0xff80000019197808 */ /* 0x010fe20002800000 */
[----:B------:R-:W-:Y:S01]  /*16c0*/  FMUL.FTZ R53, R53, UR7 ;  /* 0x0000000735357c20 */ /* 0x000fe20008410000 */
[----:B------:R-:W-:Y:S01]  /*16d0*/  FMUL.FTZ R46, R46, UR7 ;  /* 0x000000072e2e7c20 */ /* 0x000fe20008410000 */
[----:B------:R-:W-:Y:S01]  /*16e0*/  FMUL.FTZ R56, R56, UR7 ;  /* 0x0000000738387c20 */ /* 0x000fe20008410000 */
[----:B------:R-:W-:Y:S01]  /*16f0*/  FMNMX.FTZ R5, R24, R25, !PT ;  /* 0x0000001918057209 */ /* 0x000fe20007810000 */
[----:B------:R-:W-:Y:S01]  /*1700*/  FMUL.FTZ R50, R50, UR7 ;  /* 0x0000000732327c20 */ /* 0x000fe20008410000 */
[----:B------:R-:W-:Y:S01]  /*1710*/  FMUL.FTZ R57, R57, UR7 ;  /* 0x0000000739397c20 */ /* 0x000fe20008410000 */
[----:B------:R-:W4:Y:S01]  /*1720*/  MUFU.TANH R32, R32 ;  /* 0x0000002000207308 */ /* 0x000f220000002400 */
[----:B-----5:R-:W-:Y:S01]  /*1730*/  FSEL R28, R28, -INF , P4 ;  /* 0xff8000001c1c7808 */ /* 0x020fe20002000000 */
[----:B------:R-:W-:Y:S01]  /*1740*/  FMUL.FTZ R51, R51, UR7 ;  /* 0x0000000733337c20 */ /* 0x000fe20008410000 */
[----:B------:R-:W-:Y:S01]  /*1750*/  FMUL.FTZ R60, R60, UR7 ;  /* 0x000000073c3c7c20 */ /* 0x000fe20008410000 */
[----:B------:R-:W-:Y:S01]  /*1760*/  FMUL.FTZ R54, R54, UR7 ;  /* 0x0000000736367c20 */ /* 0x000fe20008410000 */
[----:B------:R-:W-:Y:S01]  /*1770*/  FMNMX.FTZ R12, R28, R5, !PT ;  /* 0x000000051c0c7209 */ /* 0x000fe20007810000 */
[----:B------:R-:W-:Y:S01]  /*1780*/  FMUL.FTZ R61, R61, UR7 ;  /* 0x000000073d3d7c20 */ /* 0x000fe20008410000 */
[----:B------:R-:W-:Y:S01]  /*1790*/  FMUL.FTZ R55, R55, UR7 ;  /* 0x0000000737377c20 */ /* 0x000fe20008410000 */
[----:B--2---:R-:W2:Y:S01]  /*17a0*/  MUFU.TANH R0, R26 ;  /* 0x0000001a00007308 */ /* 0x004ea20000002400 */
[----:B---3--:R-:W-:Y:S01]  /*17b0*/  FSEL R29, R29, -INF , P3 ;  /* 0xff8000001d1d7808 */ /* 0x008fe20001800000 */
[----:B------:R-:W-:Y:S01]  /*17c0*/  FMUL.FTZ R64, R64, UR7 ;  /* 0x0000000740407c20 */ /* 0x000fe20008410000 */
[----:B------:R-:W-:Y:S01]  /*17d0*/  FMUL.FTZ R58, R58, UR7 ;  /* 0x000000073a3a7c20 */ /* 0x000fe20008410000 */
[----:B------:R-:W-:Y:S01]  /*17e0*/  FMUL.FTZ R65, R65, UR7 ;  /* 0x0000000741417c20 */ /* 0x000fe20008410000 */
[----:B------:R-:W-:Y:S01]  /*17f0*/  FMNMX.FTZ R5, R29, R12, !PT ;  /* 0x0000000c1d057209 */ /* 0x000fe20007810000 */
        /* <DEDUP_REMOVED lines=11> */
[----:B--2---:R-:W-:Y:S01]  /*18b0*/  FSEL R0, R0, -INF , P6 ;  /* 0xff80000000007808 */ /* 0x004fe20003000000 */
[----:B------:R-:W-:Y:S01]  /*18c0*/  FMUL.FTZ R70, R70, UR7 ;  /* 0x0000000746467c20 */ /* 0x000fe20008410000 */
[----:B------:R-:W-:Y:S01]  /*18d0*/  ISETP.GT.AND P6, PT, R4, 0x18, PT ;  /* 0x000000180400780c */ /* 0x000fe20003fc4270 */
[----:B------:R-:W-:-:S04]  /*18e0*/  FMUL.FTZ R71, R71, UR7 ;  /* 0x0000000747477c20 */ /* 0x000fc80008410000 */
[----:B------:R-:W2:Y:S01]  /*18f0*/  MUFU.TANH R36, R36 ;  /* 0x0000002400247308 */ /* 0x000ea20000002400 */
[----:B---3--:R-:W-:-:S04]  /*1900*/  FSEL R33, R33, -INF , P2 ;  /* 0xff80000021217808 */ /* 0x008fc80001000000 */
[----:B------:R-:W-:-:S03]  /*1910*/  FMNMX.FTZ R5, R33, R12, !PT ;  /* 0x0000000c21057209 */ /* 0x000fc60007810000 */
[----:B------:R-:W3:Y:S01]  /*1920*/  MUFU.TANH R8, R30 ;  /* 0x0000001e00087308 */ /* 0x000ee20000002400 */
[----:B----4-:R-:W-:Y:S02]  /*1930*/  FSEL R3, R3, -INF , P5 ;  /* 0xff80000003037808 */ /* 0x010fe40002800000 */
[----:B------:R-:W-:-:S05]  /*1940*/  ISETP.GT.AND P5, PT, R4, 0x19, PT ;  /* 0x000000190400780c */ /* 0x000fca0003fa4270 */
[----:B------:R-:W4:Y:S01]  /*1950*/  MUFU.TANH R37, R37 ;  /* 0x0000002500257308 */ /* 0x000f220000002400 */
[----:B--2---:R-:W-:-:S04]  /*1960*/  FSEL R36, R36, -INF , P6 ;  /* 0xff80000024247808 */ /* 0x004fc80003000000 */
[----:B------:R-:W-:-:S03]  /*1970*/  FMNMX.FTZ R12, R36, R5, !PT ;  /* 0x00000005240c7209 */ /* 0x000fc60007810000 */
[----:B------:R-:W2:Y:S01]  /*1980*/  MUFU.TANH R9, R31 ;  /* 0x0000001f00097308 */ /* 0x000ea20000002400 */
[----:B---3--:R-:W-:Y:S02]  /*1990*/  FSEL R8, R8, -INF , P4 ;  /* 0xff80000008087808 */ /* 0x008fe40002000000 */
[----:B------:R-:W-:-:S05]  /*19a0*/  ISETP.GT.AND P4, PT, R4, 0x20, PT ;  /* 0x000000200400780c */ /* 0x000fca0003f84270 */
[----:B------:R-:W3:Y:S01]  /*19b0*/  MUFU.TANH R40, R40 ;  /* 0x0000002800287308 */ /* 0x000ee20000002400 */
[----:B----4-:R-:W-:-:S04]  /*19c0*/  FSEL R37, R37, -INF , P5 ;  /* 0xff80000025257808 */ /* 0x010fc80002800000 */
[----:B------:R-:W-:-:S03]  /*19d0*/  FMNMX.FTZ R5, R37, R12, !PT ;  /* 0x0000000c25057209 */ /* 0x000fc60007810000 */
[----:B------:R-:W4:Y:S01]  /*19e0*/  MUFU.TANH R10, R34 ;  /* 0x00000022000a7308 */ /* 0x000f220000002400 */
[----:B--2---:R-:W-:Y:S02]  /*19f0*/  FSEL R9, R9, -INF , P3 ;  /* 0xff80000009097808 */ /* 0x004fe40001800000 */
[----:B------:R-:W-:-:S05]  /*1a00*/  ISETP.GT.AND P3, PT, R4, 0x21, PT ;  /* 0x000000210400780c */ /* 0x000fca0003f64270 */
        /* <DEDUP_REMOVED lines=88> */
[----:B--2---:R-:W-:-:S04]  /*1f90*/  FSEL R69, R69, -INF , P1 ;  /* 0xff80000045457808 */ /* 0x004fc80000800000 */
[----:B------:R-:W-:-:S03]  /*1fa0*/  FMNMX.FTZ R5, R69, R4, !PT ;  /* 0x0000000445057209 */ /* 0x000fc60007810000 */
[----:B------:R-:W2:Y:S01]  /*1fb0*/  MUFU.TANH R66, R66 ;  /* 0x0000004200427308 */ /* 0x000ea20000002400 */
[----:B---3--:R-:W-:Y:S01]  /*1fc0*/  FSEL R62, R62, -INF , P6 ;  /* 0xff8000003e3e7808 */ /* 0x008fe20003000000 */
[----:B------:R-:W3:Y:S06]  /*1fd0*/  SHFL.BFLY PT, R4, R5, 0x2, 0x1f ;  /* 0x0c401f0005047f89 */ /* 0x000eec00000e0000 */
[----:B------:R-:W5:Y:S01]  /*1fe0*/  MUFU.TANH R67, R67 ;  /* 0x0000004300437308 */ /* 0x000f620000002400 */
[----:B----4-:R-:W-:-:S07]  /*1ff0*/  FSEL R63, R63, -INF , P5 ;  /* 0xff8000003f3f7808 */ /* 0x010fce0002800000 */
[----:B------:R-:W4:Y:S01]  /*2000*/  MUFU.TANH R70, R70 ;  /* 0x0000004600467308 */ /* 0x000f220000002400 */
[----:B--2---:R-:W-:-:S07]  /*2010*/  FSEL R66, R66, -INF , P4 ;  /* 0xff80000042427808 */ /* 0x004fce0002000000 */
[----:B------:R-:W2:Y:S01]  /*2020*/  MUFU.TANH R71, R71 ;  /* 0x0000004700477308 */ /* 0x000ea20000002400 */
[----:B-----5:R-:W-:Y:S02]  /*2030*/  FSEL R67, R67, -INF , P3 ;  /* 0xff80000043437808 */ /* 0x020fe40001800000 */
[----:B---3--:R-:W-:Y:S02]  /*2040*/  FMNMX.FTZ R12, R5, R4, !PT ;  /* 0x00000004050c7209 */ /* 0x008fe40007810000 */
[----:B------:R-:W-:-:S03]  /*2050*/  FMNMX.FTZ R5, R0, R3, !PT ;  /* 0x0000000300057209 */ /* 0x000fc60007810000 */
[----:B------:R-:W3:Y:S01]  /*2060*/  SHFL.BFLY PT, R13, R12, 0x1, 0x1f ;  /* 0x0c201f000c0d7f89 */ /* 0x000ee200000e0000 */
[----:B----4-:R-:W-:Y:S02]  /*2070*/  FSEL R70, R70, -INF , P2 ;  /* 0xff80000046467808 */ /* 0x010fe40001000000 */
[----:B--2---:R-:W-:Y:S02]  /*2080*/  FSEL R71, R71, -INF , P1 ;  /* 0xff80000047477808 */ /* 0x004fe40000800000 */
[----:B---3--:R-:W-:Y:S02]  /*2090*/  FMNMX.FTZ R4, R12, R13, !PT ;  /* 0x0000000d0c047209 */ /* 0x008fe40007810000 */
[----:B------:R-:W-:Y:S02]  /*20a0*/  FMNMX.FTZ R12, R8, R5, !PT ;  /* 0x00000005080c7209 */ /* 0x000fe40007810000 */
[C---:B------:R-:W-:Y:S01]  /*20b0*/  FSETP.NEU.FTZ.AND P0, PT, R4.reuse, -INF , PT ;  /* 0xff8000000400780b */ /* 0x040fe20003f1d000 */
[----:B------:R-:W-:Y:S01]  /*20c0*/  FMUL.FTZ R13, R4, UR10 ;  /* 0x0000000a040d7c20 */ /* 0x000fe20008410000 */
[----:B------:R-:W-:-:S04]  /*20d0*/  FMNMX.FTZ R5, R9, R12, !PT ;  /* 0x0000000c09057209 */ /* 0x000fc80007810000 */
[----:B------:R-:W-:Y:S02]  /*20e0*/  FMNMX.FTZ R12, R10, R5, !PT ;  /* 0x000000050a0c7209 */ /* 0x000fe40007810000 */
[----:B------:R-:W-:Y:S02]  /*20f0*/  FSEL R14, R13, RZ, P0 ;  /* 0x000000ff0d0e7208 */ /* 0x000fe40000000000 */
[----:B------:R-:W-:Y:S02]  /*2100*/  FMNMX.FTZ R5, R11, R12, !PT ;  /* 0x0000000c0b057209 */ /* 0x000fe40007810000 */
[----:B------:R-:W-:Y:S01]  /*2110*/  ISETP.NE.AND P0, PT, R15, RZ, PT ;  /* 0x000000ff0f00720c */ /* 0x000fe20003f05270 */
[--C-:B------:R-:W-:Y:S01]  /*2120*/  FFMA.FTZ R24, R24, UR10, -R14.reuse ;  /* 0x0000000a18187c23 */ /* 0x100fe2000801080e */
[----:B------:R-:W-:Y:S01]  /*2130*/  FMNMX.FTZ R12, R38, R5, !PT ;  /* 0x00000005260c7209 */ /* 0x000fe20007810000 */
[--C-:B------:R-:W-:Y:S01]  /*2140*/  FFMA.FTZ R25, R25, UR10, -R14.reuse ;  /* 0x0000000a19197c23 */ /* 0x100fe2000801080e */
[--C-:B------:R-:W-:Y:S01]  /*2150*/  FFMA.FTZ R28, R28, UR10, -R14.reuse ;  /* 0x0000000a1c1c7c23 */ /* 0x100fe2000801080e */
[--C-:B------:R-:W-:Y:S01]  /*2160*/  FFMA.FTZ R29, R29, UR10, -R14.reuse ;  /* 0x0000000a1d1d7c23 */ /* 0x100fe2000801080e */
[----:B------:R-:W-:Y:S01]  /*2170*/  FMNMX.FTZ R5, R39, R12, !PT ;  /* 0x0000000c27057209 */ /* 0x000fe20007810000 */
[----:B------:R-:W-:Y:S01]  /*2180*/  MUFU.EX2 R24, R24 ;  /* 0x0000001800187308 */ /* 0x000fe20000000800 */
[--C-:B------:R-:W-:Y:S01]  /*2190*/  FFMA.FTZ R32, R32, UR10, -R14.reuse ;  /* 0x0000000a20207c23 */ /* 0x100fe2000801080e */
[--C-:B------:R-:W-:Y:S01]  /*21a0*/  FFMA.FTZ R33, R33, UR10, -R14.reuse ;  /* 0x0000000a21217c23 */ /* 0x100fe2000801080e */
[----:B------:R-:W-:Y:S01]  /*21b0*/  FMNMX.FTZ R12, R42, R5, !PT ;  /* 0x000000052a0c7209 */ /* 0x000fe20007810000 */
[--C-:B------:R-:W-:Y:S01]  /*21c0*/  FFMA.FTZ R36, R36, UR10, -R14.reuse ;  /* 0x0000000a24247c23 */ /* 0x100fe2000801080e */
[--C-:B------:R-:W-:Y:S01]  /*21d0*/  FFMA.FTZ R37, R37, UR10, -R14.reuse ;  /* 0x0000000a25257c23 */ /* 0x100fe2000801080e */
[--C-:B------:R-:W-:Y:S01]  /*21e0*/  FFMA.FTZ R40, R40, UR10, -R14.reuse ;  /* 0x0000000a28287c23 */ /* 0x100fe2000801080e */
[----:B------:R-:W-:Y:S01]  /*21f0*/  FMNMX.FTZ R5, R43, R12, !PT ;  /* 0x0000000c2b057209 */ /* 0x000fe20007810000 */
[----:B------:R-:W2:Y:S01]  /*2200*/  MUFU.EX2 R25, R25 ;  /* 0x0000001900197308 */ /* 0x000ea20000000800 */
[--C-:B------:R-:W-:Y:S01]  /*2210*/  FFMA.FTZ R41, R41, UR10, -R14.reuse ;  /* 0x0000000a29297c23 */ /* 0x100fe2000801080e */
        /* <DEDUP_REMOVED lines=14> */
[----:B------:R-:W3:Y:S01]  /*2300*/  MUFU.EX2 R29, R29 ;  /* 0x0000001d001d7308 */ /* 0x000ee20000000800 */
[--C-:B------:R-:W-:Y:S01]  /*2310*/  FFMA.FTZ R61, R61, UR10, -R14.reuse ;  /* 0x0000000a3d3d7c23 */ /* 0x100fe2000801080e */
[--C-:B------:R-:W-:Y:S01]  /*2320*/  FFMA.FTZ R64, R64, UR10, -R14.reuse ;  /* 0x0000000a40407c23 */ /* 0x100fe2000801080e */
[----:B------:R-:W-:Y:S01]  /*2330*/  FMNMX.FTZ R12, R54, R5, !PT ;  /* 0x00000005360c7209 */ /* 0x000fe20007810000 */
[--C-:B------:R-:W-:Y:S01]  /*2340*/  FFMA.FTZ R65, R65, UR10, -R14.reuse ;  /* 0x0000000a41417c23 */ /* 0x100fe2000801080e */
[--C-:B------:R-:W-:Y:S01]  /*2350*/  FFMA.FTZ R68, R68, UR10, -R14.reuse ;  /* 0x0000000a44447c23 */ /* 0x100fe2000801080e */
[----:B------:R-:W-:Y:S01]  /*2360*/  FFMA.FTZ R14, R69, UR10, -R14 ;  /* 0x0000000a450e7c23 */ /* 0x000fe2000801080e */
[----:B------:R-:W-:Y:S01]  /*2370*/  FMNMX.FTZ R5, R55, R12, !PT ;  /* 0x0000000c37057209 */ /* 0x000fe20007810000 */
[----:B------:R-:W-:Y:S01]  /*2380*/  MUFU.EX2 R32, R32 ;  /* 0x0000002000207308 */ /* 0x000fe20000000800 */
[----:B--2---:R-:W-:-:S02]  /*2390*/  F2FP.F16.F32.PACK_AB R152, R25, R24 ;  /* 0x000000181998723e */ /* 0x004fc400000000ff */
[----:B------:R-:W-:-:S04]  /*23a0*/  FMNMX.FTZ R12, R58, R5, !PT ;  /* 0x000000053a0c7209 */ /* 0x000fc80007810000 */
[----:B------:R-:W-:Y:S01]  /*23b0*/  FMNMX.FTZ R5, R59, R12, !PT ;  /* 0x0000000c3b057209 */ /* 0x000fe20007810000 */
[----:B------:R-:W2:Y:S01]  /*23c0*/  MUFU.EX2 R33, R33 ;  /* 0x0000002100217308 */ /* 0x000ea20000000800 */
[----:B---3--:R-:W-:Y:S02]  /*23d0*/  F2FP.F16.F32.PACK_AB R154, R29, R28 ;  /* 0x0000001c1d9a723e */ /* 0x008fe400000000ff */
[----:B------:R-:W-:-:S04]  /*23e0*/  FMNMX.FTZ R12, R62, R5, !PT ;  /* 0x000000053e0c7209 */ /* 0x000fc80007810000 */
[----:B------:R-:W-:Y:S01]  /*23f0*/  FMNMX.FTZ R5, R63, R12, !PT ;  /* 0x0000000c3f057209 */ /* 0x000fe20007810000 */
[----:B------:R-:W-:Y:S03]  /*2400*/  MUFU.EX2 R36, R36 ;  /* 0x0000002400247308 */ /* 0x000fe60000000800 */
[----:B------:R-:W-:-:S04]  /*2410*/  FMNMX.FTZ R12, R66, R5, !PT ;  /* 0x00000005420c7209 */ /* 0x000fc80007810000 */
[----:B------:R-:W-:Y:S01]  /*2420*/  FMNMX.FTZ R5, R67, R12, !PT ;  /* 0x0000000c43057209 */ /* 0x000fe20007810000 */
[----:B------:R-:W3:Y:S01]  /*2430*/  MUFU.EX2 R37, R37 ;  /* 0x0000002500257308 */ /* 0x000ee20000000800 */
[----:B--2---:R-:W-:Y:S02]  /*2440*/  F2FP.F16.F32.PACK_AB R156, R33, R32 ;  /* 0x00000020219c723e */ /* 0x004fe400000000ff */
[----:B------:R-:W-:-:S04]  /*2450*/  FMNMX.FTZ R12, R70, R5, !PT ;  /* 0x00000005460c7209 */ /* 0x000fc80007810000 */
[----:B------:R-:W-:Y:S01]  /*2460*/  FMNMX.FTZ R12, R71, R12, !PT ;  /* 0x0000000c470c7209 */ /* 0x000fe20007810000 */
[----:B------:R-:W-:Y:S04]  /*2470*/  MUFU.EX2 R40, R40 ;  /* 0x0000002800287308 */ /* 0x000fe80000000800 */
[----:B------:R-:W2:Y:S04]  /*2480*/  SHFL.BFLY PT, R5, R12, 0x2, 0x1f ;  /* 0x0c401f000c057f89 */ /* 0x000ea800000e0000 */
[----:B------:R-:W4:Y:S01]  /*2490*/  MUFU.EX2 R41, R41 ;  /* 0x0000002900297308 */ /* 0x000f220000000800 */
[----:B---3--:R-:W-:-:S07]  /*24a0*/  F2FP.F16.F32.PACK_AB R158, R37, R36 ;  /* 0x00000024259e723e */ /* 0x008fce00000000ff */
[----:B------:R-:W-:Y:S08]  /*24b0*/  MUFU.EX2 R44, R44 ;  /* 0x0000002c002c7308 */ /* 0x000ff00000000800 */
[----:B------:R-:W3:Y:S01]  /*24c0*/  MUFU.EX2 R45, R45 ;  /* 0x0000002d002d7308 */ /* 0x000ee20000000800 */
[----:B----4-:R-:W-:Y:S02]  /*24d0*/  F2FP.F16.F32.PACK_AB R160, R41, R40 ;  /* 0x0000002829a0723e */ /* 0x010fe400000000ff */
[----:B--2---:R-:W-:-:S05]  /*24e0*/  FMNMX.FTZ R13, R12, R5, !PT ;  /* 0x000000050c0d7209 */ /* 0x004fca0007810000 */
[----:B------:R-:W-:Y:S01]  /*24f0*/  MUFU.EX2 R48, R48 ;  /* 0x0000003000307308 */ /* 0x000fe20000000800 */
[----:B------:R-:W2:Y:S07]  /*2500*/  SHFL.BFLY PT, R12, R13, 0x1, 0x1f ;  /* 0x0c201f000d0c7f89 */ /* 0x000eae00000e0000 */
[----:B------:R-:W4:Y:S01]  /*2510*/  MUFU.EX2 R49, R49 ;  /* 0x0000003100317308 */ /* 0x000f220000000800 */
[----:B---3--:R-:W-:-:S07]  /*2520*/  F2FP.F16.F32.PACK_AB R162, R45, R44 ;  /* 0x0000002c2da2723e */ /* 0x008fce00000000ff */
[----:B------:R-:W-:Y:S08]  /*2530*/  MUFU.EX2 R52, R52 ;  /* 0x0000003400347308 */ /* 0x000ff00000000800 */
[----:B------:R-:W-:Y:S01]  /*2540*/  MUFU.EX2 R53, R53 ;  /* 0x0000003500357308 */ /* 0x000fe20000000800 */
[----:B--2---:R-:W-:Y:S02]  /*2550*/  FMNMX.FTZ R5, R13, R12, !PT ;  /* 0x0000000c0d057209 */ /* 0x004fe40007810000 */
[----:B----4-:R-:W-:-:S02]  /*2560*/  F2FP.F16.F32.PACK_AB R164, R49, R48 ;  /* 0x0000003031a4723e */ /* 0x010fc400000000ff */
[C---:B------:R-:W-:Y:S01]  /*2570*/  FSETP.NEU.FTZ.AND P1, PT, R5.reuse, -INF , PT ;  /* 0xff8000000500780b */ /* 0x040fe20003f3d000 */
[----:B------:R-:W-:Y:S02]  /*2580*/  FMUL.FTZ R12, R5, UR10 ;  /* 0x0000000a050c7c20 */ /* 0x000fe40008410000 */
[----:B------:R-:W-:Y:S03]  /*2590*/  MUFU.EX2 R13, R14 ;  /* 0x0000000e000d7308 */ /* 0x000fe60000000800 */
[----:B------:R-:W-:Y:S02]  /*25a0*/  FSEL R12, R12, RZ, P1 ;  /* 0x000000ff0c0c7208 */ /* 0x000fe40000800000 */
[----:B------:R-:W-:-:S03]  /*25b0*/  ISETP.NE.AND P1, PT, R21, RZ, PT ;  /* 0x000000ff1500720c */ /* 0x000fc60003f25270 */
[--C-:B------:R-:W-:Y:S01]  /*25c0*/  FFMA.FTZ R0, R0, UR10, -R12.reuse ;  /* 0x0000000a00007c23 */ /* 0x100fe2000801080c */
[--C-:B------:R-:W-:Y:S01]  /*25d0*/  FFMA.FTZ R3, R3, UR10, -R12.reuse ;  /* 0x0000000a03037c23 */ /* 0x100fe2000801080c */
[--C-:B------:R-:W-:Y:S01]  /*25e0*/  FFMA.FTZ R8, R8, UR10, -R12.reuse ;  /* 0x0000000a08087c23 */ /* 0x100fe2000801080c */
[--C-:B------:R-:W-:Y:S01]  /*25f0*/  FFMA.FTZ R9, R9, UR10, -R12.reuse ;  /* 0x0000000a09097c23 */ /* 0x100fe2000801080c */
[----:B------:R-:W-:Y:S01]  /*2600*/  MUFU.EX2 R153, R0 ;  /* 0x0000000000997308 */ /* 0x000fe20000000800 */
[--C-:B------:R-:W-:Y:S01]  /*2610*/  FFMA.FTZ R10, R10, UR10, -R12.reuse ;  /* 0x0000000a0a0a7c23 */ /* 0x100fe2000801080c */
[--C-:B------:R-:W-:Y:S01]  /*2620*/  FFMA.FTZ R11, R11, UR10, -R12.reuse ;  /* 0x0000000a0b0b7c23 */ /* 0x100fe2000801080c */
[--C-:B------:R-:W-:Y:S01]  /*2630*/  FFMA.FTZ R38, R38, UR10, -R12.reuse ;  /* 0x0000000a26267c23 */ /* 0x100fe2000801080c */
[--C-:B------:R-:W-:Y:S01]  /*2640*/  FFMA.FTZ R39, R39, UR10, -R12.reuse ;  /* 0x0000000a27277c23 */ /* 0x100fe2000801080c */
[--C-:B------:R-:W-:Y:S01]  /*2650*/  FFMA.FTZ R42, R42, UR10, -R12.reuse ;  /* 0x0000000a2a2a7c23 */ /* 0x100fe2000801080c */
[--C-:B------:R-:W-:Y:S01]  /*2660*/  FFMA.FTZ R43, R43, UR10, -R12.reuse ;  /* 0x0000000a2b2b7c23 */ /* 0x100fe2000801080c */
[--C-:B------:R-:W-:Y:S01]  /*2670*/  FFMA.FTZ R46, R46, UR10, -R12.reuse ;  /* 0x0000000a2e2e7c23 */ /* 0x100fe2000801080c */
[----:B------:R2:W3:Y:S01]  /*2680*/  MUFU.EX2 R20, R3 ;  /* 0x0000000300147308 */ /* 0x0004e20000000800 */
[--C-:B------:R-:W-:Y:S01]  /*2690*/  FFMA.FTZ R47, R47, UR10, -R12.reuse ;  /* 0x0000000a2f2f7c23 */ /* 0x100fe2000801080c */
[--C-:B------:R-:W-:Y:S01]  /*26a0*/  FFMA.FTZ R50, R50, UR10, -R12.reuse ;  /* 0x0000000a32327c23 */ /* 0x100fe2000801080c */
[--C-:B------:R-:W-:Y:S01]  /*26b0*/  FFMA.FTZ R51, R51, UR10, -R12.reuse ;  /* 0x0000000a33337c23 */ /* 0x100fe2000801080c */
[--C-:B------:R-:W-:Y:S01]  /*26c0*/  FFMA.FTZ R54, R54, UR10, -R12.reuse ;  /* 0x0000000a36367c23 */ /* 0x100fe2000801080c */
[--C-:B------:R-:W-:Y:S01]  /*26d0*/  FFMA.FTZ R55, R55, UR10, -R12.reuse ;  /* 0x0000000a37377c23 */ /* 0x100fe2000801080c */
[--C-:B------:R-:W-:Y:S01]  /*26e0*/  FFMA.FTZ R58, R58, UR10, -R12.reuse ;  /* 0x0000000a3a3a7c23 */ /* 0x100fe2000801080c */
[--C-:B------:R-:W-:Y:S01]  /*26f0*/  FFMA.FTZ R59, R59, UR10, -R12.reuse ;  /* 0x0000000a3b3b7c23 */ /* 0x100fe2000801080c */
[----:B------:R4:W5:Y:S01]  /*2700*/  MUFU.EX2 R155, R8 ;  /* 0x00000008009b7308 */ /* 0x0009620000000800 */
[----:B--2---:R-:W-:Y:S01]  /*2710*/  FADD.FTZ R3, R24, R25 ;  /* 0x0000001918037221 */ /* 0x004fe20000010000 */
[--C-:B------:R-:W-:Y:S01]  /*2720*/  FFMA.FTZ R62, R62, UR10, -R12.reuse ;  /* 0x0000000a3e3e7c23 */ /* 0x100fe2000801080c */
[--C-:B------:R-:W-:Y:S01]  /*2730*/  FFMA.FTZ R63, R63, UR10, -R12.reuse ;  /* 0x0000000a3f3f7c23 */ /* 0x100fe2000801080c */
[--C-:B------:R-:W-:Y:S01]  /*2740*/  FFMA.FTZ R66, R66, UR10, -R12.reuse ;  /* 0x0000000a42427c23 */ /* 0x100fe2000801080c */
[----:B------:R-:W-:Y:S01]  /*2750*/  FADD.FTZ R0, R28, R3 ;  /* 0x000000031c007221 */ /* 0x000fe20000010000 */
[--C-:B------:R-:W-:Y:S01]  /*2760*/  FFMA.FTZ R67, R67, UR10, -R12.reuse ;  /* 0x0000000a43437c23 */ /* 0x100fe2000801080c */
[----:B------:R-:W-:Y:S01]  /*2770*/  FFMA.FTZ R70, R70, UR10, -R12 ;  /* 0x0000000a46467c23 */ /* 0x000fe2000801080c */
[----:B------:R2:W1:Y:S01]  /*2780*/  MUFU.EX2 R26, R9 ;  /* 0x00000009001a7308 */ /* 0x0004620000000800 */
[----:B------:R-:W-:Y:S01]  /*2790*/  FADD.FTZ R3, R29, R0 ;  /* 0x000000001d037221 */ /* 0x000fe20000010000 */
[----:B---3--:R-:W-:Y:S01]  /*27a0*/  FADD.FTZ R0, R153, R20 ;  /* 0x0000001499007221 */ /* 0x008fe20000010000 */
[----:B------:R-:W-:Y:S01]  /*27b0*/  FFMA.FTZ R12, R71, UR10, -R12 ;  /* 0x0000000a470c7c23 */ /* 0x000fe2000801080c */
[----:B------:R-:W-:Y:S01]  /*27c0*/  F2FP.F16.F32.PACK_AB R166, R53, R52 ;  /* 0x0000003435a6723e */ /* 0x000fe200000000ff */
[----:B----4-:R-:W-:Y:S01]  /*27d0*/  FADD.FTZ R8, R32, R3 ;  /* 0x0000000320087221 */ /* 0x010fe20000010000 */
[----:B------:R-:W-:-:S02]  /*27e0*/  F2FP.F16.F32.PACK_AB R153, R20, R153 ;  /* 0x000000991499723e */ /* 0x000fc400000000ff */
[----:B------:R3:W4:Y:S01]  /*27f0*/  MUFU.EX2 R157, R10 ;  /* 0x0000000a009d7308 */ /* 0x0007220000000800 */
[----:B--2---:R-:W-:Y:S01]  /*2800*/  FADD.FTZ R9, R33, R8 ;  /* 0x0000000821097221 */ /* 0x004fe20000010000 */
[----:B-----5:R-:W-:Y:S01]  /*2810*/  FADD.FTZ R3, R155, R0 ;  /* 0x000000009b037221 */ /* 0x020fe20000010000 */
[----:B------:R-:W-:Y:S02]  /*2820*/  IADD3 R8, -R18, 0xb, RZ ;  /* 0x0000000b12087810 */ /* 0x000fe40007ffe1ff */
[----:B------:R-:W-:-:S03]  /*2830*/  FADD.FTZ R0, R36, R9 ;  /* 0x0000000924007221 */ /* 0x000fc60000010000 */
[----:B------:R-:W2:Y:S01]  /*2840*/  MUFU.EX2 R14, R11 ;  /* 0x0000000b000e7308 */ /* 0x000ea20000000800 */
[C---:B-1----:R-:W-:Y:S01]  /*2850*/  FADD.FTZ R30, R26.reuse, R3 ;  /* 0x000000031a1e7221 */ /* 0x042fe20000010000 */
[----:B------:R-:W-:Y:S01]  /*2860*/  FADD.FTZ R9, R37, R0 ;  /* 0x0000000025097221 */ /* 0x000fe20000010000 */
[----:B---3--:R-:W-:Y:S02]  /*2870*/  MOV R10, UR21 ;  /* 0x00000015000a7c02 */ /* 0x008fe40008000f00 */
[----:B------:R-:W-:-:S03]  /*2880*/  F2FP.F16.F32.PACK_AB R155, R26, R155 ;  /* 0x0000009b1a9b723e */ /* 0x000fc600000000ff */
[----:B------:R-:W1:Y:S01]  /*2890*/  MUFU.EX2 R38, R38 ;  /* 0x0000002600267308 */ /* 0x000e620000000800 */
[----:B----4-:R-:W-:Y:S01]  /*28a0*/  FADD.FTZ R3, R157, R30 ;  /* 0x0000001e9d037221 */ /* 0x010fe20000010000 */
[----:B------:R-:W-:Y:S01]  /*28b0*/  FADD.FTZ R30, R40, R9 ;  /* 0x00000009281e7221 */ /* 0x000fe20000010000 */
[----:B------:R-:W-:-:S03]  /*28c0*/  @!P1 VIADD R0, R10, 0x22840 ;  /* 0x000228400a009836 */ /* 0x000fc60000000000 */
[----:B------:R-:W-:Y:S02]  /*28d0*/  FADD.FTZ R9, R41, R30 ;  /* 0x0000001e29097221 */ /* 0x000fe40000010000 */
[----:B------:R-:W3:Y:S01]  /*28e0*/  MUFU.EX2 R39, R39 ;  /* 0x0000002700277308 */ /* 0x000ee20000000800 */
[----:B--2---:R-:W-:Y:S01]  /*28f0*/  FADD.FTZ R3, R14, R3 ;  /* 0x000000030e037221 */ /* 0x004fe20000010000 */
[----:B------:R-:W-:Y:S01]  /*2900*/  @!P1 PRMT R0, RZ, 0x654, R0 ;  /* 0x00000654ff009816 */ /* 0x000fe20000000000 */
[----:B------:R-:W-:Y:S01]  /*2910*/  FADD.FTZ R34, R44, R9 ;  /* 0x000000092c227221 */ /* 0x000fe20000010000 */
[----:B------:R2:W-:Y:S06]  /*2920*/  BAR.ARV R8, 0x100 ;  /* 0x000400080000751d */ /* 0x0005ec0000002000 */
[----:B------:R-:W4:Y:S01]  /*2930*/  MUFU.EX2 R42, R42 ;  /* 0x0000002a002a7308 */ /* 0x000f220000000800 */
[----:B-1----:R-:W-:Y:S01]  /*2940*/  FADD.FTZ R30, R38, R3 ;  /* 0x00000003261e7221 */ /* 0x002fe20000010000 */
[----:B------:R-:W-:Y:S01]  /*2950*/  FADD.FTZ R9, R45, R34 ;  /* 0x000000222d097221 */ /* 0x000fe20000010000 */
[----:B------:R4:W-:Y:S01]  /*2960*/  @!P1 SYNCS.ARRIVE.TRANS64.RED.A1T0 RZ, [R0+URZ], RZ ;  /* 0x000000ff00ff99a7 */ /* 0x0009e2000810043f */
[----:B------:R-:W-:Y:S01]  /*2970*/  F2FP.F16.F32.PACK_AB R157, R14, R157 ;  /* 0x0000009d0e9d723e */ /* 0x000fe200000000ff */
[----:B---3--:R-:W-:-:S03]  /*2980*/  FADD.FTZ R3, R39, R30 ;  /* 0x0000001e27037221 */ /* 0x008fc60000010000 */
[----:B------:R-:W1:Y:S01]  /*2990*/  MUFU.EX2 R43, R43 ;  /* 0x0000002b002b7308 */ /* 0x000e620000000800 */
[----:B------:R-:W-:Y:S01]  /*29a0*/  FADD.FTZ R30, R48, R9 ;  /* 0x00000009301e7221 */ /* 0x000fe20000010000 */
[----:B------:R-:W-:-:S03]  /*29b0*/  F2FP.F16.F32.PACK_AB R159, R39, R38 ;  /* 0x00000026279f723e */ /* 0x000fc600000000ff */
[----:B------:R-:W-:-:S03]  /*29c0*/  FADD.FTZ R9, R49, R30 ;  /* 0x0000001e31097221 */ /* 0x000fc60000010000 */
[----:B------:R-:W3:Y:S01]  /*29d0*/  MUFU.EX2 R46, R46 ;  /* 0x0000002e002e7308 */ /* 0x000ee20000000800 */
[----:B----4-:R-:W-:Y:S01]  /*29e0*/  FADD.FTZ R0, R42, R3 ;  /* 0x000000032a007221 */ /* 0x010fe20000010000 */
[----:B------:R-:W-:-:S04]  /*29f0*/  FADD.FTZ R30, R52, R9 ;  /* 0x00000009341e7221 */ /* 0x000fc80000010000 */
[----:B------:R-:W-:Y:S02]  /*2a00*/  FADD.FTZ R9, R53, R30 ;  /* 0x0000001e35097221 */ /* 0x000fe40000010000 */
[----:B------:R-:W4:Y:S01]  /*2a10*/  MUFU.EX2 R47, R47 ;  /* 0x0000002f002f7308 */ /* 0x000f220000000800 */
[C---:B-1----:R-:W-:Y:S01]  /*2a20*/  FADD.FTZ R3, R43.reuse, R0 ;  /* 0x000000002b037221 */ /* 0x042fe20000010000 */
[----:B------:R-:W-:-:S06]  /*2a30*/  F2FP.F16.F32.PACK_AB R161, R43, R42 ;  /* 0x0000002a2ba1723e */ /* 0x000fcc00000000ff */
[----:B------:R-:W1:Y:S01]  /*2a40*/  MUFU.EX2 R50, R50 ;  /* 0x0000003200327308 */ /* 0x000e620000000800 */
[----:B---3--:R-:W-:-:S07]  /*2a50*/  FADD.FTZ R0, R46, R3 ;  /* 0x000000032e007221 */ /* 0x008fce0000010000 */
[----:B------:R-:W3:Y:S01]  /*2a60*/  MUFU.EX2 R56, R56 ;  /* 0x0000003800387308 */ /* 0x000ee20000000800 */
[C---:B----4-:R-:W-:Y:S01]  /*2a70*/  FADD.FTZ R3, R47.reuse, R0 ;  /* 0x000000002f037221 */ /* 0x050fe20000010000 */
[----:B------:R-:W-:-:S06]  /*2a80*/  F2FP.F16.F32.PACK_AB R163, R47, R46 ;  /* 0x0000002e2fa3723e */ /* 0x000fcc00000000ff */
[----:B------:R-:W4:Y:S01]  /*2a90*/  MUFU.EX2 R51, R51 ;  /* 0x0000003300337308 */ /* 0x000f220000000800 */
[----:B-1----:R-:W-:-:S07]  /*2aa0*/  FADD.FTZ R0, R50, R3 ;  /* 0x0000000332007221 */ /* 0x002fce0000010000 */
[----:B------:R-:W1:Y:S01]  /*2ab0*/  MUFU.EX2 R57, R57 ;  /* 0x0000003900397308 */ /* 0x000e620000000800 */
[----:B---3--:R-:W-:-:S07]  /*2ac0*/  FADD.FTZ R24, R56, R9 ;  /* 0x0000000938187221 */ /* 0x008fce0000010000 */
[----:B------:R-:W3:Y:S01]  /*2ad0*/  MUFU.EX2 R54, R54 ;  /* 0x0000003600367308 */ /* 0x000ee20000000800 */
[C---:B----4-:R-:W-:Y:S01]  /*2ae0*/  FADD.FTZ R3, R51.reuse, R0 ;  /* 0x0000000033037221 */ /* 0x050fe20000010000 */
[----:B------:R-:W-:-:S06]  /*2af0*/  F2FP.F16.F32.PACK_AB R165, R51, R50 ;  /* 0x0000003233a5723e */ /* 0x000fcc00000000ff */
[----:B------:R-:W4:Y:S01]  /*2b00*/  MUFU.EX2 R60, R60 ;  /* 0x0000003c003c7308 */ /* 0x000f220000000800 */
[C---:B-1----:R-:W-:Y:S01]  /*2b10*/  FADD.FTZ R9, R57.reuse, R24 ;  /* 0x0000001839097221 */ /* 0x042fe20000010000 */
[----:B------:R-:W-:-:S06]  /*2b20*/  F2FP.F16.F32.PACK_AB R168, R57, R56 ;  /* 0x0000003839a8723e */ /* 0x000fcc00000000ff */
[----:B------:R-:W1:Y:S01]  /*2b30*/  MUFU.EX2 R55, R55 ;  /* 0x0000003700377308 */ /* 0x000e620000000800 */
[----:B---3--:R-:W-:-:S07]  /*2b40*/  FADD.FTZ R0, R54, R3 ;  /* 0x0000000336007221 */ /* 0x008fce0000010000 */
[----:B------:R-:W3:Y:S01]  /*2b50*/  MUFU.EX2 R61, R61 ;  /* 0x0000003d003d7308 */ /* 0x000ee20000000800 */
[----:B----4-:R-:W-:-:S07]  /*2b60*/  FADD.FTZ R24, R60, R9 ;  /* 0x000000093c187221 */ /* 0x010fce0000010000 */
[----:B------:R-:W4:Y:S01]  /*2b70*/  MUFU.EX2 R58, R58 ;  /* 0x0000003a003a7308 */ /* 0x000f220000000800 */
[C---:B-1----:R-:W-:Y:S01]  /*2b80*/  FADD.FTZ R3, R55.reuse, R0 ;  /* 0x0000000037037221 */ /* 0x042fe20000010000 */
[----:B------:R-:W-:-:S06]  /*2b90*/  F2FP.F16.F32.PACK_AB R167, R55, R54 ;  /* 0x0000003637a7723e */ /* 0x000fcc00000000ff */
[----:B------:R-:W1:Y:S01]  /*2ba0*/  MUFU.EX2 R64, R64 ;  /* 0x0000004000407308 */ /* 0x000e620000000800 */
[C---:B---3--:R-:W-:Y:S01]  /*2bb0*/  FADD.FTZ R9, R61.reuse, R24 ;  /* 0x000000183d097221 */ /* 0x048fe20000010000 */
[----:B------:R-:W-:-:S06]  /*2bc0*/  F2FP.F16.F32.PACK_AB R170, R61, R60 ;  /* 0x0000003c3daa723e */ /* 0x000fcc00000000ff */
[----:B------:R-:W3:Y:S01]  /*2bd0*/  MUFU.EX2 R59, R59 ;  /* 0x0000003b003b7308 */ /* 0x000ee20000000800 */
[----:B----4-:R-:W-:-:S07]  /*2be0*/  FADD.FTZ R0, R58, R3 ;  /* 0x000000033a007221 */ /* 0x010fce0000010000 */
[----:B------:R-:W4:Y:S01]  /*2bf0*/  MUFU.EX2 R65, R65 ;  /* 0x0000004100417308 */ /* 0x000f220000000800 */
[----:B-1----:R-:W-:-:S07]  /*2c00*/  FADD.FTZ R24, R64, R9 ;  /* 0x0000000940187221 */ /* 0x002fce0000010000 */
[----:B------:R-:W1:Y:S01]  /*2c10*/  MUFU.EX2 R62, R62 ;  /* 0x0000003e003e7308 */ /* 0x000e620000000800 */
[C---:B---3--:R-:W-:Y:S01]  /*2c20*/  FADD.FTZ R3, R59.reuse, R0 ;  /* 0x000000003b037221 */ /* 0x048fe20000010000 */
[----:B------:R-:W-:-:S06]  /*2c30*/  F2FP.F16.F32.PACK_AB R169, R59, R58 ;  /* 0x0000003a3ba9723e */ /* 0x000fcc00000000ff */
[----:B------:R-:W3:Y:S01]  /*2c40*/  MUFU.EX2 R68, R68 ;  /* 0x0000004400447308 */ /* 0x000ee20000000800 */
[C---:B----4-:R-:W-:Y:S01]  /*2c50*/  FADD.FTZ R9, R65.reuse, R24 ;  /* 0x0000001841097221 */ /* 0x050fe20000010000 */
[----:B------:R-:W-:-:S06]  /*2c60*/  F2FP.F16.F32.PACK_AB R172, R65, R64 ;  /* 0x0000004041ac723e */ /* 0x000fcc00000000ff */
[----:B------:R-:W4:Y:S01]  /*2c70*/  MUFU.EX2 R63, R63 ;  /* 0x0000003f003f7308 */ /* 0x000f220000000800 */
[----:B-1----:R-:W-:-:S07]  /*2c80*/  FADD.FTZ R0, R62, R3 ;  /* 0x000000033e007221 */ /* 0x002fce0000010000 */
[----:B------:R-:W1:Y:S01]  /*2c90*/  MUFU.EX2 R66, R66 ;  /* 0x0000004200427308 */ /* 0x000e620000000800 */
[----:B---3--:R-:W-:Y:S01]  /*2ca0*/  FADD.FTZ R24, R68, R9 ;  /* 0x0000000944187221 */ /* 0x008fe20000010000 */
[----:B------:R-:W-:-:S03]  /*2cb0*/  F2FP.F16.F32.PACK_AB R174, R13, R68 ;  /* 0x000000440dae723e */ /* 0x000fc600000000ff */
[----:B------:R-:W-:-:S03]  /*2cc0*/  FADD.FTZ R3, R13, R24 ;  /* 0x000000180d037221 */ /* 0x000fc60000010000 */
[----:B------:R-:W3:Y:S01]  /*2cd0*/  MUFU.EX2 R67, R67 ;  /* 0x0000004300437308 */ /* 0x000ee20000000800 */
[C---:B----4-:R-:W-:Y:S01]  /*2ce0*/  FADD.FTZ R9, R63.reuse, R0 ;  /* 0x000000003f097221 */ /* 0x050fe20000010000 */
[----:B------:R-:W-:-:S06]  /*2cf0*/  F2FP.F16.F32.PACK_AB R171, R63, R62 ;  /* 0x0000003e3fab723e */ /* 0x000fcc00000000ff */
[----:B------:R-:W4:Y:S01]  /*2d00*/  MUFU.EX2 R70, R70 ;  /* 0x0000004600467308 */ /* 0x000f220000000800 */
[----:B-1----:R-:W-:-:S07]  /*2d10*/  FADD.FTZ R0, R66, R9 ;  /* 0x0000000942007221 */ /* 0x002fce0000010000 */
[----:B------:R-:W1:Y:S01]  /*2d20*/  MUFU.EX2 R175, R12 ;  /* 0x0000000c00af7308 */ /* 0x000e620000000800 */
[C---:B---3--:R-:W-:Y:S01]  /*2d30*/  FADD.FTZ R9, R67.reuse, R0 ;  /* 0x0000000043097221 */ /* 0x048fe20000010000 */
[----:B------:R-:W-:-:S03]  /*2d40*/  F2FP.F16.F32.PACK_AB R173, R67, R66 ;  /* 0x0000004243ad723e */ /* 0x000fc600000000ff */
[----:B----4-:R-:W-:-:S04]  /*2d50*/  FADD.FTZ R0, R70, R9 ;  /* 0x0000000946007221 */ /* 0x010fc80000010000 */
[C---:B-1----:R-:W-:Y:S01]  /*2d60*/  FADD.FTZ R0, R175.reuse, R0 ;  /* 0x00000000af007221 */ /* 0x042fe20000010000 */
[----:B------:R-:W-:Y:S01]  /*2d70*/  F2FP.F16.F32.PACK_AB R175, R175, R70 ;  /* 0x00000046afaf723e */ /* 0x000fe200000000ff */
[----:B--2---:R-:W-:Y:S06]  /*2d80*/  @!P0 BRA `(.L_x_15) ;  /* 0x0000000000048947 */ /* 0x004fec0003800000 */
[----:B------:R-:W-:Y:S01]  /*2d90*/  BPT.TRAP 0x1 ;  /* 0x000000040000795c */ /* 0x000fe20000300000 */
.L_x_15:
[----:B------:R1:W2:Y:S01]  /*2da0*/  SYNCS.PHASECHK.TRANS64.TRYWAIT P2, [UR21+0x22850], R7 ;  /* 0x02285007ff0075a7 */ /* 0x0002a20008040155 */
[----:B------:R-:W-:Y:S05]  /*2db0*/  @!P0 BRA `(.L_x_16) ;  /* 0x0000000000048947 */ /* 0x000fea0003800000 */
[----:B------:R-:W-:Y:S01]  /*2dc0*/  BPT.TRAP 0x1 ;  /* 0x000000040000795c */ /* 0x000fe20000300000 */
.L_x_16:
[----:B--2---:R-:W-:Y:S05]  /*2dd0*/  @P2 BRA `(.L_x_17) ;  /* 0x0000000000082947 */ /* 0x004fea0003800000 */
[----:B------:R-:W2:Y:S02]  /*2de0*/  SYNCS.PHASECHK.TRANS64.TRYWAIT P2, [UR21+0x22850], R7 ;  /* 0x02285007ff0075a7 */ /* 0x000ea40008040155 */
[----:B--2---:R-:W-:Y:S05]  /*2df0*/  @!P2 BRA `(.L_x_18) ;  /* 0x0000006c006ca947 */ /* 0x004fea0003800000 */
.L_x_17:
[----:B------:R3:W-:Y:S01]  /*2e00*/  BAR.SYNC.DEFER_BLOCKING R6, 0x100 ;  /* 0x000400060000751d */ /* 0x0007e20000010000 */
[----:B------:R-:W-:Y:S01]  /*2e10*/  UIADD3 UR6, UR46, 0x400, URZ ;  /* 0x000004002e067890 */ /* 0x000fe2000fffe03f */
[----:B--2---:R-:W-:Y:S01]  /*2e20*/  @!P1 VIADD R10, R10, 0x22860 ;  /* 0x000228600a0a9836 */ /* 0x004fe20000000000 */
[----:B------:R-:W-:Y:S02]  /*2e30*/  UISETP.GE.AND UP0, UPT, UR50, 0x61, UPT ;  /* 0x000000613200788c */ /* 0x000fe4000bf06270 */
[----:B------:R-:W-:Y:S01]  /*2e40*/  USHF.R.U32.HI UR6, URZ, 0x4, UR6 ;  /* 0x000000043f067899 */ /* 0x000fe20008011606 */
[----:B------:R-:W-:Y:S01]  /*2e50*/  UMOV UR7, 0x40000040 ;  /* 0x4000004000077882 */ /* 0x000fe20000000000 */
[----:B------:R-:W-:Y:S02]  /*2e60*/  @!P1 PRMT R10, RZ, 0x654, R10 ;  /* 0x00000654ff0a9816 */ /* 0x000fe4000000000a */
[----:B------:R-:W-:Y:S01]  /*2e70*/  ULOP3.LUT UR6, UR6, 0x3fff, URZ, 0xc0, !UPT ;  /* 0x00003fff06067892 */ /* 0x000fe2000f8ec03f */
[----:B------:R-:W-:-:S03]  /*2e80*/  PLOP3.LUT P2, PT, PT, PT, UP0, 0x80, 0x0 ;  /* 0x000000000000781c */ /* 0x000fc60003f4f008 */
[----:B------:R-:W-:-:S04]  /*2e90*/  ULOP3.LUT UR21, UR6, 0x3000000, URZ, 0xfc, !UPT ;  /* 0x0300000006157892 */ /* 0x000fc8000f8efc3f */
[----:B------:R-:W-:Y:S01]  /*2ea0*/  UIMAD UR11, UR39, 0xc00, UR21 ;  /* 0x00000c00270b78a4 */ /* 0x000fe2000f8e0215 */
[----:B------:R-:W-:-:S06]  /*2eb0*/  WARPGROUP.ARRIVE ;  /* 0x00000000000079c5 */ /* 0x000fcc0000000000 */
[----:B------:R-:W-:Y:S02]  /*2ec0*/  UMOV UR6, UR11 ;  /* 0x0000000b00067c82 */ /* 0x000fe40008000000 */
[----:B------:R-:W-:Y:S01]  /*2ed0*/  HGMMA.64x256x16.F32 R24, R152, gdesc[UR4].tnspB, RZ, !UPT, gsb0 ;  /* 0x43e0000498187df0 */ /* 0x000fe2000c0008ff */
[----:B------:R-:W-:Y:S01]  /*2ee0*/  UIADD3 UR6, UR11, 0x80, URZ ;  /* 0x000000800b067890 */ /* 0x000fe2000fffe03f */
[----:B------:R-:W-:Y:S01]  /*2ef0*/  UMOV UR7, 0x40000040 ;  /* 0x4000004000077882 */ /* 0x000fe20000000000 */
[----:B------:R-:W-:Y:S02]  /*2f00*/  WARPGROUP.DEPBAR.LE gsb0, 0x0 ;  /* 0x00008000000079c5 */ /* 0x000fe40000010000 */
[----:B------:R-:W-:-:S15]  /*2f10*/  WARPGROUP.ARRIVE ;  /* 0x00000000000079c5 */ /* 0x000fde0000000000 */
[----:B------:R-:W-:-:S08]  /*2f20*/  NOP ;  /* 0x0000000000007918 */ /* 0x000fd00000000000 */
[----:B------:R-:W-:Y:S01]  /*2f30*/  HGMMA.64x256x16.F32 R24, R156, gdesc[UR4].tnspB, R24, gsb0 ;  /* 0x43e000049c187df0 */ /* 0x000fe20008000818 */
        /* <DEDUP_REMOVED lines=23> */
[----:B------:R-:W-:Y:S03]  /*30b0*/  HGMMA.64x256x16.F32 R24, R172, gdesc[UR4].tnspB, R24, gsb0 ;  /* 0x43e00004ac187df0 */ /* 0x000fe60008000818 */
[----:B------:R-:W-:Y:S02]  /*30c0*/  WARPGROUP.DEPBAR.LE gsb0, 0x0 ;  /* 0x00008000000079c5 */ /* 0x000fe40000010000 */
[----:B------:R3:W-:Y:S01]  /*30d0*/  @!P1 SYNCS.ARRIVE.TRANS64.RED.A1T0 RZ, [R10+URZ], RZ ;  /* 0x000000ff0aff99a7 */ /* 0x0007e2000810043f */
[----:B------:R-:W-:Y:S05]  /*30e0*/  @!P2 BRA `(.L_x_19) ;  /* 0x0000002000d0a947 */ /* 0x000fea0003800000 */
[----:B---3--:R-:W-:Y:S01]  /*30f0*/  MOV R6, R5 ;  /* 0x0000000500067202 */ /* 0x008fe20000000f00 */
[----:B------:R-:W-:Y:S01]  /*3100*/  IMAD.MOV.U32 R13, RZ, RZ, R4 ;  /* 0x000000ffff0d7224 */ /* 0x000fe200078e0004 */
[----:B------:R-:W-:Y:S01]  /*3110*/  UIADD3 UR47, UR47, -0x2, URZ ;  /* 0xfffffffe2f2f7890 */ /* 0x000fe2000fffe03f */
[----:B------:R-:W-:Y:S01]  /*3120*/  ULDC UR23, c[0x0][0x9d8] ;  /* 0x0002760000177ab9 */ /* 0x000fe20000000800 */
[----:B------:R-:W-:-:S10]  /*3130*/  ULDC UR22, c[0x0][0x988] ;  /* 0x0002620000167ab9 */ /* 0x000fd40000000800 */
.L_x_28:
[----:B------:R-:W-:Y:S01]  /*3140*/  UIADD3 UR39, UR39, 0x1, URZ ;  /* 0x0000000127277890 */ /* 0x000fe2000fffe03f */
[----:B------:R-:W-:Y:S01]  /*3150*/  IMAD.U32 R4, RZ, RZ, UR47 ;  /* 0x0000002fff047e24 */ /* 0x000fe2000f8e00ff */
[----:B------:R-:W-:Y:S02]  /*3160*/  UIADD3 UR47, UR47, -0x1, URZ ;  /* 0xffffffff2f2f7890 */ /* 0x000fe4000fffe03f */
[----:B------:R-:W-:Y:S02]  /*3170*/  UISETP.NE.AND UP0, UPT, UR39, 0x2, UPT ;  /* 0x000000022700788c */ /* 0x000fe4000bf05270 */
[----:B------:R-:W-:Y:S02]  /*3180*/  ISETP.GT.AND P2, PT, R4, RZ, PT ;  /* 0x000000ff0400720c */ /* 0x000fe40003f44270 */
[----:B------:R-:W-:Y:S02]  /*3190*/  USEL UR6, URZ, 0x1, UP0 ;  /* 0x000000013f067887 */ /* 0x000fe40008000000 */
[----:B------:R-:W-:-:S02]  /*31a0*/  USEL UR39, UR39, URZ, UP0 ;  /* 0x0000003f27277287 */ /* 0x000fc40008000000 */
[----:B------:R-:W-:Y:S01]  /*31b0*/  ULOP3.LUT UR42, UR42, UR6, URZ, 0x3c, !UPT ;  /* 0x000000062a2a7292 */ /* 0x000fe2000f8e3c3f */
[----:B--2---:R-:W-:Y:S11]  /*31c0*/  @!P0 BRA `(.L_x_20) ;  /* 0x0000000000048947 */ /* 0x004ff60003800000 */
[----:B------:R-:W-:Y:S01]  /*31d0*/  BPT.TRAP 0x1 ;  /* 0x000000040000795c */ /* 0x000fe20000300000 */
.L_x_20:
[----:B------:R-:W-:Y:S01]  /*31e0*/  MOV R4, UR42 ;  /* 0x0000002a00047c02 */ /* 0x000fe20008000f00 */
[----:B------:R-:W-:-:S03]  /*31f0*/  ULEA UR24, UR39, UR46, 0x3 ;  /* 0x0000002e27187291 */ /* 0x000fc6000f8e183f */
[----:B------:R-:W-:-:S04]  /*3200*/  SHF.L.U32 R4, R4, 0x1f, RZ ;  /* 0x0000001f04047819 */ /* 0x000fc800000006ff */
[----:B------:R-:W-:-:S13]  /*3210*/  R2UR UR25, R4 ;  /* 0x00000000041972ca */ /* 0x000fda00000e0000 */
[----:B------:R-:W-:-:S04]  /*3220*/  IMAD.U32 R4, RZ, RZ, UR25 ;  /* 0x00000019ff047e24 */ /* 0x000fc8000f8e00ff */
[----:B------:R2:W3:Y:S01]  /*3230*/  SYNCS.PHASECHK.TRANS64.TRYWAIT P3, [UR24+0x22830], R4 ;  /* 0x02283004ff0075a7 */ /* 0x0004e20008060158 */
[----:B------:R-:W-:Y:S05]  /*3240*/  @!P0 BRA `(.L_x_21) ;  /* 0x0000000000048947 */ /* 0x000fea0003800000 */
[----:B------:R-:W-:Y:S01]  /*3250*/  BPT.TRAP 0x1 ;  /* 0x000000040000795c */ /* 0x000fe20000300000 */
.L_x_21:
[----:B---3--:R-:W-:Y:S05]  /*3260*/  @P3 BRA `(.L_x_22) ;  /* 0x00000000000c3947 */ /* 0x008fea0003800000 */
[----:B--2---:R-:W-:-:S04]  /*3270*/  IMAD.U32 R4, RZ, RZ, UR25 ;  /* 0x00000019ff047e24 */ /* 0x004fc8000f8e00ff */
[----:B------:R-:W2:Y:S02]  /*3280*/  SYNCS.PHASECHK.TRANS64.TRYWAIT P3, [UR24+0x22830], R4 ;  /* 0x02283004ff0075a7 */ /* 0x000ea40008060158 */
[----:B--2---:R-:W-:Y:S05]  /*3290*/  @!P3 BRA `(.L_x_23) ;  /* 0x000000680058b947 */ /* 0x004fea0003800000 */
.L_x_22:
[----:B------:R-:W-:Y:S01]  /*32a0*/  UIMAD UR18, UR39, 0x300, UR20 ;  /* 0x00000300271278a4 */ /* 0x000fe2000f8e0214 */
[----:B------:R-:W-:Y:S01]  /*32b0*/  WARPGROUP.ARRIVE ;  /* 0x00000000000079c5 */ /* 0x000fe20000000000 */
[----:B------:R-:W-:Y:S01]  /*32c0*/  UMOV UR19, 0x40000040 ;  /* 0x4000004000137882 */ /* 0x000fe20000000000 */
[----:B------:R-:W-:Y:S01]  /*32d0*/  UMOV UR7, 0x40000040 ;  /* 0x4000004000077882 */ /* 0x000fe20000000000 */
[----:B------:R-:W-:Y:S02]  /*32e0*/  UIADD3 UR6, UR18, 0x2, URZ ;  /* 0x0000000212067890 */ /* 0x000fe4000fffe03f */
[----:B------:R-:W-:Y:S01]  /*32f0*/  UIADD3 UR10, UR18, 0x4, URZ ;  /* 0x00000004120a7890 */ /* 0x000fe2000fffe03f */
[----:B------:R-:W-:Y:S02]  /*3300*/  UMOV UR11, 0x40000040 ;  /* 0x40000040000b7882 */ /* 0x000fe40000000000 */
[----:B------:R-:W-:Y:S01]  /*3310*/  HGMMA.64x96x16.F32 R152, gdesc[UR16], RZ, !UPT, gsb0 ;  /* 0x01600000109879f0 */ /* 0x000fe2000c0008ff */
[----:B------:R-:W-:Y:S01]  /*3320*/  UIADD3 UR14, UR18, 0x6, URZ ;  /* 0x00000006120e7890 */ /* 0x000fe2000fffe03f */
[----:B------:R-:W-:Y:S01]  /*3330*/  UMOV UR15, 0x40000040 ;  /* 0x40000040000f7882 */ /* 0x000fe20000000000 */
[----:B------:R-:W-:-:S02]  /*3340*/  WARPGROUP.DEPBAR.LE gsb0, 0x0 ;  /* 0x00008000000079c5 */ /* 0x000fc40000010000 */
[----:B------:R-:W-:-:S06]  /*3350*/  WARPGROUP.ARRIVE ;  /* 0x00000000000079c5 */ /* 0x000fcc0000000000 */
[----:B------:R-:W-:Y:S03]  /*3360*/  HGMMA.64x96x16.F32 R152, gdesc[UR4], R152, gsb0 ;  /* 0x01600000049879f0 */ /* 0x000fe60008000898 */
[----:B------:R-:W-:Y:S02]  /*3370*/  WARPGROUP.DEPBAR.LE gsb0, 0x0 ;  /* 0x00008000000079c5 */ /* 0x000fe40000010000 */
[----:B------:R-:W-:-:S06]  /*3380*/  WARPGROUP.ARRIVE ;  /* 0x00000000000079c5 */ /* 0x000fcc0000000000 */
[----:B------:R-:W-:Y:S01]  /*3390*/  HGMMA.64x96x16.F32 R152, gdesc[UR8], R152, gsb0 ;  /* 0x01600000089879f0 */ /* 0x000fe20008000898 */
[----:B------:R-:W-:Y:S02]  /*33a0*/  UMOV UR10, UR22 ;  /* 0x00000016000a7c82 */ /* 0x000fe40008000000 */
[----:B------:R-:W-:Y:S02]  /*33b0*/  WARPGROUP.DEPBAR.LE gsb0, 0x0 ;  /* 0x00008000000079c5 */ /* 0x000fe40000010000 */
[----:B------:R-:W-:-:S06]  /*33c0*/  WARPGROUP.ARRIVE ;  /* 0x00000000000079c5 */ /* 0x000fcc0000000000 */
[----:B------:R-:W-:Y:S03]  /*33d0*/  HGMMA.64x96x16.F32 R152, gdesc[UR12], R152, gsb0 ;  /* 0x016000000c9879f0 */ /* 0x000fe60008000898 */
[----:B------:R-:W-:Y:S02]  /*33e0*/  WARPGROUP.DEPBAR.LE gsb0, 0x0 ;  /* 0x00008000000079c5 */ /* 0x000fe40000010000 */
[----:B------:R-:W-:Y:S01]  /*33f0*/  FMUL.FTZ R14, R152, UR23 ;  /* 0x00000017980e7c20 */ /* 0x000fe20008410000 */
[----:B--2---:R-:W-:Y:S01]  /*3400*/  FMUL.FTZ R5, R153, UR23 ;  /* 0x0000001799057c20 */ /* 0x004fe20008410000 */
[----:B------:R-:W-:Y:S01]  /*3410*/  FMUL.FTZ R201, R156, UR23 ;  /* 0x000000179cc97c20 */ /* 0x000fe20008410000 */
[----:B------:R-:W-:Y:S01]  /*3420*/  FMUL.FTZ R202, R157, UR23 ;  /* 0x000000179dca7c20 */ /* 0x000fe20008410000 */
[----:B------:R-:W-:Y:S01]  /*3430*/  FMUL.FTZ R203, R160, UR23 ;  /* 0x00000017a0cb7c20 */ /* 0x000fe20008410000 */
[----:B------:R-:W-:Y:S01]  /*3440*/  FMUL.FTZ R204, R161, UR23 ;  /* 0x00000017a1cc7c20 */ /* 0x000fe20008410000 */
[----:B------:R-:W2:Y:S01]  /*3450*/  MUFU.TANH R14, R14 ;  /* 0x0000000e000e7308 */ /* 0x000ea20000002400 */
[----:B------:R-:W-:Y:S01]  /*3460*/  FMUL.FTZ R205, R164, UR23 ;  /* 0x00000017a4cd7c20 */ /* 0x000fe20008410000 */
        /* <DEDUP_REMOVED lines=15> */
[----:B--2---:R-:W-:Y:S01]  /*3560*/  FMNMX.FTZ R4, R14, R13, !PT ;  /* 0x0000000d0e047209 */ /* 0x004fe20007810000 */
[----:B------:R-:W-:Y:S01]  /*3570*/  FMUL.FTZ R212, R189, UR23 ;  /* 0x00000017bdd47c20 */ /* 0x000fe20008410000 */
[----:B------:R-:W-:Y:S01]  /*3580*/  FMUL.FTZ R192, R192, UR23 ;  /* 0x00000017c0c07c20 */ /* 0x000fe20008410000 */
[----:B------:R-:W-:Y:S01]  /*3590*/  FMUL.FTZ R213, R193, UR23 ;  /* 0x00000017c1d57c20 */ /* 0x000fe20008410000 */
[----:B------:R-:W-:Y:S01]  /*35a0*/  FMUL.FTZ R193, R196, UR23 ;  /* 0x00000017c4c17c20 */ /* 0x000fe20008410000 */
[----:B------:R-:W-:Y:S01]  /*35b0*/  FMUL.FTZ R189, R197, UR23 ;  /* 0x00000017c5bd7c20 */ /* 0x000fe20008410000 */
[----:B------:R-:W-:Y:S01]  /*35c0*/  FMUL.FTZ R20, R167, UR23 ;  /* 0x00000017a7147c20 */ /* 0x000fe20008410000 */
[----:B------:R-:W2:Y:S01]  /*35d0*/  MUFU.TANH R202, R202 ;  /* 0x000000ca00ca7308 */ /* 0x000ea20000002400 */
[----:B---3--:R-:W-:Y:S01]  /*35e0*/  FMNMX.FTZ R4, R5, R4, !PT ;  /* 0x0000000405047209 */ /* 0x008fe20007810000 */
[----:B-1----:R-:W-:Y:S01]  /*35f0*/  FMUL.FTZ R7, R154, UR23 ;  /* 0x000000179a077c20 */ /* 0x002fe20008410000 */
[----:B------:R-:W-:Y:S01]  /*3600*/  FMUL.FTZ R9, R158, UR23 ;  /* 0x000000179e097c20 */ /* 0x000fe20008410000 */
[----:B------:R-:W-:Y:S01]  /*3610*/  FMUL.FTZ R10, R159, UR23 ;  /* 0x000000179f0a7c20 */ /* 0x000fe20008410000 */
[----:B------:R-:W-:Y:S01]  /*3620*/  FMUL.FTZ R11, R162, UR23 ;  /* 0x00000017a20b7c20 */ /* 0x000fe20008410000 */
[----:B------:R-:W-:Y:S01]  /*3630*/  FMUL.FTZ R12, R163, UR23 ;  /* 0x00000017a30c7c20 */ /* 0x000fe20008410000 */
[----:B------:R-:W-:Y:S01]  /*3640*/  FMUL.FTZ R15, R166, UR23 ;  /* 0x00000017a60f7c20 */ /* 0x000fe20008410000 */
[----:B------:R-:W1:Y:S01]  /*3650*/  MUFU.TANH R203, R203 ;  /* 0x000000cb00cb7308 */ /* 0x000e620000002400 */
[----:B----4-:R-:W-:Y:S01]  /*3660*/  FMNMX.FTZ R155, R201, R4, !PT ;  /* 0x00000004c99b7209 */ /* 0x010fe20007810000 */
[----:B------:R-:W-:Y:S01]  /*3670*/  FMUL.FTZ R21, R170, UR23 ;  /* 0x00000017aa157c20 */ /* 0x000fe20008410000 */
[----:B------:R-:W-:Y:S01]  /*3680*/  FMUL.FTZ R152, R171, UR23 ;  /* 0x00000017ab987c20 */ /* 0x000fe20008410000 */
[----:B------:R-:W-:Y:S01]  /*3690*/  FMUL.FTZ R153, R174, UR23 ;  /* 0x00000017ae997c20 */ /* 0x000fe20008410000 */
[----:B------:R-:W-:Y:S01]  /*36a0*/  FMUL.FTZ R154, R175, UR23 ;  /* 0x00000017af9a7c20 */ /* 0x000fe20008410000 */
[----:B------:R-:W-:Y:S01]  /*36b0*/  FMUL.FTZ R156, R179, UR23 ;  /* 0x00000017b39c7c20 */ /* 0x000fe20008410000 */
[----:B------:R-:W-:Y:S01]  /*36c0*/  FMUL.FTZ R157, R182, UR23 ;  /* 0x00000017b69d7c20 */ /* 0x000fe20008410000 */
[----:B------:R-:W3:Y:S01]  /*36d0*/  MUFU.TANH R204, R204 ;  /* 0x000000cc00cc7308 */ /* 0x000ee20000002400 */
        /* <DEDUP_REMOVED lines=8> */
[----:B-1----:R-:W-:Y:S01]  /*3760*/  FMNMX.FTZ R155, R203, R4, !PT ;  /* 0x00000004cb9b7209 */ /* 0x002fe20007810000 */
[----:B------:R-:W-:Y:S01]  /*3770*/  FMUL.FTZ R165, R198, UR23 ;  /* 0x00000017c6a57c20 */ /* 0x000fe20008410000 */
[----:B------:R-:W-:Y:S01]  /*3780*/  FMUL.FTZ R166, R199, UR23 ;  /* 0x00000017c7a67c20 */ /* 0x000fe20008410000 */
[----:B------:R-:W-:-:S04]  /*3790*/  MOV R199, UR24 ;  /* 0x0000001800c77c02 */ /* 0x000fc80008000f00 */
[----:B------:R-:W1:Y:S01]  /*37a0*/  MUFU.TANH R206, R206 ;  /* 0x000000ce00ce7308 */ /* 0x000e620000002400 */
[----:B---3--:R-:W-:-:S07]  /*37b0*/  FMNMX.FTZ R4, R204, R155, !PT ;  /* 0x0000009bcc047209 */ /* 0x008fce0007810000 */
[----:B------:R-:W3:Y:S01]  /*37c0*/  MUFU.TANH R207, R207 ;  /* 0x000000cf00cf7308 */ /* 0x000ee20000002400 */
[----:B--2---:R-:W-:-:S07]  /*37d0*/  FMNMX.FTZ R155, R205, R4, !PT ;  /* 0x00000004cd9b7209 */ /* 0x004fce0007810000 */
[----:B------:R-:W2:Y:S01]  /*37e0*/  MUFU.TANH R208, R208 ;  /* 0x000000d000d07308 */ /* 0x000ea20000002400 */
[----:B-1----:R-:W-:-:S07]  /*37f0*/  FMNMX.FTZ R4, R206, R155, !PT ;  /* 0x0000009bce047209 */ /* 0x002fce0007810000 */
        /* <DEDUP_REMOVED lines=25> */
[----:B---3--:R-:W-:Y:S01]  /*3990*/  FMNMX.FTZ R4, R192, R155, !PT ;  /* 0x0000009bc0047209 */ /* 0x008fe20007810000 */
[----:B------:R-:W-:-:S06]  /*39a0*/  FMUL.FTZ R155, R178, UR23 ;  /* 0x00000017b29b7c20 */ /* 0x000fcc0008410000 */
[----:B------:R-:W3:Y:S01]  /*39b0*/  MUFU.TANH R189, R189 ;  /* 0x000000bd00bd7308 */ /* 0x000ee20000002400 */
[----:B--2---:R-:W-:-:S07]  /*39c0*/  FMNMX.FTZ R4, R213, R4, !PT ;  /* 0x00000004d5047209 */ /* 0x004fce0007810000 */
[----:B------:R-:W2:Y:S01]  /*39d0*/  MUFU.TANH R7, R7 ;  /* 0x0000000700077308 */ /* 0x000ea20000002400 */
[----:B-1----:R-:W-:-:S07]  /*39e0*/  FMNMX.FTZ R4, R193, R4, !PT ;  /* 0x00000004c1047209 */ /* 0x002fce0007810000 */
[----:B------:R-:W1:Y:S01]  /*39f0*/  MUFU.TANH R8, R8 ;  /* 0x0000000800087308 */ /* 0x000e620000002400 */
[----:B---3--:R-:W-:-:S05]  /*3a00*/  FMNMX.FTZ R4, R189, R4, !PT ;  /* 0x00000004bd047209 */ /* 0x008fca0007810000 */
[----:B------:R-:W3:Y:S02]  /*3a10*/  SHFL.BFLY PT, R161, R4, 0x2, 0x1f ;  /* 0x0c401f0004a17f89 */ /* 0x000ee400000e0000 */
[----:B------:R-:W4:Y:S08]  /*3a20*/  MUFU.TANH R9, R9 ;  /* 0x0000000900097308 */ /* 0x000f300000002400 */
[----:B------:R-:W5:Y:S08]  /*3a30*/  MUFU.TANH R10, R10 ;  /* 0x0000000a000a7308 */ /* 0x000f700000002400 */
[----:B------:R-:W5:Y:S01]  /*3a40*/  MUFU.TANH R11, R11 ;  /* 0x0000000b000b7308 */ /* 0x000f620000002400 */
[----:B---3--:R-:W-:Y:S01]  /*3a50*/  FMNMX.FTZ R167, R4, R161, !PT ;  /* 0x000000a104a77209 */ /* 0x008fe20007810000 */
[----:B------:R-:W-:-:S06]  /*3a60*/  FMUL.FTZ R161, R190, UR23 ;  /* 0x00000017bea17c20 */ /* 0x000fcc0008410000 */
[----:B------:R-:W3:Y:S01]  /*3a70*/  MUFU.TANH R12, R12 ;  /* 0x0000000c000c7308 */ /* 0x000ee20000002400 */
[----:B------:R-:W2:Y:S07]  /*3a80*/  SHFL.BFLY PT, R4, R167, 0x1, 0x1f ;  /* 0x0c201f00a7047f89 */ /* 0x000eae00000e0000 */
[----:B------:R-:W3:Y:S08]  /*3a90*/  MUFU.TANH R15, R15 ;  /* 0x0000000f000f7308 */ /* 0x000ef00000002400 */
[----:B------:R-:W3:Y:S08]  /*3aa0*/  MUFU.TANH R20, R20 ;  /* 0x0000001400147308 */ /* 0x000ef00000002400 */
[----:B------:R-:W3:Y:S01]  /*3ab0*/  MUFU.TANH R21, R21 ;  /* 0x0000001500157308 */ /* 0x000ee20000002400 */
[----:B--2---:R-:W-:-:S05]  /*3ac0*/  FMNMX.FTZ R4, R167, R4, !PT ;  /* 0x00000004a7047209 */ /* 0x004fca0007810000 */
[C---:B------:R-:W-:Y:S01]  /*3ad0*/  FADD.FTZ R13, -R4.reuse, R13 ;  /* 0x0000000d040d7221 */ /* 0x040fe20000010100 */
[----:B------:R-:W-:Y:S01]  /*3ae0*/  FMUL.FTZ R178, R4, UR10 ;  /* 0x0000000a04b27c20 */ /* 0x000fe20008410000 */
[----:B------:R-:W2:Y:S02]  /*3af0*/  MUFU.TANH R152, R152 ;  /* 0x0000009800987308 */ /* 0x000ea40000002400 */
[----:B------:R-:W-:Y:S01]  /*3b00*/  FMUL.FTZ R168, R13, UR10 ;  /* 0x0000000a0da87c20 */ /* 0x000fe20008410000 */
[----:B------:R-:W-:Y:S01]  /*3b10*/  FMNMX.FTZ R13, R7, R6, !PT ;  /* 0x00000006070d7209 */ /* 0x000fe20007810000 */
[--C-:B------:R-:W-:Y:S01]  /*3b20*/  FFMA.FTZ R169, R14, UR10, -R178.reuse ;  /* 0x0000000a0ea97c23 */ /* 0x100fe200080108b2 */
[--C-:B------:R-:W-:Y:S01]  /*3b30*/  FFMA.FTZ R186, R177, UR10, -R178.reuse ;  /* 0x0000000ab1ba7c23 */ /* 0x100fe200080108b2 */
[--C-:B------:R-:W-:Y:S01]  /*3b40*/  FFMA.FTZ R177, R180, UR10, -R178.reuse ;  /* 0x0000000ab4b17c23 */ /* 0x100fe200080108b2 */
[----:B-1----:R-:W-:Y:S01]  /*3b50*/  FMNMX.FTZ R14, R8, R13, !PT ;  /* 0x0000000d080e7209 */ /* 0x002fe20007810000 */
[----:B------:R-:W1:Y:S01]  /*3b60*/  MUFU.TANH R153, R153 ;  /* 0x0000009900997308 */ /* 0x000e620000002400 */
[--C-:B------:R-:W-:Y:S01]  /*3b70*/  FFMA.FTZ R180, R181, UR10, -R178.reuse ;  /* 0x0000000ab5b47c23 */ /* 0x100fe200080108b2 */
[--C-:B------:R-:W-:Y:S01]  /*3b80*/  FFMA.FTZ R181, R184, UR10, -R178.reuse ;  /* 0x0000000ab8b57c23 */ /* 0x100fe200080108b2 */
[----:B----4-:R-:W-:Y:S01]  /*3b90*/  FMNMX.FTZ R167, R9, R14, !PT ;  /* 0x0000000e09a77209 */ /* 0x010fe20007810000 */
[--C-:B------:R-:W-:Y:S01]  /*3ba0*/  FFMA.FTZ R14, R5, UR10, -R178.reuse ;  /* 0x0000000a050e7c23 */ /* 0x100fe200080108b2 */
[--C-:B------:R-:W-:Y:S01]  /*3bb0*/  FFMA.FTZ R184, R185, UR10, -R178.reuse ;  /* 0x0000000ab9b87c23 */ /* 0x100fe200080108b2 */
[--C-:B------:R-:W-:Y:S01]  /*3bc0*/  FFMA.FTZ R185, R192, UR10, -R178.reuse ;  /* 0x0000000ac0b97c23 */ /* 0x100fe200080108b2 */
[----:B-----5:R-:W-:Y:S01]  /*3bd0*/  FMNMX.FTZ R170, R10, R167, !PT ;  /* 0x000000a70aaa7209 */ /* 0x020fe20007810000 */
[----:B------:R-:W4:Y:S01]  /*3be0*/  MUFU.TANH R154, R154 ;  /* 0x0000009a009a7308 */ /* 0x000f220000002400 */
[--C-:B------:R-:W-:Y:S01]  /*3bf0*/  FFMA.FTZ R167, R201, UR10, -R178.reuse ;  /* 0x0000000ac9a77c23 */ /* 0x100fe200080108b2 */
[--C-:B------:R-:W-:Y:S01]  /*3c00*/  FFMA.FTZ R183, R188, UR10, -R178.reuse ;  /* 0x0000000abcb77c23 */ /* 0x100fe200080108b2 */
[----:B------:R-:W-:Y:S01]  /*3c10*/  FMNMX.FTZ R5, R11, R170, !PT ;  /* 0x000000aa0b057209 */ /* 0x000fe20007810000 */
[--C-:B------:R-:W-:Y:S01]  /*3c20*/  FFMA.FTZ R192, R189, UR10, -R178.reuse ;  /* 0x0000000abdc07c23 */ /* 0x100fe200080108b2 */
[--C-:B------:R-:W-:Y:S01]  /*3c30*/  FFMA.FTZ R171, R205, UR10, -R178.reuse ;  /* 0x0000000acdab7c23 */ /* 0x100fe200080108b2 */
[--C-:B------:R-:W-:Y:S01]  /*3c40*/  FFMA.FTZ R173, R207, UR10, -R178.reuse ;  /* 0x0000000acfad7c23 */ /* 0x100fe200080108b2 */
[----:B---3--:R-:W-:Y:S01]  /*3c50*/  FMNMX.FTZ R170, R12, R5, !PT ;  /* 0x000000050caa7209 */ /* 0x008fe20007810000 */
[----:B------:R-:W3:Y:S01]  /*3c60*/  MUFU.TANH R155, R155 ;  /* 0x0000009b009b7308 */ /* 0x000ee20000002400 */
[--C-:B------:R-:W-:Y:S01]  /*3c70*/  FFMA.FTZ R175, R209, UR10, -R178.reuse ;  /* 0x0000000ad1af7c23 */ /* 0x100fe200080108b2 */
[--C-:B------:R-:W-:Y:S01]  /*3c80*/  FFMA.FTZ R179, R211, UR10, -R178.reuse ;  /* 0x0000000ad3b37c23 */ /* 0x100fe200080108b2 */
[----:B------:R-:W-:Y:S01]  /*3c90*/  FMNMX.FTZ R5, R15, R170, !PT ;  /* 0x000000aa0f057209 */ /* 0x000fe20007810000 */
[--C-:B------:R-:W-:Y:S01]  /*3ca0*/  FFMA.FTZ R170, R202, UR10, -R178.reuse ;  /* 0x0000000acaaa7c23 */ /* 0x100fe200080108b2 */
[--C-:B------:R-:W-:Y:S01]  /*3cb0*/  FFMA.FTZ R188, R212, UR10, -R178.reuse ;  /* 0x0000000ad4bc7c23 */ /* 0x100fe200080108b2 */
[----:B------:R-:W-:Y:S01]  /*3cc0*/  FFMA.FTZ R193, R193, UR10, -R178 ;  /* 0x0000000ac1c17c23 */ /* 0x000fe200080108b2 */
[----:B------:R-:W-:Y:S01]  /*3cd0*/  FMNMX.FTZ R172, R20, R5, !PT ;  /* 0x0000000514ac7209 */ /* 0x000fe20007810000 */
[----:B------:R-:W5:Y:S03]  /*3ce0*/  MUFU.TANH R156, R156 ;  /* 0x0000009c009c7308 */ /* 0x000f660000002400 */
[----:B------:R-:W-:-:S04]  /*3cf0*/  FMNMX.FTZ R5, R21, R172, !PT ;  /* 0x000000ac15057209 */ /* 0x000fc80007810000 */
[----:B--2---:R-:W-:Y:S01]  /*3d00*/  FMNMX.FTZ R172, R152, R5, !PT ;  /* 0x0000000598ac7209 */ /* 0x004fe20007810000 */
[----:B------:R-:W2:Y:S03]  /*3d10*/  MUFU.TANH R157, R157 ;  /* 0x0000009d009d7308 */ /* 0x000ea60000002400 */
[----:B-1----:R-:W-:Y:S01]  /*3d20*/  FMNMX.FTZ R5, R153, R172, !PT ;  /* 0x000000ac99057209 */ /* 0x002fe20007810000 */
[----:B------:R-:W-:-:S03]  /*3d30*/  FFMA.FTZ R172, R204, UR10, -R178 ;  /* 0x0000000accac7c23 */ /* 0x000fc600080108b2 */
[----:B----4-:R-:W-:Y:S01]  /*3d40*/  FMNMX.FTZ R174, R154, R5, !PT ;  /* 0x000000059aae7209 */ /* 0x010fe20007810000 */
[----:B------:R-:W1:Y:S03]  /*3d50*/  MUFU.TANH R158, R158 ;  /* 0x0000009e009e7308 */ /* 0x000e660000002400 */
[----:B---3--:R-:W-:-:S04]  /*3d60*/  FMNMX.FTZ R5, R155, R174, !PT ;  /* 0x000000ae9b057209 */ /* 0x008fc80007810000 */
[----:B-----5:R-:W-:Y:S01]  /*3d70*/  FMNMX.FTZ R174, R156, R5, !PT ;  /* 0x000000059cae7209 */ /* 0x020fe20007810000 */
[----:B------:R-:W3:Y:S03]  /*3d80*/  MUFU.TANH R159, R159 ;  /* 0x0000009f009f7308 */ /* 0x000ee60000002400 */
[----:B--2---:R-:W-:Y:S01]  /*3d90*/  FMNMX.FTZ R5, R157, R174, !PT ;  /* 0x000000ae9d057209 */ /* 0x004fe20007810000 */
[----:B------:R-:W-:-:S04]  /*3da0*/  FFMA.FTZ R174, R206, UR10, -R178 ;  /* 0x0000000aceae7c23 */ /* 0x000fc800080108b2 */
[----:B------:R-:W2:Y:S01]  /*3db0*/  MUFU.TANH R160, R160 ;  /* 0x000000a000a07308 */ /* 0x000ea20000002400 */
[----:B-1----:R-:W-:-:S07]  /*3dc0*/  FMNMX.FTZ R176, R158, R5, !PT ;  /* 0x000000059eb07209 */ /* 0x002fce0007810000 */
[----:B------:R-:W1:Y:S01]  /*3dd0*/  MUFU.TANH R161, R161 ;  /* 0x000000a100a17308 */ /* 0x000e620000002400 */
[----:B---3--:R-:W-:-:S07]  /*3de0*/  FMNMX.FTZ R5, R159, R176, !PT ;  /* 0x000000b09f057209 */ /* 0x008fce0007810000 */
[----:B------:R-:W3:Y:S01]  /*3df0*/  MUFU.TANH R162, R162 ;  /* 0x000000a200a27308 */ /* 0x000ee20000002400 */
[----:B--2---:R-:W-:-:S07]  /*3e00*/  FMNMX.FTZ R176, R160, R5, !PT ;  /* 0x00000005a0b07209 */ /* 0x004fce0007810000 */
[----:B------:R-:W2:Y:S01]  /*3e10*/  MUFU.TANH R163, R163 ;  /* 0x000000a300a37308 */ /* 0x000ea20000002400 */
[----:B-1----:R-:W-:Y:S01]  /*3e20*/  FMNMX.FTZ R5, R161, R176, !PT ;  /* 0x000000b0a1057209 */ /* 0x002fe20007810000 */
[----:B------:R-:W-:-:S06]  /*3e30*/  FFMA.FTZ R176, R208, UR10, -R178 ;  /* 0x0000000ad0b07c23 */ /* 0x000fcc00080108b2 */
[----:B------:R-:W1:Y:S01]  /*3e40*/  MUFU.TANH R164, R164 ;  /* 0x000000a400a47308 */ /* 0x000e620000002400 */
[----:B---3--:R-:W-:-:S07]  /*3e50*/  FMNMX.FTZ R182, R162, R5, !PT ;  /* 0x00000005a2b67209 */ /* 0x008fce0007810000 */
[----:B------:R-:W3:Y:S01]  /*3e60*/  MUFU.TANH R165, R165 ;  /* 0x000000a500a57308 */ /* 0x000ee20000002400 */
[----:B--2---:R-:W-:-:S07]  /*3e70*/  FMNMX.FTZ R5, R163, R182, !PT ;  /* 0x000000b6a3057209 */ /* 0x004fce0007810000 */
[----:B------:R-:W2:Y:S01]  /*3e80*/  MUFU.TANH R166, R166 ;  /* 0x000000a600a67308 */ /* 0x000ea20000002400 */
[----:B-1----:R-:W-:-:S07]  /*3e90*/  FMNMX.FTZ R182, R164, R5, !PT ;  /* 0x00000005a4b67209 */ /* 0x002fce0007810000 */
[----:B------:R-:W1:Y:S01]  /*3ea0*/  MUFU.EX2 R168, R168 ;  /* 0x000000a800a87308 */ /* 0x000e620000000800 */
[----:B---3--:R-:W-:Y:S01]  /*3eb0*/  FMNMX.FTZ R5, R165, R182, !PT ;  /* 0x000000b6a5057209 */ /* 0x008fe20007810000 */
[----:B------:R-:W-:-:S06]  /*3ec0*/  FFMA.FTZ R182, R210, UR10, -R178 ;  /* 0x0000000ad2b67c23 */ /* 0x000fcc00080108b2 */
[----:B------:R3:W4:Y:S01]  /*3ed0*/  MUFU.EX2 R13, R169 ;  /* 0x000000a9000d7308 */ /* 0x0007220000000800 */
[----:B--2---:R-:W-:-:S05]  /*3ee0*/  FMNMX.FTZ R5, R166, R5, !PT ;  /* 0x00000005a6057209 */ /* 0x004fca0007810000 */
[----:B------:R-:W2:Y:S02]  /*3ef0*/  SHFL.BFLY PT, R190, R5, 0x2, 0x1f ;  /* 0x0c401f0005be7f89 */ /* 0x000ea400000e0000 */
[----:B------:R-:W5:Y:S01]  /*3f00*/  MUFU.EX2 R14, R14 ;  /* 0x0000000e000e7308 */ /* 0x000f620000000800 */
[--C-:B---3--:R-:W-:Y:S01]  /*3f10*/  FFMA.FTZ R169, R203, UR10, -R178.reuse ;  /* 0x0000000acba97c23 */ /* 0x108fe200080108b2 */
[-C--:B-1----:R-:W-:Y:S01]  /*3f20*/  FMUL.FTZ R24, R24, R168.reuse ;  /* 0x000000a818187220 */ /* 0x082fe20000410000 */
[-C--:B------:R-:W-:Y:S01]  /*3f30*/  FMUL.FTZ R25, R25, R168.reuse ;  /* 0x000000a819197220 */ /* 0x080fe20000410000 */
[-C--:B------:R-:W-:Y:S01]  /*3f40*/  FMUL.FTZ R28, R28, R168.reuse ;  /* 0x000000a81c1c7220 */ /* 0x080fe20000410000 */
[-C--:B------:R-:W-:Y:S01]  /*3f50*/  FMUL.FTZ R29, R29, R168.reuse ;  /* 0x000000a81d1d7220 */ /* 0x080fe20000410000 */
[-C--:B------:R-:W-:Y:S01]  /*3f60*/  FMUL.FTZ R32, R32, R168.reuse ;  /* 0x000000a820207220 */ /* 0x080fe20000410000 */
[-C--:B------:R-:W-:Y:S01]  /*3f70*/  FMUL.FTZ R33, R33, R168.reuse ;  /* 0x000000a821217220 */ /* 0x080fe20000410000 */
[----:B------:R-:W1:Y:S01]  /*3f80*/  MUFU.EX2 R167, R167 ;  /* 0x000000a700a77308 */ /* 0x000e620000000800 */
[----:B----4-:R-:W-:Y:S01]  /*3f90*/  FFMA.FTZ R3, R168, R3, R13 ;  /* 0x00000003a8037223 */ /* 0x010fe2000001000d */
[-C--:B------:R-:W-:Y:S01]  /*3fa0*/  FMUL.FTZ R36, R36, R168.reuse ;  /* 0x000000a824247220 */ /* 0x080fe20000410000 */
[-C--:B------:R-:W-:Y:S01]  /*3fb0*/  FMUL.FTZ R37, R37, R168.reuse ;  /* 0x000000a825257220 */ /* 0x080fe20000410000 */
[-C--:B------:R-:W-:Y:S01]  /*3fc0*/  FMUL.FTZ R40, R40, R168.reuse ;  /* 0x000000a828287220 */ /* 0x080fe20000410000 */
[-C--:B------:R-:W-:Y:S01]  /*3fd0*/  FMUL.FTZ R41, R41, R168.reuse ;  /* 0x000000a829297220 */ /* 0x080fe20000410000 */
[-C--:B------:R-:W-:Y:S01]  /*3fe0*/  FMUL.FTZ R44, R44, R168.reuse ;  /* 0x000000a82c2c7220 */ /* 0x080fe20000410000 */
[-C--:B------:R-:W-:Y:S01]  /*3ff0*/  FMUL.FTZ R45, R45, R168.reuse ;  /* 0x000000a82d2d7220 */ /* 0x080fe20000410000 */
[----:B------:R-:W3:Y:S01]  /*4000*/  MUFU.EX2 R170, R170 ;  /* 0x000000aa00aa7308 */ /* 0x000ee20000000800 */
[-C--:B------:R-:W-:Y:S01]  /*4010*/  FMUL.FTZ R48, R48, R168.reuse ;  /* 0x000000a830307220 */ /* 0x080fe20000410000 */
[-C--:B------:R-:W-:Y:S01]  /*4020*/  FMUL.FTZ R49, R49, R168.reuse ;  /* 0x000000a831317220 */ /* 0x080fe20000410000 */
[-C--:B------:R-:W-:Y:S01]  /*4030*/  FMUL.FTZ R52, R52, R168.reuse ;  /* 0x000000a834347220 */ /* 0x080fe20000410000 */
[-C--:B------:R-:W-:Y:S01]  /*4040*/  FMUL.FTZ R53, R53, R168.reuse ;  /* 0x000000a835357220 */ /* 0x080fe20000410000 */
[----:B------:R-:W-:Y:S01]  /*4050*/  FMUL.FTZ R56, R56, R168 ;  /* 0x000000a838387220 */ /* 0x000fe20000410000 */
[----:B--2---:R-:W-:Y:S01]  /*4060*/  FMNMX.FTZ R187, R5, R190, !PT ;  /* 0x000000be05bb7209 */ /* 0x004fe20007810000 */
[----:B------:R-:W-:Y:S01]  /*4070*/  FFMA.FTZ R190, R213, UR10, -R178 ;  /* 0x0000000ad5be7c23 */ /* 0x000fe200080108b2 */
[----:B------:R-:W2:Y:S01]  /*4080*/  MUFU.EX2 R169, R169 ;  /* 0x000000a900a97308 */ /* 0x000ea20000000800 */
[-C--:B------:R-:W-:Y:S01]  /*4090*/  FMUL.FTZ R57, R57, R168.reuse ;  /* 0x000000a839397220 */ /* 0x080fe20000410000 */
[-C--:B------:R-:W-:Y:S01]  /*40a0*/  FMUL.FTZ R60, R60, R168.reuse ;  /* 0x000000a83c3c7220 */ /* 0x080fe20000410000 */
[----:B------:R-:W4:Y:S01]  /*40b0*/  SHFL.BFLY PT, R194, R187, 0x1, 0x1f ;  /* 0x0c201f00bbc27f89 */ /* 0x000f2200000e0000 */
[-C--:B------:R-:W-:Y:S01]  /*40c0*/  FMUL.FTZ R61, R61, R168.reuse ;  /* 0x000000a83d3d7220 */ /* 0x080fe20000410000 */
[-C--:B------:R-:W-:Y:S01]  /*40d0*/  FMUL.FTZ R64, R64, R168.reuse ;  /* 0x000000a840407220 */ /* 0x080fe20000410000 */
[-C--:B------:R-:W-:Y:S01]  /*40e0*/  FMUL.FTZ R65, R65, R168.reuse ;  /* 0x000000a841417220 */ /* 0x080fe20000410000 */
[-C--:B------:R-:W-:Y:S01]  /*40f0*/  FMUL.FTZ R68, R68, R168.reuse ;  /* 0x000000a844447220 */ /* 0x080fe20000410000 */
[----:B------:R-:W2:Y:S01]  /*4100*/  MUFU.EX2 R172, R172 ;  /* 0x000000ac00ac7308 */ /* 0x000ea20000000800 */
[-C--:B------:R-:W-:Y:S01]  /*4110*/  FMUL.FTZ R69, R69, R168.reuse ;  /* 0x000000a845457220 */ /* 0x080fe20000410000 */
[-C--:B------:R-:W-:Y:S01]  /*4120*/  FMUL.FTZ R72, R72, R168.reuse ;  /* 0x000000a848487220 */ /* 0x080fe20000410000 */
[-C--:B------:R-:W-:Y:S01]  /*4130*/  FMUL.FTZ R73, R73, R168.reuse ;  /* 0x000000a849497220 */ /* 0x080fe20000410000 */
        /* <DEDUP_REMOVED lines=14> */
[----:B------:R-:W-:Y:S01]  /*4220*/  FMUL.FTZ R100, R100, R168 ;  /* 0x000000a864647220 */ /* 0x000fe20000410000 */
[----:B----4-:R-:W-:Y:S01]  /*4230*/  FMNMX.FTZ R5, R187, R194, !PT ;  /* 0x000000c2bb057209 */ /* 0x010fe20007810000 */
[-C--:B------:R-:W-:Y:S01]  /*4240*/  FMUL.FTZ R101, R101, R168.reuse ;  /* 0x000000a865657220 */ /* 0x080fe20000410000 */
[-C--:B------:R-:W-:Y:S01]  /*4250*/  FMUL.FTZ R104, R104, R168.reuse ;  /* 0x000000a868687220 */ /* 0x080fe20000410000 */
[-C--:B------:R-:W-:Y:S01]  /*4260*/  FMUL.FTZ R105, R105, R168.reuse ;  /* 0x000000a869697220 */ /* 0x080fe20000410000 */
[-C--:B------:R-:W-:Y:S01]  /*4270*/  FMUL.FTZ R108, R108, R168.reuse ;  /* 0x000000a86c6c7220 */ /* 0x080fe20000410000 */
[C---:B------:R-:W-:Y:S01]  /*4280*/  FMUL.FTZ R191, R5.reuse, UR10 ;  /* 0x0000000a05bf7c20 */ /* 0x040fe20008410000 */
[----:B------:R-:W-:Y:S01]  /*4290*/  FADD.FTZ R178, -R5, R6 ;  /* 0x0000000605b27221 */ /* 0x000fe20000010100 */
[----:B------:R-:W4:Y:S01]  /*42a0*/  MUFU.EX2 R173, R173 ;  /* 0x000000ad00ad7308 */ /* 0x000f220000000800 */
[----:B------:R-:W-:Y:S01]  /*42b0*/  FMUL.FTZ R109, R109, R168 ;  /* 0x000000a86d6d7220 */ /* 0x000fe20000410000 */
[--C-:B------:R-:W-:Y:S01]  /*42c0*/  FFMA.FTZ R9, R9, UR10, -R191.reuse ;  /* 0x0000000a09097c23 */ /* 0x100fe200080108bf */
[----:B------:R-:W-:Y:S01]  /*42d0*/  FMUL.FTZ R189, R178, UR10 ;  /* 0x0000000ab2bd7c20 */ /* 0x000fe20008410000 */
[--C-:B------:R-:W-:Y:S01]  /*42e0*/  FFMA.FTZ R178, R7, UR10, -R191.reuse ;  /* 0x0000000a07b27c23 */ /* 0x100fe200080108bf */
[--C-:B------:R-:W-:Y:S01]  /*42f0*/  FFMA.FTZ R7, R8, UR10, -R191.reuse ;  /* 0x0000000a08077c23 */ /* 0x100fe200080108bf */
[----:B------:R-:W-:Y:S01]  /*4300*/  IADD3 R8, -R18, 0xb, RZ ;  /* 0x0000000b12087810 */ /* 0x000fe20007ffe1ff */
[--C-:B------:R-:W-:Y:S01]  /*4310*/  FFMA.FTZ R10, R10, UR10, -R191.reuse ;  /* 0x0000000a0a0a7c23 */ /* 0x100fe200080108bf */
[----:B------:R5:W-:Y:S01]  /*4320*/  MUFU.EX2 R6, R192 ;  /* 0x000000c000067308 */ /* 0x000be20000000800 */
[--C-:B------:R-:W-:Y:S01]  /*4330*/  FFMA.FTZ R11, R11, UR10, -R191.reuse ;  /* 0x0000000a0b0b7c23 */ /* 0x100fe200080108bf */
[--C-:B------:R-:W-:Y:S01]  /*4340*/  FFMA.FTZ R12, R12, UR10, -R191.reuse ;  /* 0x0000000a0c0c7c23 */ /* 0x100fe200080108bf */
[--C-:B------:R-:W-:Y:S01]  /*4350*/  FFMA.FTZ R15, R15, UR10, -R191.reuse ;  /* 0x0000000a0f0f7c23 */ /* 0x100fe200080108bf */
[--C-:B------:R-:W-:Y:S01]  /*4360*/  FFMA.FTZ R20, R20, UR10, -R191.reuse ;  /* 0x0000000a14147c23 */ /* 0x100fe200080108bf */
[--C-:B------:R-:W-:Y:S01]  /*4370*/  FFMA.FTZ R21, R21, UR10, -R191.reuse ;  /* 0x0000000a15157c23 */ /* 0x100fe200080108bf */
[--C-:B------:R-:W-:Y:S01]  /*4380*/  FFMA.FTZ R194, R154, UR10, -R191.reuse ;  /* 0x0000000a9ac27c23 */ /* 0x100fe200080108bf */
[--C-:B------:R-:W-:Y:S01]  /*4390*/  FFMA.FTZ R195, R155, UR10, -R191.reuse ;  /* 0x0000000a9bc37c23 */ /* 0x100fe200080108bf */
[----:B------:R-:W4:Y:S01]  /*43a0*/  MUFU.EX2 R176, R176 ;  /* 0x000000b000b07308 */ /* 0x000f220000000800 */
[----:B-----5:R-:W-:Y:S01]  /*43b0*/  FFMA.FTZ R192, R152, UR10, -R191 ;  /* 0x0000000a98c07c23 */ /* 0x020fe200080108bf */
[----:B------:R-:W-:-:S02]  /*43c0*/  @!P1 VIADD R152, R199, 0x22840 ;  /* 0x00022840c7989836 */ /* 0x000fc40000000000 */
[--C-:B------:R-:W-:Y:S01]  /*43d0*/  FFMA.FTZ R196, R156, UR10, -R191.reuse ;  /* 0x0000000a9cc47c23 */ /* 0x100fe200080108bf */
[--C-:B------:R-:W-:Y:S01]  /*43e0*/  FFMA.FTZ R197, R157, UR10, -R191.reuse ;  /* 0x0000000a9dc57c23 */ /* 0x100fe200080108bf */
[--C-:B------:R-:W-:Y:S01]  /*43f0*/  FFMA.FTZ R198, R158, UR10, -R191.reuse ;  /* 0x0000000a9ec67c23 */ /* 0x100fe200080108bf */
[--C-:B------:R-:W-:Y:S01]  /*4400*/  FFMA.FTZ R201, R159, UR10, -R191.reuse ;  /* 0x0000000a9fc97c23 */ /* 0x100fe200080108bf */
[----:B------:R-:W-:Y:S01]  /*4410*/  @!P1 PRMT R152, RZ, 0x654, R152 ;  /* 0x00000654ff989816 */ /* 0x000fe20000000098 */
[----:B------:R1:W-:Y:S06]  /*4420*/  BAR.ARV R8, 0x100 ;  /* 0x000400080000751d */ /* 0x0003ec0000002000 */
[----:B------:R5:W-:Y:S01]  /*4430*/  @!P1 SYNCS.ARRIVE.TRANS64.RED.A1T0 RZ, [R152+URZ], RZ ;  /* 0x000000ff98ff99a7 */ /* 0x000be2000810043f */
[----:B------:R-:W-:Y:S01]  /*4440*/  MUFU.EX2 R175, R175 ;  /* 0x000000af00af7308 */ /* 0x000fe20000000800 */
[--C-:B------:R-:W-:Y:S01]  /*4450*/  FFMA.FTZ R202, R160, UR10, -R191.reuse ;  /* 0x0000000aa0ca7c23 */ /* 0x100fe200080108bf */
[--C-:B------:R-:W-:Y:S01]  /*4460*/  FFMA.FTZ R203, R161, UR10, -R191.reuse ;  /* 0x0000000aa1cb7c23 */ /* 0x100fe200080108bf */
[--C-:B------:R-:W-:Y:S01]  /*4470*/  FFMA.FTZ R204, R162, UR10, -R191.reuse ;  /* 0x0000000aa2cc7c23 */ /* 0x100fe200080108bf */
[--C-:B------:R-:W-:Y:S01]  /*4480*/  FFMA.FTZ R163, R163, UR10, -R191.reuse ;  /* 0x0000000aa3a37c23 */ /* 0x100fe200080108bf */
[--C-:B------:R-:W-:Y:S01]  /*4490*/  FFMA.FTZ R165, R165, UR10, -R191.reuse ;  /* 0x0000000aa5a57c23 */ /* 0x100fe200080108bf */
[----:B------:R-:W-:Y:S01]  /*44a0*/  FFMA.FTZ R155, R166, UR10, -R191 ;  /* 0x0000000aa69b7c23 */ /* 0x000fe200080108bf */
[----:B-----5:R-:W-:Y:S01]  /*44b0*/  FADD.FTZ R152, R14, R3 ;  /* 0x000000030e987221 */ /* 0x020fe20000010000 */
[----:B------:R-:W5:Y:S01]  /*44c0*/  MUFU.EX2 R182, R182 ;  /* 0x000000b600b67308 */ /* 0x000f620000000800 */
[-C--:B------:R-:W-:Y:S01]  /*44d0*/  FMUL.FTZ R112, R112, R168.reuse ;  /* 0x000000a870707220 */ /* 0x080fe20000410000 */
[-C--:B------:R-:W-:Y:S01]  /*44e0*/  FMUL.FTZ R113, R113, R168.reuse ;  /* 0x000000a871717220 */ /* 0x080fe20000410000 */
[----:B-1----:R-:W-:Y:S01]  /*44f0*/  FADD.FTZ R3, R167, R152 ;  /* 0x00000098a7037221 */ /* 0x002fe20000010000 */
[-C--:B------:R-:W-:Y:S01]  /*4500*/  FMUL.FTZ R116, R116, R168.reuse ;  /* 0x000000a874747220 */ /* 0x080fe20000410000 */
[-C--:B------:R-:W-:Y:S01]  /*4510*/  FMUL.FTZ R117, R117, R168.reuse ;  /* 0x000000a875757220 */ /* 0x080fe20000410000 */
[-C--:B------:R-:W-:Y:S01]  /*4520*/  FMUL.FTZ R120, R120, R168.reuse ;  /* 0x000000a878787220 */ /* 0x080fe20000410000 */
[----:B---3--:R-:W-:Y:S01]  /*4530*/  FADD.FTZ R152, R170, R3 ;  /* 0x00000003aa987221 */ /* 0x008fe20000010000 */
[----:B------:R-:W1:Y:S01]  /*4540*/  MUFU.EX2 R179, R179 ;  /* 0x000000b300b37308 */ /* 0x000e620000000800 */
[-C--:B------:R-:W-:Y:S01]  /*4550*/  FMUL.FTZ R121, R121, R168.reuse ;  /* 0x000000a879797220 */ /* 0x080fe20000410000 */
[-C--:B------:R-:W-:Y:S01]  /*4560*/  FMUL.FTZ R124, R124, R168.reuse ;  /* 0x000000a87c7c7220 */ /* 0x080fe20000410000 */
[----:B--2---:R-:W-:Y:S01]  /*4570*/  FADD.FTZ R3, R169, R152 ;  /* 0x00000098a9037221 */ /* 0x004fe20000010000 */
[-C--:B------:R-:W-:Y:S01]  /*4580*/  FMUL.FTZ R125, R125, R168.reuse ;  /* 0x000000a87d7d7220 */ /* 0x080fe20000410000 */
[-C--:B------:R-:W-:Y:S01]  /*4590*/  FMUL.FTZ R128, R128, R168.reuse ;  /* 0x000000a880807220 */ /* 0x080fe20000410000 */
[-C--:B------:R-:W-:Y:S01]  /*45a0*/  FMUL.FTZ R129, R129, R168.reuse ;  /* 0x000000a881817220 */ /* 0x080fe20000410000 */
[----:B------:R-:W-:Y:S01]  /*45b0*/  FADD.FTZ R152, R172, R3 ;  /* 0x00000003ac987221 */ /* 0x000fe20000010000 */
[----:B------:R-:W2:Y:S01]  /*45c0*/  MUFU.EX2 R186, R186 ;  /* 0x000000ba00ba7308 */ /* 0x000ea20000000800 */
[-C--:B------:R-:W-:Y:S01]  /*45d0*/  FMUL.FTZ R132, R132, R168.reuse ;  /* 0x000000a884847220 */ /* 0x080fe20000410000 */
[-C--:B------:R-:W-:Y:S01]  /*45e0*/  FMUL.FTZ R133, R133, R168.reuse ;  /* 0x000000a885857220 */ /* 0x080fe20000410000 */
[----:B------:R-:W-:Y:S01]  /*45f0*/  FADD.FTZ R3, R171, R152 ;  /* 0x00000098ab037221 */ /* 0x000fe20000010000 */
[-C--:B------:R-:W-:Y:S01]  /*4600*/  FMUL.FTZ R136, R136, R168.reuse ;  /* 0x000000a888887220 */ /* 0x080fe20000410000 */
[-C--:B------:R-:W-:Y:S01]  /*4610*/  FMUL.FTZ R137, R137, R168.reuse ;  /* 0x000000a889897220 */ /* 0x080fe20000410000 */
[-C--:B------:R-:W-:Y:S01]  /*4620*/  FMUL.FTZ R140, R140, R168.reuse ;  /* 0x000000a88c8c7220 */ /* 0x080fe20000410000 */
[----:B------:R-:W-:Y:S01]  /*4630*/  FADD.FTZ R152, R174, R3 ;  /* 0x00000003ae987221 */ /* 0x000fe20000010000 */
[----:B------:R-:W-:Y:S01]  /*4640*/  MUFU.EX2 R177, R177 ;  /* 0x000000b100b17308 */ /* 0x000fe20000000800 */
[-C--:B------:R-:W-:Y:S01]  /*4650*/  FMUL.FTZ R141, R141, R168.reuse ;  /* 0x000000a88d8d7220 */ /* 0x080fe20000410000 */
[-C--:B------:R-:W-:Y:S01]  /*4660*/  FMUL.FTZ R144, R144, R168.reuse ;  /* 0x000000a890907220 */ /* 0x080fe20000410000 */
[----:B----4-:R-:W-:Y:S01]  /*4670*/  FADD.FTZ R3, R173, R152 ;  /* 0x00000098ad037221 */ /* 0x010fe20000010000 */
[-C--:B------:R-:W-:Y:S01]  /*4680*/  FMUL.FTZ R145, R145, R168.reuse ;  /* 0x000000a891917220 */ /* 0x080fe20000410000 */
[-C--:B------:R-:W-:Y:S01]  /*4690*/  FMUL.FTZ R148, R148, R168.reuse ;  /* 0x000000a894947220 */ /* 0x080fe20000410000 */
[----:B------:R-:W-:Y:S01]  /*46a0*/  FMUL.FTZ R149, R149, R168 ;  /* 0x000000a895957220 */ /* 0x000fe20000410000 */
[----:B------:R-:W-:Y:S01]  /*46b0*/  FADD.FTZ R152, R176, R3 ;  /* 0x00000003b0987221 */ /* 0x000fe20000010000 */
[----:B------:R-:W3:Y:S01]  /*46c0*/  MUFU.EX2 R180, R180 ;  /* 0x000000b400b47308 */ /* 0x000ee20000000800 */
[----:B-----5:R-:W-:-:S02]  /*46d0*/  F2FP.F16.F32.PACK_AB R162, R182, R175 ;  /* 0x000000afb6a2723e */ /* 0x020fc400000000ff */
[----:B------:R-:W-:Y:S01]  /*46e0*/  FADD.FTZ R3, R175, R152 ;  /* 0x00000098af037221 */ /* 0x000fe20000010000 */
[----:B------:R-:W-:Y:S02]  /*46f0*/  F2FP.F16.F32.PACK_AB R154, R170, R167 ;  /* 0x000000a7aa9a723e */ /* 0x000fe400000000ff */
[----:B------:R-:W-:Y:S01]  /*4700*/  F2FP.F16.F32.PACK_AB R156, R172, R169 ;  /* 0x000000a9ac9c723e */ /* 0x000fe200000000ff */
[----:B------:R-:W-:Y:S01]  /*4710*/  FADD.FTZ R152, R182, R3 ;  /* 0x00000003b6987221 */ /* 0x000fe20000010000 */
[----:B------:R-:W4:Y:S01]  /*4720*/  MUFU.EX2 R181, R181 ;  /* 0x000000b500b57308 */ /* 0x000f220000000800 */
[----:B------:R-:W-:Y:S02]  /*4730*/  F2FP.F16.F32.PACK_AB R160, R176, R173 ;  /* 0x000000adb0a0723e */ /* 0x000fe400000000ff */
[----:B-1----:R-:W-:-:S04]  /*4740*/  FADD.FTZ R3, R179, R152 ;  /* 0x00000098b3037221 */ /* 0x002fc80000010000 */
[----:B--2---:R-:W-:Y:S01]  /*4750*/  FADD.FTZ R152, R186, R3 ;  /* 0x00000003ba987221 */ /* 0x004fe20000010000 */
[----:B------:R-:W1:Y:S01]  /*4760*/  MUFU.EX2 R189, R189 ;  /* 0x000000bd00bd7308 */ /* 0x000e620000000800 */
[----:B---3--:R-:W-:Y:S02]  /*4770*/  F2FP.F16.F32.PACK_AB R166, R180, R177 ;  /* 0x000000b1b4a6723e */ /* 0x008fe400000000ff */
[----:B------:R-:W-:-:S04]  /*4780*/  FADD.FTZ R3, R177, R152 ;  /* 0x00000098b1037221 */ /* 0x000fc80000010000 */
[----:B------:R-:W-:Y:S01]  /*4790*/  FADD.FTZ R152, R180, R3 ;  /* 0x00000003b4987221 */ /* 0x000fe20000010000 */
[----:B------:R-:W2:Y:S03]  /*47a0*/  MUFU.EX2 R178, R178 ;  /* 0x000000b200b27308 */ /* 0x000ea60000000800 */
[----:B----4-:R-:W-:-:S05]  /*47b0*/  FADD.FTZ R3, R181, R152 ;  /* 0x00000098b5037221 */ /* 0x010fca0000010000 */
[----:B------:R-:W3:Y:S01]  /*47c0*/  MUFU.EX2 R184, R184 ;  /* 0x000000b800b87308 */ /* 0x000ee20000000800 */
[-C--:B-1----:R-:W-:Y:S01]  /*47d0*/  FMUL.FTZ R26, R26, R189.reuse ;  /* 0x000000bd1a1a7220 */ /* 0x082fe20000410000 */
[-C--:B------:R-:W-:Y:S01]  /*47e0*/  FMUL.FTZ R27, R27, R189.reuse ;  /* 0x000000bd1b1b7220 */ /* 0x080fe20000410000 */
[-C--:B------:R-:W-:Y:S01]  /*47f0*/  FMUL.FTZ R30, R30, R189.reuse ;  /* 0x000000bd1e1e7220 */ /* 0x080fe20000410000 */
[-C--:B------:R-:W-:Y:S01]  /*4800*/  FMUL.FTZ R31, R31, R189.reuse ;  /* 0x000000bd1f1f7220 */ /* 0x080fe20000410000 */
[-C--:B------:R-:W-:Y:S01]  /*4810*/  FMUL.FTZ R34, R34, R189.reuse ;  /* 0x000000bd22227220 */ /* 0x080fe20000410000 */
[-C--:B------:R-:W-:Y:S01]  /*4820*/  FMUL.FTZ R35, R35, R189.reuse ;  /* 0x000000bd23237220 */ /* 0x080fe20000410000 */
[-C--:B------:R-:W-:Y:S01]  /*4830*/  FMUL.FTZ R38, R38, R189.reuse ;  /* 0x000000bd26267220 */ /* 0x080fe20000410000 */
[----:B------:R-:W1:Y:S01]  /*4840*/  MUFU.EX2 R7, R7 ;  /* 0x0000000700077308 */ /* 0x000e620000000800 */
[----:B--2---:R-:W-:Y:S01]  /*4850*/  FFMA.FTZ R0, R189, R0, R178 ;  /* 0x00000000bd007223 */ /* 0x004fe200000100b2 */
[-C--:B------:R-:W-:Y:S01]  /*4860*/  FMUL.FTZ R39, R39, R189.reuse ;  /* 0x000000bd27277220 */ /* 0x080fe20000410000 */
[-C--:B------:R-:W-:Y:S01]  /*4870*/  FMUL.FTZ R42, R42, R189.reuse ;  /* 0x000000bd2a2a7220 */ /* 0x080fe20000410000 */
[-C--:B------:R-:W-:Y:S01]  /*4880*/  FMUL.FTZ R43, R43, R189.reuse ;  /* 0x000000bd2b2b7220 */ /* 0x080fe20000410000 */
[-C--:B------:R-:W-:Y:S01]  /*4890*/  FMUL.FTZ R46, R46, R189.reuse ;  /* 0x000000bd2e2e7220 */ /* 0x080fe20000410000 */
[-C--:B------:R-:W-:Y:S01]  /*48a0*/  FMUL.FTZ R47, R47, R189.reuse ;  /* 0x000000bd2f2f7220 */ /* 0x080fe20000410000 */
[-C--:B------:R-:W-:Y:S01]  /*48b0*/  FMUL.FTZ R50, R50, R189.reuse ;  /* 0x000000bd32327220 */ /* 0x080fe20000410000 */
[----:B------:R-:W2:Y:S01]  /*48c0*/  MUFU.EX2 R183, R183 ;  /* 0x000000b700b77308 */ /* 0x000ea20000000800 */
[----:B---3--:R-:W-:Y:S01]  /*48d0*/  FADD.FTZ R152, R184, R3 ;  /* 0x00000003b8987221 */ /* 0x008fe20000010000 */
[-C--:B------:R-:W-:Y:S01]  /*48e0*/  FMUL.FTZ R51, R51, R189.reuse ;  /* 0x000000bd33337220 */ /* 0x080fe20000410000 */
[-C--:B------:R-:W-:Y:S01]  /*48f0*/  FMUL.FTZ R54, R54, R189.reuse ;  /* 0x000000bd36367220 */ /* 0x080fe20000410000 */
[-C--:B------:R-:W-:Y:S01]  /*4900*/  FMUL.FTZ R55, R55, R189.reuse ;  /* 0x000000bd37377220 */ /* 0x080fe20000410000 */
[-C--:B------:R-:W-:Y:S01]  /*4910*/  FMUL.FTZ R58, R58, R189.reuse ;  /* 0x000000bd3a3a7220 */ /* 0x080fe20000410000 */
[-C--:B------:R-:W-:Y:S01]  /*4920*/  FMUL.FTZ R59, R59, R189.reuse ;  /* 0x000000bd3b3b7220 */ /* 0x080fe20000410000 */
[-C--:B------:R-:W-:Y:S01]  /*4930*/  FMUL.FTZ R62, R62, R189.reuse ;  /* 0x000000bd3e3e7220 */ /* 0x080fe20000410000 */
[----:B------:R-:W3:Y:S01]  /*4940*/  MUFU.EX2 R9, R9 ;  /* 0x0000000900097308 */ /* 0x000ee20000000800 */
[----:B-1----:R-:W-:Y:S01]  /*4950*/  FADD.FTZ R0, R7, R0 ;  /* 0x0000000007007221 */ /* 0x002fe20000010000 */
[-C--:B------:R-:W-:Y:S01]  /*4960*/  FMUL.FTZ R63, R63, R189.reuse ;  /* 0x000000bd3f3f7220 */ /* 0x080fe20000410000 */
[-C--:B------:R-:W-:Y:S01]  /*4970*/  FMUL.FTZ R66, R66, R189.reuse ;  /* 0x000000bd42427220 */ /* 0x080fe20000410000 */
[-C--:B------:R-:W-:Y:S01]  /*4980*/  FMUL.FTZ R67, R67, R189.reuse ;  /* 0x000000bd43437220 */ /* 0x080fe20000410000 */
[-C--:B------:R-:W-:Y:S01]  /*4990*/  FMUL.FTZ R70, R70, R189.reuse ;  /* 0x000000bd46467220 */ /* 0x080fe20000410000 */
[-C--:B------:R-:W-:Y:S01]  /*49a0*/  FMUL.FTZ R71, R71, R189.reuse ;  /* 0x000000bd47477220 */ /* 0x080fe20000410000 */
[----:B------:R-:W-:Y:S01]  /*49b0*/  FMUL.FTZ R74, R74, R189 ;  /* 0x000000bd4a4a7220 */ /* 0x000fe20000410000 */
[----:B------:R-:W1:Y:S01]  /*49c0*/  MUFU.EX2 R10, R10 ;  /* 0x0000000a000a7308 */ /* 0x000e620000000800 */
[----:B--2---:R-:W-:Y:S01]  /*49d0*/  FADD.FTZ R3, R183, R152 ;  /* 0x00000098b7037221 */ /* 0x004fe20000010000 */
[----:B------:R-:W-:Y:S01]  /*49e0*/  F2FP.F16.F32.PACK_AB R152, R14, R13 ;  /* 0x0000000d0e98723e */ /* 0x000fe200000000ff */
        /* <DEDUP_REMOVED lines=20> */
[-C--:B------:R-:W-:Y:S01]  /*4b30*/  FMUL.FTZ R107, R107, R189.reuse ;  /* 0x000000bd6b6b7220 */ /* 0x080fe20000410000 */
[----:B------:R-:W1:Y:S01]  /*4b40*/  MUFU.EX2 R15, R15 ;  /* 0x0000000f000f7308 */ /* 0x000e620000000800 */
[----:B--2---:R-:W-:Y:S01]  /*4b50*/  FADD.FTZ R13, R11, R0 ;  /* 0x000000000b0d7221 */ /* 0x004fe20000010000 */
        /* <DEDUP_REMOVED lines=22> */
[----:B------:R1:W-:Y:S01]  /*4cc0*/  MUFU.EX2 R187, R193 ;  /* 0x000000c100bb7308 */ /* 0x0003e20000000800 */
[----:B--2---:R-:W-:Y:S01]  /*4cd0*/  FADD.FTZ R0, R20, R13 ;  /* 0x0000000d14007221 */ /* 0x004fe20000010000 */
[-C--:B------:R-:W-:Y:S01]  /*4ce0*/  FMUL.FTZ R146, R146, R189.reuse ;  /* 0x000000bd92927220 */ /* 0x080fe20000410000 */
[-C--:B------:R-:W-:Y:S01]  /*4cf0*/  FMUL.FTZ R147, R147, R189.reuse ;  /* 0x000000bd93937220 */ /* 0x080fe20000410000 */
[-C--:B------:R-:W-:Y:S01]  /*4d00*/  FMUL.FTZ R150, R150, R189.reuse ;  /* 0x000000bd96967220 */ /* 0x080fe20000410000 */
[----:B------:R-:W-:Y:S01]  /*4d10*/  FMUL.FTZ R151, R151, R189 ;  /* 0x000000bd97977220 */ /* 0x000fe20000410000 */
[----:B------:R-:W-:-:S02]  /*4d20*/  F2FP.F16.F32.PACK_AB R157, R12, R11 ;  /* 0x0000000b0c9d723e */ /* 0x000fc400000000ff */
[----:B------:R-:W2:Y:S01]  /*4d30*/  MUFU.EX2 R192, R192 ;  /* 0x000000c000c07308 */ /* 0x000ea20000000800 */
[--C-:B-1----:R-:W-:Y:S01]  /*4d40*/  FFMA.FTZ R193, R153, UR10, -R191.reuse ;  /* 0x0000000a99c17c23 */ /* 0x102fe200080108bf */
[----:B---3--:R-:W-:Y:S01]  /*4d50*/  FADD.FTZ R13, R21, R0 ;  /* 0x00000000150d7221 */ /* 0x008fe20000010000 */
[----:B------:R-:W-:Y:S01]  /*4d60*/  FFMA.FTZ R153, R164, UR10, -R191 ;  /* 0x0000000aa4997c23 */ /* 0x000fe200080108bf */
[----:B------:R-:W-:Y:S02]  /*4d70*/  F2FP.F16.F32.PACK_AB R164, R186, R179 ;  /* 0x000000b3baa4723e */ /* 0x000fe400000000ff */
[----:B------:R-:W-:Y:S02]  /*4d80*/  F2FP.F16.F32.PACK_AB R159, R20, R15 ;  /* 0x0000000f149f723e */ /* 0x000fe400000000ff */
[----:B------:R-:W1:Y:S08]  /*4d90*/  MUFU.EX2 R193, R193 ;  /* 0x000000c100c17308 */ /* 0x000e700000000800 */
[----:B------:R-:W3:Y:S01]  /*4da0*/  MUFU.EX2 R194, R194 ;  /* 0x000000c200c27308 */ /* 0x000ee20000000800 */
[C---:B--2---:R-:W-:Y:S01]  /*4db0*/  FADD.FTZ R0, R192.reuse, R13 ;  /* 0x0000000dc0007221 */ /* 0x044fe20000010000 */
[----:B------:R-:W-:-:S06]  /*4dc0*/  F2FP.F16.F32.PACK_AB R161, R192, R21 ;  /* 0x00000015c0a1723e */ /* 0x000fcc00000000ff */
[----:B------:R-:W2:Y:S01]  /*4dd0*/  MUFU.EX2 R195, R195 ;  /* 0x000000c300c37308 */ /* 0x000ea20000000800 */
[----:B-1----:R-:W-:-:S07]  /*4de0*/  FADD.FTZ R13, R193, R0 ;  /* 0x00000000c10d7221 */ /* 0x002fce0000010000 */
[----:B------:R-:W1:Y:S01]  /*4df0*/  MUFU.EX2 R196, R196 ;  /* 0x000000c400c47308 */ /* 0x000e620000000800 */
[----:B---3--:R-:W-:-:S07]  /*4e00*/  FADD.FTZ R0, R194, R13 ;  /* 0x0000000dc2007221 */ /* 0x008fce0000010000 */
[----:B------:R-:W3:Y:S01]  /*4e10*/  MUFU.EX2 R197, R197 ;  /* 0x000000c500c57308 */ /* 0x000ee20000000800 */
[----:B--2---:R-:W-:-:S07]  /*4e20*/  FADD.FTZ R13, R195, R0 ;  /* 0x00000000c30d7221 */ /* 0x004fce0000010000 */
[----:B------:R-:W2:Y:S01]  /*4e30*/  MUFU.EX2 R188, R188 ;  /* 0x000000bc00bc7308 */ /* 0x000ea20000000800 */
[----:B-1----:R-:W-:-:S07]  /*4e40*/  FADD.FTZ R0, R196, R13 ;  /* 0x0000000dc4007221 */ /* 0x002fce0000010000 */
[----:B------:R-:W1:Y:S01]  /*4e50*/  MUFU.EX2 R198, R198 ;  /* 0x000000c600c67308 */ /* 0x000e620000000800 */
[----:B---3--:R-:W-:-:S07]  /*4e60*/  FADD.FTZ R13, R197, R0 ;  /* 0x00000000c50d7221 */ /* 0x008fce0000010000 */
[----:B------:R-:W3:Y:S01]  /*4e70*/  MUFU.EX2 R185, R185 ;  /* 0x000000b900b97308 */ /* 0x000ee20000000800 */
[C---:B--2---:R-:W-:Y:S01]  /*4e80*/  FADD.FTZ R158, R188.reuse, R3 ;  /* 0x00000003bc9e7221 */ /* 0x044fe20000010000 */
[----:B------:R-:W-:-:S06]  /*4e90*/  F2FP.F16.F32.PACK_AB R170, R188, R183 ;  /* 0x000000b7bcaa723e */ /* 0x000fcc00000000ff */
[----:B------:R-:W2:Y:S01]  /*4ea0*/  MUFU.EX2 R201, R201 ;  /* 0x000000c900c97308 */ /* 0x000ea20000000800 */
[C---:B-1----:R-:W-:Y:S01]  /*4eb0*/  FADD.FTZ R0, R198.reuse, R13 ;  /* 0x0000000dc6007221 */ /* 0x042fe20000010000 */
[----:B------:R-:W-:-:S06]  /*4ec0*/  F2FP.F16.F32.PACK_AB R167, R198, R197 ;  /* 0x000000c5c6a7723e */ /* 0x000fcc00000000ff */
[----:B------:R-:W1:Y:S01]  /*4ed0*/  MUFU.EX2 R190, R190 ;  /* 0x000000be00be7308 */ /* 0x000e620000000800 */
[----:B---3--:R-:W-:Y:S01]  /*4ee0*/  FADD.FTZ R3, R185, R158 ;  /* 0x0000009eb9037221 */ /* 0x008fe20000010000 */
[----:B------:R-:W-:Y:S02]  /*4ef0*/  F2FP.F16.F32.PACK_AB R158, R174, R171 ;  /* 0x000000abae9e723e */ /* 0x000fe400000000ff */
[----:B------:R-:W-:-:S04]  /*4f00*/  F2FP.F16.F32.PACK_AB R174, R6, R187 ;  /* 0x000000bb06ae723e */ /* 0x000fc800000000ff */
[----:B------:R-:W3:Y:S01]  /*4f10*/  MUFU.EX2 R202, R202 ;  /* 0x000000ca00ca7308 */ /* 0x000ee20000000800 */
[----:B--2---:R-:W-:-:S07]  /*4f20*/  FADD.FTZ R13, R201, R0 ;  /* 0x00000000c90d7221 */ /* 0x004fce0000010000 */
[----:B------:R-:W2:Y:S01]  /*4f30*/  MUFU.EX2 R203, R203 ;  /* 0x000000cb00cb7308 */ /* 0x000ea20000000800 */
[C---:B-1----:R-:W-:Y:S01]  /*4f40*/  FADD.FTZ R168, R190.reuse, R3 ;  /* 0x00000003bea87221 */ /* 0x042fe20000010000 */
[----:B------:R-:W-:-:S03]  /*4f50*/  F2FP.F16.F32.PACK_AB R172, R190, R185 ;  /* 0x000000b9beac723e */ /* 0x000fc600000000ff */
[----:B------:R-:W-:Y:S01]  /*4f60*/  FADD.FTZ R3, R187, R168 ;  /* 0x000000a8bb037221 */ /* 0x000fe20000010000 */
[----:B------:R-:W-:Y:S02]  /*4f70*/  F2FP.F16.F32.PACK_AB R168, R184, R181 ;  /* 0x000000b5b8a8723e */ /* 0x000fe400000000ff */
[----:B------:R-:W1:Y:S01]  /*4f80*/  MUFU.EX2 R204, R204 ;  /* 0x000000cc00cc7308 */ /* 0x000e620000000800 */
[----:B---3--:R-:W-:Y:S01]  /*4f90*/  FADD.FTZ R0, R202, R13 ;  /* 0x0000000dca007221 */ /* 0x008fe20000010000 */
[----:B------:R-:W-:Y:S01]  /*4fa0*/  FADD.FTZ R3, R6, R3 ;  /* 0x0000000306037221 */ /* 0x000fe20000010000 */
[----:B------:R-:W-:-:S05]  /*4fb0*/  F2FP.F16.F32.PACK_AB R169, R202, R201 ;  /* 0x000000c9caa9723e */ /* 0x000fca00000000ff */
[----:B------:R3:W4:Y:S01]  /*4fc0*/  MUFU.EX2 R191, R163 ;  /* 0x000000a300bf7308 */ /* 0x0007220000000800 */
[----:B--2---:R-:W-:-:S07]  /*4fd0*/  FADD.FTZ R13, R203, R0 ;  /* 0x00000000cb0d7221 */ /* 0x004fce0000010000 */
[----:B------:R2:W5:Y:S01]  /*4fe0*/  MUFU.EX2 R14, R153 ;  /* 0x00000099000e7308 */ /* 0x0005620000000800 */
[----:B-1----:R-:W-:Y:S01]  /*4ff0*/  FADD.FTZ R0, R204, R13 ;  /* 0x0000000dcc007221 */ /* 0x002fe20000010000 */
[----:B---3--:R-:W-:Y:S02]  /*5000*/  F2FP.F16.F32.PACK_AB R163, R194, R193 ;  /* 0x000000c1c2a3723e */ /* 0x008fe400000000ff */
[----:B------:R-:W-:-:S04]  /*5010*/  F2FP.F16.F32.PACK_AB R171, R204, R203 ;  /* 0x000000cbccab723e */ /* 0x000fc800000000ff */
[----:B------:R1:W3:Y:S01]  /*5020*/  MUFU.EX2 R175, R165 ;  /* 0x000000a500af7308 */ /* 0x0002e20000000800 */
[----:B--2---:R-:W-:Y:S01]  /*5030*/  F2FP.F16.F32.PACK_AB R153, R7, R178 ;  /* 0x000000b20799723e */ /* 0x004fe200000000ff */
[----:B----4-:R-:W-:-:S06]  /*5040*/  FADD.FTZ R7, R191, R0 ;  /* 0x00000000bf077221 */ /* 0x010fcc0000010000 */
[----:B------:R2:W4:Y:S01]  /*5050*/  MUFU.EX2 R6, R155 ;  /* 0x0000009b00067308 */ /* 0x0005220000000800 */
[----:B-----5:R-:W-:Y:S01]  /*5060*/  FADD.FTZ R0, R14, R7 ;  /* 0x000000070e007221 */ /* 0x020fe20000010000 */
[----:B-1----:R-:W-:Y:S02]  /*5070*/  F2FP.F16.F32.PACK_AB R165, R196, R195 ;  /* 0x000000c3c4a5723e */ /* 0x002fe400000000ff */
[----:B------:R-:W-:Y:S01]  /*5080*/  F2FP.F16.F32.PACK_AB R173, R14, R191 ;  /* 0x000000bf0ead723e */ /* 0x000fe200000000ff */
[----:B---3--:R-:W-:Y:S01]  /*5090*/  FADD.FTZ R7, R175, R0 ;  /* 0x00000000af077221 */ /* 0x008fe20000010000 */
[----:B--2---:R-:W-:-:S03]  /*50a0*/  F2FP.F16.F32.PACK_AB R155, R10, R9 ;  /* 0x000000090a9b723e */ /* 0x004fc600000000ff */
[C---:B----4-:R-:W-:Y:S01]  /*50b0*/  FADD.FTZ R0, R6.reuse, R7 ;  /* 0x0000000706007221 */ /* 0x050fe20000010000 */
[----:B------:R-:W-:Y:S01]  /*50c0*/  F2FP.F16.F32.PACK_AB R175, R6, R175 ;  /* 0x000000af06af723e */ /* 0x000fe200000000ff */
[----:B------:R-:W-:Y:S06]  /*50d0*/  @!P0 BRA `(.L_x_24) ;  /* 0x0000000000048947 */ /* 0x000fec0003800000 */
[----:B------:R-:W-:Y:S01]  /*50e0*/  BPT.TRAP 0x1 ;  /* 0x000000040000795c */ /* 0x000fe20000300000 */
.L_x_24:
[----:B------:R-:W-:-:S04]  /*50f0*/  IMAD.U32 R6, RZ, RZ, UR25 ;  /* 0x00000019ff067e24 */ /* 0x000fc8000f8e00ff */
[----:B------:R1:W2:Y:S01]  /*5100*/  SYNCS.PHASECHK.TRANS64.TRYWAIT P3, [UR24+0x22850], R6 ;  /* 0x02285006ff0075a7 */ /* 0x0002a20008060158 */
[----:B------:R-:W-:Y:S05]  /*5110*/  @!P0 BRA `(.L_x_25) ;  /* 0x0000000000048947 */ /* 0x000fea0003800000 */
[----:B------:R-:W-:Y:S01]  /*5120*/  BPT.TRAP 0x1 ;  /* 0x000000040000795c */ /* 0x000fe20000300000 */
.L_x_25:
[----:B--2---:R-:W-:Y:S05]  /*5130*/  @P3 BRA `(.L_x_26) ;  /* 0x00000000000c3947 */ /* 0x004fea0003800000 */
[----:B-1----:R-:W-:-:S04]  /*5140*/  MOV R6, UR25 ;  /* 0x0000001900067c02 */ /* 0x002fc80008000f00 */
[----:B------:R-:W1:Y:S02]  /*5150*/  SYNCS.PHASECHK.TRANS64.TRYWAIT P3, [UR24+0x22850], R6 ;  /* 0x02285006ff0075a7 */ /* 0x000e640008060158 */
[----:B-1----:R-:W-:Y:S05]  /*5160*/  @!P3 BRA `(.L_x_27) ;  /* 0x0000004800c0b947 */ /* 0x002fea0003800000 */
.L_x_26:
[----:B-1----:R-:W-:Y:S01]  /*5170*/  VIADD R6, R18, 0x8 ;  /* 0x0000000812067836 */ /* 0x002fe20000000000 */
[----:B------:R-:W-:Y:S01]  /*5180*/  UIMAD UR11, UR39, 0xc00, UR21 ;  /* 0x00000c00270b78a4 */ /* 0x000fe2000f8e0215 */
[----:B------:R-:W-:Y:S01]  /*5190*/  @!P1 VIADD R199, R199, 0x22860 ;  /* 0x00022860c7c79836 */ /* 0x000fe20000000000 */
[----:B------:R-:W-:Y:S01]  /*51a0*/  UMOV UR7, 0x40000040 ;  /* 0x4000004000077882 */ /* 0x000fe20000000000 */
[----:B------:R-:W-:Y:S01]  /*51b0*/  IMAD.MOV.U32 R13, RZ, RZ, R4 ;  /* 0x000000ffff0d7224 */ /* 0x000fe200078e0004 */
[----:B------:R1:W-:Y:S02]  /*51c0*/  BAR.SYNC.DEFER_BLOCKING R6, 0x100 ;  /* 0x000400060000751d */ /* 0x0003e40000010000 */
[----:B------:R-:W-:-:S04]  /*51d0*/  @!P1 PRMT R199, RZ, 0x654, R199 ;  /* 0x00000654ffc79816 */ /* 0x000fc800000000c7 */
[----:B------:R-:W-:Y:S01]  /*51e0*/  UMOV UR6, UR11 ;  /* 0x0000000b00067c82 */ /* 0x000fe20008000000 */
[----:B-1----:R-:W-:Y:S01]  /*51f0*/  MOV R6, R5 ;  /* 0x0000000500067202 */ /* 0x002fe20000000f00 */
[----:B------:R-:W-:-:S06]  /*5200*/  WARPGROUP.ARRIVE ;  /* 0x00000000000079c5 */ /* 0x000fcc0000000000 */
        /* <DEDUP_REMOVED lines=33> */
[----:B------:R-:W-:Y:S05]  /*5420*/  @P2 BRA `(.L_x_28) ;  /* 0xffffffdc00442947 */ /* 0x000fea000383ffff */
.L_x_19:
[----:B---3--:R-:W3:Y:S01]  /*5430*/  SHFL.BFLY PT, R6, R3, 0x2, 0x1f ;  /* 0x0c401f0003067f89 */ /* 0x008ee200000e0000 */
[C---:B------:R-:W-:Y:S01]  /*5440*/  IADD3 R11, P0, R16.reuse, 0x20, RZ ;  /* 0x00000020100b7810 */ /* 0x040fe20007f1e0ff */
[----:B------:R-:W-:Y:S01]  /*5450*/  UIADD3 UR34, -UR37, URZ, URZ ;  /* 0x0000003f25227290 */ /* 0x000fe2000fffe13f */
[C---:B------:R-:W-:Y:S01]  /*5460*/  IADD3 R12, P4, R16.reuse, 0x60, RZ ;  /* 0x00000060100c7810 */ /* 0x040fe20007f9e0ff */
[----:B-1----:R-:W1:Y:S01]  /*5470*/  SHFL.BFLY PT, R7, R0, 0x2, 0x1f ;  /* 0x0c401f0000077f89 */ /* 0x002e6200000e0000 */
[----:B------:R-:W-:Y:S01]  /*5480*/  LOP3.LUT R9, R11, 0x380, RZ, 0xc0, !PT ;  /* 0x000003800b097812 */ /* 0x000fe200078ec0ff */
[----:B------:R-:W-:Y:S01]  /*5490*/  ULDC UR4, c[0x0][0xda8] ;  /* 0x00036a0000047ab9 */ /* 0x000fe20000000800 */
[C---:B------:R-:W-:Y:S01]  /*54a0*/  IADD3 R163, P3, R16.reuse, 0x4000, RZ ;  /* 0x0000400010a37810 */ /* 0x040fe20007f7e0ff */
[----:B------:R-:W-:Y:S01]  /*54b0*/  UIMAD UR34, UR4, UR34, UR44 ;  /* 0x00000022042272a4 */ /* 0x000fe2000f8e022c */
[C---:B------:R-:W-:Y:S01]  /*54c0*/  IADD3 R13, P2, R16.reuse, 0x4060, RZ ;  /* 0x00004060100d7810 */ /* 0x040fe20007f5e0ff */
[----:B------:R-:W-:Y:S01]  /*54d0*/  UIADD3 UR35, -UR36, URZ, URZ ;  /* 0x0000003f24237290 */ /* 0x000fe2000fffe13f */
[----:B------:R-:W-:Y:S01]  /*54e0*/  LOP3.LUT R162, R163, 0x380, RZ, 0xc0, !PT ;  /* 0x00000380a3a27812 */ /* 0x000fe200078ec0ff */
[----:B------:R-:W-:Y:S01]  /*54f0*/  ULDC UR4, c[0x0][0xdb4] ;  /* 0x00036d0000047ab9 */ /* 0x000fe20000000800 */
[----:B------:R-:W-:Y:S01]  /*5500*/  IADD3 R161, P1, R16, 0x40, RZ ;  /* 0x0000004010a17810 */ /* 0x000fe20007f3e0ff */
[----:B------:R-:W-:Y:S01]  /*5510*/  USHF.L.U32 UR34, UR34, 0x7, URZ ;  /* 0x0000000722227899 */ /* 0x000fe2000800063f */
[----:B------:R-:W-:Y:S01]  /*5520*/  SHF.R.U64 R162, R162, 0x3, RZ ;  /* 0x00000003a2a27819 */ /* 0x000fe200000012ff */
[----:B------:R-:W-:Y:S01]  /*5530*/  UIMAD UR35, UR4, UR35, UR37 ;  /* 0x00000023042372a4 */ /* 0x000fe2000f8e0225 */
[----:B------:R-:W-:Y:S01]  /*5540*/  LOP3.LUT R160, R161, 0x380, RZ, 0xc0, !PT ;  /* 0x00000380a1a07812 */ /* 0x000fe200078ec0ff */
[----:B------:R-:W-:Y:S01]  /*5550*/  ULDC.64 UR8, c[0x0][0xb70] ;  /* 0x0002dc0000087ab9 */ /* 0x000fe20000000a00 */
[----:B------:R-:W-:Y:S01]  /*5560*/  LOP3.LUT R162, R162, R163, RZ, 0x3c, !PT ;  /* 0x000000a3a2a27212 */ /* 0x000fe200078e3cff */
[----:B------:R-:W-:Y:S01]  /*5570*/  IMAD.X R163, RZ, RZ, R17, P3 ;  /* 0x000000ffffa37224 */ /* 0x000fe200018e0611 */
[----:B------:R-:W-:Y:S01]  /*5580*/  IADD3 R177, P3, R16, 0x8060, RZ ;  /* 0x0000806010b17810 */ /* 0x000fe20007f7e0ff */
[----:B------:R-:W-:Y:S01]  /*5590*/  USHF.R.S32.HI UR4, URZ, 0x1f, UR35 ;  /* 0x0000001f3f047899 */ /* 0x000fe20008011423 */
[----:B------:R-:W-:Y:S01]  /*55a0*/  SHF.R.U64 R160, R160, 0x3, RZ ;  /* 0x00000003a0a07819 */ /* 0x000fe200000012ff */
[----:B---3--:R-:W-:Y:S01]  /*55b0*/  FADD.FTZ R6, R6, R3 ;  /* 0x0000000306067221 */ /* 0x008fe20000010000 */
[----:B------:R-:W-:Y:S01]  /*55c0*/  LOP3.LUT R3, R12, 0x380, RZ, 0xc0, !PT ;  /* 0x000003800c037812 */ /* 0x000fe200078ec0ff */
[----:B------:R-:W-:Y:S01]  /*55d0*/  UIMAD UR6, UR4, UR8, URZ ;  /* 0x00000008040672a4 */ /* 0x000fe2000f8e023f */
[----:B------:R-:W-:Y:S01]  /*55e0*/  LOP3.LUT R176, R177, 0x380, RZ, 0xc0, !PT ;  /* 0x00000380b1b07812 */ /* 0x000fe200078ec0ff */
[----:B-1----:R-:W-:Y:S01]  /*55f0*/  FADD.FTZ R7, R7, R0 ;  /* 0x0000000007077221 */ /* 0x002fe20000010000 */
[----:B------:R-:W1:Y:S01]  /*5600*/  SHFL.BFLY PT, R169, R6, 0x1, 0x1f ;  /* 0x0c201f0006a97f89 */ /* 0x000e6200000e0000 */
[----:B------:R-:W-:Y:S01]  /*5610*/  SHF.R.U64 R0, R9, 0x3, RZ ;  /* 0x0000000309007819 */ /* 0x000fe200000012ff */
[----:B------:R-:W-:Y:S01]  /*5620*/  UIMAD.WIDE.U32 UR4, UR35, UR8, URZ ;  /* 0x00000008230472a5 */ /* 0x000fe2000f8e003f */
[----:B------:R-:W-:Y:S01]  /*5630*/  SHF.R.U64 R9, R3, 0x3, RZ ;  /* 0x0000000303097819 */ /* 0x000fe200000012ff */
[----:B------:R-:W3:Y:S01]  /*5640*/  SHFL.BFLY PT, R10, R7, 0x1, 0x1f ;  /* 0x0c201f00070a7f89 */ /* 0x000ee200000e0000 */
[----:B------:R-:W-:Y:S01]  /*5650*/  SHF.R.U64 R176, R176, 0x3, RZ ;  /* 0x00000003b0b07819 */ /* 0x000fe200000012ff */
[----:B------:R-:W-:Y:S01]  /*5660*/  ULDC UR7, c[0x0][0xa88] ;  /* 0x0002a20000077ab9 */ /* 0x000fe20000000800 */
[----:B------:R-:W-:Y:S01]  /*5670*/  LOP3.LUT R160, R160, R161, RZ, 0x3c, !PT ;  /* 0x000000a1a0a07212 */ /* 0x000fe200078e3cff */
[----:B------:R4:W-:Y:S06]  /*5680*/  BAR.ARV R8, 0x100 ;  /* 0x000400080000751d */ /* 0x0009ec0000002000 */
[----:B------:R-:W-:Y:S01]  /*5690*/  LOP3.LUT R176, R176, R177, RZ, 0x3c, !PT ;  /* 0x000000b1b0b07212 */ /* 0x000fe200078e3cff */
[--C-:B------:R-:W-:Y:S01]  /*56a0*/  IMAD.X R177, RZ, RZ, R17.reuse, P3 ;  /* 0x000000ffffb17224 */ /* 0x100fe200018e0611 */
[----:B----4-:R-:W-:Y:S01]  /*56b0*/  LOP3.LUT R8, R9, R12, RZ, 0x3c, !PT ;  /* 0x0000000c09087212 */ /* 0x010fe200078e3cff */
[----:B------:R-:W-:Y:S01]  /*56c0*/  IMAD.X R9, RZ, RZ, R17, P4 ;  /* 0x000000ffff097224 */ /* 0x000fe200020e0611 */
[----:B------:R-:W-:Y:S01]  /*56d0*/  LOP3.LUT R12, R13, 0x380, RZ, 0xc0, !PT ;  /* 0x000003800d0c7812 */ /* 0x000fe200078ec0ff */
[----:B------:R-:W-:Y:S06]  /*56e0*/  BAR.ARV 0x8, 0x120 ;  /* 0x0204800000007b1d */ /* 0x000fec0000002000 */
[----:B------:R-:W-:Y:S01]  /*56f0*/  SHF.R.U64 R12, R12, 0x3, RZ ;  /* 0x000000030c0c7819 */ /* 0x000fe200000012ff */
[----:B-1----:R-:W-:Y:S01]  /*5700*/  FADD.FTZ R169, R6, R169 ;  /* 0x000000a906a97221 */ /* 0x002fe20000010000 */
[----:B------:R-:W-:Y:S01]  /*5710*/  LOP3.LUT R6, R0, R11, RZ, 0x3c, !PT ;  /* 0x0000000b00067212 */ /* 0x000fe200078e3cff */
[----:B---3--:R-:W-:Y:S01]  /*5720*/  FADD.FTZ R167, R7, R10 ;  /* 0x0000000a07a77221 */ /* 0x008fe20000010000 */
[----:B------:R-:W-:Y:S01]  /*5730*/  LOP3.LUT R12, R12, R13, RZ, 0x3c, !PT ;  /* 0x0000000d0c0c7212 */ /* 0x000fe200078e3cff */
[--C-:B------:R-:W-:Y:S01]  /*5740*/  IMAD.X R13, RZ, RZ, R17.reuse, P2 ;  /* 0x000000ffff0d7224 */ /* 0x100fe200010e0611 */
[C---:B------:R-:W-:Y:S01]  /*5750*/  IADD3 R171, P2, R16.reuse, 0xc040, RZ ;  /* 0x0000c04010ab7810 */ /* 0x040fe20007f5e0ff */
[----:B------:R-:W-:Y:S01]  /*5760*/  IMAD.X R7, RZ, RZ, R17, P0 ;  /* 0x000000ffff077224 */ /* 0x000fe200000e0611 */
[----:B------:R-:W-:Y:S01]  /*5770*/  IADD3 R21, P0, R16, 0x8000, RZ ;  /* 0x0000800010157810 */ /* 0x000fe20007f1e0ff */
[----:B------:R-:W-:Y:S01]  /*5780*/  BAR.SYNC.DEFER_BLOCKING 0x1, 0x100 ;  /* 0x0044000000007b1d */ /* 0x000fe20000010000 */
[----:B------:R-:W-:Y:S01]  /*5790*/  LOP3.LUT R170, R171, 0x380, RZ, 0xc0, !PT ;  /* 0x00000380abaa7812 */ /* 0x000fe200078ec0ff */
[----:B------:R-:W-:Y:S01]  /*57a0*/  UIMAD UR6, UR35, UR9, UR6 ;  /* 0x00000009230672a4 */ /* 0x000fe2000f8e0206 */
[----:B------:R-:W-:-:S02]  /*57b0*/  FSETP.NE.FTZ.AND P3, PT, R169, RZ, PT ;  /* 0x000000ffa900720b */ /* 0x000fc40003f75000 */
[----:B------:R-:W-:Y:S02]  /*57c0*/  SHF.R.U64 R170, R170, 0x3, RZ ;  /* 0x00000003aaaa7819 */ /* 0x000fe400000012ff */
[----:B------:R-:W-:Y:S02]  /*57d0*/  LOP3.LUT R20, R21, 0x380, RZ, 0xc0, !PT ;  /* 0x0000038015147812 */ /* 0x000fe400078ec0ff */
[----:B------:R-:W-:Y:S01]  /*57e0*/  LOP3.LUT R170, R170, R171, RZ, 0x3c, !PT ;  /* 0x000000abaaaa7212 */ /* 0x000fe200078e3cff */
[----:B------:R-:W-:Y:S01]  /*57f0*/  IMAD.X R171, RZ, RZ, R17, P2 ;  /* 0x000000ffffab7224 */ /* 0x000fe200010e0611 */
[----:B------:R-:W-:Y:S02]  /*5800*/  IADD3 R157, P5, R16, 0x4040, RZ ;  /* 0x00004040109d7810 */ /* 0x000fe40007fbe0ff */
[----:B------:R-:W-:Y:S02]  /*5810*/  IADD3.X R161, RZ, R17, RZ, P1, !PT ;  /* 0x00000011ffa17210 */ /* 0x000fe40000ffe4ff */
[----:B------:R-:W-:-:S02]  /*5820*/  FSETP.NE.FTZ.AND P2, PT, R167, RZ, PT ;  /* 0x000000ffa700720b */ /* 0x000fc40003f55000 */
[----:B------:R-:W-:Y:S02]  /*5830*/  IADD3 R153, P1, R16, 0x8020, RZ ;  /* 0x0000802010997810 */ /* 0x000fe40007f3e0ff */
[----:B------:R-:W-:Y:S02]  /*5840*/  SHF.R.U64 R20, R20, 0x3, RZ ;  /* 0x0000000314147819 */ /* 0x000fe400000012ff */
[----:B------:R-:W-:Y:S01]  /*5850*/  MOV R159, R6 ;  /* 0x00000006009f7202 */ /* 0x000fe20000000f00 */
[----:B------:R-:W-:Y:S01]  /*5860*/  IMAD.MOV.U32 R6, RZ, RZ, RZ ;  /* 0x000000ffff067224 */ /* 0x000fe200078e00ff */
[----:B------:R-:W-:Y:S02]  /*5870*/  LOP3.LUT R156, R157, 0x380, RZ, 0xc0, !PT ;  /* 0x000003809d9c7812 */ /* 0x000fe400078ec0ff */
[----:B------:R-:W-:Y:S02]  /*5880*/  LOP3.LUT R152, R153, 0x380, RZ, 0xc0, !PT ;  /* 0x0000038099987812 */ /* 0x000fe400078ec0ff */
[----:B------:R-:W-:Y:S01]  /*5890*/  MOV R160, R160 ;  /* 0x000000a000a07202 */ /* 0x000fe20000000f00 */
[----:B------:R-:W1:Y:S01]  /*58a0*/  @P3 MUFU.RCP R6, R169 ;  /* 0x000000a900063308 */ /* 0x000e620000001000 */
[----:B------:R-:W-:-:S02]  /*58b0*/  LOP3.LUT R20, R20, R21, RZ, 0x3c, !PT ;  /* 0x0000001514147212 */ /* 0x000fc400078e3cff */
[----:B------:R-:W-:Y:S02]  /*58c0*/  MOV R161, R8 ;  /* 0x0000000800a17202 */ /* 0x000fe40000000f00 */
[----:B------:R-:W-:Y:S02]  /*58d0*/  IADD3.X R21, RZ, R17, RZ, P0, !PT ;  /* 0x00000011ff157210 */ /* 0x000fe400007fe4ff */
[----:B------:R-:W-:Y:S01]  /*58e0*/  MOV R8, RZ ;  /* 0x000000ff00087202 */ /* 0x000fe20000000f00 */
[----:B------:R-:W-:Y:S01]  /*58f0*/  @P3 MUFU.LG2 R169, R169 ;  /* 0x000000a900a93308 */ /* 0x000fe20000000c00 */
[----:B------:R-:W-:Y:S02]  /*5900*/  SHF.R.U64 R156, R156, 0x3, RZ ;  /* 0x000000039c9c7819 */ /* 0x000fe400000012ff */
[----:B------:R-:W-:Y:S02]  /*5910*/  IADD3 R165, P0, R16, 0xc060, RZ ;  /* 0x0000c06010a57810 */ /* 0x000fe40007f1e0ff */
[----:B------:R-:W-:-:S02]  /*5920*/  SHF.R.U64 R152, R152, 0x3, RZ ;  /* 0x0000000398987819 */ /* 0x000fc400000012ff */
[----:B------:R-:W-:Y:S01]  /*5930*/  IADD3 R11, P6, R16, 0x4020, RZ ;  /* 0x00004020100b7810 */ /* 0x000fe20007fde0ff */
[----:B------:R-:W3:Y:S01]  /*5940*/  @P2 MUFU.RCP R8, R167 ;  /* 0x000000a700082308 */ /* 0x000ee20000001000 */
[----:B------:R-:W-:Y:S01]  /*5950*/  LOP3.LUT R156, R156, R157, RZ, 0x3c, !PT ;  /* 0x0000009d9c9c7212 */ /* 0x000fe200078e3cff */
[--C-:B------:R-:W-:Y:S01]  /*5960*/  IMAD.X R157, RZ, RZ, R17.reuse, P5 ;  /* 0x000000ffff9d7224 */ /* 0x100fe200028e0611 */
[----:B------:R-:W-:Y:S01]  /*5970*/  LOP3.LUT R164, R165, 0x380, RZ, 0xc0, !PT ;  /* 0x00000380a5a47812 */ /* 0x000fe200078ec0ff */
[-C--:B-1----:R-:W-:Y:S01]  /*5980*/  FMUL.FTZ R25, R25, R6.reuse ;  /* 0x0000000619197220 */ /* 0x082fe20000410000 */
[----:B------:R-:W-:Y:S01]  /*5990*/  LOP3.LUT R152, R152, R153, RZ, 0x3c, !PT ;  /* 0x0000009998987212 */ /* 0x000fe200078e3cff */
[--C-:B------:R-:W-:Y:S01]  /*59a0*/  IMAD.X R153, RZ, RZ, R17.reuse, P1 ;  /* 0x000000ffff997224 */ /* 0x100fe200008e0611 */
[----:B------:R-:W-:Y:S01]  /*59b0*/  LOP3.LUT R10, R11, 0x380, RZ, 0xc0, !PT ;  /* 0x000003800b0a7812 */ /* 0x000fe200078ec0ff */
[----:B------:R-:W1:Y:S01]  /*59c0*/  @P2 MUFU.LG2 R167, R167 ;  /* 0x000000a700a72308 */ /* 0x000e620000000c00 */
[----:B------:R-:W-:Y:S01]  /*59d0*/  SHF.R.U64 R164, R164, 0x3, RZ ;  /* 0x00000003a4a47819 */ /* 0x000fe200000012ff */
[-C--:B------:R-:W-:Y:S01]  /*59e0*/  FMUL.FTZ R24, R24, R6.reuse ;  /* 0x0000000618187220 */ /* 0x080fe20000410000 */
[----:B------:R-:W-:Y:S01]  /*59f0*/  SHF.R.U64 R10, R10, 0x3, RZ ;  /* 0x000000030a0a7819 */ /* 0x000fe200000012ff */
[-C--:B------:R-:W-:Y:S01]  /*5a00*/  FMUL.FTZ R29, R29, R6.reuse ;  /* 0x000000061d1d7220 */ /* 0x080fe20000410000 */
[----:B------:R-:W-:Y:S01]  /*5a10*/  LOP3.LUT R15, R16, 0x380, RZ, 0xc0, !PT ;  /* 0x00000380100f7812 */ /* 0x000fe200078ec0ff */
[----:B------:R-:W-:Y:S01]  /*5a20*/  FMUL.FTZ R168, R32, R6 ;  /* 0x0000000620a87220 */ /* 0x000fe20000410000 */
[----:B------:R-:W-:Y:S01]  /*5a30*/  MOV R156, R156 ;  /* 0x0000009c009c7202 */ /* 0x000fe20000000f00 */
[----:B------:R-:W-:Y:S01]  /*5a40*/  FMUL.FTZ R166, R36, R6 ;  /* 0x0000000624a67220 */ /* 0x000fe20000410000 */
[----:B------:R-:W-:Y:S01]  /*5a50*/  MOV R157, R152 ;  /* 0x00000098009d7202 */ /* 0x000fe20000000f00 */
[----:B------:R-:W-:Y:S01]  /*5a60*/  VIADD R152, R200, UR34 ;  /* 0x00000022c8987c36 */ /* 0x000fe20008000000 */
[----:B------:R-:W-:Y:S01]  /*5a70*/  LOP3.LUT R164, R164, R165, RZ, 0x3c, !PT ;  /* 0x000000a5a4a47212 */ /* 0x000fe200078e3cff */
[-C--:B---3--:R-:W-:Y:S01]  /*5a80*/  FMUL.FTZ R27, R27, R8.reuse ;  /* 0x000000081b1b7220 */ /* 0x088fe20000410000 */
[----:B------:R-:W-:Y:S01]  /*5a90*/  IADD3.X R165, RZ, R17, RZ, P0, !PT ;  /* 0x00000011ffa57210 */ /* 0x000fe200007fe4ff */
[----:B------:R-:W-:Y:S01]  /*5aa0*/  VIADD R7, R152, 0x8 ;  /* 0x0000000898077836 */ /* 0x000fe20000000000 */
[----:B------:R-:W-:Y:S01]  /*5ab0*/  LOP3.LUT R10, R10, R11, RZ, 0x3c, !PT ;  /* 0x0000000b0a0a7212 */ /* 0x000fe200078e3cff */
[----:B------:R-:W-:Y:S01]  /*5ac0*/  FMUL.FTZ R31, R31, R8 ;  /* 0x000000081f1f7220 */ /* 0x000fe20000410000 */
[----:B------:R-:W-:Y:S01]  /*5ad0*/  SHF.R.U64 R15, R15, 0x3, RZ ;  /* 0x000000030f0f7819 */ /* 0x000fe200000012ff */
[-C--:B------:R-:W-:Y:S01]  /*5ae0*/  FMUL.FTZ R9, R41, R6.reuse ;  /* 0x0000000629097220 */ /* 0x080fe20000410000 */
[----:B------:R-:W-:Y:S01]  /*5af0*/  IADD3.X R11, RZ, R17, RZ, P6, !PT ;  /* 0x00000011ff0b7210 */ /* 0x000fe200037fe4ff */
[----:B------:R-:W-:Y:S01]  /*5b00*/  FMUL.FTZ R53, R53, R6 ;  /* 0x0000000635357220 */ /* 0x000fe20000410000 */
[----:B------:R-:W-:Y:S01]  /*5b10*/  MOV R3, R164 ;  /* 0x000000a400037202 */ /* 0x000fe20000000f00 */
[----:B------:R-:W-:Y:S01]  /*5b20*/  FMUL.FTZ R164, R40, R6 ;  /* 0x0000000628a47220 */ /* 0x000fe20000410000 */
[----:B------:R-:W-:Y:S01]  /*5b30*/  LOP3.LUT P0, RZ, R2, 0x3, RZ, 0xc0, !PT ;  /* 0x0000000302ff7812 */ /* 0x000fe2000780c0ff */
[----:B------:R-:W-:Y:S01]  /*5b40*/  IMAD.U32 R40, RZ, RZ, UR10 ;  /* 0x0000000aff287e24 */ /* 0x000fe2000f8e00ff */
[----:B------:R-:W-:Y:S01]  /*5b50*/  LOP3.LUT R14, R15, R16, RZ, 0x3c, !PT ;  /* 0x000000100f0e7212 */ /* 0x000fe200078e3cff */
[----:B------:R-:W-:Y:S01]  /*5b60*/  IMAD.MOV.U32 R15, RZ, RZ, R17 ;  /* 0x000000ffff0f7224 */ /* 0x000fe200078e0011 */
[----:B------:R-:W-:Y:S01]  /*5b70*/  MOV R162, R162 ;  /* 0x000000a200a27202 */ /* 0x000fe20000000f00 */
[----:B------:R-:W-:Y:S01]  /*5b80*/  FMUL.FTZ R165, R44, R6 ;  /* 0x000000062ca57220 */ /* 0x000fe20000410000 */
[----:B------:R-:W-:Y:S01]  /*5b90*/  MOV R163, R10 ;  /* 0x0000000a00a37202 */ /* 0x000fe20000000f00 */
[----:B------:R-:W-:Y:S01]  /*5ba0*/  FMUL.FTZ R10, R45, R6 ;  /* 0x000000062d0a7220 */ /* 0x000fe20000410000 */
[----:B------:R-:W-:Y:S01]  /*5bb0*/  MOV R155, R12 ;  /* 0x0000000c009b7202 */ /* 0x000fe20000000f00 */
[----:B------:R-:W-:Y:S01]  /*5bc0*/  FMUL.FTZ R13, R33, R6 ;  /* 0x00000006210d7220 */ /* 0x000fe20000410000 */
[----:B------:R-:W-:Y:S01]  /*5bd0*/  MOV R158, R20 ;  /* 0x00000014009e7202 */ /* 0x000fe20000000f00 */
[-C--:B------:R-:W-:Y:S01]  /*5be0*/  FMUL.FTZ R12, R49, R6.reuse ;  /* 0x00000006310c7220 */ /* 0x080fe20000410000 */
[----:B------:R-:W-:Y:S01]  /*5bf0*/  ISETP.GE.OR P1, PT, R7, UR7, P0 ;  /* 0x0000000707007c0c */ /* 0x000fe20008726670 */
[----:B------:R-:W-:Y:S01]  /*5c00*/  FMUL.FTZ R45, R64, R6 ;  /* 0x00000006402d7220 */ /* 0x000fe20000410000 */
[----:B------:R-:W-:Y:S01]  /*5c10*/  MOV R20, R170 ;  /* 0x000000aa00147202 */ /* 0x000fe20000000f00 */
[----:B------:R-:W-:Y:S01]  /*5c20*/  FMUL.FTZ R33, R72, R6 ;  /* 0x0000000648217220 */ /* 0x000fe20000410000 */
[----:B------:R-:W-:Y:S01]  /*5c30*/  MOV R49, UR10 ;  /* 0x0000000a00317c02 */ /* 0x000fe20008000f00 */
[----:B------:R-:W-:Y:S01]  /*5c40*/  FMUL.FTZ R64, R26, R8 ;  /* 0x000000081a407220 */ /* 0x000fe20000410000 */
[----:B------:R-:W-:Y:S01]  /*5c50*/  MOV R7, UR5 ;  /* 0x0000000500077c02 */ /* 0x000fe20008000f00 */
[----:B------:R-:W-:Y:S01]  /*5c60*/  FMUL.FTZ R170, R28, R6 ;  /* 0x000000061caa7220 */ /* 0x000fe20000410000 */
[----:B------:R-:W-:Y:S01]  /*5c70*/  @P3 FMUL.FTZ R7, R40, 0.69314718246459960938 ;  /* 0x3f31721828073820 */ /* 0x000fe20000410000 */
[----:B------:R-:W-:Y:S01]  /*5c80*/  FMUL.FTZ R72, R30, R8 ;  /* 0x000000081e487220 */ /* 0x000fe20000410000 */
[----:B------:R-:W-:Y:S01]  /*5c90*/  @P3 FMUL.FTZ R26, R169, 0.69314718246459960938 ;  /* 0x3f317218a91a3820 */ /* 0x000fe20000410000 */
[----:B------:R-:W-:Y:S01]  /*5ca0*/  IADD3 R179, P4, R16, 0x8040, RZ ;  /* 0x0000804010b37810 */ /* 0x000fe20007f9e0ff */
[----:B------:R-:W-:Y:S01]  /*5cb0*/  FMUL.FTZ R11, R37, R6 ;  /* 0x00000006250b7220 */ /* 0x000fe20000410000 */
[----:B------:R-:W-:Y:S01]  /*5cc0*/  MOV R14, R14 ;  /* 0x0000000e000e7202 */ /* 0x000fe20000000f00 */
[-C--:B------:R-:W-:Y:S01]  /*5cd0*/  FMUL.FTZ R15, R48, R6.reuse ;  /* 0x00000006300f7220 */ /* 0x080fe20000410000 */
[----:B------:R-:W-:Y:S01]  /*5ce0*/  IADD3 R175, P6, R16, 0xc000, RZ ;  /* 0x0000c00010af7810 */ /* 0x000fe20007fde0ff */
[-C--:B------:R-:W-:Y:S01]  /*5cf0*/  FMUL.FTZ R52, R52, R6.reuse ;  /* 0x0000000634347220 */ /* 0x080fe20000410000 */
        /* <DEDUP_REMOVED lines=45> */
[----:B------:R-:W-:Y:S01]  /*5fd0*/  FMUL.FTZ R148, R148, R6 ;  /* 0x0000000694947220 */ /* 0x000fe20000410000 */
[----:B------:R-:W-:Y:S01]  /*5fe0*/  IMAD.MOV.U32 R48, RZ, RZ, -0x800000 ;  /* 0xff800000ff307424 */ /* 0x000fe200078e00ff */
[----:B------:R-:W-:Y:S01]  /*5ff0*/  F2FP.F16.F32.PACK_AB R24, R25, R24 ;  /* 0x000000181918723e */ /* 0x000fe200000000ff */
[----:B------:R-:W-:Y:S01]  /*6000*/  IMAD.U32 R6, RZ, RZ, UR4 ;  /* 0x00000004ff067e24 */ /* 0x000fe2000f8e00ff */
[----:B------:R-:W-:Y:S01]  /*6010*/  IADD3 R173, P5, R16, 0xc020, RZ ;  /* 0x0000c02010ad7810 */ /* 0x000fe20007fbe0ff */
[----:B------:R-:W-:Y:S01]  /*6020*/  @P2 FMUL.FTZ R49, R49, 0.69314718246459960938 ;  /* 0x3f31721831312820 */ /* 0x000fe20000410000 */
[-C--:B------:R-:W-:Y:S01]  /*6030*/  FMUL.FTZ R35, R35, R8.reuse ;  /* 0x0000000823237220 */ /* 0x080fe20000410000 */
[-C--:B------:R-:W-:Y:S01]  /*6040*/  FMUL.FTZ R34, R34, R8.reuse ;  /* 0x0000000822227220 */ /* 0x080fe20000410000 */
[-C--:B------:R-:W-:Y:S01]  /*6050*/  FMUL.FTZ R39, R39, R8.reuse ;  /* 0x0000000827277220 */ /* 0x080fe20000410000 */
[----:B------:R-:W-:Y:S01]  /*6060*/  FMUL.FTZ R38, R38, R8 ;  /* 0x0000000826267220 */ /* 0x000fe20000410000 */
[----:B-1----:R-:W-:Y:S01]  /*6070*/  @P2 FMUL.FTZ R30, R167, 0.69314718246459960938 ;  /* 0x3f317218a71e2820 */ /* 0x002fe20000410000 */
[----:B------:R-:W-:Y:S01]  /*6080*/  @P3 FFMA.FTZ R48, R7, R4, R26 ;  /* 0x0000000407303223 */ /* 0x000fe2000001001a */
[----:B------:R-:W-:Y:S01]  /*6090*/  F2FP.F16.F32.PACK_AB R25, R27, R64 ;  /* 0x000000401b19723e */ /* 0x000fe200000000ff */
[-C--:B------:R-:W-:Y:S01]  /*60a0*/  FMUL.FTZ R43, R43, R8.reuse ;  /* 0x000000082b2b7220 */ /* 0x080fe20000410000 */
[----:B------:R-:W-:Y:S01]  /*60b0*/  LOP3.LUT R178, R179, 0x380, RZ, 0xc0, !PT ;  /* 0x00000380b3b27812 */ /* 0x000fe200078ec0ff */
[-C--:B------:R-:W-:Y:S01]  /*60c0*/  FMUL.FTZ R42, R42, R8.reuse ;  /* 0x000000082a2a7220 */ /* 0x080fe20000410000 */
[-C--:B------:R-:W-:Y:S01]  /*60d0*/  FMUL.FTZ R47, R47, R8.reuse ;  /* 0x000000082f2f7220 */ /* 0x080fe20000410000 */
[----:B------:R-:W-:Y:S01]  /*60e0*/  FMUL.FTZ R46, R46, R8 ;  /* 0x000000082e2e7220 */ /* 0x000fe20000410000 */
[----:B------:R-:W-:Y:S01]  /*60f0*/  F2FP.F16.F32.PACK_AB R26, R29, R170 ;  /* 0x000000aa1d1a723e */ /* 0x000fe200000000ff */
[----:B------:R-:W-:Y:S01]  /*6100*/  FMUL.FTZ R51, R51, R8 ;  /* 0x0000000833337220 */ /* 0x000fe20000410000 */
[----:B------:R-:W-:Y:S01]  /*6110*/  F2FP.F16.F32.PACK_AB R27, R31, R72 ;  /* 0x000000481f1b723e */ /* 0x000fe200000000ff */
[-C--:B------:R-:W-:Y:S01]  /*6120*/  FMUL.FTZ R50, R50, R8.reuse ;  /* 0x0000000832327220 */ /* 0x080fe20000410000 */
[----:B------:R-:W-:Y:S01]  /*6130*/  LOP3.LUT R174, R175, 0x380, RZ, 0xc0, !PT ;  /* 0x00000380afae7812 */ /* 0x000fe200078ec0ff */
[-C--:B------:R-:W-:Y:S01]  /*6140*/  FMUL.FTZ R55, R55, R8.reuse ;  /* 0x0000000837377220 */ /* 0x080fe20000410000 */
[----:B------:R-:W-:Y:S01]  /*6150*/  FMUL.FTZ R54, R54, R8 ;  /* 0x0000000836367220 */ /* 0x000fe20000410000 */
[----:B------:R-:W-:-:S02]  /*6160*/  IMAD.MOV.U32 R44, RZ, RZ, -0x800000 ;  /* 0xff800000ff2c7424 */ /* 0x000fc400078e00ff */
[-C--:B------:R-:W-:Y:S01]  /*6170*/  FMUL.FTZ R59, R59, R8.reuse ;  /* 0x000000083b3b7220 */ /* 0x080fe20000410000 */
[-C--:B------:R-:W-:Y:S01]  /*6180*/  FMUL.FTZ R58, R58, R8.reuse ;  /* 0x000000083a3a7220 */ /* 0x080fe20000410000 */
[-C--:B------:R-:W-:Y:S01]  /*6190*/  FMUL.FTZ R63, R63, R8.reuse ;  /* 0x000000083f3f7220 */ /* 0x080fe20000410000 */
[-C--:B------:R-:W-:Y:S01]  /*61a0*/  FMUL.FTZ R62, R62, R8.reuse ;  /* 0x000000083e3e7220 */ /* 0x080fe20000410000 */
[----:B------:R-:W-:Y:S01]  /*61b0*/  LOP3.LUT R172, R173, 0x380, RZ, 0xc0, !PT ;  /* 0x00000380adac7812 */ /* 0x000fe200078ec0ff */
        /* <DEDUP_REMOVED lines=44> */
[----:B------:R-:W-:Y:S01]  /*6480*/  @P2 FFMA.FTZ R44, R49, R5, R30 ;  /* 0x00000005312c2223 */ /* 0x000fe2000001001e */
[----:B------:R-:W-:Y:S01]  /*6490*/  IMAD.MOV.U32 R40, RZ, RZ, R6 ;  /* 0x000000ffff287224 */ /* 0x000fe200078e0006 */
[----:B------:R-:W-:Y:S01]  /*64a0*/  SHF.R.U64 R178, R178, 0x3, RZ ;  /* 0x00000003b2b27819 */ /* 0x000fe200000012ff */
[----:B------:R1:W-:Y:S01]  /*64b0*/  STSM.16.M88.4 [R14], R24 ;  /* 0x000000180e007844 */ /* 0x0003e20000000200 */
[----:B------:R-:W-:Y:S01]  /*64c0*/  F2FP.F16.F32.PACK_AB R4, R13, R168 ;  /* 0x000000a80d04723e */ /* 0x000fe200000000ff */
[----:B------:R-:W-:Y:S01]  /*64d0*/  UIADD3 UR4, UR5, UR6, URZ ;  /* 0x0000000605047290 */ /* 0x000fe2000fffe03f */
[----:B------:R-:W-:-:S02]  /*64e0*/  F2FP.F16.F32.PACK_AB R5, R35, R34 ;  /* 0x000000222305723e */ /* 0x000fc400000000ff */
[----:B------:R-:W-:Y:S02]  /*64f0*/  F2FP.F16.F32.PACK_AB R6, R11, R166 ;  /* 0x000000a60b06723e */ /* 0x000fe400000000ff */
[----:B------:R-:W-:Y:S01]  /*6500*/  F2FP.F16.F32.PACK_AB R7, R39, R38 ;  /* 0x000000262707723e */ /* 0x000fe200000000ff */
[----:B------:R-:W-:Y:S01]  /*6510*/  IMAD.U32 R41, RZ, RZ, UR4 ;  /* 0x00000004ff297e24 */ /* 0x000fe2000f8e00ff */
[----:B------:R-:W-:Y:S01]  /*6520*/  F2FP.F16.F32.PACK_AB R8, R9, R164 ;  /* 0x000000a40908723e */ /* 0x000fe200000000ff */
[----:B------:R-:W-:Y:S01]  /*6530*/  USHF.R.S32.HI UR4, URZ, 0x1f, UR36 ;  /* 0x0000001f3f047899 */ /* 0x000fe20008011424 */
[----:B------:R-:W-:Y:S01]  /*6540*/  SHF.R.U64 R174, R174, 0x3, RZ ;  /* 0x00000003aeae7819 */ /* 0x000fe200000012ff */
[----:B------:R-:W-:Y:S01]  /*6550*/  STSM.16.M88.4 [R159], R4 ;  /* 0x000000049f007844 */ /* 0x000fe20000000200 */
[----:B------:R-:W-:Y:S02]  /*6560*/  F2FP.F16.F32.PACK_AB R9, R43, R42 ;  /* 0x0000002a2b09723e */ /* 0x000fe400000000ff */
[----:B------:R-:W-:Y:S01]  /*6570*/  F2FP.F16.F32.PACK_AB R10, R10, R165 ;  /* 0x000000a50a0a723e */ /* 0x000fe200000000ff */
[----:B------:R-:W3:Y:S01]  /*6580*/  LDC.64 R42, c[0x0][0xb78] ;  /* 0x0002de00ff2a7b82 */ /* 0x000ee20000000a00 */
[----:B------:R-:W-:-:S02]  /*6590*/  F2FP.F16.F32.PACK_AB R11, R47, R46 ;  /* 0x0000002e2f0b723e */ /* 0x000fc400000000ff */
[----:B------:R-:W-:Y:S02]  /*65a0*/  F2FP.F16.F32.PACK_AB R12, R12, R15 ;  /* 0x0000000f0c0c723e */ /* 0x000fe400000000ff */
[----:B------:R-:W-:Y:S01]  /*65b0*/  F2FP.F16.F32.PACK_AB R13, R51, R50 ;  /* 0x00000032330d723e */ /* 0x000fe200000000ff */
[----:B------:R-:W-:Y:S01]  /*65c0*/  STSM.16.M88.4 [R160], R8 ;  /* 0x00000008a0007844 */ /* 0x000fe20000000200 */
[----:B-1----:R-:W-:Y:S02]  /*65d0*/  F2FP.F16.F32.PACK_AB R14, R53, R52 ;  /* 0x00000034350e723e */ /* 0x002fe400000000ff */
[----:B------:R-:W-:Y:S02]  /*65e0*/  F2FP.F16.F32.PACK_AB R15, R55, R54 ;  /* 0x00000036370f723e */ /* 0x000fe400000000ff */
[----:B------:R-:W-:Y:S02]  /*65f0*/  SHF.R.U64 R172, R172, 0x3, RZ ;  /* 0x00000003acac7819 */ /* 0x000fe400000012ff */
[----:B------:R-:W-:Y:S01]  /*6600*/  F2FP.F16.F32.PACK_AB R24, R57, R56 ;  /* 0x000000383918723e */ /* 0x000fe200000000ff */
[----:B------:R1:W-:Y:S01]  /*6610*/  STSM.16.M88.4 [R161], R12 ;  /* 0x0000000ca1007844 */ /* 0x0003e20000000200 */
[----:B------:R-:W-:-:S02]  /*6620*/  F2FP.F16.F32.PACK_AB R25, R59, R58 ;  /* 0x0000003a3b19723e */ /* 0x000fc400000000ff */
[----:B------:R-:W-:Y:S02]  /*6630*/  F2FP.F16.F32.PACK_AB R26, R61, R60 ;  /* 0x0000003c3d1a723e */ /* 0x000fe400000000ff */
[----:B------:R-:W-:Y:S02]  /*6640*/  F2FP.F16.F32.PACK_AB R27, R63, R62 ;  /* 0x0000003e3f1b723e */ /* 0x000fe400000000ff */
[----:B------:R-:W-:Y:S02]  /*6650*/  LOP3.LUT R178, R178, R179, RZ, 0x3c, !PT ;  /* 0x000000b3b2b27212 */ /* 0x000fe400078e3cff */
[----:B------:R-:W-:Y:S01]  /*6660*/  F2FP.F16.F32.PACK_AB R28, R28, R45 ;  /* 0x0000002d1c1c723e */ /* 0x000fe200000000ff */
[----:B------:R-:W-:Y:S01]  /*6670*/  STSM.16.M88.4 [R162], R24 ;  /* 0x00000018a2007844 */ /* 0x000fe20000000200 */
[----:B------:R-:W-:Y:S01]  /*6680*/  F2FP.F16.F32.PACK_AB R29, R67, R66 ;  /* 0x00000042431d723e */ /* 0x000fe200000000ff */
[----:B---3--:R-:W-:Y:S01]  /*6690*/  IMAD.WIDE.U32 R40, R42, UR36, R40 ;  /* 0x000000242a287c25 */ /* 0x008fe2000f8e0028 */
[----:B------:R-:W-:-:S02]  /*66a0*/  F2FP.F16.F32.PACK_AB R30, R69, R68 ;  /* 0x00000044451e723e */ /* 0x000fc400000000ff */
[----:B------:R-:W-:Y:S01]  /*66b0*/  F2FP.F16.F32.PACK_AB R31, R71, R70 ;  /* 0x00000046471f723e */ /* 0x000fe200000000ff */
[----:B-1----:R-:W-:Y:S01]  /*66c0*/  IMAD R12, R42, UR4, RZ ;  /* 0x000000042a0c7c24 */ /* 0x002fe2000f8e02ff */
[----:B------:R-:W-:Y:S01]  /*66d0*/  F2FP.F16.F32.PACK_AB R32, R32, R33 ;  /* 0x000000212020723e */ /* 0x000fe200000000ff */
[----:B------:R-:W-:Y:S01]  /*66e0*/  ULDC.64 UR4, c[0x0][0xb40] ;  /* 0x0002d00000047ab9 */ /* 0x000fe20000000a00 */
[----:B------:R-:W-:Y:S01]  /*66f0*/  LOP3.LUT R174, R174, R175, RZ, 0x3c, !PT ;  /* 0x000000afaeae7212 */ /* 0x000fe200078e3cff */
[----:B------:R-:W-:Y:S01]  /*6700*/  IMAD.X R175, RZ, RZ, R17, P6 ;  /* 0x000000ffffaf7224 */ /* 0x000fe200030e0611 */
[----:B------:R-:W-:Y:S01]  /*6710*/  IADD3.X R179, RZ, R17, RZ, P4, !PT ;  /* 0x00000011ffb37210 */ /* 0x000fe200027fe4ff */
[----:B------:R-:W-:Y:S01]  /*6720*/  STSM.16.M88.4 [R163], R28 ;  /* 0x0000001ca3007844 */ /* 0x000fe20000000200 */
[----:B------:R-:W-:Y:S01]  /*6730*/  F2FP.F16.F32.PACK_AB R33, R75, R74 ;  /* 0x0000004a4b21723e */ /* 0x000fe200000000ff */
[----:B------:R-:W-:Y:S01]  /*6740*/  IMAD R12, R43, UR36, R12 ;  /* 0x000000242b0c7c24 */ /* 0x000fe2000f8e020c */
[----:B------:R-:W-:-:S02]  /*6750*/  F2FP.F16.F32.PACK_AB R34, R77, R76 ;  /* 0x0000004c4d22723e */ /* 0x000fc400000000ff */
[----:B------:R-:W-:Y:S02]  /*6760*/  F2FP.F16.F32.PACK_AB R35, R79, R78 ;  /* 0x0000004e4f23723e */ /* 0x000fe400000000ff */
[----:B------:R-:W-:Y:S02]  /*6770*/  F2FP.F16.F32.PACK_AB R36, R36, R37 ;  /* 0x000000252424723e */ /* 0x000fe400000000ff */
[----:B------:R-:W-:Y:S01]  /*6780*/  F2FP.F16.F32.PACK_AB R37, R83, R82 ;  /* 0x000000525325723e */ /* 0x000fe200000000ff */
[----:B------:R-:W-:Y:S01]  /*6790*/  STSM.16.M88.4 [R156], R32 ;  /* 0x000000209c007844 */ /* 0x000fe20000000200 */
[----:B------:R-:W-:Y:S02]  /*67a0*/  F2FP.F16.F32.PACK_AB R38, R85, R84 ;  /* 0x000000545526723e */ /* 0x000fe400000000ff */
[----:B------:R-:W-:Y:S02]  /*67b0*/  F2FP.F16.F32.PACK_AB R39, R87, R86 ;  /* 0x000000565727723e */ /* 0x000fe400000000ff */
[----:B------:R-:W-:-:S02]  /*67c0*/  LOP3.LUT R172, R172, R173, RZ, 0x3c, !PT ;  /* 0x000000adacac7212 */ /* 0x000fc400078e3cff */
[----:B------:R-:W-:Y:S01]  /*67d0*/  F2FP.F16.F32.PACK_AB R4, R89, R88 ;  /* 0x000000585904723e */ /* 0x000fe200000000ff */
[----:B------:R-:W-:Y:S01]  /*67e0*/  STSM.16.M88.4 [R155], R36 ;  /* 0x000000249b007844 */ /* 0x000fe20000000200 */
[----:B------:R-:W-:Y:S02]  /*67f0*/  F2FP.F16.F32.PACK_AB R5, R91, R90 ;  /* 0x0000005a5b05723e */ /* 0x000fe400000000ff */
[----:B------:R-:W-:Y:S02]  /*6800*/  F2FP.F16.F32.PACK_AB R6, R93, R92 ;  /* 0x0000005c5d06723e */ /* 0x000fe400000000ff */
[----:B------:R-:W-:Y:S02]  /*6810*/  F2FP.F16.F32.PACK_AB R7, R95, R94 ;  /* 0x0000005e5f07723e */ /* 0x000fe400000000ff */
[----:B------:R-:W-:Y:S02]  /*6820*/  F2FP.F16.F32.PACK_AB R104, R105, R104 ;  /* 0x000000686968723e */ /* 0x000fe400000000ff */
[----:B------:R-:W-:Y:S01]  /*6830*/  IADD3.X R173, RZ, R17, RZ, P5, !PT ;  /* 0x00000011ffad7210 */ /* 0x000fe20002ffe4ff */
[----:B------:R1:W-:Y:S01]  /*6840*/  STSM.16.M88.4 [R158], R4 ;  /* 0x000000049e007844 */ /* 0x0003e20000000200 */
[----:B------:R-:W-:-:S02]  /*6850*/  F2FP.F16.F32.PACK_AB R8, R97, R96 ;  /* 0x000000606108723e */ /* 0x000fc400000000ff */
[----:B------:R-:W-:Y:S01]  /*6860*/  F2FP.F16.F32.PACK_AB R9, R99, R98 ;  /* 0x000000626309723e */ /* 0x000fe200000000ff */
[----:B------:R-:W3:Y:S01]  /*6870*/  SHFL.IDX PT, R6, R22, RZ, 0x1f ;  /* 0x00001fff16067589 */ /* 0x000ee200000e0000 */
[----:B------:R-:W-:Y:S02]  /*6880*/  F2FP.F16.F32.PACK_AB R10, R101, R100 ;  /* 0x00000064650a723e */ /* 0x000fe400000000ff */
[----:B------:R-:W-:Y:S02]  /*6890*/  F2FP.F16.F32.PACK_AB R11, R103, R102 ;  /* 0x00000066670b723e */ /* 0x000fe400000000ff */
[----:B------:R-:W-:Y:S02]  /*68a0*/  F2FP.F16.F32.PACK_AB R105, R107, R106 ;  /* 0x0000006a6b69723e */ /* 0x000fe400000000ff */
[----:B------:R-:W-:Y:S01]  /*68b0*/  F2FP.F16.F32.PACK_AB R112, R113, R112 ;  /* 0x000000707170723e */ /* 0x000fe200000000ff */
[----:B------:R4:W-:Y:S01]  /*68c0*/  STSM.16.M88.4 [R157], R8 ;  /* 0x000000089d007844 */ /* 0x0009e20000000200 */
[----:B------:R-:W-:-:S02]  /*68d0*/  MOV R21, R178 ;  /* 0x000000b200157202 */ /* 0x000fc40000000f00 */
[----:B------:R-:W-:Y:S02]  /*68e0*/  F2FP.F16.F32.PACK_AB R106, R109, R108 ;  /* 0x0000006c6d6a723e */ /* 0x000fe400000000ff */
[----:B------:R-:W-:Y:S02]  /*68f0*/  F2FP.F16.F32.PACK_AB R107, R111, R110 ;  /* 0x0000006e6f6b723e */ /* 0x000fe400000000ff */
[----:B------:R-:W-:Y:S02]  /*6900*/  F2FP.F16.F32.PACK_AB R113, R115, R114 ;  /* 0x000000727371723e */ /* 0x000fe400000000ff */
[----:B------:R-:W-:Y:S01]  /*6910*/  F2FP.F16.F32.PACK_AB R120, R121, R120 ;  /* 0x000000787978723e */ /* 0x000fe200000000ff */
[----:B------:R4:W-:Y:S01]  /*6920*/  STSM.16.M88.4 [R21], R104 ;  /* 0x0000006815007844 */ /* 0x0009e20000000200 */
[----:B------:R-:W-:Y:S02]  /*6930*/  MOV R154, R176 ;  /* 0x000000b0009a7202 */ /* 0x000fe40000000f00 */
[----:B------:R-:W-:-:S02]  /*6940*/  F2FP.F16.F32.PACK_AB R114, R117, R116 ;  /* 0x000000747572723e */ /* 0x000fc400000000ff */
[----:B------:R-:W-:Y:S02]  /*6950*/  F2FP.F16.F32.PACK_AB R115, R119, R118 ;  /* 0x000000767773723e */ /* 0x000fe400000000ff */
[----:B------:R-:W-:Y:S02]  /*6960*/  F2FP.F16.F32.PACK_AB R121, R123, R122 ;  /* 0x0000007a7b79723e */ /* 0x000fe400000000ff */
[----:B------:R-:W-:Y:S01]  /*6970*/  F2FP.F16.F32.PACK_AB R128, R129, R128 ;  /* 0x000000808180723e */ /* 0x000fe200000000ff */
[----:B------:R4:W-:Y:S01]  /*6980*/  STSM.16.M88.4 [R154], R112 ;  /* 0x000000709a007844 */ /* 0x0009e20000000200 */
[----:B------:R-:W-:Y:S02]  /*6990*/  MOV R153, R174 ;  /* 0x000000ae00997202 */ /* 0x000fe40000000f00 */
[----:B------:R-:W-:Y:S02]  /*69a0*/  F2FP.F16.F32.PACK_AB R122, R125, R124 ;  /* 0x0000007c7d7a723e */ /* 0x000fe400000000ff */
[----:B------:R-:W-:-:S02]  /*69b0*/  F2FP.F16.F32.PACK_AB R123, R127, R126 ;  /* 0x0000007e7f7b723e */ /* 0x000fc400000000ff */
[----:B------:R-:W-:Y:S02]  /*69c0*/  F2FP.F16.F32.PACK_AB R129, R131, R130 ;  /* 0x000000828381723e */ /* 0x000fe400000000ff */
[----:B------:R-:W-:Y:S01]  /*69d0*/  F2FP.F16.F32.PACK_AB R136, R137, R136 ;  /* 0x000000888988723e */ /* 0x000fe200000000ff */
[----:B------:R4:W-:Y:S01]  /*69e0*/  STSM.16.M88.4 [R153], R120 ;  /* 0x0000007899007844 */ /* 0x0009e20000000200 */
[----:B------:R-:W-:Y:S02]  /*69f0*/  MOV R0, R172 ;  /* 0x000000ac00007202 */ /* 0x000fe40000000f00 */
[----:B------:R-:W-:Y:S02]  /*6a00*/  F2FP.F16.F32.PACK_AB R130, R133, R132 ;  /* 0x000000848582723e */ /* 0x000fe400000000ff */
[----:B------:R-:W-:Y:S02]  /*6a10*/  F2FP.F16.F32.PACK_AB R131, R135, R134 ;  /* 0x000000868783723e */ /* 0x000fe400000000ff */
[----:B------:R-:W-:-:S02]  /*6a20*/  F2FP.F16.F32.PACK_AB R137, R139, R138 ;  /* 0x0000008a8b89723e */ /* 0x000fc400000000ff */
[----:B------:R-:W-:Y:S01]  /*6a30*/  F2FP.F16.F32.PACK_AB R144, R145, R144 ;  /* 0x000000909190723e */ /* 0x000fe200000000ff */
[----:B------:R4:W-:Y:S01]  /*6a40*/  STSM.16.M88.4 [R0], R128 ;  /* 0x0000008000007844 */ /* 0x0009e20000000200 */
[----:B------:R-:W-:Y:S02]  /*6a50*/  F2FP.F16.F32.PACK_AB R138, R141, R140 ;  /* 0x0000008c8d8a723e */ /* 0x000fe400000000ff */
[----:B------:R-:W-:Y:S02]  /*6a60*/  F2FP.F16.F32.PACK_AB R139, R143, R142 ;  /* 0x0000008e8f8b723e */ /* 0x000fe400000000ff */
[----:B------:R-:W-:Y:S02]  /*6a70*/  F2FP.F16.F32.PACK_AB R145, R147, R146 ;  /* 0x000000929391723e */ /* 0x000fe400000000ff */
[----:B------:R-:W-:Y:S01]  /*6a80*/  F2FP.F16.F32.PACK_AB R146, R149, R148 ;  /* 0x000000949592723e */ /* 0x000fe200000000ff */
[----:B------:R4:W-:Y:S01]  /*6a90*/  STSM.16.M88.4 [R20], R136 ;  /* 0x0000008814007844 */ /* 0x0009e20000000200 */
[----:B------:R-:W-:-:S02]  /*6aa0*/  F2FP.F16.F32.PACK_AB R147, R151, R150 ;  /* 0x000000969793723e */ /* 0x000fc400000000ff */
[C---:B------:R-:W-:Y:S02]  /*6ab0*/  ISETP.GE.OR P0, PT, R152.reuse, UR7, P0 ;  /* 0x0000000798007c0c */ /* 0x040fe40008706670 */
[----:B-1----:R-:W-:Y:S01]  /*6ac0*/  SHF.R.S32.HI R5, RZ, 0x1f, R152 ;  /* 0x0000001fff057819 */ /* 0x002fe20000011498 */
[----:B------:R4:W-:Y:S01]  /*6ad0*/  STSM.16.M88.4 [R3], R144 ;  /* 0x0000009003007844 */ /* 0x0009e20000000200 */
[----:B------:R-:W-:Y:S01]  /*6ae0*/  IADD3 R152, P2, R152, R40, RZ ;  /* 0x0000002898987210 */ /* 0x000fe20007f5e0ff */
[----:B------:R-:W-:Y:S01]  /*6af0*/  @!PT LDS RZ, [RZ] ;  /* 0x00000000fffff984 */ /* 0x000fe20000000800 */
[----:B------:R-:W-:Y:S01]  /*6b00*/  @!PT LDS RZ, [RZ] ;  /* 0x00000000fffff984 */ /* 0x000fe20000000800 */
[----:B------:R-:W-:Y:S01]  /*6b10*/  @!PT LDS RZ, [RZ] ;  /* 0x00000000fffff984 */ /* 0x000fe20000000800 */
[----:B------:R1:W-:Y:S06]  /*6b20*/  MEMBAR.ALL.CTA ;  /* 0x0000000000007992 */ /* 0x0003ec0000008000 */
[----:B-1----:R-:W1:Y:S01]  /*6b30*/  FENCE.VIEW.ASYNC.S ;  /* 0x00000000000073c6 */ /* 0x002e620000000000 */
[----:B------:R-:W-:Y:S01]  /*6b40*/  IADD3.X R5, R5, R41, R12, P2, !PT ;  /* 0x0000002905057210 */ /* 0x000fe200017fe40c */
[----:B-1----:R-:W-:Y:S06]  /*6b50*/  BAR.ARV 0x1, 0x120 ;  /* 0x0044800000007b1d */ /* 0x002fec0000002000 */
[----:B------:R-:W-:Y:S01]  /*6b60*/  LEA R4, P2, R152, UR4, 0x2 ;  /* 0x0000000498047c11 */ /* 0x000fe2000f8410ff */
[----:B------:R-:W-:-:S02]  /*6b70*/  ULDC UR4, c[0x0][0xc] ;  /* 0x0000030000047ab9 */ /* 0x000fc40000000800 */
[----:B------:R-:W-:Y:S01]  /*6b80*/  UIADD3 UR44, UR4, UR44, URZ ;  /* 0x0000002c042c7290 */ /* 0x000fe2000fffe03f */
[----:B------:R-:W-:-:S05]  /*6b90*/  LEA.HI.X R5, R152, UR5, R5, 0x2, P2 ;  /* 0x0000000598057c11 */ /* 0x000fca00090f1405 */
[----:B------:R4:W-:Y:S04]  /*6ba0*/  @!P1 STG.E desc[UR40][R4.64+0x20], R44 ;  /* 0x0000202c04009986 */ /* 0x0009e8000c101928 */
[----:B------:R4:W-:Y:S01]  /*6bb0*/  @!P0 STG.E desc[UR40][R4.64], R48 ;  /* 0x0000003004008986 */ /* 0x0009e2000c101928 */
[----:B---3--:R-:W-:-:S13]  /*6bc0*/  ISETP.NE.AND P0, PT, R6, 0x7, PT ;  /* 0x000000070600780c */ /* 0x008fda0003f05270 */
[----:B----4-:R-:W-:Y:S05]  /*6bd0*/  @P0 BRA `(.L_x_29) ;  /* 0x00000000007c0947 */ /* 0x010fea0003800000 */
[----:B------:R-:W-:Y:S01]  /*6be0*/  BAR.SYNC.DEFER_BLOCKING 0x1, 0x120 ;  /* 0x0044800000007b1d */ /* 0x000fe20000010000 */
[----:B------:R-:W-:-:S05]  /*6bf0*/  ELECT P0, URZ, PT ;  /* 0x00000000003f782f */ /* 0x000fca0003800000 */
[----:B------:R-:W-:Y:S08]  /*6c00*/  BSSY B0, `(.L_x_29) ;  /* 0x000001c000007945 */ /* 0x000ff00003800000 */
[----:B------:R-:W-:Y:S05]  /*6c10*/  @!P0 BRA `(.L_x_30) ;  /* 0x0000000000688947 */ /* 0x000fea0003800000 */
[----:B------:R-:W-:Y:S02]  /*6c20*/  UIADD3 UR4, UP0, UR48, 0x9f0, URZ ;  /* 0x000009f030047890 */ /* 0x000fe4000ff1e03f */
[----:B------:R-:W-:Y:S02]  /*6c30*/  UIADD3 UR6, UR46, 0x4000, URZ ;  /* 0x000040002e067890 */ /* 0x000fe4000fffe03f */
[----:B------:R-:W-:Y:S02]  /*6c40*/  UIADD3.X UR5, URZ, UR49, URZ, UP0, !UPT ;  /* 0x000000313f057290 */ /* 0x000fe400087fe43f */
[----:B------:R-:W-:Y:S01]  /*6c50*/  UIADD3 UR8, UR46, 0x8000, URZ ;  /* 0x000080002e087890 */ /* 0x000fe2000fffe03f */
[----:B------:R-:W-:Y:S01]  /*6c60*/  UMOV UR33, URZ ;  /* 0x0000003f00217c82 */ /* 0x000fe20008000000 */
[----:B------:R-:W-:Y:S01]  /*6c70*/  UMOV UR37, URZ ;  /* 0x0000003f00257c82 */ /* 0x000fe20008000000 */
[----:B------:R-:W-:Y:S01]  /*6c80*/  UMOV UR32, UR46 ;  /* 0x0000002e00207c82 */ /* 0x000fe20008000000 */
[----:B------:R-:W-:Y:S01]  /*6c90*/  UMOV UR7, 0x40 ;  /* 0x0000004000077882 */ /* 0x000fe20000000000 */
[----:B------:R-:W-:-:S02]  /*6ca0*/  UIADD3 UR9, UR46, 0xc000, URZ ;  /* 0x0000c0002e097890 */ /* 0x000fc4000fffe03f */
[----:B------:R1:W-:Y:S02]  /*6cb0*/  UTMASTG.5D [UR32], [UR4] ;  /* 0x00000020040073b5 */ /* 0x0003e40008020000 */
[----:B-1----:R-:W-:Y:S01]  /*6cc0*/  UMOV UR32, UR6 ;  /* 0x0000000600207c82 */ /* 0x002fe20008000000 */
[----:B------:R-:W-:Y:S01]  /*6cd0*/  UMOV UR33, UR7 ;  /* 0x0000000700217c82 */ /* 0x000fe20008000000 */
[----:B------:R-:W-:Y:S01]  /*6ce0*/  UMOV UR6, 0x80 ;  /* 0x0000008000067882 */ /* 0x000fe20000000000 */
[----:B------:R1:W-:Y:S02]  /*6cf0*/  UTMASTG.5D [UR32], [UR4] ;  /* 0x00000020040073b5 */ /* 0x0003e40008020000 */
[----:B-1----:R-:W-:Y:S01]  /*6d00*/  UMOV UR32, UR8 ;  /* 0x0000000800207c82 */ /* 0x002fe20008000000 */
[----:B------:R-:W-:Y:S01]  /*6d10*/  UMOV UR33, UR6 ;  /* 0x0000000600217c82 */ /* 0x000fe20008000000 */
[----:B------:R-:W-:Y:S01]  /*6d20*/  UMOV UR6, 0xc0 ;  /* 0x000000c000067882 */ /* 0x000fe20000000000 */
[----:B------:R1:W-:Y:S02]  /*6d30*/  UTMASTG.5D [UR32], [UR4] ;  /* 0x00000020040073b5 */ /* 0x0003e40008020000 */
[----:B-1----:R-:W-:Y:S01]  /*6d40*/  UMOV UR32, UR9 ;  /* 0x0000000900207c82 */ /* 0x002fe20008000000 */
[----:B------:R-:W-:Y:S01]  /*6d50*/  UMOV UR33, UR6 ;  /* 0x0000000600217c82 */ /* 0x000fe20008000000 */
[----:B------:R-:W-:Y:S01]  /*6d60*/  UIADD3 UR6, UR46, 0x22820, URZ ;  /* 0x000228202e067890 */ /* 0x000fe2000fffe03f */
[----:B------:R1:W-:Y:S03]  /*6d70*/  UTMASTG.5D [UR32], [UR4] ;  /* 0x00000020040073b5 */ /* 0x0003e60008020000 */
[----:B------:R-:W-:Y:S01]  /*6d80*/  UPRMT UR6, URZ, 0x654, UR6 ;  /* 0x000006543f067896 */ /* 0x000fe20008000006 */
[----:B------:R0:W-:Y:S01]  /*6d90*/  UTMACMDFLUSH ;  /* 0x00000000000079b7 */ /* 0x0001e20000000000 */
[----:B------:R-:W-:-:S07]  /*6da0*/  DEPBAR.LE SB0, 0x0 ;  /* 0x000080000000791a */ /* 0x000fce0000000000 */
[----:B-1----:R-:W-:Y:S03]  /*6db0*/  SYNCS.ARRIVE.TRANS64.RED.A1T0 RZ, [UR6], RZ ;  /* 0x000000ffffff79a7 */ /* 0x002fe60008100406 */
.L_x_30:
[----:B------:R-:W-:Y:S05]  /*6dc0*/  BSYNC B0 ;  /* 0x0000000000007941 */ /* 0x000fea0003800000 */
.L_x_29:
[----:B------:R-:W1:Y:S01]  /*6dd0*/  LDC R0, c[0x0][0xda4] ;  /* 0x00036900ff007b82 */ /* 0x000e620000000800 */
[----:B------:R-:W-:Y:S02]  /*6de0*/  UIADD3 UR39, UR39, 0x1, URZ ;  /* 0x0000000127277890 */ /* 0x000fe4000fffe03f */
[----:B------:R-:W-:Y:S02]  /*6df0*/  UIADD3 UR43, UR43, 0x1, URZ ;  /* 0x000000012b2b7890 */ /* 0x000fe4000fffe03f */
[----:B------:R-:W-:-:S04]  /*6e00*/  UISETP.NE.AND UP0, UPT, UR39, 0x2, UPT ;  /* 0x000000022700788c */ /* 0x000fc8000bf05270 */
[----:B------:R-:W-:Y:S02]  /*6e10*/  USEL UR4, URZ, 0x1, UP0 ;  /* 0x000000013f047887 */ /* 0x000fe40008000000 */
[----:B------:R-:W-:Y:S02]  /*6e20*/  USEL UR39, UR39, URZ, UP0 ;  /* 0x0000003f27277287 */ /* 0x000fe40008000000 */
[----:B------:R-:W-:Y:S01]  /*6e30*/  ULOP3.LUT UR42, UR42, UR4, URZ, 0x3c, !UPT ;  /* 0x000000042a2a7292 */ /* 0x000fe2000f8e3c3f */
[----:B-1----:R-:W-:-:S13]  /*6e40*/  ISETP.LE.AND P0, PT, R0, UR44, PT ;  /* 0x0000002c00007c0c */ /* 0x002fda000bf03270 */
[----:B------:R-:W-:Y:S05]  /*6e50*/  @!P0 BRA `(.L_x_31) ;  /* 0xffffff9c00b88947 */ /* 0x000fea000383ffff */
[----:B------:R-:W-:Y:S05]  /*6e60*/  EXIT ;  /* 0x000000000000794d */ /* 0x000fea0003800000 */
.L_x_7:
[----:B------:R-:W-:-:S08]  /*6e70*/  NOP ;  /* 0x0000000000007918 */ /* 0x000fd00000000000 */
[----:B------:R-:W1:-:S00]  /*6e80*/  USETMAXREG.DEALLOC.CTAPOOL 0x18 ;  /* 0x00000018000079c8 */ /* 0x000e4000080e0500 */
[----:B-1----:R-:W-:-:S06]  /*6e90*/  LOP3.LUT R0, R0, 0x3, RZ, 0xc0, !PT ;  /* 0x0000000300007812 */ /* 0x002fcc00078ec0ff */
[----:B------:R-:W1:Y:S02]  /*6ea0*/  SHFL.IDX PT, R0, R0, RZ, 0x1f ;  /* 0x00001fff00007589 */ /* 0x000e6400000e0000 */
[----:B-1----:R-:W-:-:S13]  /*6eb0*/  ISETP.NE.AND P0, PT, R0, RZ, PT ;  /* 0x000000ff0000720c */ /* 0x002fda0003f05270 */
[----:B------:R-:W-:Y:S05]  /*6ec0*/  @P0 EXIT ;  /* 0x000000000000094d */ /* 0x000fea0003800000 */
[----:B------:R-:W1:Y:S01]  /*6ed0*/  S2UR UR4, SR_CTAID.X ;  /* 0x00000000000479c3 */ /* 0x000e620000002500 */
[----:B------:R-:W-:Y:S01]  /*6ee0*/  MOV R16, RZ ;  /* 0x000000ff00107202 */ /* 0x000fe20000000f00 */
[----:B------:R-:W-:Y:S02]  /*6ef0*/  IMAD.MOV.U32 R2, RZ, RZ, 0x1 ;  /* 0x00000001ff027424 */ /* 0x000fe400078e00ff */
[----:B------:R-:W-:-:S04]  /*6f00*/  IMAD.MOV.U32 R17, RZ, RZ, 0x1 ;  /* 0x00000001ff117424 */ /* 0x000fc800078e00ff */
[----:B------:R-:W1:Y:S02]  /*6f10*/  LDC R0, c[0x0][0xda4] ;  /* 0x00036900ff007b82 */ /* 0x000e640000000800 */
[----:B-1----:R-:W-:-:S13]  /*6f20*/  ISETP.LE.AND P0, PT, R0, UR4, PT ;  /* 0x0000000400007c0c */ /* 0x002fda000bf03270 */
[----:B------:R-:W-:Y:S05]  /*6f30*/  @P0 BRA `(.L_x_32) ;  /* 0x0000002800180947 */ /* 0x000fea0003800000 */
[----:B------:R-:W-:Y:S01]  /*6f40*/  MOV R0, UR4 ;  /* 0x0000000400007c02 */ /* 0x000fe20008000f00 */
[----:B------:R-:W-:Y:S01]  /*6f50*/  IMAD.MOV.U32 R16, RZ, RZ, RZ ;  /* 0x000000ffff107224 */ /* 0x000fe200078e00ff */
[----:B------:R-:W-:Y:S01]  /*6f60*/  ULDC.64 UR42, c[0x0][0x198] ;  /* 0x00006600002a7ab9 */ /* 0x000fe20000000a00 */
[----:B------:R-:W-:Y:S01]  /*6f70*/  IMAD.MOV.U32 R17, RZ, RZ, 0x1 ;  /* 0x00000001ff117424 */ /* 0x000fe200078e00ff */
[----:B------:R-:W-:Y:S01]  /*6f80*/  ULDC UR36, c[0x0][0xc] ;  /* 0x0000030000247ab9 */ /* 0x000fe20000000800 */
[----:B------:R1:W-:Y:S04]  /*6f90*/  STL [R1+0xc], R0 ;  /* 0x00000c0001007387 */ /* 0x0003e80000100800 */
[----:B------:R1:W-:Y:S02]  /*6fa0*/  STL [R1+0x18], RZ ;  /* 0x000018ff01007387 */ /* 0x0003e40000100800 */
.L_x_74:
[----:B------:R-:W2:Y:S01]  /*6fb0*/  LDL R2, [R1+0xc] ;  /* 0x00000c0001027983 */ /* 0x000ea20000100800 */
[----:B-1----:R-:W1:Y:S01]  /*6fc0*/  LDC R0, c[0x0][0xda8] ;  /* 0x00036a00ff007b82 */ /* 0x002e620000000800 */
[----:B------:R-:W-:Y:S05]  /*6fd0*/  YIELD ;  /* 0x0000000000007946 */ /* 0x000fea0003800000 */
[----:B------:R-:W3:Y:S01]  /*6fe0*/  S2R R5, SR_CgaCtaId ;  /* 0x0000000000057919 */ /* 0x000ee20000008800 */
[----:B------:R-:W-:Y:S01]  /*6ff0*/  ULDC.64 UR4, c[0x0][0x3f8] ;  /* 0x0000fe0000047ab9 */ /* 0x000fe20000000a00 */
[----:B------:R-:W4:Y:S01]  /*7000*/  LDC R19, c[0x0][0xdb4] ;  /* 0x00036d00ff137b82 */ /* 0x000f220000000800 */
[----:B------:R-:W-:-:S03]  /*7010*/  UISETP.NE.U32.AND UP0, UPT, UR4, URZ, UPT ;  /* 0x0000003f0400728c */ /* 0x000fc6000bf05070 */
[----:B------:R-:W-:Y:S01]  /*7020*/  ULDC UR4, c[0x0][0x404] ;  /* 0x0001010000047ab9 */ /* 0x000fe20000000800 */
[----:B------:R-:W-:-:S04]  /*7030*/  UISETP.NE.AND.EX UP0, UPT, UR5, URZ, UPT, UP0 ;  /* 0x0000003f0500728c */ /* 0x000fc8000bf05300 */
[----:B------:R-:W-:Y:S01]  /*7040*/  USEL UR4, UR4, 0x1, UP0 ;  /* 0x0000000104047887 */ /* 0x000fe20008000000 */
[----:B-1----:R-:W-:Y:S02]  /*7050*/  ISETP.NE.AND P0, PT, R0, 0x1, PT ;  /* 0x000000010000780c */ /* 0x002fe40003f05270 */
[----:B----4-:R-:W-:-:S11]  /*7060*/  ISETP.NE.AND P1, PT, R19, 0x1, PT ;  /* 0x000000011300780c */ /* 0x010fd60003f25270 */
[----:B------:R-:W2:Y:S08]  /*7070*/  @P0 LDC R0, c[0x0][0xdac] ;  /* 0x00036b00ff000b82 */ /* 0x000eb00000000800 */
[----:B------:R-:W1:Y:S01]  /*7080*/  @P0 LDC R3, c[0x0][0xdb0] ;  /* 0x00036c00ff030b82 */ /* 0x000e620000000800 */
[----:B--2---:R-:W-:Y:S01]  /*7090*/  @P0 IMAD.HI.U32 R0, R2, R0, RZ ;  /* 0x0000000002000227 */ /* 0x004fe200078e00ff */
[----:B------:R-:W-:-:S04]  /*70a0*/  MOV R4, R2 ;  /* 0x0000000200047202 */ /* 0x000fc80000000f00 */
[----:B-1----:R-:W-:Y:S02]  /*70b0*/  @P0 SHF.R.U32.HI R4, RZ, R3, R0 ;  /* 0x00000003ff040219 */ /* 0x002fe40000011600 */
[----:B------:R-:W1:Y:S03]  /*70c0*/  LDC R0, c[0x0][0x2e0] ;  /* 0x0000b800ff007b82 */ /* 0x000e660000000800 */
[----:B------:R-:W-:Y:S01]  /*70d0*/  IMAD.MOV.U32 R18, RZ, RZ, R4 ;  /* 0x000000ffff127224 */ /* 0x000fe200078e0004 */
[----:B------:R2:W-:Y:S04]  /*70e0*/  STL [R1+0x4], R4 ;  /* 0x0000040401007387 */ /* 0x0005e80000100800 */
[----:B------:R-:W4:Y:S01]  /*70f0*/  @P1 LDC.64 R2, c[0x0][0xdb8] ;  /* 0x00036e00ff021b82 */ /* 0x000f220000000a00 */
[----:B-1----:R-:W-:Y:S01]  /*7100*/  IMAD R7, R0, UR4, RZ ;  /* 0x0000000400077c24 */ /* 0x002fe2000f8e02ff */
[----:B------:R-:W-:-:S04]  /*7110*/  MOV R0, 0x400 ;  /* 0x0000040000007802 */ /* 0x000fc80000000f00 */
[----:B---3--:R-:W-:Y:S01]  /*7120*/  LEA R6, R5, R0, 0x18 ;  /* 0x0000000005067211 */ /* 0x008fe200078ec0ff */
[----:B------:R-:W-:Y:S01]  /*7130*/  VIADD R0, R7, 0x5f ;  /* 0x0000005f07007836 */ /* 0x000fe20000000000 */
[----:B------:R2:W-:Y:S01]  /*7140*/  STL [R1+0x14], R7 ;  /* 0x0000140701007387 */ /* 0x0005e20000100800 */
[----:B----4-:R-:W-:-:S03]  /*7150*/  @P1 IMAD.HI.U32 R2, R4, R2, RZ ;  /* 0x0000000204021227 */ /* 0x010fc600078e00ff */
[----:B------:R2:W-:Y:S02]  /*7160*/  STL [R1], R6 ;  /* 0x0000000601007387 */ /* 0x0005e40000100800 */
[----:B------:R-:W-:Y:S01]  /*7170*/  @P1 SHF.R.U32.HI R18, RZ, R3, R2 ;  /* 0x00000003ff121219 */ /* 0x000fe20000011602 */
[----:B------:R-:W-:Y:S01]  /*7180*/  IMAD.HI R2, R0, 0x2aaaaaab, RZ ;  /* 0x2aaaaaab00027827 */ /* 0x000fe200078e02ff */
[----:B------:R-:W-:-:S03]  /*7190*/  IADD3 R3, R6, 0x1c400, RZ ;  /* 0x0001c40006037810 */ /* 0x000fc60007ffe0ff */
[----:B------:R-:W-:Y:S01]  /*71a0*/  IMAD.MOV R0, RZ, RZ, -R18 ;  /* 0x000000ffff007224 */ /* 0x000fe200078e0a12 */
[----:B------:R-:W-:Y:S02]  /*71b0*/  LOP3.LUT P0, RZ, R3, 0x3ff, RZ, 0xc0, !PT ;  /* 0x000003ff03ff7812 */ /* 0x000fe4000780c0ff */
[----:B------:R-:W-:Y:S01]  /*71c0*/  SHF.R.U32.HI R3, RZ, 0x1f, R2 ;  /* 0x0000001fff037819 */ /* 0x000fe20000011602 */
[----:B------:R-:W-:-:S03]  /*71d0*/  IMAD R19, R19, R0, R4 ;  /* 0x0000000013137224 */ /* 0x000fc600078e0204 */
[----:B------:R-:W-:-:S05]  /*71e0*/  LEA.HI.SX32 R0, R2, R3, 0x1c ;  /* 0x0000000302007211 */ /* 0x000fca00078fe2ff */
[----:B------:R2:W-:Y:S02]  /*71f0*/  STL [R1+0x8], R0 ;  /* 0x0000080001007387 */ /* 0x0005e40000100800 */
[----:B------:R-:W-:Y:S05]  /*7200*/  @!P0 BRA `(.L_x_33) ;  /* 0x0000000000408947 */ /* 0x000fea0003800000 */
[----:B------:R-:W-:Y:S01]  /*7210*/  MOV R2, 0x0 ;  /* 0x0000000000027802 */ /* 0x000fe20000000f00 */
[----:B------:R-:W-:Y:S01]  /*7220*/  ULDC.64 UR6, c[0x4][0x90] ;  /* 0x0100240000067ab9 */ /* 0x000fe20000000a00 */
[----:B------:R-:W-:Y:S01]  /*7230*/  ULDC.64 UR8, c[0x4][0x98] ;  /* 0x0100260000087ab9 */ /* 0x000fe20000000a00 */
[----:B------:R-:W-:Y:S01]  /*7240*/  ULDC.64 UR4, c[0x4][0x8] ;  /* 0x0100020000047ab9 */ /* 0x000fe20000000a00 */
[----:B--2---:R-:W-:Y:S01]  /*7250*/  IMAD.U32 R4, RZ, RZ, UR6 ;  /* 0x00000006ff047e24 */ /* 0x004fe2000f8e00ff */
[----:B------:R-:W-:Y:S01]  /*7260*/  MOV R5, UR7 ;  /* 0x0000000700057c02 */ /* 0x000fe20008000f00 */
[----:B------:R-:W1:Y:S01]  /*7270*/  LDC.64 R2, c[0x4][R2] ;  /* 0x0100000002027b82 */ /* 0x000e620000000a00 */
[----:B------:R-:W-:Y:S01]  /*7280*/  IMAD.U32 R6, RZ, RZ, UR8 ;  /* 0x00000008ff067e24 */ /* 0x000fe2000f8e00ff */
[----:B------:R-:W-:Y:S01]  /*7290*/  MOV R10, UR4 ;  /* 0x00000004000a7c02 */ /* 0x000fe20008000f00 */
[----:B------:R-:W-:Y:S01]  /*72a0*/  IMAD.U32 R7, RZ, RZ, UR9 ;  /* 0x00000009ff077e24 */ /* 0x000fe2000f8e00ff */
[----:B------:R-:W-:Y:S01]  /*72b0*/  MOV R12, 0x1 ;  /* 0x00000001000c7802 */ /* 0x000fe20000000f00 */
[----:B------:R-:W-:-:S02]  /*72c0*/  IMAD.U32 R11, RZ, RZ, UR5 ;  /* 0x00000005ff0b7e24 */ /* 0x000fc4000f8e00ff */
[----:B------:R-:W-:Y:S02]  /*72d0*/  IMAD.MOV.U32 R8, RZ, RZ, 0x70 ;  /* 0x00000070ff087424 */ /* 0x000fe400078e00ff */
[----:B------:R-:W-:-:S07]  /*72e0*/  IMAD.MOV.U32 R13, RZ, RZ, RZ ;  /* 0x000000ffff0d7224 */ /* 0x000fce00078e00ff */
[----:B------:R-:W-:-:S07]  /*72f0*/  LEPC R20, `(.L_x_33) ;  /* 0x000000001014794e */ /* 0x000fce0000000000 */
[----:B-1----:R-:W-:Y:S05]  /*7300*/  CALL.ABS.NOINC R2 ;  /* 0x0000000002007343 */ /* 0x002fea0003c00000 */
.L_x_33:
[----:B------:R-:W2:Y:S02]  /*7310*/  LDL R2, [R1] ;  /* 0x0000000001027983 */ /* 0x000ea40000100800 */
[----:B--2---:R-:W-:-:S05]  /*7320*/  VIADD R0, R2, 0x400 ;  /* 0x0000040002007836 */ /* 0x004fca0000000000 */
[----:B------:R-:W-:-:S13]  /*7330*/  LOP3.LUT P0, RZ, R0, 0x3ff, RZ, 0xc0, !PT ;  /* 0x000003ff00ff7812 */ /* 0x000fda000780c0ff */
[----:B------:R-:W-:Y:S05]  /*7340*/  @!P0 BRA `(.L_x_34) ;  /* 0x0000000000808947 */ /* 0x000fea0003800000 */
[----:B------:R-:W-:Y:S01]  /*7350*/  MOV R0, 0x0 ;  /* 0x0000000000007802 */ /* 0x000fe20000000f00 */
[----:B------:R-:W-:Y:S01]  /*7360*/  ULDC.64 UR6, c[0x4][0x90] ;  /* 0x0100240000067ab9 */ /* 0x000fe20000000a00 */
[----:B------:R-:W-:Y:S01]  /*7370*/  ULDC.64 UR8, c[0x4][0x98] ;  /* 0x0100260000087ab9 */ /* 0x000fe20000000a00 */
[----:B------:R-:W-:Y:S01]  /*7380*/  ULDC.64 UR4, c[0x4][0x10] ;  /* 0x0100040000047ab9 */ /* 0x000fe20000000a00 */
[----:B------:R1:W2:Y:S01]  /*7390*/  LDC.64 R2, c[0x4][R0] ;  /* 0x0100000000027b82 */ /* 0x0002a20000000a00 */
[----:B------:R-:W-:Y:S01]  /*73a0*/  MOV R4, UR6 ;  /* 0x0000000600047c02 */ /* 0x000fe20008000f00 */
[----:B------:R-:W-:Y:S01]  /*73b0*/  IMAD.U32 R5, RZ, RZ, UR7 ;  /* 0x00000007ff057e24 */ /* 0x000fe2000f8e00ff */
[----:B------:R-:W-:Y:S01]  /*73c0*/  MOV R7, UR9 ;  /* 0x0000000900077c02 */ /* 0x000fe20008000f00 */
[----:B------:R-:W-:Y:S01]  /*73d0*/  IMAD.U32 R6, RZ, RZ, UR8 ;  /* 0x00000008ff067e24 */ /* 0x000fe2000f8e00ff */
[----:B------:R-:W-:Y:S01]  /*73e0*/  MOV R8, 0x70 ;  /* 0x0000007000087802 */ /* 0x000fe20000000f00 */
[----:B------:R-:W-:-:S02]  /*73f0*/  IMAD.U32 R10, RZ, RZ, UR4 ;  /* 0x00000004ff0a7e24 */ /* 0x000fc4000f8e00ff */
[----:B------:R-:W-:Y:S02]  /*7400*/  IMAD.U32 R11, RZ, RZ, UR5 ;  /* 0x00000005ff0b7e24 */ /* 0x000fe4000f8e00ff */
[----:B------:R-:W-:Y:S02]  /*7410*/  IMAD.MOV.U32 R12, RZ, RZ, 0x1 ;  /* 0x00000001ff0c7424 */ /* 0x000fe400078e00ff */
[----:B-1----:R-:W-:-:S07]  /*7420*/  IMAD.MOV.U32 R13, RZ, RZ, RZ ;  /* 0x000000ffff0d7224 */ /* 0x002fce00078e00ff */
[----:B------:R-:W-:-:S07]  /*7430*/  LEPC R20, `(.L_x_35) ;  /* 0x000000001014794e */ /* 0x000fce0000000000 */
[----:B--2---:R-:W-:Y:S05]  /*7440*/  CALL.ABS.NOINC R2 ;  /* 0x0000000002007343 */ /* 0x004fea0003c00000 */
.L_x_35:
[----:B------:R-:W-:Y:S01]  /*7450*/  MOV R2, 0x0 ;  /* 0x0000000000027802 */ /* 0x000fe20000000f00 */
[----:B------:R-:W-:Y:S01]  /*7460*/  ULDC.64 UR6, c[0x4][0x90] ;  /* 0x0100240000067ab9 */ /* 0x000fe20000000a00 */
[----:B------:R-:W-:Y:S01]  /*7470*/  ULDC.64 UR8, c[0x4][0x98] ;  /* 0x0100260000087ab9 */ /* 0x000fe20000000a00 */
[----:B------:R-:W-:Y:S01]  /*7480*/  ULDC.64 UR4, c[0x4][0x18] ;  /* 0x0100060000047ab9 */ /* 0x000fe20000000a00 */
[----:B------:R-:W-:Y:S01]  /*7490*/  MOV R4, UR6 ;  /* 0x0000000600047c02 */ /* 0x000fe20008000f00 */
[----:B------:R-:W-:Y:S01]  /*74a0*/  IMAD.U32 R5, RZ, RZ, UR7 ;  /* 0x00000007ff057e24 */ /* 0x000fe2000f8e00ff */
        /* <DEDUP_REMOVED lines=10> */
.L_x_34:
[----:B------:R-:W1:Y:S01]  /*7550*/  LDC R0, c[0x0][0x428] ;  /* 0x00010a00ff007b82 */ /* 0x000e620000000800 */
[----:B------:R-:W-:Y:S01]  /*7560*/  ULDC.64 UR4, c[0x0][0x9f8] ;  /* 0x00027e0000047ab9 */ /* 0x000fe20000000a00 */
[----:B------:R-:W2:Y:S01]  /*7570*/  LDL.LU R5, [R1+0x4] ;  /* 0x0000040001057983 */ /* 0x000ea20000300800 */
[----:B-1----:R-:W-:-:S03]  /*7580*/  ISETP.NE.AND P1, PT, R0, 0x1, PT ;  /* 0x000000010000780c */ /* 0x002fc60003f25270 */
[----:B------:R-:W3:Y:S01]  /*7590*/  LDL R4, [R1+0xc] ;  /* 0x00000c0001047983 */ /* 0x000ee20000100800 */
[----:B------:R-:W-:Y:S01]  /*75a0*/  ISETP.NE.U32.AND P0, PT, RZ, UR4, PT ;  /* 0x00000004ff007c0c */ /* 0x000fe2000bf05070 */
[----:B------:R-:W-:Y:S01]  /*75b0*/  IMAD.MOV.U32 R6, RZ, RZ, R18 ;  /* 0x000000ffff067224 */ /* 0x000fe200078e0012 */
[----:B------:R-:W-:Y:S01]  /*75c0*/  MOV R0, R19 ;  /* 0x0000001300007202 */ /* 0x000fe20000000f00 */
[----:B------:R-:W1:Y:S01]  /*75d0*/  S2R R7, SR_TID.X ;  /* 0x0000000000077919 */ /* 0x000e620000002100 */
[----:B------:R-:W-:Y:S01]  /*75e0*/  ISETP.NE.AND.EX P0, PT, RZ, UR5, PT, P0 ;  /* 0x00000005ff007c0c */ /* 0x000fe2000bf05300 */
[----:B------:R-:W-:-:S04]  /*75f0*/  ULDC UR4, c[0x0][0xda8] ;  /* 0x00036a0000047ab9 */ /* 0x000fc80000000800 */
[----:B------:R-:W4:Y:S08]  /*7600*/  @P1 LDC R2, c[0x0][0x42c] ;  /* 0x00010b00ff021b82 */ /* 0x000f300000000800 */
[----:B------:R-:W1:Y:S01]  /*7610*/  @P1 LDC R3, c[0x0][0x430] ;  /* 0x00010c00ff031b82 */ /* 0x000e620000000800 */
[----:B----4-:R-:W-:Y:S01]  /*7620*/  @P1 IMAD.HI.U32 R2, R19, R2, RZ ;  /* 0x0000000213021227 */ /* 0x010fe200078e00ff */
[----:B-1----:R-:W-:-:S04]  /*7630*/  LOP3.LUT R7, R7, 0x1f, RZ, 0xc0, !PT ;  /* 0x0000001f07077812 */ /* 0x002fc800078ec0ff */
[----:B------:R-:W-:Y:S02]  /*7640*/  @P1 SHF.R.U32.HI R0, RZ, R3, R2 ;  /* 0x00000003ff001219 */ /* 0x000fe40000011602 */
[----:B------:R-:W1:Y:S02]  /*7650*/  @P0 LDC.64 R2, c[0x0][0x9f8] ;  /* 0x00027e00ff020b82 */ /* 0x000e640000000a00 */
[----:B-1----:R-:W-:-:S05]  /*7660*/  @P0 IMAD.WIDE R2, R18, 0x4, R2 ;  /* 0x0000000412020825 */ /* 0x002fca00078e0202 */
[----:B------:R1:W5:Y:S01]  /*7670*/  @P0 LDG.E R6, desc[UR40][R2.64] ;  /* 0x0000002802060981 */ /* 0x000362000c1e1900 */
[----:B------:R-:W-:-:S04]  /*7680*/  ISETP.NE.AND P1, PT, R7, RZ, PT ;  /* 0x000000ff0700720c */ /* 0x000fc80003f25270 */
[----:B------:R-:W-:-:S09]  /*7690*/  PLOP3.LUT P2, PT, P1, PT, PT, 0x8, 0x0 ;  /* 0x000000000000781c */ /* 0x000fd20000f4e170 */
[----:B------:R-:W-:-:S05]  /*76a0*/  VOTEU.ALL UP1, P1 ;  /* 0x00000000003f7886 */ /* 0x000fca0000820000 */
[----:B------:R-:W-:-:S04]  /*76b0*/  @!UP1 UIADD3 UR8, UP0, UR42, 0x270, URZ ;  /* 0x000002702a089890 */ /* 0x000fc8000ff1e03f */
[----:B------:R-:W-:-:S03]  /*76c0*/  @!UP1 UIADD3.X UR9, URZ, UR43, URZ, UP0, !UPT ;  /* 0x0000002b3f099290 */ /* 0x000fc600087fe43f */
[----:B------:R-:W-:Y:S01]  /*76d0*/  VOTEU.ALL UP0, P1 ;  /* 0x00000000003f7886 */ /* 0x000fe20000800000 */
[----:B--2---:R-:W-:-:S04]  /*76e0*/  IMAD.MOV R8, RZ, RZ, -R5 ;  /* 0x000000ffff087224 */ /* 0x004fc800078e0a05 */
[----:B---3--:R-:W-:-:S05]  /*76f0*/  IMAD R8, R8, UR4, R4 ;  /* 0x0000000408087c24 */ /* 0x008fca000f8e0204 */
[----:B-1----:R-:W-:-:S07]  /*7700*/  SHF.L.U32 R8, R8, 0x7, RZ ;  /* 0x0000000708087819 */ /* 0x002fce00000006ff */
.L_x_36:
[----:B------:R-:W-:Y:S02]  /*7710*/  PLOP3.LUT P0, PT, P0, P2, PT, 0xa2, 0x0 ;  /* 0x000000000000781c */ /* 0x000fe40000705472 */
[----:B------:R-:W-:Y:S01]  /*7720*/  @P2 R2UR P0, UR7, R18 ;  /* 0x00000000120722ca */ /* 0x000fe20000000000 */
[----:B------:R-:W-:-:S07]  /*7730*/  UMOV UR4, URZ ;  /* 0x0000003f00047c82 */ /* 0x000fce0008000000 */
[----:B------:R-:W-:Y:S02]  /*7740*/  PLOP3.LUT P0, PT, P0, P2, PT, 0xa2, 0x0 ;  /* 0x000000000000781c */ /* 0x000fe40000705472 */
[----:B------:R-:W-:-:S08]  /*7750*/  @P2 R2UR.OR P0, UR6, R19 ;  /* 0x00000000130622ca */ /* 0x000fd00000100000 */
[----:B------:R-:W-:Y:S02]  /*7760*/  PLOP3.LUT P0, PT, P0, P2, PT, 0xa2, 0x0 ;  /* 0x000000000000781c */ /* 0x000fe40000705472 */
[----:B------:R-:W-:-:S08]  /*7770*/  @P2 R2UR.OR P0, UR5, R8 ;  /* 0x00000000080522ca */ /* 0x000fd00000100000 */
[----:B------:R-:W-:-:S05]  /*7780*/  @P2 PLOP3.LUT P2, PT, P0, PT, PT, 0x80, 0x0 ;  /* 0x000000000000281c */ /* 0x000fca000074f070 */
[----:B------:R1:W-:Y:S08]  /*7790*/  @!UP0 UTMAPF.L2.4D [UR4], [UR8] ;  /* 0x00000004080085b8 */ /* 0x0003f00008018000 */
[----:B-1----:R-:W-:Y:S05]  /*77a0*/  @P2 BRA.U.ANY `(.L_x_36) ;  /* 0xfffffffd00d82947 */ /* 0x002fea000393ffff */
[----:B------:R-:W1:Y:S01]  /*77b0*/  LDC.64 R2, c[0x0][0x3f8] ;  /* 0x0000fe00ff027b82 */ /* 0x000e620000000a00 */
[----:B------:R-:W-:Y:S01]  /*77c0*/  UMOV UR4, 0xffffffff ;  /* 0xffffffff00047882 */ /* 0x000fe20000000000 */
[----:B-1----:R-:W-:-:S04]  /*77d0*/  ISETP.NE.U32.AND P0, PT, R2, RZ, PT ;  /* 0x000000ff0200720c */ /* 0x002fc80003f05070 */
[----:B------:R-:W-:-:S04]  /*77e0*/  ISETP.NE.AND.EX P0, PT, R3, RZ, PT, P0 ;  /* 0x000000ff0300720c */ /* 0x000fc80003f05300 */
[----:B-----5:R-:W-:Y:S01]  /*77f0*/  SEL R4, R6, RZ, !P0 ;  /* 0x000000ff06047207 */ /* 0x020fe20004000000 */
[----:B------:R-:W-:Y:S08]  /*7800*/  BRA.DIV UR4, `(.L_x_37) ;  /* 0x0000002604307947 */ /* 0x000ff0000b800000 */
.L_x_90:
[----:B------:R-:W2:Y:S01]  /*7810*/  LDL R5, [R1+0x8] ;  /* 0x0000080001057983 */ /* 0x000ea20000100800 */
[----:B------:R-:W-:Y:S01]  /*7820*/  UMOV UR4, 0xffffffff ;  /* 0xffffffff00047882 */ /* 0x000fe20000000000 */
[----:B------:R-:W-:Y:S01]  /*7830*/  SHF.R.S32.HI R7, RZ, 0x1f, R6 ;  /* 0x0000001fff077819 */ /* 0x000fe20000011406 */
[----:B--2---:R-:W-:Y:S01]  /*7840*/  VIADD R9, R5, 0xffffffff ;  /* 0xffffffff05097836 */ /* 0x004fe20000000000 */
[----:B------:R-:W-:Y:S06]  /*7850*/  BRA.DIV UR4, `(.L_x_38) ;  /* 0x0000002604507947 */ /* 0x000fec000b800000 */
[----:B------:R-:W-:-:S13]  /*7860*/  ELECT P6, URZ, PT ;  /* 0x00000000003f782f */ /* 0x000fda00038c0000 */
.L_x_93:
[----:B------:R-:W-:Y:S05]  /*7870*/  @!P6 BRA `(.L_x_39) ;  /* 0x0000000000ece947 */ /* 0x000fea0003800000 */
[----:B------:R1:W-:Y:S01]  /*7880*/  STL [R1+0x10], R9 ;  /* 0x0000100901007387 */ /* 0x0003e20000100800 */
[----:B------:R-:W-:Y:S01]  /*7890*/  IMAD.MOV.U32 R4, RZ, RZ, R6 ;  /* 0x000000ffff047224 */ /* 0x000fe200078e0006 */
[----:B------:R-:W-:Y:S06]  /*78a0*/  @!P0 BRA `(.L_x_40) ;  /* 0x0000000000488947 */ /* 0x000fec0003800000 */
[----:B------:R-:W2:Y:S01]  /*78b0*/  LDC R11, c[0x0][0x41c] ;  /* 0x00010700ff0b7b82 */ /* 0x000ea20000000800 */
[----:B------:R-:W-:Y:S01]  /*78c0*/  ULDC.64 UR4, c[0x0][0x408] ;  /* 0x0001020000047ab9 */ /* 0x000fe20000000a00 */
[----:B--2---:R-:W-:-:S13]  /*78d0*/  ISETP.NE.AND P1, PT, R11, 0x1, PT ;  /* 0x000000010b00780c */ /* 0x004fda0003f25270 */
[----:B------:R-:W2:Y:S02]  /*78e0*/  @P1 LDC.64 R4, c[0x0][0x420] ;  /* 0x00010800ff041b82 */ /* 0x000ea40000000a00 */
[----:B--2---:R-:W-:Y:S01]  /*78f0*/  @P1 IMAD.HI.U32 R10, R9, R4, RZ ;  /* 0x00000004090a1227 */ /* 0x004fe200078e00ff */
[----:B------:R-:W-:-:S04]  /*7900*/  MOV R4, R9 ;  /* 0x0000000900047202 */ /* 0x000fc80000000f00 */
[----:B------:R-:W-:Y:S01]  /*7910*/  @P1 SHF.R.U32.HI R4, RZ, R5, R10 ;  /* 0x00000005ff041219 */ /* 0x000fe2000001160a */
[----:B------:R-:W-:-:S04]  /*7920*/  IMAD R10, R7, UR4, RZ ;  /* 0x00000004070a7c24 */ /* 0x000fc8000f8e02ff */
[----:B------:R-:W-:Y:S02]  /*7930*/  IMAD.MOV R5, RZ, RZ, -R4 ;  /* 0x000000ffff057224 */ /* 0x000fe400078e0a04 */
[----:B------:R-:W-:Y:S02]  /*7940*/  IMAD R10, R6, UR5, R10 ;  /* 0x00000005060a7c24 */ /* 0x000fe4000f8e020a */
[----:B------:R-:W-:-:S05]  /*7950*/  IMAD R5, R11, R5, R9 ;  /* 0x000000050b057224 */ /* 0x000fca00078e0209 */
[----:B------:R2:W-:Y:S02]  /*7960*/  STL [R1+0x10], R5 ;  /* 0x0000100501007387 */ /* 0x0005e40000100800 */
[----:B--2---:R-:W-:-:S03]  /*7970*/  SHF.R.S32.HI R5, RZ, 0x1f, R4 ;  /* 0x0000001fff057819 */ /* 0x004fc60000011404 */
[----:B------:R-:W-:-:S04]  /*7980*/  IMAD.WIDE.U32 R4, R6, UR4, R4 ;  /* 0x0000000406047c25 */ /* 0x000fc8000f8e0004 */
[----:B------:R-:W-:Y:S01]  /*7990*/  IMAD.IADD R5, R5, 0x1, R10 ;  /* 0x0000000105057824 */ /* 0x000fe200078e020a */
[----:B------:R-:W-:-:S04]  /*79a0*/  LEA R10, P1, R4, R2, 0x2 ;  /* 0x00000002040a7211 */ /* 0x000fc800078210ff */
[----:B------:R-:W-:-:S05]  /*79b0*/  LEA.HI.X R11, R4, R3, R5, 0x2, P1 ;  /* 0x00000003040b7211 */ /* 0x000fca00008f1405 */
[----:B------:R2:W5:Y:S04]  /*79c0*/  LDG.E R4, desc[UR40][R10.64] ;  /* 0x000000280a047981 */ /* 0x000568000c1e1900 */
.L_x_40:
[----:B--2---:R-:W2:Y:S01]  /*79d0*/  S2R R10, SR_CgaCtaId ;  /* 0x00000000000a7919 */ /* 0x004ea20000008800 */
[----:B------:R-:W-:-:S04]  /*79e0*/  MOV R5, 0x400 ;  /* 0x0000040000057802 */ /* 0x000fc80000000f00 */
[----:B--2---:R-:W-:Y:S02]  /*79f0*/  LEA R5, R10, R5, 0x18 ;  /* 0x000000050a057211 */ /* 0x004fe400078ec0ff */
[----:B------:R-:W-:Y:S02]  /*7a00*/  SHF.L.U32 R10, R17, 0x1f, RZ ;  /* 0x0000001f110a7819 */ /* 0x000fe400000006ff */
[----:B------:R-:W-:-:S04]  /*7a10*/  LEA R5, R16, R5, 0x3 ;  /* 0x0000000510057211 */ /* 0x000fc800078e18ff */
[----:B------:R-:W2:Y:S02]  /*7a20*/  SYNCS.PHASECHK.TRANS64.TRYWAIT P1, [R5+URZ+0x22840], R10 ;  /* 0x0228400a050075a7 */ /* 0x000ea4000802017f */
[----:B--2---:R-:W-:Y:S05]  /*7a30*/  @!P1 BRA `(.L_x_41) ;  /* 0x0000002000f89947 */ /* 0x004fea0003800000 */
.L_x_94:
[----:B------:R-:W3:Y:S02]  /*7a40*/  S2R R11, SR_TID.X ;  /* 0x00000000000b7919 */ /* 0x000ee40000002100 */
[----:B---3--:R-:W-:-:S04]  /*7a50*/  LOP3.LUT R11, R11, 0x7f, RZ, 0xc0, !PT ;  /* 0x0000007f0b0b7812 */ /* 0x008fc800078ec0ff */
[----:B------:R-:W-:-:S13]  /*7a60*/  ISETP.NE.AND P1, PT, R11, RZ, PT ;  /* 0x000000ff0b00720c */ /* 0x000fda0003f25270 */
[----:B------:R-:W-:Y:S05]  /*7a70*/  @P1 BRA `(.L_x_42) ;  /* 0x00000000001c1947 */ /* 0x000fea0003800000 */
[----:B------:R-:W3:Y:S01]  /*7a80*/  S2R R11, SR_TID.X ;  /* 0x00000000000b7919 */ /* 0x000ee20000002100 */
[----:B--2---:R-:W-:-:S04]  /*7a90*/  IMAD.MOV.U32 R10, RZ, RZ, 0x3000 ;  /* 0x00003000ff0a7424 */ /* 0x004fc800078e00ff */
[----:B------:R4:W-:Y:S01]  /*7aa0*/  SYNCS.ARRIVE.TRANS64 RZ, [R5+URZ+0x22830], R10 ;  /* 0x0228300a05ff79a7 */ /* 0x0009e2000800003f */
[----:B---3--:R-:W-:-:S04]  /*7ab0*/  LOP3.LUT R11, R11, 0x1f, RZ, 0xc0, !PT ;  /* 0x0000001f0b0b7812 */ /* 0x008fc800078ec0ff */
[----:B------:R-:W-:-:S13]  /*7ac0*/  ISETP.NE.AND P1, PT, R11, RZ, PT ;  /* 0x000000ff0b00720c */ /* 0x000fda0003f25270 */
[----:B----4-:R-:W-:Y:S05]  /*7ad0*/  @!P1 BRA `(.L_x_42) ;  /* 0x0000000000049947 */ /* 0x010fea0003800000 */
[----:B------:R-:W-:Y:S01]  /*7ae0*/  BPT.TRAP 0x1 ;  /* 0x000000040000795c */ /* 0x000fe20000300000 */
.L_x_42:
[----:B--2---:R-:W2:Y:S01]  /*7af0*/  LDL R10, [R1+0x10] ;  /* 0x00001000010a7983 */ /* 0x004ea20000100800 */
[----:B------:R-:W-:Y:S01]  /*7b00*/  MOV R11, 0x400 ;  /* 0x00000400000b7802 */ /* 0x000fe20000000f00 */
[----:B------:R-:W3:Y:S01]  /*7b10*/  S2R R12, SR_CgaCtaId ;  /* 0x00000000000c7919 */ /* 0x000ee20000008800 */
[----:B------:R-:W-:Y:S01]  /*7b20*/  R2UR UR9, R5 ;  /* 0x00000000050972ca */ /* 0x000fe200000e0000 */
[----:B------:R-:W-:Y:S01]  /*7b30*/  UIADD3 UR4, UP0, UR42, 0x370, URZ ;  /* 0x000003702a047890 */ /* 0x000fe2000ff1e03f */
[----:B------:R-:W-:Y:S02]  /*7b40*/  R2UR UR12, R0 ;  /* 0x00000000000c72ca */ /* 0x000fe400000e0000 */
[----:B-----5:R-:W-:Y:S01]  /*7b50*/  R2UR UR13, R4 ;  /* 0x00000000040d72ca */ /* 0x020fe200000e0000 */
[----:B------:R-:W-:Y:S01]  /*7b60*/  UIADD3.X UR5, URZ, UR43, URZ, UP0, !UPT ;  /* 0x0000002b3f057290 */ /* 0x000fe200087fe43f */
[----:B---3--:R-:W-:-:S05]  /*7b70*/  LEA R11, R12, R11, 0x18 ;  /* 0x0000000b0c0b7211 */ /* 0x008fca00078ec0ff */
[----:B------:R-:W-:-:S05]  /*7b80*/  IMAD R5, R16, 0x3000, R11 ;  /* 0x0000300010057824 */ /* 0x000fca00078e020b */
[----:B------:R-:W-:Y:S01]  /*7b90*/  R2UR UR8, R5 ;  /* 0x00000000050872ca */ /* 0x000fe200000e0000 */
[----:B------:R-:W-:Y:S01]  /*7ba0*/  UIADD3 UR9, UR9, 0x22830, URZ ;  /* 0x0002283009097890 */ /* 0x000fe2000fffe03f */
[----:B------:R-:W-:Y:S01]  /*7bb0*/  UMOV UR6, 0x0 ;  /* 0x0000000000067882 */ /* 0x000fe20000000000 */
[----:B------:R-:W-:Y:S01]  /*7bc0*/  UMOV UR7, 0x14f00000 ;  /* 0x14f0000000077882 */ /* 0x000fe20000000000 */
[----:B------:R-:W-:-:S09]  /*7bd0*/  UMOV UR10, URZ ;  /* 0x0000003f000a7c82 */ /* 0x000fd20008000000 */
[----:B------:R-:W-:Y:S01]  /*7be0*/  UIADD3 UR8, UR8, 0x1c400, URZ ;  /* 0x0001c40008087890 */ /* 0x000fe2000fffe03f */
[----:B--2---:R-:W-:-:S13]  /*7bf0*/  R2UR UR11, R10 ;  /* 0x000000000a0b72ca */ /* 0x004fda00000e0000 */
[----:B------:R-:W-:-:S09]  /*7c00*/  UIMAD UR11, UR11, 0x60, URZ ;  /* 0x000000600b0b78a4 */ /* 0x000fd2000f8e023f */
[----:B------:R2:W-:Y:S02]  /*7c10*/  UTMALDG.4D [UR8], [UR4], desc[UR6] ;  /* 0x00000608040075b4 */ /* 0x0005e40008019000 */
[----:B--2---:R-:W-:Y:S01]  /*7c20*/  NOP ;  /* 0x0000000000007918 */ /* 0x004fe20000000000 */
.L_x_39:
[----:B------:R-:W2:Y:S01]  /*7c30*/  LDL R12, [R1+0x18] ;  /* 0x00001800010c7983 */ /* 0x000ea20000100800 */
[----:B------:R-:W-:Y:S05]  /*7c40*/  WARPSYNC.ALL ;  /* 0x0000000000007948 */ /* 0x000fea0003800000 */
[----:B------:R-:W3:Y:S01]  /*7c50*/  S2R R11, SR_CgaCtaId ;  /* 0x00000000000b7919 */ /* 0x000ee20000008800 */
[----:B------:R-:W-:Y:S01]  /*7c60*/  MOV R10, 0x400 ;  /* 0x00000400000a7802 */ /* 0x000fe20000000f00 */
[----:B------:R-:W-:Y:S01]  /*7c70*/  BAR.SYNC.DEFER_BLOCKING 0x8, 0x120 ;  /* 0x0204800000007b1d */ /* 0x000fe20000010000 */
[----:B------:R-:W-:-:S13]  /*7c80*/  ELECT P1, URZ, PT ;  /* 0x00000000003f782f */ /* 0x000fda0003820000 */
[----:B------:R-:W-:Y:S01]  /*7c90*/  @P1 R2UR UR13, R18 ;  /* 0x00000000120d12ca */ /* 0x000fe200000e0000 */
[----:B------:R-:W-:Y:S01]  /*7ca0*/  UIADD3 UR4, UP0, UR42, 0x270, URZ ;  /* 0x000002702a047890 */ /* 0x000fe2000ff1e03f */
[----:B------:R-:W-:Y:S02]  /*7cb0*/  @P1 R2UR UR12, R19 ;  /* 0x00000000130c12ca */ /* 0x000fe400000e0000 */
[----:B------:R-:W-:Y:S01]  /*7cc0*/  @P1 R2UR UR11, R8 ;  /* 0x00000000080b12ca */ /* 0x000fe200000e0000 */
[----:B------:R-:W-:Y:S01]  /*7cd0*/  UIADD3.X UR5, URZ, UR43, URZ, UP0, !UPT ;  /* 0x0000002b3f057290 */ /* 0x000fe200087fe43f */
[----:B------:R-:W-:Y:S01]  /*7ce0*/  BSSY B0, `(.L_x_43) ;  /* 0x000000f000007945 */ /* 0x000fe20003800000 */
[----:B------:R-:W-:Y:S01]  /*7cf0*/  UMOV UR6, 0x0 ;  /* 0x0000000000067882 */ /* 0x000fe20000000000 */
[----:B------:R-:W-:Y:S01]  /*7d00*/  UMOV UR7, 0x12f00000 ;  /* 0x12f0000000077882 */ /* 0x000fe20000000000 */
[----:B------:R-:W-:Y:S01]  /*7d10*/  UMOV UR10, URZ ;  /* 0x0000003f000a7c82 */ /* 0x000fe20008000000 */
[----:B------:R-:W-:Y:S01]  /*7d20*/  @P1 IMAD.MOV.U32 R5, RZ, RZ, 0x4000 ;  /* 0x00004000ff051424 */ /* 0x000fe200078e00ff */
[----:B---3--:R-:W-:-:S04]  /*7d30*/  LEA R10, R11, R10, 0x18 ;  /* 0x0000000a0b0a7211 */ /* 0x008fc800078ec0ff */
[----:B------:R-:W-:Y:S01]  /*7d40*/  R2UR UR9, R10 ;  /* 0x000000000a0972ca */ /* 0x000fe200000e0000 */
[----:B------:R2:W-:-:S12]  /*7d50*/  @P1 SYNCS.ARRIVE.TRANS64 RZ, [R10+URZ+0x22800], R5 ;  /* 0x022800050aff19a7 */ /* 0x0005d8000800003f */
[----:B------:R-:W-:Y:S02]  /*7d60*/  UIADD3 UR8, UR9, 0x18400, URZ ;  /* 0x0001840009087890 */ /* 0x000fe4000fffe03f */
[----:B------:R-:W-:-:S09]  /*7d70*/  UIADD3 UR9, UR9, 0x22800, URZ ;  /* 0x0002280009097890 */ /* 0x000fd2000fffe03f */
[----:B------:R3:W-:Y:S01]  /*7d80*/  UTMALDG.4D [UR8], [UR4], desc[UR6] ;  /* 0x00000608040075b4 */ /* 0x0007e20008019000 */
[----:B--2---:R-:W-:-:S04]  /*7d90*/  LOP3.LUT R5, R12, 0x1, RZ, 0xc, !PT ;  /* 0x000000010c057812 */ /* 0x004fc800078e0cff */
[----:B------:R-:W-:-:S04]  /*7da0*/  SHF.L.U32 R5, R5, 0x1f, RZ ;  /* 0x0000001f05057819 */ /* 0x000fc800000006ff */
[----:B------:R-:W2:Y:S02]  /*7db0*/  SYNCS.PHASECHK.TRANS64.TRYWAIT P1, [R10+URZ+0x22820], R5 ;  /* 0x022820050a0075a7 */ /* 0x000ea4000802017f */
[----:B--23--:R-:W-:Y:S05]  /*7dc0*/  @!P1 BRA `(.L_x_44) ;  /* 0x0000002000289947 */ /* 0x00cfea0003800000 */
.L_x_95:
[----:B------:R-:W-:Y:S05]  /*7dd0*/  BSYNC B0 ;  /* 0x0000000000007941 */ /* 0x000fea0003800000 */
.L_x_43:
[----:B------:R-:W-:Y:S04]  /*7de0*/  BSSY B0, `(.L_x_45) ;  /* 0x0000037000007945 */ /* 0x000fe80003800000 */
[----:B------:R-:W-:Y:S05]  /*7df0*/  @!P6 BRA `(.L_x_46) ;  /* 0x0000000000d4e947 */ /* 0x000fea0003800000 */
[----:B------:R-:W3:Y:S01]  /*7e00*/  S2R R11, SR_CgaCtaId ;  /* 0x00000000000b7919 */ /* 0x000ee20000008800 */
[----:B--2---:R-:W-:Y:S02]  /*7e10*/  MOV R8, 0x400 ;  /* 0x0000040000087802 */ /* 0x004fe40000000f00 */
[----:B------:R-:W-:Y:S01]  /*7e20*/  SHF.L.U32 R5, R17, 0x1f, RZ ;  /* 0x0000001f11057819 */ /* 0x000fe200000006ff */
[----:B------:R-:W2:Y:S01]  /*7e30*/  S2R R10, SR_TID.X ;  /* 0x00000000000a7919 */ /* 0x000ea20000002100 */
[----:B---3--:R-:W-:-:S04]  /*7e40*/  LEA R8, R11, R8, 0x18 ;  /* 0x000000080b087211 */ /* 0x008fc800078ec0ff */
[----:B------:R-:W-:Y:S02]  /*7e50*/  LEA R8, R16, R8, 0x3 ;  /* 0x0000000810087211 */ /* 0x000fe400078e18ff */
[----:B--2---:R-:W-:Y:S02]  /*7e60*/  LOP3.LUT R10, R10, 0x7f, RZ, 0xc0, !PT ;  /* 0x0000007f0a0a7812 */ /* 0x004fe400078ec0ff */
[----:B------:R-:W2:Y:S02]  /*7e70*/  SYNCS.PHASECHK.TRANS64.TRYWAIT P1, [R8+URZ+0x22860], R5 ;  /* 0x02286005080075a7 */ /* 0x000ea4000802017f */
[----:B------:R-:W-:Y:S01]  /*7e80*/  ISETP.NE.AND P2, PT, R10, RZ, PT ;  /* 0x000000ff0a00720c */ /* 0x000fe20003f45270 */
[----:B--2---:R-:W-:-:S12]  /*7e90*/  @!P1 BRA `(.L_x_47) ;  /* 0x0000002000149947 */ /* 0x004fd80003800000 */
.L_x_96:
        /* <DEDUP_REMOVED lines=8> */
.L_x_48:
[----:B------:R-:W3:Y:S01]  /*7f20*/  LDL R10, [R1+0x10] ;  /* 0x00001000010a7983 */ /* 0x000ee20000100800 */
[----:B--2---:R-:W-:Y:S01]  /*7f30*/  MOV R5, 0x400 ;  /* 0x0000040000057802 */ /* 0x004fe20000000f00 */
[----:B------:R-:W2:Y:S01]  /*7f40*/  S2R R11, SR_CgaCtaId ;  /* 0x00000000000b7919 */ /* 0x000ea20000008800 */
[----:B------:R-:W-:Y:S01]  /*7f50*/  R2UR UR9, R8 ;  /* 0x00000000080972ca */ /* 0x000fe200000e0000 */
[----:B------:R-:W-:Y:S01]  /*7f60*/  UIADD3 UR4, UP0, UR42, 0x470, URZ ;  /* 0x000004702a047890 */ /* 0x000fe2000ff1e03f */
[----:B------:R-:W-:Y:S02]  /*7f70*/  R2UR UR12, R0 ;  /* 0x00000000000c72ca */ /* 0x000fe400000e0000 */
[----:B------:R-:W-:Y:S01]  /*7f80*/  R2UR UR13, R4 ;  /* 0x00000000040d72ca */ /* 0x000fe200000e0000 */
[----:B------:R-:W-:Y:S01]  /*7f90*/  UIADD3.X UR5, URZ, UR43, URZ, UP0, !UPT ;  /* 0x0000002b3f057290 */ /* 0x000fe200087fe43f */
[----:B--2---:R-:W-:-:S05]  /*7fa0*/  LEA R5, R11, R5, 0x18 ;  /* 0x000000050b057211 */ /* 0x004fca00078ec0ff */
[----:B------:R-:W-:-:S05]  /*7fb0*/  IMAD R5, R16, 0xc000, R5 ;  /* 0x0000c00010057824 */ /* 0x000fca00078e0205 */
[----:B------:R-:W-:Y:S01]  /*7fc0*/  R2UR UR14, R5 ;  /* 0x00000000050e72ca */ /* 0x000fe200000e0000 */
[----:B------:R-:W-:Y:S01]  /*7fd0*/  UIADD3 UR9, UR9, 0x22850, URZ ;  /* 0x0002285009097890 */ /* 0x000fe2000fffe03f */
[----:B------:R-:W-:Y:S01]  /*7fe0*/  UMOV UR10, URZ ;  /* 0x0000003f000a7c82 */ /* 0x000fe20008000000 */
[----:B------:R-:W-:Y:S01]  /*7ff0*/  UMOV UR6, 0x0 ;  /* 0x0000000000067882 */ /* 0x000fe20000000000 */
[----:B------:R-:W-:-:S09]  /*8000*/  UMOV UR7, 0x14f00000 ;  /* 0x14f0000000077882 */ /* 0x000fd20000000000 */
[----:B------:R-:W-:Y:S02]  /*8010*/  UIADD3 UR8, UR14, 0x400, URZ ;  /* 0x000004000e087890 */ /* 0x000fe4000fffe03f */
[----:B------:R-:W-:Y:S02]  /*8020*/  UIADD3 UR15, UR14, 0x3400, URZ ;  /* 0x000034000e0f7890 */ /* 0x000fe4000fffe03f */
[----:B------:R-:W-:Y:S01]  /*8030*/  UIADD3 UR17, UR14, 0x6400, URZ ;  /* 0x000064000e117890 */ /* 0x000fe2000fffe03f */
[----:B------:R-:W-:Y:S01]  /*8040*/  UMOV UR16, 0x40 ;  /* 0x0000004000107882 */ /* 0x000fe20000000000 */
[----:B------:R-:W-:-:S03]  /*8050*/  UIADD3 UR18, UR14, 0x9400, URZ ;  /* 0x000094000e127890 */ /* 0x000fc6000fffe03f */
[----:B------:R-:W-:Y:S01]  /*8060*/  UMOV UR14, 0x80 ;  /* 0x00000080000e7882 */ /* 0x000fe20000000000 */
[----:B---3--:R-:W-:-:S13]  /*8070*/  R2UR UR11, R10 ;  /* 0x000000000a0b72ca */ /* 0x008fda00000e0000 */
[----:B------:R-:W-:-:S09]  /*8080*/  UIMAD UR11, UR11, 0x60, URZ ;  /* 0x000000600b0b78a4 */ /* 0x000fd2000f8e023f */
[----:B------:R2:W-:Y:S02]  /*8090*/  UTMALDG.4D [UR8], [UR4], desc[UR6] ;  /* 0x00000608040075b4 */ /* 0x0005e40008019000 */
[----:B--2---:R-:W-:Y:S01]  /*80a0*/  UMOV UR8, UR15 ;  /* 0x0000000f00087c82 */ /* 0x004fe20008000000 */
[----:B------:R-:W-:Y:S02]  /*80b0*/  UMOV UR10, UR16 ;  /* 0x00000010000a7c82 */ /* 0x000fe40008000000 */
[----:B------:R2:W-:Y:S02]  /*80c0*/  UTMALDG.4D [UR8], [UR4], desc[UR6] ;  /* 0x00000608040075b4 */ /* 0x0005e40008019000 */
[----:B--2---:R-:W-:Y:S01]  /*80d0*/  UMOV UR8, UR17 ;  /* 0x0000001100087c82 */ /* 0x004fe20008000000 */
[----:B------:R-:W-:Y:S01]  /*80e0*/  UMOV UR10, UR14 ;  /* 0x0000000e000a7c82 */ /* 0x000fe20008000000 */
[----:B------:R-:W-:Y:S01]  /*80f0*/  UMOV UR14, 0xc0 ;  /* 0x000000c0000e7882 */ /* 0x000fe20000000000 */
[----:B------:R2:W-:Y:S02]  /*8100*/  UTMALDG.4D [UR8], [UR4], desc[UR6] ;  /* 0x00000608040075b4 */ /* 0x0005e40008019000 */
[----:B--2---:R-:W-:Y:S01]  /*8110*/  UMOV UR8, UR18 ;  /* 0x0000001200087c82 */ /* 0x004fe20008000000 */
[----:B------:R-:W-:-:S02]  /*8120*/  UMOV UR10, UR14 ;  /* 0x0000000e000a7c82 */ /* 0x000fc40008000000 */
[----:B------:R3:W-:Y:S02]  /*8130*/  UTMALDG.4D [UR8], [UR4], desc[UR6] ;  /* 0x00000608040075b4 */ /* 0x0007e40008019000 */
[----:B---3--:R-:W-:Y:S01]  /*8140*/  NOP ;  /* 0x0000000000007918 */ /* 0x008fe20000000000 */
.L_x_46:
[----:B------:R-:W-:Y:S05]  /*8150*/  BSYNC B0 ;  /* 0x0000000000007941 */ /* 0x000fea0003800000 */
.L_x_45:
[----:B--2---:R-:W2:Y:S01]  /*8160*/  LDL.LU R5, [R1+0x14] ;  /* 0x0000140001057983 */ /* 0x004ea20000300800 */
[----:B------:R-:W-:-:S05]  /*8170*/  VIADD R16, R16, 0x1 ;  /* 0x0000000110107836 */ /* 0x000fca0000000000 */
[----:B------:R-:W-:-:S04]  /*8180*/  ISETP.NE.AND P1, PT, R16, 0x2, PT ;  /* 0x000000021000780c */ /* 0x000fc80003f25270 */
[----:B------:R-:W-:Y:S02]  /*8190*/  SEL R8, RZ, 0x1, P1 ;  /* 0x00000001ff087807 */ /* 0x000fe40000800000 */
[----:B------:R-:W-:Y:S02]  /*81a0*/  SEL R16, R16, RZ, P1 ;  /* 0x000000ff10107207 */ /* 0x000fe40000800000 */
[----:B------:R-:W-:Y:S02]  /*81b0*/  LOP3.LUT R17, R17, R8, RZ, 0x3c, !PT ;  /* 0x0000000811117212 */ /* 0x000fe400078e3cff */
[----:B--2---:R-:W-:-:S13]  /*81c0*/  ISETP.GE.AND P2, PT, R5, 0x61, PT ;  /* 0x000000610500780c */ /* 0x004fda0003f46270 */
[----:B------:R-:W-:Y:S05]  /*81d0*/  @!P2 BRA `(.L_x_49) ;  /* 0x000000140048a947 */ /* 0x000fea0003800000 */
[----:B------:R-:W2:Y:S01]  /*81e0*/  LDL R11, [R1+0x8] ;  /* 0x00000800010b7983 */ /* 0x000ea20000100800 */
[----:B------:R-:W-:Y:S01]  /*81f0*/  IMAD.MOV.U32 R5, RZ, RZ, 0x1 ;  /* 0x00000001ff057424 */ /* 0x000fe200078e00ff */
[C---:B--2---:R-:W-:Y:S02]  /*8200*/  IADD3 R10, -R11.reuse, RZ, RZ ;  /* 0x000000ff0b0a7210 */ /* 0x044fe40007ffe1ff */
[----:B------:R-:W-:Y:S02]  /*8210*/  IADD3 R8, R11, -0x2, RZ ;  /* 0xfffffffe0b087810 */ /* 0x000fe40007ffe0ff */
[----:B------:R-:W-:-:S05]  /*8220*/  VIADDMNMX R10, R10, R5, 0xffffffff, !PT ;  /* 0xffffffff0a0a7446 */ /* 0x000fca0007800105 */
[----:B------:R-:W-:-:S05]  /*8230*/  IMAD.IADD R5, R11, 0x1, R10 ;  /* 0x000000010b057824 */ /* 0x000fca00078e020a */
[----:B------:R-:W-:-:S04]  /*8240*/  LOP3.LUT R5, R5, 0x1, RZ, 0xc0, !PT ;  /* 0x0000000105057812 */ /* 0x000fc800078ec0ff */
[----:B------:R-:W-:-:S13]  /*8250*/  ISETP.NE.U32.AND P1, PT, R5, 0x1, PT ;  /* 0x000000010500780c */ /* 0x000fda0003f25070 */
[----:B------:R-:W-:Y:S05]  /*8260*/  @P1 BRA `(.L_x_50) ;  /* 0x0000000400ac1947 */ /* 0x000fea0003800000 */
[----:B------:R-:W-:Y:S04]  /*8270*/  BSSY B0, `(.L_x_51) ;  /* 0x0000063000007945 */ /* 0x000fe80003800000 */
[----:B------:R-:W-:Y:S05]  /*8280*/  @!P6 BRA `(.L_x_52) ;  /* 0x000000040084e947 */ /* 0x000fea0003800000 */
[----:B------:R-:W-:Y:S05]  /*8290*/  @!P0 BRA `(.L_x_53) ;  /* 0x0000000000448947 */ /* 0x000fea0003800000 */
[----:B------:R-:W2:Y:S01]  /*82a0*/  LDC R11, c[0x0][0x41c] ;  /* 0x00010700ff0b7b82 */ /* 0x000ea20000000800 */
[----:B------:R-:W-:Y:S01]  /*82b0*/  ULDC.64 UR4, c[0x0][0x408] ;  /* 0x0001020000047ab9 */ /* 0x000fe20000000a00 */
[----:B--2---:R-:W-:-:S13]  /*82c0*/  ISETP.NE.AND P1, PT, R11, 0x1, PT ;  /* 0x000000010b00780c */ /* 0x004fda0003f25270 */
[----:B------:R-:W2:Y:S02]  /*82d0*/  @P1 LDC.64 R4, c[0x0][0x420] ;  /* 0x00010800ff041b82 */ /* 0x000ea40000000a00 */
[----:B--2---:R-:W-:-:S04]  /*82e0*/  @P1 IMAD.HI.U32 R12, R8, R4, RZ ;  /* 0x00000004080c1227 */ /* 0x004fc800078e00ff */
[----:B------:R-:W-:Y:S01]  /*82f0*/  IMAD.MOV.U32 R4, RZ, RZ, R8 ;  /* 0x000000ffff047224 */ /* 0x000fe200078e0008 */
[----:B------:R-:W-:-:S05]  /*8300*/  @P1 SHF.R.U32.HI R4, RZ, R5, R12 ;  /* 0x00000005ff041219 */ /* 0x000fca000001160c */
[----:B------:R-:W-:-:S04]  /*8310*/  IMAD.MOV R5, RZ, RZ, -R4 ;  /* 0x000000ffff057224 */ /* 0x000fc800078e0a04 */
[----:B------:R-:W-:Y:S01]  /*8320*/  IMAD R8, R11, R5, R8 ;  /* 0x000000050b087224 */ /* 0x000fe200078e0208 */
[--C-:B------:R-:W-:Y:S01]  /*8330*/  SHF.R.S32.HI R5, RZ, 0x1f, R4.reuse ;  /* 0x0000001fff057819 */ /* 0x100fe20000011404 */
[----:B------:R-:W-:Y:S02]  /*8340*/  IMAD R11, R7, UR4, RZ ;  /* 0x00000004070b7c24 */ /* 0x000fe4000f8e02ff */
[----:B------:R-:W-:-:S04]  /*8350*/  IMAD.WIDE.U32 R4, R6, UR4, R4 ;  /* 0x0000000406047c25 */ /* 0x000fc8000f8e0004 */
[----:B------:R-:W-:Y:S01]  /*8360*/  IMAD R11, R6, UR5, R11 ;  /* 0x00000005060b7c24 */ /* 0x000fe2000f8e020b */
[----:B------:R-:W-:-:S04]  /*8370*/  LEA R2, P1, R4, R2, 0x2 ;  /* 0x0000000204027211 */ /* 0x000fc800078210ff */
[----:B------:R-:W-:-:S04]  /*8380*/  IADD3 R11, R11, R5, RZ ;  /* 0x000000050b0b7210 */ /* 0x000fc80007ffe0ff */
[----:B------:R-:W-:-:S05]  /*8390*/  LEA.HI.X R3, R4, R3, R11, 0x2, P1 ;  /* 0x0000000304037211 */ /* 0x000fca00008f140b */
[----:B------:R2:W5:Y:S02]  /*83a0*/  LDG.E R4, desc[UR40][R2.64] ;  /* 0x0000002802047981 */ /* 0x000564000c1e1900 */
.L_x_53:
[----:B--2---:R-:W2:Y:S01]  /*83b0*/  S2R R3, SR_CgaCtaId ;  /* 0x0000000000037919 */ /* 0x004ea20000008800 */
[----:B------:R-:W-:Y:S01]  /*83c0*/  MOV R2, 0x400 ;  /* 0x0000040000027802 */ /* 0x000fe20000000f00 */
[----:B------:R-:W3:Y:S03]  /*83d0*/  S2R R5, SR_TID.X ;  /* 0x0000000000057919 */ /* 0x000ee60000002100 */
[----:B--2---:R-:W-:Y:S02]  /*83e0*/  LEA R2, R3, R2, 0x18 ;  /* 0x0000000203027211 */ /* 0x004fe400078ec0ff */
[----:B------:R-:W-:Y:S02]  /*83f0*/  SHF.L.U32 R3, R17, 0x1f, RZ ;  /* 0x0000001f11037819 */ /* 0x000fe400000006ff */
[----:B---3--:R-:W-:Y:S01]  /*8400*/  LOP3.LUT R5, R5, 0x7f, RZ, 0xc0, !PT ;  /* 0x0000007f05057812 */ /* 0x008fe200078ec0ff */
[----:B------:R-:W-:-:S03]  /*8410*/  IMAD R2, R16, 0x8, R2 ;  /* 0x0000000810027824 */ /* 0x000fc600078e0202 */
[----:B------:R-:W-:Y:S01]  /*8420*/  ISETP.NE.AND P1, PT, R5, RZ, PT ;  /* 0x000000ff0500720c */ /* 0x000fe20003f25270 */
[----:B------:R-:W2:Y:S02]  /*8430*/  SYNCS.PHASECHK.TRANS64.TRYWAIT P2, [R2+URZ+0x22840], R3 ;  /* 0x02284003020075a7 */ /* 0x000ea4000804017f */
[----:B--2---:R-:W-:Y:S10]  /*8440*/  @!P2 BRA `(.L_x_54) ;  /* 0x0000001800bca947 */ /* 0x004ff40003800000 */
.L_x_97:
[----:B------:R-:W-:Y:S05]  /*8450*/  @P1 BRA `(.L_x_55) ;  /* 0x00000000001c1947 */ /* 0x000fea0003800000 */
[----:B------:R-:W3:Y:S01]  /*8460*/  S2R R11, SR_TID.X ;  /* 0x00000000000b7919 */ /* 0x000ee20000002100 */
[----:B------:R-:W-:-:S04]  /*8470*/  MOV R5, 0x3000 ;  /* 0x0000300000057802 */ /* 0x000fc80000000f00 */
[----:B------:R4:W-:Y:S01]  /*8480*/  SYNCS.ARRIVE.TRANS64 RZ, [R2+URZ+0x22830], R5 ;  /* 0x0228300502ff79a7 */ /* 0x0009e2000800003f */
[----:B---3--:R-:W-:-:S04]  /*8490*/  LOP3.LUT R11, R11, 0x1f, RZ, 0xc0, !PT ;  /* 0x0000001f0b0b7812 */ /* 0x008fc800078ec0ff */
[----:B------:R-:W-:-:S13]  /*84a0*/  ISETP.NE.AND P2, PT, R11, RZ, PT ;  /* 0x000000ff0b00720c */ /* 0x000fda0003f45270 */
[----:B----4-:R-:W-:Y:S05]  /*84b0*/  @!P2 BRA `(.L_x_55) ;  /* 0x000000000004a947 */ /* 0x010fea0003800000 */
[----:B------:R-:W-:Y:S01]  /*84c0*/  BPT.TRAP 0x1 ;  /* 0x000000040000795c */ /* 0x000fe20000300000 */
.L_x_55:
[----:B------:R-:W3:Y:S01]  /*84d0*/  S2R R11, SR_CgaCtaId ;  /* 0x00000000000b7919 */ /* 0x000ee20000008800 */
[----:B------:R-:W-:Y:S01]  /*84e0*/  MOV R5, 0x400 ;  /* 0x0000040000057802 */ /* 0x000fe20000000f00 */
[----:B------:R-:W-:Y:S01]  /*84f0*/  IMAD R8, R8, 0x60, RZ ;  /* 0x0000006008087824 */ /* 0x000fe200078e02ff */
[----:B------:R-:W-:Y:S01]  /*8500*/  R2UR UR9, R2 ;  /* 0x00000000020972ca */ /* 0x000fe200000e0000 */
[----:B------:R-:W-:Y:S01]  /*8510*/  UIADD3 UR4, UP0, UR42, 0x370, URZ ;  /* 0x000003702a047890 */ /* 0x000fe2000ff1e03f */
[----:B------:R-:W-:Y:S01]  /*8520*/  R2UR UR12, R0 ;  /* 0x00000000000c72ca */ /* 0x000fe200000e0000 */
[----:B------:R-:W-:Y:S01]  /*8530*/  UMOV UR6, 0x0 ;  /* 0x0000000000067882 */ /* 0x000fe20000000000 */
[----:B-----5:R-:W-:Y:S01]  /*8540*/  R2UR UR13, R4 ;  /* 0x00000000040d72ca */ /* 0x020fe200000e0000 */
[----:B------:R-:W-:Y:S01]  /*8550*/  UIADD3.X UR5, URZ, UR43, URZ, UP0, !UPT ;  /* 0x0000002b3f057290 */ /* 0x000fe200087fe43f */
[----:B------:R-:W-:Y:S01]  /*8560*/  R2UR UR11, R8 ;  /* 0x00000000080b72ca */ /* 0x000fe200000e0000 */
[----:B------:R-:W-:Y:S01]  /*8570*/  UMOV UR7, 0x14f00000 ;  /* 0x14f0000000077882 */ /* 0x000fe20000000000 */
[----:B------:R-:W-:-:S05]  /*8580*/  UMOV UR10, URZ ;  /* 0x0000003f000a7c82 */ /* 0x000fca0008000000 */
[----:B------:R-:W-:Y:S01]  /*8590*/  UIADD3 UR9, UR9, 0x22830, URZ ;  /* 0x0002283009097890 */ /* 0x000fe2000fffe03f */
[----:B---3--:R-:W-:-:S05]  /*85a0*/  LEA R5, R11, R5, 0x18 ;  /* 0x000000050b057211 */ /* 0x008fca00078ec0ff */
[----:B------:R-:W-:-:S05]  /*85b0*/  IMAD R5, R16, 0x3000, R5 ;  /* 0x0000300010057824 */ /* 0x000fca00078e0205 */
[----:B------:R-:W-:-:S13]  /*85c0*/  R2UR UR8, R5 ;  /* 0x00000000050872ca */ /* 0x000fda00000e0000 */
[----:B------:R-:W-:-:S09]  /*85d0*/  UIADD3 UR8, UR8, 0x1c400, URZ ;  /* 0x0001c40008087890 */ /* 0x000fd2000fffe03f */
[----:B------:R3:W-:Y:S01]  /*85e0*/  UTMALDG.4D [UR8], [UR4], desc[UR6] ;  /* 0x00000608040075b4 */ /* 0x0007e20008019000 */
[----:B------:R-:W4:Y:S02]  /*85f0*/  SYNCS.PHASECHK.TRANS64.TRYWAIT P2, [R2+URZ+0x22860], R3 ;  /* 0x02286003020075a7 */ /* 0x000f24000804017f */
[----:B---34-:R-:W-:Y:S05]  /*8600*/  @!P2 BRA `(.L_x_56) ;  /* 0x000000180060a947 */ /* 0x018fea0003800000 */
.L_x_98:
[----:B------:R-:W-:Y:S05]  /*8610*/  @P1 BRA `(.L_x_57) ;  /* 0x00000000001c1947 */ /* 0x000fea0003800000 */
[----:B------:R-:W4:Y:S01]  /*8620*/  S2R R5, SR_TID.X ;  /* 0x0000000000057919 */ /* 0x000f220000002100 */
[----:B--23--:R-:W-:-:S04]  /*8630*/  IMAD.MOV.U32 R3, RZ, RZ, 0xc000 ;  /* 0x0000c000ff037424 */ /* 0x00cfc800078e00ff */
[----:B------:R2:W-:Y:S01]  /*8640*/  SYNCS.ARRIVE.TRANS64 RZ, [R2+URZ+0x22850], R3 ;  /* 0x0228500302ff79a7 */ /* 0x0005e2000800003f */
[----:B----4-:R-:W-:-:S04]  /*8650*/  LOP3.LUT R5, R5, 0x1f, RZ, 0xc0, !PT ;  /* 0x0000001f05057812 */ /* 0x010fc800078ec0ff */
[----:B------:R-:W-:-:S13]  /*8660*/  ISETP.NE.AND P1, PT, R5, RZ, PT ;  /* 0x000000ff0500720c */ /* 0x000fda0003f25270 */
[----:B--2---:R-:W-:Y:S05]  /*8670*/  @!P1 BRA `(.L_x_57) ;  /* 0x0000000000049947 */ /* 0x004fea0003800000 */
[----:B------:R-:W-:Y:S01]  /*8680*/  BPT.TRAP 0x1 ;  /* 0x000000040000795c */ /* 0x000fe20000300000 */
.L_x_57:
[----:B------:R-:W4:Y:S01]  /*8690*/  S2R R5, SR_CgaCtaId ;  /* 0x0000000000057919 */ /* 0x000f220000008800 */
[----:B--23--:R-:W-:Y:S01]  /*86a0*/  MOV R3, 0x400 ;  /* 0x0000040000037802 */ /* 0x00cfe20000000f00 */
[----:B------:R-:W-:Y:S01]  /*86b0*/  UIADD3 UR4, UP0, UR42, 0x470, URZ ;  /* 0x000004702a047890 */ /* 0x000fe2000ff1e03f */
[----:B------:R-:W-:Y:S01]  /*86c0*/  R2UR UR9, R2 ;  /* 0x00000000020972ca */ /* 0x000fe200000e0000 */
[----:B------:R-:W-:Y:S01]  /*86d0*/  UMOV UR10, URZ ;  /* 0x0000003f000a7c82 */ /* 0x000fe20008000000 */
[----:B------:R-:W-:Y:S01]  /*86e0*/  R2UR UR11, R8 ;  /* 0x00000000080b72ca */ /* 0x000fe200000e0000 */
[----:B------:R-:W-:Y:S01]  /*86f0*/  UIADD3.X UR5, URZ, UR43, URZ, UP0, !UPT ;  /* 0x0000002b3f057290 */ /* 0x000fe200087fe43f */
[----:B------:R-:W-:Y:S01]  /*8700*/  R2UR UR12, R0 ;  /* 0x00000000000c72ca */ /* 0x000fe200000e0000 */
[----:B------:R-:W-:Y:S01]  /*8710*/  UMOV UR6, 0x0 ;  /* 0x0000000000067882 */ /* 0x000fe20000000000 */
[----:B------:R-:W-:Y:S01]  /*8720*/  R2UR UR13, R4 ;  /* 0x00000000040d72ca */ /* 0x000fe200000e0000 */
[----:B------:R-:W-:Y:S01]  /*8730*/  UMOV UR7, 0x14f00000 ;  /* 0x14f0000000077882 */ /* 0x000fe20000000000 */
[----:B------:R-:W-:-:S05]  /*8740*/  UMOV UR17, 0x40 ;  /* 0x0000004000117882 */ /* 0x000fca0000000000 */
[----:B------:R-:W-:Y:S01]  /*8750*/  UIADD3 UR9, UR9, 0x22850, URZ ;  /* 0x0002285009097890 */ /* 0x000fe2000fffe03f */
[----:B----4-:R-:W-:-:S05]  /*8760*/  LEA R3, R5, R3, 0x18 ;  /* 0x0000000305037211 */ /* 0x010fca00078ec0ff */
[----:B------:R-:W-:-:S05]  /*8770*/  IMAD R2, R16, 0xc000, R3 ;  /* 0x0000c00010027824 */ /* 0x000fca00078e0203 */
[----:B------:R-:W-:-:S13]  /*8780*/  R2UR UR14, R2 ;  /* 0x00000000020e72ca */ /* 0x000fda00000e0000 */
[----:B------:R-:W-:Y:S02]  /*8790*/  UIADD3 UR8, UR14, 0x400, URZ ;  /* 0x000004000e087890 */ /* 0x000fe4000fffe03f */
[----:B------:R-:W-:Y:S02]  /*87a0*/  UIADD3 UR15, UR14, 0x3400, URZ ;  /* 0x000034000e0f7890 */ /* 0x000fe4000fffe03f */
[----:B------:R-:W-:Y:S02]  /*87b0*/  UIADD3 UR16, UR14, 0x6400, URZ ;  /* 0x000064000e107890 */ /* 0x000fe4000fffe03f */
[----:B------:R-:W-:-:S03]  /*87c0*/  UIADD3 UR14, UR14, 0x9400, URZ ;  /* 0x000094000e0e7890 */ /* 0x000fc6000fffe03f */
[----:B------:R2:W-:Y:S02]  /*87d0*/  UTMALDG.4D [UR8], [UR4], desc[UR6] ;  /* 0x00000608040075b4 */ /* 0x0005e40008019000 */
[----:B--2---:R-:W-:Y:S01]  /*87e0*/  UMOV UR8, UR15 ;  /* 0x0000000f00087c82 */ /* 0x004fe20008000000 */
[----:B------:R-:W-:Y:S01]  /*87f0*/  UMOV UR10, UR17 ;  /* 0x00000011000a7c82 */ /* 0x000fe20008000000 */
[----:B------:R-:W-:Y:S01]  /*8800*/  UMOV UR15, 0x80 ;  /* 0x00000080000f7882 */ /* 0x000fe20000000000 */
        /* <DEDUP_REMOVED lines=8> */
[----:B--2---:R-:W-:Y:S01]  /*8890*/  NOP ;  /* 0x0000000000007918 */ /* 0x004fe20000000000 */
.L_x_52:
[----:B------:R-:W-:Y:S05]  /*88a0*/  BSYNC B0 ;  /* 0x0000000000007941 */ /* 0x000fea0003800000 */
.L_x_51:
[----:B------:R-:W2:Y:S01]  /*88b0*/  LDL.LU R3, [R1+0x8] ;  /* 0x0000080001037983 */ /* 0x000ea20000300800 */
[----:B------:R-:W-:-:S04]  /*88c0*/  IADD3 R16, R16, 0x1, RZ ;  /* 0x0000000110107810 */ /* 0x000fc80007ffe0ff */
[----:B------:R-:W-:-:S04]  /*88d0*/  ISETP.NE.AND P1, PT, R16, 0x2, PT ;  /* 0x000000021000780c */ /* 0x000fc80003f25270 */
[----:B------:R-:W-:Y:S02]  /*88e0*/  SEL R2, RZ, 0x1, P1 ;  /* 0x00000001ff027807 */ /* 0x000fe40000800000 */
[----:B------:R-:W-:Y:S02]  /*88f0*/  SEL R16, R16, RZ, P1 ;  /* 0x000000ff10107207 */ /* 0x000fe40000800000 */
[----:B------:R-:W-:Y:S01]  /*8900*/  LOP3.LUT R17, R17, R2, RZ, 0x3c, !PT ;  /* 0x0000000211117212 */ /* 0x000fe200078e3cff */
[----:B--2---:R-:W-:-:S07]  /*8910*/  VIADD R8, R3, 0xfffffffd ;  /* 0xfffffffd03087836 */ /* 0x004fce0000000000 */
.L_x_50:
[----:B------:R-:W-:Y:S01]  /*8920*/  IADD3 R10, -R10, RZ, RZ ;  /* 0x000000ff0a0a7210 */ /* 0x000fe20007ffe1ff */
[----:B------:R-:W-:Y:S03]  /*8930*/  BSSY B0, `(.L_x_49) ;  /* 0x00000dc000007945 */ /* 0x000fe60003800000 */
[----:B------:R-:W-:-:S13]  /*8940*/  ISETP.NE.AND P1, PT, R9, R10, PT ;  /* 0x0000000a0900720c */ /* 0x000fda0003f25270 */
[----:B------:R-:W-:Y:S05]  /*8950*/  @!P1 BRA `(.L_x_58) ;  /* 0x0000000c00649947 */ /* 0x000fea0003800000 */
.L_x_73:
[----:B------:R-:W-:Y:S04]  /*8960*/  BSSY B1, `(.L_x_59) ;  /* 0x0000065000017945 */ /* 0x000fe80003800000 */
[----:B------:R-:W-:Y:S05]  /*8970*/  @!P6 BRA `(.L_x_60) ;  /* 0x00000004008ce947 */ /* 0x000fea0003800000 */
[----:B-1----:R-:W-:Y:S01]  /*8980*/  IMAD.MOV.U32 R9, RZ, RZ, R8 ;  /* 0x000000ffff097224 */ /* 0x002fe200078e0008 */
[----:B------:R-:W-:Y:S06]  /*8990*/  @!P0 BRA `(.L_x_61) ;  /* 0x0000000000488947 */ /* 0x000fec0003800000 */
[----:B------:R-:W1:Y:S01]  /*89a0*/  LDC R10, c[0x0][0x41c] ;  /* 0x00010700ff0a7b82 */ /* 0x000e620000000800 */
[----:B------:R-:W-:Y:S02]  /*89b0*/  ULDC.64 UR4, c[0x0][0x408] ;  /* 0x0001020000047ab9 */ /* 0x000fe40000000a00 */
[----:B------:R-:W-:-:S04]  /*89c0*/  IMAD R11, R7, UR4, RZ ;  /* 0x00000004070b7c24 */ /* 0x000fc8000f8e02ff */
[----:B------:R-:W-:Y:S01]  /*89d0*/  IMAD R11, R6, UR5, R11 ;  /* 0x00000005060b7c24 */ /* 0x000fe2000f8e020b */
[----:B-1----:R-:W-:-:S13]  /*89e0*/  ISETP.NE.AND P1, PT, R10, 0x1, PT ;  /* 0x000000010a00780c */ /* 0x002fda0003f25270 */
[----:B------:R-:W1:Y:S02]  /*89f0*/  @P1 LDC.64 R2, c[0x0][0x420] ;  /* 0x00010800ff021b82 */ /* 0x000e640000000a00 */
[----:B-1----:R-:W-:Y:S01]  /*8a00*/  @P1 IMAD.HI.U32 R4, R8, R2, RZ ;  /* 0x0000000208041227 */ /* 0x002fe200078e00ff */
[----:B------:R-:W-:-:S04]  /*8a10*/  MOV R2, R8 ;  /* 0x0000000800027202 */ /* 0x000fc80000000f00 */
[----:B------:R-:W-:Y:S02]  /*8a20*/  @P1 SHF.R.U32.HI R2, RZ, R3, R4 ;  /* 0x00000003ff021219 */ /* 0x000fe40000011604 */
[----:B------:R-:W1:Y:S02]  /*8a30*/  LDC.64 R4, c[0x0][0x3f8] ;  /* 0x0000fe00ff047b82 */ /* 0x000e640000000a00 */
[--C-:B------:R-:W-:Y:S01]  /*8a40*/  SHF.R.S32.HI R3, RZ, 0x1f, R2.reuse ;  /* 0x0000001fff037819 */ /* 0x100fe20000011402 */
[--C-:B------:R-:W-:Y:S02]  /*8a50*/  IMAD.MOV R9, RZ, RZ, -R2.reuse ;  /* 0x000000ffff097224 */ /* 0x100fe400078e0a02 */
[----:B------:R-:W-:-:S04]  /*8a60*/  IMAD.WIDE.U32 R2, R6, UR4, R2 ;  /* 0x0000000406027c25 */ /* 0x000fc8000f8e0002 */
[----:B------:R-:W-:Y:S01]  /*8a70*/  IMAD R9, R10, R9, R8 ;  /* 0x000000090a097224 */ /* 0x000fe200078e0208 */
[----:B------:R-:W-:Y:S02]  /*8a80*/  IADD3 R11, R11, R3, RZ ;  /* 0x000000030b0b7210 */ /* 0x000fe40007ffe0ff */
[----:B-1----:R-:W-:-:S04]  /*8a90*/  LEA R4, P1, R2, R4, 0x2 ;  /* 0x0000000402047211 */ /* 0x002fc800078210ff */
[----:B------:R-:W-:-:S05]  /*8aa0*/  LEA.HI.X R5, R2, R5, R11, 0x2, P1 ;  /* 0x0000000502057211 */ /* 0x000fca00008f140b */
[----:B------:R1:W5:Y:S04]  /*8ab0*/  LDG.E R4, desc[UR40][R4.64] ;  /* 0x0000002804047981 */ /* 0x000368000c1e1900 */
.L_x_61:
[----:B------:R-:W2:Y:S01]  /*8ac0*/  S2R R3, SR_CgaCtaId ;  /* 0x0000000000037919 */ /* 0x000ea20000008800 */
[----:B------:R-:W-:Y:S01]  /*8ad0*/  MOV R2, 0x400 ;  /* 0x0000040000027802 */ /* 0x000fe20000000f00 */
[----:B-1----:R-:W1:Y:S03]  /*8ae0*/  S2R R5, SR_TID.X ;  /* 0x0000000000057919 */ /* 0x002e660000002100 */
[----:B--2---:R-:W-:Y:S02]  /*8af0*/  LEA R2, R3, R2, 0x18 ;  /* 0x0000000203027211 */ /* 0x004fe400078ec0ff */
[----:B-1----:R-:W-:-:S03]  /*8b00*/  LOP3.LUT R5, R5, 0x7f, RZ, 0xc0, !PT ;  /* 0x0000007f05057812 */ /* 0x002fc600078ec0ff */
[----:B------:R-:W-:Y:S01]  /*8b10*/  IMAD R3, R16, 0x8, R2 ;  /* 0x0000000810037824 */ /* 0x000fe200078e0202 */
[----:B------:R-:W-:Y:S02]  /*8b20*/  SHF.L.U32 R2, R17, 0x1f, RZ ;  /* 0x0000001f11027819 */ /* 0x000fe400000006ff */
[----:B------:R-:W-:Y:S02]  /*8b30*/  ISETP.NE.AND P1, PT, R5, RZ, PT ;  /* 0x000000ff0500720c */ /* 0x000fe40003f25270 */
[----:B------:R-:W1:Y:S02]  /*8b40*/  SYNCS.PHASECHK.TRANS64.TRYWAIT P2, [R3+URZ+0x22840], R2 ;  /* 0x02284002030075a7 */ /* 0x000e64000804017f */
[----:B-1----:R-:W-:Y:S09]  /*8b50*/  @!P2 BRA `(.L_x_62) ;  /* 0x000000140020a947 */ /* 0x002ff20003800000 */
.L_x_99:
[----:B------:R-:W-:Y:S05]  /*8b60*/  @P1 BRA `(.L_x_63) ;  /* 0x00000000001c1947 */ /* 0x000fea0003800000 */
[----:B------:R-:W2:Y:S01]  /*8b70*/  S2R R5, SR_TID.X ;  /* 0x0000000000057919 */ /* 0x000ea20000002100 */
[----:B------:R-:W-:-:S04]  /*8b80*/  MOV R10, 0x3000 ;  /* 0x00003000000a7802 */ /* 0x000fc80000000f00 */
[----:B------:R3:W-:Y:S01]  /*8b90*/  SYNCS.ARRIVE.TRANS64 RZ, [R3+URZ+0x22830], R10 ;  /* 0x0228300a03ff79a7 */ /* 0x0007e2000800003f */
[----:B--2---:R-:W-:-:S04]  /*8ba0*/  LOP3.LUT R5, R5, 0x1f, RZ, 0xc0, !PT ;  /* 0x0000001f05057812 */ /* 0x004fc800078ec0ff */
[----:B------:R-:W-:-:S13]  /*8bb0*/  ISETP.NE.AND P2, PT, R5, RZ, PT ;  /* 0x000000ff0500720c */ /* 0x000fda0003f45270 */
[----:B---3--:R-:W-:Y:S05]  /*8bc0*/  @!P2 BRA `(.L_x_63) ;  /* 0x000000000004a947 */ /* 0x008fea0003800000 */
[----:B------:R-:W-:Y:S01]  /*8bd0*/  BPT.TRAP 0x1 ;  /* 0x000000040000795c */ /* 0x000fe20000300000 */
.L_x_63:
[----:B------:R-:W2:Y:S01]  /*8be0*/  S2R R10, SR_CgaCtaId ;  /* 0x00000000000a7919 */ /* 0x000ea20000008800 */
[----:B------:R-:W-:Y:S01]  /*8bf0*/  MOV R5, 0x400 ;  /* 0x0000040000057802 */ /* 0x000fe20000000f00 */
[----:B------:R-:W-:Y:S01]  /*8c00*/  UIADD3 UR4, UP0, UR42, 0x370, URZ ;  /* 0x000003702a047890 */ /* 0x000fe2000ff1e03f */
[----:B------:R-:W-:Y:S01]  /*8c10*/  R2UR UR9, R3 ;  /* 0x00000000030972ca */ /* 0x000fe200000e0000 */
[----:B------:R-:W-:Y:S01]  /*8c20*/  UMOV UR6, 0x0 ;  /* 0x0000000000067882 */ /* 0x000fe20000000000 */
[----:B------:R-:W-:Y:S01]  /*8c30*/  R2UR UR12, R0 ;  /* 0x00000000000c72ca */ /* 0x000fe200000e0000 */
[----:B------:R-:W-:Y:S01]  /*8c40*/  UIADD3.X UR5, URZ, UR43, URZ, UP0, !UPT ;  /* 0x0000002b3f057290 */ /* 0x000fe200087fe43f */
[----:B-----5:R-:W-:Y:S01]  /*8c50*/  R2UR UR13, R4 ;  /* 0x00000000040d72ca */ /* 0x020fe200000e0000 */
[----:B------:R-:W-:Y:S01]  /*8c60*/  UMOV UR7, 0x14f00000 ;  /* 0x14f0000000077882 */ /* 0x000fe20000000000 */
[----:B------:R-:W-:-:S07]  /*8c70*/  UMOV UR10, URZ ;  /* 0x0000003f000a7c82 */ /* 0x000fce0008000000 */
[----:B------:R-:W-:Y:S01]  /*8c80*/  UIADD3 UR9, UR9, 0x22830, URZ ;  /* 0x0002283009097890 */ /* 0x000fe2000fffe03f */
[----:B--2---:R-:W-:-:S05]  /*8c90*/  LEA R5, R10, R5, 0x18 ;  /* 0x000000050a057211 */ /* 0x004fca00078ec0ff */
[----:B------:R-:W-:-:S05]  /*8ca0*/  IMAD R5, R16, 0x3000, R5 ;  /* 0x0000300010057824 */ /* 0x000fca00078e0205 */
[----:B------:R-:W-:Y:S01]  /*8cb0*/  R2UR UR8, R5 ;  /* 0x00000000050872ca */ /* 0x000fe200000e0000 */
[----:B------:R-:W-:-:S05]  /*8cc0*/  IMAD R5, R9, 0x60, RZ ;  /* 0x0000006009057824 */ /* 0x000fca00078e02ff */
[----:B------:R-:W-:-:S07]  /*8cd0*/  R2UR UR11, R5 ;  /* 0x00000000050b72ca */ /* 0x000fce00000e0000 */
[----:B------:R-:W-:-:S09]  /*8ce0*/  UIADD3 UR8, UR8, 0x1c400, URZ ;  /* 0x0001c40008087890 */ /* 0x000fd2000fffe03f */
[----:B------:R2:W-:Y:S01]  /*8cf0*/  UTMALDG.4D [UR8], [UR4], desc[UR6] ;  /* 0x00000608040075b4 */ /* 0x0005e20008019000 */
[----:B------:R-:W3:Y:S02]  /*8d00*/  SYNCS.PHASECHK.TRANS64.TRYWAIT P2, [R3+URZ+0x22860], R2 ;  /* 0x02286002030075a7 */ /* 0x000ee4000804017f */
[----:B--23--:R-:W-:Y:S05]  /*8d10*/  @!P2 BRA `(.L_x_64) ;  /* 0x0000001000c4a947 */ /* 0x00cfea0003800000 */
.L_x_100:
[----:B------:R-:W-:Y:S05]  /*8d20*/  @P1 BRA `(.L_x_65) ;  /* 0x00000000001c1947 */ /* 0x000fea0003800000 */
[----:B------:R-:W3:Y:S01]  /*8d30*/  S2R R9, SR_TID.X ;  /* 0x0000000000097919 */ /* 0x000ee20000002100 */
[----:B-12---:R-:W-:-:S04]  /*8d40*/  IMAD.MOV.U32 R2, RZ, RZ, 0xc000 ;  /* 0x0000c000ff027424 */ /* 0x006fc800078e00ff */
[----:B------:R4:W-:Y:S01]  /*8d50*/  SYNCS.ARRIVE.TRANS64 RZ, [R3+URZ+0x22850], R2 ;  /* 0x0228500203ff79a7 */ /* 0x0009e2000800003f */
[----:B---3--:R-:W-:-:S04]  /*8d60*/  LOP3.LUT R9, R9, 0x1f, RZ, 0xc0, !PT ;  /* 0x0000001f09097812 */ /* 0x008fc800078ec0ff */
[----:B------:R-:W-:-:S13]  /*8d70*/  ISETP.NE.AND P1, PT, R9, RZ, PT ;  /* 0x000000ff0900720c */ /* 0x000fda0003f25270 */
[----:B----4-:R-:W-:Y:S05]  /*8d80*/  @!P1 BRA `(.L_x_65) ;  /* 0x0000000000049947 */ /* 0x010fea0003800000 */
[----:B------:R-:W-:Y:S01]  /*8d90*/  BPT.TRAP 0x1 ;  /* 0x000000040000795c */ /* 0x000fe20000300000 */
.L_x_65:
[----:B------:R-:W3:Y:S01]  /*8da0*/  S2R R9, SR_CgaCtaId ;  /* 0x0000000000097919 */ /* 0x000ee20000008800 */
[----:B-12---:R-:W-:Y:S01]  /*8db0*/  MOV R2, 0x400 ;  /* 0x0000040000027802 */ /* 0x006fe20000000f00 */
        /* <DEDUP_REMOVED lines=11> */
[----:B---3--:R-:W-:-:S05]  /*8e70*/  LEA R2, R9, R2, 0x18 ;  /* 0x0000000209027211 */ /* 0x008fca00078ec0ff */
[----:B------:R-:W-:-:S05]  /*8e80*/  IMAD R2, R16, 0xc000, R2 ;  /* 0x0000c00010027824 */ /* 0x000fca00078e0202 */
[----:B------:R-:W-:-:S13]  /*8e90*/  R2UR UR14, R2 ;  /* 0x00000000020e72ca */ /* 0x000fda00000e0000 */
[----:B------:R-:W-:Y:S02]  /*8ea0*/  UIADD3 UR8, UR14, 0x400, URZ ;  /* 0x000004000e087890 */ /* 0x000fe4000fffe03f */
[----:B------:R-:W-:Y:S02]  /*8eb0*/  UIADD3 UR15, UR14, 0x3400, URZ ;  /* 0x000034000e0f7890 */ /* 0x000fe4000fffe03f */
[----:B------:R-:W-:Y:S02]  /*8ec0*/  UIADD3 UR16, UR14, 0x6400, URZ ;  /* 0x000064000e107890 */ /* 0x000fe4000fffe03f */
[----:B------:R-:W-:-:S03]  /*8ed0*/  UIADD3 UR14, UR14, 0x9400, URZ ;  /* 0x000094000e0e7890 */ /* 0x000fc6000fffe03f */
[----:B------:R1:W-:Y:S02]  /*8ee0*/  UTMALDG.4D [UR8], [UR4], desc[UR6] ;  /* 0x00000608040075b4 */ /* 0x0003e40008019000 */
[----:B-1----:R-:W-:Y:S01]  /*8ef0*/  UMOV UR8, UR15 ;  /* 0x0000000f00087c82 */ /* 0x002fe20008000000 */
[----:B------:R-:W-:Y:S01]  /*8f00*/  UMOV UR10, UR17 ;  /* 0x00000011000a7c82 */ /* 0x000fe20008000000 */
[----:B------:R-:W-:Y:S01]  /*8f10*/  UMOV UR15, 0x80 ;  /* 0x00000080000f7882 */ /* 0x000fe20000000000 */
[----:B------:R1:W-:Y:S02]  /*8f20*/  UTMALDG.4D [UR8], [UR4], desc[UR6] ;  /* 0x00000608040075b4 */ /* 0x0003e40008019000 */
[----:B-1----:R-:W-:Y:S01]  /*8f30*/  UMOV UR8, UR16 ;  /* 0x0000001000087c82 */ /* 0x002fe20008000000 */
[----:B------:R-:W-:Y:S01]  /*8f40*/  UMOV UR10, UR15 ;  /* 0x0000000f000a7c82 */ /* 0x000fe20008000000 */
[----:B------:R-:W-:Y:S01]  /*8f50*/  UMOV UR15, 0xc0 ;  /* 0x000000c0000f7882 */ /* 0x000fe20000000000 */
[----:B------:R1:W-:Y:S02]  /*8f60*/  UTMALDG.4D [UR8], [UR4], desc[UR6] ;  /* 0x00000608040075b4 */ /* 0x0003e40008019000 */
[----:B-1----:R-:W-:Y:S01]  /*8f70*/  UMOV UR8, UR14 ;  /* 0x0000000e00087c82 */ /* 0x002fe20008000000 */
[----:B------:R-:W-:-:S02]  /*8f80*/  UMOV UR10, UR15 ;  /* 0x0000000f000a7c82 */ /* 0x000fc40008000000 */
[----:B------:R2:W-:Y:S02]  /*8f90*/  UTMALDG.4D [UR8], [UR4], desc[UR6] ;  /* 0x00000608040075b4 */ /* 0x0005e40008019000 */
[----:B--2---:R-:W-:Y:S01]  /*8fa0*/  NOP ;  /* 0x0000000000007918 */ /* 0x004fe20000000000 */
.L_x_60:
[----:B------:R-:W-:Y:S05]  /*8fb0*/  BSYNC B1 ;  /* 0x0000000000017941 */ /* 0x000fea0003800000 */
.L_x_59:
[----:B-1----:R-:W-:Y:S01]  /*8fc0*/  IADD3 R9, R16, 0x1, RZ ;  /* 0x0000000110097810 */ /* 0x002fe20007ffe0ff */
[----:B------:R-:W-:Y:S03]  /*8fd0*/  BSSY B1, `(.L_x_66) ;  /* 0x0000069000017945 */ /* 0x000fe60003800000 */
[----:B------:R-:W-:-:S04]  /*8fe0*/  ISETP.NE.AND P1, PT, R9, 0x2, PT ;  /* 0x000000020900780c */ /* 0x000fc80003f25270 */
[----:B------:R-:W-:Y:S02]  /*8ff0*/  SEL R2, RZ, 0x1, P1 ;  /* 0x00000001ff027807 */ /* 0x000fe40000800000 */
[----:B------:R-:W-:Y:S02]  /*9000*/  SEL R9, R9, RZ, P1 ;  /* 0x000000ff09097207 */ /* 0x000fe40000800000 */
[----:B------:R-:W-:Y:S01]  /*9010*/  LOP3.LUT R17, R17, R2, RZ, 0x3c, !PT ;  /* 0x0000000211117212 */ /* 0x000fe200078e3cff */
[----:B------:R-:W-:Y:S06]  /*9020*/  @!P6 BRA `(.L_x_67) ;  /* 0x00000004008ce947 */ /* 0x000fec0003800000 */
[----:B------:R-:W-:Y:S01]  /*9030*/  VIADD R10, R8, 0xffffffff ;  /* 0xffffffff080a7836 */ /* 0x000fe20000000000 */
        /* <DEDUP_REMOVED lines=9> */
[----:B------:R-:W-:-:S05]  /*90d0*/  @P1 SHF.R.U32.HI R2, RZ, R3, R4 ;  /* 0x00000003ff021219 */ /* 0x000fca0000011604 */
[----:B------:R-:W-:-:S04]  /*90e0*/  IMAD.MOV R3, RZ, RZ, -R2 ;  /* 0x000000ffff037224 */ /* 0x000fc800078e0a02 */
[----:B------:R-:W-:Y:S01]  /*90f0*/  IMAD R10, R5, R3, R10 ;  /* 0x00000003050a7224 */ /* 0x000fe200078e020a */
[--C-:B------:R-:W-:Y:S01]  /*9100*/  SHF.R.S32.HI R3, RZ, 0x1f, R2.reuse ;  /* 0x0000001fff037819 */ /* 0x100fe20000011402 */
[----:B------:R-:W1:Y:S02]  /*9110*/  LDC.64 R4, c[0x0][0x3f8] ;  /* 0x0000fe00ff047b82 */ /* 0x000e640000000a00 */
[----:B------:R-:W-:-:S05]  /*9120*/  IMAD.WIDE.U32 R2, R6, UR4, R2 ;  /* 0x0000000406027c25 */ /* 0x000fca000f8e0002 */
[----:B------:R-:W-:Y:S02]  /*9130*/  IADD3 R11, R11, R3, RZ ;  /* 0x000000030b0b7210 */ /* 0x000fe40007ffe0ff */
[----:B-1----:R-:W-:-:S04]  /*9140*/  LEA R4, P1, R2, R4, 0x2 ;  /* 0x0000000402047211 */ /* 0x002fc800078210ff */
[----:B------:R-:W-:-:S05]  /*9150*/  LEA.HI.X R5, R2, R5, R11, 0x2, P1 ;  /* 0x0000000502057211 */ /* 0x000fca00008f140b */
[----:B------:R1:W5:Y:S04]  /*9160*/  LDG.E R4, desc[UR40][R4.64] ;  /* 0x0000002804047981 */ /* 0x000368000c1e1900 */
.L_x_68:
        /* <DEDUP_REMOVED lines=10> */
.L_x_101:
        /* <DEDUP_REMOVED lines=8> */
.L_x_70:
[----:B------:R-:W2:Y:S01]  /*9290*/  S2R R11, SR_CgaCtaId ;  /* 0x00000000000b7919 */ /* 0x000ea20000008800 */
        /* <DEDUP_REMOVED lines=12> */
[----:B--2---:R-:W-:-:S05]  /*9360*/  LEA R5, R11, R5, 0x18 ;  /* 0x000000050b057211 */ /* 0x004fca00078ec0ff */
[----:B------:R-:W-:-:S05]  /*9370*/  IMAD R5, R9, 0x3000, R5 ;  /* 0x0000300009057824 */ /* 0x000fca00078e0205 */
[----:B------:R-:W-:-:S13]  /*9380*/  R2UR UR8, R5 ;  /* 0x00000000050872ca */ /* 0x000fda00000e0000 */
[----:B------:R-:W-:-:S09]  /*9390*/  UIADD3 UR8, UR8, 0x1c400, URZ ;  /* 0x0001c40008087890 */ /* 0x000fd2000fffe03f */
[----:B------:R2:W-:Y:S01]  /*93a0*/  UTMALDG.4D [UR8], [UR4], desc[UR6] ;  /* 0x00000608040075b4 */ /* 0x0005e20008019000 */
[----:B------:R-:W3:Y:S02]  /*93b0*/  SYNCS.PHASECHK.TRANS64.TRYWAIT P2, [R3+URZ+0x22860], R2 ;  /* 0x02286002030075a7 */ /* 0x000ee4000804017f */
[----:B--23--:R-:W-:Y:S05]  /*93c0*/  @!P2 BRA `(.L_x_71) ;  /* 0x0000000c0040a947 */ /* 0x00cfea0003800000 */
.L_x_102:
        /* <DEDUP_REMOVED lines=8> */
.L_x_72:
        /* <DEDUP_REMOVED lines=32> */
[----:B-1----:R-:W-:Y:S01]  /*9650*/  NOP ;  /* 0x0000000000007918 */ /* 0x002fe20000000000 */
.L_x_67:
[----:B------:R-:W-:Y:S05]  /*9660*/  BSYNC B1 ;  /* 0x0000000000017941 */ /* 0x000fea0003800000 */
.L_x_66:
[C---:B------:R-:W-:Y:S01]  /*9670*/  ISETP.GT.AND P2, PT, R8.reuse, 0x1, PT ;  /* 0x000000010800780c */ /* 0x040fe20003f44270 */
[----:B------:R-:W-:Y:S01]  /*9680*/  VIADD R8, R8, 0xfffffffe ;  /* 0xfffffffe08087836 */ /* 0x000fe20000000000 */
[----:B------:R-:W-:-:S04]  /*9690*/  IADD3 R9, R9, 0x1, RZ ;  /* 0x0000000109097810 */ /* 0x000fc80007ffe0ff */
[----:B------:R-:W-:-:S04]  /*96a0*/  ISETP.NE.AND P1, PT, R9, 0x2, PT ;  /* 0x000000020900780c */ /* 0x000fc80003f25270 */
[----:B------:R-:W-:Y:S02]  /*96b0*/  SEL R2, RZ, 0x1, P1 ;  /* 0x00000001ff027807 */ /* 0x000fe40000800000 */
[----:B------:R-:W-:Y:S02]  /*96c0*/  SEL R16, R9, RZ, P1 ;  /* 0x000000ff09107207 */ /* 0x000fe40000800000 */
[----:B------:R-:W-:Y:S01]  /*96d0*/  LOP3.LUT R17, R17, R2, RZ, 0x3c, !PT ;  /* 0x0000000211117212 */ /* 0x000fe200078e3cff */
[----:B------:R-:W-:Y:S06]  /*96e0*/  @P2 BRA `(.L_x_73) ;  /* 0xfffffff0009c2947 */ /* 0x000fec000383ffff */
.L_x_58:
[----:B------:R-:W-:Y:S05]  /*96f0*/  BSYNC B0 ;  /* 0x0000000000007941 */ /* 0x000fea0003800000 */
.L_x_49:
[----:B------:R-:W2:Y:S01]  /*9700*/  LDL.LU R2, [R1+0xc] ;  /* 0x00000c0001027983 */ /* 0x000ea20000300800 */
[----:B------:R-:W-:-:S03]  /*9710*/  ULDC UR4, c[0x0][0xda4] ;  /* 0x0003690000047ab9 */ /* 0x000fc60000000800 */
[----:B------:R-:W3:Y:S01]  /*9720*/  LDL.LU R0, [R1+0x18] ;  /* 0x0000180001007983 */ /* 0x000ee20000300800 */
[----:B--2---:R-:W-:Y:S01]  /*9730*/  IADD3 R2, R2, UR36, RZ ;  /* 0x0000002402027c10 */ /* 0x004fe2000fffe0ff */
[----:B---3--:R-:W-:-:S04]  /*9740*/  VIADD R0, R0, 0x1 ;  /* 0x0000000100007836 */ /* 0x008fc80000000000 */
[----:B------:R2:W-:Y:S01]  /*9750*/  STL [R1+0xc], R2 ;  /* 0x00000c0201007387 */ /* 0x0005e20000100800 */
[----:B------:R-:W-:-:S03]  /*9760*/  ISETP.GE.AND P0, PT, R2, UR4, PT ;  /* 0x0000000402007c0c */ /* 0x000fc6000bf06270 */
[----:B------:R2:W-:Y:S10]  /*9770*/  STL [R1+0x18], R0 ;  /* 0x0000180001007387 */ /* 0x0005f40000100800 */
[----:B--2---:R-:W-:Y:S05]  /*9780*/  @!P0 BRA `(.L_x_74) ;  /* 0xffffffd800088947 */ /* 0x004fea000383ffff */
[----:B------:R-:W-:-:S07]  /*9790*/  LOP3.LUT R2, R0, 0x1, RZ, 0xc, !PT ;  /* 0x0000000100027812 */ /* 0x000fce00078e0cff */
.L_x_32:
[----:B------:R-:W2:Y:S01]  /*97a0*/  S2R R3, SR_CgaCtaId ;  /* 0x0000000000037919 */ /* 0x000ea20000008800 */
[----:B------:R-:W-:Y:S01]  /*97b0*/  MOV R0, 0x400 ;  /* 0x0000040000007802 */ /* 0x000fe20000000f00 */
[----:B------:R-:W-:Y:S03]  /*97c0*/  BSSY B0, `(.L_x_75) ;  /* 0x0000005000007945 */ /* 0x000fe60003800000 */
[----:B--2---:R-:W-:Y:S02]  /*97d0*/  LEA R0, R3, R0, 0x18 ;  /* 0x0000000003007211 */ /* 0x004fe400078ec0ff */
[----:B------:R-:W-:-:S04]  /*97e0*/  SHF.L.U32 R3, R2, 0x1f, RZ ;  /* 0x0000001f02037819 */ /* 0x000fc800000006ff */
[----:B------:R-:W2:Y:S02]  /*97f0*/  SYNCS.PHASECHK.TRANS64.TRYWAIT P0, [R0+URZ+0x22820], R3 ;  /* 0x02282003000075a7 */ /* 0x000ea4000800017f */
[----:B--2---:R-:W-:Y:S05]  /*9800*/  @!P0 BRA `(.L_x_76) ;  /* 0x0000000800448947 */ /* 0x004fea0003800000 */
.L_x_103:
[----:B------:R-:W-:Y:S05]  /*9810*/  BSYNC B0 ;  /* 0x0000000000007941 */ /* 0x000fea0003800000 */
.L_x_75:
[----:B------:R-:W-:-:S03]  /*9820*/  UMOV UR4, 0xffffffff ;  /* 0xffffffff00047882 */ /* 0x000fc60000000000 */
[----:B------:R-:W-:Y:S05]  /*9830*/  BRA.DIV UR4, `(.L_x_77) ;  /* 0x0000000a044c7947 */ /* 0x000fea000b800000 */
[----:B------:R-:W3:Y:S02]  /*9840*/  S2R R2, SR_TID.X ;  /* 0x0000000000027919 */ /* 0x000ee40000002100 */
[----:B---3--:R-:W-:-:S04]  /*9850*/  SHF.R.U32.HI R2, RZ, 0x5, R2 ;  /* 0x00000005ff027819 */ /* 0x008fc80000011602 */
[----:B------:R-:W-:-:S05]  /*9860*/  LOP3.LUT R2, R2, 0x3, RZ, 0xc0, !PT ;  /* 0x0000000302027812 */ /* 0x000fca00078ec0ff */
[----:B------:R3:W4:Y:S02]  /*9870*/  SHFL.IDX PT, R14, R2, RZ, 0x1f ;  /* 0x00001fff020e7589 */ /* 0x00072400000e0000 */
.L_x_106:
[----:B----4-:R-:W-:Y:S01]  /*9880*/  ISETP.NE.AND P0, PT, R14, RZ, PT ;  /* 0x000000ff0e00720c */ /* 0x010fe20003f05270 */
[----:B------:R-:W-:-:S12]  /*9890*/  BSSY B0, `(.L_x_78) ;  /* 0x0000024000007945 */ /* 0x000fd80003800000 */
[----:B------:R-:W-:Y:S05]  /*98a0*/  @P0 BRA `(.L_x_79) ;  /* 0x0000000000880947 */ /* 0x000fea0003800000 */
[----:B------:R-:W-:-:S03]  /*98b0*/  UMOV UR4, 0xffffffff ;  /* 0xffffffff00047882 */ /* 0x000fc60000000000 */
[----:B------:R-:W-:Y:S05]  /*98c0*/  BRA.DIV UR4, `(.L_x_80) ;  /* 0x0000000a045c7947 */ /* 0x000fea000b800000 */
[----:B------:R-:W-:-:S13]  /*98d0*/  ELECT P6, URZ, PT ;  /* 0x00000000003f782f */ /* 0x000fda00038c0000 */
.L_x_109:
[----:B------:R-:W-:Y:S05]  /*98e0*/  @!P6 BRA `(.L_x_79) ;  /* 0x000000000078e947 */ /* 0x000fea0003800000 */
[----:B------:R-:W-:-:S06]  /*98f0*/  ULOP3.LUT UR4, UR38, 0x2, URZ, 0xfc, !UPT ;  /* 0x0000000226047892 */ /* 0x000fcc000f8efc3f */
[----:B---3--:R-:W-:-:S04]  /*9900*/  MOV R2, UR4 ;  /* 0x0000000400027c02 */ /* 0x008fc80008000f00 */
[----:B------:R-:W-:-:S13]  /*9910*/  ISETP.NE.AND P2, PT, R2, 0x3, PT ;  /* 0x000000030200780c */ /* 0x000fda0003f45270 */
[----:B------:R-:W-:Y:S05]  /*9920*/  @!P2 BRA `(.L_x_81) ;  /* 0x000000000004a947 */ /* 0x000fea0003800000 */
[----:B------:R-:W-:Y:S01]  /*9930*/  BPT.TRAP 0x1 ;  /* 0x000000040000795c */ /* 0x000fe20000300000 */
.L_x_81:
[----:B--2---:R-:W-:Y:S01]  /*9940*/  VIADD R3, R0, 0x22840 ;  /* 0x0002284000037836 */ /* 0x004fe20000000000 */
[----:B------:R-:W-:Y:S01]  /*9950*/  SHF.L.U32 R5, R17, 0x1f, RZ ;  /* 0x0000001f11057819 */ /* 0x000fe200000006ff */
[----:B------:R-:W-:-:S03]  /*9960*/  VIADD R2, R16, 0x1 ;  /* 0x0000000110027836 */ /* 0x000fc60000000000 */
[----:B------:R-:W-:Y:S02]  /*9970*/  LEA R6, R16, R3, 0x3 ;  /* 0x0000000310067211 */ /* 0x000fe400078e18ff */
[----:B------:R-:W-:Y:S02]  /*9980*/  ISETP.NE.AND P1, PT, R2, 0x2, PT ;  /* 0x000000020200780c */ /* 0x000fe40003f25270 */
[----:B------:R-:W2:Y:S02]  /*9990*/  SYNCS.PHASECHK.TRANS64.TRYWAIT P0, [R6+URZ], R5 ;  /* 0x00000005060075a7 */ /* 0x000ea4000800017f */
[----:B------:R-:W-:-:S04]  /*99a0*/  SEL R4, RZ, 0x1, P1 ;  /* 0x00000001ff047807 */ /* 0x000fc80000800000 */
[----:B------:R-:W-:Y:S02]  /*99b0*/  LOP3.LUT R17, R17, R4, RZ, 0x3c, !PT ;  /* 0x0000000411117212 */ /* 0x000fe400078e3cff */
[----:B------:R-:W-:Y:S02]  /*99c0*/  SEL R4, R2, RZ, P1 ;  /* 0x000000ff02047207 */ /* 0x000fe40000800000 */
[----:B------:R-:W-:Y:S02]  /*99d0*/  SHF.L.U32 R2, R17, 0x1f, RZ ;  /* 0x0000001f11027819 */ /* 0x000fe400000006ff */
[----:B------:R-:W-:Y:S01]  /*99e0*/  LEA R3, R4, R3, 0x3 ;  /* 0x0000000304037211 */ /* 0x000fe200078e18ff */
[----:B--2---:R-:W-:Y:S06]  /*99f0*/  @!P0 BRA `(.L_x_82) ;  /* 0x0000000800308947 */ /* 0x004fec0003800000 */
.L_x_110:
[----:B------:R-:W3:Y:S02]  /*9a00*/  SYNCS.PHASECHK.TRANS64.TRYWAIT P0, [R3+URZ], R2 ;  /* 0x00000002030075a7 */ /* 0x000ee4000800017f */
[----:B---3--:R-:W-:Y:S05]  /*9a10*/  @!P0 BRA `(.L_x_83) ;  /* 0x00000008003c8947 */ /* 0x008fea0003800000 */
.L_x_111:
[----:B------:R-:W-:Y:S05]  /*9a20*/  @!P2 BRA `(.L_x_84) ;  /* 0x000000000004a947 */ /* 0x000fea0003800000 */
[----:B------:R-:W-:Y:S01]  /*9a30*/  BPT.TRAP 0x1 ;  /* 0x000000040000795c */ /* 0x000fe20000300000 */
.L_x_84:
[----:B---3--:R-:W-:-:S05]  /*9a40*/  VIADD R3, R0, 0x22860 ;  /* 0x0002286000037836 */ /* 0x008fca0000000000 */
[----:B------:R-:W-:-:S04]  /*9a50*/  LEA R16, R16, R3, 0x3 ;  /* 0x0000000310107211 */ /* 0x000fc800078e18ff */
[----:B------:R-:W3:Y:S02]  /*9a60*/  SYNCS.PHASECHK.TRANS64.TRYWAIT P0, [R16+URZ], R5 ;  /* 0x00000005100075a7 */ /* 0x000ee4000800017f */
[----:B---3--:R-:W-:Y:S05]  /*9a70*/  @!P0 BRA `(.L_x_85) ;  /* 0x0000000800388947 */ /* 0x008fea0003800000 */
.L_x_112:
[----:B------:R-:W-:-:S07]  /*9a80*/  IMAD R3, R4, 0x8, R3 ;  /* 0x0000000804037824 */ /* 0x000fce00078e0203 */
.L_x_86:
[----:B----4-:R4:W1:Y:S02]  /*9a90*/  SYNCS.PHASECHK.TRANS64.TRYWAIT P0, [R3+URZ], R2 ;  /* 0x00000002030075a7 */ /* 0x010864000800017f */
[----:B-1----:R-:W-:Y:S05]  /*9aa0*/  @!P0 NANOSLEEP.SYNCS 0x989680 ;  /* 0x009896800000895d */ /* 0x002fea0003900000 */
[----:B------:R-:W1:Y:S02]  /*9ab0*/  @!P0 SYNCS.PHASECHK.TRANS64 P0, [R3+URZ], R2 ;  /* 0x00000002030085a7 */ /* 0x000e64000800007f */
[----:B-1----:R-:W-:Y:S05]  /*9ac0*/  @!P0 BRA `(.L_x_86) ;  /* 0xfffffffc00f08947 */ /* 0x002fea000383ffff */
.L_x_79:
[----:B------:R-:W-:Y:S05]  /*9ad0*/  BSYNC B0 ;  /* 0x0000000000007941 */ /* 0x000fea0003800000 */
.L_x_78:
[----:B------:R-:W-:Y:S05]  /*9ae0*/  EXIT ;  /* 0x000000000000794d */ /* 0x000fea0003800000 */
.L_x_10:
[----:B-1----:R-:W-:-:S04]  /*9af0*/  MOV R3, UR46 ;  /* 0x0000002e00037c02 */ /* 0x002fc80008000f00 */
[----:B------:R1:W2:Y:S03]  /*9b00*/  SYNCS.PHASECHK.TRANS64.TRYWAIT P0, [R3+URZ+0x22800], R0 ;  /* 0x02280000030075a7 */ /* 0x0002a6000800017f */
[----:B--2---:R-:W-:Y:S05]  /*9b10*/  @!P0 NANOSLEEP.SYNCS 0x989680 ;  /* 0x009896800000895d */ /* 0x004fea0003900000 */
[----:B------:R-:W2:Y:S02]  /*9b20*/  @!P0 SYNCS.PHASECHK.TRANS64 P0, [R3+URZ+0x22800], R0 ;  /* 0x02280000030085a7 */ /* 0x000ea4000800007f */
[----:B--2---:R-:W-:Y:S05]  /*9b30*/  @!P0 BRA `(.L_x_10) ;  /* 0xfffffffc00ec8947 */ /* 0x004fea000383ffff */
[----:B------:R-:W-:Y:S05]  /*9b40*/  BRA `(.L_x_87) ;  /* 0xffffff7400647947 */ /* 0x000fea000383ffff */
.L_x_14:
[----:B--2---:R-:W-:-:S04]  /*9b50*/  IMAD.U32 R0, RZ, RZ, UR21 ;  /* 0x00000015ff007e24 */ /* 0x004fc8000f8e00ff */
[----:B------:R2:W3:Y:S03]  /*9b60*/  SYNCS.PHASECHK.TRANS64.TRYWAIT P1, [R0+URZ+0x22830], R7 ;  /* 0x02283007000075a7 */ /* 0x0004e6000802017f */
[----:B---3--:R-:W-:Y:S05]  /*9b70*/  @!P1 NANOSLEEP.SYNCS 0x989680 ;  /* 0x009896800000995d */ /* 0x008fea0003900000 */
[----:B------:R-:W3:Y:S02]  /*9b80*/  @!P1 SYNCS.PHASECHK.TRANS64 P1, [R0+URZ+0x22830], R7 ;  /* 0x02283007000095a7 */ /* 0x000ee4000802007f */
[----:B---3--:R-:W-:Y:S05]  /*9b90*/  @!P1 BRA `(.L_x_14) ;  /* 0xfffffffc00ec9947 */ /* 0x008fea000383ffff */
[----:B------:R-:W-:Y:S05]  /*9ba0*/  BRA `(.L_x_13) ;  /* 0xffffff7400887947 */ /* 0x000fea000383ffff */
.L_x_18:
[----:B--2---:R2:W3:Y:S02]  /*9bb0*/  SYNCS.PHASECHK.TRANS64.TRYWAIT P2, [R10+URZ+0x22850], R7 ;  /* 0x022850070a0075a7 */ /* 0x0044e4000804017f */
[----:B---3--:R-:W-:Y:S05]  /*9bc0*/  @!P2 NANOSLEEP.SYNCS 0x989680 ;  /* 0x009896800000a95d */ /* 0x008fea0003900000 */
[----:B------:R-:W3:Y:S02]  /*9bd0*/  @!P2 SYNCS.PHASECHK.TRANS64 P2, [R10+URZ+0x22850], R7 ;  /* 0x022850070a00a5a7 */ /* 0x000ee4000804007f */
[----:B---3--:R-:W-:Y:S05]  /*9be0*/  @!P2 BRA `(.L_x_18) ;  /* 0xfffffffc00f0a947 */ /* 0x008fea000383ffff */
[----:B------:R-:W-:Y:S05]  /*9bf0*/  BRA `(.L_x_17) ;  /* 0xffffff9000807947 */ /* 0x000fea000383ffff */
.L_x_23:
[----:B--2---:R-:W-:Y:S01]  /*9c00*/  MOV R4, UR24 ;  /* 0x0000001800047c02 */ /* 0x004fe20008000f00 */
[----:B------:R-:W-:-:S04]  /*9c10*/  IMAD.U32 R5, RZ, RZ, UR25 ;  /* 0x00000019ff057e24 */ /* 0x000fc8000f8e00ff */
[----:B------:R2:W3:Y:S03]  /*9c20*/  SYNCS.PHASECHK.TRANS64.TRYWAIT P3, [R4+URZ+0x22830], R5 ;  /* 0x02283005040075a7 */ /* 0x0004e6000806017f */
[----:B---3--:R-:W-:Y:S05]  /*9c30*/  @!P3 NANOSLEEP.SYNCS 0x989680 ;  /* 0x009896800000b95d */ /* 0x008fea0003900000 */
[----:B------:R-:W3:Y:S02]  /*9c40*/  @!P3 SYNCS.PHASECHK.TRANS64 P3, [R4+URZ+0x22830], R5 ;  /* 0x022830050400b5a7 */ /* 0x000ee4000806007f */
[----:B---3--:R-:W-:Y:S05]  /*9c50*/  @!P3 BRA `(.L_x_23) ;  /* 0xfffffffc00e8b947 */ /* 0x008fea000383ffff */
[----:B------:R-:W-:Y:S05]  /*9c60*/  BRA `(.L_x_22) ;  /* 0xffffff94008c7947 */ /* 0x000fea000383ffff */
.L_x_27:
[----:B-1----:R-:W-:-:S04]  /*9c70*/  MOV R6, UR25 ;  /* 0x0000001900067c02 */ /* 0x002fc80008000f00 */
[----:B------:R1:W2:Y:S03]  /*9c80*/  SYNCS.PHASECHK.TRANS64.TRYWAIT P3, [R199+URZ+0x22850], R6 ;  /* 0x02285006c70075a7 */ /* 0x0002a6000806017f */
[----:B--2---:R-:W-:Y:S05]  /*9c90*/  @!P3 NANOSLEEP.SYNCS 0x989680 ;  /* 0x009896800000b95d */ /* 0x004fea0003900000 */
[----:B------:R-:W2:Y:S02]  /*9ca0*/  @!P3 SYNCS.PHASECHK.TRANS64 P3, [R199+URZ+0x22850], R6 ;  /* 0x02285006c700b5a7 */ /* 0x000ea4000806007f */
[----:B--2---:R-:W-:Y:S05]  /*9cb0*/  @!P3 BRA `(.L_x_27) ;  /* 0xfffffffc00ecb947 */ /* 0x004fea000383ffff */
[----:B------:R-:W-:Y:S05]  /*9cc0*/  BRA `(.L_x_26) ;  /* 0xffffffb400287947 */ /* 0x000fea000383ffff */
.L_x_37:
[----:B------:R-:W1:Y:S01]  /*9cd0*/  S2R R5, SR_TID.X ;  /* 0x0000000000057919 */ /* 0x000e620000002100 */
[----:B------:R-:W-:Y:S01]  /*9ce0*/  BSSY B0, `(.L_x_88) ;  /* 0x000000a000007945 */ /* 0x000fe20003800000 */
[----:B------:R-:W-:Y:S01]  /*9cf0*/  MOV R12, RZ ;  /* 0x000000ff000c7202 */ /* 0x000fe20000000f00 */
[----:B------:R-:W-:Y:S01]  /*9d00*/  IMAD.MOV.U32 R11, RZ, RZ, 0x1f ;  /* 0x0000001fff0b7424 */ /* 0x000fe200078e00ff */
[----:B------:R-:W-:Y:S02]  /*9d10*/  MOV R15, 0xffffffff ;  /* 0xffffffff000f7802 */ /* 0x000fe40000000f00 */
[----:B-1----:R-:W-:-:S04]  /*9d20*/  SHF.R.U32.HI R5, RZ, 0x5, R5 ;  /* 0x00000005ff057819 */ /* 0x002fc80000011605 */
[----:B------:R-:W-:-:S05]  /*9d30*/  LOP3.LUT R5, R5, 0x3, RZ, 0xc0, !PT ;  /* 0x0000000305057812 */ /* 0x000fca00078ec0ff */
[----:B------:R-:W-:-:S07]  /*9d40*/  IMAD.MOV.U32 R13, RZ, RZ, R5 ;  /* 0x000000ffff0d7224 */ /* 0x000fce00078e0005 */
[----:B------:R-:W-:Y:S05]  /*9d50*/  WARPSYNC.COLLECTIVE R15, `(.L_x_89) ;  /* 0x000000000f087348 */ /* 0x000fea0003c00000 */
[----:B------:R1:W2:Y:S02]  /*9d60*/  SHFL.IDX P6, R14, R13, R12, R11 ;  /* 0x0000000c0d0e7389 */ /* 0x0002a400000c000b */
[----:B-12---:R-:W-:Y:S01]  /*9d70*/  ENDCOLLECTIVE ;  /* 0x000000000000791b */ /* 0x006fe20003800000 */
.L_x_89:
[----:B------:R-:W-:Y:S05]  /*9d80*/  BSYNC B0 ;  /* 0x0000000000007941 */ /* 0x000fea0003800000 */
.L_x_88:
[----:B------:R-:W-:Y:S05]  /*9d90*/  BRA `(.L_x_90) ;  /* 0xffffffd8009c7947 */ /* 0x000fea000383ffff */
.L_x_38:
[----:B------:R-:W-:Y:S01]  /*9da0*/  BSSY B0, `(.L_x_91) ;  /* 0x0000006000007945 */ /* 0x000fe20003800000 */
[----:B------:R-:W-:-:S07]  /*9db0*/  IMAD.MOV.U32 R15, RZ, RZ, -0x1 ;  /* 0xffffffffff0f7424 */ /* 0x000fce00078e00ff */
[----:B------:R-:W-:Y:S05]  /*9dc0*/  WARPSYNC.COLLECTIVE R15, `(.L_x_92) ;  /* 0x000000000f0c7348 */ /* 0x000fea0003c00000 */
[----:B------:R-:W-:Y:S02]  /*9dd0*/  ELECT P6, UR62, PT ;  /* 0x00000000003e782f */ /* 0x000fe400038c0000 */
[----:B------:R-:W-:Y:S01]  /*9de0*/  MOV R14, UR62 ;  /* 0x0000003e000e7c02 */ /* 0x000fe20008000f00 */
[----:B------:R-:W-:Y:S10]  /*9df0*/  ENDCOLLECTIVE ;  /* 0x000000000000791b */ /* 0x000ff40003800000 */
.L_x_92:
[----:B------:R-:W-:Y:S05]  /*9e00*/  BSYNC B0 ;  /* 0x0000000000007941 */ /* 0x000fea0003800000 */
.L_x_91:
[----:B------:R-:W-:Y:S05]  /*9e10*/  BRA `(.L_x_93) ;  /* 0xffffffd800947947 */ /* 0x000fea000383ffff */
.L_x_41:
[----:B--2---:R2:W3:Y:S02]  /*9e20*/  SYNCS.PHASECHK.TRANS64.TRYWAIT P1, [R5+URZ+0x22840], R10 ;  /* 0x0228400a050075a7 */ /* 0x0044e4000802017f */
[----:B---3--:R-:W-:Y:S05]  /*9e30*/  @!P1 NANOSLEEP.SYNCS 0x989680 ;  /* 0x009896800000995d */ /* 0x008fea0003900000 */
[----:B------:R-:W3:Y:S02]  /*9e40*/  @!P1 SYNCS.PHASECHK.TRANS64 P1, [R5+URZ+0x22840], R10 ;  /* 0x0228400a050095a7 */ /* 0x000ee4000802007f */
[----:B---3--:R-:W-:Y:S05]  /*9e50*/  @!P1 BRA `(.L_x_41) ;  /* 0xfffffffc00f09947 */ /* 0x008fea000383ffff */
[----:B------:R-:W-:Y:S05]  /*9e60*/  BRA `(.L_x_94) ;  /* 0xffffffd800f47947 */ /* 0x000fea000383ffff */
.L_x_44:
[----:B--2---:R-:W2:Y:S01]  /*9e70*/  S2R R10, SR_CgaCtaId ;  /* 0x00000000000a7919 */ /* 0x004ea20000008800 */
[----:B------:R-:W-:-:S04]  /*9e80*/  MOV R8, 0x400 ;  /* 0x0000040000087802 */ /* 0x000fc80000000f00 */
[----:B--2---:R-:W-:-:S04]  /*9e90*/  LEA R8, R10, R8, 0x18 ;  /* 0x000000080a087211 */ /* 0x004fc800078ec0ff */
[----:B------:R2:W3:Y:S03]  /*9ea0*/  SYNCS.PHASECHK.TRANS64.TRYWAIT P1, [R8+URZ+0x22820], R5 ;  /* 0x02282005080075a7 */ /* 0x0004e6000802017f */
[----:B---3--:R-:W-:Y:S05]  /*9eb0*/  @!P1 NANOSLEEP.SYNCS 0x989680 ;  /* 0x009896800000995d */ /* 0x008fea0003900000 */
[----:B------:R-:W3:Y:S02]  /*9ec0*/  @!P1 SYNCS.PHASECHK.TRANS64 P1, [R8+URZ+0x22820], R5 ;  /* 0x02282005080095a7 */ /* 0x000ee4000802007f */
[----:B---3--:R-:W-:Y:S05]  /*9ed0*/  @!P1 BRA `(.L_x_44) ;  /* 0xfffffffc00e49947 */ /* 0x008fea000383ffff */
[----:B------:R-:W-:Y:S05]  /*9ee0*/  BRA `(.L_x_95) ;  /* 0xffffffdc00b87947 */ /* 0x000fea000383ffff */
.L_x_47:
[----:B--2---:R2:W3:Y:S02]  /*9ef0*/  SYNCS.PHASECHK.TRANS64.TRYWAIT P1, [R8+URZ+0x22860], R5 ;  /* 0x02286005080075a7 */ /* 0x0044e4000802017f */
[----:B---3--:R-:W-:Y:S05]  /*9f00*/  @!P1 NANOSLEEP.SYNCS 0x989680 ;  /* 0x009896800000995d */ /* 0x008fea0003900000 */
[----:B------:R-:W3:Y:S02]  /*9f10*/  @!P1 SYNCS.PHASECHK.TRANS64 P1, [R8+URZ+0x22860], R5 ;  /* 0x02286005080095a7 */ /* 0x000ee4000802007f */
[----:B---3--:R-:W-:Y:S05]  /*9f20*/  @!P1 BRA `(.L_x_47) ;  /* 0xfffffffc00f09947 */ /* 0x008fea000383ffff */
[----:B------:R-:W-:Y:S05]  /*9f30*/  BRA `(.L_x_96) ;  /* 0xffffffdc00d87947 */ /* 0x000fea000383ffff */
.L_x_54:
[----:B--2---:R2:W3:Y:S02]  /*9f40*/  SYNCS.PHASECHK.TRANS64.TRYWAIT P2, [R2+URZ+0x22840], R3 ;  /* 0x02284003020075a7 */ /* 0x0044e4000804017f */
[----:B---3--:R-:W-:Y:S05]  /*9f50*/  @!P2 NANOSLEEP.SYNCS 0x989680 ;  /* 0x009896800000a95d */ /* 0x008fea0003900000 */
[----:B------:R-:W3:Y:S02]  /*9f60*/  @!P2 SYNCS.PHASECHK.TRANS64 P2, [R2+URZ+0x22840], R3 ;  /* 0x022840030200a5a7 */ /* 0x000ee4000804007f */
[----:B---3--:R-:W-:Y:S05]  /*9f70*/  @!P2 BRA `(.L_x_54) ;  /* 0xfffffffc00f0a947 */ /* 0x008fea000383ffff */
[----:B------:R-:W-:Y:S05]  /*9f80*/  BRA `(.L_x_97) ;  /* 0xffffffe400307947 */ /* 0x000fea000383ffff */
.L_x_56:
[----:B---3--:R3:W4:Y:S02]  /*9f90*/  SYNCS.PHASECHK.TRANS64.TRYWAIT P2, [R2+URZ+0x22860], R3 ;  /* 0x02286003020075a7 */ /* 0x008724000804017f */
[----:B----4-:R-:W-:Y:S05]  /*9fa0*/  @!P2 NANOSLEEP.SYNCS 0x989680 ;  /* 0x009896800000a95d */ /* 0x010fea0003900000 */
[----:B------:R-:W4:Y:S02]  /*9fb0*/  @!P2 SYNCS.PHASECHK.TRANS64 P2, [R2+URZ+0x22860], R3 ;  /* 0x022860030200a5a7 */ /* 0x000f24000804007f */
[----:B----4-:R-:W-:Y:S05]  /*9fc0*/  @!P2 BRA `(.L_x_56) ;  /* 0xfffffffc00f0a947 */ /* 0x010fea000383ffff */
[----:B------:R-:W-:Y:S05]  /*9fd0*/  BRA `(.L_x_98) ;  /* 0xffffffe4008c7947 */ /* 0x000fea000383ffff */
.L_x_62:
[----:B-1----:R1:W2:Y:S02]  /*9fe0*/  SYNCS.PHASECHK.TRANS64.TRYWAIT P2, [R3+URZ+0x22840], R2 ;  /* 0x02284002030075a7 */ /* 0x0022a4000804017f */
[----:B--2---:R-:W-:Y:S05]  /*9ff0*/  @!P2 NANOSLEEP.SYNCS 0x989680 ;  /* 0x009896800000a95d */ /* 0x004fea0003900000 */
[----:B------:R-:W2:Y:S02]  /*a000*/  @!P2 SYNCS.PHASECHK.TRANS64 P2, [R3+URZ+0x22840], R2 ;  /* 0x022840020300a5a7 */ /* 0x000ea4000804007f */
[----:B--2---:R-:W-:Y:S05]  /*a010*/  @!P2 BRA `(.L_x_62) ;  /* 0xfffffffc00f0a947 */ /* 0x004fea000383ffff */
[----:B------:R-:W-:Y:S05]  /*a020*/  BRA `(.L_x_99) ;  /* 0xffffffe800cc7947 */ /* 0x000fea000383ffff */
.L_x_64:
[----:B--2---:R2:W3:Y:S02]  /*a030*/  SYNCS.PHASECHK.TRANS64.TRYWAIT P2, [R3+URZ+0x22860], R2 ;  /* 0x02286002030075a7 */ /* 0x0044e4000804017f */
[----:B---3--:R-:W-:Y:S05]  /*a040*/  @!P2 NANOSLEEP.SYNCS 0x989680 ;  /* 0x009896800000a95d */ /* 0x008fea0003900000 */
[----:B------:R-:W3:Y:S02]  /*a050*/  @!P2 SYNCS.PHASECHK.TRANS64 P2, [R3+URZ+0x22860], R2 ;  /* 0x022860020300a5a7 */ /* 0x000ee4000804007f */
[----:B---3--:R-:W-:Y:S05]  /*a060*/  @!P2 BRA `(.L_x_64) ;  /* 0xfffffffc00f0a947 */ /* 0x008fea000383ffff */
[----:B------:R-:W-:Y:S05]  /*a070*/  BRA `(.L_x_100) ;  /* 0xffffffec00287947 */ /* 0x000fea000383ffff */
.L_x_69:
[----:B-1----:R1:W2:Y:S02]  /*a080*/  SYNCS.PHASECHK.TRANS64.TRYWAIT P2, [R3+URZ+0x22840], R2 ;  /* 0x02284002030075a7 */ /* 0x0022a4000804017f */
[----:B--2---:R-:W-:Y:S05]  /*a090*/  @!P2 NANOSLEEP.SYNCS 0x989680 ;  /* 0x009896800000a95d */ /* 0x004fea0003900000 */
[----:B------:R-:W2:Y:S02]  /*a0a0*/  @!P2 SYNCS.PHASECHK.TRANS64 P2, [R3+URZ+0x22840], R2 ;  /* 0x022840020300a5a7 */ /* 0x000ea4000804007f */
[----:B--2---:R-:W-:Y:S05]  /*a0b0*/  @!P2 BRA `(.L_x_69) ;  /* 0xfffffffc00f0a947 */ /* 0x004fea000383ffff */
[----:B------:R-:W-:Y:S05]  /*a0c0*/  BRA `(.L_x_101) ;  /* 0xfffffff000507947 */ /* 0x000fea000383ffff */
.L_x_71:
[----:B--2---:R2:W3:Y:S02]  /*a0d0*/  SYNCS.PHASECHK.TRANS64.TRYWAIT P2, [R3+URZ+0x22860], R2 ;  /* 0x02286002030075a7 */ /* 0x0044e4000804017f */
[----:B---3--:R-:W-:Y:S05]  /*a0e0*/  @!P2 NANOSLEEP.SYNCS 0x989680 ;  /* 0x009896800000a95d */ /* 0x008fea0003900000 */
[----:B------:R-:W3:Y:S02]  /*a0f0*/  @!P2 SYNCS.PHASECHK.TRANS64 P2, [R3+URZ+0x22860], R2 ;  /* 0x022860020300a5a7 */ /* 0x000ee4000804007f */
[----:B---3--:R-:W-:Y:S05]  /*a100*/  @!P2 BRA `(.L_x_71) ;  /* 0xfffffffc00f0a947 */ /* 0x008fea000383ffff */
[----:B------:R-:W-:Y:S05]  /*a110*/  BRA `(.L_x_102) ;  /* 0xfffffff000ac7947 */ /* 0x000fea000383ffff */
.L_x_76:
[----:B--2---:R2:W3:Y:S02]  /*a120*/  SYNCS.PHASECHK.TRANS64.TRYWAIT P0, [R0+URZ+0x22820], R3 ;  /* 0x02282003000075a7 */ /* 0x0044e4000800017f */
[----:B---3--:R-:W-:Y:S05]  /*a130*/  @!P0 NANOSLEEP.SYNCS 0x989680 ;  /* 0x009896800000895d */ /* 0x008fea0003900000 */
[----:B------:R-:W3:Y:S02]  /*a140*/  @!P0 SYNCS.PHASECHK.TRANS64 P0, [R0+URZ+0x22820], R3 ;  /* 0x02282003000085a7 */ /* 0x000ee4000800007f */
[----:B---3--:R-:W-:Y:S05]  /*a150*/  @!P0 BRA `(.L_x_76) ;  /* 0xfffffffc00f08947 */ /* 0x008fea000383ffff */
[----:B------:R-:W-:Y:S05]  /*a160*/  BRA `(.L_x_103) ;  /* 0xfffffff400a87947 */ /* 0x000fea000383ffff */
.L_x_77:
[----:B------:R-:W3:Y:S01]  /*a170*/  S2R R2, SR_TID.X ;  /* 0x0000000000027919 */ /* 0x000ee20000002100 */
[----:B------:R-:W-:Y:S01]  /*a180*/  BSSY B0, `(.L_x_104) ;  /* 0x000000a000007945 */ /* 0x000fe20003800000 */
[----:B------:R-:W-:Y:S01]  /*a190*/  IMAD.MOV.U32 R12, RZ, RZ, RZ ;  /* 0x000000ffff0c7224 */ /* 0x000fe200078e00ff */
[----:B------:R-:W-:Y:S01]  /*a1a0*/  MOV R11, 0x1f ;  /* 0x0000001f000b7802 */ /* 0x000fe20000000f00 */
[----:B------:R-:W-:Y:S01]  /*a1b0*/  IMAD.MOV.U32 R15, RZ, RZ, -0x1 ;  /* 0xffffffffff0f7424 */ /* 0x000fe200078e00ff */
[----:B---3--:R-:W-:-:S04]  /*a1c0*/  SHF.R.U32.HI R2, RZ, 0x5, R2 ;  /* 0x00000005ff027819 */ /* 0x008fc80000011602 */
[----:B------:R-:W-:-:S04]  /*a1d0*/  LOP3.LUT R2, R2, 0x3, RZ, 0xc0, !PT ;  /* 0x0000000302027812 */ /* 0x000fc800078ec0ff */
[----:B------:R-:W-:-:S07]  /*a1e0*/  MOV R13, R2 ;  /* 0x00000002000d7202 */ /* 0x000fce0000000f00 */
[----:B-12---:R-:W-:Y:S05]  /*a1f0*/  WARPSYNC.COLLECTIVE R15, `(.L_x_105) ;  /* 0x000000000f087348 */ /* 0x006fea0003c00000 */
[----:B------:R3:W4:Y:S02]  /*a200*/  SHFL.IDX P6, R14, R13, R12, R11 ;  /* 0x0000000c0d0e7389 */ /* 0x00072400000c000b */
[----:B-1234-:R-:W-:Y:S01]  /*a210*/  ENDCOLLECTIVE ;  /* 0x000000000000791b */ /* 0x01efe20003800000 */
.L_x_105:
[----:B------:R-:W-:Y:S05]  /*a220*/  BSYNC B0 ;  /* 0x0000000000007941 */ /* 0x000fea0003800000 */
.L_x_104:
[----:B------:R-:W-:Y:S05]  /*a230*/  BRA `(.L_x_106) ;  /* 0xfffffff400907947 */ /* 0x000fea000383ffff */
.L_x_80:
[----:B------:R-:W-:Y:S01]  /*a240*/  BSSY B1, `(.L_x_107) ;  /* 0x0000006000017945 */ /* 0x000fe20003800000 */
[----:B------:R-:W-:-:S07]  /*a250*/  MOV R15, 0xffffffff ;  /* 0xffffffff000f7802 */ /* 0x000fce0000000f00 */
[----:B-123--:R-:W-:Y:S05]  /*a260*/  WARPSYNC.COLLECTIVE R15, `(.L_x_108) ;  /* 0x000000000f0c7348 */ /* 0x00efea0003c00000 */
[----:B------:R-:W-:Y:S02]  /*a270*/  ELECT P6, UR62, PT ;  /* 0x00000000003e782f */ /* 0x000fe400038c0000 */
[----:B------:R-:W-:Y:S01]  /*a280*/  MOV R14, UR62 ;  /* 0x0000003e000e7c02 */ /* 0x000fe20008000f00 */
[----:B-123--:R-:W-:Y:S10]  /*a290*/  ENDCOLLECTIVE ;  /* 0x000000000000791b */ /* 0x00eff40003800000 */
.L_x_108:
[----:B------:R-:W-:Y:S05]  /*a2a0*/  BSYNC B1 ;  /* 0x0000000000017941 */ /* 0x000fea0003800000 */
.L_x_107:
[----:B------:R-:W-:Y:S05]  /*a2b0*/  BRA `(.L_x_109) ;  /* 0xfffffff400887947 */ /* 0x000fea000383ffff */
.L_x_82:
[----:B--2---:R2:W3:Y:S02]  /*a2c0*/  SYNCS.PHASECHK.TRANS64.TRYWAIT P0, [R6+URZ], R5 ;  /* 0x00000005060075a7 */ /* 0x0044e4000800017f */
[----:B---3--:R-:W-:Y:S05]  /*a2d0*/  @!P0 NANOSLEEP.SYNCS 0x989680 ;  /* 0x009896800000895d */ /* 0x008fea0003900000 */
[----:B------:R-:W3:Y:S02]  /*a2e0*/  @!P0 SYNCS.PHASECHK.TRANS64 P0, [R6+URZ], R5 ;  /* 0x00000005060085a7 */ /* 0x000ee4000800007f */
[----:B---3--:R-:W-:Y:S05]  /*a2f0*/  @!P0 BRA `(.L_x_82) ;  /* 0xfffffffc00f08947 */ /* 0x008fea000383ffff */
[----:B------:R-:W-:Y:S05]  /*a300*/  BRA `(.L_x_110) ;  /* 0xfffffff400bc7947 */ /* 0x000fea000383ffff */
.L_x_83:
[----:B---3--:R3:W4:Y:S02]  /*a310*/  SYNCS.PHASECHK.TRANS64.TRYWAIT P0, [R3+URZ], R2 ;  /* 0x00000002030075a7 */ /* 0x008724000800017f */
[----:B----4-:R-:W-:Y:S05]  /*a320*/  @!P0 NANOSLEEP.SYNCS 0x989680 ;  /* 0x009896800000895d */ /* 0x010fea0003900000 */
[----:B------:R-:W4:Y:S02]  /*a330*/  @!P0 SYNCS.PHASECHK.TRANS64 P0, [R3+URZ], R2 ;  /* 0x00000002030085a7 */ /* 0x000f24000800007f */
[----:B----4-:R-:W-:Y:S05]  /*a340*/  @!P0 BRA `(.L_x_83) ;  /* 0xfffffffc00f08947 */ /* 0x010fea000383ffff */
[----:B------:R-:W-:Y:S05]  /*a350*/  BRA `(.L_x_111) ;  /* 0xfffffff400b07947 */ /* 0x000fea000383ffff */
.L_x_85:
[----:B---3--:R3:W4:Y:S02]  /*a360*/  SYNCS.PHASECHK.TRANS64.TRYWAIT P0, [R16+URZ], R5 ;  /* 0x00000005100075a7 */ /* 0x008724000800017f */
[----:B----4-:R-:W-:Y:S05]  /*a370*/  @!P0 NANOSLEEP.SYNCS 0x989680 ;  /* 0x009896800000895d */ /* 0x010fea0003900000 */
[----:B------:R-:W4:Y:S02]  /*a380*/  @!P0 SYNCS.PHASECHK.TRANS64 P0, [R16+URZ], R5 ;  /* 0x00000005100085a7 */ /* 0x000f24000800007f */
[----:B----4-:R-:W-:Y:S05]  /*a390*/  @!P0 BRA `(.L_x_85) ;  /* 0xfffffffc00f08947 */ /* 0x010fea000383ffff */
[----:B------:R-:W-:Y:S05]  /*a3a0*/  BRA `(.L_x_112) ;  /* 0xfffffff400b47947 */ /* 0x000fea000383ffff */
.L_x_113:
[----:B------:R-:W-:-:S00]  /*a3b0*/  BRA `(.L_x_113) ;  /* 0xfffffffc00fc7947 */ /* 0x000fc0000383ffff */
[----:B------:R-:W-:-:S00]  /*a3c0*/  NOP ;  /* 0x0000000000007918 */ /* 0x000fc00000000000 */
        /* <DEDUP_REMOVED lines=11> */
.L_x_4714:


//--------------------- .text._ZN7cutlass13device_kernelIN5flash11enable_sm90INS1_16FlashAttnFwdSm90INS1_25CollectiveMainloopFwdSm90ILi2EN4cute5tupleIJNS5_1CILi1EEES8_S8_EEENS6_IJNS7_ILi128EEENS7_ILi96EEENS7_ILi64EEEEEELi256ENS_6half_tEfNS_4arch4Sm90ELb0ELb0ELb1ELb0ELb0ELb0ELb1ELb1ELb0ELb0ELb0ELb0EEENS1_21CollectiveEpilogueFwdINS6_IJSA_NS7_ILi256EEESB_EEES9_SE_SG_Li256ELb0ELb0ELb0ELb0EEENS1_29StaticPersistentTileSchedulerILb0EEEEEEEEEvNT_6ParamsE --------------------------
	.section	.text._ZN7cutlass13device_kernelIN5flash11enable_sm90INS1_16FlashAttnFwdSm90INS1_25CollectiveMainloopFwdSm90ILi2EN4cute5tupleIJNS5_1CILi1EEES8_S8_EEENS6_IJNS7_ILi128EEENS7_ILi96EEENS7_ILi64EEEEEELi256ENS_6half_tEfNS_4arch4Sm90ELb0ELb0ELb1ELb0ELb0ELb0ELb1ELb1ELb0ELb0ELb0ELb0EEENS1_21CollectiveEpilogueFwdINS6_IJSA_NS7_ILi256EEESB_EEES9_SE_SG_Li256ELb0ELb0ELb0ELb0EEENS1_29StaticPersistentTileSchedulerILb0EEEEEEEEEvNT_6ParamsE,"ax",@progbits
	.align	128
.text._ZN7cutlass13device_kernelIN5flash11enable_sm90INS1_16FlashAttnFwdSm90INS1_25CollectiveMainloopFwdSm90ILi2EN4cute5tupleIJNS5_1CILi1EEES8_S8_EEENS6_IJNS7_ILi128EEENS7_ILi96EEENS7_ILi64EEEEEELi256ENS_6half_tEfNS_4arch4Sm90ELb0ELb0ELb1ELb0ELb0ELb0ELb1ELb1ELb0ELb0ELb0ELb0EEENS1_21CollectiveEpilogueFwdINS6_IJSA_NS7_ILi256EEESB_EEES9_SE_SG_Li256ELb0ELb0ELb0ELb0EEENS1_29StaticPersistentTileSchedulerILb0EEEEEEEEEvNT_6ParamsE:
        .type           _ZN7cutlass13device_kernelIN5flash11enable_sm90INS1_16FlashAttnFwdSm90INS1_25CollectiveMainloopFwdSm90ILi2EN4cute5tupleIJNS5_1CILi1EEES8_S8_EEENS6_IJNS7_ILi128EEENS7_ILi96EEENS7_ILi64EEEEEELi256ENS_6half_tEfNS_4arch4Sm90ELb0ELb0ELb1ELb0ELb0ELb0ELb1ELb1ELb0ELb0ELb0ELb0EEENS1_21CollectiveEpilogueFwdINS6_IJSA_NS7_ILi256EEESB_EEES9_SE_SG_Li256ELb0ELb0ELb0ELb0EEENS1_29StaticPersistentTileSchedulerILb0EEEEEEEEEvNT_6ParamsE,@function
        .size           _ZN7cutlass13device_kernelIN5flash11enable_sm90INS1_16FlashAttnFwdSm90INS1_25CollectiveMainloopFwdSm90ILi2EN4cute5tupleIJNS5_1CILi1EEES8_S8_EEENS6_IJNS7_ILi128EEENS7_ILi96EEENS7_ILi64EEEEEELi256ENS_6half_tEfNS_4arch4Sm90ELb0ELb0ELb1ELb0ELb0ELb0ELb1ELb1ELb0ELb0ELb0ELb0EEENS1_21CollectiveEpilogueFwdINS6_IJSA_NS7_ILi256EEESB_EEES9_SE_SG_Li256ELb0ELb0ELb0ELb0EEENS1_29StaticPersistentTileSchedulerILb0EEEEEEEEEvNT_6ParamsE,(.L_x_4715 - _ZN7cutlass13device_kernelIN5flash11enable_sm90INS1_16FlashAttnFwdSm90INS1_25CollectiveMainloopFwdSm90ILi2EN4cute5tupleIJNS5_1CILi1EEES8_S8_EEENS6_IJNS7_ILi128EEENS7_ILi96EEENS7_ILi64EEEEEELi256ENS_6half_tEfNS_4arch4Sm90ELb0ELb0ELb1ELb0ELb0ELb0ELb1ELb1ELb0ELb0ELb0ELb0EEENS1_21CollectiveEpilogueFwdINS6_IJSA_NS7_ILi256EEESB_EEES9_SE_SG_Li256ELb0ELb0ELb0ELb0EEENS1_29StaticPersistentTileSchedulerILb0EEEEEEEEEvNT_6ParamsE)
        .other          _ZN7cutlass13device_kernelIN5flash11enable_sm90INS1_16FlashAttnFwdSm90INS1_25CollectiveMainloopFwdSm90ILi2EN4cute5tupleIJNS5_1CILi1EEES8_S8_EEENS6_IJNS7_ILi128EEENS7_ILi96EEENS7_ILi64EEEEEELi256ENS_6half_tEfNS_4arch4Sm90ELb0ELb0ELb1ELb0ELb0ELb0ELb1ELb1ELb0ELb0ELb0ELb0EEENS1_21CollectiveEpilogueFwdINS6_IJSA_NS7_ILi256EEESB_EEES9_SE_SG_Li256ELb0ELb0ELb0ELb0EEENS1_29StaticPersistentTileSchedulerILb0EEEEEEEEEvNT_6ParamsE,@"STO_CUDA_ENTRY STV_DEFAULT"
_ZN7cutlass13device_kernelIN5flash11enable_sm90INS1_16FlashAttnFwdSm90INS1_25CollectiveMainloopFwdSm90ILi2EN4cute5tupleIJNS5_1CILi1EEES8_S8_EEENS6_IJNS7_ILi128EEENS7_ILi96EEENS7_ILi64EEEEEELi256ENS_6half_tEfNS_4arch4Sm90ELb0ELb0ELb1ELb0ELb0ELb0ELb1ELb1ELb0ELb0ELb0ELb0EEENS1_21CollectiveEpilogueFwdINS6_IJSA_NS7_ILi256EEESB_EEES9_SE_SG_Li256ELb0ELb0ELb0ELb0EEENS1_29StaticPersistentTileSchedulerILb0EEEEEEEEEvNT_6ParamsE:
        /* <DEDUP_REMOVED lines=15> */
[----:B------:R-:W-:-:S02]  /*00f0*/  UIADD3 UR4, UP4, UR4, 0xaf0, URZ ;  /* 0x00000af004047890 */ /* 0x000fc4000ff9e03f */
[----:B------:R-:W-:Y:S02]  /*0100*/  UIADD3.X UR7, URZ, UR5, URZ, UP0, !UPT ;  /* 0x000000053f077290 */ /* 0x000fe400087fe43f */
[----:B------:R-:W-:Y:S02]  /*0110*/  UIADD3.X UR9, URZ, UR5, URZ, UP1, !UPT ;  /* 0x000000053f097290 */ /* 0x000fe40008ffe43f */
[----:B------:R-:W-:Y:S02]  /*0120*/  UIADD3.X UR11, URZ, UR5, URZ, UP2, !UPT ;  /* 0x000000053f0b7290 */ /* 0x000fe400097fe43f */
[----:B------:R-:W-:Y:S02]  /*0130*/  UIADD3.X UR13, URZ, UR5, URZ, UP3, !UPT ;  /* 0x000000053f0d7290 */ /* 0x000fe40009ffe43f */
[----:B------:R-:W-:Y:S01]  /*0140*/  UIADD3.X UR5, URZ, UR5, URZ, UP4, !UPT ;  /* 0x000000053f057290 */ /* 0x000fe2000a7fe43f */
[----:B------:R1:W-:Y:S02]  /*0150*/  UTMACCTL.PF [UR6] ;  /* 0x00000000060079b9 */ /* 0x0003e40008040000 */
[----:B------:R1:W-:Y:S02]  /*0160*/  UTMACCTL.PF [UR8] ;  /* 0x00000000080079b9 */ /* 0x0003e40008040000 */
[----:B------:R1:W-:Y:S02]  /*0170*/  UTMACCTL.PF [UR10] ;  /* 0x000000000a0079b9 */ /* 0x0003e40008040000 */
[----:B------:R1:W-:Y:S02]  /*0180*/  UTMACCTL.PF [UR12] ;  /* 0x000000000c0079b9 */ /* 0x0003e40008040000 */
[----:B------:R1:W-:Y:S02]  /*0190*/  UTMACCTL.PF [UR4] ;  /* 0x00000000040079b9 */ /* 0x0003e40008040000 */
[----:B-1----:R-:W-:Y:S01]  /*01a0*/  NOP ;  /* 0x0000000000007918 */ /* 0x002fe20000000000 */
.L_x_115:
[----:B------:R-:W-:Y:S05]  /*01b0*/  BSYNC B0 ;  /* 0x0000000000007941 */ /* 0x000fea0003800000 */
.L_x_114:
        /* <DEDUP_REMOVED lines=11> */
[----:B------:R-:W-:Y:S01]  /*0270*/  VOTEU.ANY UP3, P0 ;  /* 0x00000000003f7886 */ /* 0x000fe20000060100 */
[----:B-1----:R-:W-:Y:S01]  /*0280*/  R2UR UR8, R4 ;  /* 0x00000000040872ca */ /* 0x002fe200000e0000 */
[----:B--2---:R-:W-:Y:S01]  /*0290*/  @UP0 ULEA UR6, UR7, UR6, 0x18 ;  /* 0x0000000607060291 */ /* 0x004fe2000f8ec03f */
[----:B---3--:R-:W-:-:S11]  /*02a0*/  ISETP.NE.AND P1, PT, R2, RZ, PT ;  /* 0x000000ff0200720c */ /* 0x008fd60003f25270 */
[----:B------:R-:W-:Y:S01]  /*02b0*/  UISETP.NE.AND UP0, UPT, UR8, URZ, UPT ;  /* 0x0000003f0800728c */ /* 0x000fe2000bf05270 */
[----:B------:R-:W1:Y:S02]  /*02c0*/  FENCE.VIEW.ASYNC.S ;  /* 0x00000000000073c6 */ /* 0x000e640000000000 */
[----:B-1----:R1:W2:Y:S01]  /*02d0*/  @UP1 SYNCS.EXCH.64 URZ, [UR6+0x32400], UR4 ;  /* 0x03240004063f15b2 */ /* 0x0022a20008000100 */
[----:B------:R1:W3:Y:S01]  /*02e0*/  @UP2 SYNCS.EXCH.64 URZ, [UR6+0x32410], UR4 ;  /* 0x03241004063f25b2 */ /* 0x0002e20008000100 */
[----:B------:R1:W4:Y:S01]  /*02f0*/  @UP3 SYNCS.EXCH.64 URZ, [UR6+0x32420], UR4 ;  /* 0x03242004063f35b2 */ /* 0x0003220008000100 */
[----:B------:R-:W-:Y:S05]  /*0300*/  @P1 BRA `(.L_x_116) ;  /* 0x0000000000481947 */ /* 0x000fea0003800000 */
        /* <DEDUP_REMOVED lines=16> */
[----:B------:R1:W1:Y:S01]  /*0410*/  SYNCS.EXCH.64 URZ, [UR8+0x32448], UR4 ;  /* 0x03244804083f75b2 */ /* 0x0002620008000100 */
[----:B------:R-:W-:Y:S01]  /*0420*/  NOP ;  /* 0x0000000000007918 */ /* 0x000fe20000000000 */
.L_x_116:
[----:B------:R-:W5:Y:S01]  /*0430*/  SHFL.IDX PT, R2, R0, RZ, 0x1f ;  /* 0x00001fff00027589 */ /* 0x000f6200000e0000 */
[----:B------:R-:W-:Y:S01]  /*0440*/  NOP ;  /* 0x0000000000007918 */ /* 0x000fe20000000000 */
[----:B-----5:R-:W-:-:S13]  /*0450*/  ISETP.NE.AND P0, PT, R2, RZ, PT ;  /* 0x000000ff0200720c */ /* 0x020fda0003f05270 */
        /* <DEDUP_REMOVED lines=19> */
.L_x_117:
[----:B------:R-:W5:Y:S01]  /*0590*/  SHFL.IDX PT, R2, R0, RZ, 0x1f ;  /* 0x00001fff00027589 */ /* 0x000f6200000e0000 */
[----:B------:R-:W-:Y:S01]  /*05a0*/  NOP ;  /* 0x0000000000007918 */ /* 0x000fe20000000000 */
[----:B-----5:R-:W-:-:S13]  /*05b0*/  ISETP.NE.AND P0, PT, R2, RZ, PT ;  /* 0x000000ff0200720c */ /* 0x020fda0003f05270 */
        /* <DEDUP_REMOVED lines=13> */
[----:B------:R1:W1:Y:S01]  /*0690*/  SYNCS.EXCH.64 URZ, [UR6+0x32488], UR4 ;  /* 0x03248804063f75b2 */ /* 0x0002620008000100 */
[----:B------:R-:W-:Y:S01]  /*06a0*/  NOP ;  /* 0x0000000000007918 */ /* 0x000fe20000000000 */
.L_x_118:
        /* <DEDUP_REMOVED lines=22> */
.L_x_119:
        /* <DEDUP_REMOVED lines=22> */
.L_x_120:
[----:B------:R-:W-:Y:S01]  /*0970*/  PLOP3.LUT P0, PT, PT, PT, UP0, 0x80, 0x0 ;  /* 0x000000000000781c */ /* 0x000fe20003f0f008 */
[----:B------:R-:W-:Y:S01]  /*0980*/  UMOV UR46, 0x1 ;  /* 0x00000001002e7882 */ /* 0x000fe20000000000 */
[----:B------:R-:W-:Y:S01]  /*0990*/  NOP ;  /* 0x0000000000007918 */ /* 0x000fe20000000000 */
[----:B------:R-:W-:Y:S01]  /*09a0*/  USEL UR46, UR46, 0x2, !UP0 ;  /* 0x000000022e2e7887 */ /* 0x000fe2000c000000 */
[----:B------:R-:W-:Y:S01]  /*09b0*/  ULDC.64 UR48, c[0x0][0x208] ;  /* 0x0000820000307ab9 */ /* 0x000fe20000000a00 */
[----:B-1234-:R-:W-:Y:S08]  /*09c0*/  BAR.SYNC.DEFER_BLOCKING 0x0 ;  /* 0x0000000000007b1d */ /* 0x01eff00000010000 */
[----:B------:R-:W-:Y:S05]  /*09d0*/  @!P0 BRA `(.L_x_121) ;  /* 0x0000007000b08947 */ /* 0x000fea0003800000 */
.L_x_122:
        /* <DEDUP_REMOVED lines=59> */
.L_x_146:
[----:B------:R-:W1:Y:S01]  /*0d90*/  SHFL.IDX PT, R0, R19, RZ, 0x1f ;  /* 0x00001fff13007589 */ /* 0x000e6200000e0000 */
[----:B------:R-:W-:Y:S01]  /*0da0*/  ULDC UR4, c[0x0][0xea8] ;  /* 0x0003aa0000047ab9 */ /* 0x000fe20000000800 */
[----:B------:R-:W-:Y:S01]  /*0db0*/  ULDC.64 UR6, c[0x0][0x3f8] ;  /* 0x0000fe0000067ab9 */ /* 0x000fe20000000a00 */
[----:B------:R-:W-:Y:S02]  /*0dc0*/  UISETP.NE.AND UP1, UPT, UR4, 0x1, UPT ;  /* 0x000000010400788c */ /* 0x000fe4000bf25270 */
[----:B------:R-:W-:Y:S01]  /*0dd0*/  UISETP.NE.U32.AND UP0, UPT, UR6, URZ, UPT ;  /* 0x0000003f0600728c */ /* 0x000fe2000bf05070 */
[----:B------:R-:W-:Y:S01]  /*0de0*/  ULDC UR4, c[0x0][0xeb4] ;  /* 0x0003ad0000047ab9 */ /* 0x000fe20000000800 */
[----:B------:R-:W-:Y:S02]  /*0df0*/  ULDC UR47, c[0x0][0x404] ;  /* 0x00010100002f7ab9 */ /* 0x000fe40000000800 */
[----:B------:R-:W-:Y:S02]  /*0e00*/  UISETP.NE.AND.EX UP0, UPT, UR7, URZ, UPT, UP0 ;  /* 0x0000003f0700728c */ /* 0x000fe4000bf05300 */
[----:B------:R-:W-:-:S02]  /*0e10*/  UIADD3 UR9, UR41, 0x18400, URZ ;  /* 0x0001840029097890 */ /* 0x000fc4000fffe03f */
[----:B------:R-:W-:Y:S02]  /*0e20*/  UISETP.NE.AND UP2, UPT, UR4, 0x1, UPT ;  /* 0x000000010400788c */ /* 0x000fe4000bf45270 */
[----:B------:R-:W-:Y:S01]  /*0e30*/  USEL UR47, UR47, 0x1, UP0 ;  /* 0x000000012f2f7887 */ /* 0x000fe20008000000 */
[----:B------:R-:W-:Y:S01]  /*0e40*/  @UP1 ULDC UR4, c[0x0][0xeac] ;  /* 0x0003ab0000041ab9 */ /* 0x000fe20000000800 */
[----:B------:R-:W-:Y:S01]  /*0e50*/  ULDC UR7, c[0x0][0x2e0] ;  /* 0x0000b80000077ab9 */ /* 0x000fe20000000800 */
[----:B------:R-:W-:Y:S02]  /*0e60*/  ULOP3.LUT UP0, URZ, UR9, 0x1bf, URZ, 0xc0, !UPT ;  /* 0x000001bf093f7892 */ /* 0x000fe4000f80c03f */
[----:B------:R-:W-:Y:S02]  /*0e70*/  UIMAD.WIDE.U32 UR4, UR43, UR4, URZ ;  /* 0x000000042b0472a5 */ /* 0x000fe4000f8e003f */
[----:B------:R-:W-:Y:S01]  /*0e80*/  UIMAD UR47, UR47, UR7, URZ ;  /* 0x000000072f2f72a4 */ /* 0x000fe2000f8e023f */
[----:B-1----:R-:W-:Y:S01]  /*0e90*/  R2UR UR44, R0 ;  /* 0x00000000002c72ca */ /* 0x002fe200000e0000 */
[----:B------:R-:W-:Y:S01]  /*0ea0*/  @UP1 ULDC UR8, c[0x0][0xeb0] ;  /* 0x0003ac0000081ab9 */ /* 0x000fe20000000800 */
[----:B------:R-:W-:Y:S01]  /*0eb0*/  UMOV UR37, UR43 ;  /* 0x0000002b00257c82 */ /* 0x000fe20008000000 */
[----:B------:R-:W-:Y:S01]  /*0ec0*/  @UP1 USHF.R.U32.HI UR37, URZ, UR8, UR5 ;  /* 0x000000083f251299 */ /* 0x000fe20008011605 */
[----:B------:R-:W-:Y:S01]  /*0ed0*/  PLOP3.LUT P0, PT, PT, PT, UP0, 0x80, 0x0 ;  /* 0x000000000000781c */ /* 0x000fe20003f0f008 */
[----:B------:R-:W-:-:S02]  /*0ee0*/  @UP2 ULDC.64 UR10, c[0x0][0xeb8] ;  /* 0x0003ae00000a2ab9 */ /* 0x000fc40000000a00 */
[----:B------:R-:W-:-:S03]  /*0ef0*/  UIMAD.WIDE.U32 UR4, UR37, UR10, URZ ;  /* 0x0000000a250472a5 */ /* 0x000fc6000f8e003f */
[----:B------:R-:W-:Y:S01]  /*0f00*/  UMOV UR36, UR37 ;  /* 0x0000002500247c82 */ /* 0x000fe20008000000 */
[----:B------:R-:W-:Y:S02]  /*0f10*/  @UP2 USHF.R.U32.HI UR36, URZ, UR11, UR5 ;  /* 0x0000000b3f242299 */ /* 0x000fe40008011605 */
[----:B------:R-:W-:-:S04]  /*0f20*/  ULEA.HI UR6, UR44, UR44, URZ, 0x1 ;  /* 0x0000002c2c067291 */ /* 0x000fc8000f8f083f */
[----:B------:R-:W-:-:S04]  /*0f30*/  ULOP3.LUT UR6, UR6, 0xfffffffe, URZ, 0xc0, !UPT ;  /* 0xfffffffe06067892 */ /* 0x000fc8000f8ec03f */
[----:B------:R-:W-:Y:S02]  /*0f40*/  UIADD3 UR44, UR44, -UR6, URZ ;  /* 0x800000062c2c7290 */ /* 0x000fe4000fffe03f */
[----:B------:R-:W-:Y:S02]  /*0f50*/  UIADD3 UR6, UR47, 0x5f, URZ ;  /* 0x0000005f2f067890 */ /* 0x000fe4000fffe03f */
[----:B------:R-:W-:Y:S02]  /*0f60*/  ULEA UR8, UR44, UR41, 0xd ;  /* 0x000000292c087291 */ /* 0x000fe4000f8e683f */
[----:B------:R-:W-:Y:S02]  /*0f70*/  UIMAD.WIDE UR6, UR6, 0x2aaaaaab, URZ ;  /* 0x2aaaaaab060678a5 */ /* 0x000fe4000f8e023f */
[----:B------:R-:W-:Y:S02]  /*0f80*/  UIADD3 UR8, UR8, 0x22400, URZ ;  /* 0x0002240008087890 */ /* 0x000fe4000fffe03f */
[----:B------:R-:W-:-:S02]  /*0f90*/  USHF.R.U32.HI UR45, URZ, 0x1f, UR7 ;  /* 0x0000001f3f2d7899 */ /* 0x000fc40008011607 */
[----:B------:R-:W-:Y:S02]  /*0fa0*/  USHF.R.U32.HI UR8, URZ, 0x4, UR8 ;  /* 0x000000043f087899 */ /* 0x000fe40008011608 */
[----:B------:R-:W-:Y:S02]  /*0fb0*/  ULEA.HI.SX32 UR45, UR7, UR45, 0x1c ;  /* 0x0000002d072d7291 */ /* 0x000fe4000f8fe23f */
[----:B------:R-:W-:Y:S01]  /*0fc0*/  ULOP3.LUT UR52, UR8, 0x3fff, URZ, 0xc0, !UPT ;  /* 0x00003fff08347892 */ /* 0x000fe2000f8ec03f */
[----:B------:R-:W-:Y:S11]  /*0fd0*/  @!P0 BRA `(.L_x_123) ;  /* 0x0000000000408947 */ /* 0x000ff60003800000 */
        /* <DEDUP_REMOVED lines=16> */
.L_x_123:
[----:B------:R-:W-:Y:S01]  /*10e0*/  ULOP3.LUT UR4, UR40, 0x1, URZ, 0xc0, !UPT ;  /* 0x0000000128047892 */ /* 0x000fe2000f8ec03f */
[----:B------:R-:W-:-:S05]  /*10f0*/  VIADD R172, R18, 0x8 ;  /* 0x0000000812ac7836 */ /* 0x000fca0000000000 */
[----:B------:R-:W-:-:S05]  /*1100*/  IMAD.U32 R0, RZ, RZ, UR4 ;  /* 0x00000004ff007e24 */ /* 0x000fca000f8e00ff */
[----:B------:R-:W-:-:S04]  /*1110*/  SHF.L.U32 R0, R0, 0x1f, RZ ;  /* 0x0000001f00007819 */ /* 0x000fc800000006ff */
[----:B------:R-:W1:Y:S02]  /*1120*/  SYNCS.PHASECHK.TRANS64.TRYWAIT P0, [UR41+0x32400], R0 ;  /* 0x03240000ff0075a7 */ /* 0x000e640008000169 */
[----:B-1----:R-:W-:Y:S05]  /*1130*/  @!P0 BRA `(.L_x_124) ;  /* 0x00000098008c8947 */ /* 0x002fea0003800000 */
.L_x_204:
[----:B-1----:R-:W-:Y:S01]  /*1140*/  MOV R3, UR42 ;  /* 0x0000002a00037c02 */ /* 0x002fe20008000f00 */
[----:B------:R-:W-:Y:S05]  /*1150*/  WARPSYNC.ALL ;  /* 0x0000000000007948 */ /* 0x000fea0003800000 */
[----:B------:R1:W-:Y:S01]  /*1160*/  BAR.SYNC.DEFER_BLOCKING R172, 0x100 ;  /* 0x000400ac0000751d */ /* 0x0003e20000010000 */
[----:B------:R-:W-:-:S13]  /*1170*/  ISETP.NE.AND P0, PT, R3, 0x3, PT ;  /* 0x000000030300780c */ /* 0x000fda0003f05270 */
[----:B-1----:R-:W-:Y:S05]  /*1180*/  @!P0 BRA `(.L_x_125) ;  /* 0x0000000000048947 */ /* 0x002fea0003800000 */
[----:B------:R-:W-:Y:S01]  /*1190*/  BPT.TRAP 0x1 ;  /* 0x000000040000795c */ /* 0x000fe20000300000 */
.L_x_125:
[----:B------:R-:W-:Y:S01]  /*11a0*/  ULEA UR26, UR39, UR41, 0x3 ;  /* 0x00000029271a7291 */ /* 0x000fe2000f8e183f */
[----:B------:R-:W-:-:S05]  /*11b0*/  IMAD.U32 R3, RZ, RZ, UR38 ;  /* 0x00000026ff037e24 */ /* 0x000fca000f8e00ff */
[----:B------:R-:W-:-:S04]  /*11c0*/  SHF.L.U32 R3, R3, 0x1f, RZ ;  /* 0x0000001f03037819 */ /* 0x000fc800000006ff */
[----:B------:R1:W2:Y:S01]  /*11d0*/  SYNCS.PHASECHK.TRANS64.TRYWAIT P1, [UR26+0x32430], R3 ;  /* 0x03243003ff0075a7 */ /* 0x0002a2000802015a */
[----:B------:R-:W-:Y:S05]  /*11e0*/  @!P0 BRA `(.L_x_126) ;  /* 0x0000000000048947 */ /* 0x000fea0003800000 */
[----:B------:R-:W-:Y:S01]  /*11f0*/  BPT.TRAP 0x1 ;  /* 0x000000040000795c */ /* 0x000fe20000300000 */
.L_x_126:
[----:B--2---:R-:W-:Y:S05]  /*1200*/  @P1 BRA `(.L_x_127) ;  /* 0x0000000000081947 */ /* 0x004fea0003800000 */
[----:B------:R-:W2:Y:S02]  /*1210*/  SYNCS.PHASECHK.TRANS64.TRYWAIT P1, [UR26+0x32430], R3 ;  /* 0x03243003ff0075a7 */ /* 0x000ea4000802015a */
[----:B--2---:R-:W-:Y:S05]  /*1220*/  @!P1 BRA `(.L_x_128) ;  /* 0x0000009800689947 */ /* 0x004fea0003800000 */
.L_x_127:
[----:B------:R-:W-:Y:S01]  /*1230*/  ULEA UR4, UR44, UR41, 0xd ;  /* 0x000000292c047291 */ /* 0x000fe2000f8e683f */
[----:B------:R-:W-:Y:S01]  /*1240*/  WARPGROUP.ARRIVE ;  /* 0x00000000000079c5 */ /* 0x000fe20000000000 */
[----:B------:R-:W-:Y:S02]  /*1250*/  UIADD3 UR5, UR41, 0x1c400, URZ ;  /* 0x0001c40029057890 */ /* 0x000fe4000fffe03f */
[----:B------:R-:W-:Y:S02]  /*1260*/  UIADD3 UR4, UR4, 0x18400, URZ ;  /* 0x0001840004047890 */ /* 0x000fe4000fffe03f */
[----:B------:R-:W-:Y:S02]  /*1270*/  USHF.R.U32.HI UR5, URZ, 0x4, UR5 ;  /* 0x000000043f057899 */ /* 0x000fe40008011605 */
[----:B------:R-:W-:Y:S02]  /*1280*/  USHF.R.U32.HI UR4, URZ, 0x4, UR4 ;  /* 0x000000043f047899 */ /* 0x000fe40008011604 */
[----:B------:R-:W-:-:S02]  /*1290*/  ULOP3.LUT UR5, UR5, 0x3fff, URZ, 0xc0, !UPT ;  /* 0x00003fff05057892 */ /* 0x000fc4000f8ec03f */
[----:B------:R-:W-:Y:S02]  /*12a0*/  ULOP3.LUT UR4, UR4, 0x3fff, URZ, 0xc0, !UPT ;  /* 0x00003fff04047892 */ /* 0x000fe4000f8ec03f */
[----:B------:R-:W-:Y:S02]  /*12b0*/  ULOP3.LUT UR24, UR5, 0x10000, URZ, 0xfc, !UPT ;  /* 0x0001000005187892 */ /* 0x000fe4000f8efc3f */
[----:B------:R-:W-:Y:S02]  /*12c0*/  ULOP3.LUT UR4, UR4, 0x10000, URZ, 0xfc, !UPT ;  /* 0x0001000004047892 */ /* 0x000fe4000f8efc3f */
[----:B------:R-:W-:Y:S01]  /*12d0*/  UIMAD UR6, UR39, 0x300, UR24 ;  /* 0x00000300270678a4 */ /* 0x000fe2000f8e0218 */
[----:B------:R-:W-:Y:S01]  /*12e0*/  UMOV UR5, 0x40000040 ;  /* 0x4000004000057882 */ /* 0x000fe20000000000 */
[----:B------:R-:W-:Y:S01]  /*12f0*/  UMOV UR7, 0x40000040 ;  /* 0x4000004000077882 */ /* 0x000fe20000000000 */
[----:B------:R-:W-:Y:S02]  /*1300*/  UIADD3 UR8, UR4, 0x2, URZ ;  /* 0x0000000204087890 */ /* 0x000fe4000fffe03f */
[----:B------:R-:W-:Y:S01]  /*1310*/  UIADD3 UR10, UR6, 0x2, URZ ;  /* 0x00000002060a7890 */ /* 0x000fe2000fffe03f */
[----:B------:R-:W-:-:S03]  /*1320*/  UMOV UR9, 0x40000040 ;  /* 0x4000004000097882 */ /* 0x000fc60000000000 */
[----:B------:R-:W-:Y:S01]  /*1330*/  HGMMA.64x96x16.F32 R24, gdesc[UR4], RZ, !UPT, gsb0 ;  /* 0x01600000041879f0 */ /* 0x000fe2000c0008ff */
[----:B------:R-:W-:Y:S01]  /*1340*/  UMOV UR11, 0x40000040 ;  /* 0x40000040000b7882 */ /* 0x000fe20000000000 */
[----:B------:R-:W-:Y:S02]  /*1350*/  UIADD3 UR12, UR4, 0x4, URZ ;  /* 0x00000004040c7890 */ /* 0x000fe4000fffe03f */
[----:B------:R-:W-:Y:S01]  /*1360*/  UIADD3 UR14, UR6, 0x4, URZ ;  /* 0x00000004060e7890 */ /* 0x000fe2000fffe03f */
[----:B------:R-:W-:Y:S01]  /*1370*/  UMOV UR13, 0x40000040 ;  /* 0x40000040000d7882 */ /* 0x000fe20000000000 */
[----:B------:R-:W-:Y:S01]  /*1380*/  UMOV UR15, 0x40000040 ;  /* 0x40000040000f7882 */ /* 0x000fe20000000000 */
[----:B------:R-:W-:Y:S02]  /*1390*/  UIADD3 UR16, UR4, 0x6, URZ ;  /* 0x0000000604107890 */ /* 0x000fe4000fffe03f */
[----:B------:R-:W-:Y:S01]  /*13a0*/  UIADD3 UR18, UR6, 0x6, URZ ;  /* 0x0000000606127890 */ /* 0x000fe2000fffe03f */
[----:B------:R-:W-:Y:S01]  /*13b0*/  UMOV UR17, 0x40000040 ;  /* 0x4000004000117882 */ /* 0x000fe20000000000 */
[----:B------:R-:W-:Y:S01]  /*13c0*/  UMOV UR19, 0x40000040 ;  /* 0x4000004000137882 */ /* 0x000fe20000000000 */
[----:B------:R-:W-:-:S02]  /*13d0*/  WARPGROUP.DEPBAR.LE gsb0, 0x0 ;  /* 0x00008000000079c5 */ /* 0x000fc40000010000 */
[----:B------:R-:W-:-:S06]  /*13e0*/  WARPGROUP.ARRIVE ;  /* 0x00000000000079c5 */ /* 0x000fcc0000000000 */
[----:B------:R-:W-:Y:S03]  /*13f0*/  HGMMA.64x96x16.F32 R24, gdesc[UR8], R24, gsb0 ;  /* 0x01600000081879f0 */ /* 0x000fe60008000818 */
[----:B------:R-:W-:Y:S02]  /*1400*/  WARPGROUP.DEPBAR.LE gsb0, 0x0 ;  /* 0x00008000000079c5 */ /* 0x000fe40000010000 */
[----:B------:R-:W-:-:S06]  /*1410*/  WARPGROUP.ARRIVE ;  /* 0x00000000000079c5 */ /* 0x000fcc0000000000 */
[----:B------:R-:W-:Y:S03]  /*1420*/  HGMMA.64x96x16.F32 R24, gdesc[UR12], R24, gsb0 ;  /* 0x016000000c1879f0 */ /* 0x000fe60008000818 */
[----:B------:R-:W-:Y:S02]  /*1430*/  WARPGROUP.DEPBAR.LE gsb0, 0x0 ;  /* 0x00008000000079c5 */ /* 0x000fe40000010000 */
[----:B------:R-:W-:-:S06]  /*1440*/  WARPGROUP.ARRIVE ;  /* 0x00000000000079c5 */ /* 0x000fcc0000000000 */
[----:B------:R-:W-:Y:S03]  /*1450*/  HGMMA.64x96x16.F32 R24, gdesc[UR16], R24, gsb0 ;  /* 0x01600000101879f0 */ /* 0x000fe60008000818 */
[----:B------:R-:W-:Y:S02]  /*1460*/  WARPGROUP.DEPBAR.LE gsb0, 0x0 ;  /* 0x00008000000079c5 */ /* 0x000fe40000010000 */
[----:B------:R-:W3:Y:S02]  /*1470*/  SYNCS.PHASECHK.TRANS64.TRYWAIT P1, [UR41+0x32410], R0 ;  /* 0x03241000ff0075a7 */ /* 0x000ee40008020169 */
[----:B---3--:R-:W-:Y:S05]  /*1480*/  @!P1 BRA `(.L_x_129) ;  /* 0x0000009400e89947 */ /* 0x008fea0003800000 */
.L_x_205:
[----:B------:R-:W-:Y:S05]  /*1490*/  @!P0 BRA `(.L_x_130) ;  /* 0x0000000000048947 */ /* 0x000fea0003800000 */
[----:B------:R-:W-:Y:S01]  /*14a0*/  BPT.TRAP 0x1 ;  /* 0x000000040000795c */ /* 0x000fe20000300000 */
.L_x_130:
[----:B------:R4:W1:Y:S01]  /*14b0*/  SYNCS.PHASECHK.TRANS64.TRYWAIT P1, [UR26+0x32450], R3 ;  /* 0x03245003ff0075a7 */ /* 0x000862000802015a */
[----:B------:R-:W-:Y:S05]  /*14c0*/  @!P0 BRA `(.L_x_131) ;  /* 0x0000000000048947 */ /* 0x000fea0003800000 */
[----:B------:R-:W-:Y:S01]  /*14d0*/  BPT.TRAP 0x1 ;  /* 0x000000040000795c */ /* 0x000fe20000300000 */
.L_x_131:
[----:B-1----:R-:W-:Y:S05]  /*14e0*/  @P1 BRA `(.L_x_132) ;  /* 0x0000000000081947 */ /* 0x002fea0003800000 */
[----:B------:R-:W1:Y:S02]  /*14f0*/  SYNCS.PHASECHK.TRANS64.TRYWAIT P1, [UR26+0x32450], R3 ;  /* 0x03245003ff0075a7 */ /* 0x000e64000802015a */
[----:B-1----:R-:W-:Y:S05]  /*1500*/  @!P1 BRA `(.L_x_133) ;  /* 0x0000009400e09947 */ /* 0x002fea0003800000 */
.L_x_132:
[----:B------:R-:W-:Y:S01]  /*1510*/  UIADD3 UR6, UR41, 0x400, URZ ;  /* 0x0000040029067890 */ /* 0x000fe2000fffe03f */
[----:B------:R-:W-:Y:S01]  /*1520*/  WARPGROUP.ARRIVE ;  /* 0x00000000000079c5 */ /* 0x000fe20000000000 */
[----:B------:R-:W-:-:S05]  /*1530*/  ULOP3.LUT UR7, UR52, 0x10000, URZ, 0xfc, !UPT ;  /* 0x0001000034077892 */ /* 0x000fca000f8efc3f */
[----:B------:R-:W5:Y:S01]  /*1540*/  S2R R12, SR_TID.X ;  /* 0x00000000000c7919 */ /* 0x000f620000002100 */
[----:B------:R-:W-:Y:S01]  /*1550*/  USHF.R.U32.HI UR6, URZ, 0x4, UR6 ;  /* 0x000000043f067899 */ /* 0x000fe20008011606 */
[----:B------:R-:W-:Y:S01]  /*1560*/  UMOV UR21, 0x40000040 ;  /* 0x4000004000157882 */ /* 0x000fe20000000000 */
[----:B------:R-:W-:Y:S02]  /*1570*/  UMOV UR23, 0x40000040 ;  /* 0x4000004000177882 */ /* 0x000fe40000000000 */
[----:B------:R-:W-:Y:S01]  /*1580*/  ULOP3.LUT UR6, UR6, 0x3fff, URZ, 0xc0, !UPT ;  /* 0x00003fff06067892 */ /* 0x000fe2000f8ec03f */
[----:B------:R-:W-:Y:S01]  /*1590*/  UMOV UR20, UR7 ;  /* 0x0000000700147c82 */ /* 0x000fe20008000000 */
[----:B------:R-:W-:Y:S02]  /*15a0*/  ULDC UR27, c[0x0][0xa80] ;  /* 0x0002a000001b7ab9 */ /* 0x000fe40000000800 */
[----:B------:R-:W-:Y:S02]  /*15b0*/  ULOP3.LUT UR25, UR6, 0x10000, URZ, 0xfc, !UPT ;  /* 0x0001000006197892 */ /* 0x000fe4000f8efc3f */
[----:B------:R-:W-:-:S02]  /*15c0*/  UISETP.GE.AND UP0, UPT, UR47, 0x61, UPT ;  /* 0x000000612f00788c */ /* 0x000fc4000bf06270 */
[----:B------:R-:W-:-:S07]  /*15d0*/  UIMAD UR10, UR39, 0xc00, UR25 ;  /* 0x00000c00270a78a4 */ /* 0x000fce000f8e0219 */
[----:B------:R-:W-:Y:S02]  /*15e0*/  UMOV UR22, UR10 ;  /* 0x0000000a00167c82 */ /* 0x000fe40008000000 */
[----:B------:R-:W-:Y:S01]  /*15f0*/  HGMMA.64x96x16.F32 R24, gdesc[UR20], R24, gsb0 ;  /* 0x01600000141879f0 */ /* 0x000fe20008000818 */
[----:B------:R-:W-:Y:S02]  /*1600*/  UIADD3 UR20, UR7, 0x2, URZ ;  /* 0x0000000207147890 */ /* 0x000fe4000fffe03f */
[----:B------:R-:W-:Y:S01]  /*1610*/  UIADD3 UR22, UR10, 0x2, URZ ;  /* 0x000000020a167890 */ /* 0x000fe2000fffe03f */
[----:B------:R-:W-:Y:S01]  /*1620*/  UMOV UR21, 0x40000040 ;  /* 0x4000004000157882 */ /* 0x000fe20000000000 */
[----:B------:R-:W-:Y:S01]  /*1630*/  UMOV UR23, 0x40000040 ;  /* 0x4000004000177882 */ /* 0x000fe20000000000 */
[----:B-----5:R-:W-:Y:S01]  /*1640*/  LOP3.LUT R12, R12, 0x7f, RZ, 0xc0, !PT ;  /* 0x0000007f0c0c7812 */ /* 0x020fe200078ec0ff */
[----:B------:R-:W-:Y:S02]  /*1650*/  WARPGROUP.DEPBAR.LE gsb0, 0x0 ;  /* 0x00008000000079c5 */ /* 0x000fe40000010000 */
[----:B------:R-:W-:-:S06]  /*1660*/  WARPGROUP.ARRIVE ;  /* 0x00000000000079c5 */ /* 0x000fcc0000000000 */
[----:B------:R-:W-:Y:S01]  /*1670*/  HGMMA.64x96x16.F32 R24, gdesc[UR20], R24, gsb0 ;  /* 0x01600000141879f0 */ /* 0x000fe20008000818 */
[----:B------:R-:W-:Y:S02]  /*1680*/  UIADD3 UR20, UR7, 0x4, URZ ;  /* 0x0000000407147890 */ /* 0x000fe4000fffe03f */
[----:B------:R-:W-:Y:S01]  /*1690*/  UIADD3 UR22, UR10, 0x4, URZ ;  /* 0x000000040a167890 */ /* 0x000fe2000fffe03f */
[----:B------:R-:W-:Y:S01]  /*16a0*/  UMOV UR21, 0x40000040 ;  /* 0x4000004000157882 */ /* 0x000fe20000000000 */
[----:B------:R-:W-:Y:S01]  /*16b0*/  UMOV UR23, 0x40000040 ;  /* 0x4000004000177882 */ /* 0x000fe20000000000 */
        /* <DEDUP_REMOVED lines=91> */
[----:B------:R-:W-:Y:S01]  /*1c70*/  ULDC UR10, c[0x0][0xad0] ;  /* 0x0002b400000a7ab9 */ /* 0x000fe20000000800 */
[----:B------:R-:W-:-:S04]  /*1c80*/  UIMAD UR7, UR45, -0x60, UR47 ;  /* 0xffffffa02d0778a4 */ /* 0x000fc8000f8e022f */
[----:B------:R-:W-:-:S06]  /*1c90*/  UIADD3 UR7, UR7, 0x60, URZ ;  /* 0x0000006007077890 */ /* 0x000fcc000fffe03f */
[----:B-1-3--:R-:W-:Y:S01]  /*1ca0*/  IMAD.U32 R0, RZ, RZ, UR7 ;  /* 0x00000007ff007e24 */ /* 0x00afe2000f8e00ff */
[----:B------:R-:W-:-:S03]  /*1cb0*/  UMOV UR7, 0x40000040 ;  /* 0x4000004000077882 */ /* 0x000fc60000000000 */
        /* <DEDUP_REMOVED lines=25> */
[----:B------:R-:W1:Y:S01]  /*1e50*/  MUFU.TANH R25, R25 ;  /* 0x0000001900197308 */ /* 0x000e620000002400 */
        /* <DEDUP_REMOVED lines=8> */
[----:B--2-4-:R-:W-:Y:S01]  /*1ee0*/  FSEL R3, R24, -INF , P4 ;  /* 0xff80000018037808 */ /* 0x014fe20002000000 */
[----:B------:R-:W-:Y:S01]  /*1ef0*/  FMUL.FTZ R43, R43, UR10 ;  /* 0x0000000a2b2b7c20 */ /* 0x000fe20008410000 */
[----:B------:R-:W-:Y:S01]  /*1f00*/  FMUL.FTZ R45, R45, UR10 ;  /* 0x0000000a2d2d7c20 */ /* 0x000fe20008410000 */
[----:B------:R-:W-:Y:S01]  /*1f10*/  FMUL.FTZ R46, R46, UR10 ;  /* 0x0000000a2e2e7c20 */ /* 0x000fe20008410000 */
[----:B------:R-:W-:Y:S01]  /*1f20*/  FMUL.FTZ R48, R48, UR10 ;  /* 0x0000000a30307c20 */ /* 0x000fe20008410000 */
[----:B------:R-:W-:Y:S01]  /*1f30*/  FMUL.FTZ R47, R47, UR10 ;  /* 0x0000000a2f2f7c20 */ /* 0x000fe20008410000 */
[----:B------:R-:W-:Y:S01]  /*1f40*/  FMUL.FTZ R49, R49, UR10 ;  /* 0x0000000a31317c20 */ /* 0x000fe20008410000 */
[----:B------:R-:W2:Y:S01]  /*1f50*/  MUFU.TANH R26, R26 ;  /* 0x0000001a001a7308 */ /* 0x000ea20000002400 */
[----:B-1----:R-:W-:Y:S01]  /*1f60*/  FSEL R25, R25, -INF , P5 ;  /* 0xff80000019197808 */ /* 0x002fe20002800000 */
[----:B------:R-:W-:Y:S01]  /*1f70*/  FMUL.FTZ R50, R50, UR10 ;  /* 0x0000000a32327c20 */ /* 0x000fe20008410000 */
[----:B------:R-:W-:Y:S01]  /*1f80*/  FMUL.FTZ R52, R52, UR10 ;  /* 0x0000000a34347c20 */ /* 0x000fe20008410000 */
[----:B------:R-:W-:Y:S01]  /*1f90*/  FMUL.FTZ R51, R51, UR10 ;  /* 0x0000000a33337c20 */ /* 0x000fe20008410000 */
[----:B------:R-:W-:Y:S01]  /*1fa0*/  FMNMX.FTZ R4, R3, R25, !PT ;  /* 0x0000001903047209 */ /* 0x000fe20007810000 */
[----:B------:R-:W-:Y:S01]  /*1fb0*/  FMUL.FTZ R53, R53, UR10 ;  /* 0x0000000a35357c20 */ /* 0x000fe20008410000 */
[----:B------:R-:W-:Y:S01]  /*1fc0*/  FMUL.FTZ R54, R54, UR10 ;  /* 0x0000000a36367c20 */ /* 0x000fe20008410000 */
[----:B------:R-:W1:Y:S01]  /*1fd0*/  MUFU.TANH R27, R27 ;  /* 0x0000001b001b7308 */ /* 0x000e620000002400 */
        /* <DEDUP_REMOVED lines=8> */
[----:B--2---:R-:W-:Y:S01]  /*2060*/  FSEL R26, R26, -INF , P4 ;  /* 0xff8000001a1a7808 */ /* 0x004fe20002000000 */
[----:B------:R-:W-:Y:S01]  /*2070*/  FMUL.FTZ R59, R59, UR10 ;  /* 0x0000000a3b3b7c20 */ /* 0x000fe20008410000 */
[----:B------:R-:W-:Y:S01]  /*2080*/  ISETP.GT.AND P4, PT, R0, 0x18, PT ;  /* 0x000000180000780c */ /* 0x000fe20003f84270 */
[----:B------:R-:W-:Y:S01]  /*2090*/  FMUL.FTZ R61, R61, UR10 ;  /* 0x0000000a3d3d7c20 */ /* 0x000fe20008410000 */
[----:B------:R-:W-:Y:S01]  /*20a0*/  FMUL.FTZ R62, R62, UR10 ;  /* 0x0000000a3e3e7c20 */ /* 0x000fe20008410000 */
[----:B------:R-:W-:Y:S01]  /*20b0*/  FMUL.FTZ R63, R63, UR10 ;  /* 0x0000000a3f3f7c20 */ /* 0x000fe20008410000 */
[----:B------:R-:W-:Y:S01]  /*20c0*/  FMUL.FTZ R64, R64, UR10 ;  /* 0x0000000a40407c20 */ /* 0x000fe20008410000 */
[----:B------:R-:W2:Y:S01]  /*20d0*/  MUFU.TANH R30, R30 ;  /* 0x0000001e001e7308 */ /* 0x000ea20000002400 */
[----:B-1----:R-:W-:Y:S01]  /*20e0*/  FSEL R6, R27, -INF , P5 ;  /* 0xff8000001b067808 */ /* 0x002fe20002800000 */
[----:B------:R-:W-:Y:S01]  /*20f0*/  FMUL.FTZ R66, R66, UR10 ;  /* 0x0000000a42427c20 */ /* 0x000fe20008410000 */
[----:B------:R-:W-:Y:S01]  /*2100*/  ISETP.GT.AND P5, PT, R0, 0x19, PT ;  /* 0x000000190000780c */ /* 0x000fe20003fa4270 */
        /* <DEDUP_REMOVED lines=9> */
[----:B------:R-:W-:-:S03]  /*21a0*/  FMNMX.FTZ R4, R29, R4, !PT ;  /* 0x000000041d047209 */ /* 0x000fc60007810000 */
[----:B------:R-:W3:Y:S01]  /*21b0*/  MUFU.TANH R31, R31 ;  /* 0x0000001f001f7308 */ /* 0x000ee20000002400 */
[----:B--2---:R-:W-:Y:S02]  /*21c0*/  FSEL R30, R30, -INF , P6 ;  /* 0xff8000001e1e7808 */ /* 0x004fe40003000000 */
[----:B------:R-:W-:Y:S02]  /*21d0*/  ISETP.GT.AND P6, PT, R0, 0x20, PT ;  /* 0x000000200000780c */ /* 0x000fe40003fc4270 */
[----:B------:R-:W-:-:S03]  /*21e0*/  FMNMX.FTZ R5, R30, R5, !PT ;  /* 0x000000051e057209 */ /* 0x000fc60007810000 */
[----:B------:R-:W2:Y:S01]  /*21f0*/  MUFU.TANH R33, R33 ;  /* 0x0000002100217308 */ /* 0x000ea20000002400 */
[----:B-1----:R-:W-:-:S04]  /*2200*/  FSEL R163, R32, -INF , P2 ;  /* 0xff80000020a37808 */ /* 0x002fc80001000000 */
[----:B------:R-:W-:-:S03]  /*2210*/  FMNMX.FTZ R4, R163, R4, !PT ;  /* 0x00000004a3047209 */ /* 0x000fc60007810000 */
[----:B------:R-:W1:Y:S01]  /*2220*/  MUFU.TANH R34, R34 ;  /* 0x0000002200227308 */ /* 0x000e620000002400 */
[----:B---3--:R-:W-:Y:S02]  /*2230*/  FSEL R10, R31, -INF , P1 ;  /* 0xff8000001f0a7808 */ /* 0x008fe40000800000 */
[----:B------:R-:W-:Y:S02]  /*2240*/  ISETP.GT.AND P1, PT, R0, 0x21, PT ;  /* 0x000000210000780c */ /* 0x000fe40003f24270 */
[----:B------:R-:W-:-:S03]  /*2250*/  FMNMX.FTZ R5, R10, R5, !PT ;  /* 0x000000050a057209 */ /* 0x000fc60007810000 */
[----:B------:R-:W3:Y:S01]  /*2260*/  MUFU.TANH R36, R36 ;  /* 0x0000002400247308 */ /* 0x000ee20000002400 */
[----:B--2---:R-:W-:-:S04]  /*2270*/  FSEL R165, R33, -INF , P3 ;  /* 0xff80000021a57808 */ /* 0x004fc80001800000 */
[----:B------:R-:W-:-:S03]  /*2280*/  FMNMX.FTZ R4, R165, R4, !PT ;  /* 0x00000004a5047209 */ /* 0x000fc60007810000 */
[----:B------:R-:W2:Y:S01]  /*2290*/  MUFU.TANH R35, R35 ;  /* 0x0000002300237308 */ /* 0x000ea20000002400 */
[----:B-1----:R-:W-:Y:S02]  /*22a0*/  FSEL R174, R34, -INF , P2 ;  /* 0xff80000022ae7808 */ /* 0x002fe40001000000 */
[----:B------:R-:W-:Y:S02]  /*22b0*/  ISETP.GT.AND P2, PT, R0, 0x28, PT ;  /* 0x000000280000780c */ /* 0x000fe40003f44270 */
[----:B------:R-:W-:-:S03]  /*22c0*/  FMNMX.FTZ R5, R174, R5, !PT ;  /* 0x00000005ae057209 */ /* 0x000fc60007810000 */
[----:B------:R-:W1:Y:S01]  /*22d0*/  MUFU.TANH R37, R37 ;  /* 0x0000002500257308 */ /* 0x000e620000002400 */
[----:B---3--:R-:W-:-:S04]  /*22e0*/  FSEL R167, R36, -INF , P4 ;  /* 0xff80000024a77808 */ /* 0x008fc80002000000 */
        /* <DEDUP_REMOVED lines=80> */
[----:B------:R-:W-:-:S05]  /*27f0*/  ISETP.GT.AND P2, PT, R0, 0x58, PT ;  /* 0x000000580000780c */ /* 0x000fca0003f44270 */
[----:B------:R-:W1:Y:S01]  /*2800*/  MUFU.TANH R61, R61 ;  /* 0x0000003d003d7308 */ /* 0x000e620000002400 */
[----:B---3--:R-:W-:Y:S02]  /*2810*/  FSEL R15, R15, -INF , P3 ;  /* 0xff8000000f0f7808 */ /* 0x008fe40001800000 */
[----:B------:R-:W-:Y:S02]  /*2820*/  ISETP.GT.AND P3, PT, R0, 0x59, PT ;  /* 0x000000590000780c */ /* 0x000fe40003f64270 */
[----:B------:R-:W-:-:S03]  /*2830*/  FMNMX.FTZ R0, R20, R5, !PT ;  /* 0x0000000514007209 */ /* 0x000fc60007810000 */
[----:B------:R-:W3:Y:S01]  /*2840*/  MUFU.TANH R62, R62 ;  /* 0x0000003e003e7308 */ /* 0x000ee20000002400 */
[----:B--2---:R-:W-:Y:S02]  /*2850*/  FSEL R175, R60, -INF , P4 ;  /* 0xff8000003caf7808 */ /* 0x004fe40002000000 */
[----:B------:R-:W-:Y:S02]  /*2860*/  FMNMX.FTZ R5, R15, R0, !PT ;  /* 0x000000000f057209 */ /* 0x000fe40007810000 */
[----:B------:R-:W-:-:S03]  /*2870*/  FMNMX.FTZ R4, R175, R4, !PT ;  /* 0x00000004af047209 */ /* 0x000fc60007810000 */
[----:B------:R-:W2:Y:S01]  /*2880*/  MUFU.TANH R14, R64 ;  /* 0x00000040000e7308 */ /* 0x000ea20000002400 */
[----:B-1----:R-:W-:-:S04]  /*2890*/  FSEL R177, R61, -INF , P5 ;  /* 0xff8000003db17808 */ /* 0x002fc80002800000 */
[----:B------:R-:W-:-:S03]  /*28a0*/  FMNMX.FTZ R7, R177, R4, !PT ;  /* 0x00000004b1077209 */ /* 0x000fc60007810000 */
[----:B------:R-:W1:Y:S01]  /*28b0*/  MUFU.TANH R63, R63 ;  /* 0x0000003f003f7308 */ /* 0x000e620000002400 */
[----:B---3--:R-:W-:-:S04]  /*28c0*/  FSEL R170, R62, -INF , P4 ;  /* 0xff8000003eaa7808 */ /* 0x008fc80002000000 */
[----:B------:R-:W-:-:S03]  /*28d0*/  FMNMX.FTZ R5, R170, R5, !PT ;  /* 0x00000005aa057209 */ /* 0x000fc60007810000 */
[----:B------:R-:W3:Y:S01]  /*28e0*/  MUFU.TANH R21, R65 ;  /* 0x0000004100157308 */ /* 0x000ee20000002400 */
[----:B--2---:R-:W-:-:S04]  /*28f0*/  FSEL R14, R14, -INF , P6 ;  /* 0xff8000000e0e7808 */ /* 0x004fc80003000000 */
        /* <DEDUP_REMOVED lines=18> */
[----:B------:R-:W-:Y:S02]  /*2a20*/  FMNMX.FTZ R4, R161, R4, !PT ;  /* 0x00000004a1047209 */ /* 0x000fe40007810000 */
[----:B-1----:R-:W-:-:S03]  /*2a30*/  FSEL R158, R70, -INF , P2 ;  /* 0xff800000469e7808 */ /* 0x002fc60001000000 */
[----:B------:R-:W1:Y:S01]  /*2a40*/  SHFL.BFLY PT, R7, R4, 0x2, 0x1f ;  /* 0x0c401f0004077f89 */ /* 0x000e6200000e0000 */
[----:B------:R-:W-:Y:S02]  /*2a50*/  PLOP3.LUT P2, PT, PT, PT, UP0, 0x80, 0x0 ;  /* 0x000000000000781c */ /* 0x000fe40003f4f008 */
[----:B------:R-:W-:Y:S02]  /*2a60*/  FMNMX.FTZ R5, R158, R5, !PT ;  /* 0x000000059e057209 */ /* 0x000fe40007810000 */
[----:B---3--:R-:W-:-:S04]  /*2a70*/  FSEL R164, R71, -INF , P3 ;  /* 0xff80000047a47808 */ /* 0x008fc80001800000 */
[----:B------:R-:W-:-:S05]  /*2a80*/  FMNMX.FTZ R0, R164, R5, !PT ;  /* 0x00000005a4007209 */ /* 0x000fca0007810000 */
[----:B------:R-:W2:Y:S01]  /*2a90*/  SHFL.BFLY PT, R11, R0, 0x2, 0x1f ;  /* 0x0c401f00000b7f89 */ /* 0x000ea200000e0000 */
[----:B-1----:R-:W-:-:S05]  /*2aa0*/  FMNMX.FTZ R8, R4, R7, !PT ;  /* 0x0000000704087209 */ /* 0x002fca0007810000 */
[----:B------:R-:W1:Y:S01]  /*2ab0*/  SHFL.BFLY PT, R5, R8, 0x1, 0x1f ;  /* 0x0c201f0008057f89 */ /* 0x000e6200000e0000 */
[----:B--2---:R-:W-:-:S05]  /*2ac0*/  FMNMX.FTZ R11, R0, R11, !PT ;  /* 0x0000000b000b7209 */ /* 0x004fca0007810000 */
[----:B------:R-:W2:Y:S01]  /*2ad0*/  SHFL.BFLY PT, R4, R11, 0x1, 0x1f ;  /* 0x0c201f000b047f89 */ /* 0x000ea200000e0000 */
[----:B-1----:R-:W-:-:S04]  /*2ae0*/  FMNMX.FTZ R5, R8, R5, !PT ;  /* 0x0000000508057209 */ /* 0x002fc80007810000 */
[C---:B------:R-:W-:Y:S01]  /*2af0*/  FSETP.NEU.FTZ.AND P1, PT, R5.reuse, -INF , PT ;  /* 0xff8000000500780b */ /* 0x040fe20003f3d000 */
[----:B------:R-:W-:-:S05]  /*2b00*/  FMUL.FTZ R160, R5, UR27 ;  /* 0x0000001b05a07c20 */ /* 0x000fca0008410000 */
[----:B------:R-:W-:-:S05]  /*2b10*/  FSEL R160, R160, RZ, P1 ;  /* 0x000000ffa0a07208 */ /* 0x000fca0000800000 */
[--C-:B------:R-:W-:Y:S01]  /*2b20*/  FFMA.FTZ R8, R9, UR27, -R160.reuse ;  /* 0x0000001b09087c23 */ /* 0x100fe200080108a0 */
[----:B--2---:R-:W-:Y:S01]  /*2b30*/  FMNMX.FTZ R7, R11, R4, !PT ;  /* 0x000000040b077209 */ /* 0x004fe20007810000 */
[--C-:B------:R-:W-:Y:S01]  /*2b40*/  FFMA.FTZ R3, R3, UR27, -R160.reuse ;  /* 0x0000001b03037c23 */ /* 0x100fe200080108a0 */
[--C-:B------:R-:W-:Y:S01]  /*2b50*/  FFMA.FTZ R0, R25, UR27, -R160.reuse ;  /* 0x0000001b19007c23 */ /* 0x100fe200080108a0 */
[--C-:B------:R-:W-:Y:S01]  /*2b60*/  FFMA.FTZ R11, R29, UR27, -R160.reuse ;  /* 0x0000001b1d0b7c23 */ /* 0x100fe200080108a0 */
[C---:B------:R-:W-:Y:S01]  /*2b70*/  FSETP.NEU.FTZ.AND P1, PT, R7.reuse, -INF , PT ;  /* 0xff8000000700780b */ /* 0x040fe20003f3d000 */
[----:B------:R-:W-:Y:S01]  /*2b80*/  FMUL.FTZ R159, R7, UR27 ;  /* 0x0000001b079f7c20 */ /* 0x000fe20008410000 */
[----:B------:R-:W-:Y:S01]  /*2b90*/  MUFU.EX2 R8, R8 ;  /* 0x0000000800087308 */ /* 0x000fe20000000800 */
[--C-:B------:R-:W-:Y:S01]  /*2ba0*/  FFMA.FTZ R166, R165, UR27, -R160.reuse ;  /* 0x0000001ba5a67c23 */ /* 0x100fe200080108a0 */
[--C-:B------:R-:W-:Y:S01]  /*2bb0*/  FFMA.FTZ R165, R167, UR27, -R160.reuse ;  /* 0x0000001ba7a57c23 */ /* 0x100fe200080108a0 */
[--C-:B------:R-:W-:Y:S01]  /*2bc0*/  FFMA.FTZ R163, R163, UR27, -R160.reuse ;  /* 0x0000001ba3a37c23 */ /* 0x100fe200080108a0 */
[----:B------:R-:W-:Y:S01]  /*2bd0*/  FSEL R159, R159, RZ, P1 ;  /* 0x000000ff9f9f7208 */ /* 0x000fe20000800000 */
[--C-:B------:R-:W-:Y:S01]  /*2be0*/  FFMA.FTZ R171, R171, UR27, -R160.reuse ;  /* 0x0000001babab7c23 */ /* 0x100fe200080108a0 */
[----:B------:R-:W-:Y:S01]  /*2bf0*/  ISETP.NE.AND P1, PT, R12, RZ, PT ;  /* 0x000000ff0c00720c */ /* 0x000fe20003f25270 */
[--C-:B------:R-:W-:Y:S01]  /*2c00*/  FFMA.FTZ R181, R181, UR27, -R160.reuse ;  /* 0x0000001bb5b57c23 */ /* 0x100fe200080108a0 */
[----:B------:R-:W-:Y:S01]  /*2c10*/  MOV R12, UR26 ;  /* 0x0000001a000c7c02 */ /* 0x000fe20008000f00 */
[--C-:B------:R-:W-:Y:S01]  /*2c20*/  FFMA.FTZ R13, R6, UR27, -R159.reuse ;  /* 0x0000001b060d7c23 */ /* 0x100fe2000801089f */
[----:B------:R-:W-:Y:S01]  /*2c30*/  IADD3 R6, -R18, 0xb, RZ ;  /* 0x0000000b12067810 */ /* 0x000fe20007ffe1ff */
[--C-:B------:R-:W-:Y:S01]  /*2c40*/  FFMA.FTZ R4, R26, UR27, -R159.reuse ;  /* 0x0000001b1a047c23 */ /* 0x100fe2000801089f */
[--C-:B------:R-:W-:Y:S01]  /*2c50*/  FFMA.FTZ R9, R30, UR27, -R159.reuse ;  /* 0x0000001b1e097c23 */ /* 0x100fe2000801089f */
[--C-:B------:R-:W-:Y:S01]  /*2c60*/  FFMA.FTZ R10, R10, UR27, -R159.reuse ;  /* 0x0000001b0a0a7c23 */ /* 0x100fe2000801089f */
[----:B------:R-:W-:Y:S01]  /*2c70*/  MUFU.EX2 R3, R3 ;  /* 0x0000000300037308 */ /* 0x000fe20000000800 */
[----:B------:R-:W-:Y:S01]  /*2c80*/  ULOP3.LUT UR26, UR6, 0x3000000, URZ, 0xfc, !UPT ;  /* 0x03000000061a7892 */ /* 0x000fe2000f8efc3f */
[--C-:B------:R-:W-:Y:S01]  /*2c90*/  FFMA.FTZ R167, R174, UR27, -R159.reuse ;  /* 0x0000001baea77c23 */ /* 0x100fe2000801089f */
[--C-:B------:R-:W-:Y:S01]  /*2ca0*/  FFMA.FTZ R174, R176, UR27, -R159.reuse ;  /* 0x0000001bb0ae7c23 */ /* 0x100fe2000801089f */
[--C-:B------:R-:W-:Y:S01]  /*2cb0*/  FFMA.FTZ R176, R196, UR27, -R159.reuse ;  /* 0x0000001bc4b07c23 */ /* 0x100fe2000801089f */
[----:B------:R-:W-:Y:S01]  /*2cc0*/  @!P1 VIADD R24, R12, 0x32440 ;  /* 0x000324400c189836 */ /* 0x000fe20000000000 */
[----:B------:R-:W-:Y:S01]  /*2cd0*/  UIMAD UR10, UR39, 0xc00, UR26 ;  /* 0x00000c00270a78a4 */ /* 0x000fe2000f8e021a */
[----:B------:R-:W-:Y:S01]  /*2ce0*/  FFMA.FTZ R196, R193, UR27, -R160 ;  /* 0x0000001bc1c47c23 */ /* 0x000fe200080108a0 */
[----:B------:R-:W1:Y:S01]  /*2cf0*/  MUFU.EX2 R0, R0 ;  /* 0x0000000000007308 */ /* 0x000e620000000800 */
[--C-:B------:R-:W-:Y:S01]  /*2d00*/  FFMA.FTZ R182, R182, UR27, -R159.reuse ;  /* 0x0000001bb6b67c23 */ /* 0x100fe2000801089f */
[----:B------:R-:W-:Y:S01]  /*2d10*/  @!P1 PRMT R24, RZ, 0x654, R24 ;  /* 0x00000654ff189816 */ /* 0x000fe20000000018 */
[----:B------:R2:W-:Y:S06]  /*2d20*/  BAR.ARV R6, 0x100 ;  /* 0x000400060000751d */ /* 0x0005ec0000002000 */
[----:B------:R3:W-:Y:S01]  /*2d30*/  @!P1 SYNCS.ARRIVE.TRANS64.RED.A1T0 RZ, [R24+URZ], RZ ;  /* 0x000000ff18ff99a7 */ /* 0x0007e2000810043f */
[----:B------:R-:W4:Y:S01]  /*2d40*/  MUFU.EX2 R11, R11 ;  /* 0x0000000b000b7308 */ /* 0x000f220000000800 */
[----:B------:R5:W-:Y:S01]  /*2d50*/  BAR.SYNC.DEFER_BLOCKING R172, 0x100 ;  /* 0x000400ac0000751d */ /* 0x000be20000010000 */
[--C-:B------:R-:W-:Y:S01]  /*2d60*/  FFMA.FTZ R193, R192, UR27, -R159.reuse ;  /* 0x0000001bc0c17c23 */ /* 0x100fe2000801089f */
[--C-:B------:R-:W-:Y:S01]  /*2d70*/  FFMA.FTZ R192, R191, UR27, -R160.reuse ;  /* 0x0000001bbfc07c23 */ /* 0x100fe200080108a0 */
[--C-:B------:R-:W-:Y:S01]  /*2d80*/  FFMA.FTZ R178, R178, UR27, -R159.reuse ;  /* 0x0000001bb2b27c23 */ /* 0x100fe2000801089f */
[--C-:B------:R-:W-:Y:S01]  /*2d90*/  FFMA.FTZ R191, R190, UR27, -R159.reuse ;  /* 0x0000001bbebf7c23 */ /* 0x100fe2000801089f */
[--C-:B------:R-:W-:Y:S01]  /*2da0*/  FFMA.FTZ R179, R179, UR27, -R160.reuse ;  /* 0x0000001bb3b37c23 */ /* 0x100fe200080108a0 */
[----:B-1----:R-:W-:Y:S01]  /*2db0*/  F2FP.F16.F32.PACK_AB R152, R0, R3 ;  /* 0x000000030098723e */ /* 0x002fe200000000ff */
[----:B------:R-:W-:Y:S01]  /*2dc0*/  MUFU.EX2 R4, R4 ;  /* 0x0000000400047308 */ /* 0x000fe20000000800 */
[----:B------:R-:W-:Y:S01]  /*2dd0*/  UMOV UR6, UR10 ;  /* 0x0000000a00067c82 */ /* 0x000fe20008000000 */
[--C-:B-----5:R-:W-:Y:S01]  /*2de0*/  FFMA.FTZ R172, R169, UR27, -R160.reuse ;  /* 0x0000001ba9ac7c23 */ /* 0x120fe200080108a0 */
[--C-:B------:R-:W-:Y:S01]  /*2df0*/  FFMA.FTZ R169, R194, UR27, -R159.reuse ;  /* 0x0000001bc2a97c23 */ /* 0x100fe2000801089f */
[--C-:B------:R-:W-:Y:S01]  /*2e00*/  FFMA.FTZ R194, R185, UR27, -R160.reuse ;  /* 0x0000001bb9c27c23 */ /* 0x100fe200080108a0 */
[--C-:B------:R-:W-:Y:S01]  /*2e10*/  FFMA.FTZ R185, R189, UR27, -R160.reuse ;  /* 0x0000001bbdb97c23 */ /* 0x100fe200080108a0 */
[--C-:B------:R-:W-:Y:S01]  /*2e20*/  FFMA.FTZ R189, R184, UR27, -R159.reuse ;  /* 0x0000001bb8bd7c23 */ /* 0x100fe2000801089f */
[--C-:B------:R-:W-:Y:S01]  /*2e30*/  FFMA.FTZ R184, R188, UR27, -R159.reuse ;  /* 0x0000001bbcb87c23 */ /* 0x100fe2000801089f */
[----:B------:R-:W1:Y:S01]  /*2e40*/  MUFU.EX2 R13, R13 ;  /* 0x0000000d000d7308 */ /* 0x000e620000000800 */
[----:B----4-:R-:W-:Y:S01]  /*2e50*/  F2FP.F16.F32.PACK_AB R154, R11, R8 ;  /* 0x000000080b9a723e */ /* 0x010fe200000000ff */
[--C-:B------:R-:W-:Y:S01]  /*2e60*/  FFMA.FTZ R188, R183, UR27, -R160.reuse ;  /* 0x0000001bb7bc7c23 */ /* 0x100fe200080108a0 */
[--C-:B------:R-:W-:Y:S01]  /*2e70*/  FFMA.FTZ R183, R187, UR27, -R160.reuse ;  /* 0x0000001bbbb77c23 */ /* 0x100fe200080108a0 */
        /* <DEDUP_REMOVED lines=13> */
[----:B-1----:R-:W-:Y:S01]  /*2f50*/  F2FP.F16.F32.PACK_AB R153, R13, R4 ;  /* 0x000000040d99723e */ /* 0x002fe200000000ff */
[--C-:B------:R-:W-:Y:S01]  /*2f60*/  FFMA.FTZ R157, R157, UR27, -R160.reuse ;  /* 0x0000001b9d9d7c23 */ /* 0x100fe200080108a0 */
[----:B------:R-:W-:Y:S01]  /*2f70*/  FFMA.FTZ R160, R161, UR27, -R160 ;  /* 0x0000001ba1a07c23 */ /* 0x000fe200080108a0 */
[--C-:B------:R-:W-:Y:S01]  /*2f80*/  FFMA.FTZ R161, R162, UR27, -R159.reuse ;  /* 0x0000001ba2a17c23 */ /* 0x100fe2000801089f */
[--C-:B------:R-:W-:Y:S01]  /*2f90*/  FFMA.FTZ R156, R156, UR27, -R159.reuse ;  /* 0x0000001b9c9c7c23 */ /* 0x100fe2000801089f */
[--C-:B------:R-:W-:Y:S01]  /*2fa0*/  FFMA.FTZ R158, R158, UR27, -R159.reuse ;  /* 0x0000001b9e9e7c23 */ /* 0x100fe2000801089f */
[----:B------:R-:W-:Y:S01]  /*2fb0*/  FFMA.FTZ R159, R164, UR27, -R159 ;  /* 0x0000001ba49f7c23 */ /* 0x000fe2000801089f */
[----:B------:R-:W-:Y:S01]  /*2fc0*/  MUFU.EX2 R163, R163 ;  /* 0x000000a300a37308 */ /* 0x000fe20000000800 */
[----:B------:R-:W-:Y:S01]  /*2fd0*/  FADD.FTZ R3, R3, R0 ;  /* 0x0000000003037221 */ /* 0x000fe20000010000 */
[----:B------:R-:W-:Y:S01]  /*2fe0*/  FADD.FTZ R4, R4, R13 ;  /* 0x0000000d04047221 */ /* 0x000fe20000010000 */
[----:B------:R-:W-:-:S02]  /*2ff0*/  @!P1 VIADD R12, R12, 0x32460 ;  /* 0x000324600c0c9836 */ /* 0x000fc40000000000 */
[----:B------:R-:W-:-:S03]  /*3000*/  FADD.FTZ R8, R8, R3 ;  /* 0x0000000308087221 */ /* 0x000fc60000010000 */
[----:B------:R-:W1:Y:S01]  /*3010*/  MUFU.EX2 R166, R166 ;  /* 0x000000a600a67308 */ /* 0x000e620000000800 */
[C---:B----4-:R-:W-:Y:S01]  /*3020*/  F2FP.F16.F32.PACK_AB R155, R10.reuse, R9 ;  /* 0x000000090a9b723e */ /* 0x050fe200000000ff */
[----:B------:R-:W-:Y:S01]  /*3030*/  FADD.FTZ R9, R9, R4 ;  /* 0x0000000409097221 */ /* 0x000fe20000010000 */
[----:B------:R-:W-:Y:S01]  /*3040*/  FADD.FTZ R8, R11, R8 ;  /* 0x000000080b087221 */ /* 0x000fe20000010000 */
[----:B------:R-:W-:Y:S01]  /*3050*/  @!P1 PRMT R12, RZ, 0x654, R12 ;  /* 0x00000654ff0c9816 */ /* 0x000fe2000000000c */
[----:B---3--:R-:W-:Y:S01]  /*3060*/  WARPGROUP.ARRIVE ;  /* 0x00000000000079c5 */ /* 0x008fe20000000000 */
[----:B------:R-:W-:Y:S02]  /*3070*/  FADD.FTZ R10, R10, R9 ;  /* 0x000000090a0a7221 */ /* 0x000fe40000010000 */
[----:B------:R-:W-:Y:S03]  /*3080*/  MUFU.EX2 R165, R165 ;  /* 0x000000a500a57308 */ /* 0x000fe60000000800 */
[----:B------:R-:W-:Y:S01]  /*3090*/  HGMMA.64x256x16.F32 R24, R152, gdesc[UR4].tnspB, RZ, !UPT, gsb0 ;  /* 0x43e0000498187df0 */ /* 0x000fe2000c0008ff */
[----:B------:R-:W-:Y:S01]  /*30a0*/  UIADD3 UR6, UR10, 0x80, URZ ;  /* 0x000000800a067890 */ /* 0x000fe2000fffe03f */
[----:B------:R-:W-:-:S03]  /*30b0*/  UMOV UR7, 0x40000040 ;  /* 0x4000004000077882 */ /* 0x000fc60000000000 */
[----:B------:R-:W-:Y:S08]  /*30c0*/  MUFU.EX2 R172, R172 ;  /* 0x000000ac00ac7308 */ /* 0x000ff00000000800 */
[----:B------:R-:W-:Y:S08]  /*30d0*/  MUFU.EX2 R167, R167 ;  /* 0x000000a700a77308 */ /* 0x000ff00000000800 */
[----:B------:R-:W3:Y:S08]  /*30e0*/  MUFU.EX2 R174, R174 ;  /* 0x000000ae00ae7308 */ /* 0x000ef00000000800 */
[----:B------:R-:W-:Y:S08]  /*30f0*/  MUFU.EX2 R169, R169 ;  /* 0x000000a900a97308 */ /* 0x000ff00000000800 */
[----:B------:R-:W4:Y:S08]  /*3100*/  MUFU.EX2 R176, R176 ;  /* 0x000000b000b07308 */ /* 0x000f300000000800 */
[----:B------:R-:W-:Y:S08]  /*3110*/  MUFU.EX2 R171, R171 ;  /* 0x000000ab00ab7308 */ /* 0x000ff00000000800 */
[----:B------:R-:W5:Y:S08]  /*3120*/  MUFU.EX2 R194, R194 ;  /* 0x000000c200c27308 */ /* 0x000f700000000800 */
[----:B------:R-:W-:Y:S08]  /*3130*/  MUFU.EX2 R185, R185 ;  /* 0x000000b900b97308 */ /* 0x000ff00000000800 */
[----:B------:R-:W-:Y:S08]  /*3140*/  MUFU.EX2 R196, R196 ;  /* 0x000000c400c47308 */ /* 0x000ff00000000800 */
[----:B------:R-:W-:Y:S08]  /*3150*/  MUFU.EX2 R182, R182 ;  /* 0x000000b600b67308 */ /* 0x000ff00000000800 */
[----:B------:R-:W2:Y:S08]  /*3160*/  MUFU.EX2 R189, R189 ;  /* 0x000000bd00bd7308 */ /* 0x000eb00000000800 */
[----:B------:R-:W-:Y:S08]  /*3170*/  MUFU.EX2 R184, R184 ;  /* 0x000000b800b87308 */ /* 0x000ff00000000800 */
[----:B------:R-:W2:Y:S08]  /*3180*/  MUFU.EX2 R193, R193 ;  /* 0x000000c100c17308 */ /* 0x000eb00000000800 */
[----:B------:R-:W-:Y:S08]  /*3190*/  MUFU.EX2 R181, R181 ;  /* 0x000000b500b57308 */ /* 0x000ff00000000800 */
[----:B------:R-:W2:Y:S08]  /*31a0*/  MUFU.EX2 R188, R188 ;  /* 0x000000bc00bc7308 */ /* 0x000eb00000000800 */
        /* <DEDUP_REMOVED lines=18> */
[----:B------:R-:W-:Y:S01]  /*32d0*/  MUFU.EX2 R161, R161 ;  /* 0x000000a100a17308 */ /* 0x000fe20000000800 */
[----:B------:R-:W-:-:S02]  /*32e0*/  WARPGROUP.DEPBAR.LE gsb0, 0x0 ;  /* 0x00008000000079c5 */ /* 0x000fc40000010000 */
[----:B-1----:R-:W-:Y:S01]  /*32f0*/  F2FP.F16.F32.PACK_AB R152, R166, R163 ;  /* 0x000000a3a698723e */ /* 0x002fe200000000ff */
[----:B------:R-:W-:Y:S01]  /*3300*/  FADD.FTZ R163, R163, R8 ;  /* 0x00000008a3a37221 */ /* 0x000fe20000010000 */
[----:B---3--:R-:W-:Y:S01]  /*3310*/  F2FP.F16.F32.PACK_AB R153, R174, R167 ;  /* 0x000000a7ae99723e */ /* 0x008fe200000000ff */
[----:B------:R-:W-:Y:S01]  /*3320*/  FADD.FTZ R167, R167, R10 ;  /* 0x0000000aa7a77221 */ /* 0x000fe20000010000 */
[----:B------:R-:W-:Y:S01]  /*3330*/  F2FP.F16.F32.PACK_AB R154, R172, R165 ;  /* 0x000000a5ac9a723e */ /* 0x000fe200000000ff */
[----:B------:R-:W1:Y:S01]  /*3340*/  MUFU.EX2 R156, R156 ;  /* 0x0000009c009c7308 */ /* 0x000e620000000800 */
[----:B----4-:R-:W-:Y:S01]  /*3350*/  F2FP.F16.F32.PACK_AB R155, R176, R169 ;  /* 0x000000a9b09b723e */ /* 0x010fe200000000ff */
[----:B------:R-:W-:Y:S01]  /*3360*/  FADD.FTZ R166, R166, R163 ;  /* 0x000000a3a6a67221 */ /* 0x000fe20000010000 */
[----:B------:R-:W-:Y:S02]  /*3370*/  FADD.FTZ R174, R174, R167 ;  /* 0x000000a7aeae7221 */ /* 0x000fe40000010000 */
[----:B------:R-:W-:Y:S01]  /*3380*/  WARPGROUP.ARRIVE ;  /* 0x00000000000079c5 */ /* 0x000fe20000000000 */
[----:B------:R-:W-:Y:S01]  /*3390*/  FADD.FTZ R165, R165, R166 ;  /* 0x000000a6a5a57221 */ /* 0x000fe20000010000 */
[----:B------:R-:W-:Y:S01]  /*33a0*/  FADD.FTZ R169, R169, R174 ;  /* 0x000000aea9a97221 */ /* 0x000fe20000010000 */
[----:B------:R-:W-:Y:S02]  /*33b0*/  MUFU.EX2 R158, R158 ;  /* 0x0000009e009e7308 */ /* 0x000fe40000000800 */
[----:B------:R-:W-:Y:S01]  /*33c0*/  FADD.FTZ R172, R172, R165 ;  /* 0x000000a5acac7221 */ /* 0x000fe20000010000 */
[----:B------:R-:W-:Y:S01]  /*33d0*/  HGMMA.64x256x16.F32 R24, R152, gdesc[UR4].tnspB, R24, gsb0 ;  /* 0x43e0000498187df0 */ /* 0x000fe20008000818 */
[----:B------:R-:W-:Y:S01]  /*33e0*/  UIADD3 UR6, UR10, 0x100, URZ ;  /* 0x000001000a067890 */ /* 0x000fe2000fffe03f */
[----:B------:R-:W-:Y:S01]  /*33f0*/  FADD.FTZ R169, R176, R169 ;  /* 0x000000a9b0a97221 */ /* 0x000fe20000010000 */
[----:B------:R-:W-:-:S02]  /*3400*/  UMOV UR7, 0x40000040 ;  /* 0x4000004000077882 */ /* 0x000fc40000000000 */
[----:B------:R-:W3:Y:S01]  /*3410*/  MUFU.EX2 R159, R159 ;  /* 0x0000009f009f7308 */ /* 0x000ee20000000800 */
[----:B------:R-:W-:Y:S02]  /*3420*/  WARPGROUP.DEPBAR.LE gsb0, 0x0 ;  /* 0x00008000000079c5 */ /* 0x000fe40000010000 */
[----:B-----5:R-:W-:Y:S01]  /*3430*/  F2FP.F16.F32.PACK_AB R152, R194, R171 ;  /* 0x000000abc298723e */ /* 0x020fe200000000ff */
[----:B------:R-:W-:Y:S01]  /*3440*/  FADD.FTZ R171, R171, R172 ;  /* 0x000000acabab7221 */ /* 0x000fe20000010000 */
[----:B--2---:R-:W-:Y:S01]  /*3450*/  F2FP.F16.F32.PACK_AB R153, R189, R182 ;  /* 0x000000b6bd99723e */ /* 0x004fe200000000ff */
[----:B------:R-:W-:Y:S01]  /*3460*/  FADD.FTZ R182, R182, R169 ;  /* 0x000000a9b6b67221 */ /* 0x000fe20000010000 */
[----:B------:R-:W-:Y:S01]  /*3470*/  F2FP.F16.F32.PACK_AB R154, R196, R185 ;  /* 0x000000b9c49a723e */ /* 0x000fe200000000ff */
[----:B------:R-:W-:Y:S01]  /*3480*/  FADD.FTZ R194, R194, R171 ;  /* 0x000000abc2c27221 */ /* 0x000fe20000010000 */
[----:B------:R-:W-:Y:S01]  /*3490*/  F2FP.F16.F32.PACK_AB R155, R193, R184 ;  /* 0x000000b8c19b723e */ /* 0x000fe200000000ff */
[----:B------:R-:W-:-:S02]  /*34a0*/  FADD.FTZ R189, R189, R182 ;  /* 0x000000b6bdbd7221 */ /* 0x000fc40000010000 */
[----:B------:R-:W-:Y:S01]  /*34b0*/  FADD.FTZ R185, R185, R194 ;  /* 0x000000c2b9b97221 */ /* 0x000fe20000010000 */
[----:B------:R-:W-:Y:S01]  /*34c0*/  WARPGROUP.ARRIVE ;  /* 0x00000000000079c5 */ /* 0x000fe20000000000 */
[----:B------:R-:W-:Y:S02]  /*34d0*/  FADD.FTZ R184, R184, R189 ;  /* 0x000000bdb8b87221 */ /* 0x000fe40000010000 */
[----:B------:R-:W-:Y:S02]  /*34e0*/  FADD.FTZ R196, R196, R185 ;  /* 0x000000b9c4c47221 */ /* 0x000fe40000010000 */
[----:B------:R-:W-:-:S05]  /*34f0*/  FADD.FTZ R193, R193, R184 ;  /* 0x000000b8c1c17221 */ /* 0x000fca0000010000 */
[----:B------:R-:W-:Y:S01]  /*3500*/  HGMMA.64x256x16.F32 R24, R152, gdesc[UR4].tnspB, R24, gsb0 ;  /* 0x43e0000498187df0 */ /* 0x000fe20008000818 */
[----:B------:R-:W-:Y:S01]  /*3510*/  UIADD3 UR6, UR10, 0x180, URZ ;  /* 0x000001800a067890 */ /* 0x000fe2000fffe03f */
[----:B------:R-:W-:Y:S01]  /*3520*/  UMOV UR7, 0x40000040 ;  /* 0x4000004000077882 */ /* 0x000fe20000000000 */
[----:B------:R-:W-:Y:S02]  /*3530*/  WARPGROUP.DEPBAR.LE gsb0, 0x0 ;  /* 0x00008000000079c5 */ /* 0x000fe40000010000 */
[----:B------:R-:W-:Y:S01]  /*3540*/  F2FP.F16.F32.PACK_AB R152, R188, R181 ;  /* 0x000000b5bc98723e */ /* 0x000fe200000000ff */
[----:B------:R-:W-:Y:S01]  /*3550*/  FADD.FTZ R181, R181, R196 ;  /* 0x000000c4b5b57221 */ /* 0x000fe20000010000 */
[----:B------:R-:W-:Y:S01]  /*3560*/  F2FP.F16.F32.PACK_AB R153, R187, R178 ;  /* 0x000000b2bb99723e */ /* 0x000fe200000000ff */
        /* <DEDUP_REMOVED lines=9> */
[----:B------:R-:W-:-:S08]  /*3600*/  FADD.FTZ R191, R191, R180 ;  /* 0x000000b4bfbf7221 */ /* 0x000fd00000010000 */
        /* <DEDUP_REMOVED lines=23> */
[----:B-1----:R-:W-:Y:S01]  /*3780*/  F2FP.F16.F32.PACK_AB R153, R156, R161 ;  /* 0x000000a19c99723e */ /* 0x002fe200000000ff */
[----:B------:R-:W-:Y:S01]  /*3790*/  FADD.FTZ R161, R161, R170 ;  /* 0x000000aaa1a17221 */ /* 0x000fe20000010000 */
[----:B------:R-:W-:Y:S01]  /*37a0*/  F2FP.F16.F32.PACK_AB R154, R160, R157 ;  /* 0x0000009da09a723e */ /* 0x000fe200000000ff */
[----:B------:R-:W-:Y:S01]  /*37b0*/  FADD.FTZ R14, R21, R14 ;  /* 0x0000000e150e7221 */ /* 0x000fe20000010000 */
[----:B---3--:R-:W-:Y:S01]  /*37c0*/  F2FP.F16.F32.PACK_AB R155, R159, R158 ;  /* 0x0000009e9f9b723e */ /* 0x008fe200000000ff */
[----:B------:R-:W-:-:S02]  /*37d0*/  FADD.FTZ R161, R156, R161 ;  /* 0x000000a19ca17221 */ /* 0x000fc40000010000 */
[----:B------:R-:W-:Y:S01]  /*37e0*/  FADD.FTZ R157, R157, R14 ;  /* 0x0000000e9d9d7221 */ /* 0x000fe20000010000 */
[----:B------:R-:W-:Y:S01]  /*37f0*/  WARPGROUP.ARRIVE ;  /* 0x00000000000079c5 */ /* 0x000fe20000000000 */
[----:B------:R-:W-:Y:S02]  /*3800*/  FADD.FTZ R158, R158, R161 ;  /* 0x000000a19e9e7221 */ /* 0x000fe40000010000 */
[----:B------:R-:W-:Y:S02]  /*3810*/  FADD.FTZ R0, R160, R157 ;  /* 0x0000009da0007221 */ /* 0x000fe40000010000 */
[----:B------:R-:W-:-:S08]  /*3820*/  FADD.FTZ R3, R159, R158 ;  /* 0x0000009e9f037221 */ /* 0x000fd00000010000 */
[----:B------:R-:W-:Y:S03]  /*3830*/  HGMMA.64x256x16.F32 R24, R152, gdesc[UR4].tnspB, R24, gsb0 ;  /* 0x43e0000498187df0 */ /* 0x000fe60008000818 */
[----:B------:R-:W-:Y:S02]  /*3840*/  WARPGROUP.DEPBAR.LE gsb0, 0x0 ;  /* 0x00008000000079c5 */ /* 0x000fe40000010000 */
[----:B------:R1:W-:Y:S01]  /*3850*/  @!P1 SYNCS.ARRIVE.TRANS64.RED.A1T0 RZ, [R12+URZ], RZ ;  /* 0x000000ff0cff99a7 */ /* 0x0003e2000810043f */
[----:B------:R-:W-:Y:S05]  /*3860*/  @!P2 BRA `(.L_x_134) ;  /* 0x00000028007ca947 */ /* 0x000fea0003800000 */
[----:B------:R-:W-:Y:S01]  /*3870*/  MOV R4, R7 ;  /* 0x0000000700047202 */ /* 0x000fe20000000f00 */
[----:B------:R-:W-:Y:S01]  /*3880*/  IMAD.MOV.U32 R8, RZ, RZ, R5 ;  /* 0x000000ffff087224 */ /* 0x000fe200078e0005 */
[----:B------:R-:W-:Y:S01]  /*3890*/  UIADD3 UR45, UR45, -0x2, URZ ;  /* 0xfffffffe2d2d7890 */ /* 0x000fe2000fffe03f */
[----:B------:R-:W-:Y:S01]  /*38a0*/  ULDC UR28, c[0x0][0xad0] ;  /* 0x0002b400001c7ab9 */ /* 0x000fe20000000800 */
[----:B------:R-:W-:-:S10]  /*38b0*/  ULDC UR27, c[0x0][0xa80] ;  /* 0x0002a000001b7ab9 */ /* 0x000fd40000000800 */
.L_x_143:
        /* <DEDUP_REMOVED lines=10> */
.L_x_135:
[----:B------:R-:W-:Y:S01]  /*3960*/  ULEA UR29, UR39, UR41, 0x3 ;  /* 0x00000029271d7291 */ /* 0x000fe2000f8e183f */
[----:B------:R-:W-:-:S04]  /*3970*/  MOV R5, UR38 ;  /* 0x0000002600057c02 */ /* 0x000fc80008000f00 */
[----:B------:R-:W-:-:S04]  /*3980*/  SHF.L.U32 R5, R5, 0x1f, RZ ;  /* 0x0000001f05057819 */ /* 0x000fc800000006ff */
[----:B------:R2:W3:Y:S01]  /*3990*/  SYNCS.PHASECHK.TRANS64.TRYWAIT P3, [UR29+0x32430], R5 ;  /* 0x03243005ff0075a7 */ /* 0x0004e2000806015d */
[----:B------:R-:W-:Y:S05]  /*39a0*/  @!P0 BRA `(.L_x_136) ;  /* 0x0000000000048947 */ /* 0x000fea0003800000 */
[----:B------:R-:W-:Y:S01]  /*39b0*/  BPT.TRAP 0x1 ;  /* 0x000000040000795c */ /* 0x000fe20000300000 */
.L_x_136:
[----:B---3--:R-:W-:Y:S05]  /*39c0*/  @P3 BRA `(.L_x_137) ;  /* 0x0000000000083947 */ /* 0x008fea0003800000 */
[----:B------:R-:W3:Y:S02]  /*39d0*/  SYNCS.PHASECHK.TRANS64.TRYWAIT P3, [UR29+0x32430], R5 ;  /* 0x03243005ff0075a7 */ /* 0x000ee4000806015d */
[----:B---3--:R-:W-:Y:S05]  /*39e0*/  @!P3 BRA `(.L_x_138) ;  /* 0x0000007000c0b947 */ /* 0x008fea0003800000 */
.L_x_137:
        /* <DEDUP_REMOVED lines=20> */
[----:B------:R-:W-:Y:S05]  /*3b30*/  @!P0 BRA `(.L_x_139) ;  /* 0x0000000000048947 */ /* 0x000fea0003800000 */
[----:B------:R-:W-:Y:S01]  /*3b40*/  BPT.TRAP 0x1 ;  /* 0x000000040000795c */ /* 0x000fe20000300000 */
.L_x_139:
[----:B------:R4:W1:Y:S01]  /*3b50*/  SYNCS.PHASECHK.TRANS64.TRYWAIT P3, [UR29+0x32450], R5 ;  /* 0x03245005ff0075a7 */ /* 0x000862000806015d */
[----:B------:R-:W-:Y:S05]  /*3b60*/  @!P0 BRA `(.L_x_140) ;  /* 0x0000000000048947 */ /* 0x000fea0003800000 */
[----:B------:R-:W-:Y:S01]  /*3b70*/  BPT.TRAP 0x1 ;  /* 0x000000040000795c */ /* 0x000fe20000300000 */
.L_x_140:
[----:B-1----:R-:W-:Y:S05]  /*3b80*/  @P3 BRA `(.L_x_141) ;  /* 0x0000000000083947 */ /* 0x002fea0003800000 */
[----:B------:R-:W1:Y:S02]  /*3b90*/  SYNCS.PHASECHK.TRANS64.TRYWAIT P3, [UR29+0x32450], R5 ;  /* 0x03245005ff0075a7 */ /* 0x000e64000806015d */
[----:B-1----:R-:W-:Y:S05]  /*3ba0*/  @!P3 BRA `(.L_x_142) ;  /* 0x000000700068b947 */ /* 0x002fea0003800000 */
.L_x_141:
[----:B------:R-:W-:Y:S01]  /*3bb0*/  ULEA UR6, UR44, UR41, 0xd ;  /* 0x000000292c067291 */ /* 0x000fe2000f8e683f */
[----:B------:R-:W-:Y:S01]  /*3bc0*/  WARPGROUP.ARRIVE ;  /* 0x00000000000079c5 */ /* 0x000fe20000000000 */
[----:B------:R-:W-:Y:S02]  /*3bd0*/  UIMAD UR7, UR39, 0xc00, UR25 ;  /* 0x00000c00270778a4 */ /* 0x000fe4000f8e0219 */
[----:B------:R-:W-:Y:S01]  /*3be0*/  UIADD3 UR6, UR6, 0x22400, URZ ;  /* 0x0002240006067890 */ /* 0x000fe2000fffe03f */
[----:B------:R-:W-:Y:S01]  /*3bf0*/  UMOV UR23, 0x40000040 ;  /* 0x4000004000177882 */ /* 0x000fe20000000000 */
[----:B------:R-:W-:Y:S02]  /*3c00*/  UMOV UR21, 0x40000040 ;  /* 0x4000004000157882 */ /* 0x000fe40000000000 */
[----:B------:R-:W-:Y:S01]  /*3c10*/  USHF.R.U32.HI UR6, URZ, 0x4, UR6 ;  /* 0x000000043f067899 */ /* 0x000fe20008011606 */
[----:B------:R-:W-:Y:S01]  /*3c20*/  UMOV UR22, UR7 ;  /* 0x0000000700167c82 */ /* 0x000fe20008000000 */
[----:B------:R-:W-:-:S02]  /*3c30*/  UIMAD UR10, UR39, 0xc00, UR26 ;  /* 0x00000c00270a78a4 */ /* 0x000fc4000f8e021a */
[----:B------:R-:W-:-:S04]  /*3c40*/  ULOP3.LUT UR6, UR6, 0x3fff, URZ, 0xc0, !UPT ;  /* 0x00003fff06067892 */ /* 0x000fc8000f8ec03f */
[----:B------:R-:W-:-:S07]  /*3c50*/  ULOP3.LUT UR6, UR6, 0x10000, URZ, 0xfc, !UPT ;  /* 0x0001000006067892 */ /* 0x000fce000f8efc3f */
[----:B------:R-:W-:Y:S02]  /*3c60*/  UMOV UR20, UR6 ;  /* 0x0000000600147c82 */ /* 0x000fe40008000000 */
        /* <DEDUP_REMOVED lines=103> */
[----:B------:R-:W-:Y:S01]  /*42e0*/  UMOV UR6, UR10 ;  /* 0x0000000a00067c82 */ /* 0x000fe20008000000 */
[----:B------:R-:W-:Y:S01]  /*42f0*/  UMOV UR7, 0x40000040 ;  /* 0x4000004000077882 */ /* 0x000fe20000000000 */
        /* <DEDUP_REMOVED lines=10> */
[----:B------:R-:W5:Y:S01]  /*43a0*/  MUFU.TANH R11, R11 ;  /* 0x0000000b000b7308 */ /* 0x000f620000002400 */
[----:B------:R-:W-:Y:S01]  /*43b0*/  FMUL.FTZ R12, R161, UR28 ;  /* 0x0000001ca10c7c20 */ /* 0x000fe20008410000 */
[----:B------:R-:W-:Y:S01]  /*43c0*/  FMUL.FTZ R13, R162, UR28 ;  /* 0x0000001ca20d7c20 */ /* 0x000fe20008410000 */
[----:B------:R-:W-:Y:S01]  /*43d0*/  FMUL.FTZ R162, R171, UR28 ;  /* 0x0000001caba27c20 */ /* 0x000fe20008410000 */
[----:B------:R-:W-:Y:S01]  /*43e0*/  FMUL.FTZ R171, R180, UR28 ;  /* 0x0000001cb4ab7c20 */ /* 0x000fe20008410000 */
[----:B------:R-:W-:Y:S01]  /*43f0*/  FMUL.FTZ R21, R164, UR28 ;  /* 0x0000001ca4157c20 */ /* 0x000fe20008410000 */
[----:B-1-3--:R-:W-:Y:S01]  /*4400*/  FMUL.FTZ R6, R155, UR28 ;  /* 0x0000001c9b067c20 */ /* 0x00afe20008410000 */
        /* <DEDUP_REMOVED lines=10> */
[----:B-----5:R-:W-:Y:S01]  /*44b0*/  FMNMX.FTZ R180, R11, R8, !PT ;  /* 0x000000080bb47209 */ /* 0x020fe20007810000 */
[----:B------:R-:W-:Y:S01]  /*44c0*/  FMUL.FTZ R159, R166, UR28 ;  /* 0x0000001ca69f7c20 */ /* 0x000fe20008410000 */
[----:B------:R-:W-:Y:S01]  /*44d0*/  FMUL.FTZ R164, R176, UR28 ;  /* 0x0000001cb0a47c20 */ /* 0x000fe20008410000 */
[----:B------:R-:W-:Y:S01]  /*44e0*/  FMUL.FTZ R161, R167, UR28 ;  /* 0x0000001ca7a17c20 */ /* 0x000fe20008410000 */
[----:B------:R-:W-:Y:S01]  /*44f0*/  FMUL.FTZ R166, R177, UR28 ;  /* 0x0000001cb1a67c20 */ /* 0x000fe20008410000 */
[----:B------:R-:W-:Y:S01]  /*4500*/  FMUL.FTZ R160, R170, UR28 ;  /* 0x0000001caaa07c20 */ /* 0x000fe20008410000 */
[----:B------:R-:W-:Y:S01]  /*4510*/  FMUL.FTZ R169, R175, UR28 ;  /* 0x0000001cafa97c20 */ /* 0x000fe20008410000 */
[----:B------:R-:W3:Y:S01]  /*4520*/  MUFU.TANH R152, R152 ;  /* 0x0000009800987308 */ /* 0x000ee20000002400 */
[----:B--2-4-:R-:W-:Y:S01]  /*4530*/  FMNMX.FTZ R5, R7, R180, !PT ;  /* 0x000000b407057209 */ /* 0x014fe20007810000 */
        /* <DEDUP_REMOVED lines=10> */
[----:B------:R-:W-:Y:S01]  /*45e0*/  FMUL.FTZ R176, R186, UR28 ;  /* 0x0000001cbab07c20 */ /* 0x000fe20008410000 */
[----:B------:R-:W-:Y:S01]  /*45f0*/  FMUL.FTZ R181, R189, UR28 ;  /* 0x0000001cbdb57c20 */ /* 0x000fe20008410000 */
[----:B------:R-:W-:Y:S01]  /*4600*/  FMUL.FTZ R177, R183, UR28 ;  /* 0x0000001cb7b17c20 */ /* 0x000fe20008410000 */
[----:B------:R-:W-:Y:S01]  /*4610*/  FMUL.FTZ R178, R187, UR28 ;  /* 0x0000001cbbb27c20 */ /* 0x000fe20008410000 */
[----:B------:R-:W1:Y:S01]  /*4620*/  MUFU.TANH R12, R12 ;  /* 0x0000000c000c7308 */ /* 0x000e620000002400 */
[----:B---3--:R-:W-:Y:S01]  /*4630*/  FMNMX.FTZ R5, R152, R5, !PT ;  /* 0x0000000598057209 */ /* 0x008fe20007810000 */
[----:B------:R-:W-:Y:S01]  /*4640*/  FMUL.FTZ R183, R190, UR28 ;  /* 0x0000001cbeb77c20 */ /* 0x000fe20008410000 */
[----:B------:R-:W-:Y:S01]  /*4650*/  FMUL.FTZ R185, R191, UR28 ;  /* 0x0000001cbfb97c20 */ /* 0x000fe20008410000 */
[----:B------:R-:W-:Y:S01]  /*4660*/  FMUL.FTZ R189, R195, UR28 ;  /* 0x0000001cc3bd7c20 */ /* 0x000fe20008410000 */
[----:B------:R-:W-:-:S03]  /*4670*/  FMUL.FTZ R191, R198, UR28 ;  /* 0x0000001cc6bf7c20 */ /* 0x000fc60008410000 */
        /* <DEDUP_REMOVED lines=29> */
[----:B------:R-:W-:-:S06]  /*4850*/  FMUL.FTZ R182, R193, UR28 ;  /* 0x0000001cc1b67c20 */ /* 0x000fcc0008410000 */
        /* <DEDUP_REMOVED lines=16> */
[----:B--2---:R-:W-:Y:S01]  /*4960*/  FMNMX.FTZ R5, R173, R186, !PT ;  /* 0x000000baad057209 */ /* 0x004fe20007810000 */
[----:B------:R-:W-:Y:S01]  /*4970*/  FMUL.FTZ R186, R196, UR28 ;  /* 0x0000001cc4ba7c20 */ /* 0x000fe20008410000 */
[----:B------:R-:W-:-:S05]  /*4980*/  IMAD.U32 R196, RZ, RZ, UR29 ;  /* 0x0000001dffc47e24 */ /* 0x000fca000f8e00ff */
[----:B------:R-:W2:Y:S01]  /*4990*/  MUFU.TANH R169, R169 ;  /* 0x000000a900a97308 */ /* 0x000ea20000002400 */
[----:B-1----:R-:W-:-:S07]  /*49a0*/  FMNMX.FTZ R188, R167, R188, !PT ;  /* 0x000000bca7bc7209 */ /* 0x002fce0007810000 */
[----:B------:R-:W1:Y:S01]  /*49b0*/  MUFU.TANH R174, R174 ;  /* 0x000000ae00ae7308 */ /* 0x000e620000002400 */
[----:B---3--:R-:W-:-:S07]  /*49c0*/  FMNMX.FTZ R153, R172, R5, !PT ;  /* 0x00000005ac997209 */ /* 0x008fce0007810000 */
[----:B------:R-:W3:Y:S01]  /*49d0*/  MUFU.TANH R168, R168 ;  /* 0x000000a800a87308 */ /* 0x000ee20000002400 */
[----:B--2---:R-:W-:Y:S01]  /*49e0*/  FMNMX.FTZ R5, R169, R188, !PT ;  /* 0x000000bca9057209 */ /* 0x004fe20007810000 */
[----:B------:R-:W-:-:S06]  /*49f0*/  FMUL.FTZ R188, R197, UR28 ;  /* 0x0000001cc5bc7c20 */ /* 0x000fcc0008410000 */
        /* <DEDUP_REMOVED lines=32> */
[----:B-1----:R-:W-:-:S05]  /*4c00*/  FMNMX.FTZ R153, R188, R153, !PT ;  /* 0x00000099bc997209 */ /* 0x002fca0007810000 */
[----:B------:R-:W1:Y:S02]  /*4c10*/  SHFL.BFLY PT, R194, R153, 0x2, 0x1f ;  /* 0x0c401f0099c27f89 */ /* 0x000e6400000e0000 */
[----:B------:R-:W4:Y:S01]  /*4c20*/  MUFU.TANH R192, R192 ;  /* 0x000000c000c07308 */ /* 0x000f220000002400 */
[----:B---3--:R-:W-:-:S04]  /*4c30*/  FMNMX.FTZ R190, R189, R190, !PT ;  /* 0x000000bebdbe7209 */ /* 0x008fc80007810000 */
[----:B--2---:R-:W-:-:S04]  /*4c40*/  FMNMX.FTZ R5, R191, R190, !PT ;  /* 0x000000bebf057209 */ /* 0x004fc80007810000 */
[----:B----4-:R-:W-:-:S05]  /*4c50*/  FMNMX.FTZ R155, R192, R5, !PT ;  /* 0x00000005c09b7209 */ /* 0x010fca0007810000 */
[----:B------:R-:W2:Y:S01]  /*4c60*/  SHFL.BFLY PT, R190, R155, 0x2, 0x1f ;  /* 0x0c401f009bbe7f89 */ /* 0x000ea200000e0000 */
[----:B-1----:R-:W-:-:S05]  /*4c70*/  FMNMX.FTZ R194, R153, R194, !PT ;  /* 0x000000c299c27209 */ /* 0x002fca0007810000 */
[----:B------:R-:W1:Y:S01]  /*4c80*/  SHFL.BFLY PT, R5, R194, 0x1, 0x1f ;  /* 0x0c201f00c2057f89 */ /* 0x000e6200000e0000 */
[----:B--2---:R-:W-:-:S05]  /*4c90*/  FMNMX.FTZ R190, R155, R190, !PT ;  /* 0x000000be9bbe7209 */ /* 0x004fca0007810000 */
[----:B------:R-:W2:Y:S01]  /*4ca0*/  SHFL.BFLY PT, R153, R190, 0x1, 0x1f ;  /* 0x0c201f00be997f89 */ /* 0x000ea200000e0000 */
[----:B-1----:R-:W-:-:S05]  /*4cb0*/  FMNMX.FTZ R5, R194, R5, !PT ;  /* 0x00000005c2057209 */ /* 0x002fca0007810000 */
[C---:B------:R-:W-:Y:S01]  /*4cc0*/  FADD.FTZ R8, -R5.reuse, R8 ;  /* 0x0000000805087221 */ /* 0x040fe20000010100 */
[----:B------:R-:W-:-:S03]  /*4cd0*/  FMUL.FTZ R193, R5, UR27 ;  /* 0x0000001b05c17c20 */ /* 0x000fc60008410000 */
[----:B------:R-:W-:Y:S01]  /*4ce0*/  FMUL.FTZ R187, R8, UR27 ;  /* 0x0000001b08bb7c20 */ /* 0x000fe20008410000 */
[--C-:B------:R-:W-:Y:S01]  /*4cf0*/  FFMA.FTZ R8, R11, UR27, -R193.reuse ;  /* 0x0000001b0b087c23 */ /* 0x100fe200080108c1 */
[--C-:B------:R-:W-:Y:S01]  /*4d00*/  FFMA.FTZ R11, R7, UR27, -R193.reuse ;  /* 0x0000001b070b7c23 */ /* 0x100fe200080108c1 */
[--C-:B------:R-:W-:Y:S01]  /*4d10*/  FFMA.FTZ R195, R152, UR27, -R193.reuse ;  /* 0x0000001b98c37c23 */ /* 0x100fe200080108c1 */
[----:B------:R-:W-:Y:S02]  /*4d20*/  @!P1 VIADD R152, R196, 0x32440 ;  /* 0x00032440c4989836 */ /* 0x000fe40000000000 */
[--C-:B------:R-:W-:Y:S01]  /*4d30*/  FFMA.FTZ R154, R154, UR27, -R193.reuse ;  /* 0x0000001b9a9a7c23 */ /* 0x100fe200080108c1 */
[----:B------:R-:W1:Y:S01]  /*4d40*/  MUFU.EX2 R187, R187 ;  /* 0x000000bb00bb7308 */ /* 0x000e620000000800 */
[--C-:B------:R-:W-:Y:S01]  /*4d50*/  FFMA.FTZ R197, R12, UR27, -R193.reuse ;  /* 0x0000001b0cc57c23 */ /* 0x100fe200080108c1 */
[--C-:B------:R-:W-:Y:S01]  /*4d60*/  FFMA.FTZ R12, R21, UR27, -R193.reuse ;  /* 0x0000001b150c7c23 */ /* 0x100fe200080108c1 */
[----:B------:R-:W-:Y:S01]  /*4d70*/  @!P1 PRMT R152, RZ, 0x654, R152 ;  /* 0x00000654ff989816 */ /* 0x000fe20000000098 */
[--C-:B------:R-:W-:Y:S01]  /*4d80*/  FFMA.FTZ R21, R157, UR27, -R193.reuse ;  /* 0x0000001b9d157c23 */ /* 0x100fe200080108c1 */
[--C-:B------:R-:W-:Y:S01]  /*4d90*/  FFMA.FTZ R10, R10, UR27, -R193.reuse ;  /* 0x0000001b0a0a7c23 */ /* 0x100fe200080108c1 */
[--C-:B------:R-:W-:Y:S01]  /*4da0*/  FFMA.FTZ R156, R156, UR27, -R193.reuse ;  /* 0x0000001b9c9c7c23 */ /* 0x100fe200080108c1 */
[--C-:B------:R-:W-:Y:S01]  /*4db0*/  FFMA.FTZ R164, R164, UR27, -R193.reuse ;  /* 0x0000001ba4a47c23 */ /* 0x100fe200080108c1 */
[----:B--2---:R-:W-:Y:S01]  /*4dc0*/  FMNMX.FTZ R7, R190, R153, !PT ;  /* 0x00000099be077209 */ /* 0x004fe20007810000 */
[----:B------:R-:W-:Y:S01]  /*4dd0*/  MUFU.EX2 R8, R8 ;  /* 0x0000000800087308 */ /* 0x000fe20000000800 */
[----:B------:R-:W-:Y:S01]  /*4de0*/  IADD3 R153, R18, 0x8, RZ ;  /* 0x0000000812997810 */ /* 0x000fe20007ffe0ff */
[--C-:B------:R-:W-:Y:S01]  /*4df0*/  FFMA.FTZ R172, R172, UR27, -R193.reuse ;  /* 0x0000001bacac7c23 */ /* 0x100fe200080108c1 */
[----:B------:R-:W-:Y:S01]  /*4e00*/  FFMA.FTZ R180, R180, UR27, -R193 ;  /* 0x0000001bb4b47c23 */ /* 0x000fe200080108c1 */
[C---:B------:R-:W-:Y:S01]  /*4e10*/  FMUL.FTZ R198, R7.reuse, UR27 ;  /* 0x0000001b07c67c20 */ /* 0x040fe20008410000 */
[----:B------:R-:W-:Y:S01]  /*4e20*/  FADD.FTZ R4, -R7, R4 ;  /* 0x0000000407047221 */ /* 0x000fe20000010100 */
[----:B------:R-:W-:-:S02]  /*4e30*/  @!P1 VIADD R196, R196, 0x32460 ;  /* 0x00032460c4c49836 */ /* 0x000fc40000000000 */
[--C-:B------:R-:W-:Y:S01]  /*4e40*/  FFMA.FTZ R194, R6, UR27, -R198.reuse ;  /* 0x0000001b06c27c23 */ /* 0x100fe200080108c6 */
[----:B------:R-:W-:Y:S01]  /*4e50*/  IADD3 R6, -R18, 0xb, RZ ;  /* 0x0000000b12067810 */ /* 0x000fe20007ffe1ff */
[----:B------:R-:W-:Y:S01]  /*4e60*/  FMUL.FTZ R4, R4, UR27 ;  /* 0x0000001b04047c20 */ /* 0x000fe20008410000 */
[--C-:B------:R-:W-:Y:S01]  /*4e70*/  FFMA.FTZ R9, R9, UR27, -R198.reuse ;  /* 0x0000001b09097c23 */ /* 0x100fe200080108c6 */
[--C-:B------:R-:W-:Y:S01]  /*4e80*/  FFMA.FTZ R14, R14, UR27, -R198.reuse ;  /* 0x0000001b0e0e7c23 */ /* 0x100fe200080108c6 */
[--C-:B------:R-:W-:Y:S01]  /*4e90*/  FFMA.FTZ R15, R15, UR27, -R198.reuse ;  /* 0x0000001b0f0f7c23 */ /* 0x100fe200080108c6 */
[----:B------:R2:W-:Y:S06]  /*4ea0*/  BAR.ARV R6, 0x100 ;  /* 0x000400060000751d */ /* 0x0005ec0000002000 */
[----:B------:R3:W-:Y:S01]  /*4eb0*/  @!P1 SYNCS.ARRIVE.TRANS64.RED.A1T0 RZ, [R152+URZ], RZ ;  /* 0x000000ff98ff99a7 */ /* 0x0007e2000810043f */
[----:B------:R-:W4:Y:S01]  /*4ec0*/  MUFU.EX2 R4, R4 ;  /* 0x0000000400047308 */ /* 0x000f220000000800 */
[-C--:B-1----:R-:W-:Y:S01]  /*4ed0*/  FMUL.FTZ R24, R24, R187.reuse ;  /* 0x000000bb18187220 */ /* 0x082fe20000410000 */
        /* <DEDUP_REMOVED lines=11> */
[-C--:B------:R-:W-:Y:S01]  /*4f90*/  FMUL.FTZ R45, R45, R187.reuse ;  /* 0x000000bb2d2d7220 */ /* 0x080fe20000410000 */
[-C--:B------:R-:W-:Y:S01]  /*4fa0*/  FMUL.FTZ R48, R48, R187.reuse ;  /* 0x000000bb30307220 */ /* 0x080fe20000410000 */
[-C--:B------:R-:W-:Y:S01]  /*4fb0*/  FMUL.FTZ R49, R49, R187.reuse ;  /* 0x000000bb31317220 */ /* 0x080fe20000410000 */
[----:B------:R-:W-:Y:S01]  /*4fc0*/  MUFU.EX2 R190, R154 ;  /* 0x0000009a00be7308 */ /* 0x000fe20000000800 */
[-C--:B------:R-:W-:Y:S01]  /*4fd0*/  FMUL.FTZ R52, R52, R187.reuse ;  /* 0x000000bb34347220 */ /* 0x080fe20000410000 */
[-C--:B------:R-:W-:Y:S01]  /*4fe0*/  FMUL.FTZ R53, R53, R187.reuse ;  /* 0x000000bb35357220 */ /* 0x080fe20000410000 */
[-C--:B------:R-:W-:Y:S01]  /*4ff0*/  FMUL.FTZ R56, R56, R187.reuse ;  /* 0x000000bb38387220 */ /* 0x080fe20000410000 */
[-C--:B------:R-:W-:Y:S01]  /*5000*/  FMUL.FTZ R57, R57, R187.reuse ;  /* 0x000000bb39397220 */ /* 0x080fe20000410000 */
[-C--:B------:R-:W-:Y:S01]  /*5010*/  FMUL.FTZ R60, R60, R187.reuse ;  /* 0x000000bb3c3c7220 */ /* 0x080fe20000410000 */
[-C--:B------:R-:W-:Y:S01]  /*5020*/  FMUL.FTZ R61, R61, R187.reuse ;  /* 0x000000bb3d3d7220 */ /* 0x080fe20000410000 */
[-C--:B------:R-:W-:Y:S01]  /*5030*/  FMUL.FTZ R64, R64, R187.reuse ;  /* 0x000000bb40407220 */ /* 0x080fe20000410000 */
[----:B------:R-:W1:Y:S01]  /*5040*/  MUFU.EX2 R195, R195 ;  /* 0x000000c300c37308 */ /* 0x000e620000000800 */
        /* <DEDUP_REMOVED lines=15> */
[----:B------:R-:W5:Y:S01]  /*5140*/  MUFU.EX2 R194, R194 ;  /* 0x000000c200c27308 */ /* 0x000f620000000800 */
[----:B------:R5:W-:Y:S01]  /*5150*/  BAR.SYNC.DEFER_BLOCKING R153, 0x100 ;  /* 0x000400990000751d */ /* 0x000be20000010000 */
        /* <DEDUP_REMOVED lines=31> */
[-C--:B----4-:R-:W-:Y:S01]  /*5350*/  FMUL.FTZ R26, R26, R4.reuse ;  /* 0x000000041a1a7220 */ /* 0x090fe20000410000 */
        /* <DEDUP_REMOVED lines=63> */
[----:B---3--:R-:W-:Y:S01]  /*5750*/  F2FP.F16.F32.PACK_AB R152, R11, R8 ;  /* 0x000000080b98723e */ /* 0x008fe200000000ff */
[--C-:B------:R-:W-:Y:S01]  /*5760*/  FFMA.FTZ R13, R13, UR27, -R198.reuse ;  /* 0x0000001b0d0d7c23 */ /* 0x100fe200080108c6 */
[----:B-1----:R-:W-:Y:S01]  /*5770*/  F2FP.F16.F32.PACK_AB R154, R195, R190 ;  /* 0x000000bec39a723e */ /* 0x002fe200000000ff */
[--C-:B------:R-:W-:Y:S01]  /*5780*/  FFMA.FTZ R20, R20, UR27, -R198.reuse ;  /* 0x0000001b14147c23 */ /* 0x100fe200080108c6 */
[----:B-----5:R-:W-:Y:S01]  /*5790*/  F2FP.F16.F32.PACK_AB R153, R194, R9 ;  /* 0x00000009c299723e */ /* 0x020fe200000000ff */
[--C-:B------:R-:W-:Y:S01]  /*57a0*/  FFMA.FTZ R157, R159, UR27, -R198.reuse ;  /* 0x0000001b9f9d7c23 */ /* 0x100fe200080108c6 */
[----:B--2---:R-:W-:Y:S01]  /*57b0*/  F2FP.F16.F32.PACK_AB R155, R15, R14 ;  /* 0x0000000e0f9b723e */ /* 0x004fe200000000ff */
[--C-:B------:R-:W-:Y:S01]  /*57c0*/  FFMA.FTZ R202, R161, UR27, -R198.reuse ;  /* 0x0000001ba1ca7c23 */ /* 0x100fe200080108c6 */
[----:B------:R-:W-:Y:S01]  /*57d0*/  MUFU.EX2 R10, R10 ;  /* 0x0000000a000a7308 */ /* 0x000fe20000000800 */
[--C-:B------:R-:W-:Y:S01]  /*57e0*/  FFMA.FTZ R159, R158, UR27, -R193.reuse ;  /* 0x0000001b9e9f7c23 */ /* 0x100fe200080108c1 */
[----:B------:R-:W-:Y:S01]  /*57f0*/  WARPGROUP.ARRIVE ;  /* 0x00000000000079c5 */ /* 0x000fe20000000000 */
[--C-:B------:R-:W-:Y:S01]  /*5800*/  FFMA.FTZ R158, R163, UR27, -R193.reuse ;  /* 0x0000001ba39e7c23 */ /* 0x100fe200080108c1 */
[--C-:B------:R-:W-:Y:S01]  /*5810*/  FFMA.FTZ R161, R165, UR27, -R193.reuse ;  /* 0x0000001ba5a17c23 */ /* 0x100fe200080108c1 */
[--C-:B------:R-:W-:Y:S01]  /*5820*/  FFMA.FTZ R163, R162, UR27, -R198.reuse ;  /* 0x0000001ba2a37c23 */ /* 0x100fe200080108c6 */
[--C-:B------:R-:W-:Y:S01]  /*5830*/  FFMA.FTZ R160, R160, UR27, -R198.reuse ;  /* 0x0000001ba0a07c23 */ /* 0x100fe200080108c6 */
[--C-:B------:R-:W-:Y:S01]  /*5840*/  FFMA.FTZ R162, R167, UR27, -R198.reuse ;  /* 0x0000001ba7a27c23 */ /* 0x100fe200080108c6 */
[----:B------:R-:W-:Y:S01]  /*5850*/  HGMMA.64x256x16.F32 R24, R152, gdesc[UR4].tnspB, R24, gsb0 ;  /* 0x43e0000498187df0 */ /* 0x000fe20008000818 */
[----:B------:R-:W1:Y:S01]  /*5860*/  MUFU.EX2 R197, R197 ;  /* 0x000000c500c57308 */ /* 0x000e620000000800 */
[----:B------:R-:W-:Y:S01]  /*5870*/  UIADD3 UR6, UR10, 0x80, URZ ;  /* 0x000000800a067890 */ /* 0x000fe2000fffe03f */
[--C-:B------:R-:W-:Y:S01]  /*5880*/  FFMA.FTZ R165, R169, UR27, -R198.reuse ;  /* 0x0000001ba9a57c23 */ /* 0x100fe200080108c6 */
[----:B------:R-:W-:Y:S01]  /*5890*/  UMOV UR7, 0x40000040 ;  /* 0x4000004000077882 */ /* 0x000fe20000000000 */
        /* <DEDUP_REMOVED lines=19> */
[----:B------:R-:W-:Y:S01]  /*59d0*/  FFMA.FTZ R185, R188, UR27, -R193 ;  /* 0x0000001bbcb97c23 */ /* 0x000fe200080108c1 */
[----:B------:R-:W-:Y:S01]  /*59e0*/  MUFU.EX2 R13, R13 ;  /* 0x0000000d000d7308 */ /* 0x000fe20000000800 */
[--C-:B------:R-:W-:Y:S01]  /*59f0*/  FFMA.FTZ R184, R184, UR27, -R198.reuse ;  /* 0x0000001bb8b87c23 */ /* 0x100fe200080108c6 */
[--C-:B------:R-:W-:Y:S01]  /*5a00*/  FFMA.FTZ R189, R189, UR27, -R198.reuse ;  /* 0x0000001bbdbd7c23 */ /* 0x100fe200080108c6 */
[----:B------:R-:W-:Y:S01]  /*5a10*/  FFMA.FTZ R191, R192, UR27, -R198 ;  /* 0x0000001bc0bf7c23 */ /* 0x000fe200080108c6 */
[----:B------:R-:W-:Y:S01]  /*5a20*/  FFMA.FTZ R0, R187, R0, R8 ;  /* 0x00000000bb007223 */ /* 0x000fe20000010008 */
[----:B------:R-:W-:Y:S01]  /*5a30*/  FFMA.FTZ R3, R4, R3, R9 ;  /* 0x0000000304037223 */ /* 0x000fe20000010009 */
[----:B------:R-:W-:Y:S01]  /*5a40*/  @!P1 PRMT R196, RZ, 0x654, R196 ;  /* 0x00000654ffc49816 */ /* 0x000fe200000000c4 */
[----:B------:R-:W-:Y:S01]  /*5a50*/  IMAD.MOV.U32 R4, RZ, RZ, R7 ;  /* 0x000000ffff047224 */ /* 0x000fe200078e0007 */
[----:B------:R-:W2:Y:S01]  /*5a60*/  MUFU.EX2 R20, R20 ;  /* 0x0000001400147308 */ /* 0x000ea20000000800 */
[----:B------:R-:W-:Y:S01]  /*5a70*/  FADD.FTZ R11, R11, R0 ;  /* 0x000000000b0b7221 */ /* 0x000fe20000010000 */
[----:B------:R-:W-:Y:S01]  /*5a80*/  FADD.FTZ R3, R194, R3 ;  /* 0x00000003c2037221 */ /* 0x000fe20000010000 */
[----:B------:R-:W-:-:S02]  /*5a90*/  MOV R8, R5 ;  /* 0x0000000500087202 */ /* 0x000fc40000000f00 */
[----:B------:R-:W-:Y:S01]  /*5aa0*/  FADD.FTZ R190, R190, R11 ;  /* 0x0000000bbebe7221 */ /* 0x000fe20000010000 */
[----:B------:R-:W-:Y:S02]  /*5ab0*/  FADD.FTZ R14, R14, R3 ;  /* 0x000000030e0e7221 */ /* 0x000fe40000010000 */
[----:B------:R-:W-:Y:S01]  /*5ac0*/  MUFU.EX2 R157, R157 ;  /* 0x0000009d009d7308 */ /* 0x000fe20000000800 */
[----:B------:R-:W-:Y:S01]  /*5ad0*/  FADD.FTZ R195, R195, R190 ;  /* 0x000000bec3c37221 */ /* 0x000fe20000010000 */
[----:B------:R-:W-:-:S06]  /*5ae0*/  FADD.FTZ R14, R15, R14 ;  /* 0x0000000e0f0e7221 */ /* 0x000fcc0000010000 */
[----:B------:R-:W3:Y:S08]  /*5af0*/  MUFU.EX2 R202, R202 ;  /* 0x000000ca00ca7308 */ /* 0x000ef00000000800 */
[----:B------:R-:W-:Y:S08]  /*5b00*/  MUFU.EX2 R156, R156 ;  /* 0x0000009c009c7308 */ /* 0x000ff00000000800 */
[----:B------:R-:W4:Y:S08]  /*5b10*/  MUFU.EX2 R159, R159 ;  /* 0x0000009f009f7308 */ /* 0x000f300000000800 */
[----:B------:R-:W-:Y:S08]  /*5b20*/  MUFU.EX2 R158, R158 ;  /* 0x0000009e009e7308 */ /* 0x000ff00000000800 */
[----:B------:R-:W-:Y:S08]  /*5b30*/  MUFU.EX2 R161, R161 ;  /* 0x000000a100a17308 */ /* 0x000ff00000000800 */
[----:B------:R-:W-:Y:S08]  /*5b40*/  MUFU.EX2 R160, R160 ;  /* 0x000000a000a07308 */ /* 0x000ff00000000800 */
[----:B------:R-:W5:Y:S08]  /*5b50*/  MUFU.EX2 R163, R163 ;  /* 0x000000a300a37308 */ /* 0x000f700000000800 */
[----:B------:R-:W-:Y:S08]  /*5b60*/  MUFU.EX2 R162, R162 ;  /* 0x000000a200a27308 */ /* 0x000ff00000000800 */
[----:B------:R-:W5:Y:S08]  /*5b70*/  MUFU.EX2 R165, R165 ;  /* 0x000000a500a57308 */ /* 0x000f700000000800 */
[----:B------:R-:W-:Y:S08]  /*5b80*/  MUFU.EX2 R164, R164 ;  /* 0x000000a400a47308 */ /* 0x000ff00000000800 */
[----:B------:R-:W5:Y:S08]  /*5b90*/  MUFU.EX2 R167, R167 ;  /* 0x000000a700a77308 */ /* 0x000f700000000800 */
        /* <DEDUP_REMOVED lines=16> */
[----:B------:R-:W-:Y:S01]  /*5ca0*/  MUFU.EX2 R182, R182 ;  /* 0x000000b600b67308 */ /* 0x000fe20000000800 */
[----:B------:R-:W-:-:S02]  /*5cb0*/  WARPGROUP.DEPBAR.LE gsb0, 0x0 ;  /* 0x00008000000079c5 */ /* 0x000fc40000010000 */
[----:B-1----:R-:W-:-:S05]  /*5cc0*/  F2FP.F16.F32.PACK_AB R152, R197, R10 ;  /* 0x0000000ac598723e */ /* 0x002fca00000000ff */
[----:B------:R-:W-:Y:S01]  /*5cd0*/  MUFU.EX2 R185, R185 ;  /* 0x000000b900b97308 */ /* 0x000fe20000000800 */
[----:B--2---:R-:W-:Y:S01]  /*5ce0*/  F2FP.F16.F32.PACK_AB R153, R20, R13 ;  /* 0x0000000d1499723e */ /* 0x004fe200000000ff */
[----:B------:R-:W-:Y:S01]  /*5cf0*/  FADD.FTZ R10, R10, R195 ;  /* 0x000000c30a0a7221 */ /* 0x000fe20000010000 */
[----:B------:R-:W-:Y:S01]  /*5d00*/  F2FP.F16.F32.PACK_AB R154, R21, R12 ;  /* 0x0000000c159a723e */ /* 0x000fe200000000ff */
[----:B------:R-:W-:Y:S01]  /*5d10*/  FADD.FTZ R13, R13, R14 ;  /* 0x0000000e0d0d7221 */ /* 0x000fe20000010000 */
[----:B---3--:R-:W-:Y:S01]  /*5d20*/  F2FP.F16.F32.PACK_AB R155, R202, R157 ;  /* 0x0000009dca9b723e */ /* 0x008fe200000000ff */
[----:B------:R-:W-:Y:S02]  /*5d30*/  FADD.FTZ R197, R197, R10 ;  /* 0x0000000ac5c57221 */ /* 0x000fe40000010000 */
[----:B------:R-:W-:Y:S01]  /*5d40*/  MUFU.EX2 R184, R184 ;  /* 0x000000b800b87308 */ /* 0x000fe20000000800 */
[----:B------:R-:W-:Y:S01]  /*5d50*/  WARPGROUP.ARRIVE ;  /* 0x00000000000079c5 */ /* 0x000fe20000000000 */
[----:B------:R-:W-:Y:S01]  /*5d60*/  FADD.FTZ R20, R20, R13 ;  /* 0x0000000d14147221 */ /* 0x000fe20000010000 */
[----:B------:R-:W-:-:S03]  /*5d70*/  FADD.FTZ R12, R12, R197 ;  /* 0x000000c50c0c7221 */ /* 0x000fc60000010000 */
[----:B------:R-:W-:Y:S01]  /*5d80*/  FADD.FTZ R157, R157, R20 ;  /* 0x000000149d9d7221 */ /* 0x000fe20000010000 */
[----:B------:R-:W-:Y:S01]  /*5d90*/  HGMMA.64x256x16.F32 R24, R152, gdesc[UR4].tnspB, R24, gsb0 ;  /* 0x43e0000498187df0 */ /* 0x000fe20008000818 */
[----:B------:R-:W-:Y:S01]  /*5da0*/  UIADD3 UR6, UR10, 0x100, URZ ;  /* 0x000001000a067890 */ /* 0x000fe2000fffe03f */
[----:B------:R-:W1:Y:S01]  /*5db0*/  MUFU.EX2 R189, R189 ;  /* 0x000000bd00bd7308 */ /* 0x000e620000000800 */
[----:B------:R-:W-:Y:S01]  /*5dc0*/  UMOV UR7, 0x40000040 ;  /* 0x4000004000077882 */ /* 0x000fe20000000000 */
[----:B------:R-:W-:Y:S01]  /*5dd0*/  FADD.FTZ R21, R21, R12 ;  /* 0x0000000c15157221 */ /* 0x000fe20000010000 */
[----:B------:R-:W-:-:S05]  /*5de0*/  FADD.FTZ R157, R202, R157 ;  /* 0x0000009dca9d7221 */ /* 0x000fca0000010000 */
[----:B------:R-:W-:Y:S08]  /*5df0*/  MUFU.EX2 R186, R186 ;  /* 0x000000ba00ba7308 */ /* 0x000ff00000000800 */
[----:B------:R-:W2:Y:S01]  /*5e00*/  MUFU.EX2 R191, R191 ;  /* 0x000000bf00bf7308 */ /* 0x000ea20000000800 */
[----:B------:R-:W-:Y:S02]  /*5e10*/  WARPGROUP.DEPBAR.LE gsb0, 0x0 ;  /* 0x00008000000079c5 */ /* 0x000fe40000010000 */
[----:B----4-:R-:W-:Y:S01]  /*5e20*/  F2FP.F16.F32.PACK_AB R152, R159, R156 ;  /* 0x0000009c9f98723e */ /* 0x010fe200000000ff */
[----:B------:R-:W-:Y:S01]  /*5e30*/  FADD.FTZ R156, R156, R21 ;  /* 0x000000159c9c7221 */ /* 0x000fe20000010000 */
[----:B-----5:R-:W-:Y:S01]  /*5e40*/  F2FP.F16.F32.PACK_AB R153, R163, R160 ;  /* 0x000000a0a399723e */ /* 0x020fe200000000ff */
        /* <DEDUP_REMOVED lines=9> */
[----:B------:R-:W-:Y:S01]  /*5ee0*/  FADD.FTZ R165, R165, R162 ;  /* 0x000000a2a5a57221 */ /* 0x000fe20000010000 */
[----:B------:R-:W-:Y:S01]  /*5ef0*/  HGMMA.64x256x16.F32 R24, R152, gdesc[UR4].tnspB, R24, gsb0 ;  /* 0x43e0000498187df0 */ /* 0x000fe20008000818 */
[----:B------:R-:W-:Y:S01]  /*5f00*/  UIADD3 UR6, UR10, 0x180, URZ ;  /* 0x000001800a067890 */ /* 0x000fe2000fffe03f */
[----:B------:R-:W-:Y:S01]  /*5f10*/  UMOV UR7, 0x40000040 ;  /* 0x4000004000077882 */ /* 0x000fe20000000000 */
[----:B------:R-:W-:-:S02]  /*5f20*/  WARPGROUP.DEPBAR.LE gsb0, 0x0 ;  /* 0x00008000000079c5 */ /* 0x000fc40000010000 */
[----:B------:R-:W-:Y:S01]  /*5f30*/  F2FP.F16.F32.PACK_AB R152, R167, R164 ;  /* 0x000000a4a798723e */ /* 0x000fe200000000ff */
[----:B------:R-:W-:Y:S01]  /*5f40*/  FADD.FTZ R164, R164, R161 ;  /* 0x000000a1a4a47221 */ /* 0x000fe20000010000 */
[----:B------:R-:W-:Y:S01]  /*5f50*/  F2FP.F16.F32.PACK_AB R153, R171, R168 ;  /* 0x000000a8ab99723e */ /* 0x000fe200000000ff */
[----:B------:R-:W-:Y:S01]  /*5f60*/  FADD.FTZ R168, R168, R165 ;  /* 0x000000a5a8a87221 */ /* 0x000fe20000010000 */
[----:B------:R-:W-:Y:S01]  /*5f70*/  F2FP.F16.F32.PACK_AB R154, R169, R166 ;  /* 0x000000a6a99a723e */ /* 0x000fe200000000ff */
[----:B------:R-:W-:Y:S01]  /*5f80*/  FADD.FTZ R167, R167, R164 ;  /* 0x000000a4a7a77221 */ /* 0x000fe20000010000 */
[----:B------:R-:W-:Y:S01]  /*5f90*/  F2FP.F16.F32.PACK_AB R155, R173, R170 ;  /* 0x000000aaad9b723e */ /* 0x000fe200000000ff */
[----:B------:R-:W-:Y:S02]  /*5fa0*/  FADD.FTZ R171, R171, R168 ;  /* 0x000000a8abab7221 */ /* 0x000fe40000010000 */
[----:B------:R-:W-:Y:S01]  /*5fb0*/  FADD.FTZ R166, R166, R167 ;  /* 0x000000a7a6a67221 */ /* 0x000fe20000010000 */
[----:B------:R-:W-:Y:S01]  /*5fc0*/  WARPGROUP.ARRIVE ;  /* 0x00000000000079c5 */ /* 0x000fe20000000000 */
[----:B------:R-:W-:-:S02]  /*5fd0*/  FADD.FTZ R170, R170, R171 ;  /* 0x000000abaaaa7221 */ /* 0x000fc40000010000 */
        /* <DEDUP_REMOVED lines=29> */
[----:B--2---:R-:W-:Y:S01]  /*61b0*/  F2FP.F16.F32.PACK_AB R155, R191, R186 ;  /* 0x000000babf9b723e */ /* 0x004fe200000000ff */
        /* <DEDUP_REMOVED lines=9> */
[----:B------:R-:W-:Y:S05]  /*6250*/  @P2 BRA `(.L_x_143) ;  /* 0xffffffd400982947 */ /* 0x000fea000383ffff */
.L_x_134:
[----:B------:R-:W3:Y:S01]  /*6260*/  SHFL.BFLY PT, R9, R0, 0x2, 0x1f ;  /* 0x0c401f0000097f89 */ /* 0x000ee200000e0000 */
[C---:B------:R-:W-:Y:S01]  /*6270*/  IADD3 R163, P3, R16.reuse, 0x4000, RZ ;  /* 0x0000400010a37810 */ /* 0x040fe20007f7e0ff */
[----:B------:R-:W-:Y:S01]  /*6280*/  UIADD3 UR34, -UR37, URZ, URZ ;  /* 0x0000003f25227290 */ /* 0x000fe2000fffe13f */
[----:B------:R-:W-:Y:S01]  /*6290*/  IADD3 R21, P2, R16, 0x4060, RZ ;  /* 0x0000406010157810 */ /* 0x000fe20007f5e0ff */
[----:B------:R-:W4:Y:S01]  /*62a0*/  SHFL.BFLY PT, R4, R3, 0x2, 0x1f ;  /* 0x0c401f0003047f89 */ /* 0x000f2200000e0000 */
[----:B------:R-:W-:Y:S01]  /*62b0*/  LOP3.LUT R162, R163, 0x380, RZ, 0xc0, !PT ;  /* 0x00000380a3a27812 */ /* 0x000fe200078ec0ff */
[----:B------:R-:W-:Y:S01]  /*62c0*/  ULDC UR4, c[0x0][0xea8] ;  /* 0x0003aa0000047ab9 */ /* 0x000fe20000000800 */
[----:B------:R-:W-:Y:S01]  /*62d0*/  LOP3.LUT R20, R21, 0x380, RZ, 0xc0, !PT ;  /* 0x0000038015147812 */ /* 0x000fe200078ec0ff */
[----:B------:R-:W-:Y:S01]  /*62e0*/  UIMAD UR34, UR4, UR34, UR43 ;  /* 0x00000022042272a4 */ /* 0x000fe2000f8e022b */
[----:B------:R-:W-:Y:S01]  /*62f0*/  SHF.R.U64 R162, R162, 0x3, RZ ;  /* 0x00000003a2a27819 */ /* 0x000fe200000012ff */
[----:B------:R-:W-:Y:S01]  /*6300*/  UIADD3 UR35, -UR36, URZ, URZ ;  /* 0x0000003f24237290 */ /* 0x000fe2000fffe13f */
[----:B------:R-:W-:Y:S01]  /*6310*/  SHF.R.U64 R20, R20, 0x3, RZ ;  /* 0x0000000314147819 */ /* 0x000fe200000012ff */
[----:B------:R-:W-:Y:S01]  /*6320*/  USHF.L.U32 UR34, UR34, 0x7, URZ ;  /* 0x0000000722227899 */ /* 0x000fe2000800063f */
[----:B------:R-:W-:Y:S01]  /*6330*/  LOP3.LUT R162, R162, R163, RZ, 0x3c, !PT ;  /* 0x000000a3a2a27212 */ /* 0x000fe200078e3cff */
[--C-:B------:R-:W-:Y:S01]  /*6340*/  IMAD.X R163, RZ, RZ, R17.reuse, P3 ;  /* 0x000000ffffa37224 */ /* 0x100fe200018e0611 */
[----:B------:R-:W-:Y:S01]  /*6350*/  IADD3 R179, P3, R16, 0x8060, RZ ;  /* 0x0000806010b37810 */ /* 0x000fe20007f7e0ff */
[----:B------:R-:W-:Y:S01]  /*6360*/  ULDC UR4, c[0x0][0xeb4] ;  /* 0x0003ad0000047ab9 */ /* 0x000fe20000000800 */
[----:B------:R-:W-:Y:S01]  /*6370*/  LOP3.LUT R20, R20, R21, RZ, 0x3c, !PT ;  /* 0x0000001514147212 */ /* 0x000fe200078e3cff */
[----:B------:R-:W-:Y:S01]  /*6380*/  IMAD.X R21, RZ, RZ, R17, P2 ;  /* 0x000000ffff157224 */ /* 0x000fe200010e0611 */
[C---:B------:R-:W-:Y:S01]  /*6390*/  IADD3 R11, P0, R16.reuse, 0x20, RZ ;  /* 0x00000020100b7810 */ /* 0x040fe20007f1e0ff */
[----:B------:R-:W-:Y:S01]  /*63a0*/  UIMAD UR35, UR4, UR35, UR37 ;  /* 0x00000023042372a4 */ /* 0x000fe2000f8e0225 */
[----:B------:R-:W-:Y:S01]  /*63b0*/  LOP3.LUT R178, R179, 0x380, RZ, 0xc0, !PT ;  /* 0x00000380b3b27812 */ /* 0x000fe200078ec0ff */
[----:B------:R-:W-:Y:S01]  /*63c0*/  ULDC.64 UR8, c[0x0][0xc70] ;  /* 0x00031c0000087ab9 */ /* 0x000fe20000000a00 */
[----:B------:R-:W-:Y:S01]  /*63d0*/  IADD3 R173, P2, R16, 0xc040, RZ ;  /* 0x0000c04010ad7810 */ /* 0x000fe20007f5e0ff */
[----:B---3--:R-:W-:Y:S01]  /*63e0*/  FADD.FTZ R9, R9, R0 ;  /* 0x0000000009097221 */ /* 0x008fe20000010000 */
[----:B------:R-:W-:Y:S01]  /*63f0*/  LOP3.LUT R8, R11, 0x380, RZ, 0xc0, !PT ;  /* 0x000003800b087812 */ /* 0x000fe200078ec0ff */
[----:B------:R-:W-:Y:S01]  /*6400*/  USHF.R.S32.HI UR4, URZ, 0x1f, UR35 ;  /* 0x0000001f3f047899 */ /* 0x000fe20008011423 */
[----:B------:R-:W-:Y:S01]  /*6410*/  SHF.R.U64 R178, R178, 0x3, RZ ;  /* 0x00000003b2b27819 */ /* 0x000fe200000012ff */
[----:B----4-:R-:W-:Y:S01]  /*6420*/  FADD.FTZ R4, R4, R3 ;  /* 0x0000000304047221 */ /* 0x010fe20000010000 */
[----:B------:R-:W3:Y:S01]  /*6430*/  SHFL.BFLY PT, R168, R9, 0x1, 0x1f ;  /* 0x0c201f0009a87f89 */ /* 0x000ee200000e0000 */
[----:B------:R-:W-:Y:S01]  /*6440*/  LOP3.LUT R172, R173, 0x380, RZ, 0xc0, !PT ;  /* 0x00000380adac7812 */ /* 0x000fe200078ec0ff */
[----:B------:R-:W-:Y:S01]  /*6450*/  UIMAD UR6, UR4, UR8, URZ ;  /* 0x00000008040672a4 */ /* 0x000fe2000f8e023f */
[----:B------:R-:W-:Y:S01]  /*6460*/  SHF.R.U64 R8, R8, 0x3, RZ ;  /* 0x0000000308087819 */ /* 0x000fe200000012ff */
[----:B------:R-:W4:Y:S01]  /*6470*/  SHFL.BFLY PT, R167, R4, 0x1, 0x1f ;  /* 0x0c201f0004a77f89 */ /* 0x000f2200000e0000 */
[----:B------:R-:W-:Y:S01]  /*6480*/  LOP3.LUT R178, R178, R179, RZ, 0x3c, !PT ;  /* 0x000000b3b2b27212 */ /* 0x000fe200078e3cff */
[----:B------:R-:W-:Y:S01]  /*6490*/  UIMAD.WIDE.U32 UR4, UR35, UR8, URZ ;  /* 0x00000008230472a5 */ /* 0x000fe2000f8e003f */
[----:B------:R-:W-:Y:S01]  /*64a0*/  SHF.R.U64 R172, R172, 0x3, RZ ;  /* 0x00000003acac7819 */ /* 0x000fe200000012ff */
[----:B------:R-:W-:Y:S01]  /*64b0*/  ULDC UR7, c[0x0][0xb88] ;  /* 0x0002e20000077ab9 */ /* 0x000fe20000000800 */
[----:B------:R-:W-:Y:S01]  /*64c0*/  IADD3.X R179, RZ, R17, RZ, P3, !PT ;  /* 0x00000011ffb37210 */ /* 0x000fe20001ffe4ff */
[----:B------:R-:W-:Y:S01]  /*64d0*/  UIMAD UR6, UR35, UR9, UR6 ;  /* 0x00000009230672a4 */ /* 0x000fe2000f8e0206 */
[----:B------:R-:W-:-:S02]  /*64e0*/  LOP3.LUT R8, R8, R11, RZ, 0x3c, !PT ;  /* 0x0000000b08087212 */ /* 0x000fc400078e3cff */
[----:B------:R-:W-:Y:S02]  /*64f0*/  LOP3.LUT R172, R172, R173, RZ, 0x3c, !PT ;  /* 0x000000adacac7212 */ /* 0x000fe400078e3cff */
[----:B------:R-:W-:Y:S02]  /*6500*/  IADD3.X R173, RZ, R17, RZ, P2, !PT ;  /* 0x00000011ffad7210 */ /* 0x000fe400017fe4ff */
[C---:B------:R-:W-:Y:S02]  /*6510*/  IADD3 R161, P1, R16.reuse, 0x40, RZ ;  /* 0x0000004010a17810 */ /* 0x040fe40007f3e0ff */
[C---:B------:R-:W-:Y:S02]  /*6520*/  IADD3 R13, P4, R16.reuse, 0x60, RZ ;  /* 0x00000060100d7810 */ /* 0x040fe40007f9e0ff */
[----:B------:R-:W-:Y:S02]  /*6530*/  LOP3.LUT R160, R161, 0x380, RZ, 0xc0, !PT ;  /* 0x00000380a1a07812 */ /* 0x000fe400078ec0ff */
[----:B------:R-:W-:Y:S01]  /*6540*/  LOP3.LUT R10, R13, 0x380, RZ, 0xc0, !PT ;  /* 0x000003800d0a7812 */ /* 0x000fe200078ec0ff */
[----:B---3--:R-:W-:Y:S01]  /*6550*/  FADD.FTZ R168, R9, R168 ;  /* 0x000000a809a87221 */ /* 0x008fe20000010000 */
[----:B------:R-:W-:Y:S01]  /*6560*/  IMAD.X R9, RZ, RZ, R17, P0 ;  /* 0x000000ffff097224 */ /* 0x000fe200000e0611 */
[----:B------:R-:W-:Y:S01]  /*6570*/  IADD3 R153, P0, R16, 0x8000, RZ ;  /* 0x0000800010997810 */ /* 0x000fe20007f1e0ff */
[----:B----4-:R-:W-:-:S02]  /*6580*/  FADD.FTZ R167, R4, R167 ;  /* 0x000000a704a77221 */ /* 0x010fc40000010000 */
[----:B------:R-:W-:Y:S01]  /*6590*/  FSETP.NE.FTZ.AND P3, PT, R168, RZ, PT ;  /* 0x000000ffa800720b */ /* 0x000fe20003f75000 */
[----:B------:R-:W-:Y:S01]  /*65a0*/  IMAD.MOV.U32 R4, RZ, RZ, RZ ;  /* 0x000000ffff047224 */ /* 0x000fe200078e00ff */
[----:B------:R-:W-:Y:S01]  /*65b0*/  MOV R159, R8 ;  /* 0x00000008009f7202 */ /* 0x000fe20000000f00 */
[----:B------:R-:W-:Y:S01]  /*65c0*/  IMAD.MOV.U32 R8, RZ, RZ, RZ ;  /* 0x000000ffff087224 */ /* 0x000fe200078e00ff */
[----:B------:R-:W-:Y:S01]  /*65d0*/  FSETP.NE.FTZ.AND P2, PT, R167, RZ, PT ;  /* 0x000000ffa700720b */ /* 0x000fe20003f55000 */
[----:B------:R-:W-:Y:S01]  /*65e0*/  IMAD.U32 R9, RZ, RZ, UR5 ;  /* 0x00000005ff097e24 */ /* 0x000fe2000f8e00ff */
[----:B------:R-:W-:Y:S02]  /*65f0*/  LOP3.LUT R152, R153, 0x380, RZ, 0xc0, !PT ;  /* 0x0000038099987812 */ /* 0x000fe400078ec0ff */
[----:B------:R-:W-:Y:S02]  /*6600*/  SHF.R.U64 R160, R160, 0x3, RZ ;  /* 0x00000003a0a07819 */ /* 0x000fe400000012ff */
[----:B------:R-:W-:-:S02]  /*6610*/  SHF.R.U64 R152, R152, 0x3, RZ ;  /* 0x0000000398987819 */ /* 0x000fc400000012ff */
[----:B------:R-:W-:Y:S01]  /*6620*/  SHF.R.U64 R10, R10, 0x3, RZ ;  /* 0x000000030a0a7819 */ /* 0x000fe200000012ff */
[----:B------:R-:W3:Y:S01]  /*6630*/  @P3 MUFU.RCP R8, R168 ;  /* 0x000000a800083308 */ /* 0x000ee20000001000 */
[----:B------:R-:W-:Y:S01]  /*6640*/  LOP3.LUT R160, R160, R161, RZ, 0x3c, !PT ;  /* 0x000000a1a0a07212 */ /* 0x000fe200078e3cff */
[--C-:B------:R-:W-:Y:S01]  /*6650*/  IMAD.X R161, RZ, RZ, R17.reuse, P1 ;  /* 0x000000ffffa17224 */ /* 0x100fe200008e0611 */
[----:B------:R-:W-:Y:S01]  /*6660*/  LOP3.LUT R152, R152, R153, RZ, 0x3c, !PT ;  /* 0x0000009998987212 */ /* 0x000fe200078e3cff */
[----:B------:R-:W-:Y:S01]  /*6670*/  IMAD.X R153, RZ, RZ, R17, P0 ;  /* 0x000000ffff997224 */ /* 0x000fe200000e0611 */
[----:B------:R-:W-:Y:S02]  /*6680*/  LOP3.LUT R10, R10, R13, RZ, 0x3c, !PT ;  /* 0x0000000d0a0a7212 */ /* 0x000fe400078e3cff */
[C---:B------:R-:W-:Y:S01]  /*6690*/  IADD3 R13, P6, R16.reuse, 0x4020, RZ ;  /* 0x00004020100d7810 */ /* 0x040fe20007fde0ff */
[----:B------:R-:W4:Y:S01]  /*66a0*/  @P2 MUFU.RCP R4, R167 ;  /* 0x000000a700042308 */ /* 0x000f220000001000 */
[----:B------:R-:W-:-:S02]  /*66b0*/  IADD3 R157, P5, R16, 0x4040, RZ ;  /* 0x00004040109d7810 */ /* 0x000fc40007fbe0ff */
[C---:B------:R-:W-:Y:S02]  /*66c0*/  IADD3 R165, P1, R16.reuse, 0x8020, RZ ;  /* 0x0000802010a57810 */ /* 0x040fe40007f3e0ff */
[C---:B------:R-:W-:Y:S02]  /*66d0*/  LOP3.LUT R15, R16.reuse, 0x380, RZ, 0xc0, !PT ;  /* 0x00000380100f7812 */ /* 0x040fe400078ec0ff */
[----:B------:R-:W-:Y:S01]  /*66e0*/  IADD3 R171, P0, R16, 0xc060, RZ ;  /* 0x0000c06010ab7810 */ /* 0x000fe20007f1e0ff */
[----:B------:R-:W5:Y:S01]  /*66f0*/  @P2 MUFU.LG2 R167, R167 ;  /* 0x000000a700a72308 */ /* 0x000f620000000c00 */
[----:B-1----:R-:W-:Y:S01]  /*6700*/  LOP3.LUT R12, R13, 0x380, RZ, 0xc0, !PT ;  /* 0x000003800d0c7812 */ /* 0x002fe200078ec0ff */
[-C--:B---3--:R-:W-:Y:S01]  /*6710*/  FMUL.FTZ R166, R28, R8.reuse ;  /* 0x000000081ca67220 */ /* 0x088fe20000410000 */
[----:B------:R-:W-:Y:S01]  /*6720*/  LOP3.LUT R156, R157, 0x380, RZ, 0xc0, !PT ;  /* 0x000003809d9c7812 */ /* 0x000fe200078ec0ff */
[-C--:B------:R-:W-:Y:S01]  /*6730*/  FMUL.FTZ R28, R65, R8.reuse ;  /* 0x00000008411c7220 */ /* 0x080fe20000410000 */
[----:B------:R-:W-:Y:S01]  /*6740*/  LOP3.LUT R164, R165, 0x380, RZ, 0xc0, !PT ;  /* 0x00000380a5a47812 */ /* 0x000fe200078ec0ff */
[----:B------:R-:W-:Y:S01]  /*6750*/  IMAD.U32 R65, RZ, RZ, UR27 ;  /* 0x0000001bff417e24 */ /* 0x000fe2000f8e00ff */
[----:B------:R-:W-:Y:S01]  /*6760*/  SHF.R.U64 R15, R15, 0x3, RZ ;  /* 0x000000030f0f7819 */ /* 0x000fe200000012ff */
[----:B------:R-:W1:Y:S01]  /*6770*/  @P3 MUFU.LG2 R168, R168 ;  /* 0x000000a800a83308 */ /* 0x000e620000000c00 */
[----:B------:R-:W-:Y:S01]  /*6780*/  LOP3.LUT R170, R171, 0x380, RZ, 0xc0, !PT ;  /* 0x00000380abaa7812 */ /* 0x000fe200078ec0ff */
[----:B------:R-:W-:Y:S01]  /*6790*/  FMUL.FTZ R25, R25, R8 ;  /* 0x0000000819197220 */ /* 0x000fe20000410000 */
[----:B------:R-:W-:Y:S01]  /*67a0*/  MOV R158, R152 ;  /* 0x00000098009e7202 */ /* 0x000fe20000000f00 */
[----:B------:R-:W-:Y:S01]  /*67b0*/  FMUL.FTZ R24, R24, R8 ;  /* 0x0000000818187220 */ /* 0x000fe20000410000 */
[----:B------:R-:W-:Y:S01]  /*67c0*/  SHF.R.U64 R12, R12, 0x3, RZ ;  /* 0x000000030c0c7819 */ /* 0x000fe200000012ff */
[----:B----4-:R-:W-:Y:S01]  /*67d0*/  FMUL.FTZ R27, R27, R4 ;  /* 0x000000041b1b7220 */ /* 0x010fe20000410000 */
[----:B------:R-:W-:Y:S01]  /*67e0*/  SHF.R.U64 R156, R156, 0x3, RZ ;  /* 0x000000039c9c7819 */ /* 0x000fe200000012ff */
[----:B------:R-:W-:Y:S01]  /*67f0*/  FMUL.FTZ R29, R29, R8 ;  /* 0x000000081d1d7220 */ /* 0x000fe20000410000 */
[----:B------:R-:W-:Y:S01]  /*6800*/  SHF.R.U64 R164, R164, 0x3, RZ ;  /* 0x00000003a4a47819 */ /* 0x000fe200000012ff */
[----:B------:R-:W-:Y:S01]  /*6810*/  @P2 FMUL.FTZ R65, R65, 0.69314718246459960938 ;  /* 0x3f31721841412820 */ /* 0x000fe20000410000 */
[----:B------:R-:W-:Y:S01]  /*6820*/  LOP3.LUT R14, R15, R16, RZ, 0x3c, !PT ;  /* 0x000000100f0e7212 */ /* 0x000fe200078e3cff */
[-C--:B------:R-:W-:Y:S01]  /*6830*/  FMUL.FTZ R31, R31, R4.reuse ;  /* 0x000000041f1f7220 */ /* 0x080fe20000410000 */
[----:B------:R-:W-:Y:S01]  /*6840*/  SHF.R.U64 R170, R170, 0x3, RZ ;  /* 0x00000003aaaa7819 */ /* 0x000fe200000012ff */
[----:B------:R-:W-:Y:S01]  /*6850*/  FMUL.FTZ R30, R30, R4 ;  /* 0x000000041e1e7220 */ /* 0x000fe20000410000 */
[----:B------:R-:W-:Y:S01]  /*6860*/  IADD3 R152, R200, UR34, RZ ;  /* 0x00000022c8987c10 */ /* 0x000fe2000fffe0ff */
[----:B------:R3:W-:Y:S06]  /*6870*/  BAR.ARV R6, 0x100 ;  /* 0x000400060000751d */ /* 0x0007ec0000002000 */
[-C--:B------:R-:W-:Y:S01]  /*6880*/  IADD3.X R11, RZ, R17.reuse, RZ, P4, !PT ;  /* 0x00000011ff0b7210 */ /* 0x080fe200027fe4ff */
[-C--:B------:R-:W-:Y:S01]  /*6890*/  FMUL.FTZ R45, R45, R8.reuse ;  /* 0x000000082d2d7220 */ /* 0x080fe20000410000 */
[----:B------:R-:W-:Y:S06]  /*68a0*/  BAR.ARV 0x8, 0x120 ;  /* 0x0204800000007b1d */ /* 0x000fec0000002000 */
[----:B------:R-:W-:Y:S01]  /*68b0*/  MOV R15, R17 ;  /* 0x00000011000f7202 */ /* 0x000fe20000000f00 */
[----:B---3--:R-:W-:Y:S01]  /*68c0*/  VIADD R6, R152, 0x8 ;  /* 0x0000000898067836 */ /* 0x008fe20000000000 */
[----:B------:R-:W-:Y:S01]  /*68d0*/  BAR.SYNC.DEFER_BLOCKING 0x1, 0x100 ;  /* 0x0044000000007b1d */ /* 0x000fe20000010000 */
[----:B------:R-:W-:Y:S01]  /*68e0*/  LOP3.LUT R12, R12, R13, RZ, 0x3c, !PT ;  /* 0x0000000d0c0c7212 */ /* 0x000fe200078e3cff */
[--C-:B------:R-:W-:Y:S01]  /*68f0*/  IMAD.X R13, RZ, RZ, R17.reuse, P6 ;  /* 0x000000ffff0d7224 */ /* 0x100fe200030e0611 */
[----:B------:R-:W-:Y:S01]  /*6900*/  LOP3.LUT R156, R156, R157, RZ, 0x3c, !PT ;  /* 0x0000009d9c9c7212 */ /* 0x000fe200078e3cff */
[----:B------:R-:W-:Y:S01]  /*6910*/  FMUL.FTZ R44, R44, R8 ;  /* 0x000000082c2c7220 */ /* 0x000fe20000410000 */
[----:B------:R-:W-:Y:S01]  /*6920*/  LOP3.LUT R164, R164, R165, RZ, 0x3c, !PT ;  /* 0x000000a5a4a47212 */ /* 0x000fe200078e3cff */
[--C-:B------:R-:W-:Y:S01]  /*6930*/  IMAD.X R165, RZ, RZ, R17.reuse, P1 ;  /* 0x000000ffffa57224 */ /* 0x100fe200008e0611 */
[----:B------:R-:W-:Y:S01]  /*6940*/  LOP3.LUT R170, R170, R171, RZ, 0x3c, !PT ;  /* 0x000000abaaaa7212 */ /* 0x000fe200078e3cff */
[----:B------:R-:W-:Y:S01]  /*6950*/  IMAD.X R171, RZ, RZ, R17, P0 ;  /* 0x000000ffffab7224 */ /* 0x000fe200000e0611 */
[----:B------:R-:W-:Y:S01]  /*6960*/  MOV R160, R160 ;  /* 0x000000a000a07202 */ /* 0x000fe20000000f00 */
[-C--:B------:R-:W-:Y:S01]  /*6970*/  FMUL.FTZ R53, R53, R8.reuse ;  /* 0x0000000835357220 */ /* 0x080fe20000410000 */
[----:B------:R-:W-:Y:S01]  /*6980*/  IADD3.X R157, RZ, R17, RZ, P5, !PT ;  /* 0x00000011ff9d7210 */ /* 0x000fe20002ffe4ff */
[----:B------:R-:W-:Y:S01]  /*6990*/  FMUL.FTZ R52, R52, R8 ;  /* 0x0000000834347220 */ /* 0x000fe20000410000 */
[----:B------:R-:W-:Y:S01]  /*69a0*/  MOV R14, R14 ;  /* 0x0000000e000e7202 */ /* 0x000fe20000000f00 */
[----:B------:R-:W-:Y:S01]  /*69b0*/  FMUL.FTZ R15, R40, R8 ;  /* 0x00000008280f7220 */ /* 0x000fe20000410000 */
[----:B------:R-:W-:Y:S01]  /*69c0*/  MOV R161, R10 ;  /* 0x0000000a00a17202 */ /* 0x000fe20000000f00 */
[-C--:B------:R-:W-:Y:S01]  /*69d0*/  FMUL.FTZ R11, R33, R8.reuse ;  /* 0x00000008210b7220 */ /* 0x080fe20000410000 */
[----:B------:R-:W-:Y:S01]  /*69e0*/  LOP3.LUT P0, RZ, R2, 0x3, RZ, 0xc0, !PT ;  /* 0x0000000302ff7812 */ /* 0x000fe2000780c0ff */
[----:B------:R-:W-:Y:S01]  /*69f0*/  FMUL.FTZ R33, R72, R8 ;  /* 0x0000000848217220 */ /* 0x000fe20000410000 */
[----:B------:R-:W-:Y:S01]  /*6a00*/  MOV R40, UR27 ;  /* 0x0000001b00287c02 */ /* 0x000fe20008000f00 */
[----:B------:R-:W-:Y:S01]  /*6a10*/  FMUL.FTZ R72, R26, R4 ;  /* 0x000000041a487220 */ /* 0x000fe20000410000 */
[----:B------:R-:W-:Y:S01]  /*6a20*/  IADD3 R181, P4, R16, 0x8040, RZ ;  /* 0x0000804010b57810 */ /* 0x000fe20007f9e0ff */
[----:B-----5:R-:W-:Y:S01]  /*6a30*/  @P2 FMUL.FTZ R26, R167, 0.69314718246459960938 ;  /* 0x3f317218a71a2820 */ /* 0x020fe20000410000 */
        /* <DEDUP_REMOVED lines=9> */
[-C--:B------:R-:W-:Y:S01]  /*6ad0*/  FMUL.FTZ R6, R37, R8.reuse ;  /* 0x0000000825067220 */ /* 0x080fe20000410000 */
[----:B------:R-:W-:Y:S01]  /*6ae0*/  IADD3 R177, P6, R16, 0xc000, RZ ;  /* 0x0000c00010b17810 */ /* 0x000fe20007fde0ff */
[-C--:B------:R-:W-:Y:S01]  /*6af0*/  FMUL.FTZ R165, R36, R8.reuse ;  /* 0x0000000824a57220 */ /* 0x080fe20000410000 */
        /* <DEDUP_REMOVED lines=47> */
[----:B------:R-:W-:Y:S01]  /*6df0*/  MOV R48, 0xff800000 ;  /* 0xff80000000307802 */ /* 0x000fe20000000f00 */
[----:B------:R-:W-:Y:S01]  /*6e00*/  @P3 FMUL.FTZ R40, R40, 0.69314718246459960938 ;  /* 0x3f31721828283820 */ /* 0x000fe20000410000 */
[----:B-1----:R-:W-:Y:S01]  /*6e10*/  @P3 FMUL.FTZ R9, R168, 0.69314718246459960938 ;  /* 0x3f317218a8093820 */ /* 0x002fe20000410000 */
[----:B------:R-:W-:Y:S01]  /*6e20*/  F2FP.F16.F32.PACK_AB R24, R25, R24 ;  /* 0x000000181918723e */ /* 0x000fe200000000ff */
[----:B------:R-:W-:Y:S01]  /*6e30*/  IMAD.U32 R8, RZ, RZ, UR4 ;  /* 0x00000004ff087e24 */ /* 0x000fe2000f8e00ff */
[----:B------:R-:W-:Y:S01]  /*6e40*/  LOP3.LUT R180, R181, 0x380, RZ, 0xc0, !PT ;  /* 0x00000380b5b47812 */ /* 0x000fe200078ec0ff */
[-C--:B------:R-:W-:Y:S01]  /*6e50*/  FMUL.FTZ R35, R35, R4.reuse ;  /* 0x0000000423237220 */ /* 0x080fe20000410000 */
[-C--:B------:R-:W-:Y:S01]  /*6e60*/  FMUL.FTZ R34, R34, R4.reuse ;  /* 0x0000000422227220 */ /* 0x080fe20000410000 */
[-C--:B------:R-:W-:Y:S01]  /*6e70*/  FMUL.FTZ R39, R39, R4.reuse ;  /* 0x0000000427277220 */ /* 0x080fe20000410000 */
[----:B------:R-:W-:Y:S01]  /*6e80*/  FMUL.FTZ R38, R38, R4 ;  /* 0x0000000426267220 */ /* 0x000fe20000410000 */
[----:B------:R-:W-:Y:S01]  /*6e90*/  @P2 FFMA.FTZ R48, R65, R7, R26 ;  /* 0x0000000741302223 */ /* 0x000fe2000001001a */
[----:B------:R-:W-:Y:S01]  /*6ea0*/  F2FP.F16.F32.PACK_AB R25, R27, R72 ;  /* 0x000000481b19723e */ /* 0x000fe200000000ff */
[-C--:B------:R-:W-:Y:S01]  /*6eb0*/  FMUL.FTZ R43, R43, R4.reuse ;  /* 0x000000042b2b7220 */ /* 0x080fe20000410000 */
[-C--:B------:R-:W-:Y:S01]  /*6ec0*/  FMUL.FTZ R42, R42, R4.reuse ;  /* 0x000000042a2a7220 */ /* 0x080fe20000410000 */
[-C--:B------:R-:W-:Y:S01]  /*6ed0*/  FMUL.FTZ R47, R47, R4.reuse ;  /* 0x000000042f2f7220 */ /* 0x080fe20000410000 */
[----:B------:R-:W-:Y:S01]  /*6ee0*/  FMUL.FTZ R46, R46, R4 ;  /* 0x000000042e2e7220 */ /* 0x000fe20000410000 */
[----:B------:R-:W-:Y:S01]  /*6ef0*/  F2FP.F16.F32.PACK_AB R26, R29, R166 ;  /* 0x000000a61d1a723e */ /* 0x000fe200000000ff */
[----:B------:R-:W-:Y:S01]  /*6f00*/  IMAD.MOV.U32 R64, RZ, RZ, -0x800000 ;  /* 0xff800000ff407424 */ /* 0x000fe200078e00ff */
[----:B------:R-:W-:Y:S01]  /*6f10*/  F2FP.F16.F32.PACK_AB R27, R31, R30 ;  /* 0x0000001e1f1b723e */ /* 0x000fe200000000ff */
[-C--:B------:R-:W-:Y:S01]  /*6f20*/  FMUL.FTZ R51, R51, R4.reuse ;  /* 0x0000000433337220 */ /* 0x080fe20000410000 */
[----:B------:R-:W-:Y:S01]  /*6f30*/  LOP3.LUT R176, R177, 0x380, RZ, 0xc0, !PT ;  /* 0x00000380b1b07812 */ /* 0x000fe200078ec0ff */
        /* <DEDUP_REMOVED lines=8> */
[----:B------:R-:W-:Y:S01]  /*6fc0*/  @P3 FFMA.FTZ R64, R40, R5, R9 ;  /* 0x0000000528403223 */ /* 0x000fe20000010009 */
[----:B------:R-:W-:Y:S01]  /*6fd0*/  SHF.R.U64 R180, R180, 0x3, RZ ;  /* 0x00000003b4b47819 */ /* 0x000fe200000012ff */
        /* <DEDUP_REMOVED lines=44> */
[----:B------:R-:W-:Y:S01]  /*72a0*/  IMAD.MOV.U32 R40, RZ, RZ, R8 ;  /* 0x000000ffff287224 */ /* 0x000fe200078e0008 */
[----:B------:R-:W-:Y:S01]  /*72b0*/  F2FP.F16.F32.PACK_AB R4, R11, R164 ;  /* 0x000000a40b04723e */ /* 0x000fe200000000ff */
[----:B------:R1:W-:Y:S01]  /*72c0*/  STSM.16.M88.4 [R14], R24 ;  /* 0x000000180e007844 */ /* 0x0003e20000000200 */
[----:B------:R-:W-:Y:S01]  /*72d0*/  F2FP.F16.F32.PACK_AB R5, R35, R34 ;  /* 0x000000222305723e */ /* 0x000fe200000000ff */
[----:B------:R-:W-:Y:S01]  /*72e0*/  UIADD3 UR4, UR5, UR6, URZ ;  /* 0x0000000605047290 */ /* 0x000fe2000fffe03f */
[----:B------:R-:W-:-:S02]  /*72f0*/  F2FP.F16.F32.PACK_AB R6, R6, R165 ;  /* 0x000000a50606723e */ /* 0x000fc400000000ff */
[----:B------:R-:W-:Y:S02]  /*7300*/  F2FP.F16.F32.PACK_AB R7, R39, R38 ;  /* 0x000000262707723e */ /* 0x000fe400000000ff */
[----:B------:R-:W-:Y:S02]  /*7310*/  F2FP.F16.F32.PACK_AB R8, R10, R15 ;  /* 0x0000000f0a08723e */ /* 0x000fe400000000ff */
[----:B------:R-:W-:Y:S01]  /*7320*/  SHF.R.U64 R176, R176, 0x3, RZ ;  /* 0x00000003b0b07819 */ /* 0x000fe200000012ff */
[----:B------:R3:W-:Y:S01]  /*7330*/  STSM.16.M88.4 [R159], R4 ;  /* 0x000000049f007844 */ /* 0x0007e20000000200 */
[----:B------:R-:W-:Y:S02]  /*7340*/  F2FP.F16.F32.PACK_AB R9, R43, R42 ;  /* 0x0000002a2b09723e */ /* 0x000fe400000000ff */
[----:B------:R-:W-:Y:S01]  /*7350*/  F2FP.F16.F32.PACK_AB R10, R45, R44 ;  /* 0x0000002c2d0a723e */ /* 0x000fe200000000ff */
[----:B------:R-:W4:Y:S01]  /*7360*/  LDC.64 R42, c[0x0][0xc78] ;  /* 0x00031e00ff2a7b82 */ /* 0x000f220000000a00 */
[----:B------:R-:W-:-:S02]  /*7370*/  F2FP.F16.F32.PACK_AB R11, R47, R46 ;  /* 0x0000002e2f0b723e */ /* 0x000fc400000000ff */
[----:B------:R-:W-:Y:S02]  /*7380*/  F2FP.F16.F32.PACK_AB R12, R12, R13 ;  /* 0x0000000d0c0c723e */ /* 0x000fe400000000ff */
[----:B------:R-:W-:Y:S01]  /*7390*/  SHF.R.U64 R174, R174, 0x3, RZ ;  /* 0x00000003aeae7819 */ /* 0x000fe200000012ff */
[----:B------:R5:W-:Y:S01]  /*73a0*/  STSM.16.M88.4 [R160], R8 ;  /* 0x00000008a0007844 */ /* 0x000be20000000200 */
[----:B------:R-:W-:Y:S02]  /*73b0*/  F2FP.F16.F32.PACK_AB R13, R51, R50 ;  /* 0x00000032330d723e */ /* 0x000fe400000000ff */
[----:B-1----:R-:W-:Y:S02]  /*73c0*/  F2FP.F16.F32.PACK_AB R14, R53, R52 ;  /* 0x00000034350e723e */ /* 0x002fe400000000ff */
[----:B------:R-:W-:Y:S02]  /*73d0*/  F2FP.F16.F32.PACK_AB R15, R55, R54 ;  /* 0x00000036370f723e */ /* 0x000fe400000000ff */
[----:B------:R-:W-:Y:S01]  /*73e0*/  LOP3.LUT R180, R180, R181, RZ, 0x3c, !PT ;  /* 0x000000b5b4b47212 */ /* 0x000fe200078e3cff */
[----:B------:R-:W-:Y:S01]  /*73f0*/  IMAD.X R181, RZ, RZ, R17, P4 ;  /* 0x000000ffffb57224 */ /* 0x000fe200020e0611 */
[----:B------:R-:W-:Y:S01]  /*7400*/  F2FP.F16.F32.PACK_AB R24, R57, R56 ;  /* 0x000000383918723e */ /* 0x000fe200000000ff */
[----:B------:R-:W-:Y:S01]  /*7410*/  STSM.16.M88.4 [R161], R12 ;  /* 0x0000000ca1007844 */ /* 0x000fe20000000200 */
[----:B------:R-:W-:-:S02]  /*7420*/  F2FP.F16.F32.PACK_AB R25, R59, R58 ;  /* 0x0000003a3b19723e */ /* 0x000fc400000000ff */
[----:B------:R-:W-:Y:S02]  /*7430*/  F2FP.F16.F32.PACK_AB R26, R61, R60 ;  /* 0x0000003c3d1a723e */ /* 0x000fe400000000ff */
[----:B------:R-:W-:Y:S02]  /*7440*/  F2FP.F16.F32.PACK_AB R27, R63, R62 ;  /* 0x0000003e3f1b723e */ /* 0x000fe400000000ff */
[----:B------:R-:W-:Y:S02]  /*7450*/  F2FP.F16.F32.PACK_AB R28, R28, R49 ;  /* 0x000000311c1c723e */ /* 0x000fe400000000ff */
[----:B------:R-:W-:Y:S01]  /*7460*/  F2FP.F16.F32.PACK_AB R29, R67, R66 ;  /* 0x00000042431d723e */ /* 0x000fe200000000ff */
[----:B------:R-:W-:Y:S01]  /*7470*/  STSM.16.M88.4 [R162], R24 ;  /* 0x00000018a2007844 */ /* 0x000fe20000000200 */
[----:B------:R-:W-:Y:S02]  /*7480*/  F2FP.F16.F32.PACK_AB R30, R69, R68 ;  /* 0x00000044451e723e */ /* 0x000fe400000000ff */
[----:B------:R-:W-:-:S02]  /*7490*/  F2FP.F16.F32.PACK_AB R31, R71, R70 ;  /* 0x00000046471f723e */ /* 0x000fc400000000ff */
[----:B------:R-:W-:Y:S02]  /*74a0*/  F2FP.F16.F32.PACK_AB R32, R32, R33 ;  /* 0x000000212020723e */ /* 0x000fe400000000ff */
[----:B------:R-:W-:Y:S01]  /*74b0*/  LOP3.LUT R176, R176, R177, RZ, 0x3c, !PT ;  /* 0x000000b1b0b07212 */ /* 0x000fe200078e3cff */
[----:B------:R-:W-:Y:S01]  /*74c0*/  IMAD.X R177, RZ, RZ, R17, P6 ;  /* 0x000000ffffb17224 */ /* 0x000fe200030e0611 */
[----:B------:R-:W-:Y:S01]  /*74d0*/  F2FP.F16.F32.PACK_AB R33, R75, R74 ;  /* 0x0000004a4b21723e */ /* 0x000fe200000000ff */
[----:B------:R-:W-:Y:S01]  /*74e0*/  STSM.16.M88.4 [R163], R28 ;  /* 0x0000001ca3007844 */ /* 0x000fe20000000200 */
[----:B------:R-:W-:Y:S02]  /*74f0*/  F2FP.F16.F32.PACK_AB R34, R77, R76 ;  /* 0x0000004c4d22723e */ /* 0x000fe400000000ff */
[----:B------:R-:W-:Y:S02]  /*7500*/  F2FP.F16.F32.PACK_AB R35, R79, R78 ;  /* 0x0000004e4f23723e */ /* 0x000fe400000000ff */
[----:B------:R-:W-:-:S02]  /*7510*/  F2FP.F16.F32.PACK_AB R36, R36, R37 ;  /* 0x000000252424723e */ /* 0x000fc400000000ff */
[----:B------:R-:W-:Y:S01]  /*7520*/  LOP3.LUT R174, R174, R175, RZ, 0x3c, !PT ;  /* 0x000000afaeae7212 */ /* 0x000fe200078e3cff */
[----:B------:R-:W-:Y:S01]  /*7530*/  IMAD.X R175, RZ, RZ, R17, P5 ;  /* 0x000000ffffaf7224 */ /* 0x000fe200028e0611 */
[----:B------:R-:W-:Y:S01]  /*7540*/  MOV R155, R20 ;  /* 0x00000014009b7202 */ /* 0x000fe20000000f00 */
[----:B------:R-:W-:Y:S01]  /*7550*/  STSM.16.M88.4 [R156], R32 ;  /* 0x000000209c007844 */ /* 0x000fe20000000200 */
[----:B------:R-:W-:Y:S02]  /*7560*/  F2FP.F16.F32.PACK_AB R37, R83, R82 ;  /* 0x000000525325723e */ /* 0x000fe400000000ff */
[----:B------:R-:W-:Y:S02]  /*7570*/  F2FP.F16.F32.PACK_AB R38, R85, R84 ;  /* 0x000000545526723e */ /* 0x000fe400000000ff */
[----:B------:R-:W-:Y:S02]  /*7580*/  F2FP.F16.F32.PACK_AB R39, R87, R86 ;  /* 0x000000565727723e */ /* 0x000fe400000000ff */
[----:B---3--:R-:W-:-:S02]  /*7590*/  F2FP.F16.F32.PACK_AB R4, R89, R88 ;  /* 0x000000585904723e */ /* 0x008fc400000000ff */
[----:B------:R-:W-:Y:S01]  /*75a0*/  F2FP.F16.F32.PACK_AB R5, R91, R90 ;  /* 0x0000005a5b05723e */ /* 0x000fe200000000ff */
[----:B------:R-:W-:Y:S01]  /*75b0*/  STSM.16.M88.4 [R155], R36 ;  /* 0x000000249b007844 */ /* 0x000fe20000000200 */
[----:B------:R-:W-:Y:S02]  /*75c0*/  F2FP.F16.F32.PACK_AB R6, R93, R92 ;  /* 0x0000005c5d06723e */ /* 0x000fe400000000ff */
[----:B------:R-:W-:Y:S02]  /*75d0*/  F2FP.F16.F32.PACK_AB R7, R95, R94 ;  /* 0x0000005e5f07723e */ /* 0x000fe400000000ff */
[----:B------:R-:W-:Y:S02]  /*75e0*/  F2FP.F16.F32.PACK_AB R104, R105, R104 ;  /* 0x000000686968723e */ /* 0x000fe400000000ff */
[----:B-----5:R-:W-:Y:S01]  /*75f0*/  F2FP.F16.F32.PACK_AB R8, R97, R96 ;  /* 0x000000606108723e */ /* 0x020fe200000000ff */
[----:B------:R1:W-:Y:S01]  /*7600*/  STSM.16.M88.4 [R158], R4 ;  /* 0x000000049e007844 */ /* 0x0003e20000000200 */
[----:B------:R-:W-:-:S02]  /*7610*/  F2FP.F16.F32.PACK_AB R9, R99, R98 ;  /* 0x000000626309723e */ /* 0x000fc400000000ff */
[----:B------:R-:W-:Y:S01]  /*7620*/  F2FP.F16.F32.PACK_AB R10, R101, R100 ;  /* 0x00000064650a723e */ /* 0x000fe200000000ff */
[----:B------:R-:W3:Y:S01]  /*7630*/  SHFL.IDX PT, R6, R22, RZ, 0x1f ;  /* 0x00001fff16067589 */ /* 0x000ee200000e0000 */
        /* <DEDUP_REMOVED lines=22> */
[----:B------:R-:W-:Y:S02]  /*77a0*/  MOV R0, R174 ;  /* 0x000000ae00007202 */ /* 0x000fe40000000f00 */
        /* <DEDUP_REMOVED lines=9> */
[----:B------:R-:W-:Y:S01]  /*7840*/  MOV R3, R170 ;  /* 0x000000aa00037202 */ /* 0x000fe20000000f00 */
[----:B------:R2:W-:Y:S01]  /*7850*/  STSM.16.M88.4 [R20], R136 ;  /* 0x0000008814007844 */ /* 0x0005e20000000200 */
[----:B------:R-:W-:Y:S02]  /*7860*/  F2FP.F16.F32.PACK_AB R146, R149, R148 ;  /* 0x000000949592723e */ /* 0x000fe400000000ff */
[----:B------:R-:W-:-:S02]  /*7870*/  F2FP.F16.F32.PACK_AB R147, R151, R150 ;  /* 0x000000969793723e */ /* 0x000fc400000000ff */
[----:B------:R-:W-:Y:S01]  /*7880*/  MOV R41, UR4 ;  /* 0x0000000400297c02 */ /* 0x000fe20008000f00 */
[----:B------:R-:W-:Y:S01]  /*7890*/  USHF.R.S32.HI UR4, URZ, 0x1f, UR36 ;  /* 0x0000001f3f047899 */ /* 0x000fe20008011424 */
[----:B------:R-:W-:Y:S01]  /*78a0*/  ISETP.GE.OR P0, PT, R152, UR7, P0 ;  /* 0x0000000798007c0c */ /* 0x000fe20008706670 */
[----:B------:R2:W-:Y:S01]  /*78b0*/  STSM.16.M88.4 [R3], R144 ;  /* 0x0000009003007844 */ /* 0x0005e20000000200 */
[----:B-1----:R-:W-:Y:S01]  /*78c0*/  SHF.R.S32.HI R5, RZ, 0x1f, R152 ;  /* 0x0000001fff057819 */ /* 0x002fe20000011498 */
[C---:B----4-:R-:W-:Y:S01]  /*78d0*/  IMAD.WIDE.U32 R40, R42.reuse, UR36, R40 ;  /* 0x000000242a287c25 */ /* 0x050fe2000f8e0028 */
[----:B------:R-:W-:Y:S01]  /*78e0*/  @!PT LDS RZ, [RZ] ;  /* 0x00000000fffff984 */ /* 0x000fe20000000800 */
[----:B------:R-:W-:Y:S01]  /*78f0*/  @!PT LDS RZ, [RZ] ;  /* 0x00000000fffff984 */ /* 0x000fe20000000800 */
[----:B------:R-:W-:Y:S01]  /*7900*/  @!PT LDS RZ, [RZ] ;  /* 0x00000000fffff984 */ /* 0x000fe20000000800 */
[----:B------:R1:W-:Y:S06]  /*7910*/  MEMBAR.ALL.CTA ;  /* 0x0000000000007992 */ /* 0x0003ec0000008000 */
[----:B-1----:R-:W1:Y:S01]  /*7920*/  FENCE.VIEW.ASYNC.S ;  /* 0x00000000000073c6 */ /* 0x002e620000000000 */
[----:B------:R-:W-:Y:S01]  /*7930*/  IMAD R12, R42, UR4, RZ ;  /* 0x000000042a0c7c24 */ /* 0x000fe2000f8e02ff */
[----:B-1----:R-:W-:Y:S06]  /*7940*/  BAR.ARV 0x1, 0x120 ;  /* 0x0044800000007b1d */ /* 0x002fec0000002000 */
[----:B------:R-:W-:Y:S01]  /*7950*/  IMAD R12, R43, UR36, R12 ;  /* 0x000000242b0c7c24 */ /* 0x000fe2000f8e020c */
[----:B------:R-:W-:Y:S01]  /*7960*/  IADD3 R152, P2, R152, R40, RZ ;  /* 0x0000002898987210 */ /* 0x000fe20007f5e0ff */
[----:B------:R-:W-:-:S03]  /*7970*/  ULDC.64 UR4, c[0x0][0xc40] ;  /* 0x0003100000047ab9 */ /* 0x000fc60000000a00 */
[----:B------:R-:W-:Y:S02]  /*7980*/  IADD3.X R5, R5, R41, R12, P2, !PT ;  /* 0x0000002905057210 */ /* 0x000fe400017fe40c */
[C---:B------:R-:W-:Y:S01]  /*7990*/  LEA R4, P2, R152.reuse, UR4, 0x2 ;  /* 0x0000000498047c11 */ /* 0x040fe2000f8410ff */
[----:B------:R-:W-:Y:S02]  /*79a0*/  ULDC UR4, c[0x0][0xc] ;  /* 0x0000030000047ab9 */ /* 0x000fe40000000800 */
[----:B------:R-:W-:Y:S01]  /*79b0*/  UIADD3 UR43, UR4, UR43, URZ ;  /* 0x0000002b042b7290 */ /* 0x000fe2000fffe03f */
[----:B------:R-:W-:-:S05]  /*79c0*/  LEA.HI.X R5, R152, UR5, R5, 0x2, P2 ;  /* 0x0000000598057c11 */ /* 0x000fca00090f1405 */
[----:B------:R2:W-:Y:S04]  /*79d0*/  @!P1 STG.E desc[UR48][R4.64+0x20], R48 ;  /* 0x0000203004009986 */ /* 0x0005e8000c101930 */
[----:B------:R2:W-:Y:S01]  /*79e0*/  @!P0 STG.E desc[UR48][R4.64], R64 ;  /* 0x0000004004008986 */ /* 0x0005e2000c101930 */
[----:B---3--:R-:W-:-:S13]  /*79f0*/  ISETP.NE.AND P0, PT, R6, 0x7, PT ;  /* 0x000000070600780c */ /* 0x008fda0003f05270 */
[----:B--2---:R-:W-:Y:S05]  /*7a00*/  @P0 BRA `(.L_x_144) ;  /* 0x00000000007c0947 */ /* 0x004fea0003800000 */
        /* <DEDUP_REMOVED lines=30> */
.L_x_145:
[----:B------:R-:W-:Y:S05]  /*7bf0*/  BSYNC B0 ;  /* 0x0000000000007941 */ /* 0x000fea0003800000 */
.L_x_144:
        /* <DEDUP_REMOVED lines=10> */
.L_x_121:
[----:B------:R-:W-:-:S08]  /*7ca0*/  NOP ;  /* 0x0000000000007918 */ /* 0x000fd00000000000 */
[----:B------:R-:W1:-:S00]  /*7cb0*/  USETMAXREG.DEALLOC.CTAPOOL 0x18 ;  /* 0x00000018000079c8 */ /* 0x000e4000080e0500 */
[----:B-1----:R-:W-:-:S06]  /*7cc0*/  LOP3.LUT R0, R0, 0x3, RZ, 0xc0, !PT ;  /* 0x0000000300007812 */ /* 0x002fcc00078ec0ff */
[----:B------:R-:W1:Y:S02]  /*7cd0*/  SHFL.IDX PT, R0, R0, RZ, 0x1f ;  /* 0x00001fff00007589 */ /* 0x000e6400000e0000 */
[----:B-1----:R-:W-:-:S13]  /*7ce0*/  ISETP.NE.AND P0, PT, R0, RZ, PT ;  /* 0x000000ff0000720c */ /* 0x002fda0003f05270 */
[----:B------:R-:W-:Y:S05]  /*7cf0*/  @P0 EXIT ;  /* 0x000000000000094d */ /* 0x000fea0003800000 */
[----:B------:R-:W1:Y:S01]  /*7d00*/  S2UR UR4, SR_CTAID.X ;  /* 0x00000000000479c3 */ /* 0x000e620000002500 */
[----:B------:R-:W-:Y:S01]  /*7d10*/  IMAD.MOV.U32 R16, RZ, RZ, RZ ;  /* 0x000000ffff107224 */ /* 0x000fe200078e00ff */
[----:B------:R-:W-:Y:S01]  /*7d20*/  MOV R2, 0x1 ;  /* 0x0000000100027802 */ /* 0x000fe20000000f00 */
[----:B------:R-:W-:-:S05]  /*7d30*/  IMAD.MOV.U32 R17, RZ, RZ, 0x1 ;  /* 0x00000001ff117424 */ /* 0x000fca00078e00ff */
[----:B------:R-:W1:Y:S02]  /*7d40*/  LDC R0, c[0x0][0xea4] ;  /* 0x0003a900ff007b82 */ /* 0x000e640000000800 */
[----:B-1----:R-:W-:-:S13]  /*7d50*/  ISETP.LE.AND P0, PT, R0, UR4, PT ;  /* 0x0000000400007c0c */ /* 0x002fda000bf03270 */
[----:B------:R-:W-:Y:S05]  /*7d60*/  @P0 BRA `(.L_x_147) ;  /* 0x0000002800ac0947 */ /* 0x000fea0003800000 */
[----:B------:R-:W-:Y:S01]  /*7d70*/  IMAD.U32 R0, RZ, RZ, UR4 ;  /* 0x00000004ff007e24 */ /* 0x000fe2000f8e00ff */
[----:B------:R-:W-:Y:S01]  /*7d80*/  MOV R16, RZ ;  /* 0x000000ff00107202 */ /* 0x000fe20000000f00 */
[----:B------:R-:W-:Y:S01]  /*7d90*/  IMAD.MOV.U32 R17, RZ, RZ, 0x1 ;  /* 0x00000001ff117424 */ /* 0x000fe200078e00ff */
[----:B------:R-:W-:Y:S01]  /*7da0*/  ULDC.64 UR50, c[0x0][0x198] ;  /* 0x0000660000327ab9 */ /* 0x000fe20000000a00 */
[----:B------:R-:W-:Y:S01]  /*7db0*/  ULDC UR47, c[0x0][0xc] ;  /* 0x00000300002f7ab9 */ /* 0x000fe20000000800 */
[----:B------:R1:W-:Y:S04]  /*7dc0*/  STL [R1+0xc], R0 ;  /* 0x00000c0001007387 */ /* 0x0003e80000100800 */
[----:B------:R1:W-:Y:S02]  /*7dd0*/  STL [R1+0x18], RZ ;  /* 0x000018ff01007387 */ /* 0x0003e40000100800 */
.L_x_191:
        /* <DEDUP_REMOVED lines=14> */
[----:B--2---:R-:W-:-:S04]  /*7ec0*/  @P0 IMAD.HI.U32 R0, R2, R0, RZ ;  /* 0x0000000002000227 */ /* 0x004fc800078e00ff */
[----:B------:R-:W-:Y:S01]  /*7ed0*/  IMAD.MOV.U32 R4, RZ, RZ, R2 ;  /* 0x000000ffff047224 */ /* 0x000fe200078e0002 */
[----:B-1----:R-:W-:Y:S02]  /*7ee0*/  @P0 SHF.R.U32.HI R4, RZ, R3, R0 ;  /* 0x00000003ff040219 */ /* 0x002fe40000011600 */
[----:B------:R-:W1:Y:S02]  /*7ef0*/  LDC R0, c[0x0][0x2e0] ;  /* 0x0000b800ff007b82 */ /* 0x000e640000000800 */
[----:B------:R-:W-:Y:S01]  /*7f00*/  MOV R18, R4 ;  /* 0x0000000400127202 */ /* 0x000fe20000000f00 */
[----:B------:R2:W-:Y:S05]  /*7f10*/  STL [R1+0x4], R4 ;  /* 0x0000040401007387 */ /* 0x0005ea0000100800 */
        /* <DEDUP_REMOVED lines=9> */
[----:B------:R-:W-:Y:S02]  /*7fb0*/  VIADD R3, R6, 0x1c400 ;  /* 0x0001c40006037836 */ /* 0x000fe40000000000 */
[----:B------:R-:W-:Y:S01]  /*7fc0*/  IMAD.HI R2, R0, 0x2aaaaaab, RZ ;  /* 0x2aaaaaab00027827 */ /* 0x000fe200078e02ff */
[----:B------:R-:W-:Y:S02]  /*7fd0*/  IADD3 R0, -R18, RZ, RZ ;  /* 0x000000ff12007210 */ /* 0x000fe40007ffe1ff */
        /* <DEDUP_REMOVED lines=16> */
[----:B------:R-:W-:Y:S01]  /*80e0*/  MOV R13, RZ ;  /* 0x000000ff000d7202 */ /* 0x000fe20000000f00 */
[----:B------:R-:W-:-:S02]  /*80f0*/  IMAD.U32 R10, RZ, RZ, UR4 ;  /* 0x00000004ff0a7e24 */ /* 0x000fc4000f8e00ff */
[----:B------:R-:W-:Y:S02]  /*8100*/  IMAD.MOV.U32 R8, RZ, RZ, 0x70 ;  /* 0x00000070ff087424 */ /* 0x000fe400078e00ff */
[----:B------:R-:W-:-:S07]  /*8110*/  IMAD.MOV.U32 R12, RZ, RZ, 0x1 ;  /* 0x00000001ff0c7424 */ /* 0x000fce00078e00ff */
[----:B------:R-:W-:-:S07]  /*8120*/  LEPC R20, `(.L_x_148) ;  /* 0x000000001014794e */ /* 0x000fce0000000000 */
[----:B-1----:R-:W-:Y:S05]  /*8130*/  CALL.ABS.NOINC R2 ;  /* 0x0000000002007343 */ /* 0x002fea0003c00000 */
.L_x_148:
        /* <DEDUP_REMOVED lines=9> */
[----:B------:R-:W-:Y:S01]  /*81d0*/  IMAD.U32 R4, RZ, RZ, UR6 ;  /* 0x00000006ff047e24 */ /* 0x000fe2000f8e00ff */
[----:B------:R-:W-:Y:S01]  /*81e0*/  MOV R5, UR7 ;  /* 0x0000000700057c02 */ /* 0x000fe20008000f00 */
[----:B------:R-:W-:Y:S01]  /*81f0*/  IMAD.U32 R6, RZ, RZ, UR8 ;  /* 0x00000008ff067e24 */ /* 0x000fe2000f8e00ff */
[----:B------:R-:W-:Y:S01]  /*8200*/  MOV R10, UR4 ;  /* 0x00000004000a7c02 */ /* 0x000fe20008000f00 */
[----:B------:R-:W-:Y:S01]  /*8210*/  IMAD.U32 R7, RZ, RZ, UR9 ;  /* 0x00000009ff077e24 */ /* 0x000fe2000f8e00ff */
[----:B------:R-:W-:Y:S01]  /*8220*/  MOV R12, 0x1 ;  /* 0x00000001000c7802 */ /* 0x000fe20000000f00 */
[----:B------:R-:W-:-:S02]  /*8230*/  IMAD.U32 R11, RZ, RZ, UR5 ;  /* 0x00000005ff0b7e24 */ /* 0x000fc4000f8e00ff */
[----:B------:R-:W-:Y:S02]  /*8240*/  IMAD.MOV.U32 R8, RZ, RZ, 0x70 ;  /* 0x00000070ff087424 */ /* 0x000fe400078e00ff */
[----:B-1----:R-:W-:-:S07]  /*8250*/  IMAD.MOV.U32 R13, RZ, RZ, RZ ;  /* 0x000000ffff0d7224 */ /* 0x002fce00078e00ff */
[----:B------:R-:W-:-:S07]  /*8260*/  LEPC R20, `(.L_x_150) ;  /* 0x000000001014794e */ /* 0x000fce0000000000 */
[----:B--2---:R-:W-:Y:S05]  /*8270*/  CALL.ABS.NOINC R2 ;  /* 0x0000000002007343 */ /* 0x004fea0003c00000 */
.L_x_150:
[----:B------:R-:W-:Y:S01]  /*8280*/  MOV R2, 0x0 ;  /* 0x0000000000027802 */ /* 0x000fe20000000f00 */
[----:B------:R-:W-:Y:S01]  /*8290*/  ULDC.64 UR6, c[0x4][0x90] ;  /* 0x0100240000067ab9 */ /* 0x000fe20000000a00 */
[----:B------:R-:W-:Y:S01]  /*82a0*/  ULDC.64 UR8, c[0x4][0x98] ;  /* 0x0100260000087ab9 */ /* 0x000fe20000000a00 */
[----:B------:R-:W-:Y:S01]  /*82b0*/  ULDC.64 UR4, c[0x4][0x18] ;  /* 0x0100060000047ab9 */ /* 0x000fe20000000a00 */
[----:B------:R-:W-:Y:S01]  /*82c0*/  IMAD.U32 R4, RZ, RZ, UR6 ;  /* 0x00000006ff047e24 */ /* 0x000fe2000f8e00ff */
        /* <DEDUP_REMOVED lines=11> */
.L_x_149:
[----:B------:R-:W2:Y:S01]  /*8380*/  LDL.LU R5, [R1+0x4] ;  /* 0x0000040001057983 */ /* 0x000ea20000300800 */
[----:B------:R-:W1:Y:S01]  /*8390*/  LDC R0, c[0x0][0x428] ;  /* 0x00010a00ff007b82 */ /* 0x000e620000000800 */
[----:B------:R-:W-:Y:S02]  /*83a0*/  ULDC.64 UR4, c[0x0][0xaf0] ;  /* 0x0002bc0000047ab9 */ /* 0x000fe40000000a00 */
[----:B------:R-:W3:Y:S01]  /*83b0*/  LDL R4, [R1+0xc] ;  /* 0x00000c0001047983 */ /* 0x000ee20000100800 */
[----:B------:R-:W-:Y:S01]  /*83c0*/  ISETP.NE.U32.AND P0, PT, RZ, UR4, PT ;  /* 0x00000004ff007c0c */ /* 0x000fe2000bf05070 */
[----:B------:R-:W-:Y:S01]  /*83d0*/  ULDC UR4, c[0x0][0xea8] ;  /* 0x0003aa0000047ab9 */ /* 0x000fe20000000800 */
[----:B------:R-:W-:Y:S01]  /*83e0*/  MOV R6, R18 ;  /* 0x0000001200067202 */ /* 0x000fe20000000f00 */
[----:B------:R-:W4:Y:S01]  /*83f0*/  S2R R7, SR_TID.X ;  /* 0x0000000000077919 */ /* 0x000f220000002100 */
[----:B------:R-:W-:Y:S02]  /*8400*/  ISETP.NE.AND.EX P0, PT, RZ, UR5, PT, P0 ;  /* 0x00000005ff007c0c */ /* 0x000fe4000bf05300 */
[----:B-1----:R-:W-:Y:S01]  /*8410*/  ISETP.NE.AND P1, PT, R0, 0x1, PT ;  /* 0x000000010000780c */ /* 0x002fe20003f25270 */
[----:B------:R-:W-:-:S12]  /*8420*/  IMAD.MOV.U32 R0, RZ, RZ, R19 ;  /* 0x000000ffff007224 */ /* 0x000fd800078e0013 */
[----:B------:R-:W1:Y:S01]  /*8430*/  @P1 LDC R2, c[0x0][0x42c] ;  /* 0x00010b00ff021b82 */ /* 0x000e620000000800 */
[----:B----4-:R-:W-:-:S07]  /*8440*/  LOP3.LUT R7, R7, 0x1f, RZ, 0xc0, !PT ;  /* 0x0000001f07077812 */ /* 0x010fce00078ec0ff */
[----:B------:R-:W4:Y:S01]  /*8450*/  @P1 LDC R3, c[0x0][0x430] ;  /* 0x00010c00ff031b82 */ /* 0x000f220000000800 */
[----:B-1----:R-:W-:-:S05]  /*8460*/  @P1 IMAD.HI.U32 R2, R19, R2, RZ ;  /* 0x0000000213021227 */ /* 0x002fca00078e00ff */
[----:B----4-:R-:W-:Y:S02]  /*8470*/  @P1 SHF.R.U32.HI R0, RZ, R3, R2 ;  /* 0x00000003ff001219 */ /* 0x010fe40000011602 */
[----:B------:R-:W1:Y:S01]  /*8480*/  @P0 LDC.64 R2, c[0x0][0xaf0] ;  /* 0x0002bc00ff020b82 */ /* 0x000e620000000a00 */
[----:B------:R-:W-:-:S04]  /*8490*/  ISETP.NE.AND P1, PT, R7, RZ, PT ;  /* 0x000000ff0700720c */ /* 0x000fc80003f25270 */
[----:B------:R-:W-:-:S09]  /*84a0*/  PLOP3.LUT P2, PT, P1, PT, PT, 0x8, 0x0 ;  /* 0x000000000000781c */ /* 0x000fd20000f4e170 */
[----:B------:R-:W-:-:S05]  /*84b0*/  VOTEU.ALL UP1, P1 ;  /* 0x00000000003f7886 */ /* 0x000fca0000820000 */
[----:B------:R-:W-:Y:S01]  /*84c0*/  @!UP1 UIADD3 UR8, UP0, UR50, 0x270, URZ ;  /* 0x0000027032089890 */ /* 0x000fe2000ff1e03f */
[----:B-1----:R-:W-:-:S03]  /*84d0*/  @P0 IMAD.WIDE R2, R18, 0x4, R2 ;  /* 0x0000000412020825 */ /* 0x002fc600078e0202 */
[----:B------:R-:W-:Y:S02]  /*84e0*/  @!UP1 UIADD3.X UR9, URZ, UR51, URZ, UP0, !UPT ;  /* 0x000000333f099290 */ /* 0x000fe400087fe43f */
[----:B------:R1:W5:Y:S01]  /*84f0*/  @P0 LDG.E R6, desc[UR48][R2.64] ;  /* 0x0000003002060981 */ /* 0x000362000c1e1900 */
[----:B------:R-:W-:Y:S01]  /*8500*/  PLOP3.LUT P0, PT, PT, PT, PT, 0x80, 0x0 ;  /* 0x000000000000781c */ /* 0x000fe20003f0f070 */
[----:B------:R-:W-:Y:S01]  /*8510*/  VOTEU.ALL UP0, P1 ;  /* 0x00000000003f7886 */ /* 0x000fe20000800000 */
[----:B--2---:R-:W-:-:S04]  /*8520*/  IMAD.MOV R8, RZ, RZ, -R5 ;  /* 0x000000ffff087224 */ /* 0x004fc800078e0a05 */
[----:B---3--:R-:W-:-:S04]  /*8530*/  IMAD R8, R8, UR4, R4 ;  /* 0x0000000408087c24 */ /* 0x008fc8000f8e0204 */
[----:B-1----:R-:W-:-:S07]  /*8540*/  IMAD.SHL.U32 R8, R8, 0x80, RZ ;  /* 0x0000008008087824 */ /* 0x002fce00078e00ff */
.L_x_151:
[----:B------:R-:W-:Y:S02]  /*8550*/  PLOP3.LUT P0, PT, P0, P2, PT, 0xa2, 0x0 ;  /* 0x000000000000781c */ /* 0x000fe40000705472 */
[----:B------:R-:W-:Y:S01]  /*8560*/  @P2 R2UR P0, UR7, R18 ;  /* 0x00000000120722ca */ /* 0x000fe20000000000 */
[----:B------:R-:W-:-:S07]  /*8570*/  UMOV UR4, URZ ;  /* 0x0000003f00047c82 */ /* 0x000fce0008000000 */
[----:B------:R-:W-:Y:S02]  /*8580*/  PLOP3.LUT P0, PT, P0, P2, PT, 0xa2, 0x0 ;  /* 0x000000000000781c */ /* 0x000fe40000705472 */
[----:B------:R-:W-:-:S08]  /*8590*/  @P2 R2UR.OR P0, UR6, R19 ;  /* 0x00000000130622ca */ /* 0x000fd00000100000 */
[----:B------:R-:W-:Y:S02]  /*85a0*/  PLOP3.LUT P0, PT, P0, P2, PT, 0xa2, 0x0 ;  /* 0x000000000000781c */ /* 0x000fe40000705472 */
[----:B------:R-:W-:-:S08]  /*85b0*/  @P2 R2UR.OR P0, UR5, R8 ;  /* 0x00000000080522ca */ /* 0x000fd00000100000 */
[----:B------:R-:W-:Y:S02]  /*85c0*/  @P2 PLOP3.LUT P2, PT, P0, PT, PT, 0x80, 0x0 ;  /* 0x000000000000281c */ /* 0x000fe4000074f070 */
[----:B------:R-:W-:-:S03]  /*85d0*/  PLOP3.LUT P0, PT, PT, PT, PT, 0x80, 0x0 ;  /* 0x000000000000781c */ /* 0x000fc60003f0f070 */
        /* <DEDUP_REMOVED lines=8> */
.L_x_208:
[----:B------:R-:W2:Y:S01]  /*8660*/  LDL R5, [R1+0x8] ;  /* 0x0000080001057983 */ /* 0x000ea20000100800 */
[----:B------:R-:W-:Y:S01]  /*8670*/  UMOV UR4, 0xffffffff ;  /* 0xffffffff00047882 */ /* 0x000fe20000000000 */
[----:B------:R-:W-:Y:S02]  /*8680*/  SHF.R.S32.HI R7, RZ, 0x1f, R6 ;  /* 0x0000001fff077819 */ /* 0x000fe40000011406 */
[----:B--2---:R-:W-:Y:S01]  /*8690*/  IADD3 R9, R5, -0x1, RZ ;  /* 0xffffffff05097810 */ /* 0x004fe20007ffe0ff */
[----:B------:R-:W-:Y:S06]  /*86a0*/  BRA.DIV UR4, `(.L_x_153) ;  /* 0x0000002604f47947 */ /* 0x000fec000b800000 */
[----:B------:R-:W-:-:S13]  /*86b0*/  ELECT P6, URZ, PT ;  /* 0x00000000003f782f */ /* 0x000fda00038c0000 */
.L_x_211:
        /* <DEDUP_REMOVED lines=8> */
[----:B--2---:R-:W-:-:S04]  /*8740*/  @P1 IMAD.HI.U32 R10, R9, R4, RZ ;  /* 0x00000004090a1227 */ /* 0x004fc800078e00ff */
[----:B------:R-:W-:Y:S01]  /*8750*/  IMAD.MOV.U32 R4, RZ, RZ, R9 ;  /* 0x000000ffff047224 */ /* 0x000fe200078e0009 */
[----:B------:R-:W-:Y:S01]  /*8760*/  @P1 SHF.R.U32.HI R4, RZ, R5, R10 ;  /* 0x00000005ff041219 */ /* 0x000fe2000001160a */
[----:B------:R-:W-:-:S03]  /*8770*/  IMAD R10, R7, UR4, RZ ;  /* 0x00000004070a7c24 */ /* 0x000fc6000f8e02ff */
[----:B------:R-:W-:Y:S01]  /*8780*/  IADD3 R5, -R4, RZ, RZ ;  /* 0x000000ff04057210 */ /* 0x000fe20007ffe1ff */
[----:B------:R-:W-:-:S04]  /*8790*/  IMAD R10, R6, UR5, R10 ;  /* 0x00000005060a7c24 */ /* 0x000fc8000f8e020a */
        /* <DEDUP_REMOVED lines=8> */
.L_x_155:
[----:B--2---:R-:W2:Y:S01]  /*8820*/  S2R R10, SR_CgaCtaId ;  /* 0x00000000000a7919 */ /* 0x004ea20000008800 */
[----:B------:R-:W-:-:S04]  /*8830*/  MOV R5, 0x400 ;  /* 0x0000040000057802 */ /* 0x000fc80000000f00 */
[----:B--2---:R-:W-:Y:S02]  /*8840*/  LEA R5, R10, R5, 0x18 ;  /* 0x000000050a057211 */ /* 0x004fe400078ec0ff */
[----:B------:R-:W-:-:S03]  /*8850*/  SHF.L.U32 R10, R17, 0x1f, RZ ;  /* 0x0000001f110a7819 */ /* 0x000fc600000006ff */
[----:B------:R-:W-:-:S04]  /*8860*/  IMAD R5, R16, 0x8, R5 ;  /* 0x0000000810057824 */ /* 0x000fc800078e0205 */
[----:B------:R-:W2:Y:S02]  /*8870*/  SYNCS.PHASECHK.TRANS64.TRYWAIT P1, [R5+URZ+0x32440], R10 ;  /* 0x0324400a050075a7 */ /* 0x000ea4000802017f */
[----:B--2---:R-:W-:Y:S05]  /*8880*/  @!P1 BRA `(.L_x_156) ;  /* 0x00000024009c9947 */ /* 0x004fea0003800000 */
.L_x_212:
[----:B------:R-:W3:Y:S02]  /*8890*/  S2R R11, SR_TID.X ;  /* 0x00000000000b7919 */ /* 0x000ee40000002100 */
[----:B---3--:R-:W-:-:S04]  /*88a0*/  LOP3.LUT R11, R11, 0x7f, RZ, 0xc0, !PT ;  /* 0x0000007f0b0b7812 */ /* 0x008fc800078ec0ff */
[----:B------:R-:W-:-:S13]  /*88b0*/  ISETP.NE.AND P1, PT, R11, RZ, PT ;  /* 0x000000ff0b00720c */ /* 0x000fda0003f25270 */
[----:B------:R-:W-:Y:S05]  /*88c0*/  @P1 BRA `(.L_x_157) ;  /* 0x00000000001c1947 */ /* 0x000fea0003800000 */
[----:B------:R-:W3:Y:S01]  /*88d0*/  S2R R11, SR_TID.X ;  /* 0x00000000000b7919 */ /* 0x000ee20000002100 */
[----:B--2---:R-:W-:-:S04]  /*88e0*/  MOV R10, 0x3000 ;  /* 0x00003000000a7802 */ /* 0x004fc80000000f00 */
[----:B------:R4:W-:Y:S01]  /*88f0*/  SYNCS.ARRIVE.TRANS64 RZ, [R5+URZ+0x32430], R10 ;  /* 0x0324300a05ff79a7 */ /* 0x0009e2000800003f */
[----:B---3--:R-:W-:-:S04]  /*8900*/  LOP3.LUT R11, R11, 0x1f, RZ, 0xc0, !PT ;  /* 0x0000001f0b0b7812 */ /* 0x008fc800078ec0ff */
[----:B------:R-:W-:-:S13]  /*8910*/  ISETP.NE.AND P1, PT, R11, RZ, PT ;  /* 0x000000ff0b00720c */ /* 0x000fda0003f25270 */
[----:B----4-:R-:W-:Y:S05]  /*8920*/  @!P1 BRA `(.L_x_157) ;  /* 0x0000000000049947 */ /* 0x010fea0003800000 */
[----:B------:R-:W-:Y:S01]  /*8930*/  BPT.TRAP 0x1 ;  /* 0x000000040000795c */ /* 0x000fe20000300000 */
.L_x_157:
        /* <DEDUP_REMOVED lines=20> */
.L_x_154:
[----:B------:R-:W2:Y:S01]  /*8a80*/  S2R R11, SR_CgaCtaId ;  /* 0x00000000000b7919 */ /* 0x000ea20000008800 */
[----:B------:R-:W-:Y:S05]  /*8a90*/  WARPSYNC.ALL ;  /* 0x0000000000007948 */ /* 0x000fea0003800000 */
[----:B------:R-:W-:Y:S01]  /*8aa0*/  BAR.SYNC.DEFER_BLOCKING 0x8, 0x120 ;  /* 0x0204800000007b1d */ /* 0x000fe20000010000 */
[----:B------:R-:W-:Y:S02]  /*8ab0*/  ELECT P1, URZ, PT ;  /* 0x00000000003f782f */ /* 0x000fe40003820000 */
[----:B------:R-:W-:-:S03]  /*8ac0*/  MOV R10, 0x400 ;  /* 0x00000400000a7802 */ /* 0x000fc60000000f00 */
[----:B------:R-:W-:Y:S01]  /*8ad0*/  BSSY B0, `(.L_x_158) ;  /* 0x0000032000007945 */ /* 0x000fe20003800000 */
[----:B--2---:R-:W-:-:S07]  /*8ae0*/  LEA R10, R11, R10, 0x18 ;  /* 0x0000000a0b0a7211 */ /* 0x004fce00078ec0ff */
[----:B------:R-:W-:Y:S05]  /*8af0*/  @!P1 BRA `(.L_x_159) ;  /* 0x0000000000bc9947 */ /* 0x000fea0003800000 */
[----:B------:R-:W-:Y:S01]  /*8b00*/  R2UR UR16, R10 ;  /* 0x000000000a1072ca */ /* 0x000fe200000e0000 */
[----:B------:R-:W-:Y:S01]  /*8b10*/  UIADD3 UR4, UP0, UR50, 0x270, URZ ;  /* 0x0000027032047890 */ /* 0x000fe2000ff1e03f */
[----:B------:R-:W-:Y:S01]  /*8b20*/  R2UR UR11, R8 ;  /* 0x00000000080b72ca */ /* 0x000fe200000e0000 */
[----:B------:R-:W-:Y:S01]  /*8b30*/  IMAD.MOV.U32 R5, RZ, RZ, 0x4000 ;  /* 0x00004000ff057424 */ /* 0x000fe200078e00ff */
[----:B------:R-:W-:Y:S01]  /*8b40*/  R2UR UR12, R19 ;  /* 0x00000000130c72ca */ /* 0x000fe200000e0000 */
[----:B------:R-:W-:Y:S01]  /*8b50*/  UIADD3.X UR5, URZ, UR51, URZ, UP0, !UPT ;  /* 0x000000333f057290 */ /* 0x000fe200087fe43f */
[----:B------:R-:W-:Y:S01]  /*8b60*/  R2UR UR13, R18 ;  /* 0x00000000120d72ca */ /* 0x000fe200000e0000 */
[----:B------:R-:W-:Y:S01]  /*8b70*/  UIADD3 UR6, UP0, UR50, 0x770, URZ ;  /* 0x0000077032067890 */ /* 0x000fe2000ff1e03f */
[----:B------:R2:W-:Y:S01]  /*8b80*/  SYNCS.ARRIVE.TRANS64 RZ, [R10+URZ+0x32400], R5 ;  /* 0x032400050aff79a7 */ /* 0x0005e2000800003f */
[----:B------:R-:W-:Y:S01]  /*8b90*/  UMOV UR14, 0x0 ;  /* 0x00000000000e7882 */ /* 0x000fe20000000000 */
[----:B------:R-:W-:Y:S01]  /*8ba0*/  UMOV UR15, 0x12f00000 ;  /* 0x12f00000000f7882 */ /* 0x000fe20000000000 */
[----:B------:R-:W-:-:S02]  /*8bb0*/  UIADD3.X UR7, URZ, UR51, URZ, UP0, !UPT ;  /* 0x000000333f077290 */ /* 0x000fc400087fe43f */
[----:B------:R-:W-:Y:S02]  /*8bc0*/  UIADD3 UR8, UR16, 0x18400, URZ ;  /* 0x0001840010087890 */ /* 0x000fe4000fffe03f */
[----:B------:R-:W-:Y:S02]  /*8bd0*/  UIADD3 UR9, UR16, 0x32400, URZ ;  /* 0x0003240010097890 */ /* 0x000fe4000fffe03f */
[----:B------:R-:W-:Y:S01]  /*8be0*/  UIADD3 UR40, UR16, 0x22400, URZ ;  /* 0x0002240010287890 */ /* 0x000fe2000fffe03f */
[----:B--2---:R-:W-:Y:S01]  /*8bf0*/  IMAD.MOV.U32 R5, RZ, RZ, 0x10000 ;  /* 0x00010000ff057424 */ /* 0x004fe200078e00ff */
[----:B------:R-:W-:Y:S02]  /*8c00*/  UIADD3 UR41, UR16, 0x32410, URZ ;  /* 0x0003241010297890 */ /* 0x000fe4000fffe03f */
[----:B------:R-:W-:Y:S02]  /*8c10*/  UIADD3 UR32, UR16, 0x26400, URZ ;  /* 0x0002640010207890 */ /* 0x000fe4000fffe03f */
[----:B------:R-:W-:-:S02]  /*8c20*/  UIADD3 UR24, UR16, 0x2a400, URZ ;  /* 0x0002a40010187890 */ /* 0x000fc4000fffe03f */
[----:B------:R-:W-:Y:S01]  /*8c30*/  UIADD3 UR16, UR16, 0x2e400, URZ ;  /* 0x0002e40010107890 */ /* 0x000fe2000fffe03f */
[----:B------:R-:W-:Y:S01]  /*8c40*/  UMOV UR10, URZ ;  /* 0x0000003f000a7c82 */ /* 0x000fe20008000000 */
[----:B------:R-:W-:Y:S01]  /*8c50*/  UMOV UR43, UR11 ;  /* 0x0000000b002b7c82 */ /* 0x000fe20008000000 */
[----:B------:R2:W-:Y:S01]  /*8c60*/  UTMALDG.4D [UR8], [UR4], desc[UR14] ;  /* 0x00000e08040075b4 */ /* 0x0005e20008019000 */
[----:B------:R-:W-:Y:S01]  /*8c70*/  UMOV UR44, UR12 ;  /* 0x0000000c002c7c82 */ /* 0x000fe20008000000 */
[----:B------:R-:W-:Y:S01]  /*8c80*/  UMOV UR45, UR13 ;  /* 0x0000000d002d7c82 */ /* 0x000fe20008000000 */
[----:B------:R-:W-:Y:S01]  /*8c90*/  UMOV UR42, UR10 ;  /* 0x0000000a002a7c82 */ /* 0x000fe20008000000 */
[----:B------:R2:W-:Y:S01]  /*8ca0*/  SYNCS.ARRIVE.TRANS64 RZ, [R10+URZ+0x32410], R5 ;  /* 0x032410050aff79a7 */ /* 0x0005e2000800003f */
[----:B------:R-:W-:Y:S01]  /*8cb0*/  UMOV UR34, 0x40 ;  /* 0x0000004000227882 */ /* 0x000fe20000000000 */
[----:B------:R-:W-:Y:S01]  /*8cc0*/  UMOV UR35, UR11 ;  /* 0x0000000b00237c82 */ /* 0x000fe20008000000 */
[----:B------:R-:W-:Y:S01]  /*8cd0*/  UMOV UR36, UR12 ;  /* 0x0000000c00247c82 */ /* 0x000fe20008000000 */
[----:B------:R-:W-:Y:S01]  /*8ce0*/  UMOV UR37, UR13 ;  /* 0x0000000d00257c82 */ /* 0x000fe20008000000 */
[----:B------:R-:W-:Y:S01]  /*8cf0*/  UMOV UR33, UR41 ;  /* 0x0000002900217c82 */ /* 0x000fe20008000000 */
[----:B------:R-:W-:Y:S01]  /*8d00*/  UMOV UR26, 0x80 ;  /* 0x00000080001a7882 */ /* 0x000fe20000000000 */
[----:B------:R-:W-:Y:S01]  /*8d10*/  UMOV UR27, UR11 ;  /* 0x0000000b001b7c82 */ /* 0x000fe20008000000 */
[----:B------:R2:W-:Y:S01]  /*8d20*/  UTMALDG.4D [UR40], [UR6], desc[UR14] ;  /* 0x00000e28060075b4 */ /* 0x0005e20008019000 */
[----:B------:R-:W-:Y:S01]  /*8d30*/  UMOV UR28, UR12 ;  /* 0x0000000c001c7c82 */ /* 0x000fe20008000000 */
[----:B------:R-:W-:Y:S01]  /*8d40*/  UMOV UR29, UR13 ;  /* 0x0000000d001d7c82 */ /* 0x000fe20008000000 */
[----:B------:R-:W-:Y:S01]  /*8d50*/  UMOV UR25, UR41 ;  /* 0x0000002900197c82 */ /* 0x000fe20008000000 */
[----:B------:R-:W-:Y:S01]  /*8d60*/  UMOV UR18, 0xc0 ;  /* 0x000000c000127882 */ /* 0x000fe20000000000 */
[----:B------:R-:W-:Y:S01]  /*8d70*/  UMOV UR19, UR11 ;  /* 0x0000000b00137c82 */ /* 0x000fe20008000000 */
[----:B------:R-:W-:Y:S01]  /*8d80*/  UMOV UR20, UR12 ;  /* 0x0000000c00147c82 */ /* 0x000fe20008000000 */
[----:B------:R-:W-:Y:S01]  /*8d90*/  UMOV UR21, UR13 ;  /* 0x0000000d00157c82 */ /* 0x000fe20008000000 */
[----:B------:R2:W-:Y:S01]  /*8da0*/  UTMALDG.4D [UR32], [UR6], desc[UR14] ;  /* 0x00000e20060075b4 */ /* 0x0005e20008019000 */
[----:B------:R-:W-:Y:S01]  /*8db0*/  UMOV UR17, UR41 ;  /* 0x0000002900117c82 */ /* 0x000fe20008000000 */
[----:B------:R2:W-:Y:S01]  /*8dc0*/  UTMALDG.4D [UR24], [UR6], desc[UR14] ;  /* 0x00000e18060075b4 */ /* 0x0005e20008019000 */
[----:B------:R2:W-:Y:S02]  /*8dd0*/  UTMALDG.4D [UR16], [UR6], desc[UR14] ;  /* 0x00000e10060075b4 */ /* 0x0005e40008019000 */
[----:B--2---:R-:W-:Y:S01]  /*8de0*/  NOP ;  /* 0x0000000000007918 */ /* 0x004fe20000000000 */
.L_x_159:
[----:B------:R-:W-:Y:S05]  /*8df0*/  BSYNC B0 ;  /* 0x0000000000007941 */ /* 0x000fea0003800000 */
.L_x_158:
[----:B------:R-:W2:Y:S01]  /*8e00*/  LDL R5, [R1+0x18] ;  /* 0x0000180001057983 */ /* 0x000ea20000100800 */
[----:B------:R-:W-:Y:S01]  /*8e10*/  ULDC.64 UR38, c[0x0][0x408] ;  /* 0x0001020000267ab9 */ /* 0x000fe20000000a00 */
[----:B------:R-:W-:Y:S01]  /*8e20*/  BSSY B0, `(.L_x_160) ;  /* 0x0000005000007945 */ /* 0x000fe20003800000 */
[----:B--2---:R-:W-:-:S04]  /*8e30*/  LOP3.LUT R5, R5, 0x1, RZ, 0xc, !PT ;  /* 0x0000000105057812 */ /* 0x004fc800078e0cff */
[----:B------:R-:W-:-:S04]  /*8e40*/  SHF.L.U32 R5, R5, 0x1f, RZ ;  /* 0x0000001f05057819 */ /* 0x000fc800000006ff */
[----:B------:R-:W2:Y:S02]  /*8e50*/  SYNCS.PHASECHK.TRANS64.TRYWAIT P1, [R10+URZ+0x32420], R5 ;  /* 0x032420050a0075a7 */ /* 0x000ea4000802017f */
[----:B--2---:R-:W-:Y:S05]  /*8e60*/  @!P1 BRA `(.L_x_161) ;  /* 0x0000002000389947 */ /* 0x004fea0003800000 */
.L_x_213:
[----:B------:R-:W-:Y:S05]  /*8e70*/  BSYNC B0 ;  /* 0x0000000000007941 */ /* 0x000fea0003800000 */
.L_x_160:
        /* <DEDUP_REMOVED lines=12> */
.L_x_214:
        /* <DEDUP_REMOVED lines=8> */
.L_x_165:
        /* <DEDUP_REMOVED lines=19> */
[----:B------:R-:W-:Y:S01]  /*90f0*/  UIADD3 UR14, UR14, 0x9400, URZ ;  /* 0x000094000e0e7890 */ /* 0x000fe2000fffe03f */
[----:B---3--:R-:W-:-:S13]  /*9100*/  R2UR UR11, R10 ;  /* 0x000000000a0b72ca */ /* 0x008fda00000e0000 */
[----:B------:R-:W-:-:S09]  /*9110*/  UIMAD UR11, UR11, 0x60, URZ ;  /* 0x000000600b0b78a4 */ /* 0x000fd2000f8e023f */
        /* <DEDUP_REMOVED lines=13> */
.L_x_163:
[----:B------:R-:W-:Y:S05]  /*91f0*/  BSYNC B0 ;  /* 0x0000000000007941 */ /* 0x000fea0003800000 */
.L_x_162:
        /* <DEDUP_REMOVED lines=26> */
[----:B------:R-:W-:-:S04]  /*93a0*/  @P1 SHF.R.U32.HI R4, RZ, R5, R12 ;  /* 0x00000005ff041219 */ /* 0x000fc8000001160c */
[----:B------:R-:W-:-:S05]  /*93b0*/  IADD3 R5, -R4, RZ, RZ ;  /* 0x000000ff04057210 */ /* 0x000fca0007ffe1ff */
[----:B------:R-:W-:Y:S01]  /*93c0*/  IMAD R8, R11, R5, R8 ;  /* 0x000000050b087224 */ /* 0x000fe200078e0208 */
[--C-:B------:R-:W-:Y:S01]  /*93d0*/  SHF.R.S32.HI R5, RZ, 0x1f, R4.reuse ;  /* 0x0000001fff057819 */ /* 0x100fe20000011404 */
[----:B------:R-:W-:Y:S02]  /*93e0*/  IMAD R11, R7, UR4, RZ ;  /* 0x00000004070b7c24 */ /* 0x000fe4000f8e02ff */
[----:B------:R-:W-:-:S04]  /*93f0*/  IMAD.WIDE.U32 R4, R6, UR4, R4 ;  /* 0x0000000406047c25 */ /* 0x000fc8000f8e0004 */
[----:B------:R-:W-:Y:S01]  /*9400*/  IMAD R11, R6, UR5, R11 ;  /* 0x00000005060b7c24 */ /* 0x000fe2000f8e020b */
[----:B------:R-:W-:-:S03]  /*9410*/  LEA R2, P1, R4, R2, 0x2 ;  /* 0x0000000204027211 */ /* 0x000fc600078210ff */
[----:B------:R-:W-:-:S05]  /*9420*/  IMAD.IADD R11, R11, 0x1, R5 ;  /* 0x000000010b0b7824 */ /* 0x000fca00078e0205 */
[----:B------:R-:W-:-:S05]  /*9430*/  LEA.HI.X R3, R4, R3, R11, 0x2, P1 ;  /* 0x0000000304037211 */ /* 0x000fca00008f140b */
[----:B------:R2:W5:Y:S02]  /*9440*/  LDG.E R4, desc[UR48][R2.64] ;  /* 0x0000003002047981 */ /* 0x000564000c1e1900 */
.L_x_170:
[----:B--2---:R-:W2:Y:S01]  /*9450*/  S2R R3, SR_CgaCtaId ;  /* 0x0000000000037919 */ /* 0x004ea20000008800 */
[----:B------:R-:W-:Y:S01]  /*9460*/  MOV R2, 0x400 ;  /* 0x0000040000027802 */ /* 0x000fe20000000f00 */
[----:B------:R-:W3:Y:S03]  /*9470*/  S2R R5, SR_TID.X ;  /* 0x0000000000057919 */ /* 0x000ee60000002100 */
[----:B--2---:R-:W-:Y:S02]  /*9480*/  LEA R2, R3, R2, 0x18 ;  /* 0x0000000203027211 */ /* 0x004fe400078ec0ff */
[----:B------:R-:W-:Y:S02]  /*9490*/  SHF.L.U32 R3, R17, 0x1f, RZ ;  /* 0x0000001f11037819 */ /* 0x000fe400000006ff */
[----:B------:R-:W-:Y:S02]  /*94a0*/  LEA R2, R16, R2, 0x3 ;  /* 0x0000000210027211 */ /* 0x000fe400078e18ff */
[----:B---3--:R-:W-:-:S02]  /*94b0*/  LOP3.LUT R5, R5, 0x7f, RZ, 0xc0, !PT ;  /* 0x0000007f05057812 */ /* 0x008fc400078ec0ff */
[----:B------:R-:W2:Y:S02]  /*94c0*/  SYNCS.PHASECHK.TRANS64.TRYWAIT P2, [R2+URZ+0x32440], R3 ;  /* 0x03244003020075a7 */ /* 0x000ea4000804017f */
[----:B------:R-:W-:Y:S01]  /*94d0*/  ISETP.NE.AND P1, PT, R5, RZ, PT ;  /* 0x000000ff0500720c */ /* 0x000fe20003f25270 */
[----:B--2---:R-:W-:-:S12]  /*94e0*/  @!P2 BRA `(.L_x_171) ;  /* 0x0000001800cca947 */ /* 0x004fd80003800000 */
.L_x_215:
[----:B------:R-:W-:Y:S05]  /*94f0*/  @P1 BRA `(.L_x_172) ;  /* 0x00000000001c1947 */ /* 0x000fea0003800000 */
[----:B------:R-:W3:Y:S01]  /*9500*/  S2R R11, SR_TID.X ;  /* 0x00000000000b7919 */ /* 0x000ee20000002100 */
[----:B------:R-:W-:-:S04]  /*9510*/  IMAD.MOV.U32 R5, RZ, RZ, 0x3000 ;  /* 0x00003000ff057424 */ /* 0x000fc800078e00ff */
[----:B------:R4:W-:Y:S01]  /*9520*/  SYNCS.ARRIVE.TRANS64 RZ, [R2+URZ+0x32430], R5 ;  /* 0x0324300502ff79a7 */ /* 0x0009e2000800003f */
[----:B---3--:R-:W-:-:S04]  /*9530*/  LOP3.LUT R11, R11, 0x1f, RZ, 0xc0, !PT ;  /* 0x0000001f0b0b7812 */ /* 0x008fc800078ec0ff */
[----:B------:R-:W-:-:S13]  /*9540*/  ISETP.NE.AND P2, PT, R11, RZ, PT ;  /* 0x000000ff0b00720c */ /* 0x000fda0003f45270 */
[----:B----4-:R-:W-:Y:S05]  /*9550*/  @!P2 BRA `(.L_x_172) ;  /* 0x000000000004a947 */ /* 0x010fea0003800000 */
[----:B------:R-:W-:Y:S01]  /*9560*/  BPT.TRAP 0x1 ;  /* 0x000000040000795c */ /* 0x000fe20000300000 */
.L_x_172:
        /* <DEDUP_REMOVED lines=20> */
.L_x_216:
[----:B------:R-:W-:Y:S05]  /*96b0*/  @P1 BRA `(.L_x_174) ;  /* 0x00000000001c1947 */ /* 0x000fea0003800000 */
[----:B------:R-:W4:Y:S01]  /*96c0*/  S2R R5, SR_TID.X ;  /* 0x0000000000057919 */ /* 0x000f220000002100 */
[----:B--23--:R-:W-:-:S04]  /*96d0*/  MOV R3, 0xc000 ;  /* 0x0000c00000037802 */ /* 0x00cfc80000000f00 */
[----:B------:R2:W-:Y:S01]  /*96e0*/  SYNCS.ARRIVE.TRANS64 RZ, [R2+URZ+0x32450], R3 ;  /* 0x0324500302ff79a7 */ /* 0x0005e2000800003f */
[----:B----4-:R-:W-:-:S04]  /*96f0*/  LOP3.LUT R5, R5, 0x1f, RZ, 0xc0, !PT ;  /* 0x0000001f05057812 */ /* 0x010fc800078ec0ff */
[----:B------:R-:W-:-:S13]  /*9700*/  ISETP.NE.AND P1, PT, R5, RZ, PT ;  /* 0x000000ff0500720c */ /* 0x000fda0003f25270 */
[----:B--2---:R-:W-:Y:S05]  /*9710*/  @!P1 BRA `(.L_x_174) ;  /* 0x0000000000049947 */ /* 0x004fea0003800000 */
[----:B------:R-:W-:Y:S01]  /*9720*/  BPT.TRAP 0x1 ;  /* 0x000000040000795c */ /* 0x000fe20000300000 */
.L_x_174:
        /* <DEDUP_REMOVED lines=33> */
.L_x_169:
[----:B------:R-:W-:Y:S05]  /*9940*/  BSYNC B0 ;  /* 0x0000000000007941 */ /* 0x000fea0003800000 */
.L_x_168:
[----:B------:R-:W2:Y:S01]  /*9950*/  LDL.LU R3, [R1+0x8] ;  /* 0x0000080001037983 */ /* 0x000ea20000300800 */
[----:B------:R-:W-:-:S05]  /*9960*/  VIADD R16, R16, 0x1 ;  /* 0x0000000110107836 */ /* 0x000fca0000000000 */
[----:B------:R-:W-:-:S04]  /*9970*/  ISETP.NE.AND P1, PT, R16, 0x2, PT ;  /* 0x000000021000780c */ /* 0x000fc80003f25270 */
[----:B------:R-:W-:Y:S02]  /*9980*/  SEL R2, RZ, 0x1, P1 ;  /* 0x00000001ff027807 */ /* 0x000fe40000800000 */
[----:B------:R-:W-:Y:S02]  /*9990*/  SEL R16, R16, RZ, P1 ;  /* 0x000000ff10107207 */ /* 0x000fe40000800000 */
[----:B------:R-:W-:Y:S02]  /*99a0*/  LOP3.LUT R17, R17, R2, RZ, 0x3c, !PT ;  /* 0x0000000211117212 */ /* 0x000fe400078e3cff */
[----:B--2---:R-:W-:-:S07]  /*99b0*/  IADD3 R8, R3, -0x3, RZ ;  /* 0xfffffffd03087810 */ /* 0x004fce0007ffe0ff */
.L_x_167:
[----:B------:R-:W-:Y:S01]  /*99c0*/  IMAD.MOV R10, RZ, RZ, -R10 ;  /* 0x000000ffff0a7224 */ /* 0x000fe200078e0a0a */
[----:B------:R-:W-:Y:S04]  /*99d0*/  BSSY B0, `(.L_x_166) ;  /* 0x00000da000007945 */ /* 0x000fe80003800000 */
[----:B------:R-:W-:-:S13]  /*99e0*/  ISETP.NE.AND P1, PT, R9, R10, PT ;  /* 0x0000000a0900720c */ /* 0x000fda0003f25270 */
[----:B------:R-:W-:Y:S05]  /*99f0*/  @!P1 BRA `(.L_x_175) ;  /* 0x0000000c005c9947 */ /* 0x000fea0003800000 */
.L_x_190:
[----:B------:R-:W-:Y:S04]  /*9a00*/  BSSY B1, `(.L_x_176) ;  /* 0x0000064000017945 */ /* 0x000fe80003800000 */
[----:B------:R-:W-:Y:S05]  /*9a10*/  @!P6 BRA `(.L_x_177) ;  /* 0x000000040088e947 */ /* 0x000fea0003800000 */
[----:B-1----:R-:W-:Y:S01]  /*9a20*/  MOV R9, R8 ;  /* 0x0000000800097202 */ /* 0x002fe20000000f00 */
[----:B------:R-:W-:Y:S06]  /*9a30*/  @!P0 BRA `(.L_x_178) ;  /* 0x0000000000448947 */ /* 0x000fec0003800000 */
[----:B------:R-:W1:Y:S01]  /*9a40*/  LDC R10, c[0x0][0x41c] ;  /* 0x00010700ff0a7b82 */ /* 0x000e620000000800 */
[----:B------:R-:W-:-:S04]  /*9a50*/  IMAD R11, R7, UR38, RZ ;  /* 0x00000026070b7c24 */ /* 0x000fc8000f8e02ff */
[----:B------:R-:W-:Y:S01]  /*9a60*/  IMAD R11, R6, UR39, R11 ;  /* 0x00000027060b7c24 */ /* 0x000fe2000f8e020b */
[----:B-1----:R-:W-:-:S13]  /*9a70*/  ISETP.NE.AND P1, PT, R10, 0x1, PT ;  /* 0x000000010a00780c */ /* 0x002fda0003f25270 */
[----:B------:R-:W1:Y:S02]  /*9a80*/  @P1 LDC.64 R2, c[0x0][0x420] ;  /* 0x00010800ff021b82 */ /* 0x000e640000000a00 */
[----:B-1----:R-:W-:-:S04]  /*9a90*/  @P1 IMAD.HI.U32 R4, R8, R2, RZ ;  /* 0x0000000208041227 */ /* 0x002fc800078e00ff */
[----:B------:R-:W-:Y:S01]  /*9aa0*/  IMAD.MOV.U32 R2, RZ, RZ, R8 ;  /* 0x000000ffff027224 */ /* 0x000fe200078e0008 */
[----:B------:R-:W-:Y:S02]  /*9ab0*/  @P1 SHF.R.U32.HI R2, RZ, R3, R4 ;  /* 0x00000003ff021219 */ /* 0x000fe40000011604 */
[----:B------:R-:W1:Y:S02]  /*9ac0*/  LDC.64 R4, c[0x0][0x3f8] ;  /* 0x0000fe00ff047b82 */ /* 0x000e640000000a00 */
[--C-:B------:R-:W-:Y:S02]  /*9ad0*/  SHF.R.S32.HI R3, RZ, 0x1f, R2.reuse ;  /* 0x0000001fff037819 */ /* 0x100fe40000011402 */
[----:B------:R-:W-:Y:S01]  /*9ae0*/  IADD3 R9, -R2, RZ, RZ ;  /* 0x000000ff02097210 */ /* 0x000fe20007ffe1ff */
[----:B------:R-:W-:-:S04]  /*9af0*/  IMAD.WIDE.U32 R2, R6, UR38, R2 ;  /* 0x0000002606027c25 */ /* 0x000fc8000f8e0002 */
[----:B------:R-:W-:Y:S02]  /*9b00*/  IMAD.IADD R11, R11, 0x1, R3 ;  /* 0x000000010b0b7824 */ /* 0x000fe400078e0203 */
[----:B------:R-:W-:Y:S01]  /*9b10*/  IMAD R9, R10, R9, R8 ;  /* 0x000000090a097224 */ /* 0x000fe200078e0208 */
[----:B-1----:R-:W-:-:S04]  /*9b20*/  LEA R4, P1, R2, R4, 0x2 ;  /* 0x0000000402047211 */ /* 0x002fc800078210ff */
[----:B------:R-:W-:-:S05]  /*9b30*/  LEA.HI.X R5, R2, R5, R11, 0x2, P1 ;  /* 0x0000000502057211 */ /* 0x000fca00008f140b */
[----:B------:R1:W5:Y:S04]  /*9b40*/  LDG.E R4, desc[UR48][R4.64] ;  /* 0x0000003004047981 */ /* 0x000368000c1e1900 */
.L_x_178:
[----:B------:R-:W2:Y:S01]  /*9b50*/  S2R R3, SR_CgaCtaId ;  /* 0x0000000000037919 */ /* 0x000ea20000008800 */
[----:B------:R-:W-:Y:S01]  /*9b60*/  MOV R2, 0x400 ;  /* 0x0000040000027802 */ /* 0x000fe20000000f00 */
[----:B-1----:R-:W1:Y:S03]  /*9b70*/  S2R R5, SR_TID.X ;  /* 0x0000000000057919 */ /* 0x002e660000002100 */
[----:B--2---:R-:W-:-:S04]  /*9b80*/  LEA R2, R3, R2, 0x18 ;  /* 0x0000000203027211 */ /* 0x004fc800078ec0ff */
[----:B------:R-:W-:Y:S02]  /*9b90*/  LEA R3, R16, R2, 0x3 ;  /* 0x0000000210037211 */ /* 0x000fe400078e18ff */
[----:B------:R-:W-:Y:S02]  /*9ba0*/  SHF.L.U32 R2, R17, 0x1f, RZ ;  /* 0x0000001f11027819 */ /* 0x000fe400000006ff */
[----:B-1----:R-:W-:Y:S02]  /*9bb0*/  LOP3.LUT R5, R5, 0x7f, RZ, 0xc0, !PT ;  /* 0x0000007f05057812 */ /* 0x002fe400078ec0ff */
[----:B------:R-:W1:Y:S02]  /*9bc0*/  SYNCS.PHASECHK.TRANS64.TRYWAIT P2, [R3+URZ+0x32440], R2 ;  /* 0x03244002030075a7 */ /* 0x000e64000804017f */
[----:B------:R-:W-:Y:S01]  /*9bd0*/  ISETP.NE.AND P1, PT, R5, RZ, PT ;  /* 0x000000ff0500720c */ /* 0x000fe20003f25270 */
[----:B-1----:R-:W-:-:S12]  /*9be0*/  @!P2 BRA `(.L_x_179) ;  /* 0x000000140034a947 */ /* 0x002fd80003800000 */
.L_x_217:
[----:B------:R-:W-:Y:S05]  /*9bf0*/  @P1 BRA `(.L_x_180) ;  /* 0x00000000001c1947 */ /* 0x000fea0003800000 */
[----:B------:R-:W2:Y:S01]  /*9c00*/  S2R R5, SR_TID.X ;  /* 0x0000000000057919 */ /* 0x000ea20000002100 */
[----:B------:R-:W-:-:S04]  /*9c10*/  IMAD.MOV.U32 R10, RZ, RZ, 0x3000 ;  /* 0x00003000ff0a7424 */ /* 0x000fc800078e00ff */
[----:B------:R3:W-:Y:S01]  /*9c20*/  SYNCS.ARRIVE.TRANS64 RZ, [R3+URZ+0x32430], R10 ;  /* 0x0324300a03ff79a7 */ /* 0x0007e2000800003f */
[----:B--2---:R-:W-:-:S04]  /*9c30*/  LOP3.LUT R5, R5, 0x1f, RZ, 0xc0, !PT ;  /* 0x0000001f05057812 */ /* 0x004fc800078ec0ff */
[----:B------:R-:W-:-:S13]  /*9c40*/  ISETP.NE.AND P2, PT, R5, RZ, PT ;  /* 0x000000ff0500720c */ /* 0x000fda0003f45270 */
[----:B---3--:R-:W-:Y:S05]  /*9c50*/  @!P2 BRA `(.L_x_180) ;  /* 0x000000000004a947 */ /* 0x008fea0003800000 */
[----:B------:R-:W-:Y:S01]  /*9c60*/  BPT.TRAP 0x1 ;  /* 0x000000040000795c */ /* 0x000fe20000300000 */
.L_x_180:
        /* <DEDUP_REMOVED lines=20> */
.L_x_218:
[----:B------:R-:W-:Y:S05]  /*9db0*/  @P1 BRA `(.L_x_182) ;  /* 0x00000000001c1947 */ /* 0x000fea0003800000 */
[----:B------:R-:W3:Y:S01]  /*9dc0*/  S2R R9, SR_TID.X ;  /* 0x0000000000097919 */ /* 0x000ee20000002100 */
[----:B-12---:R-:W-:-:S04]  /*9dd0*/  MOV R2, 0xc000 ;  /* 0x0000c00000027802 */ /* 0x006fc80000000f00 */
[----:B------:R4:W-:Y:S01]  /*9de0*/  SYNCS.ARRIVE.TRANS64 RZ, [R3+URZ+0x32450], R2 ;  /* 0x0324500203ff79a7 */ /* 0x0009e2000800003f */
[----:B---3--:R-:W-:-:S04]  /*9df0*/  LOP3.LUT R9, R9, 0x1f, RZ, 0xc0, !PT ;  /* 0x0000001f09097812 */ /* 0x008fc800078ec0ff */
[----:B------:R-:W-:-:S13]  /*9e00*/  ISETP.NE.AND P1, PT, R9, RZ, PT ;  /* 0x000000ff0900720c */ /* 0x000fda0003f25270 */
[----:B----4-:R-:W-:Y:S05]  /*9e10*/  @!P1 BRA `(.L_x_182) ;  /* 0x0000000000049947 */ /* 0x010fea0003800000 */
[----:B------:R-:W-:Y:S01]  /*9e20*/  BPT.TRAP 0x1 ;  /* 0x000000040000795c */ /* 0x000fe20000300000 */
.L_x_182:
        /* <DEDUP_REMOVED lines=33> */
.L_x_177:
[----:B------:R-:W-:Y:S05]  /*a040*/  BSYNC B1 ;  /* 0x0000000000017941 */ /* 0x000fea0003800000 */
.L_x_176:
[----:B-1----:R-:W-:Y:S01]  /*a050*/  VIADD R9, R16, 0x1 ;  /* 0x0000000110097836 */ /* 0x002fe20000000000 */
[----:B------:R-:W-:Y:S04]  /*a060*/  BSSY B1, `(.L_x_183) ;  /* 0x0000068000017945 */ /* 0x000fe80003800000 */
[----:B------:R-:W-:-:S04]  /*a070*/  ISETP.NE.AND P1, PT, R9, 0x2, PT ;  /* 0x000000020900780c */ /* 0x000fc80003f25270 */
[----:B------:R-:W-:Y:S02]  /*a080*/  SEL R2, RZ, 0x1, P1 ;  /* 0x00000001ff027807 */ /* 0x000fe40000800000 */
[----:B------:R-:W-:Y:S02]  /*a090*/  SEL R9, R9, RZ, P1 ;  /* 0x000000ff09097207 */ /* 0x000fe40000800000 */
[----:B------:R-:W-:Y:S01]  /*a0a0*/  LOP3.LUT R17, R17, R2, RZ, 0x3c, !PT ;  /* 0x0000000211117212 */ /* 0x000fe200078e3cff */
[----:B------:R-:W-:Y:S06]  /*a0b0*/  @!P6 BRA `(.L_x_184) ;  /* 0x000000040088e947 */ /* 0x000fec0003800000 */
[----:B------:R-:W-:Y:S01]  /*a0c0*/  IADD3 R10, R8, -0x1, RZ ;  /* 0xffffffff080a7810 */ /* 0x000fe20007ffe0ff */
        /* <DEDUP_REMOVED lines=8> */
[----:B------:R-:W-:-:S04]  /*a150*/  @P1 SHF.R.U32.HI R2, RZ, R3, R4 ;  /* 0x00000003ff021219 */ /* 0x000fc80000011604 */
[----:B------:R-:W-:-:S05]  /*a160*/  IADD3 R3, -R2, RZ, RZ ;  /* 0x000000ff02037210 */ /* 0x000fca0007ffe1ff */
[----:B------:R-:W-:Y:S01]  /*a170*/  IMAD R10, R5, R3, R10 ;  /* 0x00000003050a7224 */ /* 0x000fe200078e020a */
[--C-:B------:R-:W-:Y:S01]  /*a180*/  SHF.R.S32.HI R3, RZ, 0x1f, R2.reuse ;  /* 0x0000001fff037819 */ /* 0x100fe20000011402 */
[----:B------:R-:W1:Y:S02]  /*a190*/  LDC.64 R4, c[0x0][0x3f8] ;  /* 0x0000fe00ff047b82 */ /* 0x000e640000000a00 */
[----:B------:R-:W-:-:S04]  /*a1a0*/  IMAD.WIDE.U32 R2, R6, UR38, R2 ;  /* 0x0000002606027c25 */ /* 0x000fc8000f8e0002 */
[----:B------:R-:W-:Y:S01]  /*a1b0*/  IMAD.IADD R11, R11, 0x1, R3 ;  /* 0x000000010b0b7824 */ /* 0x000fe200078e0203 */
[----:B-1----:R-:W-:-:S04]  /*a1c0*/  LEA R4, P1, R2, R4, 0x2 ;  /* 0x0000000402047211 */ /* 0x002fc800078210ff */
[----:B------:R-:W-:-:S05]  /*a1d0*/  LEA.HI.X R5, R2, R5, R11, 0x2, P1 ;  /* 0x0000000502057211 */ /* 0x000fca00008f140b */
[----:B------:R1:W5:Y:S04]  /*a1e0*/  LDG.E R4, desc[UR48][R4.64] ;  /* 0x0000003004047981 */ /* 0x000368000c1e1900 */
.L_x_185:
        /* <DEDUP_REMOVED lines=10> */
.L_x_219:
        /* <DEDUP_REMOVED lines=8> */
.L_x_187:
        /* <DEDUP_REMOVED lines=20> */
.L_x_220:
        /* <DEDUP_REMOVED lines=8> */
.L_x_189:
        /* <DEDUP_REMOVED lines=33> */
.L_x_184:
[----:B------:R-:W-:Y:S05]  /*a6e0*/  BSYNC B1 ;  /* 0x0000000000017941 */ /* 0x000fea0003800000 */
.L_x_183:
[C---:B------:R-:W-:Y:S01]  /*a6f0*/  ISETP.GT.AND P2, PT, R8.reuse, 0x1, PT ;  /* 0x000000010800780c */ /* 0x040fe20003f44270 */
[----:B------:R-:W-:Y:S01]  /*a700*/  VIADD R9, R9, 0x1 ;  /* 0x0000000109097836 */ /* 0x000fe20000000000 */
[----:B------:R-:W-:-:S04]  /*a710*/  IADD3 R8, R8, -0x2, RZ ;  /* 0xfffffffe08087810 */ /* 0x000fc80007ffe0ff */
[----:B------:R-:W-:-:S04]  /*a720*/  ISETP.NE.AND P1, PT, R9, 0x2, PT ;  /* 0x000000020900780c */ /* 0x000fc80003f25270 */
[----:B------:R-:W-:Y:S02]  /*a730*/  SEL R2, RZ, 0x1, P1 ;  /* 0x00000001ff027807 */ /* 0x000fe40000800000 */
[----:B------:R-:W-:Y:S02]  /*a740*/  SEL R16, R9, RZ, P1 ;  /* 0x000000ff09107207 */ /* 0x000fe40000800000 */
[----:B------:R-:W-:Y:S01]  /*a750*/  LOP3.LUT R17, R17, R2, RZ, 0x3c, !PT ;  /* 0x0000000211117212 */ /* 0x000fe200078e3cff */
[----:B------:R-:W-:Y:S06]  /*a760*/  @P2 BRA `(.L_x_190) ;  /* 0xfffffff000a42947 */ /* 0x000fec000383ffff */
.L_x_175:
[----:B------:R-:W-:Y:S05]  /*a770*/  BSYNC B0 ;  /* 0x0000000000007941 */ /* 0x000fea0003800000 */
.L_x_166:
[----:B------:R-:W2:Y:S01]  /*a780*/  LDL.LU R2, [R1+0xc] ;  /* 0x00000c0001027983 */ /* 0x000ea20000300800 */
[----:B------:R-:W-:-:S03]  /*a790*/  ULDC UR4, c[0x0][0xea4] ;  /* 0x0003a90000047ab9 */ /* 0x000fc60000000800 */
[----:B------:R-:W3:Y:S01]  /*a7a0*/  LDL.LU R0, [R1+0x18] ;  /* 0x0000180001007983 */ /* 0x000ee20000300800 */
[----:B--2---:R-:W-:Y:S01]  /*a7b0*/  VIADD R2, R2, UR47 ;  /* 0x0000002f02027c36 */ /* 0x004fe20008000000 */
[----:B---3--:R-:W-:-:S04]  /*a7c0*/  IADD3 R0, R0, 0x1, RZ ;  /* 0x0000000100007810 */ /* 0x008fc80007ffe0ff */
[----:B------:R2:W-:Y:S01]  /*a7d0*/  STL [R1+0xc], R2 ;  /* 0x00000c0201007387 */ /* 0x0005e20000100800 */
[----:B------:R-:W-:-:S03]  /*a7e0*/  ISETP.GE.AND P0, PT, R2, UR4, PT ;  /* 0x0000000402007c0c */ /* 0x000fc6000bf06270 */
[----:B------:R2:W-:Y:S10]  /*a7f0*/  STL [R1+0x18], R0 ;  /* 0x0000180001007387 */ /* 0x0005f40000100800 */
[----:B--2---:R-:W-:Y:S05]  /*a800*/  @!P0 BRA `(.L_x_191) ;  /* 0xffffffd400748947 */ /* 0x004fea000383ffff */
[----:B------:R-:W-:-:S07]  /*a810*/  LOP3.LUT R2, R0, 0x1, RZ, 0xc, !PT ;  /* 0x0000000100027812 */ /* 0x000fce00078e0cff */
.L_x_147:
[----:B------:R-:W2:Y:S01]  /*a820*/  S2R R3, SR_CgaCtaId ;  /* 0x0000000000037919 */ /* 0x000ea20000008800 */
[----:B------:R-:W-:Y:S01]  /*a830*/  MOV R0, 0x400 ;  /* 0x0000040000007802 */ /* 0x000fe20000000f00 */
[----:B------:R-:W-:Y:S03]  /*a840*/  BSSY B0, `(.L_x_192) ;  /* 0x0000005000007945 */ /* 0x000fe60003800000 */
[----:B--2---:R-:W-:Y:S02]  /*a850*/  LEA R0, R3, R0, 0x18 ;  /* 0x0000000003007211 */ /* 0x004fe400078ec0ff */
[----:B------:R-:W-:-:S04]  /*a860*/  SHF.L.U32 R3, R2, 0x1f, RZ ;  /* 0x0000001f02037819 */ /* 0x000fc800000006ff */
[----:B------:R-:W2:Y:S02]  /*a870*/  SYNCS.PHASECHK.TRANS64.TRYWAIT P0, [R0+URZ+0x32420], R3 ;  /* 0x03242003000075a7 */ /* 0x000ea4000800017f */
[----:B--2---:R-:W-:Y:S05]  /*a880*/  @!P0 BRA `(.L_x_193) ;  /* 0x00000008005c8947 */ /* 0x004fea0003800000 */
.L_x_221:
[----:B------:R-:W-:Y:S05]  /*a890*/  BSYNC B0 ;  /* 0x0000000000007941 */ /* 0x000fea0003800000 */
.L_x_192:
[----:B------:R-:W-:-:S03]  /*a8a0*/  UMOV UR4, 0xffffffff ;  /* 0xffffffff00047882 */ /* 0x000fc60000000000 */
[----:B------:R-:W-:Y:S05]  /*a8b0*/  BRA.DIV UR4, `(.L_x_194) ;  /* 0x0000000a04647947 */ /* 0x000fea000b800000 */
[----:B------:R-:W3:Y:S02]  /*a8c0*/  S2R R2, SR_TID.X ;  /* 0x0000000000027919 */ /* 0x000ee40000002100 */
[----:B---3--:R-:W-:-:S04]  /*a8d0*/  SHF.R.U32.HI R2, RZ, 0x5, R2 ;  /* 0x00000005ff027819 */ /* 0x008fc80000011602 */
[----:B------:R-:W-:-:S05]  /*a8e0*/  LOP3.LUT R2, R2, 0x3, RZ, 0xc0, !PT ;  /* 0x0000000302027812 */ /* 0x000fca00078ec0ff */
[----:B------:R3:W4:Y:S02]  /*a8f0*/  SHFL.IDX PT, R14, R2, RZ, 0x1f ;  /* 0x00001fff020e7589 */ /* 0x00072400000e0000 */
.L_x_224:
[----:B----4-:R-:W-:Y:S01]  /*a900*/  ISETP.NE.AND P0, PT, R14, RZ, PT ;  /* 0x000000ff0e00720c */ /* 0x010fe20003f05270 */
[----:B------:R-:W-:-:S12]  /*a910*/  BSSY B0, `(.L_x_195) ;  /* 0x0000024000007945 */ /* 0x000fd80003800000 */
[----:B------:R-:W-:Y:S05]  /*a920*/  @P0 BRA `(.L_x_196) ;  /* 0x0000000000880947 */ /* 0x000fea0003800000 */
[----:B------:R-:W-:-:S03]  /*a930*/  UMOV UR4, 0xffffffff ;  /* 0xffffffff00047882 */ /* 0x000fc60000000000 */
[----:B------:R-:W-:Y:S05]  /*a940*/  BRA.DIV UR4, `(.L_x_197) ;  /* 0x0000000a04747947 */ /* 0x000fea000b800000 */
[----:B------:R-:W-:-:S13]  /*a950*/  ELECT P6, URZ, PT ;  /* 0x00000000003f782f */ /* 0x000fda00038c0000 */
.L_x_227:
[----:B------:R-:W-:Y:S05]  /*a960*/  @!P6 BRA `(.L_x_196) ;  /* 0x000000000078e947 */ /* 0x000fea0003800000 */
[----:B------:R-:W-:-:S06]  /*a970*/  ULOP3.LUT UR4, UR46, 0x2, URZ, 0xfc, !UPT ;  /* 0x000000022e047892 */ /* 0x000fcc000f8efc3f */
[----:B---3--:R-:W-:-:S05]  /*a980*/  IMAD.U32 R2, RZ, RZ, UR4 ;  /* 0x00000004ff027e24 */ /* 0x008fca000f8e00ff */
[----:B------:R-:W-:-:S13]  /*a990*/  ISETP.NE.AND P2, PT, R2, 0x3, PT ;  /* 0x000000030200780c */ /* 0x000fda0003f45270 */
[----:B------:R-:W-:Y:S05]  /*a9a0*/  @!P2 BRA `(.L_x_198) ;  /* 0x000000000004a947 */ /* 0x000fea0003800000 */
[----:B------:R-:W-:Y:S01]  /*a9b0*/  BPT.TRAP 0x1 ;  /* 0x000000040000795c */ /* 0x000fe20000300000 */
.L_x_198:
[----:B--2---:R-:W-:Y:S02]  /*a9c0*/  IADD3 R3, R0, 0x32440, RZ ;  /* 0x0003244000037810 */ /* 0x004fe40007ffe0ff */
[----:B------:R-:W-:Y:S02]  /*a9d0*/  SHF.L.U32 R5, R17, 0x1f, RZ ;  /* 0x0000001f11057819 */ /* 0x000fe400000006ff */
[C---:B------:R-:W-:Y:S01]  /*a9e0*/  IADD3 R2, R16.reuse, 0x1, RZ ;  /* 0x0000000110027810 */ /* 0x040fe20007ffe0ff */
[----:B------:R-:W-:-:S03]  /*a9f0*/  IMAD R6, R16, 0x8, R3 ;  /* 0x0000000810067824 */ /* 0x000fc600078e0203 */
[----:B------:R-:W-:Y:S01]  /*aa00*/  ISETP.NE.AND P1, PT, R2, 0x2, PT ;  /* 0x000000020200780c */ /* 0x000fe20003f25270 */
[----:B------:R-:W2:Y:S03]  /*aa10*/  SYNCS.PHASECHK.TRANS64.TRYWAIT P0, [R6+URZ], R5 ;  /* 0x00000005060075a7 */ /* 0x000ea6000800017f */
[----:B------:R-:W-:-:S04]  /*aa20*/  SEL R4, RZ, 0x1, P1 ;  /* 0x00000001ff047807 */ /* 0x000fc80000800000 */
[----:B------:R-:W-:Y:S02]  /*aa30*/  LOP3.LUT R17, R17, R4, RZ, 0x3c, !PT ;  /* 0x0000000411117212 */ /* 0x000fe400078e3cff */
[----:B------:R-:W-:Y:S02]  /*aa40*/  SEL R4, R2, RZ, P1 ;  /* 0x000000ff02047207 */ /* 0x000fe40000800000 */
[----:B------:R-:W-:-:S03]  /*aa50*/  SHF.L.U32 R2, R17, 0x1f, RZ ;  /* 0x0000001f11027819 */ /* 0x000fc600000006ff */
[----:B------:R-:W-:Y:S01]  /*aa60*/  IMAD R3, R4, 0x8, R3 ;  /* 0x0000000804037824 */ /* 0x000fe200078e0203 */
[----:B--2---:R-:W-:Y:S06]  /*aa70*/  @!P0 BRA `(.L_x_199) ;  /* 0x0000000800488947 */ /* 0x004fec0003800000 */
.L_x_228:
[----:B------:R-:W3:Y:S02]  /*aa80*/  SYNCS.PHASECHK.TRANS64.TRYWAIT P0, [R3+URZ], R2 ;  /* 0x00000002030075a7 */ /* 0x000ee4000800017f */
[----:B---3--:R-:W-:Y:S05]  /*aa90*/  @!P0 BRA `(.L_x_200) ;  /* 0x0000000800548947 */ /* 0x008fea0003800000 */
.L_x_229:
[----:B------:R-:W-:Y:S05]  /*aaa0*/  @!P2 BRA `(.L_x_201) ;  /* 0x000000000004a947 */ /* 0x000fea0003800000 */
[----:B------:R-:W-:Y:S01]  /*aab0*/  BPT.TRAP 0x1 ;  /* 0x000000040000795c */ /* 0x000fe20000300000 */
.L_x_201:
[----:B---3--:R-:W-:-:S05]  /*aac0*/  IADD3 R3, R0, 0x32460, RZ ;  /* 0x0003246000037810 */ /* 0x008fca0007ffe0ff */
[----:B------:R-:W-:-:S04]  /*aad0*/  IMAD R16, R16, 0x8, R3 ;  /* 0x0000000810107824 */ /* 0x000fc800078e0203 */
[----:B------:R-:W3:Y:S02]  /*aae0*/  SYNCS.PHASECHK.TRANS64.TRYWAIT P0, [R16+URZ], R5 ;  /* 0x00000005100075a7 */ /* 0x000ee4000800017f */
[----:B---3--:R-:W-:Y:S05]  /*aaf0*/  @!P0 BRA `(.L_x_202) ;  /* 0x0000000800508947 */ /* 0x008fea0003800000 */
.L_x_230:
[----:B------:R-:W-:-:S07]  /*ab00*/  LEA R3, R4, R3, 0x3 ;  /* 0x0000000304037211 */ /* 0x000fce00078e18ff */
.L_x_203:
[----:B----4-:R4:W1:Y:S02]  /*ab10*/  SYNCS.PHASECHK.TRANS64.TRYWAIT P0, [R3+URZ], R2 ;  /* 0x00000002030075a7 */ /* 0x010864000800017f */
[----:B-1----:R-:W-:Y:S05]  /*ab20*/  @!P0 NANOSLEEP.SYNCS 0x989680 ;  /* 0x009896800000895d */ /* 0x002fea0003900000 */
[----:B------:R-:W1:Y:S02]  /*ab30*/  @!P0 SYNCS.PHASECHK.TRANS64 P0, [R3+URZ], R2 ;  /* 0x00000002030085a7 */ /* 0x000e64000800007f */
[----:B-1----:R-:W-:Y:S05]  /*ab40*/  @!P0 BRA `(.L_x_203) ;  /* 0xfffffffc00f08947 */ /* 0x002fea000383ffff */
.L_x_196:
[----:B------:R-:W-:Y:S05]  /*ab50*/  BSYNC B0 ;  /* 0x0000000000007941 */ /* 0x000fea0003800000 */
.L_x_195:
[----:B------:R-:W-:Y:S05]  /*ab60*/  EXIT ;  /* 0x000000000000794d */ /* 0x000fea0003800000 */
.L_x_124:
[----:B-1----:R-:W-:-:S04]  /*ab70*/  IMAD.U32 R3, RZ, RZ, UR41 ;  /* 0x00000029ff037e24 */ /* 0x002fc8000f8e00ff */
[----:B------:R1:W2:Y:S03]  /*ab80*/  SYNCS.PHASECHK.TRANS64.TRYWAIT P0, [R3+URZ+0x32400], R0 ;  /* 0x03240000030075a7 */ /* 0x0002a6000800017f */
[----:B--2---:R-:W-:Y:S05]  /*ab90*/  @!P0 NANOSLEEP.SYNCS 0x989680 ;  /* 0x009896800000895d */ /* 0x004fea0003900000 */
[----:B------:R-:W2:Y:S02]  /*aba0*/  @!P0 SYNCS.PHASECHK.TRANS64 P0, [R3+URZ+0x32400], R0 ;  /* 0x03240000030085a7 */ /* 0x000ea4000800007f */
[----:B--2---:R-:W-:Y:S05]  /*abb0*/  @!P0 BRA `(.L_x_124) ;  /* 0xfffffffc00ec8947 */ /* 0x004fea000383ffff */
[----:B------:R-:W-:Y:S05]  /*abc0*/  BRA `(.L_x_204) ;  /* 0xffffff64005c7947 */ /* 0x000fea000383ffff */
.L_x_128:
[----:B--2---:R-:W-:-:S04]  /*abd0*/  MOV R4, UR26 ;  /* 0x0000001a00047c02 */ /* 0x004fc80008000f00 */
[----:B------:R2:W3:Y:S03]  /*abe0*/  SYNCS.PHASECHK.TRANS64.TRYWAIT P1, [R4+URZ+0x32430], R3 ;  /* 0x03243003040075a7 */ /* 0x0004e6000802017f */
[----:B---3--:R-:W-:Y:S05]  /*abf0*/  @!P1 NANOSLEEP.SYNCS 0x989680 ;  /* 0x009896800000995d */ /* 0x008fea0003900000 */
[----:B------:R-:W3:Y:S02]  /*ac00*/  @!P1 SYNCS.PHASECHK.TRANS64 P1, [R4+URZ+0x32430], R3 ;  /* 0x03243003040095a7 */ /* 0x000ee4000802007f */
[----:B---3--:R-:W-:Y:S05]  /*ac10*/  @!P1 BRA `(.L_x_128) ;  /* 0xfffffffc00ec9947 */ /* 0x008fea000383ffff */
[----:B------:R-:W-:Y:S05]  /*ac20*/  BRA `(.L_x_127) ;  /* 0xffffff6400807947 */ /* 0x000fea000383ffff */
.L_x_129:
[----:B---3--:R-:W-:-:S04]  /*ac30*/  IMAD.U32 R5, RZ, RZ, UR41 ;  /* 0x00000029ff057e24 */ /* 0x008fc8000f8e00ff */
[----:B------:R3:W4:Y:S03]  /*ac40*/  SYNCS.PHASECHK.TRANS64.TRYWAIT P1, [R5+URZ+0x32410], R0 ;  /* 0x03241000050075a7 */ /* 0x000726000802017f */
[----:B----4-:R-:W-:Y:S05]  /*ac50*/  @!P1 NANOSLEEP.SYNCS 0x989680 ;  /* 0x009896800000995d */ /* 0x010fea0003900000 */
[----:B------:R-:W4:Y:S02]  /*ac60*/  @!P1 SYNCS.PHASECHK.TRANS64 P1, [R5+URZ+0x32410], R0 ;  /* 0x03241000050095a7 */ /* 0x000f24000802007f */
[----:B----4-:R-:W-:Y:S05]  /*ac70*/  @!P1 BRA `(.L_x_129) ;  /* 0xfffffffc00ec9947 */ /* 0x010fea000383ffff */
[----:B------:R-:W-:Y:S05]  /*ac80*/  BRA `(.L_x_205) ;  /* 0xffffff6800007947 */ /* 0x000fea000383ffff */
.L_x_133:
[----:B-1-3--:R-:W-:-:S04]  /*ac90*/  MOV R0, UR26 ;  /* 0x0000001a00007c02 */ /* 0x00afc80008000f00 */
[----:B------:R1:W3:Y:S03]  /*aca0*/  SYNCS.PHASECHK.TRANS64.TRYWAIT P1, [R0+URZ+0x32450], R3 ;  /* 0x03245003000075a7 */ /* 0x0002e6000802017f */
[----:B---3--:R-:W-:Y:S05]  /*acb0*/  @!P1 NANOSLEEP.SYNCS 0x989680 ;  /* 0x009896800000995d */ /* 0x008fea0003900000 */
[----:B------:R-:W3:Y:S02]  /*acc0*/  @!P1 SYNCS.PHASECHK.TRANS64 P1, [R0+URZ+0x32450], R3 ;  /* 0x03245003000095a7 */ /* 0x000ee4000802007f */
[----:B---3--:R-:W-:Y:S05]  /*acd0*/  @!P1 BRA `(.L_x_133) ;  /* 0xfffffffc00ec9947 */ /* 0x008fea000383ffff */
[----:B------:R-:W-:Y:S05]  /*ace0*/  BRA `(.L_x_132) ;  /* 0xffffff6800087947 */ /* 0x000fea000383ffff */
.L_x_138:
[----:B---3--:R-:W-:-:S04]  /*acf0*/  IMAD.U32 R6, RZ, RZ, UR29 ;  /* 0x0000001dff067e24 */ /* 0x008fc8000f8e00ff */
[----:B------:R3:W4:Y:S03]  /*ad00*/  SYNCS.PHASECHK.TRANS64.TRYWAIT P3, [R6+URZ+0x32430], R5 ;  /* 0x03243005060075a7 */ /* 0x000726000806017f */
[----:B----4-:R-:W-:Y:S05]  /*ad10*/  @!P3 NANOSLEEP.SYNCS 0x989680 ;  /* 0x009896800000b95d */ /* 0x010fea0003900000 */
[----:B------:R-:W4:Y:S02]  /*ad20*/  @!P3 SYNCS.PHASECHK.TRANS64 P3, [R6+URZ+0x32430], R5 ;  /* 0x032430050600b5a7 */ /* 0x000f24000806007f */
[----:B----4-:R-:W-:Y:S05]  /*ad30*/  @!P3 BRA `(.L_x_138) ;  /* 0xfffffffc00ecb947 */ /* 0x010fea000383ffff */
[----:B------:R-:W-:Y:S05]  /*ad40*/  BRA `(.L_x_137) ;  /* 0xffffff8c00287947 */ /* 0x000fea000383ffff */
.L_x_142:
[----:B-1-3--:R-:W-:-:S04]  /*ad50*/  MOV R6, UR29 ;  /* 0x0000001d00067c02 */ /* 0x00afc80008000f00 */
[----:B------:R1:W3:Y:S03]  /*ad60*/  SYNCS.PHASECHK.TRANS64.TRYWAIT P3, [R6+URZ+0x32450], R5 ;  /* 0x03245005060075a7 */ /* 0x0002e6000806017f */
[----:B---3--:R-:W-:Y:S05]  /*ad70*/  @!P3 NANOSLEEP.SYNCS 0x989680 ;  /* 0x009896800000b95d */ /* 0x008fea0003900000 */
[----:B------:R-:W3:Y:S02]  /*ad80*/  @!P3 SYNCS.PHASECHK.TRANS64 P3, [R6+URZ+0x32450], R5 ;  /* 0x032450050600b5a7 */ /* 0x000ee4000806007f */
[----:B---3--:R-:W-:Y:S05]  /*ad90*/  @!P3 BRA `(.L_x_142) ;  /* 0xfffffffc00ecb947 */ /* 0x008fea000383ffff */
[----:B------:R-:W-:Y:S05]  /*ada0*/  BRA `(.L_x_141) ;  /* 0xffffff8c00807947 */ /* 0x000fea000383ffff */
.L_x_152:
        /* <DEDUP_REMOVED lines=11> */
.L_x_207:
[----:B------:R-:W-:Y:S05]  /*ae60*/  BSYNC B0 ;  /* 0x0000000000007941 */ /* 0x000fea0003800000 */
.L_x_206:
[----:B------:R-:W-:Y:S05]  /*ae70*/  BRA `(.L_x_208) ;  /* 0xffffffd400f87947 */ /* 0x000fea000383ffff */
.L_x_153:
[----:B------:R-:W-:Y:S01]  /*ae80*/  BSSY B0, `(.L_x_209) ;  /* 0x0000006000007945 */ /* 0x000fe20003800000 */
[----:B------:R-:W-:-:S07]  /*ae90*/  IMAD.MOV.U32 R15, RZ, RZ, -0x1 ;  /* 0xffffffffff0f7424 */ /* 0x000fce00078e00ff */
[----:B------:R-:W-:Y:S05]  /*aea0*/  WARPSYNC.COLLECTIVE R15, `(.L_x_210) ;  /* 0x000000000f0c7348 */ /* 0x000fea0003c00000 */
[----:B------:R-:W-:Y:S02]  /*aeb0*/  ELECT P6, UR62, PT ;  /* 0x00000000003e782f */ /* 0x000fe400038c0000 */
[----:B------:R-:W-:Y:S01]  /*aec0*/  MOV R14, UR62 ;  /* 0x0000003e000e7c02 */ /* 0x000fe20008000f00 */
[----:B------:R-:W-:Y:S10]  /*aed0*/  ENDCOLLECTIVE ;  /* 0x000000000000791b */ /* 0x000ff40003800000 */
.L_x_210:
[----:B------:R-:W-:Y:S05]  /*aee0*/  BSYNC B0 ;  /* 0x0000000000007941 */ /* 0x000fea0003800000 */
.L_x_209:
[----:B------:R-:W-:Y:S05]  /*aef0*/  BRA `(.L_x_211) ;  /* 0xffffffd400f07947 */ /* 0x000fea000383ffff */
.L_x_156:
[----:B--2---:R2:W3:Y:S02]  /*af00*/  SYNCS.PHASECHK.TRANS64.TRYWAIT P1, [R5+URZ+0x32440], R10 ;  /* 0x0324400a050075a7 */ /* 0x0044e4000802017f */
[----:B---3--:R-:W-:Y:S05]  /*af10*/  @!P1 NANOSLEEP.SYNCS 0x989680 ;  /* 0x009896800000995d */ /* 0x008fea0003900000 */
[----:B------:R-:W3:Y:S02]  /*af20*/  @!P1 SYNCS.PHASECHK.TRANS64 P1, [R5+URZ+0x32440], R10 ;  /* 0x0324400a050095a7 */ /* 0x000ee4000802007f */
[----:B---3--:R-:W-:Y:S05]  /*af30*/  @!P1 BRA `(.L_x_156) ;  /* 0xfffffffc00f09947 */ /* 0x008fea000383ffff */
[----:B------:R-:W-:Y:S05]  /*af40*/  BRA `(.L_x_212) ;  /* 0xffffffd800507947 */ /* 0x000fea000383ffff */
.L_x_161:
        /* <DEDUP_REMOVED lines=8> */
.L_x_164:
[----:B--2---:R2:W3:Y:S02]  /*afd0*/  SYNCS.PHASECHK.TRANS64.TRYWAIT P1, [R8+URZ+0x32460], R5 ;  /* 0x03246005080075a7 */ /* 0x0044e4000802017f */
[----:B---3--:R-:W-:Y:S05]  /*afe0*/  @!P1 NANOSLEEP.SYNCS 0x989680 ;  /* 0x009896800000995d */ /* 0x008fea0003900000 */
[----:B------:R-:W3:Y:S02]  /*aff0*/  @!P1 SYNCS.PHASECHK.TRANS64 P1, [R8+URZ+0x32460], R5 ;  /* 0x03246005080095a7 */ /* 0x000ee4000802007f */
[----:B---3--:R-:W-:Y:S05]  /*b000*/  @!P1 BRA `(.L_x_164) ;  /* 0xfffffffc00f09947 */ /* 0x008fea000383ffff */
[----:B------:R-:W-:Y:S05]  /*b010*/  BRA `(.L_x_214) ;  /* 0xffffffdc00c87947 */ /* 0x000fea000383ffff */
.L_x_171:
[----:B--2---:R2:W3:Y:S02]  /*b020*/  SYNCS.PHASECHK.TRANS64.TRYWAIT P2, [R2+URZ+0x32440], R3 ;  /* 0x03244003020075a7 */ /* 0x0044e4000804017f */
[----:B---3--:R-:W-:Y:S05]  /*b030*/  @!P2 NANOSLEEP.SYNCS 0x989680 ;  /* 0x009896800000a95d */ /* 0x008fea0003900000 */
[----:B------:R-:W3:Y:S02]  /*b040*/  @!P2 SYNCS.PHASECHK.TRANS64 P2, [R2+URZ+0x32440], R3 ;  /* 0x032440030200a5a7 */ /* 0x000ee4000804007f */
[----:B---3--:R-:W-:Y:S05]  /*b050*/  @!P2 BRA `(.L_x_171) ;  /* 0xfffffffc00f0a947 */ /* 0x008fea000383ffff */
[----:B------:R-:W-:Y:S05]  /*b060*/  BRA `(.L_x_215) ;  /* 0xffffffe400207947 */ /* 0x000fea000383ffff */
.L_x_173:
[----:B---3--:R3:W4:Y:S02]  /*b070*/  SYNCS.PHASECHK.TRANS64.TRYWAIT P2, [R2+URZ+0x32460], R3 ;  /* 0x03246003020075a7 */ /* 0x008724000804017f */
[----:B----4-:R-:W-:Y:S05]  /*b080*/  @!P2 NANOSLEEP.SYNCS 0x989680 ;  /* 0x009896800000a95d */ /* 0x010fea0003900000 */
[----:B------:R-:W4:Y:S02]  /*b090*/  @!P2 SYNCS.PHASECHK.TRANS64 P2, [R2+URZ+0x32460], R3 ;  /* 0x032460030200a5a7 */ /* 0x000f24000804007f */
[----:B----4-:R-:W-:Y:S05]  /*b0a0*/  @!P2 BRA `(.L_x_173) ;  /* 0xfffffffc00f0a947 */ /* 0x010fea000383ffff */
[----:B------:R-:W-:Y:S05]  /*b0b0*/  BRA `(.L_x_216) ;  /* 0xffffffe4007c7947 */ /* 0x000fea000383ffff */
.L_x_179:
[----:B-1----:R1:W2:Y:S02]  /*b0c0*/  SYNCS.PHASECHK.TRANS64.TRYWAIT P2, [R3+URZ+0x32440], R2 ;  /* 0x03244002030075a7 */ /* 0x0022a4000804017f */
[----:B--2---:R-:W-:Y:S05]  /*b0d0*/  @!P2 NANOSLEEP.SYNCS 0x989680 ;  /* 0x009896800000a95d */ /* 0x004fea0003900000 */
[----:B------:R-:W2:Y:S02]  /*b0e0*/  @!P2 SYNCS.PHASECHK.TRANS64 P2, [R3+URZ+0x32440], R2 ;  /* 0x032440020300a5a7 */ /* 0x000ea4000804007f */
[----:B--2---:R-:W-:Y:S05]  /*b0f0*/  @!P2 BRA `(.L_x_179) ;  /* 0xfffffffc00f0a947 */ /* 0x004fea000383ffff */
[----:B------:R-:W-:Y:S05]  /*b100*/  BRA `(.L_x_217) ;  /* 0xffffffe800b87947 */ /* 0x000fea000383ffff */
.L_x_181:
[----:B--2---:R2:W3:Y:S02]  /*b110*/  SYNCS.PHASECHK.TRANS64.TRYWAIT P2, [R3+URZ+0x32460], R2 ;  /* 0x03246002030075a7 */ /* 0x0044e4000804017f */
[----:B---3--:R-:W-:Y:S05]  /*b120*/  @!P2 NANOSLEEP.SYNCS 0x989680 ;  /* 0x009896800000a95d */ /* 0x008fea0003900000 */
[----:B------:R-:W3:Y:S02]  /*b130*/  @!P2 SYNCS.PHASECHK.TRANS64 P2, [R3+URZ+0x32460], R2 ;  /* 0x032460020300a5a7 */ /* 0x000ee4000804007f */
[----:B---3--:R-:W-:Y:S05]  /*b140*/  @!P2 BRA `(.L_x_181) ;  /* 0xfffffffc00f0a947 */ /* 0x008fea000383ffff */
[----:B------:R-:W-:Y:S05]  /*b150*/  BRA `(.L_x_218) ;  /* 0xffffffec00147947 */ /* 0x000fea000383ffff */
.L_x_186:
[----:B-1----:R1:W2:Y:S02]  /*b160*/  SYNCS.PHASECHK.TRANS64.TRYWAIT P2, [R3+URZ+0x32440], R2 ;  /* 0x03244002030075a7 */ /* 0x0022a4000804017f */
[----:B--2---:R-:W-:Y:S05]  /*b170*/  @!P2 NANOSLEEP.SYNCS 0x989680 ;  /* 0x009896800000a95d */ /* 0x004fea0003900000 */
[----:B------:R-:W2:Y:S02]  /*b180*/  @!P2 SYNCS.PHASECHK.TRANS64 P2, [R3+URZ+0x32440], R2 ;  /* 0x032440020300a5a7 */ /* 0x000ea4000804007f */
[----:B--2---:R-:W-:Y:S05]  /*b190*/  @!P2 BRA `(.L_x_186) ;  /* 0xfffffffc00f0a947 */ /* 0x004fea000383ffff */
[----:B------:R-:W-:Y:S05]  /*b1a0*/  BRA `(.L_x_219) ;  /* 0xfffffff000387947 */ /* 0x000fea000383ffff */
.L_x_188:
[----:B--2---:R2:W3:Y:S02]  /*b1b0*/  SYNCS.PHASECHK.TRANS64.TRYWAIT P2, [R3+URZ+0x32460], R2 ;  /* 0x03246002030075a7 */ /* 0x0044e4000804017f */
[----:B---3--:R-:W-:Y:S05]  /*b1c0*/  @!P2 NANOSLEEP.SYNCS 0x989680 ;  /* 0x009896800000a95d */ /* 0x008fea0003900000 */
[----:B------:R-:W3:Y:S02]  /*b1d0*/  @!P2 SYNCS.PHASECHK.TRANS64 P2, [R3+URZ+0x32460], R2 ;  /* 0x032460020300a5a7 */ /* 0x000ee4000804007f */
[----:B---3--:R-:W-:Y:S05]  /*b1e0*/  @!P2 BRA `(.L_x_188) ;  /* 0xfffffffc00f0a947 */ /* 0x008fea000383ffff */
[----:B------:R-:W-:Y:S05]  /*b1f0*/  BRA `(.L_x_220) ;  /* 0xfffffff000947947 */ /* 0x000fea000383ffff */
.L_x_193:
[----:B--2---:R2:W3:Y:S02]  /*b200*/  SYNCS.PHASECHK.TRANS64.TRYWAIT P0, [R0+URZ+0x32420], R3 ;  /* 0x03242003000075a7 */ /* 0x0044e4000800017f */
[----:B---3--:R-:W-:Y:S05]  /*b210*/  @!P0 NANOSLEEP.SYNCS 0x989680 ;  /* 0x009896800000895d */ /* 0x008fea0003900000 */
[----:B------:R-:W3:Y:S02]  /*b220*/  @!P0 SYNCS.PHASECHK.TRANS64 P0, [R0+URZ+0x32420], R3 ;  /* 0x03242003000085a7 */ /* 0x000ee4000800007f */
[----:B---3--:R-:W-:Y:S05]  /*b230*/  @!P0 BRA `(.L_x_193) ;  /* 0xfffffffc00f08947 */ /* 0x008fea000383ffff */
[----:B------:R-:W-:Y:S05]  /*b240*/  BRA `(.L_x_221) ;  /* 0xfffffff400907947 */ /* 0x000fea000383ffff */
.L_x_194:
        /* <DEDUP_REMOVED lines=11> */
.L_x_223:
[----:B------:R-:W-:Y:S05]  /*b300*/  BSYNC B0 ;  /* 0x0000000000007941 */ /* 0x000fea0003800000 */
.L_x_222:
[----:B------:R-:W-:Y:S05]  /*b310*/  BRA `(.L_x_224) ;  /* 0xfffffff400787947 */ /* 0x000fea000383ffff */
.L_x_197:
[----:B------:R-:W-:Y:S01]  /*b320*/  BSSY B1, `(.L_x_225) ;  /* 0x0000006000017945 */ /* 0x000fe20003800000 */
[----:B------:R-:W-:-:S07]  /*b330*/  MOV R15, 0xffffffff ;  /* 0xffffffff000f7802 */ /* 0x000fce0000000f00 */
[----:B-123--:R-:W-:Y:S05]  /*b340*/  WARPSYNC.COLLECTIVE R15, `(.L_x_226) ;  /* 0x000000000f0c7348 */ /* 0x00efea0003c00000 */
[----:B------:R-:W-:Y:S02]  /*b350*/  ELECT P6, UR62, PT ;  /* 0x00000000003e782f */ /* 0x000fe400038c0000 */
[----:B------:R-:W-:Y:S01]  /*b360*/  MOV R14, UR62 ;  /* 0x0000003e000e7c02 */ /* 0x000fe20008000f00 */
[----:B-123--:R-:W-:Y:S10]  /*b370*/  ENDCOLLECTIVE ;  /* 0x000000000000791b */ /* 0x00eff40003800000 */
.L_x_226:
[----:B------:R-:W-:Y:S05]  /*b380*/  BSYNC B1 ;  /* 0x0000000000017941 */ /* 0x000fea0003800000 */
.L_x_225:
[----:B------:R-:W-:Y:S05]  /*b390*/  BRA `(.L_x_227) ;  /* 0xfffffff400707947 */ /* 0x000fea000383ffff */
.L_x_199:
[----:B--2---:R2:W3:Y:S02]  /*b3a0*/  SYNCS.PHASECHK.TRANS64.TRYWAIT P0, [R6+URZ], R5 ;  /* 0x00000005060075a7 */ /* 0x0044e4000800017f */
[----:B---3--:R-:W-:Y:S05]  /*b3b0*/  @!P0 NANOSLEEP.SYNCS 0x989680 ;  /* 0x009896800000895d */ /* 0x008fea0003900000 */
[----:B------:R-:W3:Y:S02]  /*b3c0*/  @!P0 SYNCS.PHASECHK.TRANS64 P0, [R6+URZ], R5 ;  /* 0x00000005060085a7 */ /* 0x000ee4000800007f */
[----:B---3--:R-:W-:Y:S05]  /*b3d0*/  @!P0 BRA `(.L_x_199) ;  /* 0xfffffffc00f08947 */ /* 0x008fea000383ffff */
[----:B------:R-:W-:Y:S05]  /*b3e0*/  BRA `(.L_x_228) ;  /* 0xfffffff400a47947 */ /* 0x000fea000383ffff */
.L_x_200:
[----:B---3--:R3:W4:Y:S02]  /*b3f0*/  SYNCS.PHASECHK.TRANS64.TRYWAIT P0, [R3+URZ], R2 ;  /* 0x00000002030075a7 */ /* 0x008724000800017f */
[----:B----4-:R-:W-:Y:S05]  /*b400*/  @!P0 NANOSLEEP.SYNCS 0x989680 ;  /* 0x009896800000895d */ /* 0x010fea0003900000 */
[----:B------:R-:W4:Y:S02]  /*b410*/  @!P0 SYNCS.PHASECHK.TRANS64 P0, [R3+URZ], R2 ;  /* 0x00000002030085a7 */ /* 0x000f24000800007f */
[----:B----4-:R-:W-:Y:S05]  /*b420*/  @!P0 BRA `(.L_x_200) ;  /* 0xfffffffc00f08947 */ /* 0x010fea000383ffff */
[----:B------:R-:W-:Y:S05]  /*b430*/  BRA `(.L_x_229) ;  /* 0xfffffff400987947 */ /* 0x000fea000383ffff */
.L_x_202:
[----:B---3--:R3:W4:Y:S02]  /*b440*/  SYNCS.PHASECHK.TRANS64.TRYWAIT P0, [R16+URZ], R5 ;  /* 0x00000005100075a7 */ /* 0x008724000800017f */
[----:B----4-:R-:W-:Y:S05]  /*b450*/  @!P0 NANOSLEEP.SYNCS 0x989680 ;  /* 0x009896800000895d */ /* 0x010fea0003900000 */
[----:B------:R-:W4:Y:S02]  /*b460*/  @!P0 SYNCS.PHASECHK.TRANS64 P0, [R16+URZ], R5 ;  /* 0x00000005100085a7 */ /* 0x000f24000800007f */
[----:B----4-:R-:W-:Y:S05]  /*b470*/  @!P0 BRA `(.L_x_202) ;  /* 0xfffffffc00f08947 */ /* 0x010fea000383ffff */
[----:B------:R-:W-:Y:S05]  /*b480*/  BRA `(.L_x_230) ;  /* 0xfffffff4009c7947 */ /* 0x000fea000383ffff */
.L_x_231:
        /* <DEDUP_REMOVED lines=15> */
.L_x_4715:


//--------------------- .text._ZN7cutlass13device_kernelIN5flash11enable_sm90INS1_16FlashAttnFwdSm90INS1_25CollectiveMainloopFwdSm90ILi2EN4cute5tupleIJNS5_1CILi1EEES8_S8_EEENS6_IJNS7_ILi128EEENS7_ILi96EEENS7_ILi64EEEEEELi256ENS_6half_tEfNS_4arch4Sm90ELb0ELb0ELb1ELb1ELb0ELb0ELb0ELb1ELb0ELb0ELb0ELb0EEENS1_21CollectiveEpilogueFwdINS6_IJSA_NS7_ILi256EEESB_EEES9_SE_SG_Li256ELb1ELb0ELb0ELb0EEENS1_36VarlenDynamicPersistentTileSchedulerILi128ELi96ELi256ELi32ELb0ELb0ELb1ELb0ELb1ELb1EEEEEEEEEvNT_6ParamsE --------------------------
	.section	.text._ZN7cutlass13device_kernelIN5flash11enable_sm90INS1_16FlashAttnFwdSm90INS1_25CollectiveMainloopFwdSm90ILi2EN4cute5tupleIJNS5_1CILi1EEES8_S8_EEENS6_IJNS7_ILi128EEENS7_ILi96EEENS7_ILi64EEEEEELi256ENS_6half_tEfNS_4arch4Sm90ELb0ELb0ELb1ELb1ELb0ELb0ELb0ELb1ELb0ELb0ELb0ELb0EEENS1_21CollectiveEpilogueFwdINS6_IJSA_NS7_ILi256EEESB_EEES9_SE_SG_Li256ELb1ELb0ELb0ELb0EEENS1_36VarlenDynamicPersistentTileSchedulerILi128ELi96ELi256ELi32ELb0ELb0ELb1ELb0ELb1ELb1EEEEEEEEEvNT_6ParamsE,"ax",@progbits
	.align	128
.text._ZN7cutlass13device_kernelIN5flash11enable_sm90INS1_16FlashAttnFwdSm90INS1_25CollectiveMainloopFwdSm90ILi2EN4cute5tupleIJNS5_1CILi1EEES8_S8_EEENS6_IJNS7_ILi128EEENS7_ILi96EEENS7_ILi64EEEEEELi256ENS_6half_tEfNS_4arch4Sm90ELb0ELb0ELb1ELb1ELb0ELb0ELb0ELb1ELb0ELb0ELb0ELb0EEENS1_21CollectiveEpilogueFwdINS6_IJSA_NS7_ILi256EEESB_EEES9_SE_SG_Li256ELb1ELb0ELb0ELb0EEENS1_36VarlenDynamicPersistentTileSchedulerILi128ELi96ELi256ELi32ELb0ELb0ELb1ELb0ELb1ELb1EEEEEEEEEvNT_6ParamsE:
        .type           _ZN7cutlass13device_kernelIN5flash11enable_sm90INS1_16FlashAttnFwdSm90INS1_25CollectiveMainloopFwdSm90ILi2EN4cute5tupleIJNS5_1CILi1EEES8_S8_EEENS6_IJNS7_ILi128EEENS7_ILi96EEENS7_ILi64EEEEEELi256ENS_6half_tEfNS_4arch4Sm90ELb0ELb0ELb1ELb1ELb0ELb0ELb0ELb1ELb0ELb0ELb0ELb0EEENS1_21CollectiveEpilogueFwdINS6_IJSA_NS7_ILi256EEESB_EEES9_SE_SG_Li256ELb1ELb0ELb0ELb0EEENS1_36VarlenDynamicPersistentTileSchedulerILi128ELi96ELi256ELi32ELb0ELb0ELb1ELb0ELb1ELb1EEEEEEEEEvNT_6ParamsE,@function
        .size           _ZN7cutlass13device_kernelIN5flash11enable_sm90INS1_16FlashAttnFwdSm90INS1_25CollectiveMainloopFwdSm90ILi2EN4cute5tupleIJNS5_1CILi1EEES8_S8_EEENS6_IJNS7_ILi128EEENS7_ILi96EEENS7_ILi64EEEEEELi256ENS_6half_tEfNS_4arch4Sm90ELb0ELb0ELb1ELb1ELb0ELb0ELb0ELb1ELb0ELb0ELb0ELb0EEENS1_21CollectiveEpilogueFwdINS6_IJSA_NS7_ILi256EEESB_EEES9_SE_SG_Li256ELb1ELb0ELb0ELb0EEENS1_36VarlenDynamicPersistentTileSchedulerILi128ELi96ELi256ELi32ELb0ELb0ELb1ELb0ELb1ELb1EEEEEEEEEvNT_6ParamsE,(.L_x_4716 - _ZN7cutlass13device_kernelIN5flash11enable_sm90INS1_16FlashAttnFwdSm90INS1_25CollectiveMainloopFwdSm90ILi2EN4cute5tupleIJNS5_1CILi1EEES8_S8_EEENS6_IJNS7_ILi128EEENS7_ILi96EEENS7_ILi64EEEEEELi256ENS_6half_tEfNS_4arch4Sm90ELb0ELb0ELb1ELb1ELb0ELb0ELb0ELb1ELb0ELb0ELb0ELb0EEENS1_21CollectiveEpilogueFwdINS6_IJSA_NS7_ILi256EEESB_EEES9_SE_SG_Li256ELb1ELb0ELb0ELb0EEENS1_36VarlenDynamicPersistentTileSchedulerILi128ELi96ELi256ELi32ELb0ELb0ELb1ELb0ELb1ELb1EEEEEEEEEvNT_6ParamsE)
        .other          _ZN7cutlass13device_kernelIN5flash11enable_sm90INS1_16FlashAttnFwdSm90INS1_25CollectiveMainloopFwdSm90ILi2EN4cute5tupleIJNS5_1CILi1EEES8_S8_EEENS6_IJNS7_ILi128EEENS7_ILi96EEENS7_ILi64EEEEEELi256ENS_6half_tEfNS_4arch4Sm90ELb0ELb0ELb1ELb1ELb0ELb0ELb0ELb1ELb0ELb0ELb0ELb0EEENS1_21CollectiveEpilogueFwdINS6_IJSA_NS7_ILi256EEESB_EEES9_SE_SG_Li256ELb1ELb0ELb0ELb0EEENS1_36VarlenDynamicPersistentTileSchedulerILi128ELi96ELi256ELi32ELb0ELb0ELb1ELb0ELb1ELb1EEEEEEEEEvNT_6ParamsE,@"STO_CUDA_ENTRY STV_DEFAULT"
_ZN7cutlass13device_kernelIN5flash11enable_sm90INS1_16FlashAttnFwdSm90INS1_25CollectiveMainloopFwdSm90ILi2EN4cute5tupleIJNS5_1CILi1EEES8_S8_EEENS6_IJNS7_ILi128EEENS7_ILi96EEENS7_ILi64EEEEEELi256ENS_6half_tEfNS_4arch4Sm90ELb0ELb0ELb1ELb1ELb0ELb0ELb0ELb1ELb0ELb0ELb0ELb0EEENS1_21CollectiveEpilogueFwdINS6_IJSA_NS7_ILi256EEESB_EEES9_SE_SG_Li256ELb1ELb0ELb0ELb0EEENS1_36VarlenDynamicPersistentTileSchedulerILi128ELi96ELi256ELi32ELb0ELb0ELb1ELb0ELb1ELb1EEEEEEEEEvNT_6ParamsE:
[----:B------:R-:W0:Y:S02]  /*0000*/  LDC R1, c[0x0][0x28] ;  /* 0x00000a00ff017b82 */ /* 0x000e240000000800 */
[----:B0-----:R-:W-:Y:S01]  /*0010*/  VIADD R1, R1, 0xffffffd0 ;  /* 0xffffffd001017836 */ /* 0x001fe20000000000 */
[----:B------:R-:W0:Y:S01]  /*0020*/  S2R R3, SR_TID.X ;  /* 0x0000000000037919 */ /* 0x000e220000002100 */
[----:B------:R-:W-:Y:S01]  /*0030*/  ELECT P0, URZ, PT ;  /* 0x00000000003f782f */ /* 0x000fe20003800000 */
[----:B------:R-:W-:Y:S01]  /*0040*/  BSSY B0, `(.L_x_232) ;  /* 0x0000011000007945 */ /* 0x000fe20003800000 */
[--C-:B0-----:R-:W-:Y:S02]  /*0050*/  SHF.R.U32.HI R0, RZ, 0x5, R3.reuse ;  /* 0x00000005ff007819 */ /* 0x101fe40000011603 */
[----:B------:R-:W-:-:S03]  /*0060*/  SHF.R.U32.HI R22, RZ, 0x7, R3 ;  /* 0x00000007ff167819 */ /* 0x000fc60000011603 */
[----:B------:R-:W0:Y:S02]  /*0070*/  SHFL.IDX PT, R2, R0, RZ, 0x1f ;  /* 0x00001fff00027589 */ /* 0x000e2400000e0000 */
[----:B0-----:R-:W-:-:S13]  /*0080*/  ISETP.EQ.AND P0, PT, R2, RZ, P0 ;  /* 0x000000ff0200720c */ /* 0x001fda0000702270 */
[----:B------:R-:W-:Y:S05]  /*0090*/  @!P0 BRA `(.L_x_233) ;  /* 0x00000000002c8947 */ /* 0x000fea0003800000 */
[----:B------:R-:W-:Y:S02]  /*00a0*/  ULDC.64 UR4, c[0x0][0x198] ;  /* 0x0000660000047ab9 */ /* 0x000fe40000000a00 */
[----:B------:R-:W-:Y:S02]  /*00b0*/  UIADD3 UR6, UP0, UR4, 0x270, URZ ;  /* 0x0000027004067890 */ /* 0x000fe4000ff1e03f */
[----:B------:R-:W-:Y:S02]  /*00c0*/  UIADD3 UR8, UP1, UR4, 0x370, URZ ;  /* 0x0000037004087890 */ /* 0x000fe4000ff3e03f */
[----:B------:R-:W-:Y:S02]  /*00d0*/  UIADD3 UR4, UP2, UR4, 0x470, URZ ;  /* 0x0000047004047890 */ /* 0x000fe4000ff5e03f */
[----:B------:R-:W-:Y:S02]  /*00e0*/  UIADD3.X UR7, URZ, UR5, URZ, UP0, !UPT ;  /* 0x000000053f077290 */ /* 0x000fe400087fe43f */
[----:B------:R-:W-:-:S02]  /*00f0*/  UIADD3.X UR9, URZ, UR5, URZ, UP1, !UPT ;  /* 0x000000053f097290 */ /* 0x000fc40008ffe43f */
[----:B------:R-:W-:-:S05]  /*0100*/  UIADD3.X UR5, URZ, UR5, URZ, UP2, !UPT ;  /* 0x000000053f057290 */ /* 0x000fca00097fe43f */
[----:B------:R0:W-:Y:S02]  /*0110*/  UTMACCTL.PF [UR6] ;  /* 0x00000000060079b9 */ /* 0x0001e40008040000 */
[----:B------:R0:W-:Y:S02]  /*0120*/  UTMACCTL.PF [UR8] ;  /* 0x00000000080079b9 */ /* 0x0001e40008040000 */
[----:B------:R0:W-:Y:S02]  /*0130*/  UTMACCTL.PF [UR4] ;  /* 0x00000000040079b9 */ /* 0x0001e40008040000 */
[----:B0-----:R-:W-:Y:S01]  /*0140*/  NOP ;  /* 0x0000000000007918 */ /* 0x001fe20000000000 */
.L_x_233:
[----:B------:R-:W-:Y:S05]  /*0150*/  BSYNC B0 ;  /* 0x0000000000007941 */ /* 0x000fea0003800000 */
.L_x_232:
[----:B------:R-:W-:Y:S01]  /*0160*/  VOTEU.ANY UP0, P0 ;  /* 0x00000000003f7886 */ /* 0x000fe20000000100 */
[----:B------:R-:W0:Y:S01]  /*0170*/  SHFL.IDX PT, R3, R22, RZ, 0x1f ;  /* 0x00001fff16037589 */ /* 0x000e2200000e0000 */
[----:B------:R-:W-:Y:S01]  /*0180*/  UMOV UR4, 0x1 ;  /* 0x0000000100047882 */ /* 0x000fe20000000000 */
[----:B------:R-:W-:Y:S01]  /*0190*/  UMOV UR7, 0x100 ;  /* 0x0000010000077882 */ /* 0x000fe20000000000 */
[----:B------:R-:W-:Y:S01]  /*01a0*/  VOTEU.ANY UP1, P0 ;  /* 0x00000000003f7886 */ /* 0x000fe20000020100 */
[----:B------:R-:W1:Y:S01]  /*01b0*/  @UP0 S2UR UR8, SR_CgaCtaId ;  /* 0x00000000000809c3 */ /* 0x000e620000008800 */
[----:B------:R-:W2:Y:S01]  /*01c0*/  SHFL.IDX PT, R2, R0, RZ, 0x1f ;  /* 0x00001fff00027589 */ /* 0x000ea200000e0000 */
[----:B------:R-:W-:Y:S01]  /*01d0*/  @UP0 UMOV UR6, 0x400 ;  /* 0x0000040000060882 */ /* 0x000fe20000000000 */
[----:B------:R-:W-:-:S04]  /*01e0*/  @UP0 UIADD3 UR4, -UR4, 0x100000, URZ ;  /* 0x0010000004040890 */ /* 0x000fc8000fffe13f */
[----:B------:R-:W-:Y:S02]  /*01f0*/  @UP0 USHF.L.U32 UR5, UR4, 0xb, URZ ;  /* 0x0000000b04050899 */ /* 0x000fe4000800063f */
[----:B------:R-:W-:Y:S01]  /*0200*/  @UP0 USHF.L.U32 UR4, UR4, 0x1, URZ ;  /* 0x0000000104040899 */ /* 0x000fe2000800063f */
[----:B------:R-:W-:Y:S01]  /*0210*/  VOTEU.ANY UP2, P0 ;  /* 0x00000000003f7886 */ /* 0x000fe20000040100 */
[----:B0-----:R-:W-:Y:S01]  /*0220*/  R2UR UR9, R3 ;  /* 0x00000000030972ca */ /* 0x001fe200000e0000 */
[----:B-1----:R-:W-:Y:S01]  /*0230*/  @UP0 ULEA UR8, UR8, UR6, 0x18 ;  /* 0x0000000608080291 */ /* 0x002fe2000f8ec03f */
[----:B--2---:R-:W-:Y:S01]  /*0240*/  ISETP.NE.AND P1, PT, R2, RZ, PT ;  /* 0x000000ff0200720c */ /* 0x004fe20003f25270 */
[----:B------:R-:W-:-:S04]  /*0250*/  @UP0 UIADD3 UR6, -UR7, 0x100000, URZ ;  /* 0x0010000007060890 */ /* 0x000fc8000fffe13f */
[----:B------:R-:W-:Y:S02]  /*0260*/  @UP0 USHF.L.U32 UR7, UR6, 0xb, URZ ;  /* 0x0000000b06070899 */ /* 0x000fe4000800063f */
[----:B------:R-:W-:-:S04]  /*0270*/  @UP0 USHF.L.U32 UR6, UR6, 0x1, URZ ;  /* 0x0000000106060899 */ /* 0x000fc8000800063f */
[----:B------:R-:W-:Y:S01]  /*0280*/  UISETP.NE.AND UP0, UPT, UR9, URZ, UPT ;  /* 0x0000003f0900728c */ /* 0x000fe2000bf05270 */
[----:B------:R-:W0:Y:S02]  /*0290*/  FENCE.VIEW.ASYNC.S ;  /* 0x00000000000073c6 */ /* 0x000e240000000000 */
[----:B0-----:R0:W1:Y:S05]  /*02a0*/  @UP1 SYNCS.EXCH.64 URZ, [UR8+0x22800], UR4 ;  /* 0x02280004083f15b2 */ /* 0x00106a0008000100 */
[----:B------:R0:W2:Y:S01]  /*02b0*/  @UP2 SYNCS.EXCH.64 URZ, [UR8+0x22820], UR6 ;  /* 0x02282006083f25b2 */ /* 0x0000a20008000100 */
[----:B------:R-:W-:Y:S05]  /*02c0*/  @P1 BRA `(.L_x_234) ;  /* 0x0000000000481947 */ /* 0x000fea0003800000 */
[----:B0-----:R-:W0:Y:S01]  /*02d0*/  S2UR UR5, SR_CgaCtaId ;  /* 0x00000000000579c3 */ /* 0x001e220000008800 */
[----:B------:R-:W-:Y:S01]  /*02e0*/  UMOV UR4, 0x400 ;  /* 0x0000040000047882 */ /* 0x000fe20000000000 */
[----:B------:R-:W-:Y:S01]  /*02f0*/  UMOV UR6, 0x1 ;  /* 0x0000000100067882 */ /* 0x000fe20000000000 */
[----:B------:R-:W-:Y:S01]  /*0300*/  UMOV UR9, 0x2 ;  /* 0x0000000200097882 */ /* 0x000fe20000000000 */
[----:B------:R-:W-:-:S04]  /*0310*/  UIADD3 UR6, -UR6, 0x100000, URZ ;  /* 0x0010000006067890 */ /* 0x000fc8000fffe13f */
[----:B------:R-:W-:Y:S02]  /*0320*/  USHF.L.U32 UR7, UR6, 0xb, URZ ;  /* 0x0000000b06077899 */ /* 0x000fe4000800063f */
[----:B------:R-:W-:Y:S01]  /*0330*/  USHF.L.U32 UR6, UR6, 0x1, URZ ;  /* 0x0000000106067899 */ /* 0x000fe2000800063f */
[----:B------:R-:W-:Y:S01]  /*0340*/  ELECT P0, URZ, PT ;  /* 0x00000000003f782f */ /* 0x000fe20003800000 */
[----:B0-----:R-:W-:Y:S02]  /*0350*/  ULEA UR8, UR5, UR4, 0x18 ;  /* 0x0000000405087291 */ /* 0x001fe4000f8ec03f */
[----:B------:R-:W-:-:S04]  /*0360*/  UIADD3 UR4, -UR9, 0x100000, URZ ;  /* 0x0010000009047890 */ /* 0x000fc8000fffe13f */
[----:B------:R-:W-:Y:S02]  /*0370*/  USHF.L.U32 UR5, UR4, 0xb, URZ ;  /* 0x0000000b04057899 */ /* 0x000fe4000800063f */
[----:B------:R-:W-:Y:S01]  /*0380*/  USHF.L.U32 UR4, UR4, 0x1, URZ ;  /* 0x0000000104047899 */ /* 0x000fe2000800063f */
[----:B------:R-:W0:Y:S03]  /*0390*/  FENCE.VIEW.ASYNC.S ;  /* 0x00000000000073c6 */ /* 0x000e260000000000 */
[----:B0-----:R3:W4:Y:S08]  /*03a0*/  SYNCS.EXCH.64 URZ, [UR8+0x22830], UR6 ;  /* 0x02283006083f75b2 */ /* 0x0017300008000100 */
[----:B------:R3:W0:Y:S01]  /*03b0*/  SYNCS.EXCH.64 URZ, [UR8+0x22840], UR4 ;  /* 0x02284004083f75b2 */ /* 0x0006220008000100 */
[----:B------:R3:W0:Y:S01]  /*03c0*/  SYNCS.EXCH.64 URZ, [UR8+0x22838], UR6 ;  /* 0x02283806083f75b2 */ /* 0x0006220008000100 */
[----:B------:R3:W0:Y:S02]  /*03d0*/  SYNCS.EXCH.64 URZ, [UR8+0x22848], UR4 ;  /* 0x02284804083f75b2 */ /* 0x0006240008000100 */
[----:B---3--:R-:W-:Y:S01]  /*03e0*/  NOP ;  /* 0x0000000000007918 */ /* 0x008fe20000000000 */
.L_x_234:
[----:B------:R-:W3:Y:S01]  /*03f0*/  SHFL.IDX PT, R2, R0, RZ, 0x1f ;  /* 0x00001fff00027589 */ /* 0x000ee200000e0000 */
[----:B------:R-:W-:Y:S01]  /*0400*/  NOP ;  /* 0x0000000000007918 */ /* 0x000fe20000000000 */
[----:B---3--:R-:W-:-:S13]  /*0410*/  ISETP.NE.AND P0, PT, R2, RZ, PT ;  /* 0x000000ff0200720c */ /* 0x008fda0003f05270 */
[----:B------:R-:W-:Y:S05]  /*0420*/  @P0 BRA `(.L_x_235) ;  /* 0x0000000000480947 */ /* 0x000fea0003800000 */
[----:B0-----:R-:W0:Y:S01]  /*0430*/  S2UR UR5, SR_CgaCtaId ;  /* 0x00000000000579c3 */ /* 0x001e220000008800 */
[----:B------:R-:W-:Y:S01]  /*0440*/  UMOV UR4, 0x400 ;  /* 0x0000040000047882 */ /* 0x000fe20000000000 */
[----:B------:R-:W-:Y:S01]  /*0450*/  UMOV UR6, 0x1 ;  /* 0x0000000100067882 */ /* 0x000fe20000000000 */
[----:B------:R-:W-:Y:S01]  /*0460*/  UMOV UR7, 0x2 ;  /* 0x0000000200077882 */ /* 0x000fe20000000000 */
[----:B------:R-:W-:Y:S01]  /*0470*/  ELECT P0, URZ, PT ;  /* 0x00000000003f782f */ /* 0x000fe20003800000 */
[----:B0-----:R-:W-:Y:S02]  /*0480*/  ULEA UR8, UR5, UR4, 0x18 ;  /* 0x0000000405087291 */ /* 0x001fe4000f8ec03f */
[----:B------:R-:W-:-:S04]  /*0490*/  UIADD3 UR4, -UR6, 0x100000, URZ ;  /* 0x0010000006047890 */ /* 0x000fc8000fffe13f */
[----:B------:R-:W-:Y:S02]  /*04a0*/  USHF.L.U32 UR5, UR4, 0xb, URZ ;  /* 0x0000000b04057899 */ /* 0x000fe4000800063f */
[----:B------:R-:W-:Y:S02]  /*04b0*/  USHF.L.U32 UR4, UR4, 0x1, URZ ;  /* 0x0000000104047899 */ /* 0x000fe4000800063f */
[----:B------:R-:W-:-:S04]  /*04c0*/  UIADD3 UR6, -UR7, 0x100000, URZ ;  /* 0x0010000007067890 */ /* 0x000fc8000fffe13f */
[----:B------:R-:W-:Y:S02]  /*04d0*/  USHF.L.U32 UR7, UR6, 0xb, URZ ;  /* 0x0000000b06077899 */ /* 0x000fe4000800063f */
[----:B------:R-:W-:Y:S01]  /*04e0*/  USHF.L.U32 UR6, UR6, 0x1, URZ ;  /* 0x0000000106067899 */ /* 0x000fe2000800063f */
[----:B------:R-:W0:Y:S03]  /*04f0*/  FENCE.VIEW.ASYNC.S ;  /* 0x00000000000073c6 */ /* 0x000e260000000000 */
[----:B0-----:R3:W0:Y:S08]  /*0500*/  SYNCS.EXCH.64 URZ, [UR8+0x22850], UR4 ;  /* 0x02285004083f75b2 */ /* 0x0016300008000100 */
[----:B------:R3:W0:Y:S01]  /*0510*/  SYNCS.EXCH.64 URZ, [UR8+0x22860], UR6 ;  /* 0x02286006083f75b2 */ /* 0x0006220008000100 */
[----:B------:R3:W0:Y:S01]  /*0520*/  SYNCS.EXCH.64 URZ, [UR8+0x22858], UR4 ;  /* 0x02285804083f75b2 */ /* 0x0006220008000100 */
[----:B------:R3:W0:Y:S02]  /*0530*/  SYNCS.EXCH.64 URZ, [UR8+0x22868], UR6 ;  /* 0x02286806083f75b2 */ /* 0x0006240008000100 */
[----:B---3--:R-:W-:Y:S01]  /*0540*/  NOP ;  /* 0x0000000000007918 */ /* 0x008fe20000000000 */
.L_x_235:
[----:B------:R-:W3:Y:S01]  /*0550*/  SHFL.IDX PT, R2, R0, RZ, 0x1f ;  /* 0x00001fff00027589 */ /* 0x000ee200000e0000 */
[----:B------:R-:W-:Y:S01]  /*0560*/  NOP ;  /* 0x0000000000007918 */ /* 0x000fe20000000000 */
[----:B---3--:R-:W-:-:S13]  /*0570*/  ISETP.NE.AND P0, PT, R2, RZ, PT ;  /* 0x000000ff0200720c */ /* 0x008fda0003f05270 */
[----:B------:R-:W-:Y:S05]  /*0580*/  @P0 BRA `(.L_x_236) ;  /* 0x0000000000380947 */ /* 0x000fea0003800000 */
[----:B0-----:R-:W0:Y:S01]  /*0590*/  S2UR UR5, SR_CgaCtaId ;  /* 0x00000000000579c3 */ /* 0x001e220000008800 */
[----:B------:R-:W-:Y:S01]  /*05a0*/  UMOV UR4, 0x400 ;  /* 0x0000040000047882 */ /* 0x000fe20000000000 */
[----:B------:R-:W-:Y:S01]  /*05b0*/  UMOV UR7, 0x1 ;  /* 0x0000000100077882 */ /* 0x000fe20000000000 */
[----:B------:R-:W-:Y:S01]  /*05c0*/  ELECT P0, URZ, PT ;  /* 0x00000000003f782f */ /* 0x000fe20003800000 */
[----:B0-----:R-:W-:Y:S02]  /*05d0*/  ULEA UR6, UR5, UR4, 0x18 ;  /* 0x0000000405067291 */ /* 0x001fe4000f8ec03f */
[----:B------:R-:W-:-:S04]  /*05e0*/  UIADD3 UR4, -UR7, 0x100000, URZ ;  /* 0x0010000007047890 */ /* 0x000fc8000fffe13f */
[----:B------:R-:W-:Y:S02]  /*05f0*/  USHF.L.U32 UR5, UR4, 0xb, URZ ;  /* 0x0000000b04057899 */ /* 0x000fe4000800063f */
[----:B------:R-:W-:Y:S01]  /*0600*/  USHF.L.U32 UR4, UR4, 0x1, URZ ;  /* 0x0000000104047899 */ /* 0x000fe2000800063f */
[----:B------:R-:W0:Y:S11]  /*0610*/  FENCE.VIEW.ASYNC.S ;  /* 0x00000000000073c6 */ /* 0x000e360000000000 */
[----:B0-----:R3:W0:Y:S01]  /*0620*/  SYNCS.EXCH.64 URZ, [UR6+0x22870], UR4 ;  /* 0x02287004063f75b2 */ /* 0x0016220008000100 */
[----:B------:R3:W0:Y:S01]  /*0630*/  SYNCS.EXCH.64 URZ, [UR6+0x22880], UR4 ;  /* 0x02288004063f75b2 */ /* 0x0006220008000100 */
[----:B------:R3:W0:Y:S01]  /*0640*/  SYNCS.EXCH.64 URZ, [UR6+0x22878], UR4 ;  /* 0x02287804063f75b2 */ /* 0x0006220008000100 */
[----:B------:R3:W0:Y:S02]  /*0650*/  SYNCS.EXCH.64 URZ, [UR6+0x22888], UR4 ;  /* 0x02288804063f75b2 */ /* 0x0006240008000100 */
[----:B---3--:R-:W-:Y:S01]  /*0660*/  NOP ;  /* 0x0000000000007918 */ /* 0x008fe20000000000 */
.L_x_236:
        /* <DEDUP_REMOVED lines=22> */
.L_x_237:
        /* <DEDUP_REMOVED lines=22> */
.L_x_238:
[----:B------:R-:W-:Y:S01]  /*0930*/  PLOP3.LUT P0, PT, PT, PT, UP0, 0x80, 0x0 ;  /* 0x000000000000781c */ /* 0x000fe20003f0f008 */
[----:B------:R-:W-:Y:S01]  /*0940*/  UMOV UR36, 0x1 ;  /* 0x0000000100247882 */ /* 0x000fe20000000000 */
[----:B------:R-:W-:Y:S01]  /*0950*/  NOP ;  /* 0x0000000000007918 */ /* 0x000fe20000000000 */
[----:B------:R-:W-:Y:S01]  /*0960*/  USEL UR36, UR36, 0x2, !UP0 ;  /* 0x0000000224247887 */ /* 0x000fe2000c000000 */
[----:B------:R-:W-:Y:S01]  /*0970*/  ULDC.64 UR40, c[0x0][0x208] ;  /* 0x0000820000287ab9 */ /* 0x000fe20000000a00 */
[----:B012-4-:R-:W-:Y:S08]  /*0980*/  BAR.SYNC.DEFER_BLOCKING 0x0 ;  /* 0x0000000000007b1d */ /* 0x017ff00000010000 */
[----:B------:R-:W-:Y:S05]  /*0990*/  @!P0 BRA `(.L_x_239) ;  /* 0x0000008400b08947 */ /* 0x000fea0003800000 */
.L_x_240:
[----:B------:R-:W-:-:S08]  /*09a0*/  NOP ;  /* 0x0000000000007918 */ /* 0x000fd00000000000 */
[----:B------:R-:W0:Y:S02]  /*09b0*/  USETMAXREG.TRY_ALLOC.CTAPOOL UP0, 0xf0 ;  /* 0x000000f0000079c8 */ /* 0x000e240008000600 */
[----:B0-----:R-:W-:-:S13]  /*09c0*/  PLOP3.LUT P0, PT, PT, PT, UP0, 0x80, 0x0 ;  /* 0x000000000000781c */ /* 0x001fda0003f0f008 */
[----:B------:R-:W-:Y:S05]  /*09d0*/  @!P0 BRA `(.L_x_240) ;  /* 0xfffffffc00f08947 */ /* 0x000fea000383ffff */
[----:B------:R-:W-:Y:S06]  /*09e0*/  BAR.ARV 0x8, 0x120 ;  /* 0x0204800000007b1d */ /* 0x000fec0000002000 */
[----:B------:R-:W-:Y:S02]  /*09f0*/  ISETP.NE.AND P0, PT, R22, 0x1, PT ;  /* 0x000000011600780c */ /* 0x000fe40003f05270 */
[----:B------:R-:W0:Y:S01]  /*0a00*/  S2UR UR5, SR_CgaCtaId ;  /* 0x00000000000579c3 */ /* 0x000e220000008800 */
[----:B------:R-:W-:-:S10]  /*0a10*/  UMOV UR4, 0x400 ;  /* 0x0000040000047882 */ /* 0x000fd40000000000 */
[----:B------:R-:W-:Y:S08]  /*0a20*/  @!P0 BAR.ARV 0x9, 0x100 ;  /* 0x0244000000008b1d */ /* 0x000ff00000002000 */
[----:B------:R-:W-:Y:S01]  /*0a30*/  BAR.SYNC.DEFER_BLOCKING 0x5, 0x120 ;  /* 0x0144800000007b1d */ /* 0x000fe20000010000 */
[----:B0-----:R-:W-:-:S09]  /*0a40*/  ULEA UR4, UR5, UR4, 0x18 ;  /* 0x0000000405047291 */ /* 0x001fd2000f8ec03f */
[----:B------:R-:W0:Y:S01]  /*0a50*/  LDS.128 R40, [UR4+0x228d0] ;  /* 0x0228d004ff287984 */ /* 0x000e220008000c00 */
[----:B------:R-:W-:Y:S01]  /*0a60*/  ULDC UR4, c[0x0][0xc14] ;  /* 0x0003050000047ab9 */ /* 0x000fe20000000800 */
[----:B------:R-:W-:Y:S06]  /*0a70*/  BAR.ARV 0x4, 0x120 ;  /* 0x0104800000007b1d */ /* 0x000fec0000002000 */
[----:B0-----:R-:W-:-:S13]  /*0a80*/  ISETP.GE.AND P0, PT, R43, UR4, PT ;  /* 0x000000042b007c0c */ /* 0x001fda000bf06270 */
[----:B------:R-:W-:Y:S05]  /*0a90*/  @P0 EXIT ;  /* 0x000000000000094d */ /* 0x000fea0003800000 */
[----:B------:R-:W0:Y:S01]  /*0aa0*/  S2R R0, SR_TID.X ;  /* 0x0000000000007919 */ /* 0x000e220000002100 */
[----:B------:R-:W-:Y:S01]  /*0ab0*/  R2UR UR5, R42 ;  /* 0x000000002a0572ca */ /* 0x000fe200000e0000 */
[----:B------:R-:W-:Y:S01]  /*0ac0*/  ULOP3.LUT UR47, UR36, 0x1, URZ, 0xfc, !UPT ;  /* 0x00000001242f7892 */ /* 0x000fe2000f8efc3f */
[----:B------:R-:W-:Y:S01]  /*0ad0*/  UMOV UR39, URZ ;  /* 0x0000003f00277c82 */ /* 0x000fe20008000000 */
[----:B------:R-:W-:Y:S01]  /*0ae0*/  UMOV UR38, URZ ;  /* 0x0000003f00267c82 */ /* 0x000fe20008000000 */
[----:B------:R-:W-:Y:S01]  /*0af0*/  UMOV UR37, URZ ;  /* 0x0000003f00257c82 */ /* 0x000fe20008000000 */
[----:B0-----:R-:W-:-:S05]  /*0b00*/  VIADD R203, R0, 0xffffff80 ;  /* 0xffffff8000cb7836 */ /* 0x001fca0000000000 */
[----:B------:R-:W-:-:S04]  /*0b10*/  SHF.R.S32.HI R0, RZ, 0x1f, R203 ;  /* 0x0000001fff007819 */ /* 0x000fc800000114cb */
[CC--:B------:R-:W-:Y:S02]  /*0b20*/  LEA.HI R2, R0.reuse, R203.reuse, RZ, 0x7 ;  /* 0x000000cb00027211 */ /* 0x0c0fe400078f38ff */
[----:B------:R-:W-:Y:S02]  /*0b30*/  LEA.HI R3, R0, R203, RZ, 0x4 ;  /* 0x000000cb00037211 */ /* 0x000fe400078f20ff */
[C---:B------:R-:W-:Y:S02]  /*0b40*/  LOP3.LUT R4, R2.reuse, 0xffffff80, RZ, 0xc0, !PT ;  /* 0xffffff8002047812 */ /* 0x040fe400078ec0ff */
[----:B------:R-:W-:Y:S02]  /*0b50*/  SHF.R.S32.HI R23, RZ, 0x7, R2 ;  /* 0x00000007ff177819 */ /* 0x000fe40000011402 */
[----:B------:R-:W-:Y:S01]  /*0b60*/  SHF.R.S32.HI R6, RZ, 0x4, R3 ;  /* 0x00000004ff067819 */ /* 0x000fe20000011403 */
[----:B------:R-:W-:Y:S01]  /*0b70*/  IMAD.IADD R19, R203, 0x1, -R4 ;  /* 0x00000001cb137824 */ /* 0x000fe200078e0a04 */
[----:B------:R-:W-:-:S04]  /*0b80*/  LEA.HI R2, R2, R23, RZ, 0x1 ;  /* 0x0000001702027211 */ /* 0x000fc800078f08ff */
[----:B------:R-:W-:Y:S02]  /*0b90*/  SHF.R.S32.HI R8, RZ, 0x1f, R19 ;  /* 0x0000001fff087819 */ /* 0x000fe40000011413 */
[----:B------:R-:W-:Y:S02]  /*0ba0*/  LOP3.LUT R2, R2, 0x3fffffe, RZ, 0xc0, !PT ;  /* 0x03fffffe02027812 */ /* 0x000fe400078ec0ff */
[CC--:B------:R-:W-:Y:S02]  /*0bb0*/  LEA.HI R7, R8.reuse, R19.reuse, RZ, 0x2 ;  /* 0x0000001308077211 */ /* 0x0c0fe400078f10ff */
[----:B------:R-:W-:Y:S01]  /*0bc0*/  LEA.HI R8, R8, R19, RZ, 0x5 ;  /* 0x0000001308087211 */ /* 0x000fe200078f28ff */
[----:B------:R-:W-:Y:S01]  /*0bd0*/  IMAD.IADD R2, R23, 0x1, -R2 ;  /* 0x0000000117027824 */ /* 0x000fe200078e0a02 */
[--C-:B------:R-:W-:Y:S02]  /*0be0*/  SHF.R.S32.HI R9, RZ, 0x2, R7.reuse ;  /* 0x00000002ff097819 */ /* 0x100fe40000011407 */
[----:B------:R-:W-:-:S02]  /*0bf0*/  SHF.R.S32.HI R4, RZ, 0x1f, R7 ;  /* 0x0000001fff047819 */ /* 0x000fc40000011407 */
[----:B------:R-:W-:Y:S02]  /*0c00*/  SHF.R.S32.HI R8, RZ, 0x5, R8 ;  /* 0x00000005ff087819 */ /* 0x000fe40000011408 */
[----:B------:R-:W-:Y:S02]  /*0c10*/  LEA.HI R5, R4, R9, RZ, 0x3 ;  /* 0x0000000904057211 */ /* 0x000fe400078f18ff */
[CC--:B------:R-:W-:Y:S02]  /*0c20*/  LEA.HI R4, R0.reuse, R203.reuse, RZ, 0x5 ;  /* 0x000000cb00047211 */ /* 0x0c0fe400078f28ff */
[----:B------:R-:W-:Y:S02]  /*0c30*/  LOP3.LUT R10, R5, 0xfffffff8, RZ, 0xc0, !PT ;  /* 0xfffffff8050a7812 */ /* 0x000fe400078ec0ff */
[----:B------:R-:W-:Y:S01]  /*0c40*/  LEA.HI R0, R0, R203, RZ, 0x3 ;  /* 0x000000cb00007211 */ /* 0x000fe200078f18ff */
[----:B------:R-:W-:Y:S01]  /*0c50*/  IMAD.SHL.U32 R5, R4, 0x20, RZ ;  /* 0x0000002004057824 */ /* 0x000fe200078e00ff */
[----:B------:R-:W-:Y:S01]  /*0c60*/  LOP3.LUT R4, R3, 0x3fffff0, RZ, 0xc0, !PT ;  /* 0x03fffff003047812 */ /* 0x000fe200078ec0ff */
[----:B------:R-:W-:Y:S01]  /*0c70*/  IMAD.IADD R9, R9, 0x1, -R10 ;  /* 0x0000000109097824 */ /* 0x000fe200078e0a0a */
[----:B------:R-:W-:-:S02]  /*0c80*/  LEA.HI R3, R3, R6, RZ, 0x1 ;  /* 0x0000000603037211 */ /* 0x000fc400078f08ff */
[----:B------:R-:W-:Y:S01]  /*0c90*/  LOP3.LUT R5, R5, 0xfffffc00, RZ, 0xc0, !PT ;  /* 0xfffffc0005057812 */ /* 0x000fe200078ec0ff */
[----:B------:R-:W-:Y:S01]  /*0ca0*/  IMAD R9, R8, 0x10, R9 ;  /* 0x0000001008097824 */ /* 0x000fe200078e0209 */
[----:B------:R-:W-:Y:S01]  /*0cb0*/  LOP3.LUT R3, R3, 0x1ffffffe, RZ, 0xc0, !PT ;  /* 0x1ffffffe03037812 */ /* 0x000fe200078ec0ff */
[----:B------:R-:W-:Y:S01]  /*0cc0*/  IMAD.IADD R4, R203, 0x1, -R4 ;  /* 0x00000001cb047824 */ /* 0x000fe200078e0a04 */
[----:B------:R-:W-:Y:S01]  /*0cd0*/  LOP3.LUT R200, R7, 0x7ffffffc, RZ, 0xc0, !PT ;  /* 0x7ffffffc07c87812 */ /* 0x000fe200078ec0ff */
[----:B------:R-:W-:Y:S01]  /*0ce0*/  IMAD R201, R2, 0x40, R9 ;  /* 0x0000004002c97824 */ /* 0x000fe200078e0209 */
[----:B------:R-:W-:Y:S01]  /*0cf0*/  LOP3.LUT R2, R0, 0x1ffffff8, RZ, 0xc0, !PT ;  /* 0x1ffffff800027812 */ /* 0x000fe200078ec0ff */
[----:B------:R-:W-:Y:S01]  /*0d00*/  IMAD R4, R4, 0x40, R5 ;  /* 0x0000004004047824 */ /* 0x000fe200078e0205 */
[----:B------:R-:W-:Y:S01]  /*0d10*/  SHF.R.S32.HI R16, RZ, 0x3, R0 ;  /* 0x00000003ff107819 */ /* 0x000fe20000011400 */
[----:B------:R-:W-:Y:S01]  /*0d20*/  IMAD.IADD R3, R6, 0x1, -R3 ;  /* 0x0000000106037824 */ /* 0x000fe200078e0a03 */
[----:B------:R-:W-:Y:S01]  /*0d30*/  IADD3 R200, R19, -R200, RZ ;  /* 0x800000c813c87210 */ /* 0x000fe20007ffe0ff */
[----:B------:R-:W-:-:S02]  /*0d40*/  IMAD.IADD R2, R203, 0x1, -R2 ;  /* 0x00000001cb027824 */ /* 0x000fc400078e0a02 */
[----:B------:R-:W-:Y:S02]  /*0d50*/  IMAD R202, R3, 0x8, R4 ;  /* 0x0000000803ca7824 */ /* 0x000fe400078e0204 */
[----:B------:R-:W-:-:S07]  /*0d60*/  IMAD.SHL.U32 R2, R2, 0x8, RZ ;  /* 0x0000000802027824 */ /* 0x000fce00078e00ff */
.L_x_282:
[----:B0---45:R-:W0:Y:S01]  /*0d70*/  LDC.64 R4, c[0x0][0xc60] ;  /* 0x00031800ff047b82 */ /* 0x031e220000000a00 */
[----:B------:R-:W-:Y:S01]  /*0d80*/  ULDC.64 UR6, c[0x0][0xa28] ;  /* 0x00028a0000067ab9 */ /* 0x000fe20000000a00 */
[----:B------:R-:W-:Y:S01]  /*0d90*/  ULDC.64 UR8, c[0x0][0xa20] ;  /* 0x0002880000087ab9 */ /* 0x000fe20000000a00 */
[----:B------:R-:W-:Y:S01]  /*0da0*/  ULDC UR4, c[0x0][0x404] ;  /* 0x0001010000047ab9 */ /* 0x000fe20000000800 */
[----:B0-----:R-:W-:-:S06]  /*0db0*/  IMAD.WIDE R4, R43, 0x4, R4 ;  /* 0x000000042b047825 */ /* 0x001fcc00078e0204 */
[----:B--2---:R-:W2:Y:S01]  /*0dc0*/  LDG.E R4, desc[UR40][R4.64] ;  /* 0x0000002804047981 */ /* 0x004ea2000c1e1900 */
[----:B------:R-:W-:Y:S02]  /*0dd0*/  UISETP.NE.U32.AND UP0, UPT, UR6, URZ, UPT ;  /* 0x0000003f0600728c */ /* 0x000fe4000bf05070 */
[----:B------:R-:W-:Y:S02]  /*0de0*/  UISETP.NE.U32.AND UP1, UPT, UR8, URZ, UPT ;  /* 0x0000003f0800728c */ /* 0x000fe4000bf25070 */
[----:B------:R-:W-:Y:S02]  /*0df0*/  UISETP.NE.AND.EX UP0, UPT, UR7, URZ, UPT, UP0 ;  /* 0x0000003f0700728c */ /* 0x000fe4000bf05300 */
[----:B------:R-:W-:-:S04]  /*0e00*/  UISETP.NE.AND.EX UP1, UPT, UR9, URZ, UPT, UP1 ;  /* 0x0000003f0900728c */ /* 0x000fc8000bf25310 */
[----:B------:R-:W-:Y:S02]  /*0e10*/  PLOP3.LUT P0, PT, PT, PT, UP0, 0x80, 0x0 ;  /* 0x000000000000781c */ /* 0x000fe40003f0f008 */
[----:B------:R-:W-:Y:S02]  /*0e20*/  PLOP3.LUT P1, PT, PT, PT, UP1, 0x80, 0x0 ;  /* 0x000000000000781c */ /* 0x000fe40003f2f018 */
[----:B--2---:R-:W-:-:S13]  /*0e30*/  R2UR UR46, R4 ;  /* 0x00000000042e72ca */ /* 0x004fda00000e0000 */
[----:B------:R-:W-:Y:S02]  /*0e40*/  USHF.R.S32.HI UR45, URZ, 0x1f, UR46 ;  /* 0x0000001f3f2d7899 */ /* 0x000fe4000801142e */
[----:B------:R-:W-:Y:S02]  /*0e50*/  @UP0 ULEA UR6, UP2, UR46, UR6, 0x2 ;  /* 0x000000062e060291 */ /* 0x000fe4000f84103f */
[----:B------:R-:W-:Y:S02]  /*0e60*/  @UP1 ULEA UR8, UP3, UR46, UR8, 0x2 ;  /* 0x000000082e081291 */ /* 0x000fe4000f86103f */
[----:B------:R-:W-:Y:S02]  /*0e70*/  @UP0 ULEA.HI.X UR7, UR46, UR7, UR45, 0x2, UP2 ;  /* 0x000000072e070291 */ /* 0x000fe400090f142d */
[----:B------:R-:W-:Y:S01]  /*0e80*/  @UP1 ULEA.HI.X UR9, UR46, UR9, UR45, 0x2, UP3 ;  /* 0x000000092e091291 */ /* 0x000fe200098f142d */
[----:B------:R-:W-:Y:S02]  /*0e90*/  IMAD.U32 R4, RZ, RZ, UR6 ;  /* 0x00000006ff047e24 */ /* 0x000fe4000f8e00ff */
[----:B---3--:R-:W-:-:S02]  /*0ea0*/  IMAD.U32 R6, RZ, RZ, UR8 ;  /* 0x00000008ff067e24 */ /* 0x008fc4000f8e00ff */
[----:B------:R-:W-:Y:S01]  /*0eb0*/  IMAD.U32 R5, RZ, RZ, UR7 ;  /* 0x00000007ff057e24 */ /* 0x000fe2000f8e00ff */
[----:B------:R-:W-:Y:S01]  /*0ec0*/  ULDC.64 UR6, c[0x0][0x3f8] ;  /* 0x0000fe0000067ab9 */ /* 0x000fe20000000a00 */
[----:B------:R-:W-:-:S03]  /*0ed0*/  IMAD.U32 R7, RZ, RZ, UR9 ;  /* 0x00000009ff077e24 */ /* 0x000fc6000f8e00ff */
[----:B------:R-:W2:Y:S04]  /*0ee0*/  @P0 LDG.E R4, desc[UR40][R4.64] ;  /* 0x0000002804040981 */ /* 0x000ea8000c1e1900 */
[----:B------:R-:W3:Y:S01]  /*0ef0*/  @P1 LDG.E R6, desc[UR40][R6.64] ;  /* 0x0000002806061981 */ /* 0x000ee2000c1e1900 */
[----:B------:R-:W-:Y:S01]  /*0f00*/  UISETP.NE.U32.AND UP0, UPT, UR6, URZ, UPT ;  /* 0x0000003f0600728c */ /* 0x000fe2000bf05070 */
[----:B------:R-:W-:Y:S01]  /*0f10*/  IMAD.MOV.U32 R18, RZ, RZ, R41 ;  /* 0x000000ffff127224 */ /* 0x000fe200078e0029 */
[----:B------:R-:W-:Y:S01]  /*0f20*/  UMOV UR43, URZ ;  /* 0x0000003f002b7c82 */ /* 0x000fe20008000000 */
[----:B------:R-:W-:Y:S01]  /*0f30*/  ULDC UR6, c[0x0][0x2e0] ;  /* 0x0000b80000067ab9 */ /* 0x000fe20000000800 */
[----:B------:R-:W-:Y:S01]  /*0f40*/  UISETP.NE.AND.EX UP0, UPT, UR7, URZ, UPT, UP0 ;  /* 0x0000003f0700728c */ /* 0x000fe2000bf05300 */
[----:B------:R-:W-:Y:S01]  /*0f50*/  CS2R R44, SRZ ;  /* 0x00000000002c7805 */ /* 0x000fe2000001ff00 */
[----:B------:R-:W-:Y:S01]  /*0f60*/  UMOV UR44, UR5 ;  /* 0x00000005002c7c82 */ /* 0x000fe20008000000 */
[----:B------:R-:W-:Y:S01]  /*0f70*/  CS2R R150, SRZ ;  /* 0x0000000000967805 */ /* 0x000fe2000001ff00 */
[----:B------:R-:W-:Y:S01]  /*0f80*/  USEL UR4, UR4, 0x1, UP0 ;  /* 0x0000000104047887 */ /* 0x000fe20008000000 */
[----:B------:R-:W-:-:S02]  /*0f90*/  CS2R R148, SRZ ;  /* 0x0000000000947805 */ /* 0x000fc4000001ff00 */
[----:B------:R-:W-:Y:S02]  /*0fa0*/  CS2R R146, SRZ ;  /* 0x0000000000927805 */ /* 0x000fe4000001ff00 */
[----:B------:R-:W-:Y:S01]  /*0fb0*/  CS2R R144, SRZ ;  /* 0x0000000000907805 */ /* 0x000fe2000001ff00 */
[----:B------:R-:W-:Y:S01]  /*0fc0*/  UIMAD UR4, UR4, UR6, URZ ;  /* 0x00000006040472a4 */ /* 0x000fe2000f8e023f */
[----:B------:R-:W-:Y:S02]  /*0fd0*/  CS2R R142, SRZ ;  /* 0x00000000008e7805 */ /* 0x000fe4000001ff00 */
[----:B------:R-:W-:Y:S02]  /*0fe0*/  CS2R R140, SRZ ;  /* 0x00000000008c7805 */ /* 0x000fe4000001ff00 */
[----:B------:R-:W-:Y:S02]  /*0ff0*/  CS2R R138, SRZ ;  /* 0x00000000008a7805 */ /* 0x000fe4000001ff00 */
[----:B------:R-:W-:-:S02]  /*1000*/  CS2R R136, SRZ ;  /* 0x0000000000887805 */ /* 0x000fc4000001ff00 */
[----:B------:R-:W-:Y:S02]  /*1010*/  CS2R R134, SRZ ;  /* 0x0000000000867805 */ /* 0x000fe4000001ff00 */
[----:B------:R-:W-:Y:S02]  /*1020*/  CS2R R132, SRZ ;  /* 0x0000000000847805 */ /* 0x000fe4000001ff00 */
        /* <DEDUP_REMOVED lines=32> */
[----:B-1----:R-:W-:Y:S02]  /*1230*/  CS2R R68, SRZ ;  /* 0x0000000000447805 */ /* 0x002fe4000001ff00 */
[----:B------:R-:W-:-:S02]  /*1240*/  CS2R R166, SRZ ;  /* 0x0000000000a67805 */ /* 0x000fc4000001ff00 */
[----:B------:R-:W-:Y:S01]  /*1250*/  CS2R R154, SRZ ;  /* 0x00000000009a7805 */ /* 0x000fe2000001ff00 */
[----:B------:R-:W-:Y:S01]  /*1260*/  IMAD.MOV.U32 R28, RZ, RZ, RZ ;  /* 0x000000ffff1c7224 */ /* 0x000fe200078e00ff */
[----:B------:R-:W-:Y:S01]  /*1270*/  CS2R R60, SRZ ;  /* 0x00000000003c7805 */ /* 0x000fe2000001ff00 */
[----:B------:R-:W-:Y:S01]  /*1280*/  IMAD.MOV.U32 R3, RZ, RZ, RZ ;  /* 0x000000ffff037224 */ /* 0x000fe200078e00ff */
[----:B------:R-:W-:Y:S02]  /*1290*/  CS2R R24, SRZ ;  /* 0x0000000000187805 */ /* 0x000fe4000001ff00 */
[----:B------:R-:W-:Y:S02]  /*12a0*/  CS2R R168, SRZ ;  /* 0x0000000000a87805 */ /* 0x000fe4000001ff00 */
[----:B------:R-:W-:Y:S02]  /*12b0*/  CS2R R156, SRZ ;  /* 0x00000000009c7805 */ /* 0x000fe4000001ff00 */
[----:B------:R-:W-:-:S02]  /*12c0*/  CS2R R14, SRZ ;  /* 0x00000000000e7805 */ /* 0x000fc4000001ff00 */
[----:B------:R-:W-:Y:S02]  /*12d0*/  CS2R R12, SRZ ;  /* 0x00000000000c7805 */ /* 0x000fe4000001ff00 */
[----:B------:R-:W-:Y:S02]  /*12e0*/  CS2R R170, SRZ ;  /* 0x0000000000aa7805 */ /* 0x000fe4000001ff00 */
[----:B------:R-:W-:Y:S02]  /*12f0*/  CS2R R158, SRZ ;  /* 0x00000000009e7805 */ /* 0x000fe4000001ff00 */
[----:B------:R-:W-:Y:S01]  /*1300*/  CS2R R10, SRZ ;  /* 0x00000000000a7805 */ /* 0x000fe2000001ff00 */
[----:B------:R-:W-:Y:S01]  /*1310*/  IMAD.MOV.U32 R8, RZ, RZ, RZ ;  /* 0x000000ffff087224 */ /* 0x000fe200078e00ff */
[----:B--2---:R-:W-:Y:S02]  /*1320*/  @P0 R2UR UR43, R4 ;  /* 0x00000000042b02ca */ /* 0x004fe400000e0000 */
[----:B------:R-:W-:-:S02]  /*1330*/  PLOP3.LUT P0, PT, PT, PT, PT, 0x80, 0x0 ;  /* 0x000000000000781c */ /* 0x000fc40003f0f070 */
[----:B---3--:R-:W-:Y:S01]  /*1340*/  @P1 R2UR UR4, R6 ;  /* 0x00000000060412ca */ /* 0x008fe200000e0000 */
[----:B------:R-:W-:-:S14]  /*1350*/  @P1 BRA `(.L_x_241) ;  /* 0x0000000000341947 */ /* 0x000fdc0003800000 */
[----:B------:R-:W-:Y:S02]  /*1360*/  ULDC.64 UR6, c[0x0][0xa08] ;  /* 0x0002820000067ab9 */ /* 0x000fe40000000a00 */
[----:B------:R-:W-:-:S04]  /*1370*/  ISETP.NE.U32.AND P1, PT, RZ, UR6, PT ;  /* 0x00000006ff007c0c */ /* 0x000fc8000bf25070 */
[----:B------:R-:W-:-:S13]  /*1380*/  ISETP.NE.AND.EX P1, PT, RZ, UR7, PT, P1 ;  /* 0x00000007ff007c0c */ /* 0x000fda000bf25310 */
[----:B------:R-:W-:Y:S05]  /*1390*/  @!P1 BRA `(.L_x_241) ;  /* 0x0000000000249947 */ /* 0x000fea0003800000 */
[----:B------:R-:W-:Y:S02]  /*13a0*/  ULDC.64 UR4, c[0x0][0xa08] ;  /* 0x0002820000047ab9 */ /* 0x000fe40000000a00 */
[----:B------:R-:W-:-:S06]  /*13b0*/  UIMAD.WIDE UR4, UR46, 0x4, UR4 ;  /* 0x000000042e0478a5 */ /* 0x000fcc000f8e0204 */
[----:B------:R-:W-:Y:S02]  /*13c0*/  IMAD.U32 R4, RZ, RZ, UR4 ;  /* 0x00000004ff047e24 */ /* 0x000fe4000f8e00ff */
[----:B------:R-:W-:-:S05]  /*13d0*/  IMAD.U32 R5, RZ, RZ, UR5 ;  /* 0x00000005ff057e24 */ /* 0x000fca000f8e00ff */
[----:B------:R-:W2:Y:S04]  /*13e0*/  LDG.E R6, desc[UR40][R4.64] ;  /* 0x0000002804067981 */ /* 0x000ea8000c1e1900 */
[----:B------:R-:W3:Y:S01]  /*13f0*/  LDG.E R0, desc[UR40][R4.64+0x4] ;  /* 0x0000042804007981 */ /* 0x000ee2000c1e1900 */
[----:B--2---:R-:W-:Y:S02]  /*1400*/  R2UR UR4, R6 ;  /* 0x00000000060472ca */ /* 0x004fe400000e0000 */
[----:B---3--:R-:W-:-:S13]  /*1410*/  R2UR UR5, R0 ;  /* 0x00000000000572ca */ /* 0x008fda00000e0000 */
[----:B------:R-:W-:-:S12]  /*1420*/  UIADD3 UR4, -UR4, UR5, URZ ;  /* 0x0000000504047290 */ /* 0x000fd8000fffe13f */
.L_x_241:
[----:B------:R-:W-:Y:S01]  /*1430*/  UIADD3 UR43, -UR43, UR4, URZ ;  /* 0x000000042b2b7290 */ /* 0x000fe2000fffe13f */
[----:B------:R-:W-:Y:S01]  /*1440*/  IMAD.MOV.U32 R9, RZ, RZ, RZ ;  /* 0x000000ffff097224 */ /* 0x000fe200078e00ff */
[----:B------:R-:W-:Y:S02]  /*1450*/  CS2R R174, SRZ ;  /* 0x0000000000ae7805 */ /* 0x000fe4000001ff00 */
[----:B------:R-:W-:Y:S01]  /*1460*/  CS2R R172, SRZ ;  /* 0x0000000000ac7805 */ /* 0x000fe2000001ff00 */
[----:B------:R-:W-:Y:S01]  /*1470*/  UISETP.GE.AND UP0, UPT, UR43, 0x1, UPT ;  /* 0x000000012b00788c */ /* 0x000fe2000bf06270 */
[----:B------:R-:W-:Y:S01]  /*1480*/  CS2R R36, SRZ ;  /* 0x0000000000247805 */ /* 0x000fe2000001ff00 */
[----:B------:R-:W-:Y:S01]  /*1490*/  UIADD3 UR4, UR43, 0x5f, URZ ;  /* 0x0000005f2b047890 */ /* 0x000fe2000fffe03f */
[----:B------:R-:W-:Y:S02]  /*14a0*/  CS2R R176, SRZ ;  /* 0x0000000000b07805 */ /* 0x000fe4000001ff00 */
[----:B------:R-:W-:Y:S01]  /*14b0*/  CS2R R32, SRZ ;  /* 0x0000000000207805 */ /* 0x000fe2000001ff00 */
[----:B------:R-:W-:Y:S01]  /*14c0*/  IMAD.MOV.U32 R26, RZ, RZ, RZ ;  /* 0x000000ffff1a7224 */ /* 0x000fe200078e00ff */
[----:B------:R-:W-:Y:S01]  /*14d0*/  PLOP3.LUT P1, PT, PT, PT, UP0, 0x80, 0x0 ;  /* 0x000000000000781c */ /* 0x000fe20003f2f008 */
[----:B------:R-:W-:Y:S01]  /*14e0*/  UIMAD.WIDE UR4, UR4, 0x2aaaaaab, URZ ;  /* 0x2aaaaaab040478a5 */ /* 0x000fe2000f8e023f */
[----:B------:R-:W-:Y:S01]  /*14f0*/  IMAD.MOV.U32 R29, RZ, RZ, RZ ;  /* 0x000000ffff1d7224 */ /* 0x000fe200078e00ff */
[----:B------:R-:W-:Y:S01]  /*1500*/  MOV R179, RZ ;  /* 0x000000ff00b37202 */ /* 0x000fe20000000f00 */
[----:B------:R-:W-:Y:S01]  /*1510*/  IMAD.MOV.U32 R6, RZ, RZ, RZ ;  /* 0x000000ffff067224 */ /* 0x000fe200078e00ff */
[----:B------:R-:W-:Y:S01]  /*1520*/  USHF.R.U32.HI UR42, URZ, 0x1f, UR5 ;  /* 0x0000001f3f2a7899 */ /* 0x000fe20008011605 */
[----:B------:R-:W-:-:S03]  /*1530*/  CS2R R4, SRZ ;  /* 0x0000000000047805 */ /* 0x000fc6000001ff00 */
[----:B------:R-:W-:-:S04]  /*1540*/  ULEA.HI.SX32 UR42, UR5, UR42, 0x1c ;  /* 0x0000002a052a7291 */ /* 0x000fc8000f8fe23f */
[----:B------:R-:W-:Y:S08]  /*1550*/  @!P1 BRA `(.L_x_242) ;  /* 0x0000005000149947 */ /* 0x000ff00003800000 */
[----:B------:R-:W0:Y:S01]  /*1560*/  SHFL.IDX PT, R0, R23, RZ, 0x1f ;  /* 0x00001fff17007589 */ /* 0x000e2200000e0000 */
[----:B------:R-:W1:Y:S01]  /*1570*/  S2UR UR7, SR_CgaCtaId ;  /* 0x00000000000779c3 */ /* 0x000e620000008800 */
[----:B------:R-:W-:Y:S01]  /*1580*/  UMOV UR6, 0x400 ;  /* 0x0000040000067882 */ /* 0x000fe20000000000 */
[----:B0-----:R-:W-:Y:S01]  /*1590*/  R2UR UR4, R0 ;  /* 0x00000000000472ca */ /* 0x001fe200000e0000 */
[----:B-1----:R-:W-:-:S04]  /*15a0*/  ULEA UR6, UR7, UR6, 0x18 ;  /* 0x0000000607067291 */ /* 0x002fc8000f8ec03f */
[----:B------:R-:W-:-:S04]  /*15b0*/  UIADD3 UR6, UR6, 0x18400, URZ ;  /* 0x0001840006067890 */ /* 0x000fc8000fffe03f */
[----:B------:R-:W-:-:S04]  /*15c0*/  ULOP3.LUT UP0, URZ, UR6, 0x1bf, URZ, 0xc0, !UPT ;  /* 0x000001bf063f7892 */ /* 0x000fc8000f80c03f */
[----:B------:R-:W-:Y:S02]  /*15d0*/  ULEA.HI UR5, UR4, UR4, URZ, 0x1 ;  /* 0x0000000404057291 */ /* 0x000fe4000f8f083f */
[----:B------:R-:W-:Y:S02]  /*15e0*/  PLOP3.LUT P0, PT, PT, PT, UP0, 0x80, 0x0 ;  /* 0x000000000000781c */ /* 0x000fe40003f0f008 */
[----:B------:R-:W-:-:S04]  /*15f0*/  ULOP3.LUT UR5, UR5, 0x1e, URZ, 0xc0, !UPT ;  /* 0x0000001e05057892 */ /* 0x000fc8000f8ec03f */
[----:B------:R-:W-:-:S04]  /*1600*/  UIADD3 UR5, UR4, -UR5, URZ ;  /* 0x8000000504057290 */ /* 0x000fc8000fffe03f */
[----:B------:R-:W-:-:S04]  /*1610*/  ULEA UR5, UR5, UR6, 0xd ;  /* 0x0000000605057291 */ /* 0x000fc8000f8e683f */
[----:B------:R-:W-:-:S04]  /*1620*/  USHF.R.U32.HI UR5, URZ, 0x4, UR5 ;  /* 0x000000043f057899 */ /* 0x000fc80008011605 */
[----:B------:R-:W-:Y:S01]  /*1630*/  ULOP3.LUT UR48, UR5, 0x3fff, URZ, 0xc0, !UPT ;  /* 0x00003fff05307892 */ /* 0x000fe2000f8ec03f */
[----:B------:R-:W-:Y:S11]  /*1640*/  @!P0 BRA `(.L_x_243) ;  /* 0x0000000000408947 */ /* 0x000ff60003800000 */
[----:B------:R-:W-:Y:S01]  /*1650*/  MOV R0, 0x0 ;  /* 0x0000000000007802 */ /* 0x000fe20000000f00 */
[----:B------:R-:W-:Y:S01]  /*1660*/  ULDC.64 UR4, c[0x4][0x90] ;  /* 0x0100240000047ab9 */ /* 0x000fe20000000a00 */
[----:B------:R-:W-:Y:S01]  /*1670*/  ULDC.64 UR6, c[0x4][0x28] ;  /* 0x01000a0000067ab9 */ /* 0x000fe20000000a00 */
[----:B------:R-:W-:Y:S01]  /*1680*/  IMAD.U32 R4, RZ, RZ, UR4 ;  /* 0x00000004ff047e24 */ /* 0x000fe2000f8e00ff */
[----:B------:R0:W1:Y:S01]  /*1690*/  LDC.64 R14, c[0x4][R0] ;  /* 0x01000000000e7b82 */ /* 0x0000620000000a00 */
[----:B------:R-:W-:Y:S01]  /*16a0*/  IMAD.U32 R5, RZ, RZ, UR5 ;  /* 0x00000005ff057e24 */ /* 0x000fe2000f8e00ff */
[----:B------:R-:W-:Y:S01]  /*16b0*/  ULDC.64 UR4, c[0x4][0x98] ;  /* 0x0100260000047ab9 */ /* 0x000fe20000000a00 */
[----:B------:R-:W-:Y:S02]  /*16c0*/  IMAD.U32 R10, RZ, RZ, UR6 ;  /* 0x00000006ff0a7e24 */ /* 0x000fe4000f8e00ff */
[----:B------:R-:W-:Y:S02]  /*16d0*/  IMAD.U32 R6, RZ, RZ, UR4 ;  /* 0x00000004ff067e24 */ /* 0x000fe4000f8e00ff */
[----:B------:R-:W-:-:S02]  /*16e0*/  IMAD.U32 R7, RZ, RZ, UR5 ;  /* 0x00000005ff077e24 */ /* 0x000fc4000f8e00ff */
[----:B------:R-:W-:Y:S02]  /*16f0*/  IMAD.U32 R11, RZ, RZ, UR7 ;  /* 0x00000007ff0b7e24 */ /* 0x000fe4000f8e00ff */
[----:B------:R-:W-:Y:S02]  /*1700*/  IMAD.MOV.U32 R8, RZ, RZ, 0x70 ;  /* 0x00000070ff087424 */ /* 0x000fe400078e00ff */
[----:B------:R-:W-:Y:S02]  /*1710*/  IMAD.MOV.U32 R12, RZ, RZ, 0x1 ;  /* 0x00000001ff0c7424 */ /* 0x000fe400078e00ff */
[----:B0-----:R-:W-:-:S07]  /*1720*/  IMAD.MOV.U32 R13, RZ, RZ, RZ ;  /* 0x000000ffff0d7224 */ /* 0x001fce00078e00ff */
[----:B------:R-:W-:-:S07]  /*1730*/  LEPC R20, `(.L_x_243) ;  /* 0x000000001014794e */ /* 0x000fce0000000000 */
[----:B-1----:R-:W-:Y:S05]  /*1740*/  CALL.ABS.NOINC R14 ;  /* 0x000000000e007343 */ /* 0x002fea0003c00000 */
.L_x_243:
[----:B------:R-:W0:Y:S01]  /*1750*/  S2R R3, SR_CgaCtaId ;  /* 0x0000000000037919 */ /* 0x000e220000008800 */
[----:B------:R-:W-:Y:S01]  /*1760*/  ULEA.HI UR4, UR39, UR39, URZ, 0x1 ;  /* 0x0000002727047291 */ /* 0x000fe2000f8f083f */
[----:B------:R-:W-:Y:S01]  /*1770*/  MOV R6, 0x400 ;  /* 0x0000040000067802 */ /* 0x000fe20000000f00 */
[----:B------:R-:W-:Y:S02]  /*1780*/  VIADD R9, R22, 0x8 ;  /* 0x0000000816097836 */ /* 0x000fe40000000000 */
[----:B------:R-:W-:-:S04]  /*1790*/  ULOP3.LUT UR4, UR4, 0xfffffffe, URZ, 0xc0, !UPT ;  /* 0xfffffffe04047892 */ /* 0x000fc8000f8ec03f */
[----:B------:R-:W-:-:S06]  /*17a0*/  UIADD3 UR4, UR39, -UR4, URZ ;  /* 0x8000000427047290 */ /* 0x000fcc000fffe03f */
[----:B------:R-:W-:Y:S01]  /*17b0*/  IMAD.U32 R0, RZ, RZ, UR4 ;  /* 0x00000004ff007e24 */ /* 0x000fe2000f8e00ff */
[----:B0-----:R-:W-:-:S04]  /*17c0*/  LEA R6, R3, R6, 0x18 ;  /* 0x0000000603067211 */ /* 0x001fc800078ec0ff */
[----:B------:R-:W-:-:S04]  /*17d0*/  SHF.L.U32 R3, R0, 0x1f, RZ ;  /* 0x0000001f00037819 */ /* 0x000fc800000006ff */
[----:B------:R-:W0:Y:S02]  /*17e0*/  SYNCS.PHASECHK.TRANS64.TRYWAIT P0, [R6+URZ+0x22800], R3 ;  /* 0x02280003060075a7 */ /* 0x000e24000800017f */
[----:B0-----:R-:W-:Y:S05]  /*17f0*/  @!P0 BRA `(.L_x_244) ;  /* 0x000000bc00cc8947 */ /* 0x001fea0003800000 */
.L_x_366:
[----:B------:R-:W-:Y:S01]  /*1800*/  IMAD.U32 R0, RZ, RZ, UR47 ;  /* 0x0000002fff007e24 */ /* 0x000fe2000f8e00ff */
[----:B------:R-:W-:Y:S05]  /*1810*/  WARPSYNC.ALL ;  /* 0x0000000000007948 */ /* 0x000fea0003800000 */
[----:B------:R1:W-:Y:S01]  /*1820*/  BAR.SYNC.DEFER_BLOCKING R9, 0x100 ;  /* 0x000400090000751d */ /* 0x0003e20000010000 */
[----:B------:R-:W-:-:S13]  /*1830*/  ISETP.NE.AND P0, PT, R0, 0x3, PT ;  /* 0x000000030000780c */ /* 0x000fda0003f05270 */
[----:B-1----:R-:W-:Y:S05]  /*1840*/  @!P0 BRA `(.L_x_245) ;  /* 0x0000000000048947 */ /* 0x002fea0003800000 */
[----:B------:R-:W-:Y:S01]  /*1850*/  BPT.TRAP 0x1 ;  /* 0x000000040000795c */ /* 0x000fe20000300000 */
.L_x_245:
[----:B------:R-:W-:Y:S02]  /*1860*/  IMAD.U32 R5, RZ, RZ, UR37 ;  /* 0x00000025ff057e24 */ /* 0x000fe4000f8e00ff */
[----:B------:R-:W-:-:S03]  /*1870*/  IMAD.U32 R10, RZ, RZ, UR38 ;  /* 0x00000026ff0a7e24 */ /* 0x000fc6000f8e00ff */
[----:B------:R-:W-:Y:S02]  /*1880*/  LEA R5, R5, R6, 0x3 ;  /* 0x0000000605057211 */ /* 0x000fe400078e18ff */
[----:B------:R-:W-:-:S04]  /*1890*/  SHF.L.U32 R10, R10, 0x1f, RZ ;  /* 0x0000001f0a0a7819 */ /* 0x000fc800000006ff */
[----:B------:R1:W2:Y:S01]  /*18a0*/  SYNCS.PHASECHK.TRANS64.TRYWAIT P1, [R5+URZ+0x22830], R10 ;  /* 0x0228300a050075a7 */ /* 0x0002a2000802017f */
[----:B------:R-:W-:Y:S05]  /*18b0*/  @!P0 BRA `(.L_x_246) ;  /* 0x0000000000048947 */ /* 0x000fea0003800000 */
[----:B------:R-:W-:Y:S01]  /*18c0*/  BPT.TRAP 0x1 ;  /* 0x000000040000795c */ /* 0x000fe20000300000 */
.L_x_246:
[----:B--2---:R-:W-:Y:S05]  /*18d0*/  @P1 BRA `(.L_x_247) ;  /* 0x0000000000081947 */ /* 0x004fea0003800000 */
[----:B------:R-:W2:Y:S02]  /*18e0*/  SYNCS.PHASECHK.TRANS64.TRYWAIT P1, [R5+URZ+0x22830], R10 ;  /* 0x0228300a050075a7 */ /* 0x000ea4000802017f */
[----:B--2---:R-:W-:Y:S05]  /*18f0*/  @!P1 BRA `(.L_x_248) ;  /* 0x000000bc00a09947 */ /* 0x004fea0003800000 */
.L_x_247:
[----:B------:R-:W-:Y:S01]  /*1900*/  R2UR UR4, R6 ;  /* 0x00000000060472ca */ /* 0x000fe200000e0000 */
[----:B------:R-:W-:Y:S01]  /*1910*/  WARPGROUP.ARRIVE ;  /* 0x00000000000079c5 */ /* 0x000fe20000000000 */
[----:B------:R-:W-:Y:S01]  /*1920*/  UMOV UR5, 0x40000040 ;  /* 0x4000004000057882 */ /* 0x000fe20000000000 */
[----:B------:R-:W-:Y:S01]  /*1930*/  UMOV UR7, 0x40000040 ;  /* 0x4000004000077882 */ /* 0x000fe20000000000 */
[----:B------:R-:W-:Y:S01]  /*1940*/  UMOV UR9, 0x40000040 ;  /* 0x4000004000097882 */ /* 0x000fe20000000000 */
[----:B------:R-:W-:Y:S01]  /*1950*/  UMOV UR11, 0x40000040 ;  /* 0x40000040000b7882 */ /* 0x000fe20000000000 */
[----:B------:R-:W-:Y:S01]  /*1960*/  UMOV UR13, 0x40000040 ;  /* 0x40000040000d7882 */ /* 0x000fe20000000000 */
[----:B------:R-:W-:Y:S01]  /*1970*/  UMOV UR15, 0x40000040 ;  /* 0x40000040000f7882 */ /* 0x000fe20000000000 */
[----:B------:R-:W-:Y:S01]  /*1980*/  UMOV UR17, 0x40000040 ;  /* 0x4000004000117882 */ /* 0x000fe20000000000 */
[----:B------:R-:W-:Y:S01]  /*1990*/  UMOV UR19, 0x40000040 ;  /* 0x4000004000137882 */ /* 0x000fe20000000000 */
[----:B------:R-:W-:Y:S01]  /*19a0*/  P2R R72, PR, RZ, 0x1 ;  /* 0x00000001ff487803 */ /* 0x000fe20000000000 */
[----:B------:R-:W3:Y:S02]  /*19b0*/  S2R R73, SR_TID.X ;  /* 0x0000000000497919 */ /* 0x000ee40000002100 */
[----:B------:R-:W-:-:S04]  /*19c0*/  UIADD3 UR4, UR4, 0x1c400, URZ ;  /* 0x0001c40004047890 */ /* 0x000fc8000fffe03f */
[----:B------:R-:W-:-:S04]  /*19d0*/  USHF.R.U32.HI UR4, URZ, 0x4, UR4 ;  /* 0x000000043f047899 */ /* 0x000fc80008011604 */
[----:B------:R-:W-:-:S04]  /*19e0*/  ULOP3.LUT UR4, UR4, 0x3fff, URZ, 0xc0, !UPT ;  /* 0x00003fff04047892 */ /* 0x000fc8000f8ec03f */
[----:B------:R-:W-:Y:S02]  /*19f0*/  ULOP3.LUT UR20, UR4, 0x10000, URZ, 0xfc, !UPT ;  /* 0x0001000004147892 */ /* 0x000fe4000f8efc3f */
[----:B------:R-:W-:Y:S02]  /*1a00*/  ULOP3.LUT UR4, UR48, 0x10000, URZ, 0xfc, !UPT ;  /* 0x0001000030047892 */ /* 0x000fe4000f8efc3f */
[----:B------:R-:W-:Y:S02]  /*1a10*/  UIMAD UR6, UR37, 0x300, UR20 ;  /* 0x00000300250678a4 */ /* 0x000fe4000f8e0214 */
[----:B------:R-:W-:Y:S02]  /*1a20*/  UIADD3 UR8, UR4, 0x2, URZ ;  /* 0x0000000204087890 */ /* 0x000fe4000fffe03f */
[----:B------:R-:W-:Y:S02]  /*1a30*/  UIADD3 UR10, UR6, 0x2, URZ ;  /* 0x00000002060a7890 */ /* 0x000fe4000fffe03f */
[----:B------:R-:W-:-:S02]  /*1a40*/  UIADD3 UR12, UR4, 0x4, URZ ;  /* 0x00000004040c7890 */ /* 0x000fc4000fffe03f */
[----:B------:R-:W-:Y:S02]  /*1a50*/  UIADD3 UR14, UR6, 0x4, URZ ;  /* 0x00000004060e7890 */ /* 0x000fe4000fffe03f */
[----:B------:R-:W-:Y:S01]  /*1a60*/  HGMMA.64x96x16.F32 R24, gdesc[UR4], RZ, !UPT, gsb0 ;  /* 0x01600000041879f0 */ /* 0x000fe2000c0008ff */
[----:B------:R-:W-:Y:S02]  /*1a70*/  UIADD3 UR16, UR4, 0x6, URZ ;  /* 0x0000000604107890 */ /* 0x000fe4000fffe03f */
[----:B------:R-:W-:Y:S01]  /*1a80*/  UIADD3 UR18, UR6, 0x6, URZ ;  /* 0x0000000606127890 */ /* 0x000fe2000fffe03f */
        /* <DEDUP_REMOVED lines=42> */
[----:B------:R-:W-:Y:S01]  /*1d30*/  FMUL.FTZ R38, R38, UR7 ;  /* 0x0000000726267c20 */ /* 0x000fe20008410000 */
[----:B------:R-:W-:Y:S01]  /*1d40*/  FMUL.FTZ R48, R48, UR7 ;  /* 0x0000000730307c20 */ /* 0x000fe20008410000 */
[----:B------:R-:W0:Y:S01]  /*1d50*/  MUFU.TANH R28, R28 ;  /* 0x0000001c001c7308 */ /* 0x000e220000002400 */
[----:B----4-:R-:W-:Y:S01]  /*1d60*/  FSEL R24, R24, -INF , P6 ;  /* 0xff80000018187808 */ /* 0x010fe20003000000 */
[----:B------:R-:W-:Y:S01]  /*1d70*/  FMUL.FTZ R39, R39, UR7 ;  /* 0x0000000727277c20 */ /* 0x000fe20008410000 */
[----:B------:R-:W-:Y:S01]  /*1d80*/  FMUL.FTZ R49, R49, UR7 ;  /* 0x0000000731317c20 */ /* 0x000fe20008410000 */
[----:B------:R-:W-:Y:S01]  /*1d90*/  FMUL.FTZ R42, R42, UR7 ;  /* 0x000000072a2a7c20 */ /* 0x000fe20008410000 */
[----:B------:R-:W-:Y:S01]  /*1da0*/  FMUL.FTZ R43, R43, UR7 ;  /* 0x000000072b2b7c20 */ /* 0x000fe20008410000 */
        /* <DEDUP_REMOVED lines=10> */
[----:B------:R-:W5:Y:S01]  /*1e50*/  MUFU.TANH R32, R32 ;  /* 0x0000002000207308 */ /* 0x000f620000002400 */
[----:B0-----:R-:W-:Y:S01]  /*1e60*/  FSEL R28, R28, -INF , P4 ;  /* 0xff8000001c1c7808 */ /* 0x001fe20002000000 */
[----:B------:R-:W-:Y:S01]  /*1e70*/  FMUL.FTZ R51, R51, UR7 ;  /* 0x0000000733337c20 */ /* 0x000fe20008410000 */
[----:B------:R-:W-:Y:S01]  /*1e80*/  FMUL.FTZ R60, R60, UR7 ;  /* 0x000000073c3c7c20 */ /* 0x000fe20008410000 */
[----:B------:R-:W-:Y:S01]  /*1e90*/  FMUL.FTZ R54, R54, UR7 ;  /* 0x0000000736367c20 */ /* 0x000fe20008410000 */
[----:B------:R-:W-:Y:S01]  /*1ea0*/  FMUL.FTZ R61, R61, UR7 ;  /* 0x000000073d3d7c20 */ /* 0x000fe20008410000 */
[----:B------:R-:W-:Y:S01]  /*1eb0*/  FMUL.FTZ R55, R55, UR7 ;  /* 0x0000000737377c20 */ /* 0x000fe20008410000 */
[----:B------:R-:W-:Y:S01]  /*1ec0*/  FMUL.FTZ R64, R64, UR7 ;  /* 0x0000000740407c20 */ /* 0x000fe20008410000 */
[----:B------:R0:W1:Y:S01]  /*1ed0*/  MUFU.TANH R3, R26 ;  /* 0x0000001a00037308 */ /* 0x0000620000002400 */
        /* <DEDUP_REMOVED lines=8> */
[----:B0-----:R-:W-:Y:S01]  /*1f60*/  FMNMX.FTZ R26, R28, R7, !PT ;  /* 0x000000071c1a7209 */ /* 0x001fe20007810000 */
[----:B------:R-:W-:Y:S01]  /*1f70*/  FMUL.FTZ R63, R63, UR7 ;  /* 0x000000073f3f7c20 */ /* 0x000fe20008410000 */
[----:B-----5:R-:W-:Y:S01]  /*1f80*/  FSEL R32, R32, -INF , P1 ;  /* 0xff80000020207808 */ /* 0x020fe20000800000 */
[----:B------:R-:W-:Y:S01]  /*1f90*/  FMUL.FTZ R66, R66, UR7 ;  /* 0x0000000742427c20 */ /* 0x000fe20008410000 */
[----:B------:R-:W-:Y:S01]  /*1fa0*/  FMNMX.FTZ R7, R29, R26, !PT ;  /* 0x0000001a1d077209 */ /* 0x000fe20007810000 */
[----:B------:R-:W-:Y:S01]  /*1fb0*/  FMUL.FTZ R67, R67, UR7 ;  /* 0x0000000743437c20 */ /* 0x000fe20008410000 */
[----:B------:R-:W-:Y:S01]  /*1fc0*/  FMUL.FTZ R70, R70, UR7 ;  /* 0x0000000746467c20 */ /* 0x000fe20008410000 */
[----:B------:R-:W0:Y:S01]  /*1fd0*/  MUFU.TANH R4, R27 ;  /* 0x0000001b00047308 */ /* 0x000e220000002400 */
[----:B-1----:R-:W-:Y:S01]  /*1fe0*/  FSEL R3, R3, -INF , P6 ;  /* 0xff80000003037808 */ /* 0x002fe20003000000 */
[----:B------:R-:W-:Y:S01]  /*1ff0*/  FMUL.FTZ R71, R71, UR7 ;  /* 0x0000000747477c20 */ /* 0x000fe20008410000 */
[----:B------:R-:W-:-:S02]  /*2000*/  ISETP.GT.AND P6, PT, R0, 0x18, PT ;  /* 0x000000180000780c */ /* 0x000fc40003fc4270 */
[----:B------:R-:W-:-:S03]  /*2010*/  FMNMX.FTZ R26, R32, R7, !PT ;  /* 0x00000007201a7209 */ /* 0x000fc60007810000 */
[----:B------:R-:W1:Y:S01]  /*2020*/  MUFU.TANH R36, R36 ;  /* 0x0000002400247308 */ /* 0x000e620000002400 */
[----:B----4-:R-:W-:-:S04]  /*2030*/  FSEL R33, R33, -INF , P2 ;  /* 0xff80000021217808 */ /* 0x010fc80001000000 */
[----:B------:R-:W-:-:S03]  /*2040*/  FMNMX.FTZ R7, R33, R26, !PT ;  /* 0x0000001a21077209 */ /* 0x000fc60007810000 */
[----:B------:R-:W4:Y:S01]  /*2050*/  MUFU.TANH R8, R30 ;  /* 0x0000001e00087308 */ /* 0x000f220000002400 */
[----:B0-----:R-:W-:Y:S02]  /*2060*/  FSEL R4, R4, -INF , P5 ;  /* 0xff80000004047808 */ /* 0x001fe40002800000 */
[----:B------:R-:W-:-:S05]  /*2070*/  ISETP.GT.AND P5, PT, R0, 0x19, PT ;  /* 0x000000190000780c */ /* 0x000fca0003fa4270 */
[----:B------:R-:W0:Y:S01]  /*2080*/  MUFU.TANH R37, R37 ;  /* 0x0000002500257308 */ /* 0x000e220000002400 */
[----:B-1----:R-:W-:-:S04]  /*2090*/  FSEL R36, R36, -INF , P6 ;  /* 0xff80000024247808 */ /* 0x002fc80003000000 */
[----:B------:R-:W-:-:S03]  /*20a0*/  FMNMX.FTZ R26, R36, R7, !PT ;  /* 0x00000007241a7209 */ /* 0x000fc60007810000 */
[----:B------:R-:W1:Y:S01]  /*20b0*/  MUFU.TANH R11, R31 ;  /* 0x0000001f000b7308 */ /* 0x000e620000002400 */
[----:B----4-:R-:W-:Y:S02]  /*20c0*/  FSEL R8, R8, -INF , P4 ;  /* 0xff80000008087808 */ /* 0x010fe40002000000 */
[----:B------:R-:W-:-:S05]  /*20d0*/  ISETP.GT.AND P4, PT, R0, 0x20, PT ;  /* 0x000000200000780c */ /* 0x000fca0003f84270 */
[----:B------:R-:W4:Y:S01]  /*20e0*/  MUFU.TANH R40, R40 ;  /* 0x0000002800287308 */ /* 0x000f220000002400 */
[----:B0-----:R-:W-:-:S04]  /*20f0*/  FSEL R37, R37, -INF , P5 ;  /* 0xff80000025257808 */ /* 0x001fc80002800000 */
[----:B------:R-:W-:-:S03]  /*2100*/  FMNMX.FTZ R7, R37, R26, !PT ;  /* 0x0000001a25077209 */ /* 0x000fc60007810000 */
[----:B------:R-:W0:Y:S01]  /*2110*/  MUFU.TANH R12, R34 ;  /* 0x00000022000c7308 */ /* 0x000e220000002400 */
[----:B-1----:R-:W-:Y:S02]  /*2120*/  FSEL R11, R11, -INF , P3 ;  /* 0xff8000000b0b7808 */ /* 0x002fe40001800000 */
[----:B------:R-:W-:-:S05]  /*2130*/  ISETP.GT.AND P3, PT, R0, 0x21, PT ;  /* 0x000000210000780c */ /* 0x000fca0003f64270 */
        /* <DEDUP_REMOVED lines=88> */
[----:B-1----:R-:W-:-:S04]  /*26c0*/  FSEL R69, R69, -INF , P1 ;  /* 0xff80000045457808 */ /* 0x002fc80000800000 */
[----:B------:R-:W-:-:S03]  /*26d0*/  FMNMX.FTZ R7, R69, R0, !PT ;  /* 0x0000000045077209 */ /* 0x000fc60007810000 */
[----:B------:R-:W1:Y:S01]  /*26e0*/  MUFU.TANH R66, R66 ;  /* 0x0000004200427308 */ /* 0x000e620000002400 */
[----:B----4-:R-:W-:Y:S01]  /*26f0*/  FSEL R62, R62, -INF , P6 ;  /* 0xff8000003e3e7808 */ /* 0x010fe20003000000 */
[----:B------:R-:W4:Y:S06]  /*2700*/  SHFL.BFLY PT, R0, R7, 0x2, 0x1f ;  /* 0x0c401f0007007f89 */ /* 0x000f2c00000e0000 */
[----:B------:R-:W5:Y:S01]  /*2710*/  MUFU.TANH R67, R67 ;  /* 0x0000004300437308 */ /* 0x000f620000002400 */
[----:B0-----:R-:W-:-:S07]  /*2720*/  FSEL R63, R63, -INF , P5 ;  /* 0xff8000003f3f7808 */ /* 0x001fce0002800000 */
[----:B------:R-:W0:Y:S01]  /*2730*/  MUFU.TANH R70, R70 ;  /* 0x0000004600467308 */ /* 0x000e220000002400 */
[----:B-1----:R-:W-:-:S07]  /*2740*/  FSEL R66, R66, -INF , P4 ;  /* 0xff80000042427808 */ /* 0x002fce0002000000 */
[----:B------:R-:W1:Y:S01]  /*2750*/  MUFU.TANH R71, R71 ;  /* 0x0000004700477308 */ /* 0x000e620000002400 */
[----:B-----5:R-:W-:Y:S02]  /*2760*/  FSEL R67, R67, -INF , P3 ;  /* 0xff80000043437808 */ /* 0x020fe40001800000 */
[----:B----4-:R-:W-:Y:S02]  /*2770*/  FMNMX.FTZ R21, R7, R0, !PT ;  /* 0x0000000007157209 */ /* 0x010fe40007810000 */
[----:B------:R-:W-:-:S03]  /*2780*/  FMNMX.FTZ R7, R3, R4, !PT ;  /* 0x0000000403077209 */ /* 0x000fc60007810000 */
[----:B------:R-:W4:Y:S01]  /*2790*/  SHFL.BFLY PT, R0, R21, 0x1, 0x1f ;  /* 0x0c201f0015007f89 */ /* 0x000f2200000e0000 */
[----:B0-----:R-:W-:Y:S02]  /*27a0*/  FSEL R70, R70, -INF , P2 ;  /* 0xff80000046467808 */ /* 0x001fe40001000000 */
[----:B-1----:R-:W-:Y:S02]  /*27b0*/  FSEL R71, R71, -INF , P1 ;  /* 0xff80000047477808 */ /* 0x002fe40000800000 */
[----:B----4-:R-:W-:-:S04]  /*27c0*/  FMNMX.FTZ R0, R21, R0, !PT ;  /* 0x0000000015007209 */ /* 0x010fc80007810000 */
[C---:B------:R-:W-:Y:S01]  /*27d0*/  FSETP.NEU.FTZ.AND P0, PT, R0.reuse, -INF , PT ;  /* 0xff8000000000780b */ /* 0x040fe20003f1d000 */
[----:B------:R-:W-:-:S05]  /*27e0*/  FMUL.FTZ R26, R0, UR10 ;  /* 0x0000000a001a7c20 */ /* 0x000fca0008410000 */
[----:B------:R-:W-:Y:S02]  /*27f0*/  FSEL R27, R26, RZ, P0 ;  /* 0x000000ff1a1b7208 */ /* 0x000fe40000000000 */
[----:B------:R-:W-:Y:S02]  /*2800*/  FMNMX.FTZ R26, R8, R7, !PT ;  /* 0x00000007081a7209 */ /* 0x000fe40007810000 */
[----:B------:R-:W-:Y:S01]  /*2810*/  ISETP.NE.AND P0, PT, R72, RZ, PT ;  /* 0x000000ff4800720c */ /* 0x000fe20003f05270 */
[--C-:B------:R-:W-:Y:S01]  /*2820*/  FFMA.FTZ R21, R24, UR10, -R27.reuse ;  /* 0x0000000a18157c23 */ /* 0x100fe2000801081b */
[----:B------:R-:W-:Y:S01]  /*2830*/  FMNMX.FTZ R7, R11, R26, !PT ;  /* 0x0000001a0b077209 */ /* 0x000fe20007810000 */
[--C-:B------:R-:W-:Y:S01]  /*2840*/  FFMA.FTZ R25, R25, UR10, -R27.reuse ;  /* 0x0000000a19197c23 */ /* 0x100fe2000801081b */
[--C-:B------:R-:W-:Y:S01]  /*2850*/  FFMA.FTZ R28, R28, UR10, -R27.reuse ;  /* 0x0000000a1c1c7c23 */ /* 0x100fe2000801081b */
[----:B------:R-:W-:Y:S01]  /*2860*/  MUFU.EX2 R152, R21 ;  /* 0x0000001500987308 */ /* 0x000fe20000000800 */
[----:B------:R-:W-:Y:S01]  /*2870*/  FMNMX.FTZ R24, R12, R7, !PT ;  /* 0x000000070c187209 */ /* 0x000fe20007810000 */
[--C-:B------:R-:W-:Y:S01]  /*2880*/  FFMA.FTZ R29, R29, UR10, -R27.reuse ;  /* 0x0000000a1d1d7c23 */ /* 0x100fe2000801081b */
[--C-:B------:R-:W-:Y:S01]  /*2890*/  FFMA.FTZ R32, R32, UR10, -R27.reuse ;  /* 0x0000000a20207c23 */ /* 0x100fe2000801081b */
        /* <DEDUP_REMOVED lines=20> */
[----:B------:R-:W0:Y:S01]  /*29e0*/  MUFU.EX2 R29, R29 ;  /* 0x0000001d001d7308 */ /* 0x000e220000000800 */
        /* <DEDUP_REMOVED lines=9> */
[----:B------:R-:W-:-:S03]  /*2a80*/  FFMA.FTZ R27, R69, UR10, -R27 ;  /* 0x0000000a451b7c23 */ /* 0x000fc6000801081b */
[----:B------:R-:W-:-:S03]  /*2a90*/  FMNMX.FTZ R7, R51, R24, !PT ;  /* 0x0000001833077209 */ /* 0x000fc60007810000 */
[----:B------:R-:W1:Y:S01]  /*2aa0*/  MUFU.EX2 R33, R33 ;  /* 0x0000002100217308 */ /* 0x000e620000000800 */
[----:B------:R-:W-:Y:S02]  /*2ab0*/  FMNMX.FTZ R24, R54, R7, !PT ;  /* 0x0000000736187209 */ /* 0x000fe40007810000 */
[----:B0-----:R-:W-:Y:S02]  /*2ac0*/  F2FP.F16.F32.PACK_AB R154, R29, R28 ;  /* 0x0000001c1d9a723e */ /* 0x001fe400000000ff */
[----:B------:R-:W-:-:S03]  /*2ad0*/  FMNMX.FTZ R7, R55, R24, !PT ;  /* 0x0000001837077209 */ /* 0x000fc60007810000 */
[----:B------:R-:W-:Y:S01]  /*2ae0*/  MUFU.EX2 R36, R36 ;  /* 0x0000002400247308 */ /* 0x000fe20000000800 */
[----:B------:R-:W-:-:S04]  /*2af0*/  FMNMX.FTZ R24, R58, R7, !PT ;  /* 0x000000073a187209 */ /* 0x000fc80007810000 */
[----:B------:R-:W-:-:S03]  /*2b00*/  FMNMX.FTZ R7, R59, R24, !PT ;  /* 0x000000183b077209 */ /* 0x000fc60007810000 */
[----:B------:R-:W0:Y:S01]  /*2b10*/  MUFU.EX2 R37, R37 ;  /* 0x0000002500257308 */ /* 0x000e220000000800 */
[----:B------:R-:W-:Y:S02]  /*2b20*/  FMNMX.FTZ R24, R62, R7, !PT ;  /* 0x000000073e187209 */ /* 0x000fe40007810000 */
[----:B-1----:R-:W-:Y:S02]  /*2b30*/  F2FP.F16.F32.PACK_AB R156, R33, R32 ;  /* 0x00000020219c723e */ /* 0x002fe400000000ff */
[----:B------:R-:W-:-:S03]  /*2b40*/  FMNMX.FTZ R7, R63, R24, !PT ;  /* 0x000000183f077209 */ /* 0x000fc60007810000 */
[----:B------:R-:W-:Y:S01]  /*2b50*/  MUFU.EX2 R40, R40 ;  /* 0x0000002800287308 */ /* 0x000fe20000000800 */
[----:B------:R-:W-:-:S04]  /*2b60*/  FMNMX.FTZ R24, R66, R7, !PT ;  /* 0x0000000742187209 */ /* 0x000fc80007810000 */
[----:B------:R-:W-:-:S03]  /*2b70*/  FMNMX.FTZ R7, R67, R24, !PT ;  /* 0x0000001843077209 */ /* 0x000fc60007810000 */
[----:B------:R-:W1:Y:S01]  /*2b80*/  MUFU.EX2 R41, R41 ;  /* 0x0000002900297308 */ /* 0x000e620000000800 */
[----:B------:R-:W-:Y:S02]  /*2b90*/  FMNMX.FTZ R24, R70, R7, !PT ;  /* 0x0000000746187209 */ /* 0x000fe40007810000 */
[----:B0-----:R-:W-:Y:S02]  /*2ba0*/  F2FP.F16.F32.PACK_AB R158, R37, R36 ;  /* 0x00000024259e723e */ /* 0x001fe400000000ff */
[----:B------:R-:W-:-:S03]  /*2bb0*/  FMNMX.FTZ R24, R71, R24, !PT ;  /* 0x0000001847187209 */ /* 0x000fc60007810000 */
[----:B------:R-:W-:Y:S02]  /*2bc0*/  MUFU.EX2 R44, R44 ;  /* 0x0000002c002c7308 */ /* 0x000fe40000000800 */
[----:B------:R-:W0:Y:S06]  /*2bd0*/  SHFL.BFLY PT, R7, R24, 0x2, 0x1f ;  /* 0x0c401f0018077f89 */ /* 0x000e2c00000e0000 */
[----:B------:R-:W4:Y:S01]  /*2be0*/  MUFU.EX2 R45, R45 ;  /* 0x0000002d002d7308 */ /* 0x000f220000000800 */
[----:B-1----:R-:W-:-:S07]  /*2bf0*/  F2FP.F16.F32.PACK_AB R160, R41, R40 ;  /* 0x0000002829a0723e */ /* 0x002fce00000000ff */
[----:B------:R-:W-:Y:S08]  /*2c00*/  MUFU.EX2 R48, R48 ;  /* 0x0000003000307308 */ /* 0x000ff00000000800 */
[----:B------:R-:W1:Y:S01]  /*2c10*/  MUFU.EX2 R49, R49 ;  /* 0x0000003100317308 */ /* 0x000e620000000800 */
[----:B----4-:R-:W-:Y:S02]  /*2c20*/  F2FP.F16.F32.PACK_AB R162, R45, R44 ;  /* 0x0000002c2da2723e */ /* 0x010fe400000000ff */
[----:B0-----:R-:W-:-:S05]  /*2c30*/  FMNMX.FTZ R21, R24, R7, !PT ;  /* 0x0000000718157209 */ /* 0x001fca0007810000 */
[----:B------:R-:W0:Y:S01]  /*2c40*/  SHFL.BFLY PT, R24, R21, 0x1, 0x1f ;  /* 0x0c201f0015187f89 */ /* 0x000e2200000e0000 */
[----:B------:R-:W-:Y:S08]  /*2c50*/  MUFU.EX2 R52, R52 ;  /* 0x0000003400347308 */ /* 0x000ff00000000800 */
[----:B------:R-:W4:Y:S01]  /*2c60*/  MUFU.EX2 R53, R53 ;  /* 0x0000003500357308 */ /* 0x000f220000000800 */
[----:B-1----:R-:W-:-:S07]  /*2c70*/  F2FP.F16.F32.PACK_AB R164, R49, R48 ;  /* 0x0000003031a4723e */ /* 0x002fce00000000ff */
[----:B------:R-:W-:Y:S01]  /*2c80*/  MUFU.EX2 R56, R56 ;  /* 0x0000003800387308 */ /* 0x000fe20000000800 */
[----:B0-----:R-:W-:-:S07]  /*2c90*/  FMNMX.FTZ R7, R21, R24, !PT ;  /* 0x0000001815077209 */ /* 0x001fce0007810000 */
[----:B------:R-:W-:Y:S01]  /*2ca0*/  MUFU.EX2 R57, R57 ;  /* 0x0000003900397308 */ /* 0x000fe20000000800 */
[----:B----4-:R-:W-:Y:S02]  /*2cb0*/  F2FP.F16.F32.PACK_AB R166, R53, R52 ;  /* 0x0000003435a6723e */ /* 0x010fe400000000ff */
[C---:B------:R-:W-:Y:S01]  /*2cc0*/  FSETP.NEU.FTZ.AND P1, PT, R7.reuse, -INF , PT ;  /* 0xff8000000700780b */ /* 0x040fe20003f3d000 */
[----:B------:R-:W-:-:S04]  /*2cd0*/  FMUL.FTZ R21, R7, UR10 ;  /* 0x0000000a07157c20 */ /* 0x000fc80008410000 */
[----:B------:R-:W-:Y:S01]  /*2ce0*/  MUFU.EX2 R60, R60 ;  /* 0x0000003c003c7308 */ /* 0x000fe20000000800 */
[----:B------:R-:W-:Y:S02]  /*2cf0*/  FSEL R21, R21, RZ, P1 ;  /* 0x000000ff15157208 */ /* 0x000fe40000800000 */
[----:B---3--:R-:W-:-:S03]  /*2d00*/  LOP3.LUT P1, RZ, R73, 0x7f, RZ, 0xc0, !PT ;  /* 0x0000007f49ff7812 */ /* 0x008fc6000782c0ff */
[--C-:B------:R-:W-:Y:S01]  /*2d10*/  FFMA.FTZ R3, R3, UR10, -R21.reuse ;  /* 0x0000000a03037c23 */ /* 0x100fe20008010815 */
[--C-:B------:R-:W-:Y:S01]  /*2d20*/  FFMA.FTZ R4, R4, UR10, -R21.reuse ;  /* 0x0000000a04047c23 */ /* 0x100fe20008010815 */
[--C-:B------:R-:W-:Y:S01]  /*2d30*/  FFMA.FTZ R8, R8, UR10, -R21.reuse ;  /* 0x0000000a08087c23 */ /* 0x100fe20008010815 */
        /* <DEDUP_REMOVED lines=8> */
[----:B------:R-:W-:Y:S01]  /*2dc0*/  FFMA.FTZ R46, R46, UR10, -R21 ;  /* 0x0000000a2e2e7c23 */ /* 0x000fe20008010815 */
[----:B------:R1:W3:Y:S01]  /*2dd0*/  MUFU.EX2 R24, R4 ;  /* 0x0000000400187308 */ /* 0x0002e20000000800 */
[----:B0-----:R-:W-:Y:S01]  /*2de0*/  FADD.FTZ R3, R152, R25 ;  /* 0x0000001998037221 */ /* 0x001fe20000010000 */
[--C-:B------:R-:W-:Y:S01]  /*2df0*/  FFMA.FTZ R47, R47, UR10, -R21.reuse ;  /* 0x0000000a2f2f7c23 */ /* 0x100fe20008010815 */
[--C-:B------:R-:W-:Y:S01]  /*2e00*/  FFMA.FTZ R50, R50, UR10, -R21.reuse ;  /* 0x0000000a32327c23 */ /* 0x100fe20008010815 */
[--C-:B------:R-:W-:Y:S01]  /*2e10*/  FFMA.FTZ R51, R51, UR10, -R21.reuse ;  /* 0x0000000a33337c23 */ /* 0x100fe20008010815 */
[--C-:B------:R-:W-:Y:S01]  /*2e20*/  FFMA.FTZ R54, R54, UR10, -R21.reuse ;  /* 0x0000000a36367c23 */ /* 0x100fe20008010815 */
[--C-:B------:R-:W-:Y:S01]  /*2e30*/  FFMA.FTZ R55, R55, UR10, -R21.reuse ;  /* 0x0000000a37377c23 */ /* 0x100fe20008010815 */
[----:B------:R-:W-:Y:S01]  /*2e40*/  FFMA.FTZ R58, R58, UR10, -R21 ;  /* 0x0000000a3a3a7c23 */ /* 0x000fe20008010815 */
[----:B------:R0:W4:Y:S01]  /*2e50*/  MUFU.EX2 R155, R8 ;  /* 0x00000008009b7308 */ /* 0x0001220000000800 */
[----:B-1----:R-:W-:Y:S01]  /*2e60*/  FADD.FTZ R4, R28, R3 ;  /* 0x000000031c047221 */ /* 0x002fe20000010000 */
[--C-:B------:R-:W-:Y:S01]  /*2e70*/  FFMA.FTZ R59, R59, UR10, -R21.reuse ;  /* 0x0000000a3b3b7c23 */ /* 0x100fe20008010815 */
[--C-:B------:R-:W-:Y:S01]  /*2e80*/  FFMA.FTZ R62, R62, UR10, -R21.reuse ;  /* 0x0000000a3e3e7c23 */ /* 0x100fe20008010815 */
[--C-:B------:R-:W-:Y:S01]  /*2e90*/  FFMA.FTZ R63, R63, UR10, -R21.reuse ;  /* 0x0000000a3f3f7c23 */ /* 0x100fe20008010815 */
[----:B------:R-:W-:Y:S01]  /*2ea0*/  FADD.FTZ R3, R29, R4 ;  /* 0x000000041d037221 */ /* 0x000fe20000010000 */
[--C-:B------:R-:W-:Y:S01]  /*2eb0*/  FFMA.FTZ R66, R66, UR10, -R21.reuse ;  /* 0x0000000a42427c23 */ /* 0x100fe20008010815 */
[----:B------:R-:W-:Y:S01]  /*2ec0*/  FFMA.FTZ R67, R67, UR10, -R21 ;  /* 0x0000000a43437c23 */ /* 0x000fe20008010815 */
[----:B------:R1:W5:Y:S01]  /*2ed0*/  MUFU.EX2 R26, R11 ;  /* 0x0000000b001a7308 */ /* 0x0003620000000800 */
[----:B0-----:R-:W-:Y:S01]  /*2ee0*/  FADD.FTZ R8, R32, R3 ;  /* 0x0000000320087221 */ /* 0x001fe20000010000 */
[----:B---3--:R-:W-:Y:S01]  /*2ef0*/  FADD.FTZ R4, R153, R24 ;  /* 0x0000001899047221 */ /* 0x008fe20000010000 */
[--C-:B------:R-:W-:Y:S01]  /*2f00*/  FFMA.FTZ R70, R70, UR10, -R21.reuse ;  /* 0x0000000a46467c23 */ /* 0x100fe20008010815 */
[----:B------:R-:W-:Y:S01]  /*2f10*/  FFMA.FTZ R21, R71, UR10, -R21 ;  /* 0x0000000a47157c23 */ /* 0x000fe20008010815 */
[----:B------:R-:W-:-:S02]  /*2f20*/  F2FP.F16.F32.PACK_AB R153, R24, R153 ;  /* 0x000000991899723e */ /* 0x000fc400000000ff */
[----:B------:R-:W-:Y:S01]  /*2f30*/  F2FP.F16.F32.PACK_AB R152, R25, R152 ;  /* 0x000000981998723e */ /* 0x000fe200000000ff */
[----:B------:R-:W0:Y:S01]  /*2f40*/  MUFU.EX2 R12, R12 ;  /* 0x0000000c000c7308 */ /* 0x000e220000000800 */
[----:B-1----:R-:W-:Y:S01]  /*2f50*/  FADD.FTZ R11, R33, R8 ;  /* 0x00000008210b7221 */ /* 0x002fe20000010000 */
[----:B----4-:R-:W-:Y:S01]  /*2f60*/  FADD.FTZ R3, R155, R4 ;  /* 0x000000049b037221 */ /* 0x010fe20000010000 */
[----:B------:R-:W-:Y:S02]  /*2f70*/  IADD3 R8, -R22, 0xb, RZ ;  /* 0x0000000b16087810 */ /* 0x000fe40007ffe1ff */
[----:B------:R-:W-:Y:S01]  /*2f80*/  FADD.FTZ R4, R36, R11 ;  /* 0x0000000b24047221 */ /* 0x000fe20000010000 */
[----:B------:R-:W-:Y:S02]  /*2f90*/  F2FP.F16.F32.PACK_AB R168, R57, R56 ;  /* 0x0000003839a8723e */ /* 0x000fe400000000ff */
[----:B------:R-:W1:Y:S01]  /*2fa0*/  MUFU.EX2 R13, R13 ;  /* 0x0000000d000d7308 */ /* 0x000e620000000800 */
[C---:B-----5:R-:W-:Y:S01]  /*2fb0*/  FADD.FTZ R11, R26.reuse, R3 ;  /* 0x000000031a0b7221 */ /* 0x060fe20000010000 */
[----:B------:R-:W-:Y:S01]  /*2fc0*/  FADD.FTZ R31, R37, R4 ;  /* 0x00000004251f7221 */ /* 0x000fe20000010000 */
[----:B------:R-:W-:Y:S01]  /*2fd0*/  @!P1 VIADD R3, R5, 0x22840 ;  /* 0x0002284005039836 */ /* 0x000fe20000000000 */
[----:B------:R-:W-:-:S02]  /*2fe0*/  F2FP.F16.F32.PACK_AB R155, R26, R155 ;  /* 0x0000009b1a9b723e */ /* 0x000fc400000000ff */
[----:B------:R-:W-:Y:S02]  /*2ff0*/  FADD.FTZ R30, R40, R31 ;  /* 0x0000001f281e7221 */ /* 0x000fe40000010000 */
[----:B------:R-:W3:Y:S01]  /*3000*/  MUFU.EX2 R14, R14 ;  /* 0x0000000e000e7308 */ /* 0x000ee20000000800 */
[----:B0-----:R-:W-:Y:S01]  /*3010*/  FADD.FTZ R4, R12, R11 ;  /* 0x0000000b0c047221 */ /* 0x001fe20000010000 */
[----:B------:R-:W-:Y:S01]  /*3020*/  @!P1 PRMT R3, RZ, 0x654, R3 ;  /* 0x00000654ff039816 */ /* 0x000fe20000000003 */
[----:B------:R0:W-:Y:S06]  /*3030*/  BAR.ARV R8, 0x100 ;  /* 0x000400080000751d */ /* 0x0001ec0000002000 */
[----:B------:R-:W4:Y:S01]  /*3040*/  MUFU.EX2 R15, R15 ;  /* 0x0000000f000f7308 */ /* 0x000f220000000800 */
[----:B-1----:R-:W-:Y:S01]  /*3050*/  FADD.FTZ R11, R13, R4 ;  /* 0x000000040d0b7221 */ /* 0x002fe20000010000 */
[----:B------:R1:W-:Y:S01]  /*3060*/  @!P1 SYNCS.ARRIVE.TRANS64.RED.A1T0 RZ, [R3+URZ], RZ ;  /* 0x000000ff03ff99a7 */ /* 0x0003e2000810043f */
[----:B------:R-:W-:Y:S01]  /*3070*/  FADD.FTZ R31, R41, R30 ;  /* 0x0000001e291f7221 */ /* 0x000fe20000010000 */
[----:B------:R-:W-:-:S03]  /*3080*/  F2FP.F16.F32.PACK_AB R157, R13, R12 ;  /* 0x0000000c0d9d723e */ /* 0x000fc600000000ff */
[----:B------:R-:W-:Y:S01]  /*3090*/  FADD.FTZ R30, R44, R31 ;  /* 0x0000001f2c1e7221 */ /* 0x000fe20000010000 */
[----:B------:R-:W5:Y:S01]  /*30a0*/  MUFU.EX2 R20, R20 ;  /* 0x0000001400147308 */ /* 0x000f620000000800 */
[----:B---3--:R-:W-:Y:S02]  /*30b0*/  FADD.FTZ R4, R14, R11 ;  /* 0x0000000b0e047221 */ /* 0x008fe40000010000 */
[----:B------:R-:W-:-:S04]  /*30c0*/  FADD.FTZ R31, R45, R30 ;  /* 0x0000001e2d1f7221 */ /* 0x000fc80000010000 */
[----:B------:R-:W-:Y:S01]  /*30d0*/  FADD.FTZ R30, R48, R31 ;  /* 0x0000001f301e7221 */ /* 0x000fe20000010000 */
[----:B------:R-:W1:Y:S01]  /*30e0*/  MUFU.EX2 R43, R43 ;  /* 0x0000002b002b7308 */ /* 0x000e620000000800 */
[C---:B----4-:R-:W-:Y:S01]  /*30f0*/  FADD.FTZ R11, R15.reuse, R4 ;  /* 0x000000040f0b7221 */ /* 0x050fe20000010000 */
[----:B------:R-:W-:-:S06]  /*3100*/  F2FP.F16.F32.PACK_AB R159, R15, R14 ;  /* 0x0000000e0f9f723e */ /* 0x000fcc00000000ff */
[----:B------:R-:W3:Y:S01]  /*3110*/  MUFU.EX2 R46, R46 ;  /* 0x0000002e002e7308 */ /* 0x000ee20000000800 */
[----:B-----5:R-:W-:Y:S01]  /*3120*/  FADD.FTZ R4, R20, R11 ;  /* 0x0000000b14047221 */ /* 0x020fe20000010000 */
[----:B------:R-:W-:-:S04]  /*3130*/  FADD.FTZ R11, R49, R30 ;  /* 0x0000001e310b7221 */ /* 0x000fc80000010000 */
[----:B------:R-:W-:Y:S02]  /*3140*/  FADD.FTZ R30, R52, R11 ;  /* 0x0000000b341e7221 */ /* 0x000fe40000010000 */
[----:B------:R-:W4:Y:S01]  /*3150*/  MUFU.EX2 R47, R47 ;  /* 0x0000002f002f7308 */ /* 0x000f220000000800 */
[----:B-1----:R-:W-:Y:S01]  /*3160*/  FADD.FTZ R3, R43, R4 ;  /* 0x000000042b037221 */ /* 0x002fe20000010000 */
[----:B------:R-:W-:Y:S01]  /*3170*/  FADD.FTZ R11, R53, R30 ;  /* 0x0000001e350b7221 */ /* 0x000fe20000010000 */
[----:B------:R-:W-:-:S03]  /*3180*/  F2FP.F16.F32.PACK_AB R161, R43, R20 ;  /* 0x000000142ba1723e */ /* 0x000fc600000000ff */
[----:B------:R-:W-:Y:S02]  /*3190*/  FADD.FTZ R30, R56, R11 ;  /* 0x0000000b381e7221 */ /* 0x000fe40000010000 */
[----:B------:R-:W1:Y:S01]  /*31a0*/  MUFU.EX2 R50, R50 ;  /* 0x0000003200327308 */ /* 0x000e620000000800 */
[----:B---3--:R-:W-:Y:S01]  /*31b0*/  FADD.FTZ R4, R46, R3 ;  /* 0x000000032e047221 */ /* 0x008fe20000010000 */
[----:B------:R-:W-:-:S04]  /*31c0*/  FADD.FTZ R11, R57, R30 ;  /* 0x0000001e390b7221 */ /* 0x000fc80000010000 */
[----:B------:R-:W-:Y:S02]  /*31d0*/  FADD.FTZ R28, R60, R11 ;  /* 0x0000000b3c1c7221 */ /* 0x000fe40000010000 */
[----:B------:R-:W3:Y:S01]  /*31e0*/  MUFU.EX2 R51, R51 ;  /* 0x0000003300337308 */ /* 0x000ee20000000800 */
[C---:B----4-:R-:W-:Y:S01]  /*31f0*/  FADD.FTZ R3, R47.reuse, R4 ;  /* 0x000000042f037221 */ /* 0x050fe20000010000 */
[----:B------:R-:W-:-:S06]  /*3200*/  F2FP.F16.F32.PACK_AB R163, R47, R46 ;  /* 0x0000002e2fa3723e */ /* 0x000fcc00000000ff */
[----:B------:R-:W4:Y:S01]  /*3210*/  MUFU.EX2 R54, R54 ;  /* 0x0000003600367308 */ /* 0x000f220000000800 */
[----:B-1----:R-:W-:-:S07]  /*3220*/  FADD.FTZ R4, R50, R3 ;  /* 0x0000000332047221 */ /* 0x002fce0000010000 */
[----:B------:R-:W1:Y:S01]  /*3230*/  MUFU.EX2 R55, R55 ;  /* 0x0000003700377308 */ /* 0x000e620000000800 */
[C---:B---3--:R-:W-:Y:S01]  /*3240*/  FADD.FTZ R3, R51.reuse, R4 ;  /* 0x0000000433037221 */ /* 0x048fe20000010000 */
[----:B------:R-:W-:-:S06]  /*3250*/  F2FP.F16.F32.PACK_AB R165, R51, R50 ;  /* 0x0000003233a5723e */ /* 0x000fcc00000000ff */
[----:B------:R-:W3:Y:S01]  /*3260*/  MUFU.EX2 R58, R58 ;  /* 0x0000003a003a7308 */ /* 0x000ee20000000800 */
[----:B----4-:R-:W-:-:S07]  /*3270*/  FADD.FTZ R4, R54, R3 ;  /* 0x0000000336047221 */ /* 0x010fce0000010000 */
        /* <DEDUP_REMOVED lines=29> */
[----:B----4-:R-:W-:Y:S01]  /*3450*/  FADD.FTZ R12, R70, R3 ;  /* 0x00000003460c7221 */ /* 0x010fe20000010000 */
[C---:B-1----:R-:W-:Y:S01]  /*3460*/  FADD.FTZ R4, R27.reuse, R28 ;  /* 0x0000001c1b047221 */ /* 0x042fe20000010000 */
[----:B------:R-:W-:Y:S02]  /*3470*/  F2FP.F16.F32.PACK_AB R174, R27, R68 ;  /* 0x000000441bae723e */ /* 0x000fe400000000ff */
[C---:B---3--:R-:W-:Y:S01]  /*3480*/  FADD.FTZ R3, R21.reuse, R12 ;  /* 0x0000000c15037221 */ /* 0x048fe20000010000 */
[----:B------:R-:W-:Y:S01]  /*3490*/  F2FP.F16.F32.PACK_AB R175, R21, R70 ;  /* 0x0000004615af723e */ /* 0x000fe200000000ff */
[----:B0-----:R-:W-:Y:S06]  /*34a0*/  @!P0 BRA `(.L_x_249) ;  /* 0x0000000000048947 */ /* 0x001fec0003800000 */
[----:B------:R-:W-:Y:S01]  /*34b0*/  BPT.TRAP 0x1 ;  /* 0x000000040000795c */ /* 0x000fe20000300000 */
.L_x_249:
[----:B------:R0:W1:Y:S01]  /*34c0*/  SYNCS.PHASECHK.TRANS64.TRYWAIT P2, [R5+URZ+0x22850], R10 ;  /* 0x0228500a050075a7 */ /* 0x000062000804017f */
[----:B------:R-:W-:Y:S05]  /*34d0*/  @!P0 BRA `(.L_x_250) ;  /* 0x0000000000048947 */ /* 0x000fea0003800000 */
[----:B------:R-:W-:Y:S01]  /*34e0*/  BPT.TRAP 0x1 ;  /* 0x000000040000795c */ /* 0x000fe20000300000 */
.L_x_250:
[----:B-1----:R-:W-:Y:S05]  /*34f0*/  @P2 BRA `(.L_x_251) ;  /* 0x0000000000082947 */ /* 0x002fea0003800000 */
[----:B------:R-:W1:Y:S02]  /*3500*/  SYNCS.PHASECHK.TRANS64.TRYWAIT P2, [R5+URZ+0x22850], R10 ;  /* 0x0228500a050075a7 */ /* 0x000e64000804017f */
[----:B-1----:R-:W-:Y:S05]  /*3510*/  @!P2 BRA `(.L_x_252) ;  /* 0x000000a000aca947 */ /* 0x002fea0003800000 */
.L_x_251:
[----:B------:R-:W-:Y:S01]  /*3520*/  R2UR UR6, R6 ;  /* 0x00000000060672ca */ /* 0x000fe200000e0000 */
[----:B------:R3:W-:Y:S01]  /*3530*/  BAR.SYNC.DEFER_BLOCKING R9, 0x100 ;  /* 0x000400090000751d */ /* 0x0007e20000010000 */
[----:B------:R-:W-:Y:S01]  /*3540*/  UISETP.GE.AND UP0, UPT, UR43, 0x61, UPT ;  /* 0x000000612b00788c */ /* 0x000fe2000bf06270 */
[----:B012---:R-:W-:-:S04]  /*3550*/  @!P1 VIADD R5, R5, 0x22860 ;  /* 0x0002286005059836 */ /* 0x007fc80000000000 */
[----:B------:R-:W-:Y:S01]  /*3560*/  UMOV UR7, 0x40000040 ;  /* 0x4000004000077882 */ /* 0x000fe20000000000 */
[----:B------:R-:W-:Y:S02]  /*3570*/  PLOP3.LUT P2, PT, PT, PT, UP0, 0x80, 0x0 ;  /* 0x000000000000781c */ /* 0x000fe40003f4f008 */
[----:B------:R-:W-:-:S03]  /*3580*/  @!P1 PRMT R5, RZ, 0x654, R5 ;  /* 0x00000654ff059816 */ /* 0x000fc60000000005 */
[----:B------:R-:W-:-:S04]  /*3590*/  UIADD3 UR6, UR6, 0x400, URZ ;  /* 0x0000040006067890 */ /* 0x000fc8000fffe03f */
[----:B------:R-:W-:-:S04]  /*35a0*/  USHF.R.U32.HI UR6, URZ, 0x4, UR6 ;  /* 0x000000043f067899 */ /* 0x000fc80008011606 */
[----:B------:R-:W-:-:S04]  /*35b0*/  ULOP3.LUT UR6, UR6, 0x3fff, URZ, 0xc0, !UPT ;  /* 0x00003fff06067892 */ /* 0x000fc8000f8ec03f */
[----:B------:R-:W-:Y:S01]  /*35c0*/  ULOP3.LUT UR21, UR6, 0x3000000, URZ, 0xfc, !UPT ;  /* 0x0300000006157892 */ /* 0x000fe2000f8efc3f */
[----:B------:R-:W-:-:S03]  /*35d0*/  WARPGROUP.ARRIVE ;  /* 0x00000000000079c5 */ /* 0x000fc60000000000 */
[----:B------:R-:W-:-:S07]  /*35e0*/  UIMAD UR11, UR37, 0xc00, UR21 ;  /* 0x00000c00250b78a4 */ /* 0x000fce000f8e0215 */
        /* <DEDUP_REMOVED lines=35> */
[----:B------:R-:W-:Y:S01]  /*3820*/  IMAD.MOV.U32 R6, RZ, RZ, R7 ;  /* 0x000000ffff067224 */ /* 0x000fe200078e0007 */
[----:B------:R-:W-:Y:S01]  /*3830*/  UIADD3 UR42, UR42, -0x2, URZ ;  /* 0xfffffffe2a2a7890 */ /* 0x000fe2000fffe03f */
[----:B------:R-:W-:Y:S01]  /*3840*/  IMAD.MOV.U32 R15, RZ, RZ, R0 ;  /* 0x000000ffff0f7224 */ /* 0x000fe200078e0000 */
[----:B------:R-:W-:Y:S01]  /*3850*/  ULDC UR24, c[0x0][0x9d8] ;  /* 0x0002760000187ab9 */ /* 0x000fe20000000800 */
[----:B------:R-:W-:-:S09]  /*3860*/  ULDC UR22, c[0x0][0x988] ;  /* 0x0002620000167ab9 */ /* 0x000fd20000000800 */
.L_x_262:
        /* <DEDUP_REMOVED lines=8> */
[----:B0-----:R-:W-:Y:S11]  /*38f0*/  @!P0 BRA `(.L_x_254) ;  /* 0x0000000000048947 */ /* 0x001ff60003800000 */
[----:B------:R-:W-:Y:S01]  /*3900*/  BPT.TRAP 0x1 ;  /* 0x000000040000795c */ /* 0x000fe20000300000 */
.L_x_254:
[----:B------:R-:W0:Y:S01]  /*3910*/  S2UR UR7, SR_CgaCtaId ;  /* 0x00000000000779c3 */ /* 0x000e220000008800 */
[----:B------:R-:W-:Y:S01]  /*3920*/  IMAD.U32 R0, RZ, RZ, UR38 ;  /* 0x00000026ff007e24 */ /* 0x000fe2000f8e00ff */
[----:B------:R-:W-:-:S04]  /*3930*/  UMOV UR6, 0x400 ;  /* 0x0000040000067882 */ /* 0x000fc80000000000 */
[----:B------:R-:W-:-:S04]  /*3940*/  SHF.L.U32 R0, R0, 0x1f, RZ ;  /* 0x0000001f00007819 */ /* 0x000fc800000006ff */
[----:B------:R-:W-:-:S13]  /*3950*/  R2UR UR25, R0 ;  /* 0x00000000001972ca */ /* 0x000fda00000e0000 */
[----:B------:R-:W-:Y:S01]  /*3960*/  IMAD.U32 R0, RZ, RZ, UR25 ;  /* 0x00000019ff007e24 */ /* 0x000fe2000f8e00ff */
[----:B0-----:R-:W-:-:S04]  /*3970*/  ULEA UR6, UR7, UR6, 0x18 ;  /* 0x0000000607067291 */ /* 0x001fc8000f8ec03f */
[----:B------:R-:W-:-:S09]  /*3980*/  ULEA UR23, UR37, UR6, 0x3 ;  /* 0x0000000625177291 */ /* 0x000fd2000f8e183f */
[----:B------:R0:W1:Y:S01]  /*3990*/  SYNCS.PHASECHK.TRANS64.TRYWAIT P3, [UR23+0x22830], R0 ;  /* 0x02283000ff0075a7 */ /* 0x0000620008060157 */
[----:B------:R-:W-:Y:S05]  /*39a0*/  @!P0 BRA `(.L_x_255) ;  /* 0x0000000000048947 */ /* 0x000fea0003800000 */
[----:B------:R-:W-:Y:S01]  /*39b0*/  BPT.TRAP 0x1 ;  /* 0x000000040000795c */ /* 0x000fe20000300000 */
.L_x_255:
[----:B-1----:R-:W-:Y:S05]  /*39c0*/  @P3 BRA `(.L_x_256) ;  /* 0x00000000000c3947 */ /* 0x002fea0003800000 */
[----:B0-----:R-:W-:-:S04]  /*39d0*/  IMAD.U32 R0, RZ, RZ, UR25 ;  /* 0x00000019ff007e24 */ /* 0x001fc8000f8e00ff */
[----:B------:R-:W0:Y:S02]  /*39e0*/  SYNCS.PHASECHK.TRANS64.TRYWAIT P3, [UR23+0x22830], R0 ;  /* 0x02283000ff0075a7 */ /* 0x000e240008060157 */
[----:B0-----:R-:W-:Y:S05]  /*39f0*/  @!P3 BRA `(.L_x_257) ;  /* 0x0000009c0088b947 */ /* 0x001fea0003800000 */
.L_x_256:
        /* <DEDUP_REMOVED lines=12> */
[----:B------:R-:W-:Y:S01]  /*3ac0*/  HGMMA.64x96x16.F32 R152, gdesc[UR8], R152, gsb0 ;  /* 0x01600000089879f0 */ /* 0x000fe20008000898 */
[----:B------:R-:W-:Y:S02]  /*3ad0*/  UMOV UR10, UR22 ;  /* 0x00000016000a7c82 */ /* 0x000fe40008000000 */
        /* <DEDUP_REMOVED lines=9> */
[----:B0--3--:R-:W-:Y:S01]  /*3b70*/  FMUL.FTZ R5, R154, UR24 ;  /* 0x000000189a057c20 */ /* 0x009fe20008410000 */
[----:B------:R-:W-:Y:S01]  /*3b80*/  FMUL.FTZ R154, R156, UR24 ;  /* 0x000000189c9a7c20 */ /* 0x000fe20008410000 */
[----:B------:R-:W-:Y:S01]  /*3b90*/  FMUL.FTZ R153, R157, UR24 ;  /* 0x000000189d997c20 */ /* 0x000fe20008410000 */
[----:B------:R-:W-:Y:S01]  /*3ba0*/  FMUL.FTZ R157, R160, UR24 ;  /* 0x00000018a09d7c20 */ /* 0x000fe20008410000 */
[----:B------:R-:W0:Y:S01]  /*3bb0*/  MUFU.TANH R20, R20 ;  /* 0x0000001400147308 */ /* 0x000e220000002400 */
        /* <DEDUP_REMOVED lines=15> */
[----:B------:R-:W2:Y:S01]  /*3cb0*/  MUFU.TANH R154, R154 ;  /* 0x0000009a009a7308 */ /* 0x000ea20000002400 */
[----:B0-----:R-:W-:Y:S01]  /*3cc0*/  FMNMX.FTZ R0, R20, R15, !PT ;  /* 0x0000000f14007209 */ /* 0x001fe20007810000 */
[----:B------:R-:W-:Y:S01]  /*3cd0*/  FMUL.FTZ R185, R188, UR24 ;  /* 0x00000018bcb97c20 */ /* 0x000fe20008410000 */
[----:B------:R-:W-:Y:S01]  /*3ce0*/  FMUL.FTZ R214, R189, UR24 ;  /* 0x00000018bdd67c20 */ /* 0x000fe20008410000 */
[----:B------:R-:W-:Y:S01]  /*3cf0*/  FMUL.FTZ R188, R192, UR24 ;  /* 0x00000018c0bc7c20 */ /* 0x000fe20008410000 */
[----:B------:R-:W-:Y:S01]  /*3d00*/  FMUL.FTZ R192, R193, UR24 ;  /* 0x00000018c1c07c20 */ /* 0x000fe20008410000 */
[----:B------:R-:W-:Y:S01]  /*3d10*/  FMUL.FTZ R189, R196, UR24 ;  /* 0x00000018c4bd7c20 */ /* 0x000fe20008410000 */
[----:B------:R-:W-:Y:S01]  /*3d20*/  FMUL.FTZ R184, R197, UR24 ;  /* 0x00000018c5b87c20 */ /* 0x000fe20008410000 */
[----:B------:R-:W0:Y:S01]  /*3d30*/  MUFU.TANH R153, R153 ;  /* 0x0000009900997308 */ /* 0x000e220000002400 */
        /* <DEDUP_REMOVED lines=26> */
[----:B------:R-:W-:-:S05]  /*3ee0*/  IMAD.U32 R199, RZ, RZ, UR23 ;  /* 0x00000017ffc77e24 */ /* 0x000fca000f8e00ff */
[----:B------:R-:W1:Y:S01]  /*3ef0*/  MUFU.TANH R205, R205 ;  /* 0x000000cd00cd7308 */ /* 0x000e620000002400 */
[----:B--2---:R-:W-:-:S07]  /*3f00*/  FMNMX.FTZ R159, R156, R159, !PT ;  /* 0x0000009f9c9f7209 */ /* 0x004fce0007810000 */
[----:B------:R-:W2:Y:S01]  /*3f10*/  MUFU.TANH R206, R206 ;  /* 0x000000ce00ce7308 */ /* 0x000ea20000002400 */
[----:B0-----:R-:W-:-:S07]  /*3f20*/  FMNMX.FTZ R0, R204, R159, !PT ;  /* 0x0000009fcc007209 */ /* 0x001fce0007810000 */
[----:B------:R-:W0:Y:S01]  /*3f30*/  MUFU.TANH R207, R207 ;  /* 0x000000cf00cf7308 */ /* 0x000e220000002400 */
[----:B-1----:R-:W-:-:S07]  /*3f40*/  FMNMX.FTZ R159, R205, R0, !PT ;  /* 0x00000000cd9f7209 */ /* 0x002fce0007810000 */
        /* <DEDUP_REMOVED lines=25> */
[----:B--2---:R-:W-:Y:S01]  /*40e0*/  FMNMX.FTZ R161, R188, R159, !PT ;  /* 0x0000009fbca17209 */ /* 0x004fe20007810000 */
[----:B------:R-:W-:-:S06]  /*40f0*/  FMUL.FTZ R159, R178, UR24 ;  /* 0x00000018b29f7c20 */ /* 0x000fcc0008410000 */
[----:B------:R-:W2:Y:S01]  /*4100*/  MUFU.TANH R184, R184 ;  /* 0x000000b800b87308 */ /* 0x000ea20000002400 */
[----:B0-----:R-:W-:-:S07]  /*4110*/  FMNMX.FTZ R0, R192, R161, !PT ;  /* 0x000000a1c0007209 */ /* 0x001fce0007810000 */
[----:B------:R-:W0:Y:S01]  /*4120*/  MUFU.TANH R5, R5 ;  /* 0x0000000500057308 */ /* 0x000e220000002400 */
[----:B-1----:R-:W-:-:S07]  /*4130*/  FMNMX.FTZ R161, R189, R0, !PT ;  /* 0x00000000bda17209 */ /* 0x002fce0007810000 */
[----:B------:R-:W1:Y:S01]  /*4140*/  MUFU.TANH R8, R8 ;  /* 0x0000000800087308 */ /* 0x000e620000002400 */
[----:B--2---:R-:W-:Y:S01]  /*4150*/  FMNMX.FTZ R0, R184, R161, !PT ;  /* 0x000000a1b8007209 */ /* 0x004fe20007810000 */
[----:B------:R-:W-:-:S04]  /*4160*/  FMUL.FTZ R161, R182, UR24 ;  /* 0x00000018b6a17c20 */ /* 0x000fc80008410000 */
[----:B------:R-:W2:Y:S02]  /*4170*/  SHFL.BFLY PT, R165, R0, 0x2, 0x1f ;  /* 0x0c401f0000a57f89 */ /* 0x000ea400000e0000 */
[----:B------:R-:W3:Y:S08]  /*4180*/  MUFU.TANH R9, R9 ;  /* 0x0000000900097308 */ /* 0x000ef00000002400 */
[----:B------:R-:W4:Y:S08]  /*4190*/  MUFU.TANH R10, R10 ;  /* 0x0000000a000a7308 */ /* 0x000f300000002400 */
[----:B------:R-:W5:Y:S01]  /*41a0*/  MUFU.TANH R11, R11 ;  /* 0x0000000b000b7308 */ /* 0x000f620000002400 */
[----:B--2---:R-:W-:Y:S01]  /*41b0*/  FMNMX.FTZ R171, R0, R165, !PT ;  /* 0x000000a500ab7209 */ /* 0x004fe20007810000 */
[----:B------:R-:W-:-:S06]  /*41c0*/  FMUL.FTZ R165, R190, UR24 ;  /* 0x00000018bea57c20 */ /* 0x000fcc0008410000 */
[----:B------:R-:W2:Y:S01]  /*41d0*/  MUFU.TANH R12, R12 ;  /* 0x0000000c000c7308 */ /* 0x000ea20000002400 */
[----:B------:R-:W0:Y:S07]  /*41e0*/  SHFL.BFLY PT, R0, R171, 0x1, 0x1f ;  /* 0x0c201f00ab007f89 */ /* 0x000e2e00000e0000 */
[----:B------:R-:W2:Y:S08]  /*41f0*/  MUFU.TANH R13, R13 ;  /* 0x0000000d000d7308 */ /* 0x000eb00000002400 */
[----:B------:R-:W2:Y:S08]  /*4200*/  MUFU.TANH R14, R14 ;  /* 0x0000000e000e7308 */ /* 0x000eb00000002400 */
[----:B------:R-:W2:Y:S01]  /*4210*/  MUFU.TANH R21, R21 ;  /* 0x0000001500157308 */ /* 0x000ea20000002400 */
[----:B0-----:R-:W-:-:S02]  /*4220*/  FMNMX.FTZ R0, R171, R0, !PT ;  /* 0x00000000ab007209 */ /* 0x001fc40007810000 */
[----:B------:R-:W-:-:S03]  /*4230*/  FMNMX.FTZ R171, R5, R6, !PT ;  /* 0x0000000605ab7209 */ /* 0x000fc60007810000 */
[----:B------:R-:W-:Y:S01]  /*4240*/  FMUL.FTZ R183, R0, UR10 ;  /* 0x0000000a00b77c20 */ /* 0x000fe20008410000 */
[----:B-1----:R-:W-:Y:S01]  /*4250*/  FMNMX.FTZ R172, R8, R171, !PT ;  /* 0x000000ab08ac7209 */ /* 0x002fe20007810000 */
[----:B------:R-:W0:Y:S01]  /*4260*/  MUFU.TANH R152, R152 ;  /* 0x0000009800987308 */ /* 0x000e220000002400 */
[----:B------:R-:W-:Y:S01]  /*4270*/  FADD.FTZ R15, -R0, R15 ;  /* 0x0000000f000f7221 */ /* 0x000fe20000010100 */
[--C-:B------:R-:W-:Y:S01]  /*4280*/  FFMA.FTZ R173, R7, UR10, -R183.reuse ;  /* 0x0000000a07ad7c23 */ /* 0x100fe200080108b7 */
[----:B---3--:R-:W-:Y:S01]  /*4290*/  FMNMX.FTZ R171, R9, R172, !PT ;  /* 0x000000ac09ab7209 */ /* 0x008fe20007810000 */
[--C-:B------:R-:W-:Y:S01]  /*42a0*/  FFMA.FTZ R20, R20, UR10, -R183.reuse ;  /* 0x0000000a14147c23 */ /* 0x100fe200080108b7 */
[----:B------:R-:W-:Y:S01]  /*42b0*/  FMUL.FTZ R15, R15, UR10 ;  /* 0x0000000a0f0f7c20 */ /* 0x000fe20008410000 */
[--C-:B------:R-:W-:Y:S01]  /*42c0*/  FFMA.FTZ R154, R154, UR10, -R183.reuse ;  /* 0x0000000a9a9a7c23 */ /* 0x100fe200080108b7 */
[----:B----4-:R-:W-:Y:S01]  /*42d0*/  FMNMX.FTZ R172, R10, R171, !PT ;  /* 0x000000ab0aac7209 */ /* 0x010fe20007810000 */
[----:B------:R-:W1:Y:S01]  /*42e0*/  MUFU.TANH R155, R155 ;  /* 0x0000009b009b7308 */ /* 0x000e620000002400 */
[--C-:B------:R-:W-:Y:S01]  /*42f0*/  FFMA.FTZ R153, R153, UR10, -R183.reuse ;  /* 0x0000000a99997c23 */ /* 0x100fe200080108b7 */
[--C-:B------:R-:W-:Y:S01]  /*4300*/  FFMA.FTZ R191, R192, UR10, -R183.reuse ;  /* 0x0000000ac0bf7c23 */ /* 0x100fe200080108b7 */
[----:B-----5:R-:W-:Y:S01]  /*4310*/  FMNMX.FTZ R7, R11, R172, !PT ;  /* 0x000000ac0b077209 */ /* 0x020fe20007810000 */
[--C-:B------:R-:W-:Y:S01]  /*4320*/  FFMA.FTZ R157, R157, UR10, -R183.reuse ;  /* 0x0000000a9d9d7c23 */ /* 0x100fe200080108b7 */
[--C-:B------:R-:W-:Y:S01]  /*4330*/  FFMA.FTZ R156, R156, UR10, -R183.reuse ;  /* 0x0000000a9c9c7c23 */ /* 0x100fe200080108b7 */
[--C-:B------:R-:W-:Y:S01]  /*4340*/  FFMA.FTZ R175, R207, UR10, -R183.reuse ;  /* 0x0000000acfaf7c23 */ /* 0x100fe200080108b7 */
[----:B--2---:R-:W-:Y:S01]  /*4350*/  FMNMX.FTZ R172, R12, R7, !PT ;  /* 0x000000070cac7209 */ /* 0x004fe20007810000 */
[----:B------:R-:W2:Y:S01]  /*4360*/  MUFU.TANH R158, R158 ;  /* 0x0000009e009e7308 */ /* 0x000ea20000002400 */
[--C-:B------:R-:W-:Y:S01]  /*4370*/  FFMA.FTZ R177, R209, UR10, -R183.reuse ;  /* 0x0000000ad1b17c23 */ /* 0x100fe200080108b7 */
[--C-:B------:R-:W-:Y:S01]  /*4380*/  FFMA.FTZ R179, R211, UR10, -R183.reuse ;  /* 0x0000000ad3b37c23 */ /* 0x100fe200080108b7 */
[----:B------:R-:W-:Y:S01]  /*4390*/  FMNMX.FTZ R7, R13, R172, !PT ;  /* 0x000000ac0d077209 */ /* 0x000fe20007810000 */
[--C-:B------:R-:W-:Y:S01]  /*43a0*/  FFMA.FTZ R180, R180, UR10, -R183.reuse ;  /* 0x0000000ab4b47c23 */ /* 0x100fe200080108b7 */
[--C-:B------:R-:W-:Y:S01]  /*43b0*/  FFMA.FTZ R181, R181, UR10, -R183.reuse ;  /* 0x0000000ab5b57c23 */ /* 0x100fe200080108b7 */
[--C-:B------:R-:W-:Y:S01]  /*43c0*/  FFMA.FTZ R182, R212, UR10, -R183.reuse ;  /* 0x0000000ad4b67c23 */ /* 0x100fe200080108b7 */
[----:B------:R-:W-:Y:S01]  /*43d0*/  FMNMX.FTZ R172, R14, R7, !PT ;  /* 0x000000070eac7209 */ /* 0x000fe20007810000 */
[----:B------:R-:W3:Y:S01]  /*43e0*/  MUFU.TANH R159, R159 ;  /* 0x0000009f009f7308 */ /* 0x000ee20000002400 */
[--C-:B------:R-:W-:Y:S01]  /*43f0*/  FFMA.FTZ R187, R213, UR10, -R183.reuse ;  /* 0x0000000ad5bb7c23 */ /* 0x100fe200080108b7 */
[--C-:B------:R-:W-:Y:S01]  /*4400*/  FFMA.FTZ R185, R185, UR10, -R183.reuse ;  /* 0x0000000ab9b97c23 */ /* 0x100fe200080108b7 */
[----:B------:R-:W-:Y:S01]  /*4410*/  FMNMX.FTZ R7, R21, R172, !PT ;  /* 0x000000ac15077209 */ /* 0x000fe20007810000 */
[--C-:B------:R-:W-:Y:S01]  /*4420*/  FFMA.FTZ R188, R188, UR10, -R183.reuse ;  /* 0x0000000abcbc7c23 */ /* 0x100fe200080108b7 */
[--C-:B------:R-:W-:Y:S01]  /*4430*/  FFMA.FTZ R189, R189, UR10, -R183.reuse ;  /* 0x0000000abdbd7c23 */ /* 0x100fe200080108b7 */
[----:B------:R-:W-:Y:S01]  /*4440*/  FFMA.FTZ R192, R184, UR10, -R183 ;  /* 0x0000000ab8c07c23 */ /* 0x000fe200080108b7 */
[----:B0-----:R-:W-:Y:S01]  /*4450*/  FMNMX.FTZ R172, R152, R7, !PT ;  /* 0x0000000798ac7209 */ /* 0x001fe20007810000 */
[----:B------:R-:W0:Y:S03]  /*4460*/  MUFU.TANH R160, R160 ;  /* 0x000000a000a07308 */ /* 0x000e260000002400 */
[----:B-1----:R-:W-:-:S04]  /*4470*/  FMNMX.FTZ R7, R155, R172, !PT ;  /* 0x000000ac9b077209 */ /* 0x002fc80007810000 */
[----:B--2---:R-:W-:Y:S01]  /*4480*/  FMNMX.FTZ R172, R158, R7, !PT ;  /* 0x000000079eac7209 */ /* 0x004fe20007810000 */
[----:B------:R-:W1:Y:S03]  /*4490*/  MUFU.TANH R161, R161 ;  /* 0x000000a100a17308 */ /* 0x000e660000002400 */
[----:B---3--:R-:W-:Y:S01]  /*44a0*/  FMNMX.FTZ R7, R159, R172, !PT ;  /* 0x000000ac9f077209 */ /* 0x008fe20007810000 */
[----:B------:R-:W-:-:S04]  /*44b0*/  FFMA.FTZ R172, R204, UR10, -R183 ;  /* 0x0000000accac7c23 */ /* 0x000fc800080108b7 */
[----:B------:R-:W2:Y:S01]  /*44c0*/  MUFU.TANH R162, R162 ;  /* 0x000000a200a27308 */ /* 0x000ea20000002400 */
[----:B0-----:R-:W-:-:S07]  /*44d0*/  FMNMX.FTZ R174, R160, R7, !PT ;  /* 0x00000007a0ae7209 */ /* 0x001fce0007810000 */
[----:B------:R-:W0:Y:S01]  /*44e0*/  MUFU.TANH R163, R163 ;  /* 0x000000a300a37308 */ /* 0x000e220000002400 */
[----:B-1----:R-:W-:-:S07]  /*44f0*/  FMNMX.FTZ R7, R161, R174, !PT ;  /* 0x000000aea1077209 */ /* 0x002fce0007810000 */
[----:B------:R-:W1:Y:S01]  /*4500*/  MUFU.TANH R164, R164 ;  /* 0x000000a400a47308 */ /* 0x000e620000002400 */
[----:B--2---:R-:W-:-:S07]  /*4510*/  FMNMX.FTZ R174, R162, R7, !PT ;  /* 0x00000007a2ae7209 */ /* 0x004fce0007810000 */
[----:B------:R-:W2:Y:S01]  /*4520*/  MUFU.TANH R165, R165 ;  /* 0x000000a500a57308 */ /* 0x000ea20000002400 */
[----:B0-----:R-:W-:Y:S01]  /*4530*/  FMNMX.FTZ R7, R163, R174, !PT ;  /* 0x000000aea3077209 */ /* 0x001fe20007810000 */
[----:B------:R-:W-:-:S06]  /*4540*/  FFMA.FTZ R174, R206, UR10, -R183 ;  /* 0x0000000aceae7c23 */ /* 0x000fcc00080108b7 */
[----:B------:R-:W0:Y:S01]  /*4550*/  MUFU.TANH R166, R166 ;  /* 0x000000a600a67308 */ /* 0x000e220000002400 */
[----:B-1----:R-:W-:-:S07]  /*4560*/  FMNMX.FTZ R176, R164, R7, !PT ;  /* 0x00000007a4b07209 */ /* 0x002fce0007810000 */
[----:B------:R-:W1:Y:S01]  /*4570*/  MUFU.TANH R167, R167 ;  /* 0x000000a700a77308 */ /* 0x000e620000002400 */
[----:B--2---:R-:W-:-:S07]  /*4580*/  FMNMX.FTZ R7, R165, R176, !PT ;  /* 0x000000b0a5077209 */ /* 0x004fce0007810000 */
[----:B------:R-:W2:Y:S01]  /*4590*/  MUFU.TANH R168, R168 ;  /* 0x000000a800a87308 */ /* 0x000ea20000002400 */
[----:B0-----:R-:W-:-:S07]  /*45a0*/  FMNMX.FTZ R176, R166, R7, !PT ;  /* 0x00000007a6b07209 */ /* 0x001fce0007810000 */
[----:B------:R-:W0:Y:S01]  /*45b0*/  MUFU.TANH R169, R169 ;  /* 0x000000a900a97308 */ /* 0x000e220000002400 */
[----:B-1----:R-:W-:Y:S01]  /*45c0*/  FMNMX.FTZ R7, R167, R176, !PT ;  /* 0x000000b0a7077209 */ /* 0x002fe20007810000 */
[----:B------:R-:W-:-:S06]  /*45d0*/  FFMA.FTZ R176, R208, UR10, -R183 ;  /* 0x0000000ad0b07c23 */ /* 0x000fcc00080108b7 */
[----:B------:R-:W1:Y:S01]  /*45e0*/  MUFU.TANH R170, R170 ;  /* 0x000000aa00aa7308 */ /* 0x000e620000002400 */
[----:B--2---:R-:W-:-:S07]  /*45f0*/  FMNMX.FTZ R178, R168, R7, !PT ;  /* 0x00000007a8b27209 */ /* 0x004fce0007810000 */
[----:B------:R-:W2:Y:S01]  /*4600*/  MUFU.EX2 R15, R15 ;  /* 0x0000000f000f7308 */ /* 0x000ea20000000800 */
[----:B0-----:R-:W-:Y:S01]  /*4610*/  FMNMX.FTZ R7, R169, R178, !PT ;  /* 0x000000b2a9077209 */ /* 0x001fe20007810000 */
[----:B------:R-:W-:-:S06]  /*4620*/  FFMA.FTZ R178, R210, UR10, -R183 ;  /* 0x0000000ad2b27c23 */ /* 0x000fcc00080108b7 */
[----:B------:R-:W0:Y:S01]  /*4630*/  MUFU.EX2 R20, R20 ;  /* 0x0000001400147308 */ /* 0x000e220000000800 */
[----:B-1----:R-:W-:-:S05]  /*4640*/  FMNMX.FTZ R7, R170, R7, !PT ;  /* 0x00000007aa077209 */ /* 0x002fca0007810000 */
[----:B------:R-:W1:Y:S02]  /*4650*/  SHFL.BFLY PT, R186, R7, 0x2, 0x1f ;  /* 0x0c401f0007ba7f89 */ /* 0x000e6400000e0000 */
[----:B------:R3:W4:Y:S01]  /*4660*/  MUFU.EX2 R171, R173 ;  /* 0x000000ad00ab7308 */ /* 0x0007220000000800 */
[-C--:B--2---:R-:W-:Y:S01]  /*4670*/  FMUL.FTZ R24, R24, R15.reuse ;  /* 0x0000000f18187220 */ /* 0x084fe20000410000 */
[-C--:B------:R-:W-:Y:S01]  /*4680*/  FMUL.FTZ R25, R25, R15.reuse ;  /* 0x0000000f19197220 */ /* 0x080fe20000410000 */
[-C--:B------:R-:W-:Y:S01]  /*4690*/  FMUL.FTZ R28, R28, R15.reuse ;  /* 0x0000000f1c1c7220 */ /* 0x080fe20000410000 */
[-C--:B------:R-:W-:Y:S01]  /*46a0*/  FMUL.FTZ R29, R29, R15.reuse ;  /* 0x0000000f1d1d7220 */ /* 0x080fe20000410000 */
[-C--:B------:R-:W-:Y:S01]  /*46b0*/  FMUL.FTZ R32, R32, R15.reuse ;  /* 0x0000000f20207220 */ /* 0x080fe20000410000 */
[-C--:B------:R-:W-:Y:S01]  /*46c0*/  FMUL.FTZ R33, R33, R15.reuse ;  /* 0x0000000f21217220 */ /* 0x080fe20000410000 */
[-C--:B------:R-:W-:Y:S01]  /*46d0*/  FMUL.FTZ R36, R36, R15.reuse ;  /* 0x0000000f24247220 */ /* 0x080fe20000410000 */
[----:B------:R-:W2:Y:S01]  /*46e0*/  MUFU.EX2 R154, R154 ;  /* 0x0000009a009a7308 */ /* 0x000ea20000000800 */
[--C-:B---3--:R-:W-:Y:S01]  /*46f0*/  FFMA.FTZ R173, R205, UR10, -R183.reuse ;  /* 0x0000000acdad7c23 */ /* 0x108fe200080108b7 */
[----:B0-----:R-:W-:Y:S01]  /*4700*/  FFMA.FTZ R4, R15, R4, R20 ;  /* 0x000000040f047223 */ /* 0x001fe20000010014 */
[-C--:B------:R-:W-:Y:S01]  /*4710*/  FMUL.FTZ R37, R37, R15.reuse ;  /* 0x0000000f25257220 */ /* 0x080fe20000410000 */
[-C--:B------:R-:W-:Y:S01]  /*4720*/  FMUL.FTZ R40, R40, R15.reuse ;  /* 0x0000000f28287220 */ /* 0x080fe20000410000 */
[-C--:B------:R-:W-:Y:S01]  /*4730*/  FMUL.FTZ R41, R41, R15.reuse ;  /* 0x0000000f29297220 */ /* 0x080fe20000410000 */
[-C--:B------:R-:W-:Y:S01]  /*4740*/  FMUL.FTZ R44, R44, R15.reuse ;  /* 0x0000000f2c2c7220 */ /* 0x080fe20000410000 */
[-C--:B------:R-:W-:Y:S01]  /*4750*/  FMUL.FTZ R45, R45, R15.reuse ;  /* 0x0000000f2d2d7220 */ /* 0x080fe20000410000 */
[----:B------:R-:W0:Y:S01]  /*4760*/  MUFU.EX2 R153, R153 ;  /* 0x0000009900997308 */ /* 0x000e220000000800 */
[-C--:B------:R-:W-:Y:S01]  /*4770*/  FMUL.FTZ R48, R48, R15.reuse ;  /* 0x0000000f30307220 */ /* 0x080fe20000410000 */
[-C--:B------:R-:W-:Y:S01]  /*4780*/  FMUL.FTZ R49, R49, R15.reuse ;  /* 0x0000000f31317220 */ /* 0x080fe20000410000 */
[-C--:B------:R-:W-:Y:S01]  /*4790*/  FMUL.FTZ R52, R52, R15.reuse ;  /* 0x0000000f34347220 */ /* 0x080fe20000410000 */
[-C--:B------:R-:W-:Y:S01]  /*47a0*/  FMUL.FTZ R53, R53, R15.reuse ;  /* 0x0000000f35357220 */ /* 0x080fe20000410000 */
[-C--:B------:R-:W-:Y:S01]  /*47b0*/  FMUL.FTZ R56, R56, R15.reuse ;  /* 0x0000000f38387220 */ /* 0x080fe20000410000 */
[----:B-1----:R-:W-:Y:S01]  /*47c0*/  FMNMX.FTZ R190, R7, R186, !PT ;  /* 0x000000ba07be7209 */ /* 0x002fe20007810000 */
[----:B------:R-:W-:Y:S01]  /*47d0*/  FFMA.FTZ R186, R214, UR10, -R183 ;  /* 0x0000000ad6ba7c23 */ /* 0x000fe200080108b7 */
[----:B------:R-:W1:Y:S01]  /*47e0*/  MUFU.EX2 R157, R157 ;  /* 0x0000009d009d7308 */ /* 0x000e620000000800 */
[-C--:B------:R-:W-:Y:S01]  /*47f0*/  FMUL.FTZ R57, R57, R15.reuse ;  /* 0x0000000f39397220 */ /* 0x080fe20000410000 */
[-C--:B------:R-:W-:Y:S01]  /*4800*/  FMUL.FTZ R60, R60, R15.reuse ;  /* 0x0000000f3c3c7220 */ /* 0x080fe20000410000 */
[----:B------:R-:W3:Y:S01]  /*4810*/  SHFL.BFLY PT, R7, R190, 0x1, 0x1f ;  /* 0x0c201f00be077f89 */ /* 0x000ee200000e0000 */
[-C--:B------:R-:W-:Y:S01]  /*4820*/  FMUL.FTZ R61, R61, R15.reuse ;  /* 0x0000000f3d3d7220 */ /* 0x080fe20000410000 */
[-C--:B------:R-:W-:Y:S01]  /*4830*/  FMUL.FTZ R64, R64, R15.reuse ;  /* 0x0000000f40407220 */ /* 0x080fe20000410000 */
[-C--:B------:R-:W-:Y:S01]  /*4840*/  FMUL.FTZ R65, R65, R15.reuse ;  /* 0x0000000f41417220 */ /* 0x080fe20000410000 */
[-C--:B------:R-:W-:Y:S01]  /*4850*/  FMUL.FTZ R68, R68, R15.reuse ;  /* 0x0000000f44447220 */ /* 0x080fe20000410000 */
[----:B------:R-:W5:Y:S01]  /*4860*/  MUFU.EX2 R156, R156 ;  /* 0x0000009c009c7308 */ /* 0x000f620000000800 */
        /* <DEDUP_REMOVED lines=17> */
[----:B------:R-:W-:Y:S01]  /*4980*/  FMUL.FTZ R100, R100, R15 ;  /* 0x0000000f64647220 */ /* 0x000fe20000410000 */
[----:B---3--:R-:W-:Y:S01]  /*4990*/  FMNMX.FTZ R7, R190, R7, !PT ;  /* 0x00000007be077209 */ /* 0x008fe20007810000 */
[-C--:B------:R-:W-:Y:S01]  /*49a0*/  FMUL.FTZ R101, R101, R15.reuse ;  /* 0x0000000f65657220 */ /* 0x080fe20000410000 */
[-C--:B------:R-:W-:Y:S01]  /*49b0*/  FMUL.FTZ R104, R104, R15.reuse ;  /* 0x0000000f68687220 */ /* 0x080fe20000410000 */
[-C--:B------:R-:W-:Y:S01]  /*49c0*/  FMUL.FTZ R105, R105, R15.reuse ;  /* 0x0000000f69697220 */ /* 0x080fe20000410000 */
[-C--:B------:R-:W-:Y:S01]  /*49d0*/  FMUL.FTZ R108, R108, R15.reuse ;  /* 0x0000000f6c6c7220 */ /* 0x080fe20000410000 */
[----:B------:R-:W-:Y:S01]  /*49e0*/  FADD.FTZ R183, -R7, R6 ;  /* 0x0000000607b77221 */ /* 0x000fe20000010100 */
[----:B------:R-:W3:Y:S01]  /*49f0*/  MUFU.EX2 R174, R174 ;  /* 0x000000ae00ae7308 */ /* 0x000ee20000000800 */
[-C--:B------:R-:W-:Y:S01]  /*4a00*/  FMUL.FTZ R109, R109, R15.reuse ;  /* 0x0000000f6d6d7220 */ /* 0x080fe20000410000 */
[-C--:B------:R-:W-:Y:S01]  /*4a10*/  FMUL.FTZ R112, R112, R15.reuse ;  /* 0x0000000f70707220 */ /* 0x080fe20000410000 */
[----:B------:R-:W-:Y:S01]  /*4a20*/  FMUL.FTZ R184, R183, UR10 ;  /* 0x0000000ab7b87c20 */ /* 0x000fe20008410000 */
[----:B------:R-:W-:Y:S01]  /*4a30*/  FMUL.FTZ R183, R7, UR10 ;  /* 0x0000000a07b77c20 */ /* 0x000fe20008410000 */
[-C--:B------:R-:W-:Y:S01]  /*4a40*/  FMUL.FTZ R113, R113, R15.reuse ;  /* 0x0000000f71717220 */ /* 0x080fe20000410000 */
[-C--:B------:R-:W-:Y:S01]  /*4a50*/  FMUL.FTZ R116, R116, R15.reuse ;  /* 0x0000000f74747220 */ /* 0x080fe20000410000 */
[----:B------:R-:W-:Y:S01]  /*4a60*/  FMUL.FTZ R117, R117, R15 ;  /* 0x0000000f75757220 */ /* 0x000fe20000410000 */
[--C-:B------:R-:W-:Y:S01]  /*4a70*/  FFMA.FTZ R195, R159, UR10, -R183.reuse ;  /* 0x0000000a9fc37c23 */ /* 0x100fe200080108b7 */
[----:B----4-:R-:W-:Y:S01]  /*4a80*/  FADD.FTZ R159, R171, R4 ;  /* 0x00000004ab9f7221 */ /* 0x010fe20000010000 */
[--C-:B------:R-:W-:Y:S01]  /*4a90*/  FFMA.FTZ R5, R5, UR10, -R183.reuse ;  /* 0x0000000a05057c23 */ /* 0x100fe200080108b7 */
[----:B------:R-:W-:Y:S01]  /*4aa0*/  FFMA.FTZ R190, R8, UR10, -R183 ;  /* 0x0000000a08be7c23 */ /* 0x000fe200080108b7 */
[----:B------:R-:W4:Y:S01]  /*4ab0*/  MUFU.EX2 R175, R175 ;  /* 0x000000af00af7308 */ /* 0x000f220000000800 */
[----:B--2---:R-:W-:Y:S01]  /*4ac0*/  FADD.FTZ R4, R154, R159 ;  /* 0x0000009f9a047221 */ /* 0x004fe20000010000 */
[--C-:B------:R-:W-:Y:S01]  /*4ad0*/  FFMA.FTZ R9, R9, UR10, -R183.reuse ;  /* 0x0000000a09097c23 */ /* 0x100fe200080108b7 */
[--C-:B------:R-:W-:Y:S01]  /*4ae0*/  FFMA.FTZ R10, R10, UR10, -R183.reuse ;  /* 0x0000000a0a0a7c23 */ /* 0x100fe200080108b7 */
[--C-:B------:R-:W-:Y:S01]  /*4af0*/  FFMA.FTZ R11, R11, UR10, -R183.reuse ;  /* 0x0000000a0b0b7c23 */ /* 0x100fe200080108b7 */
[----:B0-----:R-:W-:Y:S01]  /*4b00*/  FADD.FTZ R4, R153, R4 ;  /* 0x0000000499047221 */ /* 0x001fe20000010000 */
[--C-:B------:R-:W-:Y:S01]  /*4b10*/  FFMA.FTZ R12, R12, UR10, -R183.reuse ;  /* 0x0000000a0c0c7c23 */ /* 0x100fe200080108b7 */
[--C-:B------:R-:W-:Y:S01]  /*4b20*/  FFMA.FTZ R13, R13, UR10, -R183.reuse ;  /* 0x0000000a0d0d7c23 */ /* 0x100fe200080108b7 */
[----:B------:R-:W-:Y:S01]  /*4b30*/  MUFU.EX2 R184, R184 ;  /* 0x000000b800b87308 */ /* 0x000fe20000000800 */
[----:B-1----:R-:W-:Y:S01]  /*4b40*/  FADD.FTZ R159, R157, R4 ;  /* 0x000000049d9f7221 */ /* 0x002fe20000010000 */
[--C-:B------:R-:W-:Y:S01]  /*4b50*/  FFMA.FTZ R198, R162, UR10, -R183.reuse ;  /* 0x0000000aa2c67c23 */ /* 0x100fe200080108b7 */
[--C-:B------:R-:W-:Y:S01]  /*4b60*/  FFMA.FTZ R14, R14, UR10, -R183.reuse ;  /* 0x0000000a0e0e7c23 */ /* 0x100fe200080108b7 */
[----:B------:R-:W-:Y:S01]  /*4b70*/  FFMA.FTZ R21, R21, UR10, -R183 ;  /* 0x0000000a15157c23 */ /* 0x000fe200080108b7 */
[----:B-----5:R-:W-:Y:S01]  /*4b80*/  FADD.FTZ R159, R156, R159 ;  /* 0x0000009f9c9f7221 */ /* 0x020fe20000010000 */
[--C-:B------:R-:W-:Y:S01]  /*4b90*/  FFMA.FTZ R193, R155, UR10, -R183.reuse ;  /* 0x0000000a9bc17c23 */ /* 0x100fe200080108b7 */
[----:B------:R-:W-:Y:S01]  /*4ba0*/  FFMA.FTZ R194, R158, UR10, -R183 ;  /* 0x0000000a9ec27c23 */ /* 0x000fe200080108b7 */
[----:B------:R-:W0:Y:S01]  /*4bb0*/  MUFU.EX2 R5, R5 ;  /* 0x0000000500057308 */ /* 0x000e220000000800 */
[----:B------:R-:W-:Y:S01]  /*4bc0*/  FADD.FTZ R4, R172, R159 ;  /* 0x0000009fac047221 */ /* 0x000fe20000010000 */
[--C-:B------:R-:W-:Y:S01]  /*4bd0*/  FFMA.FTZ R196, R160, UR10, -R183.reuse ;  /* 0x0000000aa0c47c23 */ /* 0x100fe200080108b7 */
[--C-:B------:R-:W-:Y:S01]  /*4be0*/  FFMA.FTZ R197, R161, UR10, -R183.reuse ;  /* 0x0000000aa1c57c23 */ /* 0x100fe200080108b7 */
[--C-:B------:R-:W-:Y:S01]  /*4bf0*/  FFMA.FTZ R204, R163, UR10, -R183.reuse ;  /* 0x0000000aa3cc7c23 */ /* 0x100fe200080108b7 */
[----:B------:R-:W-:Y:S01]  /*4c00*/  FADD.FTZ R159, R173, R4 ;  /* 0x00000004ad9f7221 */ /* 0x000fe20000010000 */
[--C-:B------:R-:W-:Y:S01]  /*4c10*/  FFMA.FTZ R205, R164, UR10, -R183.reuse ;  /* 0x0000000aa4cd7c23 */ /* 0x100fe200080108b7 */
[----:B------:R-:W-:Y:S01]  /*4c20*/  FFMA.FTZ R206, R165, UR10, -R183 ;  /* 0x0000000aa5ce7c23 */ /* 0x000fe200080108b7 */
[----:B------:R-:W1:Y:S01]  /*4c30*/  MUFU.EX2 R176, R176 ;  /* 0x000000b000b07308 */ /* 0x000e620000000800 */
[----:B---3--:R-:W-:Y:S01]  /*4c40*/  FADD.FTZ R4, R174, R159 ;  /* 0x0000009fae047221 */ /* 0x008fe20000010000 */
[--C-:B------:R-:W-:Y:S01]  /*4c50*/  FFMA.FTZ R207, R166, UR10, -R183.reuse ;  /* 0x0000000aa6cf7c23 */ /* 0x100fe200080108b7 */
[----:B------:R-:W-:Y:S01]  /*4c60*/  IADD3 R8, -R22, 0xb, RZ ;  /* 0x0000000b16087810 */ /* 0x000fe20007ffe1ff */
[--C-:B------:R-:W-:Y:S01]  /*4c70*/  FFMA.FTZ R167, R167, UR10, -R183.reuse ;  /* 0x0000000aa7a77c23 */ /* 0x100fe200080108b7 */
[----:B----4-:R-:W-:Y:S01]  /*4c80*/  FADD.FTZ R159, R175, R4 ;  /* 0x00000004af9f7221 */ /* 0x010fe20000010000 */
[--C-:B------:R-:W-:Y:S01]  /*4c90*/  FFMA.FTZ R168, R168, UR10, -R183.reuse ;  /* 0x0000000aa8a87c23 */ /* 0x100fe200080108b7 */
[----:B------:R-:W-:Y:S01]  /*4ca0*/  FFMA.FTZ R169, R169, UR10, -R183 ;  /* 0x0000000aa9a97c23 */ /* 0x000fe200080108b7 */
[----:B------:R-:W2:Y:S01]  /*4cb0*/  MUFU.EX2 R177, R177 ;  /* 0x000000b100b17308 */ /* 0x000ea20000000800 */
[----:B0-----:R-:W-:Y:S01]  /*4cc0*/  FFMA.FTZ R3, R184, R3, R5 ;  /* 0x00000003b8037223 */ /* 0x001fe20000010005 */
[----:B------:R-:W-:Y:S01]  /*4cd0*/  FFMA.FTZ R155, R170, UR10, -R183 ;  /* 0x0000000aaa9b7c23 */ /* 0x000fe200080108b7 */
[-C--:B------:R-:W-:Y:S01]  /*4ce0*/  FMUL.FTZ R120, R120, R15.reuse ;  /* 0x0000000f78787220 */ /* 0x080fe20000410000 */
[-C--:B------:R-:W-:Y:S01]  /*4cf0*/  FMUL.FTZ R121, R121, R15.reuse ;  /* 0x0000000f79797220 */ /* 0x080fe20000410000 */
[-C--:B------:R-:W-:Y:S01]  /*4d00*/  FMUL.FTZ R124, R124, R15.reuse ;  /* 0x0000000f7c7c7220 */ /* 0x080fe20000410000 */
[-C--:B------:R-:W-:Y:S01]  /*4d10*/  FMUL.FTZ R125, R125, R15.reuse ;  /* 0x0000000f7d7d7220 */ /* 0x080fe20000410000 */
[-C--:B------:R-:W-:Y:S01]  /*4d20*/  FMUL.FTZ R128, R128, R15.reuse ;  /* 0x0000000f80807220 */ /* 0x080fe20000410000 */
[----:B------:R-:W0:Y:S01]  /*4d30*/  MUFU.EX2 R190, R190 ;  /* 0x000000be00be7308 */ /* 0x000e220000000800 */
        /* <DEDUP_REMOVED lines=8> */
[C---:B--2---:R-:W-:Y:S01]  /*4dc0*/  F2FP.F16.F32.PACK_AB R162, R177.reuse, R176 ;  /* 0x000000b0b1a2723e */ /* 0x044fe200000000ff */
[----:B------:R-:W-:Y:S01]  /*4dd0*/  FADD.FTZ R159, R177, R4 ;  /* 0x00000004b19f7221 */ /* 0x000fe20000010000 */
[-C--:B------:R-:W-:Y:S01]  /*4de0*/  FMUL.FTZ R141, R141, R15.reuse ;  /* 0x0000000f8d8d7220 */ /* 0x080fe20000410000 */
[-C--:B------:R-:W-:Y:S01]  /*4df0*/  FMUL.FTZ R144, R144, R15.reuse ;  /* 0x0000000f90907220 */ /* 0x080fe20000410000 */
[-C--:B------:R-:W-:Y:S01]  /*4e00*/  FMUL.FTZ R145, R145, R15.reuse ;  /* 0x0000000f91917220 */ /* 0x080fe20000410000 */
[-C--:B------:R-:W-:Y:S01]  /*4e10*/  FMUL.FTZ R148, R148, R15.reuse ;  /* 0x0000000f94947220 */ /* 0x080fe20000410000 */
[----:B------:R-:W-:Y:S01]  /*4e20*/  FMUL.FTZ R149, R149, R15 ;  /* 0x0000000f95957220 */ /* 0x000fe20000410000 */
[----:B------:R-:W2:Y:S01]  /*4e30*/  MUFU.EX2 R10, R10 ;  /* 0x0000000a000a7308 */ /* 0x000ea20000000800 */
[----:B0-----:R-:W-:Y:S01]  /*4e40*/  FADD.FTZ R176, R190, R3 ;  /* 0x00000003beb07221 */ /* 0x001fe20000010000 */
[----:B------:R-:W-:Y:S01]  /*4e50*/  F2FP.F16.F32.PACK_AB R160, R175, R174 ;  /* 0x000000aeafa0723e */ /* 0x000fe200000000ff */
[----:B------:R-:W-:Y:S01]  /*4e60*/  FMUL.FTZ R26, R26, R184 ;  /* 0x000000b81a1a7220 */ /* 0x000fe20000410000 */
[----:B------:R-:W-:Y:S01]  /*4e70*/  F2FP.F16.F32.PACK_AB R154, R153, R154 ;  /* 0x0000009a999a723e */ /* 0x000fe200000000ff */
[-C--:B------:R-:W-:Y:S01]  /*4e80*/  FMUL.FTZ R27, R27, R184.reuse ;  /* 0x000000b81b1b7220 */ /* 0x080fe20000410000 */
[----:B------:R-:W-:Y:S01]  /*4e90*/  F2FP.F16.F32.PACK_AB R156, R156, R157 ;  /* 0x0000009d9c9c723e */ /* 0x000fe200000000ff */
[----:B------:R-:W-:Y:S01]  /*4ea0*/  FMUL.FTZ R30, R30, R184 ;  /* 0x000000b81e1e7220 */ /* 0x000fe20000410000 */
[----:B------:R-:W0:Y:S01]  /*4eb0*/  MUFU.EX2 R11, R11 ;  /* 0x0000000b000b7308 */ /* 0x000e220000000800 */
[----:B-1----:R-:W-:Y:S01]  /*4ec0*/  FADD.FTZ R3, R9, R176 ;  /* 0x000000b009037221 */ /* 0x002fe20000010000 */
[----:B------:R-:W-:Y:S01]  /*4ed0*/  F2FP.F16.F32.PACK_AB R158, R173, R172 ;  /* 0x000000acad9e723e */ /* 0x000fe200000000ff */
        /* <DEDUP_REMOVED lines=14> */
[----:B0-----:R-:W-:Y:S01]  /*4fc0*/  FADD.FTZ R3, R11, R176 ;  /* 0x000000b00b037221 */ /* 0x001fe20000010000 */
[-C--:B------:R-:W-:Y:S01]  /*4fd0*/  FMUL.FTZ R54, R54, R184.reuse ;  /* 0x000000b836367220 */ /* 0x080fe20000410000 */
        /* <DEDUP_REMOVED lines=18> */
[-C--:B------:R-:W-:Y:S01]  /*5100*/  FMUL.FTZ R83, R83, R184.reuse ;  /* 0x000000b853537220 */ /* 0x080fe20000410000 */
[-C--:B------:R-:W-:Y:S01]  /*5110*/  FMUL.FTZ R86, R86, R184.reuse ;  /* 0x000000b856567220 */ /* 0x080fe20000410000 */
[----:B------:R-:W-:Y:S01]  /*5120*/  FMUL.FTZ R87, R87, R184 ;  /* 0x000000b857577220 */ /* 0x000fe20000410000 */
[----:B------:R-:W2:Y:S01]  /*5130*/  MUFU.EX2 R178, R178 ;  /* 0x000000b200b27308 */ /* 0x000ea20000000800 */
[----:B-1----:R-:W-:Y:S01]  /*5140*/  FFMA.FTZ R192, R152, UR10, -R183 ;  /* 0x0000000a98c07c23 */ /* 0x002fe200080108b7 */
[----:B0-----:R-:W-:Y:S01]  /*5150*/  FADD.FTZ R176, R14, R3 ;  /* 0x000000030eb07221 */ /* 0x001fe20000010000 */
[----:B------:R-:W-:-:S02]  /*5160*/  @!P1 VIADD R152, R199, 0x22840 ;  /* 0x00022840c7989836 */ /* 0x000fc40000000000 */
[-C--:B------:R-:W-:Y:S01]  /*5170*/  FMUL.FTZ R90, R90, R184.reuse ;  /* 0x000000b85a5a7220 */ /* 0x080fe20000410000 */
[-C--:B------:R-:W-:Y:S01]  /*5180*/  FMUL.FTZ R91, R91, R184.reuse ;  /* 0x000000b85b5b7220 */ /* 0x080fe20000410000 */
[-C--:B------:R-:W-:Y:S01]  /*5190*/  FMUL.FTZ R94, R94, R184.reuse ;  /* 0x000000b85e5e7220 */ /* 0x080fe20000410000 */
[-C--:B------:R-:W-:Y:S01]  /*51a0*/  FMUL.FTZ R95, R95, R184.reuse ;  /* 0x000000b85f5f7220 */ /* 0x080fe20000410000 */
[----:B------:R-:W0:Y:S01]  /*51b0*/  MUFU.EX2 R21, R21 ;  /* 0x0000001500157308 */ /* 0x000e220000000800 */
[----:B------:R-:W-:Y:S01]  /*51c0*/  @!P1 PRMT R152, RZ, 0x654, R152 ;  /* 0x00000654ff989816 */ /* 0x000fe20000000098 */
[----:B------:R1:W-:Y:S06]  /*51d0*/  BAR.ARV R8, 0x100 ;  /* 0x000400080000751d */ /* 0x0003ec0000002000 */
[----:B------:R-:W3:Y:S01]  /*51e0*/  MUFU.EX2 R179, R179 ;  /* 0x000000b300b37308 */ /* 0x000ee20000000800 */
[----:B--2---:R-:W-:Y:S01]  /*51f0*/  FADD.FTZ R4, R178, R159 ;  /* 0x0000009fb2047221 */ /* 0x004fe20000010000 */
[----:B------:R2:W-:Y:S01]  /*5200*/  @!P1 SYNCS.ARRIVE.TRANS64.RED.A1T0 RZ, [R152+URZ], RZ ;  /* 0x000000ff98ff99a7 */ /* 0x0005e2000810043f */
[-C--:B------:R-:W-:Y:S01]  /*5210*/  FMUL.FTZ R98, R98, R184.reuse ;  /* 0x000000b862627220 */ /* 0x080fe20000410000 */
[-C--:B------:R-:W-:Y:S01]  /*5220*/  FMUL.FTZ R99, R99, R184.reuse ;  /* 0x000000b863637220 */ /* 0x080fe20000410000 */
[-C--:B------:R-:W-:Y:S01]  /*5230*/  FMUL.FTZ R102, R102, R184.reuse ;  /* 0x000000b866667220 */ /* 0x080fe20000410000 */
[-C--:B------:R-:W-:Y:S01]  /*5240*/  FMUL.FTZ R103, R103, R184.reuse ;  /* 0x000000b867677220 */ /* 0x080fe20000410000 */
[----:B------:R-:W-:Y:S01]  /*5250*/  FMUL.FTZ R106, R106, R184 ;  /* 0x000000b86a6a7220 */ /* 0x000fe20000410000 */
[----:B------:R-:W4:Y:S01]  /*5260*/  MUFU.EX2 R192, R192 ;  /* 0x000000c000c07308 */ /* 0x000f220000000800 */
[----:B0-----:R-:W-:Y:S01]  /*5270*/  FADD.FTZ R3, R21, R176 ;  /* 0x000000b015037221 */ /* 0x001fe20000010000 */
[----:B--2---:R-:W-:Y:S01]  /*5280*/  F2FP.F16.F32.PACK_AB R152, R171, R20 ;  /* 0x00000014ab98723e */ /* 0x004fe200000000ff */
[-C--:B------:R-:W-:Y:S01]  /*5290*/  FMUL.FTZ R107, R107, R184.reuse ;  /* 0x000000b86b6b7220 */ /* 0x080fe20000410000 */
[-C--:B------:R-:W-:Y:S01]  /*52a0*/  FMUL.FTZ R110, R110, R184.reuse ;  /* 0x000000b86e6e7220 */ /* 0x080fe20000410000 */
[-C--:B------:R-:W-:Y:S01]  /*52b0*/  FMUL.FTZ R111, R111, R184.reuse ;  /* 0x000000b86f6f7220 */ /* 0x080fe20000410000 */
[-C--:B------:R-:W-:Y:S01]  /*52c0*/  FMUL.FTZ R114, R114, R184.reuse ;  /* 0x000000b872727220 */ /* 0x080fe20000410000 */
[----:B------:R-:W-:Y:S01]  /*52d0*/  FMUL.FTZ R115, R115, R184 ;  /* 0x000000b873737220 */ /* 0x000fe20000410000 */
[----:B------:R-:W0:Y:S01]  /*52e0*/  MUFU.EX2 R180, R180 ;  /* 0x000000b400b47308 */ /* 0x000e220000000800 */
[C---:B---3--:R-:W-:Y:S01]  /*52f0*/  FADD.FTZ R159, R179.reuse, R4 ;  /* 0x00000004b39f7221 */ /* 0x048fe20000010000 */
[----:B------:R-:W-:Y:S01]  /*5300*/  F2FP.F16.F32.PACK_AB R164, R179, R178 ;  /* 0x000000b2b3a4723e */ /* 0x000fe200000000ff */
[-C--:B------:R-:W-:Y:S01]  /*5310*/  FMUL.FTZ R118, R118, R184.reuse ;  /* 0x000000b876767220 */ /* 0x080fe20000410000 */
[-C--:B------:R-:W-:Y:S01]  /*5320*/  FMUL.FTZ R119, R119, R184.reuse ;  /* 0x000000b877777220 */ /* 0x080fe20000410000 */
[-C--:B------:R-:W-:Y:S01]  /*5330*/  FMUL.FTZ R122, R122, R184.reuse ;  /* 0x000000b87a7a7220 */ /* 0x080fe20000410000 */
[-C--:B------:R-:W-:Y:S01]  /*5340*/  FMUL.FTZ R123, R123, R184.reuse ;  /* 0x000000b87b7b7220 */ /* 0x080fe20000410000 */
[-C--:B------:R-:W-:Y:S01]  /*5350*/  FMUL.FTZ R126, R126, R184.reuse ;  /* 0x000000b87e7e7220 */ /* 0x080fe20000410000 */
[----:B------:R-:W2:Y:S01]  /*5360*/  MUFU.EX2 R193, R193 ;  /* 0x000000c100c17308 */ /* 0x000ea20000000800 */
[----:B----4-:R-:W-:Y:S01]  /*5370*/  FADD.FTZ R176, R192, R3 ;  /* 0x00000003c0b07221 */ /* 0x010fe20000010000 */
[-C--:B------:R-:W-:Y:S01]  /*5380*/  FMUL.FTZ R127, R127, R184.reuse ;  /* 0x000000b87f7f7220 */ /* 0x080fe20000410000 */
[-C--:B------:R-:W-:Y:S01]  /*5390*/  FMUL.FTZ R130, R130, R184.reuse ;  /* 0x000000b882827220 */ /* 0x080fe20000410000 */
[-C--:B------:R-:W-:Y:S01]  /*53a0*/  FMUL.FTZ R131, R131, R184.reuse ;  /* 0x000000b883837220 */ /* 0x080fe20000410000 */
[-C--:B------:R-:W-:Y:S01]  /*53b0*/  FMUL.FTZ R134, R134, R184.reuse ;  /* 0x000000b886867220 */ /* 0x080fe20000410000 */
[-C--:B------:R-:W-:Y:S01]  /*53c0*/  FMUL.FTZ R135, R135, R184.reuse ;  /* 0x000000b887877220 */ /* 0x080fe20000410000 */
[-C--:B------:R-:W-:Y:S01]  /*53d0*/  FMUL.FTZ R138, R138, R184.reuse ;  /* 0x000000b88a8a7220 */ /* 0x080fe20000410000 */
[----:B------:R-:W3:Y:S01]  /*53e0*/  MUFU.EX2 R181, R181 ;  /* 0x000000b500b57308 */ /* 0x000ee20000000800 */
        /* <DEDUP_REMOVED lines=8> */
[----:B--2---:R-:W-:Y:S01]  /*5470*/  FADD.FTZ R3, R193, R176 ;  /* 0x000000b0c1037221 */ /* 0x004fe20000010000 */
[----:B------:R-:W-:Y:S01]  /*5480*/  FMUL.FTZ R151, R151, R184 ;  /* 0x000000b897977220 */ /* 0x000fe20000410000 */
[----:B------:R-:W-:-:S02]  /*5490*/  F2FP.F16.F32.PACK_AB R153, R190, R5 ;  /* 0x00000005be99723e */ /* 0x000fc400000000ff */
[----:B------:R-:W-:Y:S02]  /*54a0*/  F2FP.F16.F32.PACK_AB R157, R12, R11 ;  /* 0x0000000b0c9d723e */ /* 0x000fe400000000ff */
[----:B------:R-:W-:Y:S01]  /*54b0*/  F2FP.F16.F32.PACK_AB R161, R192, R21 ;  /* 0x00000015c0a1723e */ /* 0x000fe200000000ff */
[----:B------:R-:W2:Y:S01]  /*54c0*/  MUFU.EX2 R182, R182 ;  /* 0x000000b600b67308 */ /* 0x000ea20000000800 */
[C---:B---3--:R-:W-:Y:S01]  /*54d0*/  FADD.FTZ R159, R181.reuse, R4 ;  /* 0x00000004b59f7221 */ /* 0x048fe20000010000 */
[----:B------:R-:W-:-:S06]  /*54e0*/  F2FP.F16.F32.PACK_AB R166, R181, R180 ;  /* 0x000000b4b5a6723e */ /* 0x000fcc00000000ff */
[----:B------:R-:W3:Y:S01]  /*54f0*/  MUFU.EX2 R195, R195 ;  /* 0x000000c300c37308 */ /* 0x000ee20000000800 */
[C---:B0-----:R-:W-:Y:S01]  /*5500*/  FADD.FTZ R176, R194.reuse, R3 ;  /* 0x00000003c2b07221 */ /* 0x041fe20000010000 */
[----:B------:R-:W-:-:S06]  /*5510*/  F2FP.F16.F32.PACK_AB R163, R194, R193 ;  /* 0x000000c1c2a3723e */ /* 0x000fcc00000000ff */
[----:B------:R-:W0:Y:S01]  /*5520*/  MUFU.EX2 R187, R187 ;  /* 0x000000bb00bb7308 */ /* 0x000e220000000800 */
[----:B--2---:R-:W-:-:S07]  /*5530*/  FADD.FTZ R4, R182, R159 ;  /* 0x0000009fb6047221 */ /* 0x004fce0000010000 */
[----:B------:R-:W2:Y:S01]  /*5540*/  MUFU.EX2 R196, R196 ;  /* 0x000000c400c47308 */ /* 0x000ea20000000800 */
[----:B---3--:R-:W-:-:S07]  /*5550*/  FADD.FTZ R3, R195, R176 ;  /* 0x000000b0c3037221 */ /* 0x008fce0000010000 */
[----:B------:R-:W3:Y:S01]  /*5560*/  MUFU.EX2 R185, R185 ;  /* 0x000000b900b97308 */ /* 0x000ee20000000800 */
[----:B0-----:R-:W-:-:S07]  /*5570*/  FADD.FTZ R4, R187, R4 ;  /* 0x00000004bb047221 */ /* 0x001fce0000010000 */
[----:B------:R-:W0:Y:S01]  /*5580*/  MUFU.EX2 R197, R197 ;  /* 0x000000c500c57308 */ /* 0x000e220000000800 */
[C---:B--2---:R-:W-:Y:S01]  /*5590*/  FADD.FTZ R176, R196.reuse, R3 ;  /* 0x00000003c4b07221 */ /* 0x044fe20000010000 */
[----:B------:R-:W-:-:S06]  /*55a0*/  F2FP.F16.F32.PACK_AB R165, R196, R195 ;  /* 0x000000c3c4a5723e */ /* 0x000fcc00000000ff */
        /* <DEDUP_REMOVED lines=10> */
[----:B0-----:R-:W-:Y:S01]  /*5650*/  FADD.FTZ R4, R188, R159 ;  /* 0x0000009fbc047221 */ /* 0x001fe20000010000 */
[----:B------:R-:W-:-:S06]  /*5660*/  F2FP.F16.F32.PACK_AB R159, R14, R13 ;  /* 0x0000000d0e9f723e */ /* 0x000fcc00000000ff */
[----:B------:R-:W0:Y:S01]  /*5670*/  MUFU.EX2 R205, R205 ;  /* 0x000000cd00cd7308 */ /* 0x000e220000000800 */
[----:B--2---:R-:W-:-:S07]  /*5680*/  FADD.FTZ R176, R204, R3 ;  /* 0x00000003ccb07221 */ /* 0x004fce0000010000 */
[----:B------:R-:W2:Y:S01]  /*5690*/  MUFU.EX2 R189, R189 ;  /* 0x000000bd00bd7308 */ /* 0x000ea20000000800 */
[C---:B---3--:R-:W-:Y:S01]  /*56a0*/  FADD.FTZ R4, R191.reuse, R4 ;  /* 0x00000004bf047221 */ /* 0x048fe20000010000 */
[----:B------:R-:W-:-:S06]  /*56b0*/  F2FP.F16.F32.PACK_AB R172, R191, R188 ;  /* 0x000000bcbfac723e */ /* 0x000fcc00000000ff */
[----:B------:R-:W3:Y:S01]  /*56c0*/  MUFU.EX2 R206, R206 ;  /* 0x000000ce00ce7308 */ /* 0x000ee20000000800 */
[----:B0-----:R-:W-:-:S07]  /*56d0*/  FADD.FTZ R3, R205, R176 ;  /* 0x000000b0cd037221 */ /* 0x001fce0000010000 */
[----:B------:R-:W0:Y:S01]  /*56e0*/  MUFU.EX2 R207, R207 ;  /* 0x000000cf00cf7308 */ /* 0x000e220000000800 */
[----:B--2---:R-:W-:Y:S01]  /*56f0*/  FADD.FTZ R15, R189, R4 ;  /* 0x00000004bd0f7221 */ /* 0x004fe20000010000 */
[----:B------:R-:W-:-:S03]  /*5700*/  F2FP.F16.F32.PACK_AB R174, R6, R189 ;  /* 0x000000bd06ae723e */ /* 0x000fc600000000ff */
[----:B------:R-:W-:-:S03]  /*5710*/  FADD.FTZ R4, R6, R15 ;  /* 0x0000000f06047221 */ /* 0x000fc60000010000 */
[----:B------:R2:W4:Y:S01]  /*5720*/  MUFU.EX2 R183, R167 ;  /* 0x000000a700b77308 */ /* 0x0005220000000800 */
[----:B---3--:R-:W-:-:S07]  /*5730*/  FADD.FTZ R176, R206, R3 ;  /* 0x00000003ceb07221 */ /* 0x008fce0000010000 */
[----:B------:R3:W5:Y:S01]  /*5740*/  MUFU.EX2 R20, R168 ;  /* 0x000000a800147308 */ /* 0x0007620000000800 */
[C---:B0-----:R-:W-:Y:S01]  /*5750*/  FADD.FTZ R176, R207.reuse, R176 ;  /* 0x000000b0cfb07221 */ /* 0x041fe20000010000 */
[----:B--2---:R-:W-:Y:S02]  /*5760*/  F2FP.F16.F32.PACK_AB R167, R198, R197 ;  /* 0x000000c5c6a7723e */ /* 0x004fe400000000ff */
[----:B------:R-:W-:-:S04]  /*5770*/  F2FP.F16.F32.PACK_AB R171, R207, R206 ;  /* 0x000000cecfab723e */ /* 0x000fc800000000ff */
[----:B------:R0:W2:Y:S01]  /*5780*/  MUFU.EX2 R175, R169 ;  /* 0x000000a900af7308 */ /* 0x0000a20000000800 */
[----:B----4-:R-:W-:Y:S01]  /*5790*/  FADD.FTZ R3, R183, R176 ;  /* 0x000000b0b7037221 */ /* 0x010fe20000010000 */
[----:B---3--:R-:W-:-:S06]  /*57a0*/  F2FP.F16.F32.PACK_AB R168, R187, R182 ;  /* 0x000000b6bba8723e */ /* 0x008fcc00000000ff */
[----:B------:R3:W4:Y:S01]  /*57b0*/  MUFU.EX2 R6, R155 ;  /* 0x0000009b00067308 */ /* 0x0007220000000800 */
[----:B0-----:R-:W-:Y:S02]  /*57c0*/  F2FP.F16.F32.PACK_AB R169, R205, R204 ;  /* 0x000000cccda9723e */ /* 0x001fe400000000ff */
[----:B-----5:R-:W-:Y:S02]  /*57d0*/  F2FP.F16.F32.PACK_AB R173, R20, R183 ;  /* 0x000000b714ad723e */ /* 0x020fe400000000ff */
[----:B---3--:R-:W-:Y:S01]  /*57e0*/  F2FP.F16.F32.PACK_AB R155, R10, R9 ;  /* 0x000000090a9b723e */ /* 0x008fe200000000ff */
[----:B------:R-:W-:-:S04]  /*57f0*/  FADD.FTZ R10, R20, R3 ;  /* 0x00000003140a7221 */ /* 0x000fc80000010000 */
[----:B--2---:R-:W-:Y:S01]  /*5800*/  FADD.FTZ R3, R175, R10 ;  /* 0x0000000aaf037221 */ /* 0x004fe20000010000 */
[----:B----4-:R-:W-:-:S03]  /*5810*/  F2FP.F16.F32.PACK_AB R175, R6, R175 ;  /* 0x000000af06af723e */ /* 0x010fc600000000ff */
[----:B------:R-:W-:Y:S01]  /*5820*/  FADD.FTZ R3, R6, R3 ;  /* 0x0000000306037221 */ /* 0x000fe20000010000 */
[----:B-1----:R-:W-:Y:S06]  /*5830*/  @!P0 BRA `(.L_x_258) ;  /* 0x0000000000048947 */ /* 0x002fec0003800000 */
[----:B------:R-:W-:Y:S01]  /*5840*/  BPT.TRAP 0x1 ;  /* 0x000000040000795c */ /* 0x000fe20000300000 */
.L_x_258:
[----:B------:R-:W-:-:S04]  /*5850*/  IMAD.U32 R5, RZ, RZ, UR25 ;  /* 0x00000019ff057e24 */ /* 0x000fc8000f8e00ff */
[----:B------:R0:W1:Y:S01]  /*5860*/  SYNCS.PHASECHK.TRANS64.TRYWAIT P3, [UR23+0x22850], R5 ;  /* 0x02285005ff0075a7 */ /* 0x0000620008060157 */
[----:B------:R-:W-:Y:S05]  /*5870*/  @!P0 BRA `(.L_x_259) ;  /* 0x0000000000048947 */ /* 0x000fea0003800000 */
[----:B------:R-:W-:Y:S01]  /*5880*/  BPT.TRAP 0x1 ;  /* 0x000000040000795c */ /* 0x000fe20000300000 */
.L_x_259:
[----:B-1----:R-:W-:Y:S05]  /*5890*/  @P3 BRA `(.L_x_260) ;  /* 0x00000000000c3947 */ /* 0x002fea0003800000 */
[----:B0-----:R-:W-:-:S04]  /*58a0*/  IMAD.U32 R5, RZ, RZ, UR25 ;  /* 0x00000019ff057e24 */ /* 0x001fc8000f8e00ff */
[----:B------:R-:W0:Y:S02]  /*58b0*/  SYNCS.PHASECHK.TRANS64.TRYWAIT P3, [UR23+0x22850], R5 ;  /* 0x02285005ff0075a7 */ /* 0x000e240008060157 */
[----:B0-----:R-:W-:Y:S05]  /*58c0*/  @!P3 BRA `(.L_x_261) ;  /* 0x0000007c00f0b947 */ /* 0x001fea0003800000 */
.L_x_260:
[----:B0-----:R-:W-:Y:S01]  /*58d0*/  VIADD R5, R22, 0x8 ;  /* 0x0000000816057836 */ /* 0x001fe20000000000 */
[----:B------:R-:W-:Y:S01]  /*58e0*/  UIMAD UR11, UR37, 0xc00, UR21 ;  /* 0x00000c00250b78a4 */ /* 0x000fe2000f8e0215 */
[----:B------:R-:W-:Y:S01]  /*58f0*/  @!P1 IADD3 R199, R199, 0x22860, RZ ;  /* 0x00022860c7c79810 */ /* 0x000fe20007ffe0ff */
[----:B------:R-:W-:Y:S01]  /*5900*/  UMOV UR7, 0x40000040 ;  /* 0x4000004000077882 */ /* 0x000fe20000000000 */
[----:B------:R-:W-:Y:S01]  /*5910*/  IMAD.MOV.U32 R6, RZ, RZ, R7 ;  /* 0x000000ffff067224 */ /* 0x000fe200078e0007 */
[----:B------:R0:W-:Y:S01]  /*5920*/  BAR.SYNC.DEFER_BLOCKING R5, 0x100 ;  /* 0x000400050000751d */ /* 0x0001e20000010000 */
[----:B------:R-:W-:Y:S01]  /*5930*/  @!P1 PRMT R199, RZ, 0x654, R199 ;  /* 0x00000654ffc79816 */ /* 0x000fe200000000c7 */
[----:B------:R-:W-:-:S04]  /*5940*/  IMAD.MOV.U32 R15, RZ, RZ, R0 ;  /* 0x000000ffff0f7224 */ /* 0x000fc800078e0000 */
[----:B------:R-:W-:Y:S01]  /*5950*/  UMOV UR6, UR11 ;  /* 0x0000000b00067c82 */ /* 0x000fe20008000000 */
        /* <DEDUP_REMOVED lines=35> */
.L_x_253:
[----:B0--3--:R-:W0:Y:S01]  /*5b90*/  SHFL.BFLY PT, R5, R4, 0x2, 0x1f ;  /* 0x0c401f0004057f89 */ /* 0x009e2200000e0000 */
[----:B------:R-:W-:Y:S01]  /*5ba0*/  CS2R R20, SRZ ;  /* 0x0000000000147805 */ /* 0x000fe2000001ff00 */
[----:B------:R-:W-:Y:S01]  /*5bb0*/  UIADD3 UR37, UR37, 0x1, URZ ;  /* 0x0000000125257890 */ /* 0x000fe2000fffe03f */
[----:B------:R1:W-:Y:S06]  /*5bc0*/  BAR.ARV R8, 0x100 ;  /* 0x000400080000751d */ /* 0x0003ec0000002000 */
[----:B------:R-:W-:Y:S02]  /*5bd0*/  UISETP.NE.AND UP0, UPT, UR37, 0x2, UPT ;  /* 0x000000022500788c */ /* 0x000fe4000bf05270 */
[----:B------:R-:W-:Y:S06]  /*5be0*/  BAR.ARV 0x8, 0x120 ;  /* 0x0204800000007b1d */ /* 0x000fec0000002000 */
[----:B------:R-:W-:Y:S01]  /*5bf0*/  USEL UR4, URZ, 0x1, UP0 ;  /* 0x000000013f047887 */ /* 0x000fe20008000000 */
[----:B------:R-:W-:Y:S01]  /*5c00*/  PLOP3.LUT P0, PT, PT, PT, PT, 0x8, 0x0 ;  /* 0x000000000000781c */ /* 0x000fe20003f0e170 */
[----:B------:R-:W2:Y:S01]  /*5c10*/  SHFL.BFLY PT, R10, R3, 0x2, 0x1f ;  /* 0x0c401f00030a7f89 */ /* 0x000ea200000e0000 */
[----:B------:R-:W-:-:S02]  /*5c20*/  UIADD3 UR39, UR39, 0x1, URZ ;  /* 0x0000000127277890 */ /* 0x000fc4000fffe03f */
[----:B------:R-:W-:Y:S01]  /*5c30*/  USEL UR37, UR37, URZ, UP0 ;  /* 0x0000003f25257287 */ /* 0x000fe20008000000 */
[----:B0-----:R-:W-:Y:S01]  /*5c40*/  FADD.FTZ R5, R5, R4 ;  /* 0x0000000405057221 */ /* 0x001fe20000010000 */
[----:B------:R-:W-:-:S04]  /*5c50*/  ULOP3.LUT UR38, UR38, UR4, URZ, 0x3c, !UPT ;  /* 0x0000000426267292 */ /* 0x000fc8000f8e3c3f */
[----:B------:R-:W0:Y:S01]  /*5c60*/  SHFL.BFLY PT, R6, R5, 0x1, 0x1f ;  /* 0x0c201f0005067f89 */ /* 0x000e2200000e0000 */
[----:B--2---:R-:W-:-:S05]  /*5c70*/  FADD.FTZ R10, R10, R3 ;  /* 0x000000030a0a7221 */ /* 0x004fca0000010000 */
[----:B------:R-:W2:Y:S01]  /*5c80*/  SHFL.BFLY PT, R9, R10, 0x1, 0x1f ;  /* 0x0c201f000a097f89 */ /* 0x000ea200000e0000 */
[----:B0-----:R-:W-:-:S05]  /*5c90*/  FADD.FTZ R152, R5, R6 ;  /* 0x0000000605987221 */ /* 0x001fca0000010000 */
[----:B------:R-:W-:-:S13]  /*5ca0*/  FSETP.NE.FTZ.AND P1, PT, R152, RZ, PT ;  /* 0x000000ff9800720b */ /* 0x000fda0003f35000 */
[----:B------:R-:W0:Y:S01]  /*5cb0*/  @P1 MUFU.RCP R21, R152 ;  /* 0x0000009800151308 */ /* 0x000e220000001000 */
[----:B--2---:R-:W-:-:S05]  /*5cc0*/  FADD.FTZ R153, R10, R9 ;  /* 0x000000090a997221 */ /* 0x004fca0000010000 */
[----:B------:R-:W-:Y:S01]  /*5cd0*/  FSETP.NE.FTZ.AND P2, PT, R153, RZ, PT ;  /* 0x000000ff9900720b */ /* 0x000fe20003f55000 */
[-C--:B0-----:R-:W-:Y:S01]  /*5ce0*/  FMUL.FTZ R9, R40, R21.reuse ;  /* 0x0000001528097220 */ /* 0x081fe20000410000 */
[-C--:B-1----:R-:W-:Y:S01]  /*5cf0*/  FMUL.FTZ R8, R41, R21.reuse ;  /* 0x0000001529087220 */ /* 0x082fe20000410000 */
[----:B------:R-:W-:Y:S01]  /*5d00*/  @P1 MUFU.LG2 R40, R152 ;  /* 0x0000009800281308 */ /* 0x000fe20000000c00 */
[-C--:B------:R-:W-:Y:S01]  /*5d10*/  FMUL.FTZ R5, R24, R21.reuse ;  /* 0x0000001518057220 */ /* 0x080fe20000410000 */
[-C--:B------:R-:W-:Y:S01]  /*5d20*/  FMUL.FTZ R6, R28, R21.reuse ;  /* 0x000000151c067220 */ /* 0x080fe20000410000 */
[-C--:B------:R-:W-:Y:S01]  /*5d30*/  FMUL.FTZ R4, R25, R21.reuse ;  /* 0x0000001519047220 */ /* 0x080fe20000410000 */
[-C--:B------:R-:W-:Y:S01]  /*5d40*/  FMUL.FTZ R29, R29, R21.reuse ;  /* 0x000000151d1d7220 */ /* 0x080fe20000410000 */
[-C--:B------:R-:W-:Y:S01]  /*5d50*/  FMUL.FTZ R32, R32, R21.reuse ;  /* 0x0000001520207220 */ /* 0x080fe20000410000 */
[-C--:B------:R-:W-:Y:S01]  /*5d60*/  FMUL.FTZ R33, R33, R21.reuse ;  /* 0x0000001521217220 */ /* 0x080fe20000410000 */
[----:B------:R-:W-:-:S03]  /*5d70*/  FMUL.FTZ R36, R36, R21 ;  /* 0x0000001524247220 */ /* 0x000fc60000410000 */
[----:B------:R-:W0:Y:S01]  /*5d80*/  @P2 MUFU.RCP R20, R153 ;  /* 0x0000009900142308 */ /* 0x000e220000001000 */
[-C--:B------:R-:W-:Y:S01]  /*5d90*/  FMUL.FTZ R37, R37, R21.reuse ;  /* 0x0000001525257220 */ /* 0x080fe20000410000 */
[-C--:B------:R-:W-:Y:S01]  /*5da0*/  FMUL.FTZ R11, R44, R21.reuse ;  /* 0x000000152c0b7220 */ /* 0x080fe20000410000 */
[-C--:B------:R-:W-:Y:S01]  /*5db0*/  FMUL.FTZ R10, R45, R21.reuse ;  /* 0x000000152d0a7220 */ /* 0x080fe20000410000 */
[-C--:B------:R-:W-:Y:S01]  /*5dc0*/  FMUL.FTZ R13, R48, R21.reuse ;  /* 0x00000015300d7220 */ /* 0x080fe20000410000 */
[-C--:B------:R-:W-:Y:S01]  /*5dd0*/  FMUL.FTZ R12, R49, R21.reuse ;  /* 0x00000015310c7220 */ /* 0x080fe20000410000 */
[-C--:B------:R-:W-:Y:S01]  /*5de0*/  FMUL.FTZ R15, R52, R21.reuse ;  /* 0x00000015340f7220 */ /* 0x080fe20000410000 */
[-C--:B------:R-:W-:Y:S01]  /*5df0*/  FMUL.FTZ R14, R53, R21.reuse ;  /* 0x00000015350e7220 */ /* 0x080fe20000410000 */
[----:B------:R-:W1:Y:S01]  /*5e00*/  @P2 MUFU.LG2 R41, R153 ;  /* 0x0000009900292308 */ /* 0x000e620000000c00 */
        /* <DEDUP_REMOVED lines=48> */
[----:B------:R-:W-:-:S02]  /*6110*/  IMAD.U32 R21, RZ, RZ, UR10 ;  /* 0x0000000aff157e24 */ /* 0x000fc4000f8e00ff */
[-C--:B0-----:R-:W-:Y:S01]  /*6120*/  FMUL.FTZ R174, R26, R20.reuse ;  /* 0x000000141aae7220 */ /* 0x081fe20000410000 */
[----:B------:R-:W-:Y:S02]  /*6130*/  IMAD.U32 R49, RZ, RZ, UR10 ;  /* 0x0000000aff317e24 */ /* 0x000fe4000f8e00ff */
[-C--:B------:R-:W-:Y:S01]  /*6140*/  FMUL.FTZ R26, R30, R20.reuse ;  /* 0x000000141e1a7220 */ /* 0x080fe20000410000 */
[----:B------:R-:W-:Y:S01]  /*6150*/  @P1 FMUL.FTZ R21, R21, 0.69314718246459960938 ;  /* 0x3f31721815151820 */ /* 0x000fe20000410000 */
[----:B------:R-:W-:Y:S01]  /*6160*/  @P1 FMUL.FTZ R40, R40, 0.69314718246459960938 ;  /* 0x3f31721828281820 */ /* 0x000fe20000410000 */
[----:B------:R-:W-:Y:S01]  /*6170*/  @P2 FMUL.FTZ R49, R49, 0.69314718246459960938 ;  /* 0x3f31721831312820 */ /* 0x000fe20000410000 */
[----:B-1----:R-:W-:Y:S01]  /*6180*/  @P2 FMUL.FTZ R30, R41, 0.69314718246459960938 ;  /* 0x3f317218291e2820 */ /* 0x002fe20000410000 */
[-C--:B------:R-:W-:Y:S01]  /*6190*/  FMUL.FTZ R161, R83, R20.reuse ;  /* 0x0000001453a17220 */ /* 0x080fe20000410000 */
[----:B------:R-:W-:Y:S01]  /*61a0*/  FMUL.FTZ R160, R87, R20 ;  /* 0x0000001457a07220 */ /* 0x000fe20000410000 */
[----:B------:R-:W-:-:S02]  /*61b0*/  IMAD.MOV.U32 R44, RZ, RZ, -0x800000 ;  /* 0xff800000ff2c7424 */ /* 0x000fc400078e00ff */
[-C--:B------:R-:W-:Y:S01]  /*61c0*/  FMUL.FTZ R83, R86, R20.reuse ;  /* 0x0000001456537220 */ /* 0x080fe20000410000 */
[----:B------:R-:W-:Y:S02]  /*61d0*/  IMAD.MOV.U32 R45, RZ, RZ, -0x800000 ;  /* 0xff800000ff2d7424 */ /* 0x000fe400078e00ff */
        /* <DEDUP_REMOVED lines=60> */
[----:B------:R-:W-:-:S07]  /*65a0*/  @P2 FFMA.FTZ R45, R49, R7, R30 ;  /* 0x00000007312d2223 */ /* 0x000fce000001001e */
.L_x_242:
[----:B------:R-:W0:Y:S01]  /*65b0*/  S2R R7, SR_CgaCtaId ;  /* 0x0000000000077919 */ /* 0x000e220000008800 */
[----:B------:R-:W-:Y:S01]  /*65c0*/  MOV R0, 0x400 ;  /* 0x0000040000007802 */ /* 0x000fe20000000f00 */
[----:B------:R-:W-:Y:S01]  /*65d0*/  BSSY B0, `(.L_x_263) ;  /* 0x00002a4000007945 */ /* 0x000fe20003800000 */
[----:B------:R-:W-:Y:S02]  /*65e0*/  BAR.SYNC.DEFER_BLOCKING 0x5, 0x120 ;  /* 0x0144800000007b1d */ /* 0x000fe40000010000 */
[----:B0-----:R-:W-:-:S05]  /*65f0*/  LEA R0, R7, R0, 0x18 ;  /* 0x0000000007007211 */ /* 0x001fca00078ec0ff */
[----:B------:R-:W0:Y:S02]  /*6600*/  LDS.128 R40, [R0+0x228d0] ;  /* 0x0228d00000287984 */ /* 0x000e240000000c00 */
[----:B0-----:R-:W-:Y:S01]  /*6610*/  R2UR UR5, R42 ;  /* 0x000000002a0572ca */ /* 0x001fe200000e0000 */
[----:B------:R-:W-:Y:S06]  /*6620*/  BAR.ARV 0x4, 0x120 ;  /* 0x0104800000007b1d */ /* 0x000fec0000002000 */
[----:B------:R-:W-:Y:S08]  /*6630*/  @P0 BRA `(.L_x_264) ;  /* 0x0000001c00700947 */ /* 0x000ff00003800000 */
[----:B------:R-:W0:Y:S01]  /*6640*/  S2R R7, SR_SWINHI ;  /* 0x0000000000077919 */ /* 0x000e220000002f00 */
[----:B------:R-:W-:Y:S01]  /*6650*/  F2FP.F16.F32.PACK_AB R6, R29, R6 ;  /* 0x000000061d06723e */ /* 0x000fe200000000ff */
[----:B------:R-:W-:Y:S01]  /*6660*/  USHF.L.U32 UR8, UR46, 0x2, URZ ;  /* 0x000000022e087899 */ /* 0x000fe2000800063f */
[----:B------:R-:W-:Y:S01]  /*6670*/  F2FP.F16.F32.PACK_AB R4, R4, R5 ;  /* 0x000000050404723e */ /* 0x000fe200000000ff */
[----:B------:R-:W-:Y:S01]  /*6680*/  BAR.SYNC.DEFER_BLOCKING 0x1, 0x100 ;  /* 0x0044000000007b1d */ /* 0x000fe20000010000 */
[----:B------:R-:W-:Y:S01]  /*6690*/  F2FP.F16.F32.PACK_AB R5, R179, R174 ;  /* 0x000000aeb305723e */ /* 0x000fe200000000ff */
[----:B------:R-:W-:Y:S01]  /*66a0*/  USHF.L.U64.HI UR9, UR46, 0x2, UR45 ;  /* 0x000000022e097899 */ /* 0x000fe2000801022d */
[----:B------:R-:W-:Y:S02]  /*66b0*/  F2FP.F16.F32.PACK_AB R8, R8, R9 ;  /* 0x000000090808723e */ /* 0x000fe400000000ff */
[----:B------:R-:W-:Y:S01]  /*66c0*/  F2FP.F16.F32.PACK_AB R10, R10, R11 ;  /* 0x0000000b0a0a723e */ /* 0x000fe200000000ff */
[----:B------:R-:W-:Y:S01]  /*66d0*/  ULDC.64 UR6, c[0x0][0xbd8] ;  /* 0x0002f60000067ab9 */ /* 0x000fe20000000a00 */
[----:B------:R-:W-:Y:S01]  /*66e0*/  F2FP.F16.F32.PACK_AB R9, R170, R159 ;  /* 0x0000009faa09723e */ /* 0x000fe200000000ff */
[----:B------:R-:W-:Y:S01]  /*66f0*/  UIADD3 UR4, UP1, UR8, UR6, URZ ;  /* 0x0000000608047290 */ /* 0x000fe2000ff3e03f */
[----:B------:R-:W-:Y:S01]  /*6700*/  F2FP.F16.F32.PACK_AB R11, R171, R158 ;  /* 0x0000009eab0b723e */ /* 0x000fe200000000ff */
[----:B------:R-:W-:Y:S01]  /*6710*/  UISETP.NE.U32.AND UP0, UPT, UR6, URZ, UPT ;  /* 0x0000003f0600728c */ /* 0x000fe2000bf05070 */
[----:B------:R-:W-:Y:S01]  /*6720*/  F2FP.F16.F32.PACK_AB R12, R12, R13 ;  /* 0x0000000d0c0c723e */ /* 0x000fe200000000ff */
[----:B------:R-:W-:Y:S01]  /*6730*/  UIADD3.X UR6, UR9, UR7, URZ, UP1, !UPT ;  /* 0x0000000709067290 */ /* 0x000fe20008ffe43f */
[----:B------:R-:W-:Y:S01]  /*6740*/  F2FP.F16.F32.PACK_AB R14, R14, R15 ;  /* 0x0000000f0e0e723e */ /* 0x000fe200000000ff */
[----:B------:R-:W-:Y:S01]  /*6750*/  UISETP.NE.AND.EX UP0, UPT, UR7, URZ, UPT, UP0 ;  /* 0x0000003f0700728c */ /* 0x000fe2000bf05300 */
[----:B------:R-:W-:-:S02]  /*6760*/  F2FP.F16.F32.PACK_AB R13, R168, R157 ;  /* 0x0000009da80d723e */ /* 0x000fc400000000ff */
[----:B------:R-:W-:Y:S02]  /*6770*/  F2FP.F16.F32.PACK_AB R15, R169, R156 ;  /* 0x0000009ca90f723e */ /* 0x000fe400000000ff */
[----:B------:R-:W-:Y:S02]  /*6780*/  F2FP.F16.F32.PACK_AB R24, R57, R24 ;  /* 0x000000183918723e */ /* 0x000fe400000000ff */
[----:B------:R-:W-:Y:S02]  /*6790*/  F2FP.F16.F32.PACK_AB R25, R166, R25 ;  /* 0x00000019a619723e */ /* 0x000fe400000000ff */
[----:B------:R-:W-:Y:S02]  /*67a0*/  F2FP.F16.F32.PACK_AB R28, R28, R3 ;  /* 0x000000031c1c723e */ /* 0x000fe400000000ff */
[----:B------:R-:W-:Y:S02]  /*67b0*/  F2FP.F16.F32.PACK_AB R72, R73, R72 ;  /* 0x000000484948723e */ /* 0x000fe400000000ff */
[----:B------:R-:W-:-:S02]  /*67c0*/  F2FP.F16.F32.PACK_AB R80, R81, R80 ;  /* 0x000000505150723e */ /* 0x000fc400000000ff */
[----:B------:R-:W-:Y:S02]  /*67d0*/  MOV R20, R0 ;  /* 0x0000000000147202 */ /* 0x000fe40000000f00 */
[----:B0-----:R-:W-:Y:S02]  /*67e0*/  MOV R21, R7 ;  /* 0x0000000700157202 */ /* 0x001fe40000000f00 */
[----:B------:R-:W-:Y:S02]  /*67f0*/  F2FP.F16.F32.PACK_AB R73, R165, R152 ;  /* 0x00000098a549723e */ /* 0x000fe400000000ff */
[----:B------:R-:W-:Y:S01]  /*6800*/  F2FP.F16.F32.PACK_AB R81, R161, R82 ;  /* 0x00000052a151723e */ /* 0x000fe200000000ff */
[----:B------:R-:W-:Y:S01]  /*6810*/  IMAD.WIDE R78, R202, 0x2, R20 ;  /* 0x00000002ca4e7825 */ /* 0x000fe200078e0214 */
[----:B------:R-:W-:Y:S02]  /*6820*/  F2FP.F16.F32.PACK_AB R88, R89, R88 ;  /* 0x000000585958723e */ /* 0x000fe400000000ff */
[----:B------:R-:W-:-:S02]  /*6830*/  F2FP.F16.F32.PACK_AB R82, R85, R84 ;  /* 0x000000545552723e */ /* 0x000fc400000000ff */
[C---:B------:R-:W-:Y:S02]  /*6840*/  IADD3 R30, P1, R78.reuse, 0x20, RZ ;  /* 0x000000204e1e7810 */ /* 0x040fe40007f3e0ff */
[C---:B------:R-:W-:Y:S02]  /*6850*/  LOP3.LUT R7, R78.reuse, 0x380, RZ, 0xc0, !PT ;  /* 0x000003804e077812 */ /* 0x040fe400078ec0ff */
[C---:B------:R-:W-:Y:S01]  /*6860*/  IADD3 R95, P0, R78.reuse, 0x40, RZ ;  /* 0x000000404e5f7810 */ /* 0x040fe20007f1e0ff */
[--C-:B------:R-:W-:Y:S01]  /*6870*/  IMAD.X R31, RZ, RZ, R79.reuse, P1 ;  /* 0x000000ffff1f7224 */ /* 0x100fe200008e064f */
[C---:B------:R-:W-:Y:S02]  /*6880*/  IADD3 R181, P4, R78.reuse, 0x60, RZ ;  /* 0x000000604eb57810 */ /* 0x040fe40007f9e0ff */
[C---:B------:R-:W-:Y:S01]  /*6890*/  IADD3 R183, P3, R78.reuse, 0x4000, RZ ;  /* 0x000040004eb77810 */ /* 0x040fe20007f7e0ff */
[--C-:B------:R-:W-:Y:S01]  /*68a0*/  IMAD.X R35, RZ, RZ, R79.reuse, P0 ;  /* 0x000000ffff237224 */ /* 0x100fe200000e064f */
        /* <DEDUP_REMOVED lines=8> */
[----:B------:R-:W-:Y:S01]  /*6930*/  SHF.R.U64 R7, R7, 0x3, RZ ;  /* 0x0000000307077819 */ /* 0x000fe200000012ff */
[--C-:B------:R-:W-:Y:S01]  /*6940*/  IMAD.X R53, RZ, RZ, R79.reuse, P2 ;  /* 0x000000ffff357224 */ /* 0x100fe200010e064f */
[C---:B------:R-:W-:Y:S01]  /*6950*/  IADD3 R58, P0, R78.reuse, 0x8020, RZ ;  /* 0x000080204e3a7810 */ /* 0x040fe20007f1e0ff */
[----:B------:R-:W-:Y:S01]  /*6960*/  IMAD.X R55, RZ, RZ, R79, P1 ;  /* 0x000000ffff377224 */ /* 0x000fe200008e064f */
[----:B------:R-:W-:-:S02]  /*6970*/  IADD3 R191, P4, R78, 0x8040, RZ ;  /* 0x000080404ebf7810 */ /* 0x000fc40007f9e0ff */
[C---:B------:R-:W-:Y:S02]  /*6980*/  IADD3 R193, P3, R78.reuse, 0x8060, RZ ;  /* 0x000080604ec17810 */ /* 0x040fe40007f7e0ff */
[C---:B------:R-:W-:Y:S01]  /*6990*/  IADD3 R195, P6, R78.reuse, 0xc000, RZ ;  /* 0x0000c0004ec37810 */ /* 0x040fe20007fde0ff */
[--C-:B------:R-:W-:Y:S01]  /*69a0*/  IMAD.X R63, RZ, RZ, R79.reuse, P4 ;  /* 0x000000ffff3f7224 */ /* 0x100fe200020e064f */
[C---:B------:R-:W-:Y:S01]  /*69b0*/  IADD3 R70, P5, R78.reuse, 0xc020, RZ ;  /* 0x0000c0204e467810 */ /* 0x040fe20007fbe0ff */
[--C-:B------:R-:W-:Y:S01]  /*69c0*/  IMAD.X R65, RZ, RZ, R79.reuse, P3 ;  /* 0x000000ffff417224 */ /* 0x100fe200018e064f */
[C---:B------:R-:W-:Y:S01]  /*69d0*/  IADD3 R197, P2, R78.reuse, 0xc040, RZ ;  /* 0x0000c0404ec57810 */ /* 0x040fe20007f5e0ff */
[--C-:B------:R-:W-:Y:S01]  /*69e0*/  IMAD.X R67, RZ, RZ, R79.reuse, P6 ;  /* 0x000000ffff437224 */ /* 0x100fe200030e064f */
[----:B------:R-:W-:Y:S01]  /*69f0*/  IADD3 R199, P1, R78, 0xc060, RZ ;  /* 0x0000c0604ec77810 */ /* 0x000fe20007f3e0ff */
[--C-:B------:R-:W-:Y:S01]  /*6a00*/  IMAD.X R71, RZ, RZ, R79.reuse, P5 ;  /* 0x000000ffff477224 */ /* 0x100fe200028e064f */
[----:B------:R-:W-:Y:S01]  /*6a10*/  LOP3.LUT R78, R7, R78, RZ, 0x3c, !PT ;  /* 0x0000004e074e7212 */ /* 0x000fe200078e3cff */
[--C-:B------:R-:W-:Y:S01]  /*6a20*/  IMAD.X R75, RZ, RZ, R79.reuse, P2 ;  /* 0x000000ffff4b7224 */ /* 0x100fe200010e064f */
[----:B------:R-:W-:Y:S01]  /*6a30*/  LOP3.LUT R7, R30, 0x380, RZ, 0xc0, !PT ;  /* 0x000003801e077812 */ /* 0x000fe200078ec0ff */
[----:B------:R-:W-:Y:S01]  /*6a40*/  IMAD.X R27, RZ, RZ, R79, P1 ;  /* 0x000000ffff1b7224 */ /* 0x000fe200008e064f */
[----:B------:R-:W-:-:S02]  /*6a50*/  LOP3.LUT R40, R183, 0x380, RZ, 0xc0, !PT ;  /* 0x00000380b7287812 */ /* 0x000fc400078ec0ff */
[----:B------:R-:W-:Y:S02]  /*6a60*/  SHF.R.U64 R7, R7, 0x3, RZ ;  /* 0x0000000307077819 */ /* 0x000fe400000012ff */
[----:B------:R-:W-:Y:S02]  /*6a70*/  SHF.R.U64 R40, R40, 0x3, RZ ;  /* 0x0000000328287819 */ /* 0x000fe400000012ff */
[----:B------:R-:W-:Y:S02]  /*6a80*/  LOP3.LUT R30, R7, R30, RZ, 0x3c, !PT ;  /* 0x0000001e071e7212 */ /* 0x000fe400078e3cff */
[----:B------:R-:W-:Y:S02]  /*6a90*/  LOP3.LUT R7, R42, 0x380, RZ, 0xc0, !PT ;  /* 0x000003802a077812 */ /* 0x000fe400078ec0ff */
[----:B------:R-:W-:Y:S02]  /*6aa0*/  LOP3.LUT R46, R40, R183, RZ, 0x3c, !PT ;  /* 0x000000b7282e7212 */ /* 0x000fe400078e3cff */
[----:B------:R-:W-:-:S02]  /*6ab0*/  LOP3.LUT R40, R185, 0x380, RZ, 0xc0, !PT ;  /* 0x00000380b9287812 */ /* 0x000fc400078ec0ff */
[----:B------:R-:W-:Y:S02]  /*6ac0*/  SHF.R.U64 R7, R7, 0x3, RZ ;  /* 0x0000000307077819 */ /* 0x000fe400000012ff */
[----:B------:R-:W-:Y:S02]  /*6ad0*/  SHF.R.U64 R40, R40, 0x3, RZ ;  /* 0x0000000328287819 */ /* 0x000fe400000012ff */
[----:B------:R-:W-:Y:S02]  /*6ae0*/  LOP3.LUT R48, R7, R42, RZ, 0x3c, !PT ;  /* 0x0000002a07307212 */ /* 0x000fe400078e3cff */
[----:B------:R-:W-:Y:S02]  /*6af0*/  LOP3.LUT R7, R58, 0x380, RZ, 0xc0, !PT ;  /* 0x000003803a077812 */ /* 0x000fe400078ec0ff */
[----:B------:R-:W-:Y:S02]  /*6b00*/  LOP3.LUT R50, R40, R185, RZ, 0x3c, !PT ;  /* 0x000000b928327212 */ /* 0x000fe400078e3cff */
[----:B------:R-:W-:-:S02]  /*6b10*/  LOP3.LUT R42, R193, 0x380, RZ, 0xc0, !PT ;  /* 0x00000380c12a7812 */ /* 0x000fc400078ec0ff */
[----:B------:R-:W-:Y:S02]  /*6b20*/  LOP3.LUT R40, R191, 0x380, RZ, 0xc0, !PT ;  /* 0x00000380bf287812 */ /* 0x000fe400078ec0ff */
[----:B------:R-:W-:Y:S02]  /*6b30*/  SHF.R.U64 R7, R7, 0x3, RZ ;  /* 0x0000000307077819 */ /* 0x000fe400000012ff */
[----:B------:R-:W-:Y:S02]  /*6b40*/  SHF.R.U64 R42, R42, 0x3, RZ ;  /* 0x000000032a2a7819 */ /* 0x000fe400000012ff */
[----:B------:R-:W-:Y:S02]  /*6b50*/  SHF.R.U64 R40, R40, 0x3, RZ ;  /* 0x0000000328287819 */ /* 0x000fe400000012ff */
[----:B------:R-:W-:Y:S02]  /*6b60*/  LOP3.LUT R58, R7, R58, RZ, 0x3c, !PT ;  /* 0x0000003a073a7212 */ /* 0x000fe400078e3cff */
[----:B------:R-:W-:-:S02]  /*6b70*/  LOP3.LUT R34, R95, 0x380, RZ, 0xc0, !PT ;  /* 0x000003805f227812 */ /* 0x000fc400078ec0ff */
[----:B------:R-:W-:Y:S02]  /*6b80*/  LOP3.LUT R64, R42, R193, RZ, 0x3c, !PT ;  /* 0x000000c12a407212 */ /* 0x000fe400078e3cff */
[----:B------:R-:W-:Y:S02]  /*6b90*/  LOP3.LUT R7, R70, 0x380, RZ, 0xc0, !PT ;  /* 0x0000038046077812 */ /* 0x000fe400078ec0ff */
[----:B------:R-:W-:Y:S02]  /*6ba0*/  LOP3.LUT R38, R181, 0x380, RZ, 0xc0, !PT ;  /* 0x00000380b5267812 */ /* 0x000fe400078ec0ff */
[----:B------:R-:W-:Y:S02]  /*6bb0*/  LOP3.LUT R62, R40, R191, RZ, 0x3c, !PT ;  /* 0x000000bf283e7212 */ /* 0x000fe400078e3cff */
[----:B------:R-:W-:Y:S02]  /*6bc0*/  LOP3.LUT R42, R199, 0x380, RZ, 0xc0, !PT ;  /* 0x00000380c72a7812 */ /* 0x000fe400078ec0ff */
[----:B------:R-:W-:-:S02]  /*6bd0*/  LOP3.LUT R40, R197, 0x380, RZ, 0xc0, !PT ;  /* 0x00000380c5287812 */ /* 0x000fc400078ec0ff */
[----:B------:R-:W-:Y:S02]  /*6be0*/  SHF.R.U64 R34, R34, 0x3, RZ ;  /* 0x0000000322227819 */ /* 0x000fe400000012ff */
[----:B------:R-:W-:Y:S02]  /*6bf0*/  SHF.R.U64 R29, R7, 0x3, RZ ;  /* 0x00000003071d7819 */ /* 0x000fe400000012ff */
[----:B------:R-:W-:Y:S02]  /*6c00*/  SHF.R.U64 R38, R38, 0x3, RZ ;  /* 0x0000000326267819 */ /* 0x000fe400000012ff */
[----:B------:R-:W-:Y:S02]  /*6c10*/  LOP3.LUT R52, R187, 0x380, RZ, 0xc0, !PT ;  /* 0x00000380bb347812 */ /* 0x000fe400078ec0ff */
[----:B------:R-:W-:Y:S02]  /*6c20*/  MOV R78, R78 ;  /* 0x0000004e004e7202 */ /* 0x000fe40000000f00 */
[----:B------:R-:W-:-:S02]  /*6c30*/  SHF.R.U64 R42, R42, 0x3, RZ ;  /* 0x000000032a2a7819 */ /* 0x000fc400000012ff */
[----:B------:R-:W-:Y:S02]  /*6c40*/  F2FP.F16.F32.PACK_AB R7, R177, R26 ;  /* 0x0000001ab107723e */ /* 0x000fe400000000ff */
[----:B------:R-:W-:Y:S02]  /*6c50*/  LOP3.LUT R54, R189, 0x380, RZ, 0xc0, !PT ;  /* 0x00000380bd367812 */ /* 0x000fe400078ec0ff */
[----:B------:R-:W-:Y:S01]  /*6c60*/  SHF.R.U64 R40, R40, 0x3, RZ ;  /* 0x0000000328287819 */ /* 0x000fe200000012ff */
[----:B------:R0:W-:Y:S01]  /*6c70*/  STSM.16.M88.4 [R78], R4 ;  /* 0x000000044e007844 */ /* 0x0001e20000000200 */
[----:B------:R-:W-:Y:S02]  /*6c80*/  LOP3.LUT R34, R34, R95, RZ, 0x3c, !PT ;  /* 0x0000005f22227212 */ /* 0x000fe400078e3cff */
[----:B------:R-:W-:Y:S02]  /*6c90*/  LOP3.LUT R38, R38, R181, RZ, 0x3c, !PT ;  /* 0x000000b526267212 */ /* 0x000fe400078e3cff */
[----:B------:R-:W-:-:S02]  /*6ca0*/  SHF.R.U64 R52, R52, 0x3, RZ ;  /* 0x0000000334347819 */ /* 0x000fc400000012ff */
[----:B------:R-:W-:Y:S02]  /*6cb0*/  LOP3.LUT R26, R42, R199, RZ, 0x3c, !PT ;  /* 0x000000c72a1a7212 */ /* 0x000fe400078e3cff */
[----:B------:R-:W-:Y:S02]  /*6cc0*/  SHF.R.U64 R54, R54, 0x3, RZ ;  /* 0x0000000336367819 */ /* 0x000fe400000012ff */
[----:B------:R-:W-:Y:S02]  /*6cd0*/  LOP3.LUT R66, R195, 0x380, RZ, 0xc0, !PT ;  /* 0x00000380c3427812 */ /* 0x000fe400078ec0ff */
[----:B------:R-:W-:Y:S02]  /*6ce0*/  LOP3.LUT R74, R40, R197, RZ, 0x3c, !PT ;  /* 0x000000c5284a7212 */ /* 0x000fe400078e3cff */
[----:B------:R-:W-:Y:S02]  /*6cf0*/  MOV R40, R30 ;  /* 0x0000001e00287202 */ /* 0x000fe40000000f00 */
[----:B0-----:R-:W-:-:S02]  /*6d00*/  F2FP.F16.F32.PACK_AB R4, R33, R32 ;  /* 0x000000202104723e */ /* 0x001fc400000000ff */
[----:B------:R-:W-:Y:S02]  /*6d10*/  F2FP.F16.F32.PACK_AB R5, R176, R173 ;  /* 0x000000adb005723e */ /* 0x000fe400000000ff */
[----:B------:R-:W-:Y:S02]  /*6d20*/  F2FP.F16.F32.PACK_AB R6, R37, R36 ;  /* 0x000000242506723e */ /* 0x000fe400000000ff */
[----:B------:R-:W-:Y:S02]  /*6d30*/  F2FP.F16.F32.PACK_AB R7, R175, R172 ;  /* 0x000000acaf07723e */ /* 0x000fe400000000ff */
[----:B------:R-:W-:Y:S02]  /*6d40*/  MOV R35, R34 ;  /* 0x0000002200237202 */ /* 0x000fe40000000f00 */
[----:B------:R-:W-:Y:S01]  /*6d50*/  LOP3.LUT R52, R52, R187, RZ, 0x3c, !PT ;  /* 0x000000bb34347212 */ /* 0x000fe200078e3cff */
[----:B------:R0:W-:Y:S01]  /*6d60*/  STSM.16.M88.4 [R40], R4 ;  /* 0x0000000428007844 */ /* 0x0001e20000000200 */
[----:B------:R-:W-:-:S02]  /*6d70*/  MOV R38, R38 ;  /* 0x0000002600267202 */ /* 0x000fc40000000f00 */
[----:B------:R-:W-:Y:S01]  /*6d80*/  MOV R32, R26 ;  /* 0x0000001a00207202 */ /* 0x000fe20000000f00 */
[----:B------:R-:W-:Y:S01]  /*6d90*/  STSM.16.M88.4 [R35], R8 ;  /* 0x0000000823007844 */ /* 0x000fe20000000200 */
[----:B------:R-:W-:Y:S02]  /*6da0*/  LOP3.LUT R54, R54, R189, RZ, 0x3c, !PT ;  /* 0x000000bd36367212 */ /* 0x000fe400078e3cff */
[----:B------:R-:W-:Y:S01]  /*6db0*/  SHF.R.U64 R66, R66, 0x3, RZ ;  /* 0x0000000342427819 */ /* 0x000fe200000012ff */
[----:B------:R-:W-:Y:S01]  /*6dc0*/  STSM.16.M88.4 [R38], R12 ;  /* 0x0000000c26007844 */ /* 0x000fe20000000200 */
[----:B------:R-:W-:Y:S02]  /*6dd0*/  LOP3.LUT R70, R29, R70, RZ, 0x3c, !PT ;  /* 0x000000461d467212 */ /* 0x000fe400078e3cff */
[----:B------:R-:W-:Y:S02]  /*6de0*/  MOV R46, R46 ;  /* 0x0000002e002e7202 */ /* 0x000fe40000000f00 */
[----:B------:R-:W-:-:S02]  /*6df0*/  F2FP.F16.F32.PACK_AB R26, R61, R60 ;  /* 0x0000003c3d1a723e */ /* 0x000fc400000000ff */
[----:B------:R-:W-:Y:S01]  /*6e00*/  F2FP.F16.F32.PACK_AB R27, R164, R155 ;  /* 0x0000009ba41b723e */ /* 0x000fe200000000ff */
[----:B0-----:R-:W-:Y:S01]  /*6e10*/  IMAD.U32 R5, RZ, RZ, UR6 ;  /* 0x00000006ff057e24 */ /* 0x001fe2000f8e00ff */
[----:B------:R-:W-:Y:S01]  /*6e20*/  IADD3.X R59, RZ, R79, RZ, P0, !PT ;  /* 0x0000004fff3b7210 */ /* 0x000fe200007fe4ff */
[----:B------:R-:W-:Y:S01]  /*6e30*/  ULDC.64 UR6, c[0x0][0xbe0] ;  /* 0x0002f80000067ab9 */ /* 0x000fe20000000a00 */
[----:B------:R-:W-:Y:S01]  /*6e40*/  MOV R48, R48 ;  /* 0x0000003000307202 */ /* 0x000fe20000000f00 */
[----:B------:R-:W-:Y:S01]  /*6e50*/  STSM.16.M88.4 [R46], R24 ;  /* 0x000000182e007844 */ /* 0x000fe20000000200 */
[----:B------:R-:W-:Y:S01]  /*6e60*/  MOV R34, R74 ;  /* 0x0000004a00227202 */ /* 0x000fe20000000f00 */
[----:B------:R-:W-:Y:S01]  /*6e70*/  IMAD.U32 R4, RZ, RZ, UR4 ;  /* 0x00000004ff047e24 */ /* 0x000fe2000f8e00ff */
[----:B------:R-:W-:Y:S02]  /*6e80*/  F2FP.F16.F32.PACK_AB R29, R167, R154 ;  /* 0x0000009aa71d723e */ /* 0x000fe400000000ff */
[----:B------:R-:W-:-:S02]  /*6e90*/  F2FP.F16.F32.PACK_AB R30, R69, R68 ;  /* 0x00000044451e723e */ /* 0x000fc400000000ff */
[----:B------:R-:W-:Y:S02]  /*6ea0*/  F2FP.F16.F32.PACK_AB R31, R162, R153 ;  /* 0x00000099a21f723e */ /* 0x000fe400000000ff */
[----:B------:R-:W-:Y:S02]  /*6eb0*/  MOV R50, R50 ;  /* 0x0000003200327202 */ /* 0x000fe40000000f00 */
[----:B------:R-:W-:Y:S01]  /*6ec0*/  F2FP.F16.F32.PACK_AB R74, R77, R76 ;  /* 0x0000004c4d4a723e */ /* 0x000fe200000000ff */
[----:B------:R-:W-:Y:S01]  /*6ed0*/  STSM.16.M88.4 [R48], R28 ;  /* 0x0000001c30007844 */ /* 0x000fe20000000200 */
[----:B------:R-:W-:Y:S02]  /*6ee0*/  F2FP.F16.F32.PACK_AB R75, R163, R56 ;  /* 0x00000038a34b723e */ /* 0x000fe400000000ff */
[----:B------:R-:W-:Y:S02]  /*6ef0*/  MOV R52, R52 ;  /* 0x0000003400347202 */ /* 0x000fe40000000f00 */
[----:B------:R-:W-:Y:S01]  /*6f00*/  F2FP.F16.F32.PACK_AB R83, R160, R83 ;  /* 0x00000053a053723e */ /* 0x000fe200000000ff */
[----:B------:R-:W-:Y:S01]  /*6f10*/  STSM.16.M88.4 [R50], R72 ;  /* 0x0000004832007844 */ /* 0x000fe20000000200 */
[----:B------:R-:W-:-:S02]  /*6f20*/  F2FP.F16.F32.PACK_AB R89, R87, R90 ;  /* 0x0000005a5759723e */ /* 0x000fc400000000ff */
[----:B------:R-:W-:Y:S01]  /*6f30*/  F2FP.F16.F32.PACK_AB R96, R97, R96 ;  /* 0x000000606160723e */ /* 0x000fe200000000ff */
[----:B------:R0:W-:Y:S01]  /*6f40*/  STSM.16.M88.4 [R52], R80 ;  /* 0x0000005034007844 */ /* 0x0001e20000000200 */
[----:B------:R-:W-:Y:S02]  /*6f50*/  LOP3.LUT R66, R66, R195, RZ, 0x3c, !PT ;  /* 0x000000c342427212 */ /* 0x000fe400078e3cff */
        /* <DEDUP_REMOVED lines=41> */
[----:B------:R-:W-:Y:S01]  /*71f0*/  F2FP.F16.F32.PACK_AB R147, R151, R150 ;  /* 0x000000969793723e */ /* 0x000fe200000000ff */
[----:B------:R-:W-:Y:S01]  /*7200*/  UISETP.NE.U32.AND UP1, UPT, UR6, URZ, UPT ;  /* 0x0000003f0600728c */ /* 0x000fe2000bf25070 */
[----:B------:R-:W-:-:S03]  /*7210*/  PLOP3.LUT P1, PT, PT, PT, UP0, 0x80, 0x0 ;  /* 0x000000000000781c */ /* 0x000fc60003f2f008 */
[----:B------:R1:W-:Y:S01]  /*7220*/  STSM.16.M88.4 [R32], R144 ;  /* 0x0000009020007844 */ /* 0x0003e20000000200 */
[----:B------:R-:W-:Y:S01]  /*7230*/  BAR.SYNC.DEFER_BLOCKING 0x1, 0x100 ;  /* 0x0044000000007b1d */ /* 0x000fe20000010000 */
[----:B------:R-:W-:-:S07]  /*7240*/  UISETP.NE.AND.EX UP1, UPT, UR7, URZ, UPT, UP1 ;  /* 0x0000003f0700728c */ /* 0x000fce000bf25310 */
[----:B0-----:R-:W0:Y:S01]  /*7250*/  LDC R81, c[0x0][0xa88] ;  /* 0x0002a200ff517b82 */ /* 0x001e220000000800 */
[----:B------:R-:W-:-:S03]  /*7260*/  PLOP3.LUT P2, PT, PT, PT, UP1, 0x80, 0x0 ;  /* 0x000000000000781c */ /* 0x000fc60003f4f018 */
[----:B------:R-:W-:Y:S01]  /*7270*/  @UP1 UIADD3 UR6, UP2, UR8, UR6, URZ ;  /* 0x0000000608061290 */ /* 0x000fe2000ff5e03f */
[----:B------:R-:W-:-:S03]  /*7280*/  IMAD R7, R16, 0x40, R2 ;  /* 0x0000004010077824 */ /* 0x000fc600078e0202 */
[----:B------:R-:W-:Y:S01]  /*7290*/  @UP1 UIADD3.X UR7, UR9, UR7, URZ, UP2, !UPT ;  /* 0x0000000709071290 */ /* 0x000fe200097fe43f */
[----:B------:R-:W-:-:S04]  /*72a0*/  IMAD.WIDE R20, R7, 0x2, R20 ;  /* 0x0000000207147825 */ /* 0x000fc800078e0214 */
[----:B------:R-:W-:Y:S01]  /*72b0*/  IMAD.U32 R6, RZ, RZ, UR6 ;  /* 0x00000006ff067e24 */ /* 0x000fe2000f8e00ff */
[----:B------:R-:W2:Y:S01]  /*72c0*/  @P1 LDG.E R3, desc[UR40][R4.64] ;  /* 0x0000002804031981 */ /* 0x000ea2000c1e1900 */
[----:B------:R-:W-:Y:S01]  /*72d0*/  IMAD.U32 R7, RZ, RZ, UR7 ;  /* 0x00000007ff077e24 */ /* 0x000fe2000f8e00ff */
[----:B------:R-:W-:Y:S01]  /*72e0*/  UMOV UR4, URZ ;  /* 0x0000003f00047c82 */ /* 0x000fe20008000000 */
[----:B------:R-:W-:-:S03]  /*72f0*/  IADD3 R13, P0, R20, 0x1000, RZ ;  /* 0x00001000140d7810 */ /* 0x000fc60007f1e0ff */
[----:B0-----:R1:W5:Y:S01]  /*7300*/  @P2 LDG.E R81, desc[UR40][R6.64] ;  /* 0x0000002806512981 */ /* 0x001362000c1e1900 */
[----:B--2---:R-:W-:Y:S01]  /*7310*/  @P1 R2UR UR4, R3 ;  /* 0x00000000030412ca */ /* 0x004fe200000e0000 */
[----:B-1----:R-:W-:-:S14]  /*7320*/  @P2 BRA `(.L_x_265) ;  /* 0x0000000000102947 */ /* 0x002fdc0003800000 */
[----:B------:R-:W-:Y:S05]  /*7330*/  @!P1 BRA `(.L_x_265) ;  /* 0x00000000000c9947 */ /* 0x000fea0003800000 */
[----:B------:R-:W2:Y:S04]  /*7340*/  LDG.E R6, desc[UR40][R4.64] ;  /* 0x0000002804067981 */ /* 0x000ea8000c1e1900 */
[----:B-----5:R-:W2:Y:S02]  /*7350*/  LDG.E R81, desc[UR40][R4.64+0x4] ;  /* 0x0000042804517981 */ /* 0x020ea4000c1e1900 */
[----:B--2---:R-:W-:-:S07]  /*7360*/  IMAD.IADD R81, R81, 0x1, -R6 ;  /* 0x0000000151517824 */ /* 0x004fce00078e0a06 */
.L_x_265:
[----:B------:R-:W-:Y:S01]  /*7370*/  USHF.R.S32.HI UR11, URZ, 0x1f, UR44 ;  /* 0x0000001f3f0b7899 */ /* 0x000fe2000801142c */
[----:B------:R-:W-:Y:S01]  /*7380*/  IADD3 R5, P2, R20, 0x3000, RZ ;  /* 0x0000300014057810 */ /* 0x000fe20007f5e0ff */
[----:B------:R-:W-:Y:S01]  /*7390*/  ULDC.64 UR12, c[0x0][0xb70] ;  /* 0x0002dc00000c7ab9 */ /* 0x000fe20000000a00 */
[----:B------:R-:W-:Y:S01]  /*73a0*/  USHF.R.S32.HI UR9, URZ, 0x1f, UR4 ;  /* 0x0000001f3f097899 */ /* 0x000fe20008011404 */
[----:B------:R-:W-:Y:S01]  /*73b0*/  IMAD R10, R18, 0x80, R201 ;  /* 0x00000080120a7824 */ /* 0x000fe200078e02c9 */
[----:B------:R-:W-:Y:S01]  /*73c0*/  UIMAD UR10, UR11, UR12, URZ ;  /* 0x0000000c0b0a72a4 */ /* 0x000fe2000f8e023f */
[----:B------:R-:W-:Y:S01]  /*73d0*/  LOP3.LUT R4, R5, 0x380, RZ, 0xc0, !PT ;  /* 0x0000038005047812 */ /* 0x000fe200078ec0ff */
[----:B------:R-:W-:Y:S01]  /*73e0*/  UMOV UR8, UR4 ;  /* 0x0000000400087c82 */ /* 0x000fe20008000000 */
[----:B------:R-:W-:Y:S01]  /*73f0*/  USEL UR45, UR45, URZ, !UP0 ;  /* 0x0000003f2d2d7287 */ /* 0x000fe2000c000000 */
[----:B------:R-:W-:Y:S01]  /*7400*/  LOP3.LUT R12, R13, 0x380, RZ, 0xc0, !PT ;  /* 0x000003800d0c7812 */ /* 0x000fe200078ec0ff */
[----:B------:R-:W-:Y:S01]  /*7410*/  UIMAD.WIDE.U32 UR6, UR44, UR12, UR8 ;  /* 0x0000000c2c0672a5 */ /* 0x000fe2000f8e0008 */
[----:B------:R-:W-:Y:S01]  /*7420*/  SHF.R.U64 R4, R4, 0x3, RZ ;  /* 0x0000000304047819 */ /* 0x000fe200000012ff */
[----:B------:R-:W-:Y:S01]  /*7430*/  UIMAD UR10, UR44, UR13, UR10 ;  /* 0x0000000d2c0a72a4 */ /* 0x000fe2000f8e020a */
[----:B------:R-:W-:Y:S01]  /*7440*/  IADD3 R9, P1, R20, 0x2000, RZ ;  /* 0x0000200014097810 */ /* 0x000fe20007f3e0ff */
[----:B------:R-:W-:Y:S01]  /*7450*/  USEL UR46, UR46, URZ, !UP0 ;  /* 0x0000003f2e2e7287 */ /* 0x000fe2000c000000 */
[----:B------:R-:W-:Y:S01]  /*7460*/  LOP3.LUT R4, R4, R5, RZ, 0x3c, !PT ;  /* 0x0000000504047212 */ /* 0x000fe200078e3cff */
[----:B------:R-:W-:Y:S01]  /*7470*/  ULDC.64 UR12, c[0x0][0xb78] ;  /* 0x0002de00000c7ab9 */ /* 0x000fe20000000a00 */
[----:B------:R-:W-:Y:S01]  /*7480*/  UIADD3 UR7, UR7, UR10, URZ ;  /* 0x0000000a07077290 */ /* 0x000fe2000fffe03f */
[----:B------:R-:W-:Y:S01]  /*7490*/  SHF.R.S32.HI R3, RZ, 0x1f, R10 ;  /* 0x0000001fff037819 */ /* 0x000fe2000001140a */
[----:B------:R-:W-:Y:S01]  /*74a0*/  UIMAD UR8, UR45, UR12, URZ ;  /* 0x0000000c2d0872a4 */ /* 0x000fe2000f8e023f */
[----:B------:R-:W-:Y:S01]  /*74b0*/  SHF.R.U64 R12, R12, 0x3, RZ ;  /* 0x000000030c0c7819 */ /* 0x000fe200000012ff */
[----:B------:R-:W-:Y:S01]  /*74c0*/  UIMAD.WIDE.U32 UR6, UR46, UR12, UR6 ;  /* 0x0000000c2e0672a5 */ /* 0x000fe2000f8e0006 */
[----:B------:R-:W-:Y:S01]  /*74d0*/  LOP3.LUT R8, R9, 0x380, RZ, 0xc0, !PT ;  /* 0x0000038009087812 */ /* 0x000fe200078ec0ff */
[----:B------:R-:W-:Y:S01]  /*74e0*/  UIMAD UR8, UR46, UR13, UR8 ;  /* 0x0000000d2e0872a4 */ /* 0x000fe2000f8e0208 */
[----:B------:R-:W-:-:S02]  /*74f0*/  LOP3.LUT R12, R12, R13, RZ, 0x3c, !PT ;  /* 0x0000000d0c0c7212 */ /* 0x000fc400078e3cff */
[----:B------:R-:W-:Y:S01]  /*7500*/  SHF.R.U64 R8, R8, 0x3, RZ ;  /* 0x0000000308087819 */ /* 0x000fe200000012ff */
[----:B------:R-:W-:Y:S01]  /*7510*/  ULDC.64 UR12, c[0x0][0xaa0] ;  /* 0x0002a800000c7ab9 */ /* 0x000fe20000000a00 */
[----:B------:R-:W-:Y:S01]  /*7520*/  IADD3 R5, P3, R10, UR6, RZ ;  /* 0x000000060a057c10 */ /* 0x000fe2000ff7e0ff */
[----:B------:R-:W-:Y:S01]  /*7530*/  IMAD.U32 R6, RZ, RZ, UR8 ;  /* 0x00000008ff067e24 */ /* 0x000fe2000f8e00ff */
[----:B------:R-:W-:Y:S02]  /*7540*/  IADD3.X R13, RZ, R21, RZ, P0, !PT ;  /* 0x00000015ff0d7210 */ /* 0x000fe400007fe4ff */
[----:B------:R-:W-:Y:S02]  /*7550*/  IADD3 R73, P0, R20, 0x8000, RZ ;  /* 0x0000800014497810 */ /* 0x000fe40007f1e0ff */
[----:B------:R-:W-:Y:S01]  /*7560*/  IADD3.X R6, R3, UR7, R6, P3, !PT ;  /* 0x0000000703067c10 */ /* 0x000fe20009ffe406 */
[----:B------:R-:W-:Y:S01]  /*7570*/  ULDC.64 UR6, c[0x0][0xb40] ;  /* 0x0002d00000067ab9 */ /* 0x000fe20000000a00 */
[----:B------:R-:W-:Y:S01]  /*7580*/  LOP3.LUT R8, R8, R9, RZ, 0x3c, !PT ;  /* 0x0000000908087212 */ /* 0x000fe200078e3cff */
[----:B------:R-:W-:Y:S01]  /*7590*/  IMAD.X R9, RZ, RZ, R21, P1 ;  /* 0x000000ffff097224 */ /* 0x000fe200008e0615 */
[----:B------:R-:W-:-:S02]  /*75a0*/  LEA R38, P3, R5, UR6, 0x2 ;  /* 0x0000000605267c11 */ /* 0x000fc4000f8610ff */
[----:B------:R-:W-:Y:S02]  /*75b0*/  IADD3 R61, P1, R20, 0x9000, RZ ;  /* 0x00009000143d7810 */ /* 0x000fe40007f3e0ff */
[----:B------:R-:W-:Y:S01]  /*75c0*/  LEA.HI.X R39, R5, UR7, R6, 0x2, P3 ;  /* 0x0000000705277c11 */ /* 0x000fe200098f1406 */
[----:B------:R-:W-:Y:S01]  /*75d0*/  IMAD.X R5, RZ, RZ, R21, P2 ;  /* 0x000000ffff057224 */ /* 0x000fe200010e0615 */
[----:B------:R-:W-:Y:S01]  /*75e0*/  LOP3.LUT R72, R73, 0x380, RZ, 0xc0, !PT ;  /* 0x0000038049487812 */ /* 0x000fe200078ec0ff */
[----:B------:R-:W-:Y:S01]  /*75f0*/  VIADD R6, R10, 0x8 ;  /* 0x000000080a067836 */ /* 0x000fe20000000000 */
[C---:B------:R-:W-:Y:S02]  /*7600*/  IADD3 R65, P6, R20.reuse, 0x4000, RZ ;  /* 0x0000400014417810 */ /* 0x040fe40007fde0ff */
[C---:B------:R-:W-:Y:S02]  /*7610*/  IADD3 R53, P5, R20.reuse, 0x5000, RZ ;  /* 0x0000500014357810 */ /* 0x040fe40007fbe0ff */
[----:B------:R-:W-:-:S02]  /*7620*/  IADD3 R33, P4, R20, 0x6000, RZ ;  /* 0x0000600014217810 */ /* 0x000fc40007f9e0ff */
[C---:B------:R-:W-:Y:S02]  /*7630*/  IADD3 R25, P3, R20.reuse, 0x7000, RZ ;  /* 0x0000700014197810 */ /* 0x040fe40007f7e0ff */
[----:B------:R-:W-:Y:S02]  /*7640*/  IADD3 R49, P2, R20, 0xa000, RZ ;  /* 0x0000a00014317810 */ /* 0x000fe40007f5e0ff */
[----:B------:R-:W-:Y:S02]  /*7650*/  LOP3.LUT R60, R61, 0x380, RZ, 0xc0, !PT ;  /* 0x000003803d3c7812 */ /* 0x000fe400078ec0ff */
[----:B------:R-:W-:Y:S02]  /*7660*/  SHF.R.U64 R72, R72, 0x3, RZ ;  /* 0x0000000348487819 */ /* 0x000fe400000012ff */
[----:B------:R-:W-:Y:S02]  /*7670*/  LOP3.LUT R64, R65, 0x380, RZ, 0xc0, !PT ;  /* 0x0000038041407812 */ /* 0x000fe400078ec0ff */
[----:B------:R-:W-:-:S02]  /*7680*/  LOP3.LUT R52, R53, 0x380, RZ, 0xc0, !PT ;  /* 0x0000038035347812 */ /* 0x000fc400078ec0ff */
[----:B------:R-:W-:Y:S02]  /*7690*/  LOP3.LUT R32, R33, 0x380, RZ, 0xc0, !PT ;  /* 0x0000038021207812 */ /* 0x000fe400078ec0ff */
[----:B------:R-:W-:Y:S02]  /*76a0*/  LOP3.LUT R24, R25, 0x380, RZ, 0xc0, !PT ;  /* 0x0000038019187812 */ /* 0x000fe400078ec0ff */
[----:B------:R-:W-:Y:S02]  /*76b0*/  LOP3.LUT R48, R49, 0x380, RZ, 0xc0, !PT ;  /* 0x0000038031307812 */ /* 0x000fe400078ec0ff */
[----:B------:R-:W-:Y:S02]  /*76c0*/  SHF.R.U64 R60, R60, 0x3, RZ ;  /* 0x000000033c3c7819 */ /* 0x000fe400000012ff */
[----:B------:R-:W-:Y:S01]  /*76d0*/  LOP3.LUT R72, R72, R73, RZ, 0x3c, !PT ;  /* 0x0000004948487212 */ /* 0x000fe200078e3cff */
[----:B------:R-:W-:Y:S01]  /*76e0*/  IMAD.X R73, RZ, RZ, R21, P0 ;  /* 0x000000ffff497224 */ /* 0x000fe200000e0615 */
[----:B------:R-:W-:-:S02]  /*76f0*/  SHF.R.U64 R64, R64, 0x3, RZ ;  /* 0x0000000340407819 */ /* 0x000fc400000012ff */
[----:B------:R-:W-:Y:S02]  /*7700*/  SHF.R.U64 R52, R52, 0x3, RZ ;  /* 0x0000000334347819 */ /* 0x000fe400000012ff */
[----:B------:R-:W-:Y:S02]  /*7710*/  SHF.R.U64 R32, R32, 0x3, RZ ;  /* 0x0000000320207819 */ /* 0x000fe400000012ff */
[----:B------:R-:W-:Y:S02]  /*7720*/  SHF.R.U64 R24, R24, 0x3, RZ ;  /* 0x0000000318187819 */ /* 0x000fe400000012ff */
[----:B------:R-:W-:Y:S02]  /*7730*/  SHF.R.U64 R48, R48, 0x3, RZ ;  /* 0x0000000330307819 */ /* 0x000fe400000012ff */
[----:B------:R-:W-:Y:S02]  /*7740*/  LOP3.LUT P0, RZ, R19, 0x3, RZ, 0xc0, !PT ;  /* 0x0000000313ff7812 */ /* 0x000fe4000780c0ff */
[----:B------:R-:W-:Y:S01]  /*7750*/  LOP3.LUT R60, R60, R61, RZ, 0x3c, !PT ;  /* 0x0000003d3c3c7212 */ /* 0x000fe200078e3cff */
[--C-:B------:R-:W-:Y:S01]  /*7760*/  IMAD.X R61, RZ, RZ, R21.reuse, P1 ;  /* 0x000000ffff3d7224 */ /* 0x100fe200008e0615 */
        /* <DEDUP_REMOVED lines=9> */
[----:B------:R-:W-:Y:S01]  /*7800*/  IMAD.X R49, RZ, RZ, R21, P2 ;  /* 0x000000ffff317224 */ /* 0x000fe200010e0615 */
[----:B-----5:R-:W-:-:S02]  /*7810*/  ISETP.GE.OR P1, PT, R10, R81, P0 ;  /* 0x000000510a00720c */ /* 0x020fc40000726670 */
[----:B------:R-:W-:Y:S02]  /*7820*/  ISETP.GE.OR P0, PT, R6, R81, P0 ;  /* 0x000000510600720c */ /* 0x000fe40000706670 */
[C---:B------:R-:W-:Y:S02]  /*7830*/  IADD3 R37, P6, R20.reuse, 0xb000, RZ ;  /* 0x0000b00014257810 */ /* 0x040fe40007fde0ff */
[C---:B------:R-:W-:Y:S02]  /*7840*/  IADD3 R77, P5, R20.reuse, 0xc000, RZ ;  /* 0x0000c000144d7810 */ /* 0x040fe40007fbe0ff */
[C---:B------:R-:W-:Y:S02]  /*7850*/  IADD3 R69, P4, R20.reuse, 0xd000, RZ ;  /* 0x0000d00014457810 */ /* 0x040fe40007f9e0ff */
[C---:B------:R-:W-:Y:S02]  /*7860*/  IADD3 R57, P3, R20.reuse, 0xe000, RZ ;  /* 0x0000e00014397810 */ /* 0x040fe40007f7e0ff */
[C---:B------:R-:W-:Y:S01]  /*7870*/  LOP3.LUT R7, R20.reuse, 0x380, RZ, 0xc0, !PT ;  /* 0x0000038014077812 */ /* 0x040fe200078ec0ff */
[----:B------:R-:W-:Y:S01]  /*7880*/  @!P1 STG.E desc[UR40][R38.64], R44 ;  /* 0x0000002c26009986 */ /* 0x000fe2000c101928 */
[----:B------:R-:W-:-:S02]  /*7890*/  IADD3 R10, P2, R20, 0xf000, RZ ;  /* 0x0000f000140a7810 */ /* 0x000fc40007f5e0ff */
[----:B------:R-:W-:Y:S01]  /*78a0*/  LOP3.LUT R36, R37, 0x380, RZ, 0xc0, !PT ;  /* 0x0000038025247812 */ /* 0x000fe200078ec0ff */
[----:B------:R0:W-:Y:S01]  /*78b0*/  @!P0 STG.E desc[UR40][R38.64+0x20], R45 ;  /* 0x0000202d26008986 */ /* 0x0001e2000c101928 */
[----:B------:R-:W-:Y:S02]  /*78c0*/  LOP3.LUT R76, R77, 0x380, RZ, 0xc0, !PT ;  /* 0x000003804d4c7812 */ /* 0x000fe400078ec0ff */
[----:B------:R-:W-:Y:S01]  /*78d0*/  LOP3.LUT R68, R69, 0x380, RZ, 0xc0, !PT ;  /* 0x0000038045447812 */ /* 0x000fe200078ec0ff */
[----:B------:R-:W-:Y:S01]  /*78e0*/  UIMAD UR6, UR9, UR12, URZ ;  /* 0x0000000c090672a4 */ /* 0x000fe2000f8e023f */
[----:B------:R-:W-:Y:S01]  /*78f0*/  LOP3.LUT R56, R57, 0x380, RZ, 0xc0, !PT ;  /* 0x0000038039387812 */ /* 0x000fe200078ec0ff */
[----:B------:R-:W5:Y:S01]  /*7900*/  LD.E.128 R12, desc[UR40][R12.64] ;  /* 0x000000280c0c7980 */ /* 0x000f62000c101d00 */
[----:B------:R-:W-:Y:S02]  /*7910*/  SHF.R.U64 R7, R7, 0x3, RZ ;  /* 0x0000000307077819 */ /* 0x000fe400000012ff */
[----:B------:R-:W-:Y:S01]  /*7920*/  LOP3.LUT R3, R10, 0x380, RZ, 0xc0, !PT ;  /* 0x000003800a037812 */ /* 0x000fe200078ec0ff */
[----:B------:R-:W5:Y:S01]  /*7930*/  LD.E.128 R64, desc[UR40][R64.64] ;  /* 0x0000002840407980 */ /* 0x000f62000c101d00 */
[----:B------:R-:W-:-:S02]  /*7940*/  SHF.R.U64 R36, R36, 0x3, RZ ;  /* 0x0000000324247819 */ /* 0x000fc400000012ff */
[----:B------:R-:W-:Y:S01]  /*7950*/  SHF.R.U64 R76, R76, 0x3, RZ ;  /* 0x000000034c4c7819 */ /* 0x000fe200000012ff */
[----:B------:R-:W5:Y:S01]  /*7960*/  LD.E.128 R52, desc[UR40][R52.64] ;  /* 0x0000002834347980 */ /* 0x000f62000c101d00 */
[----:B------:R-:W-:Y:S02]  /*7970*/  SHF.R.U64 R68, R68, 0x3, RZ ;  /* 0x0000000344447819 */ /* 0x000fe400000012ff */
[----:B------:R-:W-:Y:S01]  /*7980*/  SHF.R.U64 R56, R56, 0x3, RZ ;  /* 0x0000000338387819 */ /* 0x000fe200000012ff */
[----:B------:R-:W5:Y:S01]  /*7990*/  LD.E.128 R32, desc[UR40][R32.64] ;  /* 0x0000002820207980 */ /* 0x000f62000c101d00 */
[----:B------:R-:W-:Y:S02]  /*79a0*/  LOP3.LUT R20, R7, R20, RZ, 0x3c, !PT ;  /* 0x0000001407147212 */ /* 0x000fe400078e3cff */
[----:B------:R-:W-:Y:S02]  /*79b0*/  SHF.R.U64 R3, R3, 0x3, RZ ;  /* 0x0000000303037819 */ /* 0x000fe400000012ff */
[----:B------:R-:W-:Y:S01]  /*79c0*/  IADD3.X R47, RZ, R21, RZ, P2, !PT ;  /* 0x00000015ff2f7210 */ /* 0x000fe200017fe4ff */
[----:B------:R1:W5:Y:S01]  /*79d0*/  LD.E.128 R28, desc[UR40][R20.64] ;  /* 0x00000028141c7980 */ /* 0x000362000c101d00 */
        /* <DEDUP_REMOVED lines=8> */
[----:B------:R-:W-:Y:S01]  /*7a60*/  LOP3.LUT R46, R3, R10, RZ, 0x3c, !PT ;  /* 0x0000000a032e7212 */ /* 0x000fe200078e3cff */
[----:B-1----:R-:W-:Y:S01]  /*7a70*/  IMAD.U32 R21, RZ, RZ, UR12 ;  /* 0x0000000cff157e24 */ /* 0x002fe2000f8e00ff */
[--C-:B------:R-:W-:Y:S01]  /*7a80*/  SHF.R.S32.HI R3, RZ, 0x1f, R2.reuse ;  /* 0x0000001fff037819 */ /* 0x100fe20000011402 */
[----:B------:R-:W-:Y:S01]  /*7a90*/  UIMAD UR6, UR4, UR13, UR6 ;  /* 0x0000000d040672a4 */ /* 0x000fe2000f8e0206 */
[----:B------:R-:W5:Y:S01]  /*7aa0*/  LD.E.128 R8, desc[UR40][R8.64] ;  /* 0x0000002808087980 */ /* 0x000f62000c101d00 */
[----:B------:R-:W-:-:S03]  /*7ab0*/  IMAD.WIDE.U32 R20, R21, UR4, R2 ;  /* 0x0000000415147c25 */ /* 0x000fc6000f8e0002 */
[----:B------:R-:W5:Y:S01]  /*7ac0*/  LD.E.128 R4, desc[UR40][R4.64] ;  /* 0x0000002804047980 */ /* 0x000f62000c101d00 */
[----:B------:R-:W-:-:S03]  /*7ad0*/  VIADD R21, R21, UR6 ;  /* 0x0000000615157c36 */ /* 0x000fc60008000000 */
[----:B------:R-:W5:Y:S01]  /*7ae0*/  LD.E.128 R24, desc[UR40][R24.64] ;  /* 0x0000002818187980 */ /* 0x000f62000c101d00 */
[----:B------:R-:W-:-:S03]  /*7af0*/  ULDC.64 UR6, c[0x0][0xae0] ;  /* 0x0002b80000067ab9 */ /* 0x000fc60000000a00 */
[----:B------:R-:W5:Y:S04]  /*7b00*/  LD.E.128 R72, desc[UR40][R72.64] ;  /* 0x0000002848487980 */ /* 0x000f68000c101d00 */
[----:B------:R-:W5:Y:S04]  /*7b10*/  LD.E.128 R60, desc[UR40][R60.64] ;  /* 0x000000283c3c7980 */ /* 0x000f68000c101d00 */
[----:B------:R-:W5:Y:S04]  /*7b20*/  LD.E.128 R48, desc[UR40][R48.64] ;  /* 0x0000002830307980 */ /* 0x000f68000c101d00 */
[----:B0-----:R-:W5:Y:S04]  /*7b30*/  LD.E.128 R36, desc[UR40][R36.64] ;  /* 0x0000002824247980 */ /* 0x001f68000c101d00 */
[----:B------:R-:W5:Y:S04]  /*7b40*/  LD.E.128 R76, desc[UR40][R76.64] ;  /* 0x000000284c4c7980 */ /* 0x000f68000c101d00 */
[----:B------:R-:W5:Y:S04]  /*7b50*/  LD.E.128 R68, desc[UR40][R68.64] ;  /* 0x0000002844447980 */ /* 0x000f68000c101d00 */
[----:B------:R-:W5:Y:S04]  /*7b60*/  LD.E.128 R56, desc[UR40][R56.64] ;  /* 0x0000002838387980 */ /* 0x000f68000c101d00 */
[----:B------:R-:W5:Y:S01]  /*7b70*/  LD.E.128 R44, desc[UR40][R46.64] ;  /* 0x000000282e2c7980 */ /* 0x000f62000c101d00 */
[----:B------:R-:W-:Y:S01]  /*7b80*/  UIMAD UR4, UR11, UR6, URZ ;  /* 0x000000060b0472a4 */ /* 0x000fe2000f8e023f */
[----:B------:R-:W-:Y:S01]  /*7b90*/  @!PT LDS RZ, [RZ] ;  /* 0x00000000fffff984 */ /* 0x000fe20000000800 */
[----:B------:R-:W-:Y:S01]  /*7ba0*/  @!PT LDS RZ, [RZ] ;  /* 0x00000000fffff984 */ /* 0x000fe20000000800 */
[----:B------:R-:W-:Y:S01]  /*7bb0*/  @!PT LDS RZ, [RZ] ;  /* 0x00000000fffff984 */ /* 0x000fe20000000800 */
[----:B------:R-:W-:Y:S01]  /*7bc0*/  @!PT LDS RZ, [RZ] ;  /* 0x00000000fffff984 */ /* 0x000fe20000000800 */
[----:B------:R0:W-:Y:S06]  /*7bd0*/  MEMBAR.ALL.CTA ;  /* 0x0000000000007992 */ /* 0x0001ec0000008000 */
[----:B0-----:R-:W0:Y:S01]  /*7be0*/  FENCE.VIEW.ASYNC.S ;  /* 0x00000000000073c6 */ /* 0x001e220000000000 */
[----:B------:R-:W-:-:S02]  /*7bf0*/  IMAD R40, R18, -0x80, R81 ;  /* 0xffffff8012287824 */ /* 0x000fc400078e0251 */
[----:B------:R-:W-:Y:S01]  /*7c00*/  IMAD.U32 R81, RZ, RZ, UR6 ;  /* 0x00000006ff517e24 */ /* 0x000fe2000f8e00ff */
[----:B------:R-:W-:-:S03]  /*7c10*/  UIMAD UR4, UR44, UR7, UR4 ;  /* 0x000000072c0472a4 */ /* 0x000fc6000f8e0204 */
[----:B------:R-:W-:Y:S01]  /*7c20*/  IMAD.WIDE.U32 R20, R81, UR44, R20 ;  /* 0x0000002c51147c25 */ /* 0x000fe2000f8e0014 */
[----:B------:R-:W-:Y:S01]  /*7c30*/  ISETP.GE.AND P3, PT, R16, R40, PT ;  /* 0x000000281000720c */ /* 0x000fe20003f66270 */
[----:B------:R-:W-:Y:S02]  /*7c40*/  ULDC.64 UR6, c[0x0][0xae8] ;  /* 0x0002ba0000067ab9 */ /* 0x000fe40000000a00 */
[----:B------:R-:W-:Y:S01]  /*7c50*/  VIADD R21, R21, UR4 ;  /* 0x0000000415157c36 */ /* 0x000fe20008000000 */
[----:B------:R-:W-:Y:S01]  /*7c60*/  UIMAD UR4, UR45, UR6, URZ ;  /* 0x000000062d0472a4 */ /* 0x000fe2000f8e023f */
[----:B------:R-:W-:Y:S02]  /*7c70*/  VIADD R0, R0, 0x22820 ;  /* 0x0002282000007836 */ /* 0x000fe40000000000 */
[C---:B------:R-:W-:Y:S02]  /*7c80*/  VIADD R3, R16.reuse, 0x20 ;  /* 0x0000002010037836 */ /* 0x040fe40000000000 */
[----:B------:R-:W-:-:S02]  /*7c90*/  VIADD R17, R16, 0x60 ;  /* 0x0000006010117836 */ /* 0x000fc40000000000 */
[----:B------:R-:W-:Y:S01]  /*7ca0*/  IMAD.U32 R83, RZ, RZ, UR6 ;  /* 0x00000006ff537e24 */ /* 0x000fe2000f8e00ff */
[----:B------:R-:W-:Y:S01]  /*7cb0*/  UIMAD UR4, UR46, UR7, UR4 ;  /* 0x000000072e0472a4 */ /* 0x000fe2000f8e0204 */
[----:B------:R-:W-:Y:S02]  /*7cc0*/  PRMT R0, RZ, 0x654, R0 ;  /* 0x00000654ff007816 */ /* 0x000fe40000000000 */
[----:B------:R-:W-:Y:S01]  /*7cd0*/  IMAD.WIDE.U32 R82, R83, UR46, R20 ;  /* 0x0000002e53527c25 */ /* 0x000fe2000f8e0014 */
[-C--:B------:R-:W-:Y:S01]  /*7ce0*/  ISETP.GE.AND P0, PT, R3, R40.reuse, PT ;  /* 0x000000280300720c */ /* 0x080fe20003f06270 */
[----:B0-----:R0:W-:Y:S01]  /*7cf0*/  SYNCS.ARRIVE.TRANS64.RED.A1T0 RZ, [R0+URZ], RZ ;  /* 0x000000ff00ff79a7 */ /* 0x0011e2000810043f */
[-C--:B------:R-:W-:Y:S01]  /*7d00*/  ISETP.GE.AND P2, PT, R17, R40.reuse, PT ;  /* 0x000000281100720c */ /* 0x080fe20003f46270 */
[----:B------:R-:W-:Y:S01]  /*7d10*/  VIADD R3, R16, 0x40 ;  /* 0x0000004010037836 */ /* 0x000fe20000000000 */
[--C-:B------:R-:W-:Y:S01]  /*7d20*/  SHF.R.S32.HI R17, RZ, 0x1f, R16.reuse ;  /* 0x0000001fff117819 */ /* 0x100fe20000011410 */
[----:B------:R-:W-:Y:S01]  /*7d30*/  VIADD R87, R83, UR4 ;  /* 0x0000000453577c36 */ /* 0x000fe20008000000 */
[----:B------:R-:W-:Y:S02]  /*7d40*/  BSSY B1, `(.L_x_266) ;  /* 0x000001a000017945 */ /* 0x000fe40003800000 */
[----:B------:R-:W-:Y:S01]  /*7d50*/  ISETP.GE.AND P1, PT, R3, R40, PT ;  /* 0x000000280300720c */ /* 0x000fe20003f26270 */
[----:B------:R-:W-:Y:S01]  /*7d60*/  IMAD.WIDE R80, R18, 0x80, R16 ;  /* 0x0000008012507825 */ /* 0x000fe200078e0210 */
[----:B0-----:R-:W-:Y:S11]  /*7d70*/  @P3 BRA `(.L_x_267) ;  /* 0x0000000000583947 */ /* 0x001ff60003800000 */
[----:B------:R-:W-:Y:S01]  /*7d80*/  ULDC.64 UR6, c[0x0][0xad8] ;  /* 0x0002b60000067ab9 */ /* 0x000fe20000000a00 */
[----:B------:R-:W-:Y:S01]  /*7d90*/  IMAD.MOV.U32 R20, RZ, RZ, R82 ;  /* 0x000000ffff147224 */ /* 0x000fe200078e0052 */
[----:B------:R-:W-:Y:S01]  /*7da0*/  ULDC UR4, c[0x0][0xa8c] ;  /* 0x0002a30000047ab9 */ /* 0x000fe20000000800 */
[----:B------:R-:W-:Y:S01]  /*7db0*/  IMAD R3, R81, UR6, RZ ;  /* 0x0000000651037c24 */ /* 0x000fe2000f8e02ff */
[C---:B------:R-:W-:Y:S01]  /*7dc0*/  ISETP.GE.AND P4, PT, R2.reuse, UR4, PT ;  /* 0x0000000402007c0c */ /* 0x040fe2000bf86270 */
[----:B------:R-:W-:Y:S02]  /*7dd0*/  IMAD.MOV.U32 R21, RZ, RZ, R87 ;  /* 0x000000ffff157224 */ /* 0x000fe400078e0057 */
[----:B------:R-:W-:Y:S02]  /*7de0*/  VIADD R0, R2, 0x40 ;  /* 0x0000004002007836 */ /* 0x000fe40000000000 */
[----:B------:R-:W-:-:S03]  /*7df0*/  IMAD.WIDE.U32 R20, R80, UR6, R20 ;  /* 0x0000000650147c25 */ /* 0x000fc6000f8e0014 */
[----:B------:R-:W-:Y:S01]  /*7e00*/  ISETP.GE.AND P3, PT, R0, UR4, PT ;  /* 0x0000000400007c0c */ /* 0x000fe2000bf66270 */
[----:B------:R-:W-:Y:S01]  /*7e10*/  IMAD R3, R80, UR7, R3 ;  /* 0x0000000750037c24 */ /* 0x000fe2000f8e0203 */
[----:B------:R-:W-:Y:S01]  /*7e20*/  ULDC.64 UR6, c[0x0][0xa80] ;  /* 0x0002a00000067ab9 */ /* 0x000fe20000000a00 */
[----:B------:R-:W-:Y:S01]  /*7e30*/  VIADD R0, R2, 0x80 ;  /* 0x0000008002007836 */ /* 0x000fe20000000000 */
[----:B------:R-:W-:Y:S01]  /*7e40*/  LEA R84, P6, R20, UR6, 0x1 ;  /* 0x0000000614547c11 */ /* 0x000fe2000f8c08ff */
[----:B------:R-:W-:Y:S01]  /*7e50*/  VIADD R18, R2, 0xc0 ;  /* 0x000000c002127836 */ /* 0x000fe20000000000 */
[----:B------:R-:W-:Y:S02]  /*7e60*/  IADD3 R3, R21, R3, RZ ;  /* 0x0000000315037210 */ /* 0x000fe40007ffe0ff */
[----:B------:R-:W-:Y:S02]  /*7e70*/  ISETP.GE.AND P5, PT, R0, UR4, PT ;  /* 0x0000000400007c0c */ /* 0x000fe4000bfa6270 */
[----:B------:R-:W-:-:S02]  /*7e80*/  LEA.HI.X R85, R20, UR7, R3, 0x1, P6 ;  /* 0x0000000714557c11 */ /* 0x000fc4000b0f0c03 */
[----:B------:R-:W-:-:S03]  /*7e90*/  ISETP.GE.AND P6, PT, R18, UR4, PT ;  /* 0x0000000412007c0c */ /* 0x000fc6000bfc6270 */
[----:B-----5:R0:W-:Y:S04]  /*7ea0*/  @!P4 STG.E.128 desc[UR40][R84.64], R28 ;  /* 0x0000001c5400c986 */ /* 0x0201e8000c101d28 */
[----:B------:R0:W-:Y:S04]  /*7eb0*/  @!P3 STG.E.128 desc[UR40][R84.64+0x80], R64 ;  /* 0x000080405400b986 */ /* 0x0001e8000c101d28 */
[----:B------:R0:W-:Y:S04]  /*7ec0*/  @!P5 STG.E.128 desc[UR40][R84.64+0x100], R72 ;  /* 0x000100485400d986 */ /* 0x0001e8000c101d28 */
[----:B------:R0:W-:Y:S02]  /*7ed0*/  @!P6 STG.E.128 desc[UR40][R84.64+0x180], R76 ;  /* 0x0001804c5400e986 */ /* 0x0001e4000c101d28 */
.L_x_267:
[----:B------:R-:W-:Y:S05]  /*7ee0*/  BSYNC B1 ;  /* 0x0000000000017941 */ /* 0x000fea0003800000 */
.L_x_266:
[----:B------:R-:W-:Y:S04]  /*7ef0*/  BSSY B1, `(.L_x_268) ;  /* 0x000001a000017945 */ /* 0x000fe80003800000 */
[----:B------:R-:W-:Y:S05]  /*7f00*/  @P0 BRA `(.L_x_269) ;  /* 0x0000000000600947 */ /* 0x000fea0003800000 */
[----:B------:R-:W-:Y:S01]  /*7f10*/  IADD3 R3, P0, R80, 0x20, RZ ;  /* 0x0000002050037810 */ /* 0x000fe20007f1e0ff */
[C---:B------:R-:W-:Y:S01]  /*7f20*/  VIADD R20, R2.reuse, 0x80 ;  /* 0x0000008002147836 */ /* 0x040fe20000000000 */
[----:B------:R-:W-:Y:S01]  /*7f30*/  ULDC UR4, c[0x0][0xa8c] ;  /* 0x0002a30000047ab9 */ /* 0x000fe20000000800 */
[----:B------:R-:W-:Y:S01]  /*7f40*/  VIADD R18, R2, 0x40 ;  /* 0x0000004002127836 */ /* 0x000fe20000000000 */
[----:B------:R-:W-:Y:S01]  /*7f50*/  ULDC.64 UR6, c[0x0][0xad8] ;  /* 0x0002b60000067ab9 */ /* 0x000fe20000000a00 */
[----:B------:R-:W-:Y:S01]  /*7f60*/  IMAD.X R0, RZ, RZ, R81, P0 ;  /* 0x000000ffff007224 */ /* 0x000fe200000e0651 */
[----:B------:R-:W-:Y:S01]  /*7f70*/  ISETP.GE.AND P5, PT, R20, UR4, PT ;  /* 0x0000000414007c0c */ /* 0x000fe2000bfa6270 */
[----:B------:R-:W-:Y:S01]  /*7f80*/  IMAD.MOV.U32 R20, RZ, RZ, R82 ;  /* 0x000000ffff147224 */ /* 0x000fe200078e0052 */
[----:B------:R-:W-:Y:S01]  /*7f90*/  ISETP.GE.AND P4, PT, R18, UR4, PT ;  /* 0x0000000412007c0c */ /* 0x000fe2000bf86270 */
[----:B------:R-:W-:Y:S01]  /*7fa0*/  IMAD.MOV.U32 R21, RZ, RZ, R87 ;  /* 0x000000ffff157224 */ /* 0x000fe200078e0057 */
[----:B------:R-:W-:Y:S01]  /*7fb0*/  ISETP.GE.AND P3, PT, R2, UR4, PT ;  /* 0x0000000402007c0c */ /* 0x000fe2000bf66270 */
[----:B------:R-:W-:-:S02]  /*7fc0*/  IMAD R0, R0, UR6, RZ ;  /* 0x0000000600007c24 */ /* 0x000fc4000f8e02ff */
[----:B------:R-:W-:Y:S02]  /*7fd0*/  VIADD R18, R2, 0xc0 ;  /* 0x000000c002127836 */ /* 0x000fe40000000000 */
[----:B------:R-:W-:-:S03]  /*7fe0*/  IMAD.WIDE.U32 R20, R3, UR6, R20 ;  /* 0x0000000603147c25 */ /* 0x000fc6000f8e0014 */
[----:B------:R-:W-:Y:S01]  /*7ff0*/  ISETP.GE.AND P6, PT, R18, UR4, PT ;  /* 0x0000000412007c0c */ /* 0x000fe2000bfc6270 */
[----:B------:R-:W-:Y:S01]  /*8000*/  IMAD R3, R3, UR7, R0 ;  /* 0x0000000703037c24 */ /* 0x000fe2000f8e0200 */
[----:B------:R-:W-:Y:S02]  /*8010*/  ULDC.64 UR6, c[0x0][0xa80] ;  /* 0x0002a00000067ab9 */ /* 0x000fe40000000a00 */
[----:B0----5:R-:W-:Y:S01]  /*8020*/  LEA R28, P0, R20, UR6, 0x1 ;  /* 0x00000006141c7c11 */ /* 0x021fe2000f8008ff */
[----:B------:R-:W-:-:S05]  /*8030*/  IMAD.IADD R3, R21, 0x1, R3 ;  /* 0x0000000115037824 */ /* 0x000fca00078e0203 */
[----:B------:R-:W-:-:S05]  /*8040*/  LEA.HI.X R29, R20, UR7, R3, 0x1, P0 ;  /* 0x00000007141d7c11 */ /* 0x000fca00080f0c03 */
[----:B------:R1:W-:Y:S04]  /*8050*/  @!P3 STG.E.128 desc[UR40][R28.64], R12 ;  /* 0x0000000c1c00b986 */ /* 0x0003e8000c101d28 */
[----:B------:R1:W-:Y:S04]  /*8060*/  @!P4 STG.E.128 desc[UR40][R28.64+0x80], R52 ;  /* 0x000080341c00c986 */ /* 0x0003e8000c101d28 */
[----:B------:R1:W-:Y:S04]  /*8070*/  @!P5 STG.E.128 desc[UR40][R28.64+0x100], R60 ;  /* 0x0001003c1c00d986 */ /* 0x0003e8000c101d28 */
[----:B------:R1:W-:Y:S02]  /*8080*/  @!P6 STG.E.128 desc[UR40][R28.64+0x180], R68 ;  /* 0x000180441c00e986 */ /* 0x0003e4000c101d28 */
.L_x_269:
[----:B------:R-:W-:Y:S05]  /*8090*/  BSYNC B1 ;  /* 0x0000000000017941 */ /* 0x000fea0003800000 */
.L_x_268:
[----:B------:R-:W-:Y:S04]  /*80a0*/  BSSY B1, `(.L_x_270) ;  /* 0x000001a000017945 */ /* 0x000fe80003800000 */
[----:B------:R-:W-:Y:S05]  /*80b0*/  @P1 BRA `(.L_x_271) ;  /* 0x0000000000601947 */ /* 0x000fea0003800000 */
[----:B------:R-:W-:Y:S01]  /*80c0*/  IADD3 R3, P0, R80, 0x40, RZ ;  /* 0x0000004050037810 */ /* 0x000fe20007f1e0ff */
[C---:B-1---5:R-:W-:Y:S01]  /*80d0*/  VIADD R12, R2.reuse, 0x40 ;  /* 0x00000040020c7836 */ /* 0x062fe20000000000 */
        /* <DEDUP_REMOVED lines=15> */
[----:B------:R-:W-:Y:S02]  /*81d0*/  LEA R14, P0, R12, UR6, 0x1 ;  /* 0x000000060c0e7c11 */ /* 0x000fe4000f8008ff */
[----:B------:R-:W-:-:S04]  /*81e0*/  IADD3 R3, R13, R3, RZ ;  /* 0x000000030d037210 */ /* 0x000fc80007ffe0ff */
[----:B------:R-:W-:-:S05]  /*81f0*/  LEA.HI.X R15, R12, UR7, R3, 0x1, P0 ;  /* 0x000000070c0f7c11 */ /* 0x000fca00080f0c03 */
[----:B------:R2:W-:Y:S04]  /*8200*/  @!P1 STG.E.128 desc[UR40][R14.64], R8 ;  /* 0x000000080e009986 */ /* 0x0005e8000c101d28 */
[----:B------:R2:W-:Y:S04]  /*8210*/  @!P3 STG.E.128 desc[UR40][R14.64+0x80], R32 ;  /* 0x000080200e00b986 */ /* 0x0005e8000c101d28 */
[----:B------:R2:W-:Y:S04]  /*8220*/  @!P4 STG.E.128 desc[UR40][R14.64+0x100], R48 ;  /* 0x000100300e00c986 */ /* 0x0005e8000c101d28 */
[----:B------:R2:W-:Y:S02]  /*8230*/  @!P5 STG.E.128 desc[UR40][R14.64+0x180], R56 ;  /* 0x000180380e00d986 */ /* 0x0005e4000c101d28 */
.L_x_271:
[----:B------:R-:W-:Y:S05]  /*8240*/  BSYNC B1 ;  /* 0x0000000000017941 */ /* 0x000fea0003800000 */
.L_x_270:
[----:B------:R-:W-:Y:S05]  /*8250*/  @P2 BRA `(.L_x_272) ;  /* 0x0000000c006c2947 */ /* 0x000fea0003800000 */
[----:B------:R-:W-:Y:S01]  /*8260*/  IADD3 R3, P0, R80, 0x60, RZ ;  /* 0x0000006050037810 */ /* 0x000fe20007f1e0ff */
[C---:B------:R-:W-:Y:S01]  /*8270*/  VIADD R0, R2.reuse, 0x40 ;  /* 0x0000004002007836 */ /* 0x040fe20000000000 */
[----:B------:R-:W-:Y:S01]  /*8280*/  ULDC UR4, c[0x0][0xa8c] ;  /* 0x0002a30000047ab9 */ /* 0x000fe20000000800 */
[----:B------:R-:W-:Y:S01]  /*8290*/  ULDC.64 UR6, c[0x0][0xad8] ;  /* 0x0002b60000067ab9 */ /* 0x000fe20000000a00 */
[----:B--2--5:R-:W-:Y:S01]  /*82a0*/  IMAD.MOV.U32 R8, RZ, RZ, R82 ;  /* 0x000000ffff087224 */ /* 0x024fe200078e0052 */
[----:B------:R-:W-:Y:S01]  /*82b0*/  ISETP.GE.AND P1, PT, R2, UR4, PT ;  /* 0x0000000402007c0c */ /* 0x000fe2000bf26270 */
[----:B------:R-:W-:Y:S01]  /*82c0*/  IMAD.X R80, RZ, RZ, R81, P0 ;  /* 0x000000ffff507224 */ /* 0x000fe200000e0651 */
[----:B------:R-:W-:Y:S01]  /*82d0*/  ISETP.GE.AND P2, PT, R0, UR4, PT ;  /* 0x0000000400007c0c */ /* 0x000fe2000bf46270 */
[----:B------:R-:W-:Y:S02]  /*82e0*/  IMAD.MOV.U32 R9, RZ, RZ, R87 ;  /* 0x000000ffff097224 */ /* 0x000fe400078e0057 */
[----:B------:R-:W-:-:S02]  /*82f0*/  IMAD R80, R80, UR6, RZ ;  /* 0x0000000650507c24 */ /* 0x000fc4000f8e02ff */
[----:B------:R-:W-:Y:S02]  /*8300*/  VIADD R0, R2, 0x80 ;  /* 0x0000008002007836 */ /* 0x000fe40000000000 */
[----:B------:R-:W-:-:S03]  /*8310*/  IMAD.WIDE.U32 R8, R3, UR6, R8 ;  /* 0x0000000603087c25 */ /* 0x000fc6000f8e0008 */
[----:B------:R-:W-:Y:S01]  /*8320*/  ISETP.GE.AND P3, PT, R0, UR4, PT ;  /* 0x0000000400007c0c */ /* 0x000fe2000bf66270 */
[----:B------:R-:W-:Y:S01]  /*8330*/  IMAD R3, R3, UR7, R80 ;  /* 0x0000000703037c24 */ /* 0x000fe2000f8e0250 */
[----:B------:R-:W-:Y:S01]  /*8340*/  ULDC.64 UR6, c[0x0][0xa80] ;  /* 0x0002a00000067ab9 */ /* 0x000fe20000000a00 */
[----:B------:R-:W-:Y:S01]  /*8350*/  VIADD R0, R2, 0xc0 ;  /* 0x000000c002007836 */ /* 0x000fe20000000000 */
[----:B------:R-:W-:Y:S01]  /*8360*/  LEA R10, P0, R8, UR6, 0x1 ;  /* 0x00000006080a7c11 */ /* 0x000fe2000f8008ff */
[----:B------:R-:W-:-:S05]  /*8370*/  IMAD.IADD R3, R9, 0x1, R3 ;  /* 0x0000000109037824 */ /* 0x000fca00078e0203 */
[----:B------:R-:W-:Y:S02]  /*8380*/  LEA.HI.X R11, R8, UR7, R3, 0x1, P0 ;  /* 0x00000007080b7c11 */ /* 0x000fe400080f0c03 */
[----:B------:R-:W-:-:S03]  /*8390*/  ISETP.GE.AND P0, PT, R0, UR4, PT ;  /* 0x0000000400007c0c */ /* 0x000fc6000bf06270 */
[----:B------:R4:W-:Y:S04]  /*83a0*/  @!P1 STG.E.128 desc[UR40][R10.64], R4 ;  /* 0x000000040a009986 */ /* 0x0009e8000c101d28 */
[----:B------:R4:W-:Y:S04]  /*83b0*/  @!P2 STG.E.128 desc[UR40][R10.64+0x80], R24 ;  /* 0x000080180a00a986 */ /* 0x0009e8000c101d28 */
[----:B------:R4:W-:Y:S02]  /*83c0*/  @!P3 STG.E.128 desc[UR40][R10.64+0x100], R36 ;  /* 0x000100240a00b986 */ /* 0x0009e4000c101d28 */
[----:B------:R-:W-:Y:S05]  /*83d0*/  @P0 BRA `(.L_x_272) ;  /* 0x0000000c000c0947 */ /* 0x000fea0003800000 */
[----:B------:R2:W-:Y:S01]  /*83e0*/  STG.E.128 desc[UR40][R10.64+0x180], R44 ;  /* 0x0001802c0a007986 */ /* 0x0005e2000c101d28 */
[----:B------:R-:W-:Y:S05]  /*83f0*/  BRA `(.L_x_272) ;  /* 0x0000000c00047947 */ /* 0x000fea0003800000 */
.L_x_264:
[----:B------:R-:W-:Y:S01]  /*8400*/  USHF.L.U32 UR8, UR46, 0x2, URZ ;  /* 0x000000022e087899 */ /* 0x000fe2000800063f */
[----:B------:R-:W-:Y:S01]  /*8410*/  ULDC.64 UR6, c[0x0][0xbd8] ;  /* 0x0002f60000067ab9 */ /* 0x000fe20000000a00 */
[----:B------:R-:W-:Y:S01]  /*8420*/  USHF.L.U64.HI UR9, UR46, 0x2, UR45 ;  /* 0x000000022e097899 */ /* 0x000fe2000801022d */
[----:B------:R-:W-:Y:S01]  /*8430*/  IMAD.MOV.U32 R11, RZ, RZ, RZ ;  /* 0x000000ffff0b7224 */ /* 0x000fe200078e00ff */
[----:B------:R-:W-:Y:S02]  /*8440*/  UIADD3 UR4, UP1, UR8, UR6, URZ ;  /* 0x0000000608047290 */ /* 0x000fe4000ff3e03f */
[----:B------:R-:W-:Y:S02]  /*8450*/  UISETP.NE.U32.AND UP0, UPT, UR6, URZ, UPT ;  /* 0x0000003f0600728c */ /* 0x000fe4000bf05070 */
[----:B------:R-:W-:Y:S02]  /*8460*/  UIADD3.X UR6, UR9, UR7, URZ, UP1, !UPT ;  /* 0x0000000709067290 */ /* 0x000fe40008ffe43f */
[----:B------:R-:W-:Y:S01]  /*8470*/  UISETP.NE.AND.EX UP0, UPT, UR7, URZ, UPT, UP0 ;  /* 0x0000003f0700728c */ /* 0x000fe2000bf05300 */
[----:B------:R-:W0:Y:S01]  /*8480*/  LDC R9, c[0x0][0xa88] ;  /* 0x0002a200ff097b82 */ /* 0x000e220000000800 */
[----:B------:R-:W-:-:S02]  /*8490*/  IMAD.U32 R4, RZ, RZ, UR4 ;  /* 0x00000004ff047e24 */ /* 0x000fc4000f8e00ff */
[----:B------:R-:W-:Y:S01]  /*84a0*/  IMAD.U32 R5, RZ, RZ, UR6 ;  /* 0x00000006ff057e24 */ /* 0x000fe2000f8e00ff */
[----:B------:R-:W-:Y:S01]  /*84b0*/  ULDC.64 UR6, c[0x0][0xbe0] ;  /* 0x0002f80000067ab9 */ /* 0x000fe20000000a00 */
[----:B------:R-:W-:Y:S01]  /*84c0*/  PLOP3.LUT P1, PT, PT, PT, UP0, 0x80, 0x0 ;  /* 0x000000000000781c */ /* 0x000fe20003f2f008 */
[----:B------:R-:W-:-:S04]  /*84d0*/  UISETP.NE.U32.AND UP1, UPT, UR6, URZ, UPT ;  /* 0x0000003f0600728c */ /* 0x000fc8000bf25070 */
[----:B------:R-:W-:-:S06]  /*84e0*/  UISETP.NE.AND.EX UP1, UPT, UR7, URZ, UPT, UP1 ;  /* 0x0000003f0700728c */ /* 0x000fcc000bf25310 */
[----:B------:R-:W-:Y:S02]  /*84f0*/  PLOP3.LUT P2, PT, PT, PT, UP1, 0x80, 0x0 ;  /* 0x000000000000781c */ /* 0x000fe40003f4f018 */
[----:B------:R1:W5:Y:S03]  /*8500*/  @P1 LDG.E R11, desc[UR40][R4.64] ;  /* 0x00000028040b1981 */ /* 0x000366000c1e1900 */
[----:B------:R-:W-:-:S04]  /*8510*/  @UP1 UIADD3 UR6, UP2, UR8, UR6, URZ ;  /* 0x0000000608061290 */ /* 0x000fc8000ff5e03f */
[----:B------:R-:W-:Y:S02]  /*8520*/  @UP1 UIADD3.X UR7, UR9, UR7, URZ, UP2, !UPT ;  /* 0x0000000709071290 */ /* 0x000fe400097fe43f */
[----:B------:R-:W-:-:S04]  /*8530*/  IMAD.U32 R6, RZ, RZ, UR6 ;  /* 0x00000006ff067e24 */ /* 0x000fc8000f8e00ff */
[----:B------:R-:W-:-:S05]  /*8540*/  IMAD.U32 R7, RZ, RZ, UR7 ;  /* 0x00000007ff077e24 */ /* 0x000fca000f8e00ff */
[----:B0-----:R1:W5:Y:S01]  /*8550*/  @P2 LDG.E R9, desc[UR40][R6.64] ;  /* 0x0000002806092981 */ /* 0x001362000c1e1900 */
[----:B------:R-:W-:Y:S01]  /*8560*/  ISETP.GE.AND P0, PT, R203, 0x80, PT ;  /* 0x00000080cb00780c */ /* 0x000fe20003f06270 */
[----:B------:R-:W-:-:S12]  /*8570*/  @P2 BRA `(.L_x_273) ;  /* 0x0000000000102947 */ /* 0x000fd80003800000 */
[----:B------:R-:W-:Y:S05]  /*8580*/  @!P1 BRA `(.L_x_273) ;  /* 0x00000000000c9947 */ /* 0x000fea0003800000 */
[----:B------:R-:W2:Y:S04]  /*8590*/  LDG.E R0, desc[UR40][R4.64] ;  /* 0x0000002804007981 */ /* 0x000ea8000c1e1900 */
[----:B-----5:R-:W2:Y:S02]  /*85a0*/  LDG.E R9, desc[UR40][R4.64+0x4] ;  /* 0x0000042804097981 */ /* 0x020ea4000c1e1900 */
[----:B--2---:R-:W-:-:S07]  /*85b0*/  IMAD.IADD R9, R9, 0x1, -R0 ;  /* 0x0000000109097824 */ /* 0x004fce00078e0a00 */
.L_x_273:
[----:B------:R-:W-:Y:S01]  /*85c0*/  USHF.R.S32.HI UR7, URZ, 0x1f, UR44 ;  /* 0x0000001f3f077899 */ /* 0x000fe2000801142c */
[----:B------:R-:W-:Y:S01]  /*85d0*/  BSSY B1, `(.L_x_274) ;  /* 0x000001e000017945 */ /* 0x000fe20003800000 */
[----:B------:R-:W-:Y:S01]  /*85e0*/  USEL UR46, UR46, URZ, !UP0 ;  /* 0x0000003f2e2e7287 */ /* 0x000fe2000c000000 */
[----:B------:R-:W-:Y:S01]  /*85f0*/  SHF.R.S32.HI R13, RZ, 0x1f, R2 ;  /* 0x0000001fff0d7819 */ /* 0x000fe20000011402 */
[----:B------:R-:W-:Y:S01]  /*8600*/  USEL UR45, UR45, URZ, !UP0 ;  /* 0x0000003f2d2d7287 */ /* 0x000fe2000c000000 */
[----:B-----5:R-:W-:Y:S01]  /*8610*/  SHF.R.S32.HI R8, RZ, 0x1f, R11 ;  /* 0x0000001fff087819 */ /* 0x020fe2000001140b */
[----:B------:R-:W-:Y:S10]  /*8620*/  @P0 BRA `(.L_x_275) ;  /* 0x0000000000600947 */ /* 0x000ff40003800000 */
[----:B------:R-:W0:Y:S02]  /*8630*/  S2R R0, SR_TID.X ;  /* 0x0000000000007919 */ /* 0x000e240000002100 */
[----:B0-----:R-:W-:-:S05]  /*8640*/  IMAD R0, R18, 0x80, R0 ;  /* 0x0000008012007824 */ /* 0x001fca00078e0200 */
[----:B------:R-:W-:-:S04]  /*8650*/  IADD3 R0, R0, -0x80, RZ ;  /* 0xffffff8000007810 */ /* 0x000fc80007ffe0ff */
[----:B------:R-:W-:-:S13]  /*8660*/  ISETP.GE.AND P0, PT, R0, R9, PT ;  /* 0x000000090000720c */ /* 0x000fda0003f06270 */
[----:B------:R-:W-:Y:S05]  /*8670*/  @P0 BRA `(.L_x_275) ;  /* 0x00000000004c0947 */ /* 0x000fea0003800000 */
[C---:B-1----:R-:W-:Y:S01]  /*8680*/  IADD3 R4, P0, R0.reuse, R11, RZ ;  /* 0x0000000b00047210 */ /* 0x042fe20007f1e0ff */
[----:B------:R-:W-:Y:S02]  /*8690*/  ULDC.64 UR8, c[0x0][0xb70] ;  /* 0x0002dc0000087ab9 */ /* 0x000fe40000000a00 */
[----:B------:R-:W-:Y:S01]  /*86a0*/  UIMAD UR4, UR7, UR8, URZ ;  /* 0x00000008070472a4 */ /* 0x000fe2000f8e023f */
[----:B------:R-:W-:Y:S01]  /*86b0*/  LEA.HI.X.SX32 R5, R0, R8, 0x1, P0 ;  /* 0x0000000800057211 */ /* 0x000fe200000f0eff */
[----:B------:R-:W-:Y:S02]  /*86c0*/  IMAD.U32 R3, RZ, RZ, UR8 ;  /* 0x00000008ff037e24 */ /* 0x000fe4000f8e00ff */
[----:B------:R-:W-:Y:S02]  /*86d0*/  UIMAD UR4, UR44, UR9, UR4 ;  /* 0x000000092c0472a4 */ /* 0x000fe4000f8e0204 */
[----:B------:R-:W-:Y:S01]  /*86e0*/  IMAD.WIDE.U32 R4, R3, UR44, R4 ;  /* 0x0000002c03047c25 */ /* 0x000fe2000f8e0004 */
[----:B------:R-:W-:-:S02]  /*86f0*/  ULDC.64 UR8, c[0x0][0xb78] ;  /* 0x0002de0000087ab9 */ /* 0x000fc40000000a00 */
[----:B------:R-:W-:Y:S01]  /*8700*/  UIMAD UR6, UR45, UR8, URZ ;  /* 0x000000082d0672a4 */ /* 0x000fe2000f8e023f */
[----:B------:R-:W-:Y:S02]  /*8710*/  VIADD R5, R5, UR4 ;  /* 0x0000000405057c36 */ /* 0x000fe40008000000 */
[----:B------:R-:W-:Y:S01]  /*8720*/  IMAD.U32 R3, RZ, RZ, UR8 ;  /* 0x00000008ff037e24 */ /* 0x000fe2000f8e00ff */
[----:B------:R-:W-:-:S03]  /*8730*/  UIMAD UR6, UR46, UR9, UR6 ;  /* 0x000000092e0672a4 */ /* 0x000fc6000f8e0206 */
[----:B------:R-:W-:Y:S01]  /*8740*/  IMAD.WIDE.U32 R4, R3, UR46, R4 ;  /* 0x0000002e03047c25 */ /* 0x000fe2000f8e0004 */
[----:B------:R-:W-:-:S03]  /*8750*/  ULDC.64 UR8, c[0x0][0xb40] ;  /* 0x0002d00000087ab9 */ /* 0x000fc60000000a00 */
[----:B------:R-:W-:Y:S01]  /*8760*/  VIADD R3, R5, UR6 ;  /* 0x0000000605037c36 */ /* 0x000fe20008000000 */
[----:B------:R-:W-:-:S04]  /*8770*/  LEA R6, P0, R4, UR8, 0x2 ;  /* 0x0000000804067c11 */ /* 0x000fc8000f8010ff */
[----:B------:R-:W-:Y:S01]  /*8780*/  LEA.HI.X R7, R4, UR9, R3, 0x2, P0 ;  /* 0x0000000904077c11 */ /* 0x000fe200080f1403 */
[----:B------:R-:W-:-:S05]  /*8790*/  IMAD.MOV.U32 R3, RZ, RZ, -0x800000 ;  /* 0xff800000ff037424 */ /* 0x000fca00078e00ff */
[----:B------:R0:W-:Y:S03]  /*87a0*/  STG.E desc[UR40][R6.64], R3 ;  /* 0x0000000306007986 */ /* 0x0001e6000c101928 */
.L_x_275:
[----:B------:R-:W-:Y:S05]  /*87b0*/  BSYNC B1 ;  /* 0x0000000000017941 */ /* 0x000fea0003800000 */
.L_x_274:
[----:B------:R-:W-:Y:S01]  /*87c0*/  ULDC.64 UR8, c[0x0][0xaa0] ;  /* 0x0002a80000087ab9 */ /* 0x000fe20000000a00 */
[----:B0-----:R-:W-:Y:S01]  /*87d0*/  IMAD.MOV.U32 R3, RZ, RZ, R13 ;  /* 0x000000ffff037224 */ /* 0x001fe200078e000d */
[----:B------:R-:W-:Y:S01]  /*87e0*/  BSSY B1, `(.L_x_276) ;  /* 0x0000032000017945 */ /* 0x000fe20003800000 */
[----:B------:R-:W-:Y:S02]  /*87f0*/  IMAD R0, R8, UR8, RZ ;  /* 0x0000000808007c24 */ /* 0x000fe4000f8e02ff */
[----:B-1----:R-:W-:-:S04]  /*8800*/  IMAD.WIDE.U32 R4, R11, UR8, R2 ;  /* 0x000000080b047c25 */ /* 0x002fc8000f8e0002 */
[----:B------:R-:W-:Y:S01]  /*8810*/  IMAD R11, R11, UR9, R0 ;  /* 0x000000090b0b7c24 */ /* 0x000fe2000f8e0200 */
[----:B------:R-:W-:Y:S01]  /*8820*/  ULDC.64 UR8, c[0x0][0xae0] ;  /* 0x0002b80000087ab9 */ /* 0x000fe20000000a00 */
[----:B------:R-:W-:Y:S01]  /*8830*/  VIADD R6, R16, 0x40 ;  /* 0x0000004010067836 */ /* 0x000fe20000000000 */
[----:B------:R-:W-:Y:S01]  /*8840*/  UIMAD UR4, UR7, UR8, URZ ;  /* 0x00000008070472a4 */ /* 0x000fe2000f8e023f */
[----:B------:R-:W-:Y:S02]  /*8850*/  IMAD.IADD R5, R5, 0x1, R11 ;  /* 0x0000000105057824 */ /* 0x000fe400078e020b */
[----:B------:R-:W-:Y:S01]  /*8860*/  IMAD.U32 R3, RZ, RZ, UR8 ;  /* 0x00000008ff037e24 */ /* 0x000fe2000f8e00ff */
[----:B------:R-:W-:Y:S01]  /*8870*/  UIMAD UR4, UR44, UR9, UR4 ;  /* 0x000000092c0472a4 */ /* 0x000fe2000f8e0204 */
[----:B------:R-:W-:Y:S01]  /*8880*/  IMAD R11, R18, -0x80, R9 ;  /* 0xffffff80120b7824 */ /* 0x000fe200078e0209 */
[----:B------:R-:W-:Y:S01]  /*8890*/  ULDC.64 UR6, c[0x0][0xae8] ;  /* 0x0002ba0000067ab9 */ /* 0x000fe20000000a00 */
[----:B------:R-:W-:Y:S01]  /*88a0*/  IMAD.WIDE.U32 R4, R3, UR44, R4 ;  /* 0x0000002c03047c25 */ /* 0x000fe2000f8e0004 */
[----:B------:R-:W-:-:S02]  /*88b0*/  SHF.R.S32.HI R9, RZ, 0x1f, R16 ;  /* 0x0000001fff097819 */ /* 0x000fc40000011410 */
[-C--:B------:R-:W-:Y:S01]  /*88c0*/  ISETP.GE.AND P2, PT, R16, R11.reuse, PT ;  /* 0x0000000b1000720c */ /* 0x080fe20003f46270 */
[----:B------:R-:W-:Y:S01]  /*88d0*/  VIADD R5, R5, UR4 ;  /* 0x0000000405057c36 */ /* 0x000fe20008000000 */
[----:B------:R-:W-:Y:S02]  /*88e0*/  UIMAD UR4, UR45, UR6, URZ ;  /* 0x000000062d0472a4 */ /* 0x000fe4000f8e023f */
[----:B------:R-:W-:Y:S01]  /*88f0*/  IMAD.U32 R7, RZ, RZ, UR6 ;  /* 0x00000006ff077e24 */ /* 0x000fe2000f8e00ff */
[-C--:B------:R-:W-:Y:S01]  /*8900*/  ISETP.GE.AND P0, PT, R6, R11.reuse, PT ;  /* 0x0000000b0600720c */ /* 0x080fe20003f06270 */
[----:B------:R-:W-:Y:S01]  /*8910*/  VIADD R0, R16, 0x20 ;  /* 0x0000002010007836 */ /* 0x000fe20000000000 */
[----:B------:R-:W-:Y:S02]  /*8920*/  UIMAD UR4, UR46, UR7, UR4 ;  /* 0x000000072e0472a4 */ /* 0x000fe4000f8e0204 */
[----:B------:R-:W-:Y:S02]  /*8930*/  IMAD.WIDE.U32 R6, R7, UR46, R4 ;  /* 0x0000002e07067c25 */ /* 0x000fe4000f8e0004 */
[----:B------:R-:W-:-:S02]  /*8940*/  ISETP.GE.AND P1, PT, R0, R11, PT ;  /* 0x0000000b0000720c */ /* 0x000fc40003f26270 */
[----:B------:R-:W-:Y:S01]  /*8950*/  IMAD.MOV.U32 R8, RZ, RZ, R16 ;  /* 0x000000ffff087224 */ /* 0x000fe200078e0010 */
[----:B------:R-:W-:Y:S01]  /*8960*/  IADD3 R13, R7, UR4, RZ ;  /* 0x00000004070d7c10 */ /* 0x000fe2000fffe0ff */
[----:B------:R-:W-:Y:S02]  /*8970*/  VIADD R0, R16, 0x60 ;  /* 0x0000006010007836 */ /* 0x000fe40000000000 */
[----:B------:R-:W-:Y:S01]  /*8980*/  IMAD.WIDE R8, R18, 0x80, R8 ;  /* 0x0000008012087825 */ /* 0x000fe200078e0208 */
[----:B------:R-:W-:Y:S06]  /*8990*/  @P2 BRA `(.L_x_277) ;  /* 0x0000000000582947 */ /* 0x000fec0003800000 */
[C---:B------:R-:W-:Y:S01]  /*89a0*/  VIADD R3, R2.reuse, 0x40 ;  /* 0x0000004002037836 */ /* 0x040fe20000000000 */
[----:B------:R-:W-:Y:S01]  /*89b0*/  ULDC UR4, c[0x0][0xa8c] ;  /* 0x0002a30000047ab9 */ /* 0x000fe20000000800 */
[C---:B------:R-:W-:Y:S01]  /*89c0*/  VIADD R4, R2.reuse, 0x80 ;  /* 0x0000008002047836 */ /* 0x040fe20000000000 */
[----:B------:R-:W-:Y:S01]  /*89d0*/  ULDC.64 UR6, c[0x0][0xad8] ;  /* 0x0002b60000067ab9 */ /* 0x000fe20000000a00 */
[----:B------:R-:W-:Y:S01]  /*89e0*/  VIADD R10, R2, 0xc0 ;  /* 0x000000c0020a7836 */ /* 0x000fe20000000000 */
[----:B------:R-:W-:Y:S01]  /*89f0*/  ISETP.GE.AND P4, PT, R3, UR4, PT ;  /* 0x0000000403007c0c */ /* 0x000fe2000bf86270 */
[----:B------:R-:W-:Y:S01]  /*8a00*/  IMAD R3, R9, UR6, RZ ;  /* 0x0000000609037c24 */ /* 0x000fe2000f8e02ff */
[----:B------:R-:W-:Y:S01]  /*8a10*/  ISETP.GE.AND P5, PT, R4, UR4, PT ;  /* 0x0000000404007c0c */ /* 0x000fe2000bfa6270 */
[----:B------:R-:W-:Y:S01]  /*8a20*/  IMAD.MOV.U32 R4, RZ, RZ, R6 ;  /* 0x000000ffff047224 */ /* 0x000fe200078e0006 */
[----:B------:R-:W-:Y:S01]  /*8a30*/  ISETP.GE.AND P3, PT, R2, UR4, PT ;  /* 0x0000000402007c0c */ /* 0x000fe2000bf66270 */
[----:B------:R-:W-:Y:S01]  /*8a40*/  IMAD.MOV.U32 R5, RZ, RZ, R13 ;  /* 0x000000ffff057224 */ /* 0x000fe200078e000d */
[----:B------:R-:W-:Y:S01]  /*8a50*/  ISETP.GE.AND P6, PT, R10, UR4, PT ;  /* 0x000000040a007c0c */ /* 0x000fe2000bfc6270 */
[----:B------:R-:W-:-:S02]  /*8a60*/  IMAD R3, R8, UR7, R3 ;  /* 0x0000000708037c24 */ /* 0x000fc4000f8e0203 */
[----:B------:R-:W-:Y:S01]  /*8a70*/  IMAD.WIDE.U32 R4, R8, UR6, R4 ;  /* 0x0000000608047c25 */ /* 0x000fe2000f8e0004 */
[----:B------:R-:W-:-:S03]  /*8a80*/  ULDC.64 UR6, c[0x0][0xa80] ;  /* 0x0002a00000067ab9 */ /* 0x000fc60000000a00 */
[----:B------:R-:W-:Y:S01]  /*8a90*/  IMAD.IADD R3, R5, 0x1, R3 ;  /* 0x0000000105037824 */ /* 0x000fe200078e0203 */
[----:B------:R-:W-:-:S04]  /*8aa0*/  LEA R14, P2, R4, UR6, 0x1 ;  /* 0x00000006040e7c11 */ /* 0x000fc8000f8408ff */
[----:B------:R-:W-:-:S05]  /*8ab0*/  LEA.HI.X R15, R4, UR7, R3, 0x1, P2 ;  /* 0x00000007040f7c11 */ /* 0x000fca00090f0c03 */
[----:B------:R0:W-:Y:S04]  /*8ac0*/  @!P3 STG.E.128 desc[UR40][R14.64], RZ ;  /* 0x000000ff0e00b986 */ /* 0x0001e8000c101d28 */
[----:B------:R0:W-:Y:S04]  /*8ad0*/  @!P4 STG.E.128 desc[UR40][R14.64+0x80], RZ ;  /* 0x000080ff0e00c986 */ /* 0x0001e8000c101d28 */
[----:B------:R0:W-:Y:S04]  /*8ae0*/  @!P5 STG.E.128 desc[UR40][R14.64+0x100], RZ ;  /* 0x000100ff0e00d986 */ /* 0x0001e8000c101d28 */
[----:B------:R0:W-:Y:S02]  /*8af0*/  @!P6 STG.E.128 desc[UR40][R14.64+0x180], RZ ;  /* 0x000180ff0e00e986 */ /* 0x0001e4000c101d28 */
.L_x_277:
[----:B------:R-:W-:Y:S05]  /*8b00*/  BSYNC B1 ;  /* 0x0000000000017941 */ /* 0x000fea0003800000 */
.L_x_276:
[----:B------:R-:W-:Y:S01]  /*8b10*/  BSSY B1, `(.L_x_278) ;  /* 0x000001b000017945 */ /* 0x000fe20003800000 */
[----:B------:R-:W-:-:S03]  /*8b20*/  ISETP.GE.AND P2, PT, R0, R11, PT ;  /* 0x0000000b0000720c */ /* 0x000fc60003f46270 */
[----:B------:R-:W-:Y:S10]  /*8b30*/  @P1 BRA `(.L_x_279) ;  /* 0x0000000000601947 */ /* 0x000ff40003800000 */
        /* <DEDUP_REMOVED lines=17> */
[----:B------:R-:W-:Y:S01]  /*8c50*/  LEA R10, P1, R4, UR6, 0x1 ;  /* 0x00000006040a7c11 */ /* 0x000fe2000f8208ff */
[----:B------:R-:W-:-:S05]  /*8c60*/  IMAD.IADD R3, R5, 0x1, R3 ;  /* 0x0000000105037824 */ /* 0x000fca00078e0203 */
[----:B------:R-:W-:-:S05]  /*8c70*/  LEA.HI.X R11, R4, UR7, R3, 0x1, P1 ;  /* 0x00000007040b7c11 */ /* 0x000fca00088f0c03 */
[----:B------:R1:W-:Y:S04]  /*8c80*/  @!P3 STG.E.128 desc[UR40][R10.64], RZ ;  /* 0x000000ff0a00b986 */ /* 0x0003e8000c101d28 */
[----:B------:R1:W-:Y:S04]  /*8c90*/  @!P4 STG.E.128 desc[UR40][R10.64+0x80], RZ ;  /* 0x000080ff0a00c986 */ /* 0x0003e8000c101d28 */
[----:B------:R1:W-:Y:S04]  /*8ca0*/  @!P5 STG.E.128 desc[UR40][R10.64+0x100], RZ ;  /* 0x000100ff0a00d986 */ /* 0x0003e8000c101d28 */
[----:B------:R1:W-:Y:S02]  /*8cb0*/  @!P6 STG.E.128 desc[UR40][R10.64+0x180], RZ ;  /* 0x000180ff0a00e986 */ /* 0x0003e4000c101d28 */
.L_x_279:
[----:B------:R-:W-:Y:S05]  /*8cc0*/  BSYNC B1 ;  /* 0x0000000000017941 */ /* 0x000fea0003800000 */
.L_x_278:
[----:B------:R-:W-:Y:S04]  /*8cd0*/  BSSY B1, `(.L_x_280) ;  /* 0x000001a000017945 */ /* 0x000fe80003800000 */
[----:B------:R-:W-:Y:S05]  /*8ce0*/  @P0 BRA `(.L_x_281) ;  /* 0x0000000000600947 */ /* 0x000fea0003800000 */
[----:B------:R-:W-:Y:S01]  /*8cf0*/  IADD3 R3, P0, R8, 0x40, RZ ;  /* 0x0000004008037810 */ /* 0x000fe20007f1e0ff */
[C---:B------:R-:W-:Y:S01]  /*8d00*/  VIADD R5, R2.reuse, 0x80 ;  /* 0x0000008002057836 */ /* 0x040fe20000000000 */
[----:B------:R-:W-:Y:S01]  /*8d10*/  IADD3 R4, R2, 0x40, RZ ;  /* 0x0000004002047810 */ /* 0x000fe20007ffe0ff */
[----:B------:R-:W-:Y:S01]  /*8d20*/  ULDC UR4, c[0x0][0xa8c] ;  /* 0x0002a30000047ab9 */ /* 0x000fe20000000800 */
        /* <DEDUP_REMOVED lines=8> */
[----:B-1----:R-:W-:Y:S02]  /*8db0*/  VIADD R10, R2, 0xc0 ;  /* 0x000000c0020a7836 */ /* 0x002fe40000000000 */
        /* <DEDUP_REMOVED lines=11> */
.L_x_281:
[----:B------:R-:W-:Y:S05]  /*8e70*/  BSYNC B1 ;  /* 0x0000000000017941 */ /* 0x000fea0003800000 */
.L_x_280:
[----:B------:R-:W-:Y:S05]  /*8e80*/  @P2 BRA `(.L_x_272) ;  /* 0x0000000000602947 */ /* 0x000fea0003800000 */
[----:B------:R-:W-:Y:S01]  /*8e90*/  IADD3 R3, P0, R8, 0x60, RZ ;  /* 0x0000006008037810 */ /* 0x000fe20007f1e0ff */
[C---:B------:R-:W-:Y:S01]  /*8ea0*/  VIADD R0, R2.reuse, 0x40 ;  /* 0x0000004002007836 */ /* 0x040fe20000000000 */
[----:B------:R-:W-:Y:S01]  /*8eb0*/  ULDC UR4, c[0x0][0xa8c] ;  /* 0x0002a30000047ab9 */ /* 0x000fe20000000800 */
[----:B------:R-:W-:Y:S01]  /*8ec0*/  ULDC.64 UR6, c[0x0][0xad8] ;  /* 0x0002b60000067ab9 */ /* 0x000fe20000000a00 */
[----:B------:R-:W-:Y:S01]  /*8ed0*/  IMAD.MOV.U32 R4, RZ, RZ, R6 ;  /* 0x000000ffff047224 */ /* 0x000fe200078e0006 */
[----:B------:R-:W-:Y:S01]  /*8ee0*/  ISETP.GE.AND P1, PT, R2, UR4, PT ;  /* 0x0000000402007c0c */ /* 0x000fe2000bf26270 */
[----:B------:R-:W-:Y:S01]  /*8ef0*/  IMAD.X R8, RZ, RZ, R9, P0 ;  /* 0x000000ffff087224 */ /* 0x000fe200000e0609 */
[----:B------:R-:W-:Y:S01]  /*8f00*/  ISETP.GE.AND P2, PT, R0, UR4, PT ;  /* 0x0000000400007c0c */ /* 0x000fe2000bf46270 */
[----:B------:R-:W-:Y:S02]  /*8f10*/  IMAD.MOV.U32 R5, RZ, RZ, R13 ;  /* 0x000000ffff057224 */ /* 0x000fe400078e000d */
[----:B------:R-:W-:-:S02]  /*8f20*/  VIADD R6, R2, 0x80 ;  /* 0x0000008002067836 */ /* 0x000fc40000000000 */
[----:B------:R-:W-:Y:S02]  /*8f30*/  IMAD R8, R8, UR6, RZ ;  /* 0x0000000608087c24 */ /* 0x000fe4000f8e02ff */
[----:B------:R-:W-:Y:S01]  /*8f40*/  VIADD R0, R2, 0xc0 ;  /* 0x000000c002007836 */ /* 0x000fe20000000000 */
[----:B------:R-:W-:Y:S01]  /*8f50*/  ISETP.GE.AND P3, PT, R6, UR4, PT ;  /* 0x0000000406007c0c */ /* 0x000fe2000bf66270 */
        /* <DEDUP_REMOVED lines=11> */
.L_x_272:
[----:B------:R-:W-:Y:S05]  /*9010*/  BSYNC B0 ;  /* 0x0000000000007941 */ /* 0x000fea0003800000 */
.L_x_263:
[----:B------:R-:W-:Y:S02]  /*9020*/  ULDC UR4, c[0x0][0xc14] ;  /* 0x0003050000047ab9 */ /* 0x000fe40000000800 */
[----:B------:R-:W-:-:S13]  /*9030*/  ISETP.GE.AND P0, PT, R43, UR4, PT ;  /* 0x000000042b007c0c */ /* 0x000fda000bf06270 */
[----:B------:R-:W-:Y:S05]  /*9040*/  @!P0 BRA `(.L_x_282) ;  /* 0xffffff7c00488947 */ /* 0x000fea000383ffff */
[----:B------:R-:W-:Y:S05]  /*9050*/  EXIT ;  /* 0x000000000000794d */ /* 0x000fea0003800000 */
.L_x_239:
[----:B------:R-:W-:-:S08]  /*9060*/  NOP ;  /* 0x0000000000007918 */ /* 0x000fd00000000000 */
[----:B------:R-:W0:-:S00]  /*9070*/  USETMAXREG.DEALLOC.CTAPOOL 0x18 ;  /* 0x00000018000079c8 */ /* 0x000e0000080e0500 */
[----:B0-----:R-:W-:-:S06]  /*9080*/  LOP3.LUT R0, R0, 0x3, RZ, 0xc0, !PT ;  /* 0x0000000300007812 */ /* 0x001fcc00078ec0ff */
[----:B------:R-:W0:Y:S02]  /*9090*/  SHFL.IDX PT, R0, R0, RZ, 0x1f ;  /* 0x00001fff00007589 */ /* 0x000e2400000e0000 */
[----:B0-----:R-:W-:-:S13]  /*90a0*/  ISETP.NE.AND P0, PT, R0, RZ, PT ;  /* 0x000000ff0000720c */ /* 0x001fda0003f05270 */
[----:B------:R-:W-:Y:S05]  /*90b0*/  @P0 EXIT ;  /* 0x000000000000094d */ /* 0x000fea0003800000 */
[----:B------:R-:W0:Y:S01]  /*90c0*/  S2R R2, SR_TID.X ;  /* 0x0000000000027919 */ /* 0x000e220000002100 */
[----:B------:R-:W-:Y:S01]  /*90d0*/  LOP3.LUT R4, R4, 0xffffffdf, RZ, 0xc0, !PT ;  /* 0xffffffdf04047812 */ /* 0x000fe200078ec0ff */
[----:B------:R-:W-:Y:S01]  /*90e0*/  ULDC UR5, c[0x0][0xc14] ;  /* 0x0003050000057ab9 */ /* 0x000fe20000000800 */
[----:B------:R-:W-:Y:S01]  /*90f0*/  MOV R0, RZ ;  /* 0x000000ff00007202 */ /* 0x000fe20000000f00 */
[----:B------:R-:W1:Y:S01]  /*9100*/  S2UR UR6, SR_CTAID.X ;  /* 0x00000000000679c3 */ /* 0x000e620000002500 */
[----:B------:R-:W-:Y:S01]  /*9110*/  ULDC UR4, c[0x0][0xc10] ;  /* 0x0003040000047ab9 */ /* 0x000fe20000000800 */
[----:B0-----:R-:W-:-:S04]  /*9120*/  LOP3.LUT R8, R2, 0x1f, RZ, 0xc0, !PT ;  /* 0x0000001f02087812 */ /* 0x001fc800078ec0ff */
[----:B------:R-:W-:-:S13]  /*9130*/  ISETP.NE.AND P0, PT, R8, 0x1f, PT ;  /* 0x0000001f0800780c */ /* 0x000fda0003f05270 */
[----:B------:R-:W-:Y:S02]  /*9140*/  @P0 LOP3.LUT R4, R4, 0x20, RZ, 0xfc, !PT ;  /* 0x0000002004040812 */ /* 0x000fe400078efcff */
[----:B------:R-:W-:-:S13]  /*9150*/  ISETP.GE.OR P0, PT, R8, UR5, !P0 ;  /* 0x0000000508007c0c */ /* 0x000fda000c706670 */
[----:B------:R-:W0:Y:S02]  /*9160*/  @!P0 LDC.64 R2, c[0x0][0xc58] ;  /* 0x00031600ff028b82 */ /* 0x000e240000000a00 */
[----:B0-----:R-:W-:-:S05]  /*9170*/  @!P0 IMAD.WIDE.U32 R2, R8, 0x4, R2 ;  /* 0x0000000408028825 */ /* 0x001fca00078e0002 */
[----:B------:R-:W2:Y:S01]  /*9180*/  @!P0 LDG.E R0, desc[UR40][R2.64] ;  /* 0x0000002802008981 */ /* 0x000ea2000c1e1900 */
[C---:B------:R-:W-:Y:S01]  /*9190*/  ISETP.NE.AND P1, PT, R8.reuse, RZ, PT ;  /* 0x000000ff0800720c */ /* 0x040fe20003f25270 */
[----:B------:R-:W-:Y:S01]  /*91a0*/  IMAD.MOV.U32 R16, RZ, RZ, RZ ;  /* 0x000000ffff107224 */ /* 0x000fe200078e00ff */
[----:B------:R-:W-:Y:S01]  /*91b0*/  ISETP.GE.U32.AND P0, PT, R8, 0x2, PT ;  /* 0x000000020800780c */ /* 0x000fe20003f06070 */
[----:B------:R-:W-:Y:S01]  /*91c0*/  IMAD.MOV.U32 R19, RZ, RZ, RZ ;  /* 0x000000ffff137224 */ /* 0x000fe200078e00ff */
[----:B------:R-:W-:-:S09]  /*91d0*/  LOP3.LUT R4, R4, 0xfffffffe, RZ, 0xc0, !PT ;  /* 0xfffffffe04047812 */ /* 0x000fd200078ec0ff */
[----:B------:R-:W-:-:S04]  /*91e0*/  @P1 LOP3.LUT R4, R4, 0x1, RZ, 0xfc, !PT ;  /* 0x0000000104041812 */ /* 0x000fc800078efcff */
[----:B------:R-:W-:-:S04]  /*91f0*/  LOP3.LUT R4, R4, 0xffffffef, RZ, 0xc0, !PT ;  /* 0xffffffef04047812 */ /* 0x000fc800078ec0ff */
[----:B------:R-:W-:-:S04]  /*9200*/  @P0 LOP3.LUT R4, R4, 0x10, RZ, 0xfc, !PT ;  /* 0x0000001004040812 */ /* 0x000fc800078efcff */
[----:B------:R-:W-:Y:S01]  /*9210*/  LOP3.LUT R4, R4, 0xfffffff7, RZ, 0xc0, !PT ;  /* 0xfffffff704047812 */ /* 0x000fe200078ec0ff */
[----:B--2---:R-:W0:Y:S02]  /*9220*/  SHFL.UP PT, R5, R0, 0x1, RZ ;  /* 0x0420000000057989 */ /* 0x004e2400000e00ff */
[----:B0-----:R-:W-:-:S05]  /*9230*/  SEL R5, R5, RZ, P1 ;  /* 0x000000ff05057207 */ /* 0x001fca0000800000 */
[----:B------:R-:W-:-:S05]  /*9240*/  IMAD.IADD R5, R0, 0x1, R5 ;  /* 0x0000000100057824 */ /* 0x000fca00078e0205 */
[----:B------:R-:W0:Y:S02]  /*9250*/  SHFL.UP PT, R6, R5, 0x2, RZ ;  /* 0x0440000005067989 */ /* 0x000e2400000e00ff */
[----:B0-----:R-:W-:Y:S02]  /*9260*/  SEL R6, R6, RZ, P0 ;  /* 0x000000ff06067207 */ /* 0x001fe40000000000 */
[----:B------:R-:W-:-:S03]  /*9270*/  ISETP.GE.U32.AND P0, PT, R8, 0x4, PT ;  /* 0x000000040800780c */ /* 0x000fc60003f06070 */
[----:B------:R-:W-:-:S05]  /*9280*/  IMAD.IADD R6, R5, 0x1, R6 ;  /* 0x0000000105067824 */ /* 0x000fca00078e0206 */
[----:B------:R-:W0:Y:S05]  /*9290*/  SHFL.UP PT, R7, R6, 0x4, RZ ;  /* 0x0480000006077989 */ /* 0x000e2a00000e00ff */
[----:B------:R-:W-:-:S04]  /*92a0*/  @P0 LOP3.LUT R4, R4, 0x8, RZ, 0xfc, !PT ;  /* 0x0000000804040812 */ /* 0x000fc800078efcff */
[----:B------:R-:W-:Y:S02]  /*92b0*/  LOP3.LUT R4, R4, 0xfffffffb, RZ, 0xc0, !PT ;  /* 0xfffffffb04047812 */ /* 0x000fe400078ec0ff */
        /* <DEDUP_REMOVED lines=10> */
[----:B------:R-:W-:Y:S02]  /*9360*/  @P0 LOP3.LUT R4, R4, 0x2, RZ, 0xfc, !PT ;  /* 0x0000000204040812 */ /* 0x000fe400078efcff */
[----:B0-----:R-:W-:-:S05]  /*9370*/  SEL R2, R2, RZ, P0 ;  /* 0x000000ff02027207 */ /* 0x001fca0000000000 */
[----:B------:R-:W-:-:S05]  /*9380*/  IMAD.IADD R2, R3, 0x1, R2 ;  /* 0x0000000103027824 */ /* 0x000fca00078e0202 */
[----:B------:R-:W0:Y:S02]  /*9390*/  SHFL.IDX PT, R5, R2, 0x1f, 0x1f ;  /* 0x03e01f0002057f89 */ /* 0x000e2400000e0000 */
[----:B0-----:R-:W-:-:S04]  /*93a0*/  IMAD R5, R5, UR4, RZ ;  /* 0x0000000405057c24 */ /* 0x001fc8000f8e02ff */
[----:B------:R-:W-:Y:S01]  /*93b0*/  IMAD.MOV.U32 R6, RZ, RZ, R5 ;  /* 0x000000ffff067224 */ /* 0x000fe200078e0005 */
[----:B-1----:R-:W-:-:S13]  /*93c0*/  ISETP.GT.AND P0, PT, R5, UR6, PT ;  /* 0x0000000605007c0c */ /* 0x002fda000bf04270 */
[----:B------:R-:W-:Y:S05]  /*93d0*/  @P0 BRA `(.L_x_283) ;  /* 0x0000000000c00947 */ /* 0x000fea0003800000 */
[----:B------:R-:W-:Y:S01]  /*93e0*/  IMAD.MOV.U32 R5, RZ, RZ, R6 ;  /* 0x000000ffff057224 */ /* 0x000fe200078e0006 */
[----:B------:R-:W-:Y:S01]  /*93f0*/  ULDC UR5, c[0x0][0xc14] ;  /* 0x0003050000057ab9 */ /* 0x000fe20000000800 */
[----:B------:R-:W-:Y:S01]  /*9400*/  IMAD.MOV.U32 R19, RZ, RZ, RZ ;  /* 0x000000ffff137224 */ /* 0x000fe200078e00ff */
[----:B------:R-:W-:Y:S01]  /*9410*/  ULDC UR7, c[0x0][0xc14] ;  /* 0x0003050000077ab9 */ /* 0x000fe20000000800 */
[----:B------:R-:W-:-:S05]  /*9420*/  ULDC UR4, c[0x0][0xc10] ;  /* 0x0003040000047ab9 */ /* 0x000fca0000000800 */
.L_x_287:
[----:B------:R-:W-:Y:S02]  /*9430*/  VIADD R0, R19, 0x1f ;  /* 0x0000001f13007836 */ /* 0x000fe40000000000 */
[----:B------:R-:W-:-:S03]  /*9440*/  IMAD.U32 R19, RZ, RZ, UR7 ;  /* 0x00000007ff137e24 */ /* 0x000fc6000f8e00ff */
[----:B------:R-:W-:-:S13]  /*9450*/  ISETP.GE.AND P0, PT, R0, UR5, PT ;  /* 0x0000000500007c0c */ /* 0x000fda000bf06270 */
[----:B------:R-:W-:Y:S05]  /*9460*/  @P0 BRA `(.L_x_284) ;  /* 0x0000000400400947 */ /* 0x000fea0003800000 */
[----:B------:R-:W0:Y:S01]  /*9470*/  S2R R2, SR_TID.X ;  /* 0x0000000000027919 */ /* 0x000e220000002100 */
[----:B------:R-:W-:Y:S01]  /*9480*/  IMAD.MOV.U32 R19, RZ, RZ, R0 ;  /* 0x000000ffff137224 */ /* 0x000fe200078e0000 */
[----:B------:R-:W-:Y:S01]  /*9490*/  BSSY B0, `(.L_x_285) ;  /* 0x000000a000007945 */ /* 0x000fe20003800000 */
[----:B------:R-:W-:Y:S01]  /*94a0*/  IMAD.MOV.U32 R0, RZ, RZ, RZ ;  /* 0x000000ffff007224 */ /* 0x000fe200078e00ff */
[----:B0-----:R-:W-:-:S04]  /*94b0*/  LOP3.LUT R8, R2, 0x1f, RZ, 0xc0, !PT ;  /* 0x0000001f02087812 */ /* 0x001fc800078ec0ff */
[C---:B------:R-:W-:Y:S02]  /*94c0*/  ISETP.NE.AND P1, PT, R8.reuse, 0x1f, PT ;  /* 0x0000001f0800780c */ /* 0x040fe40003f25270 */
[----:B------:R-:W-:-:S04]  /*94d0*/  IADD3 R7, R8, R19, RZ ;  /* 0x0000001308077210 */ /* 0x000fc80007ffe0ff */
[----:B------:R-:W-:-:S13]  /*94e0*/  ISETP.GE.OR P0, PT, R7, UR5, !P1 ;  /* 0x0000000507007c0c */ /* 0x000fda000cf06670 */
[----:B------:R-:W-:Y:S05]  /*94f0*/  @P0 BRA `(.L_x_286) ;  /* 0x00000000000c0947 */ /* 0x000fea0003800000 */
[----:B------:R-:W0:Y:S02]  /*9500*/  LDC.64 R2, c[0x0][0xc58] ;  /* 0x00031600ff027b82 */ /* 0x000e240000000a00 */
[----:B0-----:R-:W-:-:S05]  /*9510*/  IMAD.WIDE R2, R7, 0x4, R2 ;  /* 0x0000000407027825 */ /* 0x001fca00078e0202 */
[----:B------:R0:W5:Y:S02]  /*9520*/  LDG.E R0, desc[UR40][R2.64] ;  /* 0x0000002802007981 */ /* 0x000164000c1e1900 */
.L_x_286:
[----:B------:R-:W-:Y:S05]  /*9530*/  BSYNC B0 ;  /* 0x0000000000007941 */ /* 0x000fea0003800000 */
.L_x_285:
[----:B0----5:R-:W0:Y:S01]  /*9540*/  SHFL.UP PT, R2, R0, 0x1, RZ ;  /* 0x0420000000027989 */ /* 0x021e2200000e00ff */
[C---:B------:R-:W-:Y:S02]  /*9550*/  ISETP.NE.AND P0, PT, R8.reuse, RZ, PT ;  /* 0x000000ff0800720c */ /* 0x040fe40003f05270 */
[----:B------:R-:W-:Y:S02]  /*9560*/  ISETP.GE.U32.AND P1, PT, R8, 0x2, PT ;  /* 0x000000020800780c */ /* 0x000fe40003f26070 */
[----:B0-----:R-:W-:Y:S02]  /*9570*/  SEL R3, R2, RZ, P0 ;  /* 0x000000ff02037207 */ /* 0x001fe40000000000 */
[----:B------:R-:W-:-:S03]  /*9580*/  ISETP.GE.U32.AND P0, PT, R8, 0x4, PT ;  /* 0x000000040800780c */ /* 0x000fc60003f06070 */
[----:B------:R-:W-:-:S05]  /*9590*/  IMAD.IADD R3, R0, 0x1, R3 ;  /* 0x0000000100037824 */ /* 0x000fca00078e0203 */
[----:B------:R-:W0:Y:S02]  /*95a0*/  SHFL.UP PT, R2, R3, 0x2, RZ ;  /* 0x0440000003027989 */ /* 0x000e2400000e00ff */
        /* <DEDUP_REMOVED lines=8> */
[----:B0-----:R-:W-:-:S05]  /*9630*/  SEL R6, R6, RZ, P1 ;  /* 0x000000ff06067207 */ /* 0x001fca0000800000 */
[----:B------:R-:W-:-:S05]  /*9640*/  IMAD.IADD R6, R7, 0x1, R6 ;  /* 0x0000000107067824 */ /* 0x000fca00078e0206 */
[----:B------:R-:W0:Y:S02]  /*9650*/  SHFL.UP PT, R8, R6, 0x10, RZ ;  /* 0x0600000006087989 */ /* 0x000e2400000e00ff */
[----:B0-----:R-:W-:-:S05]  /*9660*/  SEL R9, R8, RZ, P0 ;  /* 0x000000ff08097207 */ /* 0x001fca0000000000 */
[----:B------:R-:W-:-:S05]  /*9670*/  IMAD.IADD R9, R6, 0x1, R9 ;  /* 0x0000000106097824 */ /* 0x000fca00078e0209 */
[----:B------:R-:W0:Y:S02]  /*9680*/  SHFL.IDX PT, R3, R9, 0x1f, 0x1f ;  /* 0x03e01f0009037f89 */ /* 0x000e2400000e0000 */
[----:B0-----:R-:W-:-:S04]  /*9690*/  IMAD R6, R3, UR4, RZ ;  /* 0x0000000403067c24 */ /* 0x001fc8000f8e02ff */
[----:B------:R-:W-:-:S05]  /*96a0*/  IMAD.IADD R5, R6, 0x1, R5 ;  /* 0x0000000106057824 */ /* 0x000fca00078e0205 */
[----:B------:R-:W-:-:S13]  /*96b0*/  ISETP.GT.AND P0, PT, R5, UR6, PT ;  /* 0x0000000605007c0c */ /* 0x000fda000bf04270 */
[----:B------:R-:W-:Y:S05]  /*96c0*/  @!P0 BRA `(.L_x_287) ;  /* 0xfffffffc00588947 */ /* 0x000fea000383ffff */
[----:B------:R-:W-:-:S07]  /*96d0*/  IMAD.MOV.U32 R2, RZ, RZ, R9 ;  /* 0x000000ffff027224 */ /* 0x000fce00078e0009 */
.L_x_283:
[----:B------:R-:W-:-:S04]  /*96e0*/  IMAD.IADD R7, R5, 0x1, -R6 ;  /* 0x0000000105077824 */ /* 0x000fc800078e0a06 */
[----:B------:R-:W-:-:S05]  /*96f0*/  IMAD R3, R2, UR4, R7 ;  /* 0x0000000402037c24 */ /* 0x000fca000f8e0207 */
[----:B------:R-:W-:-:S13]  /*9700*/  ISETP.GT.AND P0, PT, R3, UR6, PT ;  /* 0x0000000603007c0c */ /* 0x000fda000bf04270 */
[----:B------:R-:W-:-:S04]  /*9710*/  VOTE.ANY R8, PT, !P0 ;  /* 0x0000000000087806 */ /* 0x000fc800040e0100 */
[----:B------:R-:W0:Y:S01]  /*9720*/  POPC R5, R8 ;  /* 0x0000000800057309 */ /* 0x000e220000000000 */
[----:B------:R-:W-:Y:S01]  /*9730*/  ISETP.NE.AND P0, PT, R8, RZ, PT ;  /* 0x000000ff0800720c */ /* 0x000fe20003f05270 */
[----:B0-----:R-:W0:Y:S02]  /*9740*/  SHFL.IDX PT, R0, R0, R5, 0x1f ;  /* 0x00001f0500007589 */ /* 0x001e2400000e0000 */
[----:B0-----:R-:W-:-:S04]  /*9750*/  IABS R6, R0 ;  /* 0x0000000000067213 */ /* 0x001fc80000000000 */
[----:B------:R-:W0:Y:S08]  /*9760*/  I2F.RP R9, R6 ;  /* 0x0000000600097306 */ /* 0x000e300000209400 */
[----:B0-----:R-:W0:Y:S02]  /*9770*/  MUFU.RCP R9, R9 ;  /* 0x0000000900097308 */ /* 0x001e240000001000 */
[----:B0-----:R-:W-:-:S06]  /*9780*/  VIADD R3, R9, 0xffffffe ;  /* 0x0ffffffe09037836 */ /* 0x001fcc0000000000 */
[----:B------:R-:W0:Y:S02]  /*9790*/  F2I.FTZ.U32.TRUNC.NTZ R3, R3 ;  /* 0x0000000300037305 */ /* 0x000e24000021f000 */
[----:B0-----:R-:W-:Y:S01]  /*97a0*/  IMAD.MOV R11, RZ, RZ, -R3 ;  /* 0x000000ffff0b7224 */ /* 0x001fe200078e0a03 */
[----:B------:R-:W-:Y:S06]  /*97b0*/  @!P0 BRA `(.L_x_288) ;  /* 0x0000000000088947 */ /* 0x000fec0003800000 */
[----:B------:R-:W-:-:S05]  /*97c0*/  VIADD R9, R5, 0xffffffff ;  /* 0xffffffff05097836 */ /* 0x000fca0000000000 */
[----:B------:R0:W1:Y:S02]  /*97d0*/  SHFL.IDX PT, R16, R2, R9, 0x1f ;  /* 0x00001f0902107589 */ /* 0x00006400000e0000 */
.L_x_288:
[----:B-1----:R-:W-:Y:S02]  /*97e0*/  IMAD R16, R16, UR4, R7 ;  /* 0x0000000410107c24 */ /* 0x002fe4000f8e0207 */
[----:B------:R-:W-:Y:S02]  /*97f0*/  IMAD R7, R11, R6, RZ ;  /* 0x000000060b077224 */ /* 0x000fe400078e02ff */
[----:B0-----:R-:W-:Y:S01]  /*9800*/  IMAD.MOV.U32 R2, RZ, RZ, RZ ;  /* 0x000000ffff027224 */ /* 0x001fe200078e00ff */
[----:B------:R-:W-:Y:S01]  /*9810*/  IADD3 R9, -R16, UR6, RZ ;  /* 0x0000000610097c10 */ /* 0x000fe2000fffe1ff */
[----:B------:R-:W-:Y:S02]  /*9820*/  IMAD.IADD R19, R5, 0x1, R19 ;  /* 0x0000000105137824 */ /* 0x000fe400078e0213 */
[----:B------:R-:W-:Y:S01]  /*9830*/  IMAD.HI.U32 R2, R3, R7, R2 ;  /* 0x0000000703027227 */ /* 0x000fe200078e0002 */
[----:B------:R-:W-:Y:S02]  /*9840*/  IABS R7, R0 ;  /* 0x0000000000077213 */ /* 0x000fe40000000000 */
[----:B------:R-:W-:-:S02]  /*9850*/  IABS R3, R9 ;  /* 0x0000000900037213 */ /* 0x000fc40000000000 */
[----:B------:R-:W-:-:S03]  /*9860*/  IADD3 R7, RZ, -R7, RZ ;  /* 0x80000007ff077210 */ /* 0x000fc60007ffe0ff */
[----:B------:R-:W-:-:S04]  /*9870*/  IMAD.HI.U32 R2, R2, R3, RZ ;  /* 0x0000000302027227 */ /* 0x000fc800078e00ff */
[----:B------:R-:W-:-:S05]  /*9880*/  IMAD R3, R2, R7, R3 ;  /* 0x0000000702037224 */ /* 0x000fca00078e0203 */
[----:B------:R-:W-:-:S13]  /*9890*/  ISETP.GT.U32.AND P0, PT, R6, R3, PT ;  /* 0x000000030600720c */ /* 0x000fda0003f04070 */
[----:B------:R-:W-:Y:S02]  /*98a0*/  @!P0 IMAD.IADD R3, R3, 0x1, -R6 ;  /* 0x0000000103038824 */ /* 0x000fe400078e0a06 */
[----:B------:R-:W-:-:S03]  /*98b0*/  @!P0 VIADD R2, R2, 0x1 ;  /* 0x0000000102028836 */ /* 0x000fc60000000000 */
[----:B------:R-:W-:Y:S02]  /*98c0*/  ISETP.GE.U32.AND P0, PT, R3, R6, PT ;  /* 0x000000060300720c */ /* 0x000fe40003f06070 */
[----:B------:R-:W-:-:S11]  /*98d0*/  LOP3.LUT R3, R9, R0, RZ, 0x3c, !PT ;  /* 0x0000000009037212 */ /* 0x000fd600078e3cff */
[----:B------:R-:W-:Y:S01]  /*98e0*/  @P0 VIADD R2, R2, 0x1 ;  /* 0x0000000102020836 */ /* 0x000fe20000000000 */
[----:B------:R-:W-:-:S13]  /*98f0*/  ISETP.GE.AND P0, PT, R3, RZ, PT ;  /* 0x000000ff0300720c */ /* 0x000fda0003f06270 */
[----:B------:R-:W-:Y:S01]  /*9900*/  @!P0 IMAD.MOV R2, RZ, RZ, -R2 ;  /* 0x000000ffff028224 */ /* 0x000fe200078e0a02 */
[----:B------:R-:W-:-:S13]  /*9910*/  ISETP.NE.AND P0, PT, R0, RZ, PT ;  /* 0x000000ff0000720c */ /* 0x000fda0003f05270 */
[----:B------:R-:W-:-:S05]  /*9920*/  @!P0 LOP3.LUT R2, RZ, R0, RZ, 0x33, !PT ;  /* 0x00000000ff028212 */ /* 0x000fca00078e33ff */
[--C-:B------:R-:W-:Y:S02]  /*9930*/  IMAD.MOV R17, RZ, RZ, -R2.reuse ;  /* 0x000000ffff117224 */ /* 0x100fe400078e0a02 */
[----:B------:R-:W-:Y:S02]  /*9940*/  IMAD.MOV.U32 R18, RZ, RZ, R2 ;  /* 0x000000ffff127224 */ /* 0x000fe400078e0002 */
[----:B------:R-:W-:Y:S01]  /*9950*/  IMAD R17, R0, R17, R9 ;  /* 0x0000001100117224 */ /* 0x000fe200078e0209 */
[----:B------:R-:W-:Y:S06]  /*9960*/  BRA `(.L_x_289) ;  /* 0x00000000000c7947 */ /* 0x000fec0003800000 */
.L_x_284:
[----:B------:R-:W-:Y:S02]  /*9970*/  IMAD.MOV.U32 R17, RZ, RZ, RZ ;  /* 0x000000ffff117224 */ /* 0x000fe400078e00ff */
[----:B------:R-:W-:Y:S02]  /*9980*/  IMAD.U32 R16, RZ, RZ, UR6 ;  /* 0x00000006ff107e24 */ /* 0x000fe4000f8e00ff */
[----:B------:R-:W-:-:S07]  /*9990*/  IMAD.MOV.U32 R18, RZ, RZ, RZ ;  /* 0x000000ffff127224 */ /* 0x000fce00078e00ff */
.L_x_289:
[----:B------:R-:W0:Y:S01]  /*99a0*/  S2R R0, SR_TID.X ;  /* 0x0000000000007919 */ /* 0x000e220000002100 */
[----:B------:R-:W-:Y:S01]  /*99b0*/  STL [R1+0x24], RZ ;  /* 0x000024ff01007387 */ /* 0x000fe20000100800 */
[----:B0-----:R-:W-:-:S04]  /*99c0*/  LOP3.LUT R0, R0, 0x1f, RZ, 0xc0, !PT ;  /* 0x0000001f00007812 */ /* 0x001fc800078ec0ff */
[----:B------:R-:W-:-:S13]  /*99d0*/  ISETP.NE.AND P0, PT, R0, RZ, PT ;  /* 0x000000ff0000720c */ /* 0x000fda0003f05270 */
[----:B------:R-:W0:Y:S01]  /*99e0*/  @!P0 S2R R3, SR_CgaCtaId ;  /* 0x0000000000038919 */ /* 0x000e220000008800 */
[----:B------:R-:W-:-:S04]  /*99f0*/  @!P0 MOV R0, 0x400 ;  /* 0x0000040000008802 */ /* 0x000fc80000000f00 */
[----:B0-----:R-:W-:-:S05]  /*9a00*/  @!P0 LEA R0, R3, R0, 0x18 ;  /* 0x0000000003008211 */ /* 0x001fca00078ec0ff */
[----:B------:R0:W-:Y:S01]  /*9a10*/  @!P0 STS.128 [R0+0x228d0], R16 ;  /* 0x0228d01000008388 */ /* 0x0001e20000000c00 */
[----:B------:R-:W-:Y:S06]  /*9a20*/  BAR.ARV 0x5, 0x120 ;  /* 0x0144800000007b1d */ /* 0x000fec0000002000 */
[----:B------:R-:W-:Y:S01]  /*9a30*/  ISETP.GE.AND P0, PT, R19, UR5, PT ;  /* 0x0000000513007c0c */ /* 0x000fe2000bf06270 */
[----:B0-----:R-:W-:-:S05]  /*9a40*/  IMAD.MOV.U32 R0, RZ, RZ, 0x1 ;  /* 0x00000001ff007424 */ /* 0x001fca00078e00ff */
[----:B------:R0:W-:Y:S04]  /*9a50*/  STL [R1+0x4], R0 ;  /* 0x0000040001007387 */ /* 0x0001e80000100800 */
[----:B------:R0:W-:Y:S03]  /*9a60*/  STL [R1], RZ ;  /* 0x000000ff01007387 */ /* 0x0001e60000100800 */
[----:B------:R-:W-:Y:S05]  /*9a70*/  @P0 BRA `(.L_x_290) ;  /* 0x0000003800380947 */ /* 0x000fea0003800000 */
[----:B0-----:R-:W-:Y:S01]  /*9a80*/  IMAD.MOV.U32 R0, RZ, RZ, 0x1 ;  /* 0x00000001ff007424 */ /* 0x001fe200078e00ff */
[----:B------:R0:W-:Y:S01]  /*9a90*/  STL [R1], RZ ;  /* 0x000000ff01007387 */ /* 0x0001e20000100800 */
[----:B------:R-:W-:Y:S01]  /*9aa0*/  ULDC UR37, c[0x0][0xc] ;  /* 0x0000030000257ab9 */ /* 0x000fe20000000800 */
[----:B------:R-:W-:Y:S02]  /*9ab0*/  ULDC.64 UR38, c[0x0][0x198] ;  /* 0x0000660000267ab9 */ /* 0x000fe40000000a00 */
[----:B------:R0:W-:Y:S04]  /*9ac0*/  STL [R1+0x4], R0 ;  /* 0x0000040001007387 */ /* 0x0001e80000100800 */
[----:B------:R0:W-:Y:S02]  /*9ad0*/  STL [R1+0x24], RZ ;  /* 0x000024ff01007387 */ /* 0x0001e40000100800 */
.L_x_353:
[----:B-12---:R-:W1:Y:S02]  /*9ae0*/  LDC.64 R2, c[0x0][0xc60] ;  /* 0x00031800ff027b82 */ /* 0x006e640000000a00 */
[----:B-1----:R-:W-:-:S05]  /*9af0*/  IMAD.WIDE R2, R19, 0x4, R2 ;  /* 0x0000000413027825 */ /* 0x002fca00078e0202 */
[----:B------:R-:W2:Y:S01]  /*9b00*/  LDG.E R5, desc[UR40][R2.64] ;  /* 0x0000002802057981 */ /* 0x000ea2000c1e1900 */
[----:B------:R-:W-:Y:S05]  /*9b10*/  YIELD ;  /* 0x0000000000007946 */ /* 0x000fea0003800000 */
[----:B------:R-:W-:Y:S01]  /*9b20*/  ULDC.64 UR4, c[0x0][0xa28] ;  /* 0x00028a0000047ab9 */ /* 0x000fe20000000a00 */
[----:B0-----:R-:W-:Y:S01]  /*9b30*/  IMAD.MOV.U32 R0, RZ, RZ, RZ ;  /* 0x000000ffff007224 */ /* 0x001fe200078e00ff */
[----:B------:R-:W-:-:S04]  /*9b40*/  ISETP.NE.U32.AND P0, PT, RZ, UR4, PT ;  /* 0x00000004ff007c0c */ /* 0x000fc8000bf05070 */
[----:B------:R-:W-:Y:S02]  /*9b50*/  ISETP.NE.AND.EX P0, PT, RZ, UR5, PT, P0 ;  /* 0x00000005ff007c0c */ /* 0x000fe4000bf05300 */
[----:B------:R-:W-:Y:S02]  /*9b60*/  MOV R6, RZ ;  /* 0x000000ff00067202 */ /* 0x000fe40000000f00 */
[----:B--2---:R-:W-:Y:S01]  /*9b70*/  SHF.R.S32.HI R4, RZ, 0x1f, R5 ;  /* 0x0000001fff047819 */ /* 0x004fe20000011405 */
[----:B------:R-:W-:-:S08]  /*9b80*/  IMAD.SHL.U32 R7, R5, 0x4, RZ ;  /* 0x0000000405077824 */ /* 0x000fd000078e00ff */
[C---:B------:R-:W-:Y:S01]  /*9b90*/  @P0 LEA R2, P1, R5.reuse, UR4, 0x2 ;  /* 0x0000000405020c11 */ /* 0x040fe2000f8210ff */
[----:B------:R-:W-:Y:S03]  /*9ba0*/  STL [R1+0x10], R5 ;  /* 0x0000100501007387 */ /* 0x000fe60000100800 */
[----:B------:R-:W-:Y:S01]  /*9bb0*/  @P0 LEA.HI.X R3, R5, UR5, R4, 0x2, P1 ;  /* 0x0000000505030c11 */ /* 0x000fe200088f1404 */
[----:B------:R-:W-:-:S04]  /*9bc0*/  ULDC.64 UR4, c[0x0][0xa00] ;  /* 0x0002800000047ab9 */ /* 0x000fc80000000a00 */
[----:B------:R0:W5:Y:S01]  /*9bd0*/  @P0 LDG.E R0, desc[UR40][R2.64] ;  /* 0x0000002802000981 */ /* 0x000162000c1e1900 */
[----:B------:R-:W-:-:S04]  /*9be0*/  ISETP.NE.U32.AND P0, PT, RZ, UR4, PT ;  /* 0x00000004ff007c0c */ /* 0x000fc8000bf05070 */
[----:B------:R-:W-:-:S13]  /*9bf0*/  ISETP.NE.AND.EX P0, PT, RZ, UR5, PT, P0 ;  /* 0x00000005ff007c0c */ /* 0x000fda000bf05300 */
[----:B0-----:R-:W-:-:S04]  /*9c00*/  @P0 LEA R2, P1, R5, UR4, 0x2 ;  /* 0x0000000405020c11 */ /* 0x001fc8000f8210ff */
[----:B------:R-:W-:Y:S01]  /*9c10*/  @P0 LEA.HI.X R3, R5, UR5, R4, 0x2, P1 ;  /* 0x0000000505030c11 */ /* 0x000fe200088f1404 */
[----:B------:R-:W-:-:S04]  /*9c20*/  ULDC.64 UR4, c[0x0][0xa20] ;  /* 0x0002880000047ab9 */ /* 0x000fc80000000a00 */
[----:B------:R-:W2:Y:S01]  /*9c30*/  @P0 LDG.E R6, desc[UR40][R2.64] ;  /* 0x0000002802060981 */ /* 0x000ea2000c1e1900 */
[----:B------:R-:W-:-:S04]  /*9c40*/  ISETP.NE.U32.AND P0, PT, RZ, UR4, PT ;  /* 0x00000004ff007c0c */ /* 0x000fc8000bf05070 */
[----:B------:R-:W-:Y:S01]  /*9c50*/  ISETP.NE.AND.EX P0, PT, RZ, UR5, PT, P0 ;  /* 0x00000005ff007c0c */ /* 0x000fe2000bf05300 */
[----:B--2---:R0:W-:Y:S04]  /*9c60*/  STL [R1+0x2c], R6 ;  /* 0x00002c0601007387 */ /* 0x0041e80000100800 */
[----:B------:R1:W-:Y:S01]  /*9c70*/  STL [R1+0x18], R7 ;  /* 0x0000180701007387 */ /* 0x0003e20000100800 */
[----:B0-----:R-:W-:-:S07]  /*9c80*/  SHF.L.U64.HI R6, R5, 0x2, R4 ;  /* 0x0000000205067819 */ /* 0x001fce0000010204 */
[C---:B------:R-:W-:Y:S01]  /*9c90*/  @P0 IADD3 R4, P1, R7.reuse, UR4, RZ ;  /* 0x0000000407040c10 */ /* 0x040fe2000ff3e0ff */
[----:B------:R0:W-:Y:S03]  /*9ca0*/  STL [R1+0x1c], R6 ;  /* 0x00001c0601007387 */ /* 0x0001e60000100800 */
[----:B------:R-:W-:Y:S01]  /*9cb0*/  @P0 IADD3.X R5, R6, UR5, RZ, P1, !PT ;  /* 0x0000000506050c10 */ /* 0x000fe20008ffe4ff */
[----:B------:R-:W-:Y:S02]  /*9cc0*/  ULDC.64 UR4, c[0x0][0xa08] ;  /* 0x0002820000047ab9 */ /* 0x000fe40000000a00 */
[----:B------:R-:W-:Y:S01]  /*9cd0*/  IADD3 R2, P1, R7, UR4, RZ ;  /* 0x0000000407027c10 */ /* 0x000fe2000ff3e0ff */
[----:B-1----:R-:W-:-:S03]  /*9ce0*/  IMAD.MOV.U32 R7, RZ, RZ, RZ ;  /* 0x000000ffff077224 */ /* 0x002fc600078e00ff */
[----:B------:R-:W-:Y:S02]  /*9cf0*/  IADD3.X R3, R6, UR5, RZ, P1, !PT ;  /* 0x0000000506037c10 */ /* 0x000fe40008ffe4ff */
[----:B------:R-:W-:-:S04]  /*9d00*/  ISETP.NE.U32.AND P1, PT, RZ, UR4, PT ;  /* 0x00000004ff007c0c */ /* 0x000fc8000bf25070 */
[----:B------:R-:W-:Y:S01]  /*9d10*/  ISETP.NE.AND.EX P1, PT, RZ, UR5, PT, P1 ;  /* 0x00000005ff007c0c */ /* 0x000fe2000bf25310 */
[----:B------:R-:W-:Y:S02]  /*9d20*/  ULDC.64 UR4, c[0x0][0x3f8] ;  /* 0x0000fe0000047ab9 */ /* 0x000fe40000000a00 */
[----:B------:R-:W-:-:S03]  /*9d30*/  UISETP.NE.U32.AND UP0, UPT, UR4, URZ, UPT ;  /* 0x0000003f0400728c */ /* 0x000fc6000bf05070 */
[----:B------:R-:W-:Y:S01]  /*9d40*/  ULDC UR4, c[0x0][0x404] ;  /* 0x0001010000047ab9 */ /* 0x000fe20000000800 */
[----:B------:R-:W-:-:S03]  /*9d50*/  UISETP.NE.AND.EX UP0, UPT, UR5, URZ, UPT, UP0 ;  /* 0x0000003f0500728c */ /* 0x000fc6000bf05300 */
[----:B------:R-:W-:Y:S01]  /*9d60*/  ULDC UR5, c[0x0][0x2e0] ;  /* 0x0000b80000057ab9 */ /* 0x000fe20000000800 */
[----:B------:R-:W-:Y:S02]  /*9d70*/  USEL UR4, UR4, 0x1, UP0 ;  /* 0x0000000104047887 */ /* 0x000fe40008000000 */
[----:B------:R1:W5:Y:S02]  /*9d80*/  @P1 LDG.E R7, desc[UR40][R2.64] ;  /* 0x0000002802071981 */ /* 0x000364000c1e1900 */
[----:B------:R-:W-:-:S06]  /*9d90*/  UIMAD UR4, UR4, UR5, URZ ;  /* 0x00000005040472a4 */ /* 0x000fcc000f8e023f */
[----:B0-----:R-:W-:-:S06]  /*9da0*/  IMAD.U32 R6, RZ, RZ, UR4 ;  /* 0x00000004ff067e24 */ /* 0x001fcc000f8e00ff */
[----:B------:R1:W5:Y:S01]  /*9db0*/  @P0 LDG.E R6, desc[UR40][R4.64] ;  /* 0x0000002804060981 */ /* 0x000362000c1e1900 */
[----:B------:R-:W-:Y:S05]  /*9dc0*/  @P0 BRA `(.L_x_291) ;  /* 0x0000000000100947 */ /* 0x000fea0003800000 */
[----:B------:R-:W-:Y:S05]  /*9dd0*/  @!P1 BRA `(.L_x_291) ;  /* 0x00000000000c9947 */ /* 0x000fea0003800000 */
[----:B-1----:R-:W2:Y:S04]  /*9de0*/  LDG.E R5, desc[UR40][R2.64] ;  /* 0x0000002802057981 */ /* 0x002ea8000c1e1900 */
[----:B-----5:R-:W2:Y:S02]  /*9df0*/  LDG.E R6, desc[UR40][R2.64+0x4] ;  /* 0x0000042802067981 */ /* 0x020ea4000c1e1900 */
[----:B--2---:R-:W-:-:S07]  /*9e00*/  IMAD.IADD R6, R6, 0x1, -R5 ;  /* 0x0000000106067824 */ /* 0x004fce00078e0a05 */
.L_x_291:
[--C-:B-1---5:R-:W-:Y:S01]  /*9e10*/  IMAD.IADD R2, R6, 0x1, -R0.reuse ;  /* 0x0000000106027824 */ /* 0x122fe200078e0a00 */
[----:B------:R-:W-:Y:S01]  /*9e20*/  BSSY B6, `(.L_x_292) ;  /* 0x00002b6000067945 */ /* 0x000fe20003800000 */
[----:B------:R-:W-:Y:S02]  /*9e30*/  IMAD.IADD R3, R7, 0x1, R0 ;  /* 0x0000000107037824 */ /* 0x000fe400078e0200 */
[C---:B------:R-:W-:Y:S01]  /*9e40*/  VIADD R0, R2.reuse, 0x5f ;  /* 0x0000005f02007836 */ /* 0x040fe20000000000 */
[----:B------:R-:W-:Y:S01]  /*9e50*/  STL [R1+0x20], R2 ;  /* 0x0000200201007387 */ /* 0x000fe20000100800 */
[----:B------:R-:W-:Y:S02]  /*9e60*/  ISETP.GT.AND P0, PT, R2, RZ, PT ;  /* 0x000000ff0200720c */ /* 0x000fe40003f04270 */
[----:B------:R-:W-:Y:S01]  /*9e70*/  IMAD.HI R0, R0, 0x2aaaaaab, RZ ;  /* 0x2aaaaaab00007827 */ /* 0x000fe200078e02ff */
[----:B------:R0:W-:Y:S04]  /*9e80*/  STL [R1+0x8], R3 ;  /* 0x0000080301007387 */ /* 0x0001e80000100800 */
[----:B0-----:R-:W-:-:S04]  /*9e90*/  SHF.R.U32.HI R3, RZ, 0x1f, R0 ;  /* 0x0000001fff037819 */ /* 0x001fc80000011600 */
[----:B------:R-:W-:-:S05]  /*9ea0*/  LEA.HI.SX32 R0, R0, R3, 0x1c ;  /* 0x0000000300007211 */ /* 0x000fca00078fe2ff */
[----:B------:R0:W-:Y:S01]  /*9eb0*/  STL [R1+0x14], R0 ;  /* 0x0000140001007387 */ /* 0x0001e20000100800 */
[----:B------:R-:W-:Y:S05]  /*9ec0*/  @P0 BRA `(.L_x_293) ;  /* 0x0000000000440947 */ /* 0x000fea0003800000 */
[----:B------:R-:W1:Y:S02]  /*9ed0*/  S2R R2, SR_TID.X ;  /* 0x0000000000027919 */ /* 0x000e640000002100 */
[----:B-1----:R-:W-:-:S04]  /*9ee0*/  LOP3.LUT R2, R2, 0x1f, RZ, 0xc0, !PT ;  /* 0x0000001f02027812 */ /* 0x002fc800078ec0ff */
[----:B------:R-:W-:-:S13]  /*9ef0*/  ISETP.NE.AND P1, PT, R2, RZ, PT ;  /* 0x000000ff0200720c */ /* 0x000fda0003f25270 */
[----:B------:R-:W-:Y:S05]  /*9f00*/  @P1 BRA `(.L_x_294) ;  /* 0x00000028009c1947 */ /* 0x000fea0003800000 */
[----:B------:R-:W1:Y:S01]  /*9f10*/  S2R R7, SR_LANEID ;  /* 0x0000000000077919 */ /* 0x000e620000000000 */
[----:B------:R-:W-:Y:S01]  /*9f20*/  VOTEU.ANY UR4, UPT, PT ;  /* 0x0000000000047886 */ /* 0x000fe200038e0100 */
[----:B------:R-:W2:Y:S01]  /*9f30*/  LDC.64 R2, c[0x0][0xc38] ;  /* 0x00030e00ff027b82 */ /* 0x000ea20000000a00 */
[----:B0-----:R-:W1:Y:S08]  /*9f40*/  FLO.U32 R0, UR4 ;  /* 0x0000000400007d00 */ /* 0x001e7000080e0000 */
[----:B------:R-:W2:Y:S01]  /*9f50*/  POPC R5, UR4 ;  /* 0x0000000400057d09 */ /* 0x000ea20008000000 */
[----:B-1----:R-:W-:-:S13]  /*9f60*/  ISETP.EQ.U32.AND P0, PT, R0, R7, PT ;  /* 0x000000070000720c */ /* 0x002fda0003f02070 */
[----:B--2---:R-:W2:Y:S01]  /*9f70*/  @P0 ATOMG.E.ADD.STRONG.GPU PT, R3, desc[UR40][R2.64], R5 ;  /* 0x00000005020309a8 */ /* 0x004ea200081ee1e8 */
[----:B------:R-:W0:Y:S02]  /*9f80*/  S2R R4, SR_LTMASK ;  /* 0x0000000000047919 */ /* 0x000e240000003900 */
[----:B0-----:R-:W-:-:S04]  /*9f90*/  LOP3.LUT R4, R4, UR4, RZ, 0xc0, !PT ;  /* 0x0000000404047c12 */ /* 0x001fc8000f8ec0ff */
[----:B------:R-:W0:Y:S01]  /*9fa0*/  POPC R7, R4 ;  /* 0x0000000400077309 */ /* 0x000e220000000000 */
[----:B--2---:R-:W0:Y:S02]  /*9fb0*/  SHFL.IDX PT, R0, R3, R0, 0x1f ;  /* 0x00001f0003007589 */ /* 0x004e2400000e0000 */
[----:B0-----:R-:W-:Y:S01]  /*9fc0*/  IADD3 R16, R0, UR37, R7 ;  /* 0x0000002500107c10 */ /* 0x001fe2000fffe007 */
[----:B------:R-:W-:Y:S06]  /*9fd0*/  BRA `(.L_x_294) ;  /* 0x0000002800687947 */ /* 0x000fec0003800000 */
.L_x_293:
[----:B------:R-:W1:Y:S01]  /*9fe0*/  S2R R3, SR_CgaCtaId ;  /* 0x0000000000037919 */ /* 0x000e620000008800 */
[----:B0-----:R-:W-:-:S04]  /*9ff0*/  MOV R0, 0x400 ;  /* 0x0000040000007802 */ /* 0x001fc80000000f00 */
[----:B-1----:R-:W-:-:S05]  /*a000*/  LEA R2, R3, R0, 0x18 ;  /* 0x0000000003027211 */ /* 0x002fca00078ec0ff */
[----:B------:R0:W-:Y:S01]  /*a010*/  STL [R1+0xc], R2 ;  /* 0x00000c0201007387 */ /* 0x0001e20000100800 */
[----:B------:R-:W-:-:S05]  /*a020*/  VIADD R0, R2, 0x1c400 ;  /* 0x0001c40002007836 */ /* 0x000fca0000000000 */
[----:B------:R-:W-:-:S13]  /*a030*/  LOP3.LUT P0, RZ, R0, 0x3ff, RZ, 0xc0, !PT ;  /* 0x000003ff00ff7812 */ /* 0x000fda000780c0ff */
[----:B0-----:R-:W-:Y:S05]  /*a040*/  @!P0 BRA `(.L_x_295) ;  /* 0x0000000000408947 */ /* 0x001fea0003800000 */
[----:B------:R-:W-:Y:S01]  /*a050*/  MOV R2, 0x0 ;  /* 0x0000000000027802 */ /* 0x000fe20000000f00 */
[----:B------:R-:W-:Y:S01]  /*a060*/  ULDC.64 UR6, c[0x4][0x90] ;  /* 0x0100240000067ab9 */ /* 0x000fe20000000a00 */
[----:B------:R-:W-:Y:S01]  /*a070*/  ULDC.64 UR8, c[0x4][0x98] ;  /* 0x0100260000087ab9 */ /* 0x000fe20000000a00 */
[----:B------:R-:W-:Y:S01]  /*a080*/  ULDC.64 UR4, c[0x4][0x8] ;  /* 0x0100020000047ab9 */ /* 0x000fe20000000a00 */
[----:B------:R-:W-:Y:S01]  /*a090*/  IMAD.U32 R4, RZ, RZ, UR6 ;  /* 0x00000006ff047e24 */ /* 0x000fe2000f8e00ff */
[----:B------:R-:W-:Y:S01]  /*a0a0*/  MOV R11, UR5 ;  /* 0x00000005000b7c02 */ /* 0x000fe20008000f00 */
[----:B------:R-:W0:Y:S01]  /*a0b0*/  LDC.64 R2, c[0x4][R2] ;  /* 0x0100000002027b82 */ /* 0x000e220000000a00 */
[----:B------:R-:W-:Y:S02]  /*a0c0*/  IMAD.U32 R5, RZ, RZ, UR7 ;  /* 0x00000007ff057e24 */ /* 0x000fe4000f8e00ff */
[----:B------:R-:W-:Y:S02]  /*a0d0*/  IMAD.U32 R6, RZ, RZ, UR8 ;  /* 0x00000008ff067e24 */ /* 0x000fe4000f8e00ff */
[----:B------:R-:W-:-:S02]  /*a0e0*/  IMAD.U32 R7, RZ, RZ, UR9 ;  /* 0x00000009ff077e24 */ /* 0x000fc4000f8e00ff */
[----:B------:R-:W-:Y:S02]  /*a0f0*/  IMAD.U32 R10, RZ, RZ, UR4 ;  /* 0x00000004ff0a7e24 */ /* 0x000fe4000f8e00ff */
[----:B------:R-:W-:Y:S02]  /*a100*/  IMAD.MOV.U32 R8, RZ, RZ, 0x70 ;  /* 0x00000070ff087424 */ /* 0x000fe400078e00ff */
[----:B------:R-:W-:Y:S02]  /*a110*/  IMAD.MOV.U32 R12, RZ, RZ, 0x1 ;  /* 0x00000001ff0c7424 */ /* 0x000fe400078e00ff */
[----:B------:R-:W-:-:S07]  /*a120*/  IMAD.MOV.U32 R13, RZ, RZ, RZ ;  /* 0x000000ffff0d7224 */ /* 0x000fce00078e00ff */
[----:B------:R-:W-:-:S07]  /*a130*/  LEPC R20, `(.L_x_295) ;  /* 0x000000001014794e */ /* 0x000fce0000000000 */
[----:B0-----:R-:W-:Y:S05]  /*a140*/  CALL.ABS.NOINC R2 ;  /* 0x0000000002007343 */ /* 0x001fea0003c00000 */
.L_x_295:
[----:B------:R-:W2:Y:S02]  /*a150*/  LDL R2, [R1+0xc] ;  /* 0x00000c0001027983 */ /* 0x000ea40000100800 */
[----:B--2---:R-:W-:-:S05]  /*a160*/  VIADD R0, R2, 0x400 ;  /* 0x0000040002007836 */ /* 0x004fca0000000000 */
[----:B------:R-:W-:-:S13]  /*a170*/  LOP3.LUT P0, RZ, R0, 0x3ff, RZ, 0xc0, !PT ;  /* 0x000003ff00ff7812 */ /* 0x000fda000780c0ff */
[----:B------:R-:W-:Y:S05]  /*a180*/  @!P0 BRA `(.L_x_296) ;  /* 0x0000000000808947 */ /* 0x000fea0003800000 */
[----:B------:R-:W-:Y:S01]  /*a190*/  MOV R0, 0x0 ;  /* 0x0000000000007802 */ /* 0x000fe20000000f00 */
[----:B------:R-:W-:Y:S01]  /*a1a0*/  ULDC.64 UR6, c[0x4][0x90] ;  /* 0x0100240000067ab9 */ /* 0x000fe20000000a00 */
[----:B------:R-:W-:Y:S01]  /*a1b0*/  ULDC.64 UR8, c[0x4][0x98] ;  /* 0x0100260000087ab9 */ /* 0x000fe20000000a00 */
[----:B------:R-:W-:Y:S01]  /*a1c0*/  ULDC.64 UR4, c[0x4][0x10] ;  /* 0x0100040000047ab9 */ /* 0x000fe20000000a00 */
[----:B------:R0:W1:Y:S01]  /*a1d0*/  LDC.64 R2, c[0x4][R0] ;  /* 0x0100000000027b82 */ /* 0x0000620000000a00 */
[----:B------:R-:W-:Y:S02]  /*a1e0*/  IMAD.U32 R4, RZ, RZ, UR6 ;  /* 0x00000006ff047e24 */ /* 0x000fe4000f8e00ff */
[----:B------:R-:W-:Y:S02]  /*a1f0*/  IMAD.U32 R5, RZ, RZ, UR7 ;  /* 0x00000007ff057e24 */ /* 0x000fe4000f8e00ff */
[----:B------:R-:W-:Y:S02]  /*a200*/  IMAD.U32 R6, RZ, RZ, UR8 ;  /* 0x00000008ff067e24 */ /* 0x000fe4000f8e00ff */
[----:B------:R-:W-:-:S02]  /*a210*/  IMAD.U32 R7, RZ, RZ, UR9 ;  /* 0x00000009ff077e24 */ /* 0x000fc4000f8e00ff */
[----:B------:R-:W-:Y:S02]  /*a220*/  IMAD.U32 R10, RZ, RZ, UR4 ;  /* 0x00000004ff0a7e24 */ /* 0x000fe4000f8e00ff */
[----:B------:R-:W-:Y:S02]  /*a230*/  IMAD.U32 R11, RZ, RZ, UR5 ;  /* 0x00000005ff0b7e24 */ /* 0x000fe4000f8e00ff */
[----:B------:R-:W-:Y:S02]  /*a240*/  IMAD.MOV.U32 R8, RZ, RZ, 0x70 ;  /* 0x00000070ff087424 */ /* 0x000fe400078e00ff */
[----:B------:R-:W-:Y:S02]  /*a250*/  IMAD.MOV.U32 R12, RZ, RZ, 0x1 ;  /* 0x00000001ff0c7424 */ /* 0x000fe400078e00ff */
[----:B0-----:R-:W-:-:S07]  /*a260*/  IMAD.MOV.U32 R13, RZ, RZ, RZ ;  /* 0x000000ffff0d7224 */ /* 0x001fce00078e00ff */
[----:B------:R-:W-:-:S07]  /*a270*/  LEPC R20, `(.L_x_297) ;  /* 0x000000001014794e */ /* 0x000fce0000000000 */
[----:B-1----:R-:W-:Y:S05]  /*a280*/  CALL.ABS.NOINC R2 ;  /* 0x0000000002007343 */ /* 0x002fea0003c00000 */
.L_x_297:
[----:B------:R-:W-:Y:S01]  /*a290*/  MOV R2, 0x0 ;  /* 0x0000000000027802 */ /* 0x000fe20000000f00 */
[----:B------:R-:W-:Y:S01]  /*a2a0*/  ULDC.64 UR6, c[0x4][0x90] ;  /* 0x0100240000067ab9 */ /* 0x000fe20000000a00 */
[----:B------:R-:W-:Y:S01]  /*a2b0*/  ULDC.64 UR8, c[0x4][0x98] ;  /* 0x0100260000087ab9 */ /* 0x000fe20000000a00 */
[----:B------:R-:W-:Y:S01]  /*a2c0*/  ULDC.64 UR4, c[0x4][0x18] ;  /* 0x0100060000047ab9 */ /* 0x000fe20000000a00 */
[----:B------:R-:W-:Y:S01]  /*a2d0*/  MOV R4, UR6 ;  /* 0x0000000600047c02 */ /* 0x000fe20008000f00 */
[----:B------:R-:W-:Y:S01]  /*a2e0*/  IMAD.U32 R5, RZ, RZ, UR7 ;  /* 0x00000007ff057e24 */ /* 0x000fe2000f8e00ff */
        /* <DEDUP_REMOVED lines=10> */
.L_x_296:
[----:B------:R-:W2:Y:S01]  /*a390*/  LDL.LU R2, [R1+0x18] ;  /* 0x0000180001027983 */ /* 0x000ea20000300800 */
[----:B------:R-:W-:-:S03]  /*a3a0*/  ULDC.64 UR4, c[0x0][0x9f8] ;  /* 0x00027e0000047ab9 */ /* 0x000fc60000000a00 */
[----:B------:R-:W3:Y:S04]  /*a3b0*/  LDL.LU R0, [R1+0x1c] ;  /* 0x00001c0001007983 */ /* 0x000ee80000300800 */
[----:B------:R-:W4:Y:S04]  /*a3c0*/  LDL.LU R4, [R1+0x2c] ;  /* 0x00002c0001047983 */ /* 0x000f280000300800 */
[----:B------:R-:W4:Y:S01]  /*a3d0*/  LDL.LU R7, [R1+0x10] ;  /* 0x0000100001077983 */ /* 0x000f220000300800 */
[----:B------:R-:W-:-:S04]  /*a3e0*/  ISETP.NE.U32.AND P0, PT, RZ, UR4, PT ;  /* 0x00000004ff007c0c */ /* 0x000fc8000bf05070 */
[----:B------:R-:W-:Y:S01]  /*a3f0*/  ISETP.NE.AND.EX P0, PT, RZ, UR5, PT, P0 ;  /* 0x00000005ff007c0c */ /* 0x000fe2000bf05300 */
[----:B------:R-:W0:Y:S02]  /*a400*/  S2R R8, SR_TID.X ;  /* 0x0000000000087919 */ /* 0x000e240000002100 */
[----:B0-----:R-:W-:-:S04]  /*a410*/  LOP3.LUT R8, R8, 0x1f, RZ, 0xc0, !PT ;  /* 0x0000001f08087812 */ /* 0x001fc800078ec0ff */
[----:B------:R-:W-:-:S13]  /*a420*/  ISETP.NE.AND P6, PT, R8, RZ, PT ;  /* 0x000000ff0800720c */ /* 0x000fda0003fc5270 */
[----:B------:R-:W-:-:S05]  /*a430*/  VOTEU.ALL UP1, P6 ;  /* 0x00000000003f7886 */ /* 0x000fca0003020000 */
[----:B------:R-:W-:-:S04]  /*a440*/  @!UP1 UIADD3 UR8, UP0, UR38, 0x270, URZ ;  /* 0x0000027026089890 */ /* 0x000fc8000ff1e03f */
[----:B------:R-:W-:-:S03]  /*a450*/  @!UP1 UIADD3.X UR9, URZ, UR39, URZ, UP0, !UPT ;  /* 0x000000273f099290 */ /* 0x000fc600087fe43f */
[----:B------:R-:W-:Y:S01]  /*a460*/  VOTEU.ALL UP0, P6 ;  /* 0x00000000003f7886 */ /* 0x000fe20003000000 */
[----:B--2---:R-:W-:-:S04]  /*a470*/  @P0 IADD3 R2, P1, R2, UR4, RZ ;  /* 0x0000000402020c10 */ /* 0x004fc8000ff3e0ff */
[----:B---3--:R-:W-:Y:S01]  /*a480*/  @P0 IADD3.X R3, R0, UR5, RZ, P1, !PT ;  /* 0x0000000500030c10 */ /* 0x008fe20008ffe4ff */
[----:B------:R-:W-:Y:S01]  /*a490*/  ULDC.64 UR4, c[0x0][0xa00] ;  /* 0x0002800000047ab9 */ /* 0x000fe20000000a00 */
[----:B----4-:R-:W-:Y:S02]  /*a4a0*/  IMAD R17, R17, 0x80, R4 ;  /* 0x0000008011117824 */ /* 0x010fe400078e0204 */
[----:B------:R-:W0:Y:S01]  /*a4b0*/  LDC R4, c[0x0][0x428] ;  /* 0x00010a00ff047b82 */ /* 0x000e220000000800 */
[----:B------:R-:W-:-:S06]  /*a4c0*/  IMAD.MOV.U32 R0, RZ, RZ, R7 ;  /* 0x000000ffff007224 */ /* 0x000fcc00078e0007 */
[----:B------:R1:W5:Y:S01]  /*a4d0*/  @P0 LDG.E R0, desc[UR40][R2.64] ;  /* 0x0000002802000981 */ /* 0x000362000c1e1900 */
[----:B------:R-:W-:Y:S02]  /*a4e0*/  PLOP3.LUT P1, PT, P6, PT, PT, 0x8, 0x0 ;  /* 0x000000000000781c */ /* 0x000fe4000372e170 */
[----:B0-----:R-:W-:Y:S01]  /*a4f0*/  ISETP.NE.AND P0, PT, R4, 0x1, PT ;  /* 0x000000010400780c */ /* 0x001fe20003f05270 */
[----:B------:R-:W-:-:S12]  /*a500*/  IMAD.MOV.U32 R4, RZ, RZ, R18 ;  /* 0x000000ffff047224 */ /* 0x000fd800078e0012 */
[----:B------:R-:W0:Y:S08]  /*a510*/  @P0 LDC R5, c[0x0][0x42c] ;  /* 0x00010b00ff050b82 */ /* 0x000e300000000800 */
[----:B------:R-:W2:Y:S01]  /*a520*/  @P0 LDC R6, c[0x0][0x430] ;  /* 0x00010c00ff060b82 */ /* 0x000ea20000000800 */
[----:B0-----:R-:W-:-:S05]  /*a530*/  @P0 IMAD.HI.U32 R5, R18, R5, RZ ;  /* 0x0000000512050227 */ /* 0x001fca00078e00ff */
[----:B--2---:R-:W-:Y:S02]  /*a540*/  @P0 SHF.R.U32.HI R4, RZ, R6, R5 ;  /* 0x00000006ff040219 */ /* 0x004fe40000011605 */
[----:B------:R-:W-:-:S04]  /*a550*/  ISETP.NE.U32.AND P0, PT, RZ, UR4, PT ;  /* 0x00000004ff007c0c */ /* 0x000fc8000bf05070 */
[----:B------:R-:W-:-:S04]  /*a560*/  ISETP.NE.AND.EX P0, PT, RZ, UR5, PT, P0 ;  /* 0x00000005ff007c0c */ /* 0x000fc8000bf05300 */
[----:B-1----:R-:W-:-:S09]  /*a570*/  SEL R6, R7, RZ, !P0 ;  /* 0x000000ff07067207 */ /* 0x002fd20004000000 */
.L_x_298:
        /* <DEDUP_REMOVED lines=9> */
[----:B0-----:R-:W-:Y:S05]  /*a610*/  @P1 BRA.U.ANY `(.L_x_298) ;  /* 0xfffffffd00d81947 */ /* 0x001fea000393ffff */
[----:B------:R-:W0:Y:S01]  /*a620*/  LDC.64 R2, c[0x0][0x3f8] ;  /* 0x0000fe00ff027b82 */ /* 0x000e220000000a00 */
[----:B------:R-:W-:Y:S02]  /*a630*/  ULDC.64 UR4, c[0x0][0xa08] ;  /* 0x0002820000047ab9 */ /* 0x000fe40000000a00 */
[----:B0-----:R-:W-:Y:S01]  /*a640*/  LOP3.LUT P0, RZ, R2, UR4, RZ, 0xfc, !PT ;  /* 0x0000000402ff7c12 */ /* 0x001fe2000f80fcff */
[----:B------:R-:W-:-:S03]  /*a650*/  UMOV UR4, 0xffffffff ;  /* 0xffffffff00047882 */ /* 0x000fc60000000000 */
[----:B------:R-:W-:-:S04]  /*a660*/  LOP3.LUT P0, RZ, R3, UR5, RZ, 0xfc, P0 ;  /* 0x0000000503ff7c12 */ /* 0x000fc8000800fcff */
[----:B-----5:R-:W-:Y:S01]  /*a670*/  SEL R7, R0, RZ, !P0 ;  /* 0x000000ff00077207 */ /* 0x020fe20004000000 */
[----:B------:R-:W-:Y:S08]  /*a680*/  BRA.DIV UR4, `(.L_x_299) ;  /* 0x0000003204987947 */ /* 0x000ff0000b800000 */
.L_x_369:
[----:B------:R-:W2:Y:S01]  /*a690*/  LDL R8, [R1+0x14] ;  /* 0x0000140001087983 */ /* 0x000ea20000100800 */
[----:B------:R-:W-:Y:S01]  /*a6a0*/  UMOV UR4, 0xffffffff ;  /* 0xffffffff00047882 */ /* 0x000fe20000000000 */
[----:B------:R-:W-:Y:S01]  /*a6b0*/  SHF.R.S32.HI R5, RZ, 0x1f, R0 ;  /* 0x0000001fff057819 */ /* 0x000fe20000011400 */
[----:B--2---:R-:W-:Y:S01]  /*a6c0*/  VIADD R9, R8, 0xffffffff ;  /* 0xffffffff08097836 */ /* 0x004fe20000000000 */
[----:B------:R-:W-:Y:S06]  /*a6d0*/  BRA.DIV UR4, `(.L_x_300) ;  /* 0x0000003204b87947 */ /* 0x000fec000b800000 */
[----:B------:R-:W-:-:S13]  /*a6e0*/  ELECT P6, URZ, PT ;  /* 0x00000000003f782f */ /* 0x000fda00038c0000 */
.L_x_372:
[----:B------:R-:W-:Y:S05]  /*a6f0*/  @!P6 BRA `(.L_x_301) ;  /* 0x000000040008e947 */ /* 0x000fea0003800000 */
[----:B------:R0:W-:Y:S01]  /*a700*/  STL [R1+0x28], R9 ;  /* 0x0000280901007387 */ /* 0x0001e20000100800 */
[----:B------:R-:W-:-:S04]  /*a710*/  ISETP.NE.U32.AND P0, PT, R2, RZ, PT ;  /* 0x000000ff0200720c */ /* 0x000fc80003f05070 */
[----:B------:R-:W-:-:S13]  /*a720*/  ISETP.NE.AND.EX P0, PT, R3, RZ, PT, P0 ;  /* 0x000000ff0300720c */ /* 0x000fda0003f05300 */
[----:B0-----:R-:W-:Y:S05]  /*a730*/  @!P0 BRA `(.L_x_302) ;  /* 0x00000000004c8947 */ /* 0x001fea0003800000 */
[----:B------:R-:W0:Y:S01]  /*a740*/  LDC R12, c[0x0][0x41c] ;  /* 0x00010700ff0c7b82 */ /* 0x000e220000000800 */
[----:B------:R-:W-:Y:S01]  /*a750*/  IMAD.MOV.U32 R7, RZ, RZ, R9 ;  /* 0x000000ffff077224 */ /* 0x000fe200078e0009 */
[----:B------:R-:W-:Y:S01]  /*a760*/  ULDC.64 UR4, c[0x0][0x408] ;  /* 0x0001020000047ab9 */ /* 0x000fe20000000a00 */
[----:B0-----:R-:W-:-:S13]  /*a770*/  ISETP.NE.AND P0, PT, R12, 0x1, PT ;  /* 0x000000010c00780c */ /* 0x001fda0003f05270 */
[----:B------:R-:W0:Y:S02]  /*a780*/  @P0 LDC.64 R10, c[0x0][0x420] ;  /* 0x00010800ff0a0b82 */ /* 0x000e240000000a00 */
[----:B0-----:R-:W-:-:S05]  /*a790*/  @P0 IMAD.HI.U32 R10, R9, R10, RZ ;  /* 0x0000000a090a0227 */ /* 0x001fca00078e00ff */
[----:B------:R-:W-:-:S04]  /*a7a0*/  @P0 SHF.R.U32.HI R7, RZ, R11, R10 ;  /* 0x0000000bff070219 */ /* 0x000fc8000001160a */
[----:B------:R-:W-:Y:S01]  /*a7b0*/  IADD3 R8, -R7, RZ, RZ ;  /* 0x000000ff07087210 */ /* 0x000fe20007ffe1ff */
[----:B------:R-:W-:-:S04]  /*a7c0*/  IMAD.MOV.U32 R10, RZ, RZ, R7 ;  /* 0x000000ffff0a7224 */ /* 0x000fc800078e0007 */
[----:B------:R-:W-:Y:S02]  /*a7d0*/  IMAD R11, R12, R8, R9 ;  /* 0x000000080c0b7224 */ /* 0x000fe400078e0209 */
[----:B------:R-:W-:-:S03]  /*a7e0*/  IMAD R8, R5, UR4, RZ ;  /* 0x0000000405087c24 */ /* 0x000fc6000f8e02ff */
[----:B------:R0:W-:Y:S01]  /*a7f0*/  STL [R1+0x28], R11 ;  /* 0x0000280b01007387 */ /* 0x0001e20000100800 */
[----:B------:R-:W-:Y:S01]  /*a800*/  IMAD R8, R0, UR5, R8 ;  /* 0x0000000500087c24 */ /* 0x000fe2000f8e0208 */
[----:B0-----:R-:W-:-:S03]  /*a810*/  SHF.R.S32.HI R11, RZ, 0x1f, R7 ;  /* 0x0000001fff0b7819 */ /* 0x001fc60000011407 */
[----:B------:R-:W-:-:S04]  /*a820*/  IMAD.WIDE.U32 R10, R0, UR4, R10 ;  /* 0x00000004000a7c25 */ /* 0x000fc8000f8e000a */
[----:B------:R-:W-:Y:S01]  /*a830*/  IMAD.IADD R7, R11, 0x1, R8 ;  /* 0x000000010b077824 */ /* 0x000fe200078e0208 */
[----:B------:R-:W-:-:S04]  /*a840*/  LEA R12, P0, R10, R2, 0x2 ;  /* 0x000000020a0c7211 */ /* 0x000fc800078010ff */
[----:B------:R-:W-:-:S05]  /*a850*/  LEA.HI.X R13, R10, R3, R7, 0x2, P0 ;  /* 0x000000030a0d7211 */ /* 0x000fca00000f1407 */
[----:B------:R0:W5:Y:S04]  /*a860*/  LDG.E R7, desc[UR40][R12.64] ;  /* 0x000000280c077981 */ /* 0x000168000c1e1900 */
.L_x_302:
[----:B------:R-:W2:Y:S01]  /*a870*/  LDL R8, [R1] ;  /* 0x0000000001087983 */ /* 0x000ea20000100800 */
[----:B------:R-:W-:-:S03]  /*a880*/  MOV R11, 0x400 ;  /* 0x00000400000b7802 */ /* 0x000fc60000000f00 */
[----:B------:R-:W3:Y:S01]  /*a890*/  LDL R10, [R1+0x4] ;  /* 0x00000400010a7983 */ /* 0x000ee20000100800 */
[----:B0-----:R-:W0:Y:S02]  /*a8a0*/  S2R R12, SR_CgaCtaId ;  /* 0x00000000000c7919 */ /* 0x001e240000008800 */
[----:B0-----:R-:W-:-:S05]  /*a8b0*/  LEA R11, R12, R11, 0x18 ;  /* 0x0000000b0c0b7211 */ /* 0x001fca00078ec0ff */
[----:B--2---:R-:W-:Y:S01]  /*a8c0*/  IMAD R8, R8, 0x8, R11 ;  /* 0x0000000808087824 */ /* 0x004fe200078e020b */
[----:B---3--:R-:W-:-:S04]  /*a8d0*/  SHF.L.U32 R10, R10, 0x1f, RZ ;  /* 0x0000001f0a0a7819 */ /* 0x008fc800000006ff */
[----:B------:R-:W0:Y:S02]  /*a8e0*/  SYNCS.PHASECHK.TRANS64.TRYWAIT P0, [R8+URZ+0x22840], R10 ;  /* 0x0228400a080075a7 */ /* 0x000e24000800017f */
[----:B0-----:R-:W-:Y:S05]  /*a8f0*/  @!P0 BRA `(.L_x_303) ;  /* 0x0000003000508947 */ /* 0x001fea0003800000 */
.L_x_373:
[----:B------:R-:W1:Y:S02]  /*a900*/  S2R R11, SR_TID.X ;  /* 0x00000000000b7919 */ /* 0x000e640000002100 */
[----:B-1----:R-:W-:-:S04]  /*a910*/  LOP3.LUT R11, R11, 0x7f, RZ, 0xc0, !PT ;  /* 0x0000007f0b0b7812 */ /* 0x002fc800078ec0ff */
[----:B------:R-:W-:-:S13]  /*a920*/  ISETP.NE.AND P0, PT, R11, RZ, PT ;  /* 0x000000ff0b00720c */ /* 0x000fda0003f05270 */
[----:B------:R-:W-:Y:S05]  /*a930*/  @P0 BRA `(.L_x_304) ;  /* 0x00000000001c0947 */ /* 0x000fea0003800000 */
[----:B------:R-:W1:Y:S01]  /*a940*/  S2R R11, SR_TID.X ;  /* 0x00000000000b7919 */ /* 0x000e620000002100 */
[----:B0-----:R-:W-:-:S04]  /*a950*/  IMAD.MOV.U32 R10, RZ, RZ, 0x3000 ;  /* 0x00003000ff0a7424 */ /* 0x001fc800078e00ff */
[----:B------:R2:W-:Y:S01]  /*a960*/  SYNCS.ARRIVE.TRANS64 RZ, [R8+URZ+0x22830], R10 ;  /* 0x0228300a08ff79a7 */ /* 0x0005e2000800003f */
[----:B-1----:R-:W-:-:S04]  /*a970*/  LOP3.LUT R11, R11, 0x1f, RZ, 0xc0, !PT ;  /* 0x0000001f0b0b7812 */ /* 0x002fc800078ec0ff */
[----:B------:R-:W-:-:S13]  /*a980*/  ISETP.NE.AND P1, PT, R11, RZ, PT ;  /* 0x000000ff0b00720c */ /* 0x000fda0003f25270 */
[----:B--2---:R-:W-:Y:S05]  /*a990*/  @!P1 BRA `(.L_x_304) ;  /* 0x0000000000049947 */ /* 0x004fea0003800000 */
[----:B------:R-:W-:Y:S01]  /*a9a0*/  BPT.TRAP 0x1 ;  /* 0x000000040000795c */ /* 0x000fe20000300000 */
.L_x_304:
[----:B------:R-:W2:Y:S01]  /*a9b0*/  LDL R12, [R1] ;  /* 0x00000000010c7983 */ /* 0x000ea20000100800 */
[----:B------:R-:W-:-:S03]  /*a9c0*/  MOV R13, 0x400 ;  /* 0x00000400000d7802 */ /* 0x000fc60000000f00 */
[----:B------:R-:W3:Y:S04]  /*a9d0*/  LDL R11, [R1+0x28] ;  /* 0x00002800010b7983 */ /* 0x000ee80000100800 */
[----:B0-----:R-:W4:Y:S01]  /*a9e0*/  LDL R10, [R1+0x8] ;  /* 0x00000800010a7983 */ /* 0x001f220000100800 */
[----:B------:R-:W0:Y:S01]  /*a9f0*/  S2R R14, SR_CgaCtaId ;  /* 0x00000000000e7919 */ /* 0x000e220000008800 */
[----:B------:R-:W-:Y:S01]  /*aa00*/  R2UR UR9, R8 ;  /* 0x00000000080972ca */ /* 0x000fe200000e0000 */
[----:B------:R-:W-:Y:S01]  /*aa10*/  UIADD3 UR6, UP0, UR38, 0x370, URZ ;  /* 0x0000037026067890 */ /* 0x000fe2000ff1e03f */
[----:B------:R-:W-:Y:S02]  /*aa20*/  R2UR UR12, R4 ;  /* 0x00000000040c72ca */ /* 0x000fe400000e0000 */
[----:B-----5:R-:W-:Y:S01]  /*aa30*/  R2UR UR13, R7 ;  /* 0x00000000070d72ca */ /* 0x020fe200000e0000 */
[----:B------:R-:W-:Y:S01]  /*aa40*/  UIADD3.X UR7, URZ, UR39, URZ, UP0, !UPT ;  /* 0x000000273f077290 */ /* 0x000fe200087fe43f */
[----:B0-----:R-:W-:-:S07]  /*aa50*/  LEA R13, R14, R13, 0x18 ;  /* 0x0000000d0e0d7211 */ /* 0x001fce00078ec0ff */
[----:B------:R-:W-:Y:S01]  /*aa60*/  UIADD3 UR9, UR9, 0x22830, URZ ;  /* 0x0002283009097890 */ /* 0x000fe2000fffe03f */
[----:B------:R-:W-:Y:S01]  /*aa70*/  UMOV UR5, 0x14f00000 ;  /* 0x14f0000000057882 */ /* 0x000fe20000000000 */
[----:B------:R-:W-:Y:S01]  /*aa80*/  UMOV UR10, URZ ;  /* 0x0000003f000a7c82 */ /* 0x000fe20008000000 */
[----:B--2---:R-:W-:Y:S01]  /*aa90*/  IMAD R8, R12, 0x3000, R13 ;  /* 0x000030000c087824 */ /* 0x004fe200078e020d */
[----:B---3--:R-:W-:-:S04]  /*aaa0*/  R2UR UR11, R11 ;  /* 0x000000000b0b72ca */ /* 0x008fc800000e0000 */
[----:B------:R-:W-:Y:S02]  /*aab0*/  R2UR UR8, R8 ;  /* 0x00000000080872ca */ /* 0x000fe400000e0000 */
[----:B----4-:R-:W-:-:S11]  /*aac0*/  R2UR UR4, R10 ;  /* 0x000000000a0472ca */ /* 0x010fd600000e0000 */
[----:B------:R-:W-:Y:S02]  /*aad0*/  UIADD3 UR8, UR8, 0x1c400, URZ ;  /* 0x0001c40008087890 */ /* 0x000fe4000fffe03f */
[----:B------:R-:W-:-:S03]  /*aae0*/  UIMAD UR11, UR11, 0x60, UR4 ;  /* 0x000000600b0b78a4 */ /* 0x000fc6000f8e0204 */
[----:B------:R-:W-:-:S06]  /*aaf0*/  UMOV UR4, 0x0 ;  /* 0x0000000000047882 */ /* 0x000fcc0000000000 */
[----:B------:R0:W-:Y:S02]  /*ab00*/  UTMALDG.4D [UR8], [UR6], desc[UR4] ;  /* 0x00000408060075b4 */ /* 0x0001e40008019000 */
[----:B0-----:R-:W-:Y:S01]  /*ab10*/  NOP ;  /* 0x0000000000007918 */ /* 0x001fe20000000000 */
.L_x_301:
[----:B------:R-:W2:Y:S01]  /*ab20*/  LDL.LU R12, [R1+0x24] ;  /* 0x00002400010c7983 */ /* 0x000ea20000300800 */
[----:B------:R-:W-:Y:S01]  /*ab30*/  MOV R10, 0x400 ;  /* 0x00000400000a7802 */ /* 0x000fe20000000f00 */
[----:B------:R-:W-:Y:S05]  /*ab40*/  WARPSYNC.ALL ;  /* 0x0000000000007948 */ /* 0x000fea0003800000 */
[----:B------:R-:W0:Y:S01]  /*ab50*/  S2R R11, SR_CgaCtaId ;  /* 0x00000000000b7919 */ /* 0x000e220000008800 */
[----:B------:R-:W-:-:S13]  /*ab60*/  ELECT P0, URZ, PT ;  /* 0x00000000003f782f */ /* 0x000fda0003800000 */
[----:B------:R-:W-:Y:S01]  /*ab70*/  @P0 R2UR UR13, R6 ;  /* 0x00000000060d02ca */ /* 0x000fe200000e0000 */
[----:B------:R-:W-:Y:S01]  /*ab80*/  UIADD3 UR4, UP0, UR38, 0x270, URZ ;  /* 0x0000027026047890 */ /* 0x000fe2000ff1e03f */
[----:B------:R-:W-:Y:S01]  /*ab90*/  @P0 R2UR UR12, R18 ;  /* 0x00000000120c02ca */ /* 0x000fe200000e0000 */
[----:B------:R-:W-:Y:S01]  /*aba0*/  UMOV UR6, 0x0 ;  /* 0x0000000000067882 */ /* 0x000fe20000000000 */
[----:B------:R-:W-:Y:S01]  /*abb0*/  @P0 R2UR UR11, R17 ;  /* 0x00000000110b02ca */ /* 0x000fe200000e0000 */
[----:B------:R-:W-:Y:S01]  /*abc0*/  UIADD3.X UR5, URZ, UR39, URZ, UP0, !UPT ;  /* 0x000000273f057290 */ /* 0x000fe200087fe43f */
[----:B------:R-:W-:Y:S01]  /*abd0*/  BSSY B0, `(.L_x_305) ;  /* 0x0000013000007945 */ /* 0x000fe20003800000 */
[----:B------:R-:W-:Y:S01]  /*abe0*/  UMOV UR7, 0x12f00000 ;  /* 0x12f0000000077882 */ /* 0x000fe20000000000 */
[----:B------:R-:W-:Y:S01]  /*abf0*/  UMOV UR10, URZ ;  /* 0x0000003f000a7c82 */ /* 0x000fe20008000000 */
[----:B------:R-:W-:Y:S01]  /*ac00*/  @P0 IMAD.MOV.U32 R8, RZ, RZ, 0x4000 ;  /* 0x00004000ff080424 */ /* 0x000fe200078e00ff */
[----:B0-----:R-:W-:Y:S01]  /*ac10*/  LEA R10, R11, R10, 0x18 ;  /* 0x0000000a0b0a7211 */ /* 0x001fe200078ec0ff */
[----:B------:R-:W-:Y:S03]  /*ac20*/  BAR.SYNC.DEFER_BLOCKING 0x8, 0x120 ;  /* 0x0204800000007b1d */ /* 0x000fe60000010000 */
[----:B------:R-:W-:-:S13]  /*ac30*/  R2UR UR9, R10 ;  /* 0x000000000a0972ca */ /* 0x000fda00000e0000 */
[----:B------:R-:W-:Y:S02]  /*ac40*/  UIADD3 UR8, UR9, 0x18400, URZ ;  /* 0x0001840009087890 */ /* 0x000fe4000fffe03f */
[----:B------:R-:W-:Y:S01]  /*ac50*/  UIADD3 UR9, UR9, 0x22800, URZ ;  /* 0x0002280009097890 */ /* 0x000fe2000fffe03f */
[----:B------:R0:W-:Y:S08]  /*ac60*/  @P0 SYNCS.ARRIVE.TRANS64 RZ, [R10+URZ+0x22800], R8 ;  /* 0x022800080aff09a7 */ /* 0x0001f0000800003f */
[----:B------:R0:W-:Y:S01]  /*ac70*/  UTMALDG.4D [UR8], [UR4], desc[UR6] ;  /* 0x00000608040075b4 */ /* 0x0001e20008019000 */
[----:B--2---:R-:W-:-:S05]  /*ac80*/  VIADD R12, R12, 0x1 ;  /* 0x000000010c0c7836 */ /* 0x004fca0000000000 */
[----:B------:R-:W-:Y:S01]  /*ac90*/  LEA.HI R6, R12, R12, RZ, 0x1 ;  /* 0x0000000c0c067211 */ /* 0x000fe200078f08ff */
[----:B------:R0:W-:Y:S03]  /*aca0*/  STL [R1+0x24], R12 ;  /* 0x0000240c01007387 */ /* 0x0001e60000100800 */
[----:B------:R-:W-:-:S05]  /*acb0*/  LOP3.LUT R6, R6, 0xfffffffe, RZ, 0xc0, !PT ;  /* 0xfffffffe06067812 */ /* 0x000fca00078ec0ff */
[----:B------:R-:W-:-:S05]  /*acc0*/  IMAD.IADD R6, R12, 0x1, -R6 ;  /* 0x000000010c067824 */ /* 0x000fca00078e0a06 */
[----:B------:R-:W-:-:S04]  /*acd0*/  SHF.L.U32 R6, R6, 0x1f, RZ ;  /* 0x0000001f06067819 */ /* 0x000fc800000006ff */
[----:B------:R-:W1:Y:S02]  /*ace0*/  SYNCS.PHASECHK.TRANS64.TRYWAIT P0, [R10+URZ+0x22820], R6 ;  /* 0x022820060a0075a7 */ /* 0x000e64000800017f */
[----:B01----:R-:W-:Y:S05]  /*acf0*/  @!P0 BRA `(.L_x_306) ;  /* 0x0000002c00648947 */ /* 0x003fea0003800000 */
.L_x_374:
[----:B------:R-:W-:Y:S05]  /*ad00*/  BSYNC B0 ;  /* 0x0000000000007941 */ /* 0x000fea0003800000 */
.L_x_305:
[----:B------:R-:W-:Y:S04]  /*ad10*/  BSSY B0, `(.L_x_307) ;  /* 0x000003c000007945 */ /* 0x000fe80003800000 */
[----:B------:R-:W-:Y:S05]  /*ad20*/  @!P6 BRA `(.L_x_308) ;  /* 0x0000000000e8e947 */ /* 0x000fea0003800000 */
[----:B0-----:R-:W2:Y:S01]  /*ad30*/  LDL R8, [R1] ;  /* 0x0000000001087983 */ /* 0x001ea20000100800 */
[----:B------:R-:W-:-:S03]  /*ad40*/  MOV R11, 0x400 ;  /* 0x00000400000b7802 */ /* 0x000fc60000000f00 */
[----:B------:R-:W3:Y:S01]  /*ad50*/  LDL R10, [R1+0x4] ;  /* 0x00000400010a7983 */ /* 0x000ee20000100800 */
[----:B------:R-:W0:Y:S02]  /*ad60*/  S2R R12, SR_CgaCtaId ;  /* 0x00000000000c7919 */ /* 0x000e240000008800 */
[----:B0-----:R-:W-:-:S05]  /*ad70*/  LEA R11, R12, R11, 0x18 ;  /* 0x0000000b0c0b7211 */ /* 0x001fca00078ec0ff */
[----:B--2---:R-:W-:Y:S01]  /*ad80*/  IMAD R8, R8, 0x8, R11 ;  /* 0x0000000808087824 */ /* 0x004fe200078e020b */
[----:B---3--:R-:W-:-:S04]  /*ad90*/  SHF.L.U32 R6, R10, 0x1f, RZ ;  /* 0x0000001f0a067819 */ /* 0x008fc800000006ff */
[----:B------:R-:W0:Y:S02]  /*ada0*/  SYNCS.PHASECHK.TRANS64.TRYWAIT P0, [R8+URZ+0x22860], R6 ;  /* 0x02286006080075a7 */ /* 0x000e24000800017f */
[----:B0-----:R-:W-:Y:S05]  /*adb0*/  @!P0 BRA `(.L_x_309) ;  /* 0x0000002c00548947 */ /* 0x001fea0003800000 */
.L_x_375:
        /* <DEDUP_REMOVED lines=11> */
.L_x_310:
[----:B0-----:R-:W2:Y:S01]  /*ae70*/  LDL R6, [R1] ;  /* 0x0000000001067983 */ /* 0x001ea20000100800 */
[----:B------:R-:W-:-:S03]  /*ae80*/  MOV R12, 0x400 ;  /* 0x00000400000c7802 */ /* 0x000fc60000000f00 */
[----:B------:R-:W3:Y:S04]  /*ae90*/  LDL R11, [R1+0x28] ;  /* 0x00002800010b7983 */ /* 0x000ee80000100800 */
[----:B------:R-:W4:Y:S01]  /*aea0*/  LDL R10, [R1+0x8] ;  /* 0x00000800010a7983 */ /* 0x000f220000100800 */
[----:B------:R-:W0:Y:S01]  /*aeb0*/  S2R R13, SR_CgaCtaId ;  /* 0x00000000000d7919 */ /* 0x000e220000008800 */
[----:B------:R-:W-:Y:S01]  /*aec0*/  R2UR UR9, R8 ;  /* 0x00000000080972ca */ /* 0x000fe200000e0000 */
[----:B------:R-:W-:Y:S01]  /*aed0*/  UIADD3 UR4, UP0, UR38, 0x470, URZ ;  /* 0x0000047026047890 */ /* 0x000fe2000ff1e03f */
[----:B------:R-:W-:Y:S02]  /*aee0*/  R2UR UR12, R4 ;  /* 0x00000000040c72ca */ /* 0x000fe400000e0000 */
[----:B------:R-:W-:-:S02]  /*aef0*/  R2UR UR13, R7 ;  /* 0x00000000070d72ca */ /* 0x000fc400000e0000 */
[----:B0-----:R-:W-:-:S07]  /*af00*/  LEA R12, R13, R12, 0x18 ;  /* 0x0000000c0d0c7211 */ /* 0x001fce00078ec0ff */
[----:B------:R-:W-:Y:S01]  /*af10*/  UIADD3 UR9, UR9, 0x22850, URZ ;  /* 0x0002285009097890 */ /* 0x000fe2000fffe03f */
[----:B------:R-:W-:Y:S01]  /*af20*/  UMOV UR10, URZ ;  /* 0x0000003f000a7c82 */ /* 0x000fe20008000000 */
[----:B------:R-:W-:Y:S01]  /*af30*/  UMOV UR6, 0x0 ;  /* 0x0000000000067882 */ /* 0x000fe20000000000 */
[----:B------:R-:W-:Y:S01]  /*af40*/  UMOV UR7, 0x14f00000 ;  /* 0x14f0000000077882 */ /* 0x000fe20000000000 */
[----:B------:R-:W-:Y:S01]  /*af50*/  UMOV UR16, 0x40 ;  /* 0x0000004000107882 */ /* 0x000fe20000000000 */
[----:B--2---:R-:W-:Y:S01]  /*af60*/  IMAD R6, R6, 0xc000, R12 ;  /* 0x0000c00006067824 */ /* 0x004fe200078e020c */
[----:B---3--:R-:W-:-:S04]  /*af70*/  R2UR UR11, R11 ;  /* 0x000000000b0b72ca */ /* 0x008fc800000e0000 */
[----:B------:R-:W-:Y:S02]  /*af80*/  R2UR UR14, R6 ;  /* 0x00000000060e72ca */ /* 0x000fe400000e0000 */
[----:B----4-:R-:W-:-:S11]  /*af90*/  R2UR UR5, R10 ;  /* 0x000000000a0572ca */ /* 0x010fd600000e0000 */
[----:B------:R-:W-:Y:S02]  /*afa0*/  UIADD3 UR8, UR14, 0x400, URZ ;  /* 0x000004000e087890 */ /* 0x000fe4000fffe03f */
[----:B------:R-:W-:Y:S02]  /*afb0*/  UIMAD UR11, UR11, 0x60, UR5 ;  /* 0x000000600b0b78a4 */ /* 0x000fe4000f8e0205 */
[----:B------:R-:W-:Y:S02]  /*afc0*/  UIADD3.X UR5, URZ, UR39, URZ, UP0, !UPT ;  /* 0x000000273f057290 */ /* 0x000fe400087fe43f */
[----:B------:R-:W-:Y:S02]  /*afd0*/  UIADD3 UR15, UR14, 0x3400, URZ ;  /* 0x000034000e0f7890 */ /* 0x000fe4000fffe03f */
[----:B------:R-:W-:Y:S02]  /*afe0*/  UIADD3 UR17, UR14, 0x6400, URZ ;  /* 0x000064000e117890 */ /* 0x000fe4000fffe03f */
[----:B------:R-:W-:-:S03]  /*aff0*/  UIADD3 UR18, UR14, 0x9400, URZ ;  /* 0x000094000e127890 */ /* 0x000fc6000fffe03f */
[----:B------:R0:W-:Y:S01]  /*b000*/  UTMALDG.4D [UR8], [UR4], desc[UR6] ;  /* 0x00000608040075b4 */ /* 0x0001e20008019000 */
[----:B------:R-:W-:Y:S01]  /*b010*/  UMOV UR14, 0x80 ;  /* 0x00000080000e7882 */ /* 0x000fe20000000000 */
[----:B0-----:R-:W-:Y:S01]  /*b020*/  UMOV UR8, UR15 ;  /* 0x0000000f00087c82 */ /* 0x001fe20008000000 */
[----:B------:R-:W-:Y:S02]  /*b030*/  UMOV UR10, UR16 ;  /* 0x00000010000a7c82 */ /* 0x000fe40008000000 */
[----:B------:R0:W-:Y:S02]  /*b040*/  UTMALDG.4D [UR8], [UR4], desc[UR6] ;  /* 0x00000608040075b4 */ /* 0x0001e40008019000 */
[----:B0-----:R-:W-:Y:S01]  /*b050*/  UMOV UR8, UR17 ;  /* 0x0000001100087c82 */ /* 0x001fe20008000000 */
[----:B------:R-:W-:Y:S01]  /*b060*/  UMOV UR10, UR14 ;  /* 0x0000000e000a7c82 */ /* 0x000fe20008000000 */
[----:B------:R-:W-:Y:S01]  /*b070*/  UMOV UR14, 0xc0 ;  /* 0x000000c0000e7882 */ /* 0x000fe20000000000 */
[----:B------:R0:W-:Y:S02]  /*b080*/  UTMALDG.4D [UR8], [UR4], desc[UR6] ;  /* 0x00000608040075b4 */ /* 0x0001e40008019000 */
[----:B0-----:R-:W-:Y:S01]  /*b090*/  UMOV UR8, UR18 ;  /* 0x0000001200087c82 */ /* 0x001fe20008000000 */
[----:B------:R-:W-:-:S02]  /*b0a0*/  UMOV UR10, UR14 ;  /* 0x0000000e000a7c82 */ /* 0x000fc40008000000 */
[----:B------:R1:W-:Y:S02]  /*b0b0*/  UTMALDG.4D [UR8], [UR4], desc[UR6] ;  /* 0x00000608040075b4 */ /* 0x0003e40008019000 */
[----:B-1----:R-:W-:Y:S01]  /*b0c0*/  NOP ;  /* 0x0000000000007918 */ /* 0x002fe20000000000 */
.L_x_308:
[----:B------:R-:W-:Y:S05]  /*b0d0*/  BSYNC B0 ;  /* 0x0000000000007941 */ /* 0x000fea0003800000 */
.L_x_307:
[----:B0-----:R-:W2:Y:S01]  /*b0e0*/  LDL.LU R6, [R1+0x20] ;  /* 0x0000200001067983 */ /* 0x001ea20000300800 */
[----:B------:R-:W-:Y:S01]  /*b0f0*/  BSSY B0, `(.L_x_311) ;  /* 0x000016d000007945 */ /* 0x000fe20003800000 */
[----:B--2---:R-:W-:-:S13]  /*b100*/  ISETP.GE.AND P0, PT, R6, 0x61, PT ;  /* 0x000000610600780c */ /* 0x004fda0003f06270 */
[----:B------:R-:W-:Y:S05]  /*b110*/  @!P0 BRA `(.L_x_312) ;  /* 0x0000001400a88947 */ /* 0x000fea0003800000 */
[----:B------:R-:W2:Y:S01]  /*b120*/  LDL R8, [R1+0x14] ;  /* 0x0000140001087983 */ /* 0x000ea20000100800 */
[----:B------:R-:W-:Y:S01]  /*b130*/  IMAD.MOV.U32 R6, RZ, RZ, 0x1 ;  /* 0x00000001ff067424 */ /* 0x000fe200078e00ff */
[----:B------:R-:W-:Y:S01]  /*b140*/  BSSY B1, `(.L_x_313) ;  /* 0x000007d000017945 */ /* 0x000fe20003800000 */
[----:B--2---:R-:W-:-:S05]  /*b150*/  IMAD.MOV R11, RZ, RZ, -R8 ;  /* 0x000000ffff0b7224 */ /* 0x004fca00078e0a08 */
[----:B------:R-:W-:-:S05]  /*b160*/  VIADDMNMX R11, R11, R6, 0xffffffff, !PT ;  /* 0xffffffff0b0b7446 */ /* 0x000fca0007800106 */
[C---:B------:R-:W-:Y:S02]  /*b170*/  IMAD.IADD R6, R8.reuse, 0x1, R11 ;  /* 0x0000000108067824 */ /* 0x040fe400078e020b */
[----:B------:R-:W-:-:S03]  /*b180*/  VIADD R8, R8, 0xfffffffe ;  /* 0xfffffffe08087836 */ /* 0x000fc60000000000 */
[----:B------:R-:W-:-:S04]  /*b190*/  LOP3.LUT R6, R6, 0x1, RZ, 0xc0, !PT ;  /* 0x0000000106067812 */ /* 0x000fc800078ec0ff */
[----:B------:R-:W-:-:S13]  /*b1a0*/  ISETP.NE.U32.AND P0, PT, R6, 0x1, PT ;  /* 0x000000010600780c */ /* 0x000fda0003f05070 */
[----:B------:R-:W-:Y:S05]  /*b1b0*/  @P0 BRA `(.L_x_314) ;  /* 0x0000000400d40947 */ /* 0x000fea0003800000 */
[----:B------:R-:W2:Y:S04]  /*b1c0*/  LDL.LU R10, [R1] ;  /* 0x00000000010a7983 */ /* 0x000ea80000300800 */
[----:B------:R-:W3:Y:S01]  /*b1d0*/  LDL.LU R14, [R1+0x4] ;  /* 0x00000400010e7983 */ /* 0x000ee20000300800 */
[----:B------:R-:W-:Y:S01]  /*b1e0*/  BSSY B2, `(.L_x_315) ;  /* 0x0000070000027945 */ /* 0x000fe20003800000 */
[----:B--2---:R-:W-:-:S04]  /*b1f0*/  IADD3 R10, R10, 0x1, RZ ;  /* 0x000000010a0a7810 */ /* 0x004fc80007ffe0ff */
[----:B------:R-:W-:-:S04]  /*b200*/  ISETP.NE.AND P0, PT, R10, 0x2, PT ;  /* 0x000000020a00780c */ /* 0x000fc80003f05270 */
[----:B------:R-:W-:Y:S02]  /*b210*/  SEL R6, RZ, 0x1, P0 ;  /* 0x00000001ff067807 */ /* 0x000fe40000000000 */
[----:B------:R-:W-:Y:S02]  /*b220*/  SEL R15, R10, RZ, P0 ;  /* 0x000000ff0a0f7207 */ /* 0x000fe40000000000 */
[----:B---3--:R-:W-:-:S05]  /*b230*/  LOP3.LUT R14, R14, R6, RZ, 0x3c, !PT ;  /* 0x000000060e0e7212 */ /* 0x008fca00078e3cff */
[----:B------:R0:W-:Y:S04]  /*b240*/  STL [R1+0x4], R14 ;  /* 0x0000040e01007387 */ /* 0x0001e80000100800 */
[----:B------:R0:W-:Y:S01]  /*b250*/  STL [R1], R15 ;  /* 0x0000000f01007387 */ /* 0x0001e20000100800 */
[----:B------:R-:W-:Y:S05]  /*b260*/  @!P6 BRA `(.L_x_316) ;  /* 0x00000004009ce947 */ /* 0x000fea0003800000 */
[----:B------:R-:W-:-:S04]  /*b270*/  ISETP.NE.U32.AND P0, PT, R2, RZ, PT ;  /* 0x000000ff0200720c */ /* 0x000fc80003f05070 */
[----:B------:R-:W-:-:S13]  /*b280*/  ISETP.NE.AND.EX P0, PT, R3, RZ, PT, P0 ;  /* 0x000000ff0300720c */ /* 0x000fda0003f05300 */
[----:B------:R-:W-:Y:S05]  /*b290*/  @!P0 BRA `(.L_x_317) ;  /* 0x0000000000488947 */ /* 0x000fea0003800000 */
[----:B------:R-:W1:Y:S01]  /*b2a0*/  LDC R13, c[0x0][0x41c] ;  /* 0x00010700ff0d7b82 */ /* 0x000e620000000800 */
[----:B------:R-:W-:Y:S01]  /*b2b0*/  IMAD.MOV.U32 R10, RZ, RZ, R8 ;  /* 0x000000ffff0a7224 */ /* 0x000fe200078e0008 */
[----:B------:R-:W-:Y:S01]  /*b2c0*/  ULDC.64 UR4, c[0x0][0x408] ;  /* 0x0001020000047ab9 */ /* 0x000fe20000000a00 */
[----:B-1----:R-:W-:-:S13]  /*b2d0*/  ISETP.NE.AND P0, PT, R13, 0x1, PT ;  /* 0x000000010d00780c */ /* 0x002fda0003f05270 */
[----:B------:R-:W1:Y:S02]  /*b2e0*/  @P0 LDC.64 R6, c[0x0][0x420] ;  /* 0x00010800ff060b82 */ /* 0x000e640000000a00 */
[----:B-1----:R-:W-:-:S05]  /*b2f0*/  @P0 IMAD.HI.U32 R6, R8, R6, RZ ;  /* 0x0000000608060227 */ /* 0x002fca00078e00ff */
[----:B------:R-:W-:Y:S01]  /*b300*/  @P0 SHF.R.U32.HI R10, RZ, R7, R6 ;  /* 0x00000007ff0a0219 */ /* 0x000fe20000011606 */
[----:B------:R-:W-:-:S03]  /*b310*/  IMAD R6, R5, UR4, RZ ;  /* 0x0000000405067c24 */ /* 0x000fc6000f8e02ff */
[----:B------:R-:W-:Y:S01]  /*b320*/  SHF.R.S32.HI R7, RZ, 0x1f, R10 ;  /* 0x0000001fff077819 */ /* 0x000fe2000001140a */
[----:B------:R-:W-:Y:S02]  /*b330*/  IMAD R12, R0, UR5, R6 ;  /* 0x00000005000c7c24 */ /* 0x000fe4000f8e0206 */
[----:B------:R-:W-:-:S04]  /*b340*/  IMAD.MOV.U32 R6, RZ, RZ, R10 ;  /* 0x000000ffff067224 */ /* 0x000fc800078e000a */
[----:B------:R-:W-:-:S04]  /*b350*/  IMAD.WIDE.U32 R6, R0, UR4, R6 ;  /* 0x0000000400067c25 */ /* 0x000fc8000f8e0006 */
[----:B------:R-:W-:Y:S01]  /*b360*/  IMAD.IADD R12, R12, 0x1, R7 ;  /* 0x000000010c0c7824 */ /* 0x000fe200078e0207 */
[----:B------:R-:W-:-:S04]  /*b370*/  LEA R2, P0, R6, R2, 0x2 ;  /* 0x0000000206027211 */ /* 0x000fc800078010ff */
[----:B------:R-:W-:Y:S01]  /*b380*/  LEA.HI.X R3, R6, R3, R12, 0x2, P0 ;  /* 0x0000000306037211 */ /* 0x000fe200000f140c */
[----:B------:R-:W-:-:S04]  /*b390*/  IMAD.MOV R6, RZ, RZ, -R10 ;  /* 0x000000ffff067224 */ /* 0x000fc800078e0a0a */
[----:B------:R1:W5:Y:S01]  /*b3a0*/  LDG.E R7, desc[UR40][R2.64] ;  /* 0x0000002802077981 */ /* 0x000362000c1e1900 */
[----:B------:R-:W-:-:S07]  /*b3b0*/  IMAD R8, R13, R6, R8 ;  /* 0x000000060d087224 */ /* 0x000fce00078e0208 */
.L_x_317:
[----:B-1----:R-:W1:Y:S01]  /*b3c0*/  S2R R3, SR_CgaCtaId ;  /* 0x0000000000037919 */ /* 0x002e620000008800 */
[----:B------:R-:W-:Y:S02]  /*b3d0*/  MOV R2, 0x400 ;  /* 0x0000040000027802 */ /* 0x000fe40000000f00 */
[----:B------:R-:W-:Y:S02]  /*b3e0*/  SHF.L.U32 R6, R14, 0x1f, RZ ;  /* 0x0000001f0e067819 */ /* 0x000fe400000006ff */
[----:B-1----:R-:W-:-:S05]  /*b3f0*/  LEA R2, R3, R2, 0x18 ;  /* 0x0000000203027211 */ /* 0x002fca00078ec0ff */
[----:B------:R-:W-:-:S04]  /*b400*/  IMAD R3, R15, 0x8, R2 ;  /* 0x000000080f037824 */ /* 0x000fc800078e0202 */
[----:B------:R-:W1:Y:S02]  /*b410*/  SYNCS.PHASECHK.TRANS64.TRYWAIT P0, [R3+URZ+0x22840], R6 ;  /* 0x02284006030075a7 */ /* 0x000e64000800017f */
[----:B-1----:R-:W-:Y:S05]  /*b420*/  @!P0 BRA `(.L_x_318) ;  /* 0x0000002400cc8947 */ /* 0x002fea0003800000 */
.L_x_376:
[----:B------:R-:W2:Y:S02]  /*b430*/  S2R R2, SR_TID.X ;  /* 0x0000000000027919 */ /* 0x000ea40000002100 */
[----:B--2---:R-:W-:-:S04]  /*b440*/  LOP3.LUT R2, R2, 0x7f, RZ, 0xc0, !PT ;  /* 0x0000007f02027812 */ /* 0x004fc800078ec0ff */
[----:B------:R-:W-:-:S13]  /*b450*/  ISETP.NE.AND P1, PT, R2, RZ, PT ;  /* 0x000000ff0200720c */ /* 0x000fda0003f25270 */
[----:B------:R-:W-:Y:S05]  /*b460*/  @P1 BRA `(.L_x_319) ;  /* 0x00000000001c1947 */ /* 0x000fea0003800000 */
[----:B------:R-:W2:Y:S02]  /*b470*/  S2R R2, SR_TID.X ;  /* 0x0000000000027919 */ /* 0x000ea40000002100 */
[----:B--2---:R-:W-:-:S04]  /*b480*/  LOP3.LUT R2, R2, 0x1f, RZ, 0xc0, !PT ;  /* 0x0000001f02027812 */ /* 0x004fc800078ec0ff */
[----:B------:R-:W-:Y:S01]  /*b490*/  ISETP.NE.AND P0, PT, R2, RZ, PT ;  /* 0x000000ff0200720c */ /* 0x000fe20003f05270 */
[----:B------:R-:W-:-:S04]  /*b4a0*/  IMAD.MOV.U32 R2, RZ, RZ, 0x3000 ;  /* 0x00003000ff027424 */ /* 0x000fc800078e00ff */
[----:B------:R2:W-:Y:S08]  /*b4b0*/  SYNCS.ARRIVE.TRANS64 RZ, [R3+URZ+0x22830], R2 ;  /* 0x0228300203ff79a7 */ /* 0x0005f0000800003f */
[----:B------:R-:W-:Y:S05]  /*b4c0*/  @!P0 BRA `(.L_x_319) ;  /* 0x0000000000048947 */ /* 0x000fea0003800000 */
[----:B------:R-:W-:Y:S01]  /*b4d0*/  BPT.TRAP 0x1 ;  /* 0x000000040000795c */ /* 0x000fe20000300000 */
.L_x_319:
[----:B--2---:R-:W2:Y:S01]  /*b4e0*/  LDL R2, [R1] ;  /* 0x0000000001027983 */ /* 0x004ea20000100800 */
[----:B------:R-:W-:-:S03]  /*b4f0*/  MOV R12, 0x400 ;  /* 0x00000400000c7802 */ /* 0x000fc60000000f00 */
[----:B------:R-:W3:Y:S01]  /*b500*/  LDL R10, [R1+0x8] ;  /* 0x00000800010a7983 */ /* 0x000ee20000100800 */
[----:B------:R-:W4:Y:S01]  /*b510*/  S2R R13, SR_CgaCtaId ;  /* 0x00000000000d7919 */ /* 0x000f220000008800 */
[----:B------:R-:W-:Y:S01]  /*b520*/  R2UR UR9, R3 ;  /* 0x00000000030972ca */ /* 0x000fe200000e0000 */
[----:B------:R-:W-:Y:S01]  /*b530*/  UIADD3 UR4, UP0, UR38, 0x370, URZ ;  /* 0x0000037026047890 */ /* 0x000fe2000ff1e03f */
[----:B------:R-:W-:Y:S02]  /*b540*/  R2UR UR12, R4 ;  /* 0x00000000040c72ca */ /* 0x000fe400000e0000 */
[----:B-----5:R-:W-:Y:S01]  /*b550*/  R2UR UR13, R7 ;  /* 0x00000000070d72ca */ /* 0x020fe200000e0000 */
[----:B------:R-:W-:Y:S01]  /*b560*/  UIADD3.X UR5, URZ, UR39, URZ, UP0, !UPT ;  /* 0x000000273f057290 */ /* 0x000fe200087fe43f */
[----:B----4-:R-:W-:-:S07]  /*b570*/  LEA R12, R13, R12, 0x18 ;  /* 0x0000000c0d0c7211 */ /* 0x010fce00078ec0ff */
[----:B------:R-:W-:Y:S01]  /*b580*/  UIADD3 UR9, UR9, 0x22830, URZ ;  /* 0x0002283009097890 */ /* 0x000fe2000fffe03f */
[----:B------:R-:W-:Y:S01]  /*b590*/  UMOV UR6, 0x0 ;  /* 0x0000000000067882 */ /* 0x000fe20000000000 */
[----:B------:R-:W-:Y:S01]  /*b5a0*/  UMOV UR7, 0x14f00000 ;  /* 0x14f0000000077882 */ /* 0x000fe20000000000 */
[----:B------:R-:W-:Y:S01]  /*b5b0*/  UMOV UR10, URZ ;  /* 0x0000003f000a7c82 */ /* 0x000fe20008000000 */
[----:B--2---:R-:W-:-:S05]  /*b5c0*/  IMAD R2, R2, 0x3000, R12 ;  /* 0x0000300002027824 */ /* 0x004fca00078e020c */
[----:B------:R-:W-:Y:S01]  /*b5d0*/  R2UR UR8, R2 ;  /* 0x00000000020872ca */ /* 0x000fe200000e0000 */
[----:B---3--:R-:W-:-:S05]  /*b5e0*/  IMAD R8, R8, 0x60, R10 ;  /* 0x0000006008087824 */ /* 0x008fca00078e020a */
[----:B------:R-:W-:-:S07]  /*b5f0*/  R2UR UR11, R8 ;  /* 0x00000000080b72ca */ /* 0x000fce00000e0000 */
[----:B------:R-:W-:-:S09]  /*b600*/  UIADD3 UR8, UR8, 0x1c400, URZ ;  /* 0x0001c40008087890 */ /* 0x000fd2000fffe03f */
[----:B------:R2:W-:Y:S01]  /*b610*/  UTMALDG.4D [UR8], [UR4], desc[UR6] ;  /* 0x00000608040075b4 */ /* 0x0005e20008019000 */
[----:B------:R-:W3:Y:S02]  /*b620*/  SYNCS.PHASECHK.TRANS64.TRYWAIT P0, [R3+URZ+0x22860], R6 ;  /* 0x02286006030075a7 */ /* 0x000ee4000800017f */
[----:B--23--:R-:W-:Y:S05]  /*b630*/  @!P0 BRA `(.L_x_320) ;  /* 0x00000024005c8947 */ /* 0x00cfea0003800000 */
.L_x_377:
[----:B------:R-:W-:Y:S05]  /*b640*/  @P1 BRA `(.L_x_321) ;  /* 0x00000000001c1947 */ /* 0x000fea0003800000 */
[----:B------:R-:W3:Y:S02]  /*b650*/  S2R R2, SR_TID.X ;  /* 0x0000000000027919 */ /* 0x000ee40000002100 */
[----:B---3--:R-:W-:-:S04]  /*b660*/  LOP3.LUT R2, R2, 0x1f, RZ, 0xc0, !PT ;  /* 0x0000001f02027812 */ /* 0x008fc800078ec0ff */
[----:B------:R-:W-:Y:S01]  /*b670*/  ISETP.NE.AND P0, PT, R2, RZ, PT ;  /* 0x000000ff0200720c */ /* 0x000fe20003f05270 */
[----:B------:R-:W-:-:S04]  /*b680*/  IMAD.MOV.U32 R2, RZ, RZ, 0xc000 ;  /* 0x0000c000ff027424 */ /* 0x000fc800078e00ff */
[----:B------:R3:W-:Y:S08]  /*b690*/  SYNCS.ARRIVE.TRANS64 RZ, [R3+URZ+0x22850], R2 ;  /* 0x0228500203ff79a7 */ /* 0x0007f0000800003f */
[----:B------:R-:W-:Y:S05]  /*b6a0*/  @!P0 BRA `(.L_x_321) ;  /* 0x0000000000048947 */ /* 0x000fea0003800000 */
[----:B------:R-:W-:Y:S01]  /*b6b0*/  BPT.TRAP 0x1 ;  /* 0x000000040000795c */ /* 0x000fe20000300000 */
.L_x_321:
[----:B---3--:R-:W3:Y:S01]  /*b6c0*/  LDL R2, [R1] ;  /* 0x0000000001027983 */ /* 0x008ee20000100800 */
[----:B-12---:R-:W-:Y:S01]  /*b6d0*/  MOV R6, 0x400 ;  /* 0x0000040000067802 */ /* 0x006fe20000000f00 */
[----:B------:R-:W1:Y:S01]  /*b6e0*/  S2R R10, SR_CgaCtaId ;  /* 0x00000000000a7919 */ /* 0x000e620000008800 */
[----:B------:R-:W-:Y:S01]  /*b6f0*/  R2UR UR9, R3 ;  /* 0x00000000030972ca */ /* 0x000fe200000e0000 */
[----:B------:R-:W-:Y:S01]  /*b700*/  UIADD3 UR4, UP0, UR38, 0x470, URZ ;  /* 0x0000047026047890 */ /* 0x000fe2000ff1e03f */
[----:B------:R-:W-:Y:S02]  /*b710*/  R2UR UR11, R8 ;  /* 0x00000000080b72ca */ /* 0x000fe400000e0000 */
[----:B------:R-:W-:Y:S02]  /*b720*/  R2UR UR12, R4 ;  /* 0x00000000040c72ca */ /* 0x000fe400000e0000 */
[----:B------:R-:W-:Y:S01]  /*b730*/  R2UR UR13, R7 ;  /* 0x00000000070d72ca */ /* 0x000fe200000e0000 */
[----:B------:R-:W-:Y:S01]  /*b740*/  UIADD3.X UR5, URZ, UR39, URZ, UP0, !UPT ;  /* 0x000000273f057290 */ /* 0x000fe200087fe43f */
[----:B-1----:R-:W-:-:S05]  /*b750*/  LEA R6, R10, R6, 0x18 ;  /* 0x000000060a067211 */ /* 0x002fca00078ec0ff */
[----:B------:R-:W-:Y:S01]  /*b760*/  UIADD3 UR9, UR9, 0x22850, URZ ;  /* 0x0002285009097890 */ /* 0x000fe2000fffe03f */
[----:B------:R-:W-:Y:S01]  /*b770*/  UMOV UR10, URZ ;  /* 0x0000003f000a7c82 */ /* 0x000fe20008000000 */
[----:B------:R-:W-:Y:S01]  /*b780*/  UMOV UR6, 0x0 ;  /* 0x0000000000067882 */ /* 0x000fe20000000000 */
[----:B------:R-:W-:Y:S01]  /*b790*/  UMOV UR7, 0x14f00000 ;  /* 0x14f0000000077882 */ /* 0x000fe20000000000 */
[----:B------:R-:W-:Y:S01]  /*b7a0*/  UMOV UR16, 0x40 ;  /* 0x0000004000107882 */ /* 0x000fe20000000000 */
[----:B---3--:R-:W-:-:S05]  /*b7b0*/  IMAD R2, R2, 0xc000, R6 ;  /* 0x0000c00002027824 */ /* 0x008fca00078e0206 */
[----:B------:R-:W-:-:S13]  /*b7c0*/  R2UR UR14, R2 ;  /* 0x00000000020e72ca */ /* 0x000fda00000e0000 */
[----:B------:R-:W-:Y:S02]  /*b7d0*/  UIADD3 UR8, UR14, 0x400, URZ ;  /* 0x000004000e087890 */ /* 0x000fe4000fffe03f */
[----:B------:R-:W-:Y:S02]  /*b7e0*/  UIADD3 UR15, UR14, 0x3400, URZ ;  /* 0x000034000e0f7890 */ /* 0x000fe4000fffe03f */
[----:B------:R-:W-:Y:S02]  /*b7f0*/  UIADD3 UR17, UR14, 0x6400, URZ ;  /* 0x000064000e117890 */ /* 0x000fe4000fffe03f */
[----:B------:R-:W-:-:S03]  /*b800*/  UIADD3 UR18, UR14, 0x9400, URZ ;  /* 0x000094000e127890 */ /* 0x000fc6000fffe03f */
[----:B------:R1:W-:Y:S01]  /*b810*/  UTMALDG.4D [UR8], [UR4], desc[UR6] ;  /* 0x00000608040075b4 */ /* 0x0003e20008019000 */
[----:B------:R-:W-:Y:S01]  /*b820*/  UMOV UR14, 0x80 ;  /* 0x00000080000e7882 */ /* 0x000fe20000000000 */
[----:B-1----:R-:W-:Y:S01]  /*b830*/  UMOV UR8, UR15 ;  /* 0x0000000f00087c82 */ /* 0x002fe20008000000 */
[----:B------:R-:W-:Y:S02]  /*b840*/  UMOV UR10, UR16 ;  /* 0x00000010000a7c82 */ /* 0x000fe40008000000 */
        /* <DEDUP_REMOVED lines=9> */
.L_x_316:
[----:B------:R-:W-:Y:S05]  /*b8e0*/  BSYNC B2 ;  /* 0x0000000000027941 */ /* 0x000fea0003800000 */
.L_x_315:
[----:B------:R-:W2:Y:S02]  /*b8f0*/  LDL.LU R2, [R1+0x14] ;  /* 0x0000140001027983 */ /* 0x000ea40000300800 */
[----:B--2---:R-:W-:-:S07]  /*b900*/  VIADD R8, R2, 0xfffffffd ;  /* 0xfffffffd02087836 */ /* 0x004fce0000000000 */
.L_x_314:
[----:B------:R-:W-:Y:S05]  /*b910*/  BSYNC B1 ;  /* 0x0000000000017941 */ /* 0x000fea0003800000 */
.L_x_313:
[----:B------:R-:W-:-:S05]  /*b920*/  IMAD.MOV R2, RZ, RZ, -R11 ;  /* 0x000000ffff027224 */ /* 0x000fca00078e0a0b */
[----:B------:R-:W-:-:S13]  /*b930*/  ISETP.NE.AND P0, PT, R9, R2, PT ;  /* 0x000000020900720c */ /* 0x000fda0003f05270 */
[----:B------:R-:W-:Y:S05]  /*b940*/  @!P0 BRA `(.L_x_312) ;  /* 0x0000000c009c8947 */ /* 0x000fea0003800000 */
.L_x_336:
[----:B------:R-:W2:Y:S04]  /*b950*/  LDL.LU R3, [R1] ;  /* 0x0000000001037983 */ /* 0x000ea80000300800 */
[----:B------:R-:W3:Y:S01]  /*b960*/  LDL.LU R2, [R1+0x4] ;  /* 0x0000040001027983 */ /* 0x000ee20000300800 */
[----:B------:R-:W-:Y:S05]  /*b970*/  YIELD ;  /* 0x0000000000007946 */ /* 0x000fea0003800000 */
[----:B------:R-:W-:Y:S01]  /*b980*/  BSSY B1, `(.L_x_322) ;  /* 0x000006d000017945 */ /* 0x000fe20003800000 */
[----:B--2---:R-:W-:-:S05]  /*b990*/  VIADD R9, R3, 0x1 ;  /* 0x0000000103097836 */ /* 0x004fca0000000000 */
[----:B------:R-:W-:-:S04]  /*b9a0*/  ISETP.NE.AND P0, PT, R9, 0x2, PT ;  /* 0x000000020900780c */ /* 0x000fc80003f05270 */
[----:B------:R-:W-:Y:S02]  /*b9b0*/  SEL R10, RZ, 0x1, P0 ;  /* 0x00000001ff0a7807 */ /* 0x000fe40000000000 */
[----:B------:R-:W-:Y:S02]  /*b9c0*/  SEL R9, R9, RZ, P0 ;  /* 0x000000ff09097207 */ /* 0x000fe40000000000 */
[----:B---3--:R-:W-:Y:S01]  /*b9d0*/  LOP3.LUT R10, R2, R10, RZ, 0x3c, !PT ;  /* 0x0000000a020a7212 */ /* 0x008fe200078e3cff */
[----:B-1----:R-:W-:Y:S06]  /*b9e0*/  @!P6 BRA `(.L_x_323) ;  /* 0x000000040098e947 */ /* 0x002fec0003800000 */
[----:B------:R-:W-:Y:S01]  /*b9f0*/  ULDC.64 UR4, c[0x0][0x3f8] ;  /* 0x0000fe0000047ab9 */ /* 0x000fe20000000a00 */
[----:B------:R-:W-:Y:S01]  /*ba00*/  IMAD.MOV.U32 R11, RZ, RZ, R8 ;  /* 0x000000ffff0b7224 */ /* 0x000fe200078e0008 */
[----:B------:R-:W-:-:S04]  /*ba10*/  ISETP.NE.U32.AND P0, PT, RZ, UR4, PT ;  /* 0x00000004ff007c0c */ /* 0x000fc8000bf05070 */
[----:B------:R-:W-:-:S13]  /*ba20*/  ISETP.NE.AND.EX P0, PT, RZ, UR5, PT, P0 ;  /* 0x00000005ff007c0c */ /* 0x000fda000bf05300 */
[----:B------:R-:W-:Y:S05]  /*ba30*/  @!P0 BRA `(.L_x_324) ;  /* 0x0000000000448947 */ /* 0x000fea0003800000 */
[----:B------:R-:W1:Y:S01]  /*ba40*/  LDC R7, c[0x0][0x41c] ;  /* 0x00010700ff077b82 */ /* 0x000e620000000800 */
[----:B------:R-:W-:Y:S01]  /*ba50*/  ULDC.64 UR6, c[0x0][0x408] ;  /* 0x0001020000067ab9 */ /* 0x000fe20000000a00 */
[----:B-1----:R-:W-:-:S13]  /*ba60*/  ISETP.NE.AND P0, PT, R7, 0x1, PT ;  /* 0x000000010700780c */ /* 0x002fda0003f05270 */
[----:B------:R-:W1:Y:S02]  /*ba70*/  @P0 LDC.64 R2, c[0x0][0x420] ;  /* 0x00010800ff020b82 */ /* 0x000e640000000a00 */
[----:B-1----:R-:W-:-:S04]  /*ba80*/  @P0 IMAD.HI.U32 R6, R8, R2, RZ ;  /* 0x0000000208060227 */ /* 0x002fc800078e00ff */
[----:B------:R-:W-:Y:S01]  /*ba90*/  IMAD.MOV.U32 R2, RZ, RZ, R8 ;  /* 0x000000ffff027224 */ /* 0x000fe200078e0008 */
[----:B------:R-:W-:-:S04]  /*baa0*/  @P0 SHF.R.U32.HI R2, RZ, R3, R6 ;  /* 0x00000003ff020219 */ /* 0x000fc80000011606 */
[--C-:B------:R-:W-:Y:S01]  /*bab0*/  SHF.R.S32.HI R3, RZ, 0x1f, R2.reuse ;  /* 0x0000001fff037819 */ /* 0x100fe20000011402 */
[----:B------:R-:W-:-:S04]  /*bac0*/  IMAD.MOV R11, RZ, RZ, -R2 ;  /* 0x000000ffff0b7224 */ /* 0x000fc800078e0a02 */
[----:B------:R-:W-:Y:S02]  /*bad0*/  IMAD R11, R7, R11, R8 ;  /* 0x0000000b070b7224 */ /* 0x000fe400078e0208 */
[----:B------:R-:W-:Y:S02]  /*bae0*/  IMAD R7, R5, UR6, RZ ;  /* 0x0000000605077c24 */ /* 0x000fe4000f8e02ff */
[----:B------:R-:W-:-:S04]  /*baf0*/  IMAD.WIDE.U32 R2, R0, UR6, R2 ;  /* 0x0000000600027c25 */ /* 0x000fc8000f8e0002 */
[----:B------:R-:W-:Y:S01]  /*bb00*/  IMAD R7, R0, UR7, R7 ;  /* 0x0000000700077c24 */ /* 0x000fe2000f8e0207 */
[----:B------:R-:W-:-:S04]  /*bb10*/  LEA R6, P0, R2, UR4, 0x2 ;  /* 0x0000000402067c11 */ /* 0x000fc8000f8010ff */
[----:B------:R-:W-:-:S04]  /*bb20*/  IADD3 R7, R7, R3, RZ ;  /* 0x0000000307077210 */ /* 0x000fc80007ffe0ff */
[----:B------:R-:W-:-:S06]  /*bb30*/  LEA.HI.X R7, R2, UR5, R7, 0x2, P0 ;  /* 0x0000000502077c11 */ /* 0x000fcc00080f1407 */
[----:B------:R1:W5:Y:S02]  /*bb40*/  LDG.E R7, desc[UR40][R6.64] ;  /* 0x0000002806077981 */ /* 0x000364000c1e1900 */
.L_x_324:
[----:B------:R-:W2:Y:S01]  /*bb50*/  S2R R3, SR_CgaCtaId ;  /* 0x0000000000037919 */ /* 0x000ea20000008800 */
[----:B------:R-:W-:-:S04]  /*bb60*/  MOV R2, 0x400 ;  /* 0x0000040000027802 */ /* 0x000fc80000000f00 */
[----:B--2---:R-:W-:Y:S02]  /*bb70*/  LEA R2, R3, R2, 0x18 ;  /* 0x0000000203027211 */ /* 0x004fe400078ec0ff */
[----:B------:R-:W-:-:S03]  /*bb80*/  SHF.L.U32 R3, R10, 0x1f, RZ ;  /* 0x0000001f0a037819 */ /* 0x000fc600000006ff */
[----:B------:R-:W-:-:S04]  /*bb90*/  IMAD R2, R9, 0x8, R2 ;  /* 0x0000000809027824 */ /* 0x000fc800078e0202 */
[----:B------:R-:W2:Y:S02]  /*bba0*/  SYNCS.PHASECHK.TRANS64.TRYWAIT P0, [R2+URZ+0x22840], R3 ;  /* 0x02284003020075a7 */ /* 0x000ea4000800017f */
[----:B--2---:R-:W-:Y:S05]  /*bbb0*/  @!P0 BRA `(.L_x_325) ;  /* 0x0000002000108947 */ /* 0x004fea0003800000 */
.L_x_378:
[----:B-1----:R-:W1:Y:S02]  /*bbc0*/  S2R R6, SR_TID.X ;  /* 0x0000000000067919 */ /* 0x002e640000002100 */
[----:B-1----:R-:W-:-:S04]  /*bbd0*/  LOP3.LUT R6, R6, 0x7f, RZ, 0xc0, !PT ;  /* 0x0000007f06067812 */ /* 0x002fc800078ec0ff */
[----:B------:R-:W-:-:S13]  /*bbe0*/  ISETP.NE.AND P0, PT, R6, RZ, PT ;  /* 0x000000ff0600720c */ /* 0x000fda0003f05270 */
[----:B------:R-:W-:Y:S05]  /*bbf0*/  @P0 BRA `(.L_x_326) ;  /* 0x00000000001c0947 */ /* 0x000fea0003800000 */
[----:B------:R-:W1:Y:S01]  /*bc00*/  S2R R6, SR_TID.X ;  /* 0x0000000000067919 */ /* 0x000e620000002100 */
[----:B------:R-:W-:-:S04]  /*bc10*/  IMAD.MOV.U32 R13, RZ, RZ, 0x3000 ;  /* 0x00003000ff0d7424 */ /* 0x000fc800078e00ff */
[----:B------:R3:W-:Y:S01]  /*bc20*/  SYNCS.ARRIVE.TRANS64 RZ, [R2+URZ+0x22830], R13 ;  /* 0x0228300d02ff79a7 */ /* 0x0007e2000800003f */
[----:B-1----:R-:W-:-:S04]  /*bc30*/  LOP3.LUT R6, R6, 0x1f, RZ, 0xc0, !PT ;  /* 0x0000001f06067812 */ /* 0x002fc800078ec0ff */
[----:B------:R-:W-:-:S13]  /*bc40*/  ISETP.NE.AND P1, PT, R6, RZ, PT ;  /* 0x000000ff0600720c */ /* 0x000fda0003f25270 */
[----:B---3--:R-:W-:Y:S05]  /*bc50*/  @!P1 BRA `(.L_x_326) ;  /* 0x0000000000049947 */ /* 0x008fea0003800000 */
[----:B------:R-:W-:Y:S01]  /*bc60*/  BPT.TRAP 0x1 ;  /* 0x000000040000795c */ /* 0x000fe20000300000 */
.L_x_326:
[----:B------:R-:W3:Y:S01]  /*bc70*/  LDL R12, [R1+0x8] ;  /* 0x00000800010c7983 */ /* 0x000ee20000100800 */
[----:B------:R-:W-:Y:S01]  /*bc80*/  MOV R6, 0x400 ;  /* 0x0000040000067802 */ /* 0x000fe20000000f00 */
[----:B------:R-:W1:Y:S01]  /*bc90*/  S2R R13, SR_CgaCtaId ;  /* 0x00000000000d7919 */ /* 0x000e620000008800 */
[----:B------:R-:W-:Y:S01]  /*bca0*/  R2UR UR9, R2 ;  /* 0x00000000020972ca */ /* 0x000fe200000e0000 */
[----:B------:R-:W-:Y:S01]  /*bcb0*/  UIADD3 UR4, UP0, UR38, 0x370, URZ ;  /* 0x0000037026047890 */ /* 0x000fe2000ff1e03f */
[----:B------:R-:W-:Y:S02]  /*bcc0*/  R2UR UR12, R4 ;  /* 0x00000000040c72ca */ /* 0x000fe400000e0000 */
[----:B-----5:R-:W-:Y:S01]  /*bcd0*/  R2UR UR13, R7 ;  /* 0x00000000070d72ca */ /* 0x020fe200000e0000 */
[----:B------:R-:W-:Y:S01]  /*bce0*/  UIADD3.X UR5, URZ, UR39, URZ, UP0, !UPT ;  /* 0x000000273f057290 */ /* 0x000fe200087fe43f */
[----:B-1----:R-:W-:-:S05]  /*bcf0*/  LEA R6, R13, R6, 0x18 ;  /* 0x000000060d067211 */ /* 0x002fca00078ec0ff */
[----:B------:R-:W-:-:S05]  /*bd00*/  IMAD R6, R9, 0x3000, R6 ;  /* 0x0000300009067824 */ /* 0x000fca00078e0206 */
[----:B------:R-:W-:Y:S01]  /*bd10*/  R2UR UR8, R6 ;  /* 0x00000000060872ca */ /* 0x000fe200000e0000 */
[----:B------:R-:W-:Y:S01]  /*bd20*/  UIADD3 UR9, UR9, 0x22830, URZ ;  /* 0x0002283009097890 */ /* 0x000fe2000fffe03f */
[----:B------:R-:W-:Y:S01]  /*bd30*/  UMOV UR6, 0x0 ;  /* 0x0000000000067882 */ /* 0x000fe20000000000 */
[----:B------:R-:W-:Y:S01]  /*bd40*/  UMOV UR7, 0x14f00000 ;  /* 0x14f0000000077882 */ /* 0x000fe20000000000 */
[----:B------:R-:W-:-:S09]  /*bd50*/  UMOV UR10, URZ ;  /* 0x0000003f000a7c82 */ /* 0x000fd20008000000 */
[----:B------:R-:W-:Y:S01]  /*bd60*/  UIADD3 UR8, UR8, 0x1c400, URZ ;  /* 0x0001c40008087890 */ /* 0x000fe2000fffe03f */
[----:B---3--:R-:W-:-:S05]  /*bd70*/  IMAD R6, R11, 0x60, R12 ;  /* 0x000000600b067824 */ /* 0x008fca00078e020c */
[----:B------:R-:W-:-:S13]  /*bd80*/  R2UR UR11, R6 ;  /* 0x00000000060b72ca */ /* 0x000fda00000e0000 */
[----:B------:R1:W-:Y:S01]  /*bd90*/  UTMALDG.4D [UR8], [UR4], desc[UR6] ;  /* 0x00000608040075b4 */ /* 0x0003e20008019000 */
[----:B------:R-:W3:Y:S02]  /*bda0*/  SYNCS.PHASECHK.TRANS64.TRYWAIT P1, [R2+URZ+0x22860], R3 ;  /* 0x02286003020075a7 */ /* 0x000ee4000802017f */
[----:B-1-3--:R-:W-:Y:S05]  /*bdb0*/  @!P1 BRA `(.L_x_327) ;  /* 0x0000001c00a49947 */ /* 0x00afea0003800000 */
.L_x_379:
        /* <DEDUP_REMOVED lines=8> */
.L_x_328:
        /* <DEDUP_REMOVED lines=33> */
.L_x_323:
[----:B------:R-:W-:Y:S05]  /*c050*/  BSYNC B1 ;  /* 0x0000000000017941 */ /* 0x000fea0003800000 */
.L_x_322:
[----:B------:R-:W-:Y:S01]  /*c060*/  VIADD R9, R9, 0x1 ;  /* 0x0000000109097836 */ /* 0x000fe20000000000 */
[----:B------:R-:W-:Y:S04]  /*c070*/  BSSY B1, `(.L_x_329) ;  /* 0x0000070000017945 */ /* 0x000fe80003800000 */
[----:B------:R-:W-:-:S04]  /*c080*/  ISETP.NE.AND P0, PT, R9, 0x2, PT ;  /* 0x000000020900780c */ /* 0x000fc80003f05270 */
[----:B------:R-:W-:Y:S02]  /*c090*/  SEL R3, RZ, 0x1, P0 ;  /* 0x00000001ff037807 */ /* 0x000fe40000000000 */
[----:B------:R-:W-:Y:S02]  /*c0a0*/  SEL R12, R9, RZ, P0 ;  /* 0x000000ff090c7207 */ /* 0x000fe40000000000 */
[----:B------:R-:W-:-:S05]  /*c0b0*/  LOP3.LUT R11, R10, R3, RZ, 0x3c, !PT ;  /* 0x000000030a0b7212 */ /* 0x000fca00078e3cff */
[----:B------:R1:W-:Y:S04]  /*c0c0*/  STL [R1+0x4], R11 ;  /* 0x0000040b01007387 */ /* 0x0003e80000100800 */
[----:B------:R1:W-:Y:S01]  /*c0d0*/  STL [R1], R12 ;  /* 0x0000000c01007387 */ /* 0x0003e20000100800 */
[----:B------:R-:W-:Y:S05]  /*c0e0*/  @!P6 BRA `(.L_x_330) ;  /* 0x0000000400a0e947 */ /* 0x000fea0003800000 */
[----:B------:R-:W-:Y:S01]  /*c0f0*/  ULDC.64 UR4, c[0x0][0x3f8] ;  /* 0x0000fe0000047ab9 */ /* 0x000fe20000000a00 */
[----:B------:R-:W-:Y:S01]  /*c100*/  VIADD R9, R8, 0xffffffff ;  /* 0xffffffff08097836 */ /* 0x000fe20000000000 */
[----:B------:R-:W-:-:S04]  /*c110*/  ISETP.NE.U32.AND P0, PT, RZ, UR4, PT ;  /* 0x00000004ff007c0c */ /* 0x000fc8000bf05070 */
[----:B------:R-:W-:-:S13]  /*c120*/  ISETP.NE.AND.EX P0, PT, RZ, UR5, PT, P0 ;  /* 0x00000005ff007c0c */ /* 0x000fda000bf05300 */
[----:B------:R-:W-:Y:S05]  /*c130*/  @!P0 BRA `(.L_x_331) ;  /* 0x0000000000448947 */ /* 0x000fea0003800000 */
[----:B------:R-:W2:Y:S01]  /*c140*/  LDC R6, c[0x0][0x41c] ;  /* 0x00010700ff067b82 */ /* 0x000ea20000000800 */
[----:B------:R-:W-:Y:S02]  /*c150*/  ULDC.64 UR6, c[0x0][0x408] ;  /* 0x0001020000067ab9 */ /* 0x000fe40000000a00 */
[----:B------:R-:W-:-:S04]  /*c160*/  IMAD R7, R5, UR6, RZ ;  /* 0x0000000605077c24 */ /* 0x000fc8000f8e02ff */
[----:B------:R-:W-:Y:S01]  /*c170*/  IMAD R7, R0, UR7, R7 ;  /* 0x0000000700077c24 */ /* 0x000fe2000f8e0207 */
[----:B--2---:R-:W-:-:S13]  /*c180*/  ISETP.NE.AND P0, PT, R6, 0x1, PT ;  /* 0x000000010600780c */ /* 0x004fda0003f05270 */
[----:B------:R-:W2:Y:S02]  /*c190*/  @P0 LDC.64 R2, c[0x0][0x420] ;  /* 0x00010800ff020b82 */ /* 0x000ea40000000a00 */
[----:B--2---:R-:W-:-:S04]  /*c1a0*/  @P0 IMAD.HI.U32 R10, R9, R2, RZ ;  /* 0x00000002090a0227 */ /* 0x004fc800078e00ff */
[----:B------:R-:W-:Y:S01]  /*c1b0*/  IMAD.MOV.U32 R2, RZ, RZ, R9 ;  /* 0x000000ffff027224 */ /* 0x000fe200078e0009 */
[----:B------:R-:W-:-:S05]  /*c1c0*/  @P0 SHF.R.U32.HI R2, RZ, R3, R10 ;  /* 0x00000003ff020219 */ /* 0x000fca000001160a */
[----:B------:R-:W-:-:S04]  /*c1d0*/  IMAD.MOV R3, RZ, RZ, -R2 ;  /* 0x000000ffff037224 */ /* 0x000fc800078e0a02 */
[----:B------:R-:W-:Y:S01]  /*c1e0*/  IMAD R9, R6, R3, R9 ;  /* 0x0000000306097224 */ /* 0x000fe200078e0209 */
[----:B------:R-:W-:-:S03]  /*c1f0*/  SHF.R.S32.HI R3, RZ, 0x1f, R2 ;  /* 0x0000001fff037819 */ /* 0x000fc60000011402 */
[----:B------:R-:W-:-:S04]  /*c200*/  IMAD.WIDE.U32 R2, R0, UR6, R2 ;  /* 0x0000000600027c25 */ /* 0x000fc8000f8e0002 */
[----:B------:R-:W-:Y:S01]  /*c210*/  IMAD.IADD R7, R7, 0x1, R3 ;  /* 0x0000000107077824 */ /* 0x000fe200078e0203 */
[----:B------:R-:W-:-:S04]  /*c220*/  LEA R6, P0, R2, UR4, 0x2 ;  /* 0x0000000402067c11 */ /* 0x000fc8000f8010ff */
[----:B------:R-:W-:-:S06]  /*c230*/  LEA.HI.X R7, R2, UR5, R7, 0x2, P0 ;  /* 0x0000000502077c11 */ /* 0x000fcc00080f1407 */
[----:B------:R2:W5:Y:S03]  /*c240*/  LDG.E R7, desc[UR40][R6.64] ;  /* 0x0000002806077981 */ /* 0x000566000c1e1900 */
.L_x_331:
[----:B------:R-:W3:Y:S01]  /*c250*/  S2R R3, SR_CgaCtaId ;  /* 0x0000000000037919 */ /* 0x000ee20000008800 */
[----:B------:R-:W-:-:S04]  /*c260*/  MOV R2, 0x400 ;  /* 0x0000040000027802 */ /* 0x000fc80000000f00 */
[----:B---3--:R-:W-:Y:S02]  /*c270*/  LEA R2, R3, R2, 0x18 ;  /* 0x0000000203027211 */ /* 0x008fe400078ec0ff */
[----:B------:R-:W-:-:S03]  /*c280*/  SHF.L.U32 R3, R11, 0x1f, RZ ;  /* 0x0000001f0b037819 */ /* 0x000fc600000006ff */
[----:B------:R-:W-:-:S04]  /*c290*/  IMAD R2, R12, 0x8, R2 ;  /* 0x000000080c027824 */ /* 0x000fc800078e0202 */
[----:B------:R-:W3:Y:S02]  /*c2a0*/  SYNCS.PHASECHK.TRANS64.TRYWAIT P0, [R2+URZ+0x22840], R3 ;  /* 0x02284003020075a7 */ /* 0x000ee4000800017f */
[----:B---3--:R-:W-:Y:S05]  /*c2b0*/  @!P0 BRA `(.L_x_332) ;  /* 0x0000001800788947 */ /* 0x008fea0003800000 */
.L_x_380:
[----:B--2---:R-:W2:Y:S02]  /*c2c0*/  S2R R6, SR_TID.X ;  /* 0x0000000000067919 */ /* 0x004ea40000002100 */
[----:B--2---:R-:W-:-:S04]  /*c2d0*/  LOP3.LUT R6, R6, 0x7f, RZ, 0xc0, !PT ;  /* 0x0000007f06067812 */ /* 0x004fc800078ec0ff */
[----:B------:R-:W-:-:S13]  /*c2e0*/  ISETP.NE.AND P0, PT, R6, RZ, PT ;  /* 0x000000ff0600720c */ /* 0x000fda0003f05270 */
[----:B------:R-:W-:Y:S05]  /*c2f0*/  @P0 BRA `(.L_x_333) ;  /* 0x00000000001c0947 */ /* 0x000fea0003800000 */
[----:B------:R-:W2:Y:S01]  /*c300*/  S2R R6, SR_TID.X ;  /* 0x0000000000067919 */ /* 0x000ea20000002100 */
[----:B-1----:R-:W-:-:S04]  /*c310*/  IMAD.MOV.U32 R11, RZ, RZ, 0x3000 ;  /* 0x00003000ff0b7424 */ /* 0x002fc800078e00ff */
[----:B------:R4:W-:Y:S01]  /*c320*/  SYNCS.ARRIVE.TRANS64 RZ, [R2+URZ+0x22830], R11 ;  /* 0x0228300b02ff79a7 */ /* 0x0009e2000800003f */
[----:B--2---:R-:W-:-:S04]  /*c330*/  LOP3.LUT R6, R6, 0x1f, RZ, 0xc0, !PT ;  /* 0x0000001f06067812 */ /* 0x004fc800078ec0ff */
[----:B------:R-:W-:-:S13]  /*c340*/  ISETP.NE.AND P1, PT, R6, RZ, PT ;  /* 0x000000ff0600720c */ /* 0x000fda0003f25270 */
[----:B----4-:R-:W-:Y:S05]  /*c350*/  @!P1 BRA `(.L_x_333) ;  /* 0x0000000000049947 */ /* 0x010fea0003800000 */
[----:B------:R-:W-:Y:S01]  /*c360*/  BPT.TRAP 0x1 ;  /* 0x000000040000795c */ /* 0x000fe20000300000 */
.L_x_333:
[----:B------:R-:W2:Y:S01]  /*c370*/  LDL R6, [R1] ;  /* 0x0000000001067983 */ /* 0x000ea20000100800 */
[----:B-1----:R-:W-:-:S03]  /*c380*/  MOV R11, 0x400 ;  /* 0x00000400000b7802 */ /* 0x002fc60000000f00 */
[----:B------:R-:W4:Y:S01]  /*c390*/  LDL R10, [R1+0x8] ;  /* 0x00000800010a7983 */ /* 0x000f220000100800 */
[----:B------:R-:W1:Y:S01]  /*c3a0*/  S2R R12, SR_CgaCtaId ;  /* 0x00000000000c7919 */ /* 0x000e620000008800 */
[----:B------:R-:W-:Y:S01]  /*c3b0*/  R2UR UR9, R2 ;  /* 0x00000000020972ca */ /* 0x000fe200000e0000 */
[----:B------:R-:W-:Y:S01]  /*c3c0*/  UIADD3 UR4, UP0, UR38, 0x370, URZ ;  /* 0x0000037026047890 */ /* 0x000fe2000ff1e03f */
[----:B------:R-:W-:Y:S02]  /*c3d0*/  R2UR UR12, R4 ;  /* 0x00000000040c72ca */ /* 0x000fe400000e0000 */
[----:B-----5:R-:W-:Y:S01]  /*c3e0*/  R2UR UR13, R7 ;  /* 0x00000000070d72ca */ /* 0x020fe200000e0000 */
[----:B------:R-:W-:Y:S01]  /*c3f0*/  UIADD3.X UR5, URZ, UR39, URZ, UP0, !UPT ;  /* 0x000000273f057290 */ /* 0x000fe200087fe43f */
[----:B-1----:R-:W-:-:S07]  /*c400*/  LEA R11, R12, R11, 0x18 ;  /* 0x0000000b0c0b7211 */ /* 0x002fce00078ec0ff */
[----:B------:R-:W-:Y:S01]  /*c410*/  UIADD3 UR9, UR9, 0x22830, URZ ;  /* 0x0002283009097890 */ /* 0x000fe2000fffe03f */
[----:B------:R-:W-:Y:S01]  /*c420*/  UMOV UR6, 0x0 ;  /* 0x0000000000067882 */ /* 0x000fe20000000000 */
[----:B------:R-:W-:Y:S01]  /*c430*/  UMOV UR7, 0x14f00000 ;  /* 0x14f0000000077882 */ /* 0x000fe20000000000 */
[----:B------:R-:W-:Y:S01]  /*c440*/  UMOV UR10, URZ ;  /* 0x0000003f000a7c82 */ /* 0x000fe20008000000 */
[----:B--2---:R-:W-:-:S05]  /*c450*/  IMAD R6, R6, 0x3000, R11 ;  /* 0x0000300006067824 */ /* 0x004fca00078e020b */
[----:B------:R-:W-:Y:S01]  /*c460*/  R2UR UR8, R6 ;  /* 0x00000000060872ca */ /* 0x000fe200000e0000 */
[----:B----4-:R-:W-:-:S05]  /*c470*/  IMAD R9, R9, 0x60, R10 ;  /* 0x0000006009097824 */ /* 0x010fca00078e020a */
[----:B------:R-:W-:-:S07]  /*c480*/  R2UR UR11, R9 ;  /* 0x00000000090b72ca */ /* 0x000fce00000e0000 */
[----:B------:R-:W-:-:S09]  /*c490*/  UIADD3 UR8, UR8, 0x1c400, URZ ;  /* 0x0001c40008087890 */ /* 0x000fd2000fffe03f */
[----:B------:R1:W-:Y:S01]  /*c4a0*/  UTMALDG.4D [UR8], [UR4], desc[UR6] ;  /* 0x00000608040075b4 */ /* 0x0003e20008019000 */
[----:B------:R-:W2:Y:S02]  /*c4b0*/  SYNCS.PHASECHK.TRANS64.TRYWAIT P1, [R2+URZ+0x22860], R3 ;  /* 0x02286003020075a7 */ /* 0x000ea4000802017f */
[----:B-12---:R-:W-:Y:S05]  /*c4c0*/  @!P1 BRA `(.L_x_334) ;  /* 0x0000001800089947 */ /* 0x006fea0003800000 */
.L_x_381:
[----:B------:R-:W-:Y:S05]  /*c4d0*/  @P0 BRA `(.L_x_335) ;  /* 0x00000000001c0947 */ /* 0x000fea0003800000 */
[----:B------:R-:W2:Y:S01]  /*c4e0*/  S2R R6, SR_TID.X ;  /* 0x0000000000067919 */ /* 0x000ea20000002100 */
[----:B-1-3--:R-:W-:-:S04]  /*c4f0*/  IMAD.MOV.U32 R3, RZ, RZ, 0xc000 ;  /* 0x0000c000ff037424 */ /* 0x00afc800078e00ff */
[----:B------:R4:W-:Y:S01]  /*c500*/  SYNCS.ARRIVE.TRANS64 RZ, [R2+URZ+0x22850], R3 ;  /* 0x0228500302ff79a7 */ /* 0x0009e2000800003f */
[----:B--2---:R-:W-:-:S04]  /*c510*/  LOP3.LUT R6, R6, 0x1f, RZ, 0xc0, !PT ;  /* 0x0000001f06067812 */ /* 0x004fc800078ec0ff */
[----:B------:R-:W-:-:S13]  /*c520*/  ISETP.NE.AND P1, PT, R6, RZ, PT ;  /* 0x000000ff0600720c */ /* 0x000fda0003f25270 */
[----:B----4-:R-:W-:Y:S05]  /*c530*/  @!P1 BRA `(.L_x_335) ;  /* 0x0000000000049947 */ /* 0x010fea0003800000 */
[----:B------:R-:W-:Y:S01]  /*c540*/  BPT.TRAP 0x1 ;  /* 0x000000040000795c */ /* 0x000fe20000300000 */
.L_x_335:
[----:B-1-3--:R-:W2:Y:S01]  /*c550*/  LDL R3, [R1] ;  /* 0x0000000001037983 */ /* 0x00aea20000100800 */
[----:B------:R-:W-:Y:S01]  /*c560*/  MOV R6, 0x400 ;  /* 0x0000040000067802 */ /* 0x000fe20000000f00 */
        /* <DEDUP_REMOVED lines=13> */
[----:B--2---:R-:W-:-:S05]  /*c640*/  IMAD R2, R3, 0xc000, R6 ;  /* 0x0000c00003027824 */ /* 0x004fca00078e0206 */
        /* <DEDUP_REMOVED lines=18> */
.L_x_330:
[----:B------:R-:W-:Y:S05]  /*c770*/  BSYNC B1 ;  /* 0x0000000000017941 */ /* 0x000fea0003800000 */
.L_x_329:
[C---:B------:R-:W-:Y:S01]  /*c780*/  ISETP.GT.AND P0, PT, R8.reuse, 0x1, PT ;  /* 0x000000010800780c */ /* 0x040fe20003f04270 */
[----:B------:R-:W-:-:S04]  /*c790*/  VIADD R2, R8, 0xfffffffe ;  /* 0xfffffffe08027836 */ /* 0x000fc80000000000 */
[----:B------:R-:W-:-:S08]  /*c7a0*/  IMAD.MOV.U32 R8, RZ, RZ, R2 ;  /* 0x000000ffff087224 */ /* 0x000fd000078e0002 */
[----:B------:R-:W-:Y:S05]  /*c7b0*/  @P0 BRA `(.L_x_336) ;  /* 0xfffffff000640947 */ /* 0x000fea000383ffff */
.L_x_312:
[----:B------:R-:W-:Y:S05]  /*c7c0*/  BSYNC B0 ;  /* 0x0000000000007941 */ /* 0x000fea0003800000 */
.L_x_311:
[----:B------:R-:W2:Y:S01]  /*c7d0*/  LDL.LU R3, [R1] ;  /* 0x0000000001037983 */ /* 0x000ea20000300800 */
[----:B------:R-:W-:Y:S01]  /*c7e0*/  BSSY B0, `(.L_x_337) ;  /* 0x0000016000007945 */ /* 0x000fe20003800000 */
[----:B------:R-:W3:Y:S02]  /*c7f0*/  S2R R2, SR_TID.X ;  /* 0x0000000000027919 */ /* 0x000ee40000002100 */
[----:B---3--:R-:W-:-:S04]  /*c800*/  LOP3.LUT R2, R2, 0x1f, RZ, 0xc0, !PT ;  /* 0x0000001f02027812 */ /* 0x008fc800078ec0ff */
[----:B------:R-:W-:Y:S02]  /*c810*/  ISETP.NE.AND P1, PT, R2, RZ, PT ;  /* 0x000000ff0200720c */ /* 0x000fe40003f25270 */
[----:B--2---:R-:W-:-:S04]  /*c820*/  IADD3 R0, R3, 0x1, RZ ;  /* 0x0000000103007810 */ /* 0x004fc80007ffe0ff */
[----:B------:R-:W-:-:S04]  /*c830*/  ISETP.NE.AND P0, PT, R0, 0x2, PT ;  /* 0x000000020000780c */ /* 0x000fc80003f05270 */
[----:B------:R-:W-:Y:S02]  /*c840*/  SEL R2, R0, RZ, P0 ;  /* 0x000000ff00027207 */ /* 0x000fe40000000000 */
[----:B------:R-:W-:-:S03]  /*c850*/  SEL R0, RZ, 0x1, P0 ;  /* 0x00000001ff007807 */ /* 0x000fc60000000000 */
[----:B------:R2:W-:Y:S01]  /*c860*/  STL [R1], R2 ;  /* 0x0000000201007387 */ /* 0x0005e20000100800 */
[----:B------:R-:W-:Y:S05]  /*c870*/  @P1 BRA `(.L_x_338) ;  /* 0x0000000000301947 */ /* 0x000fea0003800000 */
[----:B------:R-:W3:Y:S01]  /*c880*/  S2R R7, SR_LANEID ;  /* 0x0000000000077919 */ /* 0x000ee20000000000 */
[----:B------:R-:W-:Y:S01]  /*c890*/  VOTEU.ANY UR4, UPT, PT ;  /* 0x0000000000047886 */ /* 0x000fe200038e0100 */
[----:B--2---:R-:W2:Y:S01]  /*c8a0*/  LDC.64 R2, c[0x0][0xc38] ;  /* 0x00030e00ff027b82 */ /* 0x004ea20000000a00 */
[----:B------:R-:W3:Y:S08]  /*c8b0*/  FLO.U32 R4, UR4 ;  /* 0x0000000400047d00 */ /* 0x000ef000080e0000 */
[----:B------:R-:W2:Y:S01]  /*c8c0*/  POPC R5, UR4 ;  /* 0x0000000400057d09 */ /* 0x000ea20008000000 */
[----:B---3--:R-:W-:-:S13]  /*c8d0*/  ISETP.EQ.U32.AND P0, PT, R4, R7, PT ;  /* 0x000000070400720c */ /* 0x008fda0003f02070 */
[----:B--2---:R-:W2:Y:S01]  /*c8e0*/  @P0 ATOMG.E.ADD.STRONG.GPU PT, R3, desc[UR40][R2.64], R5 ;  /* 0x00000005020309a8 */ /* 0x004ea200081ee1e8 */
[----:B------:R-:W3:Y:S02]  /*c8f0*/  S2R R6, SR_LTMASK ;  /* 0x0000000000067919 */ /* 0x000ee40000003900 */
[----:B---3--:R-:W-:-:S04]  /*c900*/  LOP3.LUT R6, R6, UR4, RZ, 0xc0, !PT ;  /* 0x0000000406067c12 */ /* 0x008fc8000f8ec0ff */
[----:B------:R-:W3:Y:S01]  /*c910*/  POPC R7, R6 ;  /* 0x0000000600077309 */ /* 0x000ee20000000000 */
[----:B--2---:R-:W3:Y:S02]  /*c920*/  SHFL.IDX PT, R4, R3, R4, 0x1f ;  /* 0x00001f0403047589 */ /* 0x004ee400000e0000 */
[----:B---3--:R-:W-:-:S07]  /*c930*/  IADD3 R16, R4, UR37, R7 ;  /* 0x0000002504107c10 */ /* 0x008fce000fffe007 */
.L_x_338:
[----:B------:R-:W-:Y:S05]  /*c940*/  BSYNC B0 ;  /* 0x0000000000007941 */ /* 0x000fea0003800000 */
.L_x_337:
[----:B--2---:R-:W2:Y:S02]  /*c950*/  LDL.LU R2, [R1+0x4] ;  /* 0x0000040001027983 */ /* 0x004ea40000300800 */
[----:B--2---:R-:W-:-:S05]  /*c960*/  LOP3.LUT R2, R2, R0, RZ, 0x3c, !PT ;  /* 0x0000000002027212 */ /* 0x004fca00078e3cff */
[----:B------:R2:W-:Y:S02]  /*c970*/  STL [R1+0x4], R2 ;  /* 0x0000040201007387 */ /* 0x0005e40000100800 */
.L_x_294:
[----:B------:R-:W-:Y:S05]  /*c980*/  BSYNC B6 ;  /* 0x0000000000067941 */ /* 0x000fea0003800000 */
.L_x_292:
[----:B------:R-:W-:-:S03]  /*c990*/  UMOV UR4, 0xffffffff ;  /* 0xffffffff00047882 */ /* 0x000fc60000000000 */
[----:B------:R-:W-:Y:S05]  /*c9a0*/  BRA.DIV UR4, `(.L_x_339) ;  /* 0x0000001204e47947 */ /* 0x000fea000b800000 */
[----:B------:R3:W4:Y:S04]  /*c9b0*/  SHFL.IDX PT, R4, R16, RZ, 0x1f ;  /* 0x00001fff10047589 */ /* 0x00072800000e0000 */
[----:B------:R3:W0:Y:S02]  /*c9c0*/  SHFL.IDX PT, R5, R16, 0x1, 0x1f ;  /* 0x00201f0010057f89 */ /* 0x00062400000e0000 */
.L_x_385:
[----:B0-----:R-:W0:Y:S01]  /*c9d0*/  S2R R0, SR_TID.X ;  /* 0x0000000000007919 */ /* 0x001e220000002100 */
[----:B------:R-:W-:Y:S01]  /*c9e0*/  ULDC UR4, c[0x0][0xc14] ;  /* 0x0003050000047ab9 */ /* 0x000fe20000000800 */
[----:B------:R-:W-:Y:S01]  /*c9f0*/  BSSY B0, `(.L_x_340) ;  /* 0x000000b000007945 */ /* 0x000fe20003800000 */
[----:B------:R-:W-:Y:S01]  /*ca00*/  IMAD.MOV.U32 R3, RZ, RZ, RZ ;  /* 0x000000ffff037224 */ /* 0x000fe200078e00ff */
[----:B0-----:R-:W-:Y:S01]  /*ca10*/  LOP3.LUT R8, R0, 0x1f, RZ, 0xc0, !PT ;  /* 0x0000001f00087812 */ /* 0x001fe200078ec0ff */
[----:B------:R-:W-:-:S03]  /*ca20*/  IMAD.U32 R0, RZ, RZ, UR4 ;  /* 0x00000004ff007e24 */ /* 0x000fc6000f8e00ff */
[C---:B------:R-:W-:Y:S01]  /*ca30*/  ISETP.NE.AND P0, PT, R8.reuse, 0x1f, PT ;  /* 0x0000001f0800780c */ /* 0x040fe20003f05270 */
[----:B------:R-:W-:-:S05]  /*ca40*/  IMAD.IADD R7, R8, 0x1, R19 ;  /* 0x0000000108077824 */ /* 0x000fca00078e0213 */
[----:B------:R-:W-:-:S13]  /*ca50*/  ISETP.GE.OR P0, PT, R7, R0, !P0 ;  /* 0x000000000700720c */ /* 0x000fda0004706670 */
[----:B------:R-:W-:Y:S05]  /*ca60*/  @P0 BRA `(.L_x_341) ;  /* 0x00000000000c0947 */ /* 0x000fea0003800000 */
[----:B--2---:R-:W0:Y:S02]  /*ca70*/  LDC.64 R2, c[0x0][0xc58] ;  /* 0x00031600ff027b82 */ /* 0x004e240000000a00 */
[----:B0-----:R-:W-:-:S06]  /*ca80*/  IMAD.WIDE R2, R7, 0x4, R2 ;  /* 0x0000000407027825 */ /* 0x001fcc00078e0202 */
[----:B------:R0:W5:Y:S02]  /*ca90*/  LDG.E R3, desc[UR40][R2.64] ;  /* 0x0000002802037981 */ /* 0x000164000c1e1900 */
.L_x_341:
[----:B------:R-:W-:Y:S05]  /*caa0*/  BSYNC B0 ;  /* 0x0000000000007941 */ /* 0x000fea0003800000 */
.L_x_340:
[----:B------:R-:W-:-:S03]  /*cab0*/  UMOV UR4, 0xffffffff ;  /* 0xffffffff00047882 */ /* 0x000fc60000000000 */
[----:B------:R-:W-:Y:S05]  /*cac0*/  BRA.DIV UR4, `(.L_x_342) ;  /* 0x0000001204e87947 */ /* 0x000fea000b800000 */
[----:B-----5:R-:W0:Y:S01]  /*cad0*/  SHFL.UP PT, R14, R3, 0x1, RZ ;  /* 0x04200000030e7989 */ /* 0x020e2200000e00ff */
[C---:B------:R-:W-:Y:S02]  /*cae0*/  ISETP.NE.AND P0, PT, R8.reuse, RZ, PT ;  /* 0x000000ff0800720c */ /* 0x040fe40003f05270 */
[----:B------:R-:W-:Y:S02]  /*caf0*/  ISETP.GE.U32.AND P1, PT, R8, 0x2, PT ;  /* 0x000000020800780c */ /* 0x000fe40003f26070 */
[----:B0-----:R-:W-:Y:S02]  /*cb00*/  SEL R14, R14, RZ, P0 ;  /* 0x000000ff0e0e7207 */ /* 0x001fe40000000000 */
[----:B------:R-:W-:-:S03]  /*cb10*/  ISETP.GE.U32.AND P0, PT, R8, 0x4, PT ;  /* 0x000000040800780c */ /* 0x000fc60003f06070 */
[----:B------:R-:W-:-:S05]  /*cb20*/  IMAD.IADD R13, R3, 0x1, R14 ;  /* 0x00000001030d7824 */ /* 0x000fca00078e020e */
[----:B------:R-:W2:Y:S02]  /*cb30*/  SHFL.UP PT, R14, R13, 0x2, RZ ;  /* 0x044000000d0e7989 */ /* 0x000ea400000e00ff */
[----:B--2---:R-:W-:Y:S02]  /*cb40*/  SEL R2, R14, RZ, P1 ;  /* 0x000000ff0e027207 */ /* 0x004fe40000800000 */
        /* <DEDUP_REMOVED lines=12> */
[----:B------:R0:W2:Y:S02]  /*cc10*/  SHFL.IDX PT, R14, R2, 0x1f, 0x1f ;  /* 0x03e01f00020e7f89 */ /* 0x0000a400000e0000 */
.L_x_393:
[----:B------:R-:W-:Y:S02]  /*cc20*/  ULDC UR4, c[0x0][0xc10] ;  /* 0x0003040000047ab9 */ /* 0x000fe40000000800 */
[----:B---3--:R-:W-:-:S04]  /*cc30*/  IMAD.U32 R16, RZ, RZ, UR4 ;  /* 0x00000004ff107e24 */ /* 0x008fc8000f8e00ff */
[----:B--2---:R-:W-:-:S04]  /*cc40*/  IMAD R6, R14, R16, RZ ;  /* 0x000000100e067224 */ /* 0x004fc800078e02ff */
[----:B------:R-:W-:-:S05]  /*cc50*/  IMAD.IADD R5, R5, 0x1, R6 ;  /* 0x0000000105057824 */ /* 0x000fca00078e0206 */
[----:B----4-:R-:W-:-:S13]  /*cc60*/  ISETP.GT.AND P0, PT, R5, R4, PT ;  /* 0x000000040500720c */ /* 0x010fda0003f04270 */
[----:B------:R-:W-:Y:S05]  /*cc70*/  @P0 BRA `(.L_x_343) ;  /* 0x0000000000b40947 */ /* 0x000fea0003800000 */
[----:B------:R-:W2:Y:S02]  /*cc80*/  LDC R0, c[0x0][0xc14] ;  /* 0x00030500ff007b82 */ /* 0x000ea40000000800 */
.L_x_348:
[----:B------:R-:W-:-:S05]  /*cc90*/  VIADD R19, R19, 0x1f ;  /* 0x0000001f13137836 */ /* 0x000fca0000000000 */
[----:B--2---:R-:W-:-:S13]  /*cca0*/  ISETP.GE.AND P0, PT, R19, R0, PT ;  /* 0x000000001300720c */ /* 0x004fda0003f06270 */
[----:B------:R-:W-:Y:S05]  /*ccb0*/  @P0 BRA `(.L_x_344) ;  /* 0x00000004005c0947 */ /* 0x000fea0003800000 */
[----:B0-----:R-:W0:Y:S01]  /*ccc0*/  S2R R2, SR_TID.X ;  /* 0x0000000000027919 */ /* 0x001e220000002100 */
[----:B------:R-:W-:Y:S01]  /*ccd0*/  BSSY B0, `(.L_x_345) ;  /* 0x000000a000007945 */ /* 0x000fe20003800000 */
[----:B------:R-:W-:Y:S01]  /*cce0*/  IMAD.MOV.U32 R3, RZ, RZ, RZ ;  /* 0x000000ffff037224 */ /* 0x000fe200078e00ff */
[----:B0-----:R-:W-:-:S04]  /*ccf0*/  LOP3.LUT R8, R2, 0x1f, RZ, 0xc0, !PT ;  /* 0x0000001f02087812 */ /* 0x001fc800078ec0ff */
[C---:B------:R-:W-:Y:S01]  /*cd00*/  ISETP.NE.AND P1, PT, R8.reuse, 0x1f, PT ;  /* 0x0000001f0800780c */ /* 0x040fe20003f25270 */
[----:B------:R-:W-:-:S05]  /*cd10*/  IMAD.IADD R7, R8, 0x1, R19 ;  /* 0x0000000108077824 */ /* 0x000fca00078e0213 */
[----:B------:R-:W-:-:S13]  /*cd20*/  ISETP.GE.OR P0, PT, R7, R0, !P1 ;  /* 0x000000000700720c */ /* 0x000fda0004f06670 */
[----:B------:R-:W-:Y:S05]  /*cd30*/  @P0 BRA `(.L_x_346) ;  /* 0x00000000000c0947 */ /* 0x000fea0003800000 */
[----:B------:R-:W0:Y:S02]  /*cd40*/  LDC.64 R2, c[0x0][0xc58] ;  /* 0x00031600ff027b82 */ /* 0x000e240000000a00 */
[----:B0-----:R-:W-:-:S06]  /*cd50*/  IMAD.WIDE R2, R7, 0x4, R2 ;  /* 0x0000000407027825 */ /* 0x001fcc00078e0202 */
[----:B------:R0:W5:Y:S02]  /*cd60*/  LDG.E R3, desc[UR40][R2.64] ;  /* 0x0000002802037981 */ /* 0x000164000c1e1900 */
.L_x_346:
[----:B------:R-:W-:Y:S05]  /*cd70*/  BSYNC B0 ;  /* 0x0000000000007941 */ /* 0x000fea0003800000 */
.L_x_345:
[----:B------:R-:W-:-:S03]  /*cd80*/  UMOV UR4, 0xffffffff ;  /* 0xffffffff00047882 */ /* 0x000fc60000000000 */
[----:B------:R-:W-:Y:S05]  /*cd90*/  BRA.DIV UR4, `(.L_x_347) ;  /* 0x0000001604047947 */ /* 0x000fea000b800000 */
[----:B-----5:R-:W2:Y:S01]  /*cda0*/  SHFL.UP PT, R14, R3, 0x1, RZ ;  /* 0x04200000030e7989 */ /* 0x020ea200000e00ff */
[C---:B------:R-:W-:Y:S02]  /*cdb0*/  ISETP.NE.AND P0, PT, R8.reuse, RZ, PT ;  /* 0x000000ff0800720c */ /* 0x040fe40003f05270 */
[----:B------:R-:W-:Y:S02]  /*cdc0*/  ISETP.GE.U32.AND P1, PT, R8, 0x2, PT ;  /* 0x000000020800780c */ /* 0x000fe40003f26070 */
[----:B--2---:R-:W-:Y:S02]  /*cdd0*/  SEL R14, R14, RZ, P0 ;  /* 0x000000ff0e0e7207 */ /* 0x004fe40000000000 */
[----:B------:R-:W-:Y:S02]  /*cde0*/  ISETP.GE.U32.AND P0, PT, R8, 0x4, PT ;  /* 0x000000040800780c */ /* 0x000fe40003f06070 */
[----:B------:R-:W-:-:S05]  /*cdf0*/  IADD3 R13, R3, R14, RZ ;  /* 0x0000000e030d7210 */ /* 0x000fca0007ffe0ff */
        /* <DEDUP_REMOVED lines=15> */
.L_x_401:
[----:B------:R-:W-:Y:S02]  /*cef0*/  ULDC UR4, c[0x0][0xc10] ;  /* 0x0003040000047ab9 */ /* 0x000fe40000000800 */
[----:B------:R-:W-:-:S04]  /*cf00*/  IMAD.U32 R16, RZ, RZ, UR4 ;  /* 0x00000004ff107e24 */ /* 0x000fc8000f8e00ff */
[----:B--2---:R-:W-:-:S04]  /*cf10*/  IMAD R6, R14, R16, RZ ;  /* 0x000000100e067224 */ /* 0x004fc800078e02ff */
[----:B------:R-:W-:-:S05]  /*cf20*/  IMAD.IADD R5, R6, 0x1, R5 ;  /* 0x0000000106057824 */ /* 0x000fca00078e0205 */
[----:B------:R-:W-:-:S13]  /*cf30*/  ISETP.GT.AND P0, PT, R5, R4, PT ;  /* 0x000000040500720c */ /* 0x000fda0003f04270 */
[----:B------:R-:W-:Y:S05]  /*cf40*/  @!P0 BRA `(.L_x_348) ;  /* 0xfffffffc00508947 */ /* 0x000fea000383ffff */
.L_x_343:
[----:B------:R-:W-:Y:S01]  /*cf50*/  IMAD.IADD R6, R5, 0x1, -R6 ;  /* 0x0000000105067824 */ /* 0x000fe200078e0a06 */
[----:B------:R-:W-:-:S03]  /*cf60*/  UMOV UR4, 0xffffffff ;  /* 0xffffffff00047882 */ /* 0x000fc60000000000 */
[----:B------:R-:W-:-:S05]  /*cf70*/  IMAD R5, R2, R16, R6 ;  /* 0x0000001002057224 */ /* 0x000fca00078e0206 */
[----:B------:R-:W-:Y:S01]  /*cf80*/  ISETP.GT.AND P6, PT, R5, R4, PT ;  /* 0x000000040500720c */ /* 0x000fe20003fc4270 */
[----:B------:R-:W-:-:S12]  /*cf90*/  BRA.DIV UR4, `(.L_x_349) ;  /* 0x0000001604547947 */ /* 0x000fd8000b800000 */
[----:B------:R-:W-:-:S04]  /*cfa0*/  VOTE.ANY R7, PT, !P6 ;  /* 0x0000000000077806 */ /* 0x000fc800070e0100 */
[----:B------:R-:W2:Y:S02]  /*cfb0*/  POPC R5, R7 ;  /* 0x0000000700057309 */ /* 0x000ea40000000000 */
[----:B--2---:R2:W3:Y:S02]  /*cfc0*/  SHFL.IDX PT, R17, R3, R5, 0x1f ;  /* 0x00001f0503117589 */ /* 0x0044e400000e0000 */
.L_x_405:
[----:B------:R-:W-:Y:S01]  /*cfd0*/  ISETP.NE.AND P0, PT, R7, RZ, PT ;  /* 0x000000ff0700720c */ /* 0x000fe20003f05270 */
[----:B------:R-:W-:-:S12]  /*cfe0*/  IMAD.MOV.U32 R14, RZ, RZ, RZ ;  /* 0x000000ffff0e7224 */ /* 0x000fd800078e00ff */
[----:B------:R-:W-:Y:S05]  /*cff0*/  @!P0 BRA `(.L_x_350) ;  /* 0x0000000000108947 */ /* 0x000fea0003800000 */
[----:B------:R-:W-:Y:S01]  /*d000*/  UMOV UR4, 0xffffffff ;  /* 0xffffffff00047882 */ /* 0x000fe20000000000 */
[----:B-1----:R-:W-:Y:S02]  /*d010*/  VIADD R12, R5, 0xffffffff ;  /* 0xffffffff050c7836 */ /* 0x002fe40000000000 */
[----:B------:R-:W-:Y:S05]  /*d020*/  BRA.DIV UR4, `(.L_x_351) ;  /* 0x0000001604787947 */ /* 0x000fea000b800000 */
[----:B------:R4:W1:Y:S02]  /*d030*/  SHFL.IDX PT, R14, R2, R12, 0x1f ;  /* 0x00001f0c020e7589 */ /* 0x00086400000e0000 */
.L_x_350:
[----:B---3--:R-:W-:Y:S01]  /*d040*/  IABS R7, R17 ;  /* 0x0000001100077213 */ /* 0x008fe20000000000 */
[----:B-1----:R-:W-:Y:S02]  /*d050*/  IMAD R16, R14, R16, R6 ;  /* 0x000000100e107224 */ /* 0x002fe400078e0206 */
[----:B------:R-:W-:Y:S01]  /*d060*/  IMAD.IADD R19, R5, 0x1, R19 ;  /* 0x0000000105137824 */ /* 0x000fe200078e0213 */
[----:B------:R-:W1:Y:S08]  /*d070*/  I2F.RP R8, R7 ;  /* 0x0000000700087306 */ /* 0x000e700000209400 */
[----:B-1----:R-:W2:Y:S02]  /*d080*/  MUFU.RCP R8, R8 ;  /* 0x0000000800087308 */ /* 0x002ea40000001000 */
[----:B--2---:R-:W-:-:S06]  /*d090*/  VIADD R3, R8, 0xffffffe ;  /* 0x0ffffffe08037836 */ /* 0x004fcc0000000000 */
[----:B------:R-:W0:Y:S02]  /*d0a0*/  F2I.FTZ.U32.TRUNC.NTZ R3, R3 ;  /* 0x0000000300037305 */ /* 0x000e24000021f000 */
[----:B0---4-:R-:W-:-:S04]  /*d0b0*/  IMAD.MOV R2, RZ, RZ, -R3 ;  /* 0x000000ffff027224 */ /* 0x011fc800078e0a03 */
[----:B------:R-:W-:Y:S02]  /*d0c0*/  IMAD R9, R2, R7, RZ ;  /* 0x0000000702097224 */ /* 0x000fe400078e02ff */
[----:B------:R-:W-:-:S04]  /*d0d0*/  IMAD.MOV.U32 R2, RZ, RZ, RZ ;  /* 0x000000ffff027224 */ /* 0x000fc800078e00ff */
[----:B------:R-:W-:-:S04]  /*d0e0*/  IMAD.HI.U32 R6, R3, R9, R2 ;  /* 0x0000000903067227 */ /* 0x000fc800078e0002 */
[----:B------:R-:W-:Y:S01]  /*d0f0*/  IMAD.IADD R2, R4, 0x1, -R16 ;  /* 0x0000000104027824 */ /* 0x000fe200078e0a10 */
[----:B------:R-:W-:-:S04]  /*d100*/  IABS R4, R17 ;  /* 0x0000001100047213 */ /* 0x000fc80000000000 */
[----:B------:R-:W-:Y:S02]  /*d110*/  IABS R3, R2 ;  /* 0x0000000200037213 */ /* 0x000fe40000000000 */
[----:B------:R-:W-:-:S03]  /*d120*/  IADD3 R4, RZ, -R4, RZ ;  /* 0x80000004ff047210 */ /* 0x000fc60007ffe0ff */
[----:B------:R-:W-:-:S04]  /*d130*/  IMAD.HI.U32 R6, R6, R3, RZ ;  /* 0x0000000306067227 */ /* 0x000fc800078e00ff */
[----:B------:R-:W-:Y:S01]  /*d140*/  IMAD R4, R6, R4, R3 ;  /* 0x0000000406047224 */ /* 0x000fe200078e0203 */
[----:B------:R-:W-:-:S04]  /*d150*/  LOP3.LUT R3, R2, R17, RZ, 0x3c, !PT ;  /* 0x0000001102037212 */ /* 0x000fc800078e3cff */
[----:B------:R-:W-:-:S13]  /*d160*/  ISETP.GT.U32.AND P0, PT, R7, R4, PT ;  /* 0x000000040700720c */ /* 0x000fda0003f04070 */
[----:B------:R-:W-:Y:S02]  /*d170*/  @!P0 IMAD.IADD R4, R4, 0x1, -R7 ;  /* 0x0000000104048824 */ /* 0x000fe400078e0a07 */
[----:B------:R-:W-:-:S03]  /*d180*/  @!P0 VIADD R6, R6, 0x1 ;  /* 0x0000000106068836 */ /* 0x000fc60000000000 */
[----:B------:R-:W-:-:S13]  /*d190*/  ISETP.GE.U32.AND P0, PT, R4, R7, PT ;  /* 0x000000070400720c */ /* 0x000fda0003f06070 */
        /* <DEDUP_REMOVED lines=9> */
.L_x_344:
[----:B------:R-:W-:Y:S01]  /*d230*/  UMOV UR4, URZ ;  /* 0x0000003f00047c82 */ /* 0x000fe20008000000 */
[----:B------:R-:W-:Y:S01]  /*d240*/  UMOV UR5, URZ ;  /* 0x0000003f00057c82 */ /* 0x000fe20008000000 */
[----:B------:R-:W-:Y:S01]  /*d250*/  ULDC UR6, c[0x0][0xc14] ;  /* 0x0003050000067ab9 */ /* 0x000fe20000000800 */
[----:B------:R-:W-:Y:S02]  /*d260*/  IMAD.MOV.U32 R16, RZ, RZ, R4 ;  /* 0x000000ffff107224 */ /* 0x000fe400078e0004 */
[----:B------:R-:W-:Y:S02]  /*d270*/  IMAD.U32 R17, RZ, RZ, UR4 ;  /* 0x00000004ff117e24 */ /* 0x000fe4000f8e00ff */
[----:B------:R-:W-:Y:S02]  /*d280*/  IMAD.U32 R18, RZ, RZ, UR5 ;  /* 0x00000005ff127e24 */ /* 0x000fe4000f8e00ff */
[----:B------:R-:W-:-:S07]  /*d290*/  IMAD.U32 R19, RZ, RZ, UR6 ;  /* 0x00000006ff137e24 */ /* 0x000fce000f8e00ff */
.L_x_352:
[----:B0-----:R-:W0:Y:S01]  /*d2a0*/  S2R R2, SR_TID.X ;  /* 0x0000000000027919 */ /* 0x001e220000002100 */
[----:B------:R-:W-:Y:S05]  /*d2b0*/  WARPSYNC.ALL ;  /* 0x0000000000007948 */ /* 0x000fea0003800000 */
[----:B------:R-:W-:Y:S01]  /*d2c0*/  BAR.SYNC.DEFER_BLOCKING 0x4, 0x120 ;  /* 0x0104800000007b1d */ /* 0x000fe20000010000 */
[----:B0-----:R-:W-:-:S04]  /*d2d0*/  LOP3.LUT R2, R2, 0x1f, RZ, 0xc0, !PT ;  /* 0x0000001f02027812 */ /* 0x001fc800078ec0ff */
[----:B------:R-:W-:-:S13]  /*d2e0*/  ISETP.NE.AND P0, PT, R2, RZ, PT ;  /* 0x000000ff0200720c */ /* 0x000fda0003f05270 */
[----:B------:R-:W0:Y:S01]  /*d2f0*/  @!P0 S2R R3, SR_CgaCtaId ;  /* 0x0000000000038919 */ /* 0x000e220000008800 */
[----:B------:R-:W-:-:S04]  /*d300*/  @!P0 MOV R2, 0x400 ;  /* 0x0000040000028802 */ /* 0x000fc80000000f00 */
[----:B0-----:R-:W-:-:S05]  /*d310*/  @!P0 LEA R2, R3, R2, 0x18 ;  /* 0x0000000203028211 */ /* 0x001fca00078ec0ff */
[----:B------:R2:W-:Y:S01]  /*d320*/  @!P0 STS.128 [R2+0x228d0], R16 ;  /* 0x0228d01002008388 */ /* 0x0005e20000000c00 */
[----:B------:R-:W-:Y:S06]  /*d330*/  BAR.ARV 0x5, 0x120 ;  /* 0x0144800000007b1d */ /* 0x000fec0000002000 */
[----:B------:R-:W-:-:S13]  /*d340*/  ISETP.GE.AND P0, PT, R19, R0, PT ;  /* 0x000000001300720c */ /* 0x000fda0003f06270 */
[----:B------:R-:W-:Y:S05]  /*d350*/  @!P0 BRA `(.L_x_353) ;  /* 0xffffffc400e08947 */ /* 0x000fea000383ffff */
.L_x_290:
[----:B0-----:R-:W3:Y:S01]  /*d360*/  LDL.LU R0, [R1+0x24] ;  /* 0x0000240001007983 */ /* 0x001ee20000300800 */
[----:B------:R-:W-:Y:S01]  /*d370*/  BSSY B0, `(.L_x_354) ;  /* 0x000000b000007945 */ /* 0x000fe20003800000 */
[----:B------:R-:W0:Y:S01]  /*d380*/  S2R R5, SR_CgaCtaId ;  /* 0x0000000000057919 */ /* 0x000e220000008800 */
[----:B---3--:R-:W-:-:S05]  /*d390*/  VIADD R0, R0, 0x1 ;  /* 0x0000000100007836 */ /* 0x008fca0000000000 */
[----:B--2---:R-:W-:-:S04]  /*d3a0*/  LEA.HI R2, R0, R0, RZ, 0x1 ;  /* 0x0000000000027211 */ /* 0x004fc800078f08ff */
[----:B------:R-:W-:-:S05]  /*d3b0*/  LOP3.LUT R3, R2, 0xfffffffe, RZ, 0xc0, !PT ;  /* 0xfffffffe02037812 */ /* 0x000fca00078ec0ff */
[----:B------:R-:W-:Y:S01]  /*d3c0*/  IMAD.IADD R3, R0, 0x1, -R3 ;  /* 0x0000000100037824 */ /* 0x000fe200078e0a03 */
[----:B------:R-:W-:-:S04]  /*d3d0*/  MOV R0, 0x400 ;  /* 0x0000040000007802 */ /* 0x000fc80000000f00 */
[----:B0-----:R-:W-:Y:S02]  /*d3e0*/  LEA R0, R5, R0, 0x18 ;  /* 0x0000000005007211 */ /* 0x001fe400078ec0ff */
[----:B------:R-:W-:-:S04]  /*d3f0*/  SHF.L.U32 R3, R3, 0x1f, RZ ;  /* 0x0000001f03037819 */ /* 0x000fc800000006ff */
[----:B------:R-:W0:Y:S02]  /*d400*/  SYNCS.PHASECHK.TRANS64.TRYWAIT P0, [R0+URZ+0x22820], R3 ;  /* 0x02282003000075a7 */ /* 0x000e24000800017f */
[----:B0-----:R-:W-:Y:S05]  /*d410*/  @!P0 BRA `(.L_x_355) ;  /* 0x0000001000a08947 */ /* 0x001fea0003800000 */
.L_x_408:
[----:B------:R-:W-:Y:S05]  /*d420*/  BSYNC B0 ;  /* 0x0000000000007941 */ /* 0x000fea0003800000 */
.L_x_354:
[----:B------:R-:W-:-:S03]  /*d430*/  UMOV UR4, 0xffffffff ;  /* 0xffffffff00047882 */ /* 0x000fc60000000000 */
[----:B------:R-:W-:Y:S05]  /*d440*/  BRA.DIV UR4, `(.L_x_356) ;  /* 0x0000001204a87947 */ /* 0x000fea000b800000 */
[----:B------:R-:W2:Y:S02]  /*d450*/  S2R R2, SR_TID.X ;  /* 0x0000000000027919 */ /* 0x000ea40000002100 */
[----:B--2---:R-:W-:-:S04]  /*d460*/  SHF.R.U32.HI R2, RZ, 0x5, R2 ;  /* 0x00000005ff027819 */ /* 0x004fc80000011602 */
[----:B------:R-:W-:-:S05]  /*d470*/  LOP3.LUT R2, R2, 0x3, RZ, 0xc0, !PT ;  /* 0x0000000302027812 */ /* 0x000fca00078ec0ff */
[----:B------:R2:W3:Y:S02]  /*d480*/  SHFL.IDX PT, R14, R2, RZ, 0x1f ;  /* 0x00001fff020e7589 */ /* 0x0004e400000e0000 */
.L_x_411:
[----:B---3--:R-:W-:Y:S01]  /*d490*/  ISETP.NE.AND P0, PT, R14, RZ, PT ;  /* 0x000000ff0e00720c */ /* 0x008fe20003f05270 */
[----:B------:R-:W-:-:S12]  /*d4a0*/  BSSY B0, `(.L_x_357) ;  /* 0x0000027000007945 */ /* 0x000fd80003800000 */
[----:B------:R-:W-:Y:S05]  /*d4b0*/  @P0 BRA `(.L_x_358) ;  /* 0x0000000000940947 */ /* 0x000fea0003800000 */
[----:B------:R-:W-:-:S03]  /*d4c0*/  UMOV UR4, 0xffffffff ;  /* 0xffffffff00047882 */ /* 0x000fc60000000000 */
[----:B------:R-:W-:Y:S05]  /*d4d0*/  BRA.DIV UR4, `(.L_x_359) ;  /* 0x0000001204b87947 */ /* 0x000fea000b800000 */
[----:B------:R-:W-:-:S13]  /*d4e0*/  ELECT P6, URZ, PT ;  /* 0x00000000003f782f */ /* 0x000fda00038c0000 */
.L_x_414:
[----:B------:R-:W-:Y:S05]  /*d4f0*/  @!P6 BRA `(.L_x_358) ;  /* 0x000000000084e947 */ /* 0x000fea0003800000 */
[----:B------:R-:W-:-:S06]  /*d500*/  ULOP3.LUT UR4, UR36, 0x2, URZ, 0xfc, !UPT ;  /* 0x0000000224047892 */ /* 0x000fcc000f8efc3f */
[----:B--2---:R-:W-:-:S04]  /*d510*/  MOV R2, UR4 ;  /* 0x0000000400027c02 */ /* 0x004fc80008000f00 */
[----:B------:R-:W-:-:S13]  /*d520*/  ISETP.NE.AND P2, PT, R2, 0x3, PT ;  /* 0x000000030200780c */ /* 0x000fda0003f45270 */
[----:B------:R-:W-:Y:S05]  /*d530*/  @!P2 BRA `(.L_x_360) ;  /* 0x000000000004a947 */ /* 0x000fea0003800000 */
[----:B------:R-:W-:Y:S01]  /*d540*/  BPT.TRAP 0x1 ;  /* 0x000000040000795c */ /* 0x000fe20000300000 */
.L_x_360:
[----:B0-----:R-:W2:Y:S04]  /*d550*/  LDL R3, [R1] ;  /* 0x0000000001037983 */ /* 0x001ea80000100800 */
[----:B------:R-:W3:Y:S01]  /*d560*/  LDL.LU R7, [R1+0x4] ;  /* 0x0000040001077983 */ /* 0x000ee20000300800 */
[----:B------:R-:W-:-:S04]  /*d570*/  VIADD R2, R0, 0x22840 ;  /* 0x0002284000027836 */ /* 0x000fc80000000000 */
[C---:B--2---:R-:W-:Y:S02]  /*d580*/  IMAD R6, R3.reuse, 0x8, R2 ;  /* 0x0000000803067824 */ /* 0x044fe400078e0202 */
[----:B------:R-:W-:Y:S01]  /*d590*/  VIADD R3, R3, 0x1 ;  /* 0x0000000103037836 */ /* 0x000fe20000000000 */
[----:B---3--:R-:W-:-:S04]  /*d5a0*/  SHF.L.U32 R5, R7, 0x1f, RZ ;  /* 0x0000001f07057819 */ /* 0x008fc800000006ff */
[C---:B------:R-:W-:Y:S01]  /*d5b0*/  ISETP.NE.AND P1, PT, R3.reuse, 0x2, PT ;  /* 0x000000020300780c */ /* 0x040fe20003f25270 */
[----:B------:R-:W0:Y:S03]  /*d5c0*/  SYNCS.PHASECHK.TRANS64.TRYWAIT P0, [R6+URZ], R5 ;  /* 0x00000005060075a7 */ /* 0x000e26000800017f */
[----:B------:R-:W-:Y:S02]  /*d5d0*/  SEL R4, RZ, 0x1, P1 ;  /* 0x00000001ff047807 */ /* 0x000fe40000800000 */
[----:B------:R-:W-:Y:S02]  /*d5e0*/  SEL R3, R3, RZ, P1 ;  /* 0x000000ff03037207 */ /* 0x000fe40000800000 */
[----:B------:R-:W-:-:S03]  /*d5f0*/  LOP3.LUT R4, R7, R4, RZ, 0x3c, !PT ;  /* 0x0000000407047212 */ /* 0x000fc600078e3cff */
[----:B------:R-:W-:Y:S01]  /*d600*/  IMAD R7, R3, 0x8, R2 ;  /* 0x0000000803077824 */ /* 0x000fe200078e0202 */
[----:B------:R-:W-:Y:S01]  /*d610*/  SHF.L.U32 R2, R4, 0x1f, RZ ;  /* 0x0000001f04027819 */ /* 0x000fe200000006ff */
[----:B0-----:R-:W-:Y:S06]  /*d620*/  @!P0 BRA `(.L_x_361) ;  /* 0x0000001000848947 */ /* 0x001fec0003800000 */
.L_x_415:
[----:B------:R-:W2:Y:S02]  /*d630*/  SYNCS.PHASECHK.TRANS64.TRYWAIT P0, [R7+URZ], R2 ;  /* 0x00000002070075a7 */ /* 0x000ea4000800017f */
[----:B--2---:R-:W-:Y:S05]  /*d640*/  @!P0 BRA `(.L_x_362) ;  /* 0x0000001000908947 */ /* 0x004fea0003800000 */
.L_x_416:
[----:B------:R-:W-:Y:S05]  /*d650*/  @!P2 BRA `(.L_x_363) ;  /* 0x000000000004a947 */ /* 0x000fea0003800000 */
[----:B------:R-:W-:Y:S01]  /*d660*/  BPT.TRAP 0x1 ;  /* 0x000000040000795c */ /* 0x000fe20000300000 */
.L_x_363:
[----:B------:R-:W3:Y:S01]  /*d670*/  LDL.LU R4, [R1] ;  /* 0x0000000001047983 */ /* 0x000ee20000300800 */
[----:B------:R-:W-:-:S04]  /*d680*/  VIADD R0, R0, 0x22860 ;  /* 0x0002286000007836 */ /* 0x000fc80000000000 */
[----:B---3--:R-:W-:-:S04]  /*d690*/  IMAD R4, R4, 0x8, R0 ;  /* 0x0000000804047824 */ /* 0x008fc800078e0200 */
[----:B------:R-:W3:Y:S02]  /*d6a0*/  SYNCS.PHASECHK.TRANS64.TRYWAIT P0, [R4+URZ], R5 ;  /* 0x00000005040075a7 */ /* 0x000ee4000800017f */
[----:B---3--:R-:W-:Y:S05]  /*d6b0*/  @!P0 BRA `(.L_x_364) ;  /* 0x0000001000888947 */ /* 0x008fea0003800000 */
.L_x_417:
[----:B------:R-:W-:-:S07]  /*d6c0*/  IMAD R3, R3, 0x8, R0 ;  /* 0x0000000803037824 */ /* 0x000fce00078e0200 */
.L_x_365:
[----:B----4-:R4:W0:Y:S02]  /*d6d0*/  SYNCS.PHASECHK.TRANS64.TRYWAIT P0, [R3+URZ], R2 ;  /* 0x00000002030075a7 */ /* 0x010824000800017f */
[----:B0-----:R-:W-:Y:S05]  /*d6e0*/  @!P0 NANOSLEEP.SYNCS 0x989680 ;  /* 0x009896800000895d */ /* 0x001fea0003900000 */
[----:B------:R-:W0:Y:S02]  /*d6f0*/  @!P0 SYNCS.PHASECHK.TRANS64 P0, [R3+URZ], R2 ;  /* 0x00000002030085a7 */ /* 0x000e24000800007f */
[----:B0-----:R-:W-:Y:S05]  /*d700*/  @!P0 BRA `(.L_x_365) ;  /* 0xfffffffc00f08947 */ /* 0x001fea000383ffff */
.L_x_358:
[----:B------:R-:W-:Y:S05]  /*d710*/  BSYNC B0 ;  /* 0x0000000000007941 */ /* 0x000fea0003800000 */
.L_x_357:
[----:B------:R-:W-:Y:S05]  /*d720*/  EXIT ;  /* 0x000000000000794d */ /* 0x000fea0003800000 */
.L_x_244:
[----:B0-----:R0:W1:Y:S02]  /*d730*/  SYNCS.PHASECHK.TRANS64.TRYWAIT P0, [R6+URZ+0x22800], R3 ;  /* 0x02280003060075a7 */ /* 0x001064000800017f */
[----:B-1----:R-:W-:Y:S05]  /*d740*/  @!P0 NANOSLEEP.SYNCS 0x989680 ;  /* 0x009896800000895d */ /* 0x002fea0003900000 */
[----:B------:R-:W1:Y:S02]  /*d750*/  @!P0 SYNCS.PHASECHK.TRANS64 P0, [R6+URZ+0x22800], R3 ;  /* 0x02280003060085a7 */ /* 0x000e64000800007f */
[----:B-1----:R-:W-:Y:S05]  /*d760*/  @!P0 BRA `(.L_x_244) ;  /* 0xfffffffc00f08947 */ /* 0x002fea000383ffff */
[----:B------:R-:W-:Y:S05]  /*d770*/  BRA `(.L_x_366) ;  /* 0xffffff4000207947 */ /* 0x000fea000383ffff */
.L_x_248:
[----:B--2---:R2:W3:Y:S02]  /*d780*/  SYNCS.PHASECHK.TRANS64.TRYWAIT P1, [R5+URZ+0x22830], R10 ;  /* 0x0228300a050075a7 */ /* 0x0044e4000802017f */
[----:B---3--:R-:W-:Y:S05]  /*d790*/  @!P1 NANOSLEEP.SYNCS 0x989680 ;  /* 0x009896800000995d */ /* 0x008fea0003900000 */
[----:B------:R-:W3:Y:S02]  /*d7a0*/  @!P1 SYNCS.PHASECHK.TRANS64 P1, [R5+URZ+0x22830], R10 ;  /* 0x0228300a050095a7 */ /* 0x000ee4000802007f */
[----:B---3--:R-:W-:Y:S05]  /*d7b0*/  @!P1 BRA `(.L_x_248) ;  /* 0xfffffffc00f09947 */ /* 0x008fea000383ffff */
[----:B------:R-:W-:Y:S05]  /*d7c0*/  BRA `(.L_x_247) ;  /* 0xffffff40004c7947 */ /* 0x000fea000383ffff */
.L_x_252:
[----:B-1----:R1:W3:Y:S02]  /*d7d0*/  SYNCS.PHASECHK.TRANS64.TRYWAIT P2, [R5+URZ+0x22850], R10 ;  /* 0x0228500a050075a7 */ /* 0x0022e4000804017f */
[----:B---3--:R-:W-:Y:S05]  /*d7e0*/  @!P2 NANOSLEEP.SYNCS 0x989680 ;  /* 0x009896800000a95d */ /* 0x008fea0003900000 */
[----:B------:R-:W3:Y:S02]  /*d7f0*/  @!P2 SYNCS.PHASECHK.TRANS64 P2, [R5+URZ+0x22850], R10 ;  /* 0x0228500a0500a5a7 */ /* 0x000ee4000804007f */
[----:B---3--:R-:W-:Y:S05]  /*d800*/  @!P2 BRA `(.L_x_252) ;  /* 0xfffffffc00f0a947 */ /* 0x008fea000383ffff */
[----:B------:R-:W-:Y:S05]  /*d810*/  BRA `(.L_x_251) ;  /* 0xffffff5c00407947 */ /* 0x000fea000383ffff */
.L_x_257:
[----:B0-----:R-:W-:Y:S02]  /*d820*/  IMAD.U32 R0, RZ, RZ, UR23 ;  /* 0x00000017ff007e24 */ /* 0x001fe4000f8e00ff */
[----:B---3--:R-:W-:-:S04]  /*d830*/  IMAD.U32 R5, RZ, RZ, UR25 ;  /* 0x00000019ff057e24 */ /* 0x008fc8000f8e00ff */
[----:B------:R0:W1:Y:S03]  /*d840*/  SYNCS.PHASECHK.TRANS64.TRYWAIT P3, [R0+URZ+0x22830], R5 ;  /* 0x02283005000075a7 */ /* 0x000066000806017f */
[----:B-1----:R-:W-:Y:S05]  /*d850*/  @!P3 NANOSLEEP.SYNCS 0x989680 ;  /* 0x009896800000b95d */ /* 0x002fea0003900000 */
[----:B------:R-:W1:Y:S02]  /*d860*/  @!P3 SYNCS.PHASECHK.TRANS64 P3, [R0+URZ+0x22830], R5 ;  /* 0x022830050000b5a7 */ /* 0x000e64000806007f */
[----:B-1----:R-:W-:Y:S05]  /*d870*/  @!P3 BRA `(.L_x_257) ;  /* 0xfffffffc00e8b947 */ /* 0x002fea000383ffff */
[----:B------:R-:W-:Y:S05]  /*d880*/  BRA `(.L_x_256) ;  /* 0xffffff60005c7947 */ /* 0x000fea000383ffff */
.L_x_261:
[----:B0-----:R-:W-:-:S04]  /*d890*/  IMAD.U32 R6, RZ, RZ, UR25 ;  /* 0x00000019ff067e24 */ /* 0x001fc8000f8e00ff */
[----:B------:R0:W1:Y:S03]  /*d8a0*/  SYNCS.PHASECHK.TRANS64.TRYWAIT P3, [R199+URZ+0x22850], R6 ;  /* 0x02285006c70075a7 */ /* 0x000066000806017f */
[----:B-1----:R-:W-:Y:S05]  /*d8b0*/  @!P3 NANOSLEEP.SYNCS 0x989680 ;  /* 0x009896800000b95d */ /* 0x002fea0003900000 */
[----:B------:R-:W1:Y:S02]  /*d8c0*/  @!P3 SYNCS.PHASECHK.TRANS64 P3, [R199+URZ+0x22850], R6 ;  /* 0x02285006c700b5a7 */ /* 0x000e64000806007f */
[----:B-1----:R-:W-:Y:S05]  /*d8d0*/  @!P3 BRA `(.L_x_261) ;  /* 0xfffffffc00ecb947 */ /* 0x002fea000383ffff */
[----:B------:R-:W-:Y:S05]  /*d8e0*/  BRA `(.L_x_260) ;  /* 0xffffff7c00f87947 */ /* 0x000fea000383ffff */
.L_x_299:
[----:B------:R-:W0:Y:S01]  /*d8f0*/  S2R R5, SR_TID.X ;  /* 0x0000000000057919 */ /* 0x000e220000002100 */
[----:B------:R-:W-:Y:S01]  /*d900*/  BSSY B0, `(.L_x_367) ;  /* 0x000000a000007945 */ /* 0x000fe20003800000 */
[----:B------:R-:W-:Y:S01]  /*d910*/  IMAD.MOV.U32 R12, RZ, RZ, RZ ;  /* 0x000000ffff0c7224 */ /* 0x000fe200078e00ff */
[----:B------:R-:W-:Y:S01]  /*d920*/  MOV R15, 0xffffffff ;  /* 0xffffffff000f7802 */ /* 0x000fe20000000f00 */
[----:B------:R-:W-:Y:S01]  /*d930*/  IMAD.MOV.U32 R11, RZ, RZ, 0x1f ;  /* 0x0000001fff0b7424 */ /* 0x000fe200078e00ff */
[----:B0-----:R-:W-:-:S04]  /*d940*/  SHF.R.U32.HI R5, RZ, 0x5, R5 ;  /* 0x00000005ff057819 */ /* 0x001fc80000011605 */
[----:B------:R-:W-:-:S05]  /*d950*/  LOP3.LUT R5, R5, 0x3, RZ, 0xc0, !PT ;  /* 0x0000000305057812 */ /* 0x000fca00078ec0ff */
[----:B------:R-:W-:-:S07]  /*d960*/  IMAD.MOV.U32 R13, RZ, RZ, R5 ;  /* 0x000000ffff0d7224 */ /* 0x000fce00078e0005 */
[----:B------:R-:W-:Y:S05]  /*d970*/  WARPSYNC.COLLECTIVE R15, `(.L_x_368) ;  /* 0x000000000f087348 */ /* 0x000fea0003c00000 */
[----:B------:R0:W1:Y:S02]  /*d980*/  SHFL.IDX P6, R14, R13, R12, R11 ;  /* 0x0000000c0d0e7389 */ /* 0x00006400000c000b */
[----:B01----:R-:W-:Y:S01]  /*d990*/  ENDCOLLECTIVE ;  /* 0x000000000000791b */ /* 0x003fe20003800000 */
.L_x_368:
[----:B------:R-:W-:Y:S05]  /*d9a0*/  BSYNC B0 ;  /* 0x0000000000007941 */ /* 0x000fea0003800000 */
.L_x_367:
[----:B------:R-:W-:Y:S05]  /*d9b0*/  BRA `(.L_x_369) ;  /* 0xffffffcc00347947 */ /* 0x000fea000383ffff */
.L_x_300:
[----:B------:R-:W-:Y:S01]  /*d9c0*/  BSSY B0, `(.L_x_370) ;  /* 0x0000006000007945 */ /* 0x000fe20003800000 */
[----:B------:R-:W-:-:S07]  /*d9d0*/  IMAD.MOV.U32 R15, RZ, RZ, -0x1 ;  /* 0xffffffffff0f7424 */ /* 0x000fce00078e00ff */
[----:B------:R-:W-:Y:S05]  /*d9e0*/  WARPSYNC.COLLECTIVE R15, `(.L_x_371) ;  /* 0x000000000f0c7348 */ /* 0x000fea0003c00000 */
[----:B------:R-:W-:Y:S02]  /*d9f0*/  ELECT P6, UR62, PT ;  /* 0x00000000003e782f */ /* 0x000fe400038c0000 */
[----:B------:R-:W-:Y:S01]  /*da00*/  MOV R14, UR62 ;  /* 0x0000003e000e7c02 */ /* 0x000fe20008000f00 */
[----:B------:R-:W-:Y:S10]  /*da10*/  ENDCOLLECTIVE ;  /* 0x000000000000791b */ /* 0x000ff40003800000 */
.L_x_371:
[----:B------:R-:W-:Y:S05]  /*da20*/  BSYNC B0 ;  /* 0x0000000000007941 */ /* 0x000fea0003800000 */
.L_x_370:
[----:B------:R-:W-:Y:S05]  /*da30*/  BRA `(.L_x_372) ;  /* 0xffffffcc002c7947 */ /* 0x000fea000383ffff */
.L_x_303:
[----:B0-----:R0:W1:Y:S02]  /*da40*/  SYNCS.PHASECHK.TRANS64.TRYWAIT P0, [R8+URZ+0x22840], R10 ;  /* 0x0228400a080075a7 */ /* 0x001064000800017f */
[----:B-1----:R-:W-:Y:S05]  /*da50*/  @!P0 NANOSLEEP.SYNCS 0x989680 ;  /* 0x009896800000895d */ /* 0x002fea0003900000 */
[----:B------:R-:W1:Y:S02]  /*da60*/  @!P0 SYNCS.PHASECHK.TRANS64 P0, [R8+URZ+0x22840], R10 ;  /* 0x0228400a080085a7 */ /* 0x000e64000800007f */
[----:B-1----:R-:W-:Y:S05]  /*da70*/  @!P0 BRA `(.L_x_303) ;  /* 0xfffffffc00f08947 */ /* 0x002fea000383ffff */
[----:B------:R-:W-:Y:S05]  /*da80*/  BRA `(.L_x_373) ;  /* 0xffffffcc009c7947 */ /* 0x000fea000383ffff */
.L_x_306:
[----:B0-----:R-:W0:Y:S01]  /*da90*/  S2R R10, SR_CgaCtaId ;  /* 0x00000000000a7919 */ /* 0x001e220000008800 */
[----:B------:R-:W-:-:S04]  /*daa0*/  MOV R8, 0x400 ;  /* 0x0000040000087802 */ /* 0x000fc80000000f00 */
[----:B0-----:R-:W-:-:S04]  /*dab0*/  LEA R8, R10, R8, 0x18 ;  /* 0x000000080a087211 */ /* 0x001fc800078ec0ff */
[----:B------:R0:W1:Y:S03]  /*dac0*/  SYNCS.PHASECHK.TRANS64.TRYWAIT P0, [R8+URZ+0x22820], R6 ;  /* 0x02282006080075a7 */ /* 0x000066000800017f */
[----:B-1----:R-:W-:Y:S05]  /*dad0*/  @!P0 NANOSLEEP.SYNCS 0x989680 ;  /* 0x009896800000895d */ /* 0x002fea0003900000 */
[----:B------:R-:W1:Y:S02]  /*dae0*/  @!P0 SYNCS.PHASECHK.TRANS64 P0, [R8+URZ+0x22820], R6 ;  /* 0x02282006080085a7 */ /* 0x000e64000800007f */
[----:B-1----:R-:W-:Y:S05]  /*daf0*/  @!P0 BRA `(.L_x_306) ;  /* 0xfffffffc00e48947 */ /* 0x002fea000383ffff */
[----:B------:R-:W-:Y:S05]  /*db00*/  BRA `(.L_x_374) ;  /* 0xffffffd0007c7947 */ /* 0x000fea000383ffff */
.L_x_309:
[----:B0-----:R0:W1:Y:S02]  /*db10*/  SYNCS.PHASECHK.TRANS64.TRYWAIT P0, [R8+URZ+0x22860], R6 ;  /* 0x02286006080075a7 */ /* 0x001064000800017f */
[----:B-1----:R-:W-:Y:S05]  /*db20*/  @!P0 NANOSLEEP.SYNCS 0x989680 ;  /* 0x009896800000895d */ /* 0x002fea0003900000 */
[----:B------:R-:W1:Y:S02]  /*db30*/  @!P0 SYNCS.PHASECHK.TRANS64 P0, [R8+URZ+0x22860], R6 ;  /* 0x02286006080085a7 */ /* 0x000e64000800007f */
[----:B-1----:R-:W-:Y:S05]  /*db40*/  @!P0 BRA `(.L_x_309) ;  /* 0xfffffffc00f08947 */ /* 0x002fea000383ffff */
[----:B------:R-:W-:Y:S05]  /*db50*/  BRA `(.L_x_375) ;  /* 0xffffffd000987947 */ /* 0x000fea000383ffff */
.L_x_318:
[----:B-1----:R1:W2:Y:S02]  /*db60*/  SYNCS.PHASECHK.TRANS64.TRYWAIT P0, [R3+URZ+0x22840], R6 ;  /* 0x02284006030075a7 */ /* 0x0022a4000800017f */
[----:B--2---:R-:W-:Y:S05]  /*db70*/  @!P0 NANOSLEEP.SYNCS 0x989680 ;  /* 0x009896800000895d */ /* 0x004fea0003900000 */
[----:B------:R-:W2:Y:S02]  /*db80*/  @!P0 SYNCS.PHASECHK.TRANS64 P0, [R3+URZ+0x22840], R6 ;  /* 0x02284006030085a7 */ /* 0x000ea4000800007f */
[----:B--2---:R-:W-:Y:S05]  /*db90*/  @!P0 BRA `(.L_x_318) ;  /* 0xfffffffc00f08947 */ /* 0x004fea000383ffff */
[----:B------:R-:W-:Y:S05]  /*dba0*/  BRA `(.L_x_376) ;  /* 0xffffffd800207947 */ /* 0x000fea000383ffff */
.L_x_320:
[----:B--2---:R2:W3:Y:S02]  /*dbb0*/  SYNCS.PHASECHK.TRANS64.TRYWAIT P0, [R3+URZ+0x22860], R6 ;  /* 0x02286006030075a7 */ /* 0x0044e4000800017f */
[----:B---3--:R-:W-:Y:S05]  /*dbc0*/  @!P0 NANOSLEEP.SYNCS 0x989680 ;  /* 0x009896800000895d */ /* 0x008fea0003900000 */
[----:B------:R-:W3:Y:S02]  /*dbd0*/  @!P0 SYNCS.PHASECHK.TRANS64 P0, [R3+URZ+0x22860], R6 ;  /* 0x02286006030085a7 */ /* 0x000ee4000800007f */
[----:B---3--:R-:W-:Y:S05]  /*dbe0*/  @!P0 BRA `(.L_x_320) ;  /* 0xfffffffc00f08947 */ /* 0x008fea000383ffff */
[----:B------:R-:W-:Y:S05]  /*dbf0*/  BRA `(.L_x_377) ;  /* 0xffffffd800907947 */ /* 0x000fea000383ffff */
.L_x_325:
[----:B--2---:R2:W3:Y:S02]  /*dc00*/  SYNCS.PHASECHK.TRANS64.TRYWAIT P0, [R2+URZ+0x22840], R3 ;  /* 0x02284003020075a7 */ /* 0x0044e4000800017f */
[----:B---3--:R-:W-:Y:S05]  /*dc10*/  @!P0 NANOSLEEP.SYNCS 0x989680 ;  /* 0x009896800000895d */ /* 0x008fea0003900000 */
[----:B------:R-:W3:Y:S02]  /*dc20*/  @!P0 SYNCS.PHASECHK.TRANS64 P0, [R2+URZ+0x22840], R3 ;  /* 0x02284003020085a7 */ /* 0x000ee4000800007f */
[----:B---3--:R-:W-:Y:S05]  /*dc30*/  @!P0 BRA `(.L_x_325) ;  /* 0xfffffffc00f08947 */ /* 0x008fea000383ffff */
[----:B------:R-:W-:Y:S05]  /*dc40*/  BRA `(.L_x_378) ;  /* 0xffffffdc00dc7947 */ /* 0x000fea000383ffff */
.L_x_327:
[----:B-1----:R1:W3:Y:S02]  /*dc50*/  SYNCS.PHASECHK.TRANS64.TRYWAIT P1, [R2+URZ+0x22860], R3 ;  /* 0x02286003020075a7 */ /* 0x0022e4000802017f */
[----:B---3--:R-:W-:Y:S05]  /*dc60*/  @!P1 NANOSLEEP.SYNCS 0x989680 ;  /* 0x009896800000995d */ /* 0x008fea0003900000 */
[----:B------:R-:W3:Y:S02]  /*dc70*/  @!P1 SYNCS.PHASECHK.TRANS64 P1, [R2+URZ+0x22860], R3 ;  /* 0x02286003020095a7 */ /* 0x000ee4000802007f */
[----:B---3--:R-:W-:Y:S05]  /*dc80*/  @!P1 BRA `(.L_x_327) ;  /* 0xfffffffc00f09947 */ /* 0x008fea000383ffff */
[----:B------:R-:W-:Y:S05]  /*dc90*/  BRA `(.L_x_379) ;  /* 0xffffffe000487947 */ /* 0x000fea000383ffff */
.L_x_332:
[----:B---3--:R3:W4:Y:S02]  /*dca0*/  SYNCS.PHASECHK.TRANS64.TRYWAIT P0, [R2+URZ+0x22840], R3 ;  /* 0x02284003020075a7 */ /* 0x008724000800017f */
[----:B----4-:R-:W-:Y:S05]  /*dcb0*/  @!P0 NANOSLEEP.SYNCS 0x989680 ;  /* 0x009896800000895d */ /* 0x010fea0003900000 */
[----:B------:R-:W4:Y:S02]  /*dcc0*/  @!P0 SYNCS.PHASECHK.TRANS64 P0, [R2+URZ+0x22840], R3 ;  /* 0x02284003020085a7 */ /* 0x000f24000800007f */
[----:B----4-:R-:W-:Y:S05]  /*dcd0*/  @!P0 BRA `(.L_x_332) ;  /* 0xfffffffc00f08947 */ /* 0x010fea000383ffff */
[----:B------:R-:W-:Y:S05]  /*dce0*/  BRA `(.L_x_380) ;  /* 0xffffffe400747947 */ /* 0x000fea000383ffff */
.L_x_334:
[----:B-1----:R1:W2:Y:S02]  /*dcf0*/  SYNCS.PHASECHK.TRANS64.TRYWAIT P1, [R2+URZ+0x22860], R3 ;  /* 0x02286003020075a7 */ /* 0x0022a4000802017f */
[----:B--2---:R-:W-:Y:S05]  /*dd00*/  @!P1 NANOSLEEP.SYNCS 0x989680 ;  /* 0x009896800000995d */ /* 0x004fea0003900000 */
[----:B------:R-:W2:Y:S02]  /*dd10*/  @!P1 SYNCS.PHASECHK.TRANS64 P1, [R2+URZ+0x22860], R3 ;  /* 0x02286003020095a7 */ /* 0x000ea4000802007f */
[----:B--2---:R-:W-:Y:S05]  /*dd20*/  @!P1 BRA `(.L_x_334) ;  /* 0xfffffffc00f09947 */ /* 0x004fea000383ffff */
[----:B------:R-:W-:Y:S05]  /*dd30*/  BRA `(.L_x_381) ;  /* 0xffffffe400e47947 */ /* 0x000fea000383ffff */
.L_x_339:
[----:B------:R-:W-:Y:S01]  /*dd40*/  BSSY B0, `(.L_x_382) ;  /* 0x0000008000007945 */ /* 0x000fe20003800000 */
[----:B------:R-:W-:Y:S02]  /*dd50*/  IMAD.MOV.U32 R13, RZ, RZ, R16 ;  /* 0x000000ffff0d7224 */ /* 0x000fe400078e0010 */
[----:B-1----:R-:W-:Y:S02]  /*dd60*/  IMAD.MOV.U32 R12, RZ, RZ, RZ ;  /* 0x000000ffff0c7224 */ /* 0x002fe400078e00ff */
[----:B------:R-:W-:Y:S02]  /*dd70*/  IMAD.MOV.U32 R11, RZ, RZ, 0x1f ;  /* 0x0000001fff0b7424 */ /* 0x000fe400078e00ff */
[----:B0-----:R-:W-:-:S07]  /*dd80*/  IMAD.MOV.U32 R15, RZ, RZ, -0x1 ;  /* 0xffffffffff0f7424 */ /* 0x001fce00078e00ff */
[----:B--2---:R-:W-:Y:S05]  /*dd90*/  WARPSYNC.COLLECTIVE R15, `(.L_x_383) ;  /* 0x000000000f087348 */ /* 0x004fea0003c00000 */
[----:B------:R0:W1:Y:S02]  /*dda0*/  SHFL.IDX P6, R14, R13, R12, R11 ;  /* 0x0000000c0d0e7389 */ /* 0x00006400000c000b */
[----:B012---:R-:W-:Y:S01]  /*ddb0*/  ENDCOLLECTIVE ;  /* 0x000000000000791b */ /* 0x007fe20003800000 */
.L_x_383:
[----:B------:R-:W-:Y:S05]  /*ddc0*/  BSYNC B0 ;  /* 0x0000000000007941 */ /* 0x000fea0003800000 */
.L_x_382:
[----:B------:R-:W-:Y:S02]  /*ddd0*/  IMAD.MOV.U32 R13, RZ, RZ, R16 ;  /* 0x000000ffff0d7224 */ /* 0x000fe400078e0010 */
[----:B------:R-:W-:Y:S02]  /*dde0*/  IMAD.MOV.U32 R12, RZ, RZ, 0x1 ;  /* 0x00000001ff0c7424 */ /* 0x000fe400078e00ff */
[----:B------:R-:W-:Y:S02]  /*ddf0*/  IMAD.MOV.U32 R11, RZ, RZ, 0x1f ;  /* 0x0000001fff0b7424 */ /* 0x000fe400078e00ff */
[----:B------:R-:W-:Y:S02]  /*de00*/  IMAD.MOV.U32 R15, RZ, RZ, -0x1 ;  /* 0xffffffffff0f7424 */ /* 0x000fe400078e00ff */
[----:B------:R-:W-:-:S07]  /*de10*/  IMAD.MOV.U32 R4, RZ, RZ, R14 ;  /* 0x000000ffff047224 */ /* 0x000fce00078e000e */
[----:B------:R-:W-:Y:S05]  /*de20*/  WARPSYNC.COLLECTIVE R15, `(.L_x_384) ;  /* 0x000000000f087348 */ /* 0x000fea0003c00000 */
[----:B------:R0:W1:Y:S02]  /*de30*/  SHFL.IDX P6, R14, R13, R12, R11 ;  /* 0x0000000c0d0e7389 */ /* 0x00006400000c000b */
[----:B01----:R-:W-:Y:S01]  /*de40*/  ENDCOLLECTIVE ;  /* 0x000000000000791b */ /* 0x003fe20003800000 */
.L_x_384:
[----:B------:R-:W-:Y:S01]  /*de50*/  IMAD.MOV.U32 R5, RZ, RZ, R14 ;  /* 0x000000ffff057224 */ /* 0x000fe200078e000e */
[----:B------:R-:W-:Y:S06]  /*de60*/  BRA `(.L_x_385) ;  /* 0xffffffe800d87947 */ /* 0x000fec000383ffff */
.L_x_342:
[----:B------:R-:W-:Y:S01]  /*de70*/  BSSY B0, `(.L_x_386) ;  /* 0x0000008000007945 */ /* 0x000fe20003800000 */
[----:B-----5:R-:W-:Y:S01]  /*de80*/  IMAD.MOV.U32 R13, RZ, RZ, R3 ;  /* 0x000000ffff0d7224 */ /* 0x020fe200078e0003 */
[----:B-1----:R-:W-:Y:S01]  /*de90*/  MOV R11, RZ ;  /* 0x000000ff000b7202 */ /* 0x002fe20000000f00 */
[----:B------:R-:W-:Y:S02]  /*dea0*/  IMAD.MOV.U32 R12, RZ, RZ, 0x1 ;  /* 0x00000001ff0c7424 */ /* 0x000fe400078e00ff */
[----:B------:R-:W-:-:S07]  /*deb0*/  IMAD.MOV.U32 R15, RZ, RZ, -0x1 ;  /* 0xffffffffff0f7424 */ /* 0x000fce00078e00ff */
[----:B0-234-:R-:W-:Y:S05]  /*dec0*/  WARPSYNC.COLLECTIVE R15, `(.L_x_387) ;  /* 0x000000000f087348 */ /* 0x01dfea0003c00000 */
[----:B------:R1:W0:Y:S02]  /*ded0*/  SHFL.UP P6, R14, R13, R12, R11 ;  /* 0x0400000c0d0e7389 */ /* 0x00022400000c000b */
[----:B01234-:R-:W-:Y:S01]  /*dee0*/  ENDCOLLECTIVE ;  /* 0x000000000000791b */ /* 0x01ffe20003800000 */
.L_x_387:
[----:B------:R-:W-:Y:S05]  /*def0*/  BSYNC B0 ;  /* 0x0000000000007941 */ /* 0x000fea0003800000 */
.L_x_386:
[----:B------:R-:W-:Y:S01]  /*df00*/  ISETP.NE.AND P0, PT, R8, RZ, PT ;  /* 0x000000ff0800720c */ /* 0x000fe20003f05270 */
[----:B------:R-:W-:Y:S02]  /*df10*/  IMAD.MOV.U32 R12, RZ, RZ, 0x2 ;  /* 0x00000002ff0c7424 */ /* 0x000fe400078e00ff */
[----:B------:R-:W-:Y:S01]  /*df20*/  IMAD.MOV.U32 R11, RZ, RZ, RZ ;  /* 0x000000ffff0b7224 */ /* 0x000fe200078e00ff */
[----:B------:R-:W-:Y:S01]  /*df30*/  SEL R14, R14, RZ, P0 ;  /* 0x000000ff0e0e7207 */ /* 0x000fe20000000000 */
[----:B------:R-:W-:Y:S01]  /*df40*/  IMAD.MOV.U32 R15, RZ, RZ, -0x1 ;  /* 0xffffffffff0f7424 */ /* 0x000fe200078e00ff */
[----:B------:R-:W-:-:S03]  /*df50*/  ISETP.GE.U32.AND P0, PT, R8, 0x2, PT ;  /* 0x000000020800780c */ /* 0x000fc60003f06070 */
[----:B------:R-:W-:-:S10]  /*df60*/  IMAD.IADD R13, R3, 0x1, R14 ;  /* 0x00000001030d7824 */ /* 0x000fd400078e020e */
[----:B------:R-:W-:Y:S05]  /*df70*/  WARPSYNC.COLLECTIVE R15, `(.L_x_388) ;  /* 0x000000000f087348 */ /* 0x000fea0003c00000 */
[----:B------:R0:W1:Y:S02]  /*df80*/  SHFL.UP P6, R14, R13, R12, R11 ;  /* 0x0400000c0d0e7389 */ /* 0x00006400000c000b */
[----:B01----:R-:W-:Y:S01]  /*df90*/  ENDCOLLECTIVE ;  /* 0x000000000000791b */ /* 0x003fe20003800000 */
.L_x_388:
[----:B------:R-:W-:Y:S01]  /*dfa0*/  IMAD.MOV.U32 R12, RZ, RZ, 0x4 ;  /* 0x00000004ff0c7424 */ /* 0x000fe200078e00ff */
[----:B------:R-:W-:Y:S02]  /*dfb0*/  SEL R2, R14, RZ, P0 ;  /* 0x000000ff0e027207 */ /* 0x000fe40000000000 */
[----:B------:R-:W-:-:S03]  /*dfc0*/  ISETP.GE.U32.AND P0, PT, R8, 0x4, PT ;  /* 0x000000040800780c */ /* 0x000fc60003f06070 */
[----:B------:R-:W-:-:S04]  /*dfd0*/  IMAD.IADD R2, R13, 0x1, R2 ;  /* 0x000000010d027824 */ /* 0x000fc800078e0202 */
[----:B------:R-:W-:-:S07]  /*dfe0*/  IMAD.MOV.U32 R13, RZ, RZ, R2 ;  /* 0x000000ffff0d7224 */ /* 0x000fce00078e0002 */
[----:B------:R-:W-:Y:S05]  /*dff0*/  WARPSYNC.COLLECTIVE R15, `(.L_x_389) ;  /* 0x000000000f087348 */ /* 0x000fea0003c00000 */
[----:B------:R0:W1:Y:S02]  /*e000*/  SHFL.UP P6, R14, R13, R12, R11 ;  /* 0x0400000c0d0e7389 */ /* 0x00006400000c000b */
[----:B01----:R-:W-:Y:S01]  /*e010*/  ENDCOLLECTIVE ;  /* 0x000000000000791b */ /* 0x003fe20003800000 */
.L_x_389:
        /* <DEDUP_REMOVED lines=8> */
.L_x_390:
[----:B------:R-:W-:Y:S02]  /*e0a0*/  MOV R12, 0x10 ;  /* 0x00000010000c7802 */ /* 0x000fe40000000f00 */
[----:B------:R-:W-:Y:S02]  /*e0b0*/  SEL R7, R14, RZ, P0 ;  /* 0x000000ff0e077207 */ /* 0x000fe40000000000 */
[----:B------:R-:W-:-:S03]  /*e0c0*/  ISETP.GE.U32.AND P0, PT, R8, 0x10, PT ;  /* 0x000000100800780c */ /* 0x000fc60003f06070 */
[----:B------:R-:W-:-:S04]  /*e0d0*/  IMAD.IADD R7, R6, 0x1, R7 ;  /* 0x0000000106077824 */ /* 0x000fc800078e0207 */
[----:B------:R-:W-:-:S07]  /*e0e0*/  IMAD.MOV.U32 R13, RZ, RZ, R7 ;  /* 0x000000ffff0d7224 */ /* 0x000fce00078e0007 */
[----:B------:R-:W-:Y:S05]  /*e0f0*/  WARPSYNC.COLLECTIVE R15, `(.L_x_391) ;  /* 0x000000000f087348 */ /* 0x000fea0003c00000 */
[----:B------:R0:W1:Y:S02]  /*e100*/  SHFL.UP P6, R14, R13, R12, R11 ;  /* 0x0400000c0d0e7389 */ /* 0x00006400000c000b */
[----:B01----:R-:W-:Y:S01]  /*e110*/  ENDCOLLECTIVE ;  /* 0x000000000000791b */ /* 0x003fe20003800000 */
.L_x_391:
[----:B------:R-:W-:Y:S02]  /*e120*/  IMAD.MOV.U32 R12, RZ, RZ, 0x1f ;  /* 0x0000001fff0c7424 */ /* 0x000fe400078e00ff */
[----:B------:R-:W-:Y:S01]  /*e130*/  IMAD.MOV.U32 R11, RZ, RZ, 0x1f ;  /* 0x0000001fff0b7424 */ /* 0x000fe200078e00ff */
[----:B------:R-:W-:-:S05]  /*e140*/  SEL R2, R14, RZ, P0 ;  /* 0x000000ff0e027207 */ /* 0x000fca0000000000 */
[----:B------:R-:W-:-:S04]  /*e150*/  IMAD.IADD R2, R7, 0x1, R2 ;  /* 0x0000000107027824 */ /* 0x000fc800078e0202 */
[----:B------:R-:W-:-:S07]  /*e160*/  IMAD.MOV.U32 R13, RZ, RZ, R2 ;  /* 0x000000ffff0d7224 */ /* 0x000fce00078e0002 */
[----:B------:R-:W-:Y:S05]  /*e170*/  WARPSYNC.COLLECTIVE R15, `(.L_x_392) ;  /* 0x000000000f087348 */ /* 0x000fea0003c00000 */
[----:B------:R0:W1:Y:S02]  /*e180*/  SHFL.IDX P6, R14, R13, R12, R11 ;  /* 0x0000000c0d0e7389 */ /* 0x00006400000c000b */
[----:B01----:R-:W-:Y:S01]  /*e190*/  ENDCOLLECTIVE ;  /* 0x000000000000791b */ /* 0x003fe20003800000 */
.L_x_392:
[----:B------:R-:W-:Y:S05]  /*e1a0*/  BRA `(.L_x_393) ;  /* 0xffffffe8009c7947 */ /* 0x000fea000383ffff */
.L_x_347:
[----:B------:R-:W-:Y:S01]  /*e1b0*/  BSSY B0, `(.L_x_394) ;  /* 0x0000008000007945 */ /* 0x000fe20003800000 */
[----:B-----5:R-:W-:Y:S02]  /*e1c0*/  IMAD.MOV.U32 R13, RZ, RZ, R3 ;  /* 0x000000ffff0d7224 */ /* 0x020fe400078e0003 */
[----:B-1----:R-:W-:Y:S02]  /*e1d0*/  IMAD.MOV.U32 R12, RZ, RZ, 0x1 ;  /* 0x00000001ff0c7424 */ /* 0x002fe400078e00ff */
[----:B------:R-:W-:Y:S02]  /*e1e0*/  IMAD.MOV.U32 R11, RZ, RZ, RZ ;  /* 0x000000ffff0b7224 */ /* 0x000fe400078e00ff */
[----:B------:R-:W-:-:S07]  /*e1f0*/  IMAD.MOV.U32 R15, RZ, RZ, -0x1 ;  /* 0xffffffffff0f7424 */ /* 0x000fce00078e00ff */
[----:B0-----:R-:W-:Y:S05]  /*e200*/  WARPSYNC.COLLECTIVE R15, `(.L_x_395) ;  /* 0x000000000f087348 */ /* 0x001fea0003c00000 */
[----:B------:R1:W2:Y:S02]  /*e210*/  SHFL.UP P6, R14, R13, R12, R11 ;  /* 0x0400000c0d0e7389 */ /* 0x0002a400000c000b */
[----:B012---:R-:W-:Y:S01]  /*e220*/  ENDCOLLECTIVE ;  /* 0x000000000000791b */ /* 0x007fe20003800000 */
.L_x_395:
[----:B------:R-:W-:Y:S05]  /*e230*/  BSYNC B0 ;  /* 0x0000000000007941 */ /* 0x000fea0003800000 */
.L_x_394:
        /* <DEDUP_REMOVED lines=10> */
.L_x_396:
[----:B------:R-:W-:Y:S01]  /*e2e0*/  IMAD.MOV.U32 R12, RZ, RZ, 0x4 ;  /* 0x00000004ff0c7424 */ /* 0x000fe200078e00ff */
[----:B------:R-:W-:Y:S02]  /*e2f0*/  SEL R2, R14, RZ, P0 ;  /* 0x000000ff0e027207 */ /* 0x000fe40000000000 */
[----:B------:R-:W-:-:S03]  /*e300*/  ISETP.GE.U32.AND P0, PT, R8, 0x4, PT ;  /* 0x000000040800780c */ /* 0x000fc60003f06070 */
[----:B------:R-:W-:-:S05]  /*e310*/  IMAD.IADD R2, R13, 0x1, R2 ;  /* 0x000000010d027824 */ /* 0x000fca00078e0202 */
[----:B------:R-:W-:-:S07]  /*e320*/  MOV R13, R2 ;  /* 0x00000002000d7202 */ /* 0x000fce0000000f00 */
[----:B------:R-:W-:Y:S05]  /*e330*/  WARPSYNC.COLLECTIVE R15, `(.L_x_397) ;  /* 0x000000000f087348 */ /* 0x000fea0003c00000 */
[----:B------:R0:W1:Y:S02]  /*e340*/  SHFL.UP P6, R14, R13, R12, R11 ;  /* 0x0400000c0d0e7389 */ /* 0x00006400000c000b */
[----:B01----:R-:W-:Y:S01]  /*e350*/  ENDCOLLECTIVE ;  /* 0x000000000000791b */ /* 0x003fe20003800000 */
.L_x_397:
        /* <DEDUP_REMOVED lines=8> */
.L_x_398:
        /* <DEDUP_REMOVED lines=8> */
.L_x_399:
        /* <DEDUP_REMOVED lines=8> */
.L_x_400:
[----:B------:R-:W-:Y:S05]  /*e4e0*/  BRA `(.L_x_401) ;  /* 0xffffffe800807947 */ /* 0x000fea000383ffff */
.L_x_349:
[----:B------:R-:W-:Y:S01]  /*e4f0*/  BSSY B0, `(.L_x_402) ;  /* 0x0000006000007945 */ /* 0x000fe20003800000 */
[----:B------:R-:W-:Y:S01]  /*e500*/  PLOP3.LUT P6, PT, P6, PT, PT, 0x8, 0x0 ;  /* 0x000000000000781c */ /* 0x000fe200037ce170 */
[----:B------:R-:W-:-:S12]  /*e510*/  IMAD.MOV.U32 R15, RZ, RZ, -0x1 ;  /* 0xffffffffff0f7424 */ /* 0x000fd800078e00ff */
[----:B01----:R-:W-:Y:S05]  /*e520*/  WARPSYNC.COLLECTIVE R15, `(.L_x_403) ;  /* 0x000000000f087348 */ /* 0x003fea0003c00000 */
[----:B------:R-:W-:Y:S01]  /*e530*/  VOTE.ANY R14, PT, P6 ;  /* 0x00000000000e7806 */ /* 0x000fe200030e0100 */
[----:B01----:R-:W-:Y:S06]  /*e540*/  ENDCOLLECTIVE ;  /* 0x000000000000791b */ /* 0x003fec0003800000 */
.L_x_403:
[----:B------:R-:W-:Y:S05]  /*e550*/  BSYNC B0 ;  /* 0x0000000000007941 */ /* 0x000fea0003800000 */
.L_x_402:
[----:B------:R-:W-:Y:S01]  /*e560*/  IMAD.MOV.U32 R7, RZ, RZ, R14 ;  /* 0x000000ffff077224 */ /* 0x000fe200078e000e */
[----:B------:R-:W-:Y:S01]  /*e570*/  MOV R13, R3 ;  /* 0x00000003000d7202 */ /* 0x000fe20000000f00 */
[----:B------:R-:W-:Y:S02]  /*e580*/  IMAD.MOV.U32 R11, RZ, RZ, 0x1f ;  /* 0x0000001fff0b7424 */ /* 0x000fe400078e00ff */
[----:B------:R-:W0:Y:S01]  /*e590*/  POPC R5, R7 ;  /* 0x0000000700057309 */ /* 0x000e220000000000 */
[----:B------:R-:W-:Y:S02]  /*e5a0*/  IMAD.MOV.U32 R15, RZ, RZ, -0x1 ;  /* 0xffffffffff0f7424 */ /* 0x000fe400078e00ff */
[----:B0-----:R-:W-:-:S07]  /*e5b0*/  IMAD.MOV.U32 R12, RZ, RZ, R5 ;  /* 0x000000ffff0c7224 */ /* 0x001fce00078e0005 */
[----:B------:R-:W-:Y:S05]  /*e5c0*/  WARPSYNC.COLLECTIVE R15, `(.L_x_404) ;  /* 0x000000000f087348 */ /* 0x000fea0003c00000 */
[----:B------:R0:W1:Y:S02]  /*e5d0*/  SHFL.IDX P6, R14, R13, R12, R11 ;  /* 0x0000000c0d0e7389 */ /* 0x00006400000c000b */
[----:B01----:R-:W-:Y:S01]  /*e5e0*/  ENDCOLLECTIVE ;  /* 0x000000000000791b */ /* 0x003fe20003800000 */
.L_x_404:
[----:B------:R-:W-:Y:S01]  /*e5f0*/  IMAD.MOV.U32 R17, RZ, RZ, R14 ;  /* 0x000000ffff117224 */ /* 0x000fe200078e000e */
[----:B------:R-:W-:Y:S06]  /*e600*/  BRA `(.L_x_405) ;  /* 0xffffffe800707947 */ /* 0x000fec000383ffff */
.L_x_351:
[----:B------:R-:W-:Y:S01]  /*e610*/  BSSY B0, `(.L_x_406) ;  /* 0x0000007000007945 */ /* 0x000fe20003800000 */
[----:B------:R-:W-:Y:S02]  /*e620*/  IMAD.MOV.U32 R13, RZ, RZ, R2 ;  /* 0x000000ffff0d7224 */ /* 0x000fe400078e0002 */
[----:B------:R-:W-:Y:S02]  /*e630*/  IMAD.MOV.U32 R11, RZ, RZ, 0x1f ;  /* 0x0000001fff0b7424 */ /* 0x000fe400078e00ff */
[----:B------:R-:W-:-:S07]  /*e640*/  IMAD.MOV.U32 R15, RZ, RZ, -0x1 ;  /* 0xffffffffff0f7424 */ /* 0x000fce00078e00ff */
[----:B0-23--:R-:W-:Y:S05]  /*e650*/  WARPSYNC.COLLECTIVE R15, `(.L_x_407) ;  /* 0x000000000f087348 */ /* 0x00dfea0003c00000 */
[----:B------:R1:W4:Y:S02]  /*e660*/  SHFL.IDX P6, R14, R13, R12, R11 ;  /* 0x0000000c0d0e7389 */ /* 0x00032400000c000b */
[----:B01234-:R-:W-:Y:S01]  /*e670*/  ENDCOLLECTIVE ;  /* 0x000000000000791b */ /* 0x01ffe20003800000 */
.L_x_407:
[----:B------:R-:W-:Y:S05]  /*e680*/  BSYNC B0 ;  /* 0x0000000000007941 */ /* 0x000fea0003800000 */
.L_x_406:
[----:B------:R-:W-:Y:S05]  /*e690*/  BRA `(.L_x_350) ;  /* 0xffffffe800687947 */ /* 0x000fea000383ffff */
.L_x_355:
[----:B0-----:R0:W2:Y:S02]  /*e6a0*/  SYNCS.PHASECHK.TRANS64.TRYWAIT P0, [R0+URZ+0x22820], R3 ;  /* 0x02282003000075a7 */ /* 0x0010a4000800017f */
[----:B--2---:R-:W-:Y:S05]  /*e6b0*/  @!P0 NANOSLEEP.SYNCS 0x989680 ;  /* 0x009896800000895d */ /* 0x004fea0003900000 */
[----:B------:R-:W2:Y:S02]  /*e6c0*/  @!P0 SYNCS.PHASECHK.TRANS64 P0, [R0+URZ+0x22820], R3 ;  /* 0x02282003000085a7 */ /* 0x000ea4000800007f */
[----:B--2---:R-:W-:Y:S05]  /*e6d0*/  @!P0 BRA `(.L_x_355) ;  /* 0xfffffffc00f08947 */ /* 0x004fea000383ffff */
[----:B------:R-:W-:Y:S05]  /*e6e0*/  BRA `(.L_x_408) ;  /* 0xffffffec004c7947 */ /* 0x000fea000383ffff */
.L_x_356:
[----:B------:R-:W2:Y:S01]  /*e6f0*/  S2R R2, SR_TID.X ;  /* 0x0000000000027919 */ /* 0x000ea20000002100 */
[----:B------:R-:W-:Y:S01]  /*e700*/  BSSY B0, `(.L_x_409) ;  /* 0x000000a000007945 */ /* 0x000fe20003800000 */
[----:B-1----:R-:W-:Y:S02]  /*e710*/  IMAD.MOV.U32 R12, RZ, RZ, RZ ;  /* 0x000000ffff0c7224 */ /* 0x002fe400078e00ff */
[----:B------:R-:W-:Y:S02]  /*e720*/  IMAD.MOV.U32 R11, RZ, RZ, 0x1f ;  /* 0x0000001fff0b7424 */ /* 0x000fe400078e00ff */
[----:B------:R-:W-:Y:S01]  /*e730*/  IMAD.MOV.U32 R15, RZ, RZ, -0x1 ;  /* 0xffffffffff0f7424 */ /* 0x000fe200078e00ff */
[----:B--2---:R-:W-:-:S04]  /*e740*/  SHF.R.U32.HI R2, RZ, 0x5, R2 ;  /* 0x00000005ff027819 */ /* 0x004fc80000011602 */
[----:B------:R-:W-:-:S05]  /*e750*/  LOP3.LUT R2, R2, 0x3, RZ, 0xc0, !PT ;  /* 0x0000000302027812 */ /* 0x000fca00078ec0ff */
[----:B------:R-:W-:-:S07]  /*e760*/  IMAD.MOV.U32 R13, RZ, RZ, R2 ;  /* 0x000000ffff0d7224 */ /* 0x000fce00078e0002 */
[----:B0-----:R-:W-:Y:S05]  /*e770*/  WARPSYNC.COLLECTIVE R15, `(.L_x_410) ;  /* 0x000000000f087348 */ /* 0x001fea0003c00000 */
[----:B------:R1:W2:Y:S02]  /*e780*/  SHFL.IDX P6, R14, R13, R12, R11 ;  /* 0x0000000c0d0e7389 */ /* 0x0002a400000c000b */
[----:B012---:R-:W-:Y:S01]  /*e790*/  ENDCOLLECTIVE ;  /* 0x000000000000791b */ /* 0x007fe20003800000 */
.L_x_410:
[----:B------:R-:W-:Y:S05]  /*e7a0*/  BSYNC B0 ;  /* 0x0000000000007941 */ /* 0x000fea0003800000 */
.L_x_409:
[----:B------:R-:W-:Y:S05]  /*e7b0*/  BRA `(.L_x_411) ;  /* 0xffffffec00347947 */ /* 0x000fea000383ffff */
.L_x_359:
[----:B------:R-:W-:Y:S01]  /*e7c0*/  BSSY B1, `(.L_x_412) ;  /* 0x0000006000017945 */ /* 0x000fe20003800000 */
[----:B------:R-:W-:-:S07]  /*e7d0*/  IMAD.MOV.U32 R15, RZ, RZ, -0x1 ;  /* 0xffffffffff0f7424 */ /* 0x000fce00078e00ff */
[----:B012---:R-:W-:Y:S05]  /*e7e0*/  WARPSYNC.COLLECTIVE R15, `(.L_x_413) ;  /* 0x000000000f0c7348 */ /* 0x007fea0003c00000 */
[----:B------:R-:W-:Y:S02]  /*e7f0*/  ELECT P6, UR62, PT ;  /* 0x00000000003e782f */ /* 0x000fe400038c0000 */
[----:B------:R-:W-:Y:S01]  /*e800*/  MOV R14, UR62 ;  /* 0x0000003e000e7c02 */ /* 0x000fe20008000f00 */
[----:B012---:R-:W-:Y:S10]  /*e810*/  ENDCOLLECTIVE ;  /* 0x000000000000791b */ /* 0x007ff40003800000 */
.L_x_413:
[----:B------:R-:W-:Y:S05]  /*e820*/  BSYNC B1 ;  /* 0x0000000000017941 */ /* 0x000fea0003800000 */
.L_x_412:
[----:B------:R-:W-:Y:S05]  /*e830*/  BRA `(.L_x_414) ;  /* 0xffffffec002c7947 */ /* 0x000fea000383ffff */
.L_x_361:
[----:B0-----:R0:W2:Y:S02]  /*e840*/  SYNCS.PHASECHK.TRANS64.TRYWAIT P0, [R6+URZ], R5 ;  /* 0x00000005060075a7 */ /* 0x0010a4000800017f */
[----:B--2---:R-:W-:Y:S05]  /*e850*/  @!P0 NANOSLEEP.SYNCS 0x989680 ;  /* 0x009896800000895d */ /* 0x004fea0003900000 */
[----:B------:R-:W2:Y:S02]  /*e860*/  @!P0 SYNCS.PHASECHK.TRANS64 P0, [R6+URZ], R5 ;  /* 0x00000005060085a7 */ /* 0x000ea4000800007f */
[----:B--2---:R-:W-:Y:S05]  /*e870*/  @!P0 BRA `(.L_x_361) ;  /* 0xfffffffc00f08947 */ /* 0x004fea000383ffff */
[----:B------:R-:W-:Y:S05]  /*e880*/  BRA `(.L_x_415) ;  /* 0xffffffec00687947 */ /* 0x000fea000383ffff */
.L_x_362:
[----:B--2---:R2:W3:Y:S02]  /*e890*/  SYNCS.PHASECHK.TRANS64.TRYWAIT P0, [R7+URZ], R2 ;  /* 0x00000002070075a7 */ /* 0x0044e4000800017f */
[----:B---3--:R-:W-:Y:S05]  /*e8a0*/  @!P0 NANOSLEEP.SYNCS 0x989680 ;  /* 0x009896800000895d */ /* 0x008fea0003900000 */
[----:B------:R-:W3:Y:S02]  /*e8b0*/  @!P0 SYNCS.PHASECHK.TRANS64 P0, [R7+URZ], R2 ;  /* 0x00000002070085a7 */ /* 0x000ee4000800007f */
[----:B---3--:R-:W-:Y:S05]  /*e8c0*/  @!P0 BRA `(.L_x_362) ;  /* 0xfffffffc00f08947 */ /* 0x008fea000383ffff */
[----:B------:R-:W-:Y:S05]  /*e8d0*/  BRA `(.L_x_416) ;  /* 0xffffffec005c7947 */ /* 0x000fea000383ffff */
.L_x_364:
[----:B---3--:R3:W4:Y:S02]  /*e8e0*/  SYNCS.PHASECHK.TRANS64.TRYWAIT P0, [R4+URZ], R5 ;  /* 0x00000005040075a7 */ /* 0x008724000800017f */
[----:B----4-:R-:W-:Y:S05]  /*e8f0*/  @!P0 NANOSLEEP.SYNCS 0x989680 ;  /* 0x009896800000895d */ /* 0x010fea0003900000 */
[----:B------:R-:W4:Y:S02]  /*e900*/  @!P0 SYNCS.PHASECHK.TRANS64 P0, [R4+URZ], R5 ;  /* 0x00000005040085a7 */ /* 0x000f24000800007f */
[----:B----4-:R-:W-:Y:S05]  /*e910*/  @!P0 BRA `(.L_x_364) ;  /* 0xfffffffc00f08947 */ /* 0x010fea000383ffff */
[----:B------:R-:W-:Y:S05]  /*e920*/  BRA `(.L_x_417) ;  /* 0xffffffec00647947 */ /* 0x000fea000383ffff */
.L_x_418:
        /* <DEDUP_REMOVED lines=13> */
.L_x_4716:


//--------------------- .text._ZN7cutlass13device_kernelIN5flash11enable_sm90INS1_16FlashAttnFwdSm90INS1_25CollectiveMainloopFwdSm90ILi2EN4cute5tupleIJNS5_1CILi1EEES8_S8_EEENS6_IJNS7_ILi128EEENS7_ILi96EEENS7_ILi64EEEEEELi256ENS_6half_tEfNS_4arch4Sm90ELb0ELb0ELb1ELb1ELb0ELb1ELb0ELb1ELb0ELb0ELb0ELb0EEENS1_21CollectiveEpilogueFwdINS6_IJSA_NS7_ILi256EEESB_EEES9_SE_SG_Li256ELb1ELb0ELb0ELb0EEENS1_36VarlenDynamicPersistentTileSchedulerILi128ELi96ELi256ELi32ELb0ELb0ELb1ELb0ELb1ELb1EEEEEEEEEvNT_6ParamsE --------------------------
	.section	.text._ZN7cutlass13device_kernelIN5flash11enable_sm90INS1_16FlashAttnFwdSm90INS1_25CollectiveMainloopFwdSm90ILi2EN4cute5tupleIJNS5_1CILi1EEES8_S8_EEENS6_IJNS7_ILi128EEENS7_ILi96EEENS7_ILi64EEEEEELi256ENS_6half_tEfNS_4arch4Sm90ELb0ELb0ELb1ELb1ELb0ELb1ELb0ELb1ELb0ELb0ELb0ELb0EEENS1_21CollectiveEpilogueFwdINS6_IJSA_NS7_ILi256EEESB_EEES9_SE_SG_Li256ELb1ELb0ELb0ELb0EEENS1_36VarlenDynamicPersistentTileSchedulerILi128ELi96ELi256ELi32ELb0ELb0ELb1ELb0ELb1ELb1EEEEEEEEEvNT_6ParamsE,"ax",@progbits
	.align	128
.text._ZN7cutlass13device_kernelIN5flash11enable_sm90INS1_16FlashAttnFwdSm90INS1_25CollectiveMainloopFwdSm90ILi2EN4cute5tupleIJNS5_1CILi1EEES8_S8_EEENS6_IJNS7_ILi128EEENS7_ILi96EEENS7_ILi64EEEEEELi256ENS_6half_tEfNS_4arch4Sm90ELb0ELb0ELb1ELb1ELb0ELb1ELb0ELb1ELb0ELb0ELb0ELb0EEENS1_21CollectiveEpilogueFwdINS6_IJSA_NS7_ILi256EEESB_EEES9_SE_SG_Li256ELb1ELb0ELb0ELb0EEENS1_36VarlenDynamicPersistentTileSchedulerILi128ELi96ELi256ELi32ELb0ELb0ELb1ELb0ELb1ELb1EEEEEEEEEvNT_6ParamsE:
        .type           _ZN7cutlass13device_kernelIN5flash11enable_sm90INS1_16FlashAttnFwdSm90INS1_25CollectiveMainloopFwdSm90ILi2EN4cute5tupleIJNS5_1CILi1EEES8_S8_EEENS6_IJNS7_ILi128EEENS7_ILi96EEENS7_ILi64EEEEEELi256ENS_6half_tEfNS_4arch4Sm90ELb0ELb0ELb1ELb1ELb0ELb1ELb0ELb1ELb0ELb0ELb0ELb0EEENS1_21CollectiveEpilogueFwdINS6_IJSA_NS7_ILi256EEESB_EEES9_SE_SG_Li256ELb1ELb0ELb0ELb0EEENS1_36VarlenDynamicPersistentTileSchedulerILi128ELi96ELi256ELi32ELb0ELb0ELb1ELb0ELb1ELb1EEEEEEEEEvNT_6ParamsE,@function
        .size           _ZN7cutlass13device_kernelIN5flash11enable_sm90INS1_16FlashAttnFwdSm90INS1_25CollectiveMainloopFwdSm90ILi2EN4cute5tupleIJNS5_1CILi1EEES8_S8_EEENS6_IJNS7_ILi128EEENS7_ILi96EEENS7_ILi64EEEEEELi256ENS_6half_tEfNS_4arch4Sm90ELb0ELb0ELb1ELb1ELb0ELb1ELb0ELb1ELb0ELb0ELb0ELb0EEENS1_21CollectiveEpilogueFwdINS6_IJSA_NS7_ILi256EEESB_EEES9_SE_SG_Li256ELb1ELb0ELb0ELb0EEENS1_36VarlenDynamicPersistentTileSchedulerILi128ELi96ELi256ELi32ELb0ELb0ELb1ELb0ELb1ELb1EEEEEEEEEvNT_6ParamsE,(.L_x_4717 - _ZN7cutlass13device_kernelIN5flash11enable_sm90INS1_16FlashAttnFwdSm90INS1_25CollectiveMainloopFwdSm90ILi2EN4cute5tupleIJNS5_1CILi1EEES8_S8_EEENS6_IJNS7_ILi128EEENS7_ILi96EEENS7_ILi64EEEEEELi256ENS_6half_tEfNS_4arch4Sm90ELb0ELb0ELb1ELb1ELb0ELb1ELb0ELb1ELb0ELb0ELb0ELb0EEENS1_21CollectiveEpilogueFwdINS6_IJSA_NS7_ILi256EEESB_EEES9_SE_SG_Li256ELb1ELb0ELb0ELb0EEENS1_36VarlenDynamicPersistentTileSchedulerILi128ELi96ELi256ELi32ELb0ELb0ELb1ELb0ELb1ELb1EEEEEEEEEvNT_6ParamsE)
        .other          _ZN7cutlass13device_kernelIN5flash11enable_sm90INS1_16FlashAttnFwdSm90INS1_25CollectiveMainloopFwdSm90ILi2EN4cute5tupleIJNS5_1CILi1EEES8_S8_EEENS6_IJNS7_ILi128EEENS7_ILi96EEENS7_ILi64EEEEEELi256ENS_6half_tEfNS_4arch4Sm90ELb0ELb0ELb1ELb1ELb0ELb1ELb0ELb1ELb0ELb0ELb0ELb0EEENS1_21CollectiveEpilogueFwdINS6_IJSA_NS7_ILi256EEESB_EEES9_SE_SG_Li256ELb1ELb0ELb0ELb0EEENS1_36VarlenDynamicPersistentTileSchedulerILi128ELi96ELi256ELi32ELb0ELb0ELb1ELb0ELb1ELb1EEEEEEEEEvNT_6ParamsE,@"STO_CUDA_ENTRY STV_DEFAULT"
_ZN7cutlass13device_kernelIN5flash11enable_sm90INS1_16FlashAttnFwdSm90INS1_25CollectiveMainloopFwdSm90ILi2EN4cute5tupleIJNS5_1CILi1EEES8_S8_EEENS6_IJNS7_ILi128EEENS7_ILi96EEENS7_ILi64EEEEEELi256ENS_6half_tEfNS_4arch4Sm90ELb0ELb0ELb1ELb1ELb0ELb1ELb0ELb1ELb0ELb0ELb0ELb0EEENS1_21CollectiveEpilogueFwdINS6_IJSA_NS7_ILi256EEESB_EEES9_SE_SG_Li256ELb1ELb0ELb0ELb0EEENS1_36VarlenDynamicPersistentTileSchedulerILi128ELi96ELi256ELi32ELb0ELb0ELb1ELb0ELb1ELb1EEEEEEEEEvNT_6ParamsE:
        /* <DEDUP_REMOVED lines=26> */
[----:B0-----:R-:W-:Y:S01]  /*01a0*/  NOP ;  /* 0x0000000000007918 */ /* 0x001fe20000000000 */
.L_x_420:
[----:B------:R-:W-:Y:S05]  /*01b0*/  BSYNC B0 ;  /* 0x0000000000007941 */ /* 0x000fea0003800000 */
.L_x_419:
        /* <DEDUP_REMOVED lines=41> */
.L_x_421:
        /* <DEDUP_REMOVED lines=22> */
.L_x_422:
        /* <DEDUP_REMOVED lines=18> */
.L_x_423:
        /* <DEDUP_REMOVED lines=22> */
.L_x_424:
        /* <DEDUP_REMOVED lines=22> */
.L_x_425:
[----:B------:R-:W-:Y:S01]  /*0990*/  PLOP3.LUT P0, PT, PT, PT, UP0, 0x80, 0x0 ;  /* 0x000000000000781c */ /* 0x000fe20003f0f008 */
[----:B------:R-:W-:Y:S01]  /*09a0*/  UMOV UR36, 0x1 ;  /* 0x0000000100247882 */ /* 0x000fe20000000000 */
[----:B------:R-:W-:Y:S01]  /*09b0*/  NOP ;  /* 0x0000000000007918 */ /* 0x000fe20000000000 */
[----:B------:R-:W-:Y:S01]  /*09c0*/  USEL UR36, UR36, 0x2, !UP0 ;  /* 0x0000000224247887 */ /* 0x000fe2000c000000 */
[----:B------:R-:W-:Y:S01]  /*09d0*/  BSSY B7, `(.L_x_426) ;  /* 0x0001452000077945 */ /* 0x000fe20003800000 */
[----:B------:R-:W-:Y:S01]  /*09e0*/  ULDC.64 UR40, c[0x0][0x208] ;  /* 0x0000820000287ab9 */ /* 0x000fe20000000a00 */
[----:B012-4-:R-:W-:Y:S07]  /*09f0*/  BAR.SYNC.DEFER_BLOCKING 0x0 ;  /* 0x0000000000007b1d */ /* 0x017fee0000010000 */
[----:B------:R-:W-:Y:S05]  /*0a00*/  @!P0 BRA `(.L_x_427) ;  /* 0x000000ec00c08947 */ /* 0x000fea0003800000 */
.L_x_428:
[----:B------:R-:W-:-:S08]  /*0a10*/  NOP ;  /* 0x0000000000007918 */ /* 0x000fd00000000000 */
[----:B------:R-:W0:Y:S02]  /*0a20*/  USETMAXREG.TRY_ALLOC.CTAPOOL UP0, 0xf0 ;  /* 0x000000f0000079c8 */ /* 0x000e240008000600 */
[----:B0-----:R-:W-:-:S13]  /*0a30*/  PLOP3.LUT P0, PT, PT, PT, UP0, 0x80, 0x0 ;  /* 0x000000000000781c */ /* 0x001fda0003f0f008 */
[----:B------:R-:W-:Y:S05]  /*0a40*/  @!P0 BRA `(.L_x_428) ;  /* 0xfffffffc00f08947 */ /* 0x000fea000383ffff */
[----:B------:R-:W0:Y:S01]  /*0a50*/  S2R R0, SR_TID.X ;  /* 0x0000000000007919 */ /* 0x000e220000002100 */
[----:B------:R-:W1:Y:S01]  /*0a60*/  S2UR UR5, SR_CgaCtaId ;  /* 0x00000000000579c3 */ /* 0x000e620000008800 */
[----:B------:R-:W-:-:S07]  /*0a70*/  UMOV UR4, 0x400 ;  /* 0x0000040000047882 */ /* 0x000fce0000000000 */
[----:B------:R-:W-:Y:S06]  /*0a80*/  BAR.ARV 0x8, 0x120 ;  /* 0x0204800000007b1d */ /* 0x000fec0000002000 */
[----:B-1----:R-:W-:-:S06]  /*0a90*/  ULEA UR4, UR5, UR4, 0x18 ;  /* 0x0000000405047291 */ /* 0x002fcc000f8ec03f */
[----:B------:R-:W-:Y:S01]  /*0aa0*/  IMAD.U32 R18, RZ, RZ, UR4 ;  /* 0x00000004ff127e24 */ /* 0x000fe2000f8e00ff */
[----:B0-----:R-:W-:Y:S01]  /*0ab0*/  SHF.R.U32.HI R0, RZ, 0x7, R0 ;  /* 0x00000007ff007819 */ /* 0x001fe20000011600 */
[----:B------:R-:W-:-:S03]  /*0ac0*/  ULDC UR4, c[0x0][0xc14] ;  /* 0x0003050000047ab9 */ /* 0x000fc60000000800 */
[----:B------:R-:W-:-:S13]  /*0ad0*/  ISETP.NE.AND P0, PT, R0, 0x1, PT ;  /* 0x000000010000780c */ /* 0x000fda0003f05270 */
[----:B------:R-:W-:Y:S08]  /*0ae0*/  @!P0 BAR.ARV 0x9, 0x100 ;  /* 0x0244000000008b1d */ /* 0x000ff00000002000 */
[----:B------:R-:W-:Y:S06]  /*0af0*/  BAR.SYNC.DEFER_BLOCKING 0x5, 0x120 ;  /* 0x0144800000007b1d */ /* 0x000fec0000010000 */
[----:B------:R-:W0:Y:S02]  /*0b00*/  LDS.128 R84, [R18+0x228d0] ;  /* 0x0228d00012547984 */ /* 0x000e240000000c00 */
[----:B------:R-:W-:Y:S06]  /*0b10*/  BAR.ARV 0x4, 0x120 ;  /* 0x0104800000007b1d */ /* 0x000fec0000002000 */
[----:B0-----:R-:W-:-:S13]  /*0b20*/  ISETP.GE.AND P0, PT, R87, UR4, PT ;  /* 0x0000000457007c0c */ /* 0x001fda000bf06270 */
[----:B------:R-:W-:Y:S05]  /*0b30*/  @P0 BRA `(.L_x_429) ;  /* 0x0000014000ec0947 */ /* 0x000fea0003800000 */
[----:B------:R-:W0:Y:S01]  /*0b40*/  S2R R2, SR_TID.X ;  /* 0x0000000000027919 */ /* 0x000e220000002100 */
[----:B------:R-:W-:Y:S01]  /*0b50*/  IMAD.MOV.U32 R212, RZ, RZ, RZ ;  /* 0x000000ffffd47224 */ /* 0x000fe200078e00ff */
[----:B------:R-:W-:Y:S02]  /*0b60*/  CS2R R22, SRZ ;  /* 0x0000000000167805 */ /* 0x000fe4000001ff00 */
[----:B------:R-:W-:Y:S01]  /*0b70*/  MOV R200, RZ ;  /* 0x000000ff00c87202 */ /* 0x000fe20000000f00 */
[----:B------:R-:W-:Y:S01]  /*0b80*/  ULOP3.LUT UR44, UR36, 0x1, URZ, 0xfc, !UPT ;  /* 0x00000001242c7892 */ /* 0x000fe2000f8efc3f */
[----:B0-----:R-:W-:-:S05]  /*0b90*/  VIADD R235, R2, 0xffffff80 ;  /* 0xffffff8002eb7836 */ /* 0x001fca0000000000 */
[----:B------:R-:W-:-:S04]  /*0ba0*/  SHF.R.S32.HI R0, RZ, 0x1f, R235 ;  /* 0x0000001fff007819 */ /* 0x000fc800000114eb */
[CC--:B------:R-:W-:Y:S02]  /*0bb0*/  LEA.HI R3, R0.reuse, R235.reuse, RZ, 0x7 ;  /* 0x000000eb00037211 */ /* 0x0c0fe400078f38ff */
[----:B------:R-:W-:Y:S02]  /*0bc0*/  LEA.HI R205, R0, R235, RZ, 0x5 ;  /* 0x000000eb00cd7211 */ /* 0x000fe400078f28ff */
[----:B------:R-:W-:Y:S02]  /*0bd0*/  LOP3.LUT R2, R3, 0xffffff80, RZ, 0xc0, !PT ;  /* 0xffffff8003027812 */ /* 0x000fe400078ec0ff */
[----:B------:R-:W-:Y:S02]  /*0be0*/  SHF.R.S32.HI R230, RZ, 0x7, R3 ;  /* 0x00000007ffe67819 */ /* 0x000fe40000011403 */
[----:B------:R-:W-:Y:S01]  /*0bf0*/  SHF.R.S32.HI R205, RZ, 0x5, R205 ;  /* 0x00000005ffcd7819 */ /* 0x000fe200000114cd */
[----:B------:R-:W-:Y:S01]  /*0c00*/  IMAD.IADD R227, R235, 0x1, -R2 ;  /* 0x00000001ebe37824 */ /* 0x000fe200078e0a02 */
[----:B------:R-:W-:-:S02]  /*0c10*/  LEA.HI R3, R3, R230, RZ, 0x1 ;  /* 0x000000e603037211 */ /* 0x000fc400078f08ff */
[----:B------:R-:W-:Y:S02]  /*0c20*/  LEA.HI R2, R0, R235, RZ, 0x4 ;  /* 0x000000eb00027211 */ /* 0x000fe400078f20ff */
[----:B------:R-:W-:Y:S02]  /*0c30*/  SHF.R.S32.HI R6, RZ, 0x1f, R227 ;  /* 0x0000001fff067819 */ /* 0x000fe400000114e3 */
[----:B------:R-:W-:Y:S02]  /*0c40*/  LOP3.LUT R3, R3, 0x3fffffe, RZ, 0xc0, !PT ;  /* 0x03fffffe03037812 */ /* 0x000fe400078ec0ff */
[CC--:B------:R-:W-:Y:S02]  /*0c50*/  LEA.HI R7, R6.reuse, R227.reuse, RZ, 0x2 ;  /* 0x000000e306077211 */ /* 0x0c0fe400078f10ff */
[----:B------:R-:W-:Y:S02]  /*0c60*/  LEA.HI R6, R6, R227, RZ, 0x5 ;  /* 0x000000e306067211 */ /* 0x000fe400078f28ff */
[----:B------:R-:W-:-:S02]  /*0c70*/  SHF.R.S32.HI R4, RZ, 0x2, R7 ;  /* 0x00000002ff047819 */ /* 0x000fc40000011407 */
[----:B------:R-:W-:Y:S02]  /*0c80*/  SHF.R.S32.HI R5, RZ, 0x1f, R7 ;  /* 0x0000001fff057819 */ /* 0x000fe40000011407 */
[----:B------:R-:W-:Y:S02]  /*0c90*/  SHF.R.S32.HI R6, RZ, 0x5, R6 ;  /* 0x00000005ff067819 */ /* 0x000fe40000011406 */
[----:B------:R-:W-:Y:S02]  /*0ca0*/  LEA.HI R5, R5, R4, RZ, 0x3 ;  /* 0x0000000405057211 */ /* 0x000fe400078f18ff */
[----:B------:R-:W-:Y:S02]  /*0cb0*/  IADD3 R3, R230, -R3, RZ ;  /* 0x80000003e6037210 */ /* 0x000fe40007ffe0ff */
[----:B------:R-:W-:Y:S02]  /*0cc0*/  LOP3.LUT R9, R5, 0xfffffff8, RZ, 0xc0, !PT ;  /* 0xfffffff805097812 */ /* 0x000fe400078ec0ff */
[----:B------:R-:W-:-:S02]  /*0cd0*/  SHF.R.S32.HI R5, RZ, 0x4, R2 ;  /* 0x00000004ff057819 */ /* 0x000fc40000011402 */
[----:B------:R-:W-:Y:S02]  /*0ce0*/  IADD3 R9, R4, -R9, RZ ;  /* 0x8000000904097210 */ /* 0x000fe40007ffe0ff */
[C---:B------:R-:W-:Y:S02]  /*0cf0*/  LOP3.LUT R4, R2.reuse, 0x3fffff0, RZ, 0xc0, !PT ;  /* 0x03fffff002047812 */ /* 0x040fe400078ec0ff */
[----:B------:R-:W-:Y:S01]  /*0d00*/  LEA.HI R2, R2, R5, RZ, 0x1 ;  /* 0x0000000502027211 */ /* 0x000fe200078f08ff */
[----:B------:R-:W-:Y:S02]  /*0d10*/  IMAD R6, R6, 0x10, R9 ;  /* 0x0000001006067824 */ /* 0x000fe400078e0209 */
[----:B------:R-:W-:Y:S01]  /*0d20*/  IMAD.IADD R4, R235, 0x1, -R4 ;  /* 0x00000001eb047824 */ /* 0x000fe200078e0a04 */
[----:B------:R-:W-:Y:S01]  /*0d30*/  LOP3.LUT R2, R2, 0x1ffffffe, RZ, 0xc0, !PT ;  /* 0x1ffffffe02027812 */ /* 0x000fe200078ec0ff */
[----:B------:R-:W-:Y:S01]  /*0d40*/  IMAD R232, R3, 0x40, R6 ;  /* 0x0000004003e87824 */ /* 0x000fe200078e0206 */
[----:B------:R-:W-:-:S02]  /*0d50*/  LEA.HI R3, R0, R235, RZ, 0x2 ;  /* 0x000000eb00037211 */ /* 0x000fc400078f10ff */
[----:B------:R-:W-:Y:S01]  /*0d60*/  LEA.HI R0, R0, R235, RZ, 0x3 ;  /* 0x000000eb00007211 */ /* 0x000fe200078f18ff */
[----:B------:R-:W-:Y:S01]  /*0d70*/  IMAD.IADD R2, R5, 0x1, -R2 ;  /* 0x0000000105027824 */ /* 0x000fe200078e0a02 */
[--C-:B------:R-:W-:Y:S01]  /*0d80*/  SHF.R.S32.HI R19, RZ, 0x2, R3.reuse ;  /* 0x00000002ff137819 */ /* 0x100fe20000011403 */
[----:B------:R-:W-:Y:S01]  /*0d90*/  IMAD R5, R205, 0x10, R4 ;  /* 0x00000010cd057824 */ /* 0x000fe200078e0204 */
[----:B------:R-:W-:Y:S02]  /*0da0*/  LOP3.LUT R4, R3, 0xfffffffc, RZ, 0xc0, !PT ;  /* 0xfffffffc03047812 */ /* 0x000fe400078ec0ff */
[----:B------:R-:W-:Y:S01]  /*0db0*/  SHF.R.S32.HI R202, RZ, 0x3, R0 ;  /* 0x00000003ffca7819 */ /* 0x000fe20000011400 */
[----:B------:R-:W-:Y:S01]  /*0dc0*/  VIADD R211, R19, 0x40 ;  /* 0x0000004013d37836 */ /* 0x000fe20000000000 */
[----:B------:R-:W-:Y:S01]  /*0dd0*/  LOP3.LUT R0, R0, 0x1ffffff8, RZ, 0xc0, !PT ;  /* 0x1ffffff800007812 */ /* 0x000fe200078ec0ff */
[----:B------:R-:W-:Y:S01]  /*0de0*/  IMAD.IADD R217, R235, 0x1, -R4 ;  /* 0x00000001ebd97824 */ /* 0x000fe200078e0a04 */
[----:B------:R-:W-:Y:S01]  /*0df0*/  SHF.R.S32.HI R6, RZ, 0x1f, R3 ;  /* 0x0000001fff067819 */ /* 0x000fe20000011403 */
[----:B------:R-:W-:Y:S01]  /*0e00*/  IMAD.SHL.U32 R204, R211, 0x40, RZ ;  /* 0x00000040d3cc7824 */ /* 0x000fe200078e00ff */
[----:B------:R-:W-:Y:S01]  /*0e10*/  SHF.R.S32.HI R8, RZ, 0x1f, R211 ;  /* 0x0000001fff087819 */ /* 0x000fe200000114d3 */
[----:B------:R-:W-:Y:S01]  /*0e20*/  IMAD.IADD R0, R235, 0x1, -R0 ;  /* 0x00000001eb007824 */ /* 0x000fe200078e0a00 */
[----:B------:R-:W-:Y:S01]  /*0e30*/  SHF.L.U32 R16, R217, 0x3, RZ ;  /* 0x00000003d9107819 */ /* 0x000fe200000006ff */
[----:B------:R-:W-:Y:S01]  /*0e40*/  IMAD R5, R5, 0x8, R2 ;  /* 0x0000000805057824 */ /* 0x000fe200078e0202 */
[----:B------:R-:W-:Y:S01]  /*0e50*/  LEA.HI R8, R8, R211, RZ, 0x3 ;  /* 0x000000d308087211 */ /* 0x000fe200078f18ff */
[----:B------:R-:W-:Y:S01]  /*0e60*/  IMAD.SHL.U32 R201, R0, 0x8, RZ ;  /* 0x0000000800c97824 */ /* 0x000fe200078e00ff */
[----:B------:R-:W-:Y:S01]  /*0e70*/  LOP3.LUT R204, R204, 0x1c0, RZ, 0xc0, !PT ;  /* 0x000001c0cccc7812 */ /* 0x000fe200078ec0ff */
[----:B------:R-:W-:Y:S01]  /*0e80*/  IMAD.MOV.U32 R2, RZ, RZ, RZ ;  /* 0x000000ffff027224 */ /* 0x000fe200078e00ff */
[----:B------:R-:W-:Y:S01]  /*0e90*/  LEA.HI R6, R6, R19, RZ, 0x3 ;  /* 0x0000001306067211 */ /* 0x000fe200078f18ff */
[----:B------:R-:W-:Y:S01]  /*0ea0*/  IMAD.SHL.U32 R8, R8, 0x40, RZ ;  /* 0x0000004008087824 */ /* 0x000fe200078e00ff */
[----:B------:R-:W-:-:S02]  /*0eb0*/  SHF.R.U32.HI R234, RZ, 0x3, R204 ;  /* 0x00000003ffea7819 */ /* 0x000fc400000116cc */
[----:B------:R-:W-:Y:S02]  /*0ec0*/  LOP3.LUT R3, R204, 0x38, R16, 0xf8, !PT ;  /* 0x00000038cc037812 */ /* 0x000fe400078ef810 */
[----:B------:R-:W-:Y:S02]  /*0ed0*/  LOP3.LUT R206, R8, 0xfffffe00, RZ, 0xc0, !PT ;  /* 0xfffffe0008ce7812 */ /* 0x000fe400078ec0ff */
[----:B------:R-:W-:Y:S02]  /*0ee0*/  LOP3.LUT R6, R6, 0xfffffff8, RZ, 0xc0, !PT ;  /* 0xfffffff806067812 */ /* 0x000fe400078ec0ff */
[----:B------:R-:W-:Y:S02]  /*0ef0*/  LOP3.LUT R0, R7, 0x7ffffffc, RZ, 0xc0, !PT ;  /* 0x7ffffffc07007812 */ /* 0x000fe400078ec0ff */
[----:B------:R-:W-:Y:S01]  /*0f00*/  LOP3.LUT R3, R206, R3, R234, 0xf6, !PT ;  /* 0x00000003ce037212 */ /* 0x000fe200078ef6ea */
[----:B------:R-:W-:Y:S01]  /*0f10*/  IMAD.IADD R218, R19, 0x1, -R6 ;  /* 0x0000000113da7824 */ /* 0x000fe200078e0a06 */
[----:B------:R-:W-:Y:S01]  /*0f20*/  SHF.R.S32.HI R216, RZ, 0x1f, R19 ;  /* 0x0000001fffd87819 */ /* 0x000fe20000011413 */
[----:B------:R-:W-:Y:S01]  /*0f30*/  IMAD.IADD R231, R227, 0x1, -R0 ;  /* 0x00000001e3e77824 */ /* 0x000fe200078e0a00 */
[----:B------:R-:W-:Y:S01]  /*0f40*/  SHF.R.S32.HI R17, RZ, 0x1f, R16 ;  /* 0x0000001fff117819 */ /* 0x000fe20000011410 */
[----:B------:R-:W-:Y:S01]  /*0f50*/  IMAD R229, R3, 0x2, R18 ;  /* 0x0000000203e57824 */ /* 0x000fe200078e0212 */
[----:B------:R-:W-:-:S07]  /*0f60*/  SHF.L.U32 R233, R5, 0x3, RZ ;  /* 0x0000000305e97819 */ /* 0x000fce00000006ff */
.L_x_562:
[----:B0--3-5:R-:W0:Y:S02]  /*0f70*/  LDC.64 R4, c[0x0][0xc60] ;  /* 0x00031800ff047b82 */ /* 0x029e240000000a00 */
[----:B0-----:R-:W-:-:S05]  /*0f80*/  IMAD.WIDE R4, R87, 0x4, R4 ;  /* 0x0000000457047825 */ /* 0x001fca00078e0204 */
[----:B--2---:R-:W2:Y:S01]  /*0f90*/  LDG.E R210, desc[UR40][R4.64] ;  /* 0x0000002804d27981 */ /* 0x004ea2000c1e1900 */
[----:B------:R-:W-:Y:S05]  /*0fa0*/  YIELD ;  /* 0x0000000000007946 */ /* 0x000fea0003800000 */
[----:B------:R-:W-:Y:S01]  /*0fb0*/  ULDC.64 UR4, c[0x0][0xa28] ;  /* 0x00028a0000047ab9 */ /* 0x000fe20000000a00 */
[----:B------:R-:W-:Y:S01]  /*0fc0*/  ULDC.64 UR8, c[0x0][0xa18] ;  /* 0x0002860000087ab9 */ /* 0x000fe20000000a00 */
[----:B------:R-:W-:Y:S01]  /*0fd0*/  ISETP.NE.U32.AND P1, PT, RZ, UR4, PT ;  /* 0x00000004ff007c0c */ /* 0x000fe2000bf25070 */
[----:B------:R-:W-:Y:S01]  /*0fe0*/  ULDC.64 UR6, c[0x0][0xa08] ;  /* 0x0002820000067ab9 */ /* 0x000fe20000000a00 */
[----:B------:R-:W-:Y:S01]  /*0ff0*/  IMAD.MOV.U32 R3, RZ, RZ, RZ ;  /* 0x000000ffff037224 */ /* 0x000fe200078e00ff */
[----:B------:R-:W-:Y:S01]  /*1000*/  ISETP.NE.U32.AND P0, PT, RZ, UR6, PT ;  /* 0x00000006ff007c0c */ /* 0x000fe2000bf05070 */
[----:B------:R-:W-:Y:S01]  /*1010*/  IMAD.MOV.U32 R27, RZ, RZ, RZ ;  /* 0x000000ffff1b7224 */ /* 0x000fe200078e00ff */
[----:B------:R-:W-:-:S02]  /*1020*/  ISETP.NE.AND.EX P1, PT, RZ, UR5, PT, P1 ;  /* 0x00000005ff007c0c */ /* 0x000fc4000bf25310 */
[----:B------:R-:W-:Y:S02]  /*1030*/  ISETP.NE.AND.EX P0, PT, RZ, UR7, PT, P0 ;  /* 0x00000007ff007c0c */ /* 0x000fe4000bf05300 */
[----:B--2---:R-:W-:Y:S01]  /*1040*/  SHF.R.S32.HI R219, RZ, 0x1f, R210 ;  /* 0x0000001fffdb7819 */ /* 0x004fe200000114d2 */
[----:B------:R-:W-:-:S08]  /*1050*/  IMAD.SHL.U32 R208, R210, 0x4, RZ ;  /* 0x00000004d2d07824 */ /* 0x000fd000078e00ff */
[C---:B----4-:R-:W-:Y:S02]  /*1060*/  @P1 LEA R6, P2, R210.reuse, UR4, 0x2 ;  /* 0x00000004d2061c11 */ /* 0x050fe4000f8410ff */
[C-C-:B------:R-:W-:Y:S02]  /*1070*/  SHF.L.U64.HI R209, R210.reuse, 0x2, R219.reuse ;  /* 0x00000002d2d17819 */ /* 0x140fe400000102db */
[----:B------:R-:W-:Y:S02]  /*1080*/  @P1 LEA.HI.X R7, R210, UR5, R219, 0x2, P2 ;  /* 0x00000005d2071c11 */ /* 0x000fe400090f14db */
[----:B------:R-:W-:Y:S01]  /*1090*/  ISETP.NE.U32.AND P2, PT, RZ, UR8, PT ;  /* 0x00000008ff007c0c */ /* 0x000fe2000bf45070 */
[----:B------:R-:W-:Y:S01]  /*10a0*/  ULDC UR4, c[0x0][0x288] ;  /* 0x0000a20000047ab9 */ /* 0x000fe20000000800 */
[----:B------:R-:W-:Y:S01]  /*10b0*/  IADD3 R8, P3, R208, UR6, RZ ;  /* 0x00000006d0087c10 */ /* 0x000fe2000ff7e0ff */
[----:B------:R0:W5:Y:S01]  /*10c0*/  @P1 LDG.E R3, desc[UR40][R6.64] ;  /* 0x0000002806031981 */ /* 0x000162000c1e1900 */
[----:B------:R-:W-:-:S02]  /*10d0*/  ISETP.NE.AND.EX P2, PT, RZ, UR9, PT, P2 ;  /* 0x00000009ff007c0c */ /* 0x000fc4000bf45320 */
[----:B------:R-:W-:Y:S01]  /*10e0*/  MOV R30, UR4 ;  /* 0x00000004001e7c02 */ /* 0x000fe20008000f00 */
[----:B------:R-:W-:Y:S01]  /*10f0*/  ULDC.64 UR4, c[0x0][0x3f8] ;  /* 0x0000fe0000047ab9 */ /* 0x000fe20000000a00 */
[----:B------:R-:W-:-:S05]  /*1100*/  IADD3.X R9, R209, UR7, RZ, P3, !PT ;  /* 0x00000007d1097c10 */ /* 0x000fca0009ffe4ff */
[----:B------:R0:W5:Y:S04]  /*1110*/  @P0 LDG.E R27, desc[UR40][R8.64] ;  /* 0x00000028081b0981 */ /* 0x000168000c1e1900 */
[----:B------:R-:W-:-:S04]  /*1120*/  @P2 IADD3 R4, P1, R208, UR8, RZ ;  /* 0x00000008d0042c10 */ /* 0x000fc8000ff3e0ff */
[----:B------:R-:W-:-:S05]  /*1130*/  @P2 IADD3.X R5, R209, UR9, RZ, P1, !PT ;  /* 0x00000009d1052c10 */ /* 0x000fca0008ffe4ff */
[----:B------:R0:W5:Y:S01]  /*1140*/  @P2 LDG.E R30, desc[UR40][R4.64] ;  /* 0x00000028041e2981 */ /* 0x000162000c1e1900 */
[----:B------:R-:W-:-:S03]  /*1150*/  UISETP.NE.U32.AND UP0, UPT, UR4, URZ, UPT ;  /* 0x0000003f0400728c */ /* 0x000fc6000bf05070 */
[----:B------:R-:W-:Y:S01]  /*1160*/  ULDC UR4, c[0x0][0x404] ;  /* 0x0001010000047ab9 */ /* 0x000fe20000000800 */
[----:B------:R-:W-:-:S03]  /*1170*/  UISETP.NE.AND.EX UP0, UPT, UR5, URZ, UPT, UP0 ;  /* 0x0000003f0500728c */ /* 0x000fc6000bf05300 */
[----:B------:R-:W-:Y:S01]  /*1180*/  ULDC UR5, c[0x0][0x2e0] ;  /* 0x0000b80000057ab9 */ /* 0x000fe20000000800 */
[----:B------:R-:W-:-:S04]  /*1190*/  USEL UR4, UR4, 0x1, UP0 ;  /* 0x0000000104047887 */ /* 0x000fc80008000000 */
[----:B------:R-:W-:-:S03]  /*11a0*/  UIMAD UR4, UR4, UR5, URZ ;  /* 0x00000005040472a4 */ /* 0x000fc6000f8e023f */
[----:B------:R-:W-:Y:S02]  /*11b0*/  ULDC UR5, c[0x0][0x338] ;  /* 0x0000ce0000057ab9 */ /* 0x000fe40000000800 */
[----:B------:R-:W-:Y:S02]  /*11c0*/  IMAD.U32 R62, RZ, RZ, UR5 ;  /* 0x00000005ff3e7e24 */ /* 0x000fe4000f8e00ff */
[----:B------:R-:W-:Y:S02]  /*11d0*/  IMAD.U32 R24, RZ, RZ, UR4 ;  /* 0x00000004ff187e24 */ /* 0x000fe4000f8e00ff */
[----:B------:R-:W-:Y:S01]  /*11e0*/  IMAD.MOV.U32 R25, RZ, RZ, R210 ;  /* 0x000000ffff197224 */ /* 0x000fe200078e00d2 */
[----:B0-----:R-:W-:Y:S06]  /*11f0*/  @P2 BRA `(.L_x_430) ;  /* 0x0000000000242947 */ /* 0x001fec0003800000 */
[----:B------:R-:W-:Y:S02]  /*1200*/  ULDC.64 UR4, c[0x0][0xa00] ;  /* 0x0002800000047ab9 */ /* 0x000fe40000000a00 */
[----:B------:R-:W-:-:S04]  /*1210*/  ISETP.NE.U32.AND P1, PT, RZ, UR4, PT ;  /* 0x00000004ff007c0c */ /* 0x000fc8000bf25070 */
[----:B------:R-:W-:-:S13]  /*1220*/  ISETP.NE.AND.EX P1, PT, RZ, UR5, PT, P1 ;  /* 0x00000005ff007c0c */ /* 0x000fda000bf25310 */
[----:B------:R-:W-:Y:S05]  /*1230*/  @!P1 BRA `(.L_x_430) ;  /* 0x0000000000149947 */ /* 0x000fea0003800000 */
[----:B------:R-:W0:Y:S02]  /*1240*/  LDC.64 R4, c[0x0][0xa00] ;  /* 0x00028000ff047b82 */ /* 0x000e240000000a00 */
[----:B0-----:R-:W-:-:S05]  /*1250*/  IMAD.WIDE R4, R25, 0x4, R4 ;  /* 0x0000000419047825 */ /* 0x001fca00078e0204 */
[----:B-----5:R-:W2:Y:S04]  /*1260*/  LDG.E R30, desc[UR40][R4.64] ;  /* 0x00000028041e7981 */ /* 0x020ea8000c1e1900 */
[----:B------:R-:W2:Y:S02]  /*1270*/  LDG.E R7, desc[UR40][R4.64+0x4] ;  /* 0x0000042804077981 */ /* 0x000ea4000c1e1900 */
[----:B--2---:R-:W-:-:S07]  /*1280*/  IMAD.IADD R30, R7, 0x1, -R30 ;  /* 0x00000001071e7824 */ /* 0x004fce00078e0a1e */
.L_x_430:
[----:B------:R-:W-:Y:S01]  /*1290*/  ULDC.64 UR4, c[0x0][0xa20] ;  /* 0x0002880000047ab9 */ /* 0x000fe20000000a00 */
[----:B------:R-:W-:Y:S01]  /*12a0*/  MOV R213, R85 ;  /* 0x0000005500d57202 */ /* 0x000fe20000000f00 */
[----:B------:R-:W-:Y:S01]  /*12b0*/  IMAD.MOV.U32 R207, RZ, RZ, R86 ;  /* 0x000000ffffcf7224 */ /* 0x000fe200078e0056 */
[----:B------:R-:W-:-:S04]  /*12c0*/  ISETP.NE.U32.AND P1, PT, RZ, UR4, PT ;  /* 0x00000004ff007c0c */ /* 0x000fc8000bf25070 */
[----:B------:R-:W-:-:S13]  /*12d0*/  ISETP.NE.AND.EX P1, PT, RZ, UR5, PT, P1 ;  /* 0x00000005ff007c0c */ /* 0x000fda000bf25310 */
[----:B------:R-:W-:Y:S05]  /*12e0*/  @!P1 BRA `(.L_x_431) ;  /* 0x0000000000109947 */ /* 0x000fea0003800000 */
[----:B------:R-:W-:-:S04]  /*12f0*/  IADD3 R4, P0, R208, UR4, RZ ;  /* 0x00000004d0047c10 */ /* 0x000fc8000ff1e0ff */
[----:B------:R-:W-:-:S05]  /*1300*/  IADD3.X R5, R209, UR5, RZ, P0, !PT ;  /* 0x00000005d1057c10 */ /* 0x000fca00087fe4ff */
[----:B------:R0:W5:Y:S01]  /*1310*/  LDG.E R24, desc[UR40][R4.64] ;  /* 0x0000002804187981 */ /* 0x000162000c1e1900 */
[----:B------:R-:W-:Y:S05]  /*1320*/  BRA `(.L_x_432) ;  /* 0x0000000000107947 */ /* 0x000fea0003800000 */
.L_x_431:
[----:B------:R-:W-:Y:S05]  /*1330*/  @!P0 BRA `(.L_x_432) ;  /* 0x00000000000c8947 */ /* 0x000fea0003800000 */
[----:B------:R-:W2:Y:S04]  /*1340*/  LDG.E R5, desc[UR40][R8.64] ;  /* 0x0000002808057981 */ /* 0x000ea8000c1e1900 */
[----:B------:R-:W2:Y:S02]  /*1350*/  LDG.E R24, desc[UR40][R8.64+0x4] ;  /* 0x0000042808187981 */ /* 0x000ea4000c1e1900 */
[----:B--2---:R-:W-:-:S07]  /*1360*/  IMAD.IADD R24, R24, 0x1, -R5 ;  /* 0x0000000118187824 */ /* 0x004fce00078e0a05 */
.L_x_432:
[----:B------:R-:W-:Y:S02]  /*1370*/  ULDC.64 UR4, c[0x0][0xa10] ;  /* 0x0002840000047ab9 */ /* 0x000fe40000000a00 */
[----:B------:R-:W-:-:S04]  /*1380*/  ISETP.NE.U32.AND P0, PT, RZ, UR4, PT ;  /* 0x00000004ff007c0c */ /* 0x000fc8000bf05070 */
[----:B------:R-:W-:Y:S01]  /*1390*/  ISETP.NE.AND.EX P0, PT, RZ, UR5, PT, P0 ;  /* 0x00000005ff007c0c */ /* 0x000fe2000bf05300 */
[----:B-----5:R-:W-:Y:S01]  /*13a0*/  IMAD.IADD R3, R24, 0x1, -R3 ;  /* 0x0000000118037824 */ /* 0x020fe200078e0a03 */
[----:B------:R-:W-:-:S11]  /*13b0*/  ULDC.64 UR4, c[0x0][0xa30] ;  /* 0x00028c0000047ab9 */ /* 0x000fd60000000a00 */
[----:B0-----:R-:W0:Y:S02]  /*13c0*/  @P0 LDC.64 R4, c[0x0][0xa10] ;  /* 0x00028400ff040b82 */ /* 0x001e240000000a00 */
[----:B0-----:R-:W-:-:S05]  /*13d0*/  @P0 IMAD.WIDE R4, R25, 0x4, R4 ;  /* 0x0000000419040825 */ /* 0x001fca00078e0204 */
[----:B------:R-:W2:Y:S04]  /*13e0*/  @P0 LDG.E R0, desc[UR40][R4.64] ;  /* 0x0000002804000981 */ /* 0x000ea8000c1e1900 */
[----:B------:R-:W2:Y:S01]  /*13f0*/  @P0 LDG.E R9, desc[UR40][R4.64+0x4] ;  /* 0x0000042804090981 */ /* 0x000ea2000c1e1900 */
[----:B------:R-:W-:Y:S01]  /*1400*/  IMAD.MOV R60, RZ, RZ, -R3 ;  /* 0x000000ffff3c7224 */ /* 0x000fe200078e0a03 */
[----:B------:R-:W-:Y:S01]  /*1410*/  ISETP.NE.U32.AND P1, PT, RZ, UR4, PT ;  /* 0x00000004ff007c0c */ /* 0x000fe2000bf25070 */
[----:B------:R-:W-:-:S03]  /*1420*/  IMAD.MOV.U32 R31, RZ, RZ, R24 ;  /* 0x000000ffff1f7224 */ /* 0x000fc600078e0018 */
[----:B------:R-:W-:Y:S02]  /*1430*/  VIMNMX R60, RZ, R60, !PT ;  /* 0x0000003cff3c7248 */ /* 0x000fe40007fe0100 */
[----:B------:R-:W-:-:S13]  /*1440*/  ISETP.NE.AND.EX P1, PT, RZ, UR5, PT, P1 ;  /* 0x00000005ff007c0c */ /* 0x000fda000bf25310 */
[----:B------:R-:W-:-:S04]  /*1450*/  @P1 IADD3 R6, P2, R208, UR4, RZ ;  /* 0x00000004d0061c10 */ /* 0x000fc8000ff5e0ff */
[----:B------:R-:W-:-:S05]  /*1460*/  @P1 IADD3.X R7, R209, UR5, RZ, P2, !PT ;  /* 0x00000005d1071c10 */ /* 0x000fca00097fe4ff */
[----:B------:R0:W5:Y:S01]  /*1470*/  @P1 LDG.E R31, desc[UR40][R6.64] ;  /* 0x00000028061f1981 */ /* 0x000162000c1e1900 */
[----:B--2---:R-:W-:-:S05]  /*1480*/  @P0 IADD3 R62, -R0, R9, RZ ;  /* 0x00000009003e0210 */ /* 0x004fca0007ffe1ff */
[----:B------:R-:W-:-:S04]  /*1490*/  IMAD.IADD R176, R3, 0x1, R62 ;  /* 0x0000000103b07824 */ /* 0x000fc800078e023e */
[----:B------:R-:W-:-:S04]  /*14a0*/  VIADD R0, R176, 0x5f ;  /* 0x0000005fb0007836 */ /* 0x000fc80000000000 */
[----:B------:R-:W-:-:S05]  /*14b0*/  IMAD.HI R0, R0, 0x2aaaaaab, RZ ;  /* 0x2aaaaaab00007827 */ /* 0x000fca00078e02ff */
[----:B------:R-:W-:-:S04]  /*14c0*/  SHF.R.U32.HI R177, RZ, 0x1f, R0 ;  /* 0x0000001fffb17819 */ /* 0x000fc80000011600 */
[----:B------:R-:W-:-:S05]  /*14d0*/  LEA.HI.SX32 R177, R0, R177, 0x1c ;  /* 0x000000b100b17211 */ /* 0x000fca00078fe2ff */
[----:B------:R-:W-:-:S05]  /*14e0*/  IMAD R3, R177, 0x60, -R3 ;  /* 0x00000060b1037824 */ /* 0x000fca00078e0a03 */
[----:B------:R-:W-:-:S04]  /*14f0*/  VIMNMX R3, R3, R62, PT ;  /* 0x0000003e03037248 */ /* 0x000fc80003fe0100 */
[----:B------:R-:W-:Y:S01]  /*1500*/  ISETP.GT.AND P0, PT, R3, R60, PT ;  /* 0x0000003c0300720c */ /* 0x000fe20003f04270 */
[----:B------:R-:W-:-:S05]  /*1510*/  IMAD.WIDE.U32 R60, R60, -0x55555555, RZ ;  /* 0xaaaaaaab3c3c7825 */ /* 0x000fca00078e00ff */
[----:B------:R-:W-:-:S04]  /*1520*/  SHF.R.U32.HI R60, RZ, 0x6, R61 ;  /* 0x00000006ff3c7819 */ /* 0x000fc8000001163d */
[----:B------:R-:W-:-:S03]  /*1530*/  MOV R59, R60 ;  /* 0x0000003c003b7202 */ /* 0x000fc60000000f00 */
[----:B------:R-:W-:-:S04]  /*1540*/  @P0 VIADD R0, R3, 0x5f ;  /* 0x0000005f03000836 */ /* 0x000fc80000000000 */
[----:B------:R-:W-:-:S05]  /*1550*/  @P0 IMAD.HI R0, R0, 0x2aaaaaab, RZ ;  /* 0x2aaaaaab00000827 */ /* 0x000fca00078e02ff */
[----:B------:R-:W-:-:S04]  /*1560*/  @P0 SHF.R.U32.HI R3, RZ, 0x1f, R0 ;  /* 0x0000001fff030819 */ /* 0x000fc80000011600 */
[----:B------:R-:W-:Y:S02]  /*1570*/  @P0 LEA.HI.SX32 R59, R0, R3, 0x1c ;  /* 0x00000003003b0211 */ /* 0x000fe400078fe2ff */
[----:B------:R-:W-:Y:S02]  /*1580*/  PLOP3.LUT P0, PT, PT, PT, PT, 0x80, 0x0 ;  /* 0x000000000000781c */ /* 0x000fe40003f0f070 */
[----:B------:R-:W-:-:S13]  /*1590*/  ISETP.GT.AND P1, PT, R59, R60, PT ;  /* 0x0000003c3b00720c */ /* 0x000fda0003f24270 */
[----:B0-----:R-:W-:Y:S05]  /*15a0*/  @!P1 BRA `(.L_x_433) ;  /* 0x0000003c00d89947 */ /* 0x001fea0003800000 */
[----:B------:R-:W-:Y:S01]  /*15b0*/  VIADD R58, R18, 0x1c400 ;  /* 0x0001c400123a7836 */ /* 0x000fe20000000000 */
[----:B------:R-:W-:Y:S04]  /*15c0*/  BSSY B6, `(.L_x_434) ;  /* 0x0000013000067945 */ /* 0x000fe80003800000 */
[----:B------:R-:W-:-:S13]  /*15d0*/  LOP3.LUT P0, RZ, R58, 0x3ff, RZ, 0xc0, !PT ;  /* 0x000003ff3aff7812 */ /* 0x000fda000780c0ff */
[----:B------:R-:W-:Y:S05]  /*15e0*/  @!P0 BRA `(.L_x_435) ;  /* 0x0000000000408947 */ /* 0x000fea0003800000 */
[----:B------:R-:W-:Y:S01]  /*15f0*/  MOV R0, 0x0 ;  /* 0x0000000000007802 */ /* 0x000fe20000000f00 */
[----:B------:R-:W-:Y:S01]  /*1600*/  ULDC.64 UR4, c[0x4][0x90] ;  /* 0x0100240000047ab9 */ /* 0x000fe20000000a00 */
[----:B------:R-:W-:Y:S01]  /*1610*/  ULDC.64 UR6, c[0x4][0x20] ;  /* 0x0100080000067ab9 */ /* 0x000fe20000000a00 */
[----:B------:R-:W-:Y:S01]  /*1620*/  IMAD.U32 R4, RZ, RZ, UR4 ;  /* 0x00000004ff047e24 */ /* 0x000fe2000f8e00ff */
[----:B------:R0:W1:Y:S01]  /*1630*/  LDC.64 R14, c[0x4][R0] ;  /* 0x01000000000e7b82 */ /* 0x0000620000000a00 */
[----:B------:R-:W-:Y:S01]  /*1640*/  IMAD.U32 R5, RZ, RZ, UR5 ;  /* 0x00000005ff057e24 */ /* 0x000fe2000f8e00ff */
[----:B------:R-:W-:Y:S01]  /*1650*/  ULDC.64 UR4, c[0x4][0x98] ;  /* 0x0100260000047ab9 */ /* 0x000fe20000000a00 */
[----:B------:R-:W-:Y:S01]  /*1660*/  IMAD.U32 R10, RZ, RZ, UR6 ;  /* 0x00000006ff0a7e24 */ /* 0x000fe2000f8e00ff */
[----:B------:R-:W-:Y:S01]  /*1670*/  MOV R7, UR5 ;  /* 0x0000000500077c02 */ /* 0x000fe20008000f00 */
[----:B------:R-:W-:Y:S01]  /*1680*/  IMAD.U32 R6, RZ, RZ, UR4 ;  /* 0x00000004ff067e24 */ /* 0x000fe2000f8e00ff */
[----:B------:R-:W-:Y:S01]  /*1690*/  MOV R13, RZ ;  /* 0x000000ff000d7202 */ /* 0x000fe20000000f00 */
[----:B------:R-:W-:-:S02]  /*16a0*/  IMAD.U32 R11, RZ, RZ, UR7 ;  /* 0x00000007ff0b7e24 */ /* 0x000fc4000f8e00ff */
[----:B------:R-:W-:Y:S02]  /*16b0*/  IMAD.MOV.U32 R8, RZ, RZ, 0x70 ;  /* 0x00000070ff087424 */ /* 0x000fe400078e00ff */
[----:B0-----:R-:W-:-:S07]  /*16c0*/  IMAD.MOV.U32 R12, RZ, RZ, 0x1 ;  /* 0x00000001ff0c7424 */ /* 0x001fce00078e00ff */
[----:B------:R-:W-:-:S07]  /*16d0*/  LEPC R20, `(.L_x_435) ;  /* 0x000000001014794e */ /* 0x000fce0000000000 */
[----:B-1---5:R-:W-:Y:S05]  /*16e0*/  CALL.ABS.NOINC R14 ;  /* 0x000000000e007343 */ /* 0x022fea0003c00000 */
.L_x_435:
[----:B------:R-:W-:Y:S05]  /*16f0*/  BSYNC B6 ;  /* 0x0000000000067941 */ /* 0x000fea0003800000 */
.L_x_434:
        /* <DEDUP_REMOVED lines=20> */
.L_x_437:
[----:B------:R-:W-:Y:S05]  /*1840*/  BSYNC B6 ;  /* 0x0000000000067941 */ /* 0x000fea0003800000 */
.L_x_436:
[----:B------:R-:W-:Y:S01]  /*1850*/  ULDC.64 UR4, c[0x0][0x9f8] ;  /* 0x00027e0000047ab9 */ /* 0x000fe20000000a00 */
[----:B------:R-:W0:Y:S01]  /*1860*/  LDC R0, c[0x0][0x428] ;  /* 0x00010a00ff007b82 */ /* 0x000e220000000800 */
[----:B------:R-:W-:-:S07]  /*1870*/  ISETP.NE.U32.AND P0, PT, RZ, UR4, PT ;  /* 0x00000004ff007c0c */ /* 0x000fce000bf05070 */
[----:B------:R-:W1:Y:S01]  /*1880*/  LDC.64 R42, c[0x0][0x2f0] ;  /* 0x0000bc00ff2a7b82 */ /* 0x000e620000000a00 */
[----:B------:R-:W-:Y:S01]  /*1890*/  ISETP.NE.AND.EX P0, PT, RZ, UR5, PT, P0 ;  /* 0x00000005ff007c0c */ /* 0x000fe2000bf05300 */
[----:B------:R-:W2:Y:S01]  /*18a0*/  S2R R20, SR_TID.X ;  /* 0x0000000000147919 */ /* 0x000ea20000002100 */
[----:B------:R-:W-:Y:S01]  /*18b0*/  IMAD.IADD R56, R27, 0x1, R24 ;  /* 0x000000011b387824 */ /* 0x000fe200078e0218 */
[----:B------:R-:W-:Y:S01]  /*18c0*/  ULDC.64 UR6, c[0x0][0xa08] ;  /* 0x0002820000067ab9 */ /* 0x000fe20000000a00 */
[C---:B------:R-:W-:Y:S01]  /*18d0*/  VIADD R99, R16.reuse, 0x20 ;  /* 0x0000002010637836 */ /* 0x040fe20000000000 */
[C---:B------:R-:W-:Y:S01]  /*18e0*/  IADD3 R96, R16.reuse, 0x60, RZ ;  /* 0x0000006010607810 */ /* 0x040fe20007ffe0ff */
[----:B------:R-:W-:Y:S01]  /*18f0*/  VIADD R98, R16, 0x40 ;  /* 0x0000004010627836 */ /* 0x000fe20000000000 */
[----:B------:R-:W3:Y:S06]  /*1900*/  LDC.64 R54, c[0x0][0x3d8] ;  /* 0x0000f600ff367b82 */ /* 0x000eec0000000a00 */
[----:B------:R-:W-:-:S02]  /*1910*/  @P0 IADD3 R4, P1, R208, UR4, RZ ;  /* 0x00000004d0040c10 */ /* 0x000fc4000ff3e0ff */
[----:B------:R-:W4:Y:S02]  /*1920*/  LDC R27, c[0x0][0x3d4] ;  /* 0x0000f500ff1b7b82 */ /* 0x000f240000000800 */
[----:B------:R-:W-:Y:S01]  /*1930*/  @P0 IADD3.X R5, R209, UR5, RZ, P1, !PT ;  /* 0x00000005d1050c10 */ /* 0x000fe20008ffe4ff */
[----:B------:R-:W-:-:S04]  /*1940*/  ULDC.64 UR4, c[0x0][0x2f8] ;  /* 0x0000be0000047ab9 */ /* 0x000fc80000000a00 */
[----:B------:R2:W4:Y:S01]  /*1950*/  @P0 LDG.E R25, desc[UR40][R4.64] ;  /* 0x0000002804190981 */ /* 0x000522000c1e1900 */
[----:B0-----:R-:W-:Y:S01]  /*1960*/  ISETP.NE.AND P0, PT, R0, 0x1, PT ;  /* 0x000000010000780c */ /* 0x001fe20003f05270 */
[C---:B------:R-:W-:Y:S01]  /*1970*/  VIADD R94, R16.reuse, 0x80 ;  /* 0x00000080105e7836 */ /* 0x040fe20000000000 */
[----:B------:R-:W-:Y:S01]  /*1980*/  SHF.R.S32.HI R33, RZ, 0x1f, R56 ;  /* 0x0000001fff217819 */ /* 0x000fe20000011438 */
[----:B------:R-:W-:Y:S01]  /*1990*/  VIADD R92, R16, 0xa0 ;  /* 0x000000a0105c7836 */ /* 0x000fe20000000000 */
[----:B------:R-:W0:Y:S01]  /*19a0*/  LDC.64 R48, c[0x0][0x3e8] ;  /* 0x0000fa00ff307b82 */ /* 0x000e220000000a00 */
[----:B------:R-:W-:Y:S01]  /*19b0*/  IMAD.SHL.U32 R28, R217, 0x4, RZ ;  /* 0x00000004d91c7824 */ /* 0x000fe200078e00ff */
[----:B-1----:R-:W-:Y:S01]  /*19c0*/  SHF.L.U64.HI R88, R42, 0x6, R43 ;  /* 0x000000062a587819 */ /* 0x002fe2000001022b */
[-C--:B------:R-:W-:Y:S01]  /*19d0*/  IMAD R6, R33, R42.reuse, RZ ;  /* 0x0000002a21067224 */ /* 0x080fe200078e02ff */
[----:B---3--:R-:W-:Y:S01]  /*19e0*/  SHF.L.U64.HI R84, R54, 0x6, R55 ;  /* 0x0000000636547819 */ /* 0x008fe20000010237 */
[----:B--2---:R-:W-:Y:S01]  /*19f0*/  IMAD.WIDE.U32 R4, R56, R42, RZ ;  /* 0x0000002a38047225 */ /* 0x004fe200078e00ff */
[----:B------:R-:W-:-:S02]  /*1a00*/  SHF.R.U32.HI R26, RZ, 0x7, R20 ;  /* 0x00000007ff1a7819 */ /* 0x000fc40000011614 */
[----:B------:R-:W-:Y:S01]  /*1a10*/  SHF.R.S32.HI R29, RZ, 0x1f, R28 ;  /* 0x0000001fff1d7819 */ /* 0x000fe2000001141c */
[----:B------:R-:W1:Y:S01]  /*1a20*/  @P0 LDC R3, c[0x0][0x42c] ;  /* 0x00010b00ff030b82 */ /* 0x000e620000000800 */
[----:B------:R-:W-:Y:S01]  /*1a30*/  ISETP.NE.AND P6, PT, R26, 0x1, PT ;  /* 0x000000011a00780c */ /* 0x000fe20003fc5270 */
[----:B------:R-:W-:Y:S01]  /*1a40*/  IMAD.SHL.U32 R87, R218, 0x40, RZ ;  /* 0x00000040da577824 */ /* 0x000fe200078e00ff */
[----:B------:R-:W-:Y:S01]  /*1a50*/  SHF.R.S32.HI R81, RZ, 0x1f, R211 ;  /* 0x0000001fff517819 */ /* 0x000fe200000114d3 */
[----:B------:R-:W-:Y:S01]  /*1a60*/  IMAD.MOV.U32 R80, RZ, RZ, 0x20 ;  /* 0x00000020ff507424 */ /* 0x000fe200078e00ff */
[----:B------:R-:W-:Y:S01]  /*1a70*/  IADD3 R79, R26, 0x8, RZ ;  /* 0x000000081a4f7810 */ /* 0x000fe20007ffe0ff */
[----:B------:R-:W-:Y:S01]  /*1a80*/  IMAD.SHL.U32 R83, R54, 0x40, RZ ;  /* 0x0000004036537824 */ /* 0x000fe200078e00ff */
[----:B------:R-:W-:Y:S01]  /*1a90*/  LOP3.LUT R87, R87, 0x1c0, RZ, 0xc0, !PT ;  /* 0x000001c057577812 */ /* 0x000fe200078ec0ff */
[----:B------:R-:W2:Y:S01]  /*1aa0*/  @P0 LDC R7, c[0x0][0x430] ;  /* 0x00010c00ff070b82 */ /* 0x000ea20000000800 */
[----:B----4-:R-:W-:-:S02]  /*1ab0*/  IMAD.SHL.U32 R78, R27, 0x2, RZ ;  /* 0x000000021b4e7824 */ /* 0x010fc400078e00ff */
[----:B------:R-:W-:Y:S01]  /*1ac0*/  SHF.R.U32.HI R82, RZ, 0x3, R87 ;  /* 0x00000003ff527819 */ /* 0x000fe20000011657 */
[----:B0-----:R-:W-:Y:S01]  /*1ad0*/  IMAD.WIDE.U32 R10, R19, R48, R16 ;  /* 0x00000030130a7225 */ /* 0x001fe200078e0010 */
[----:B------:R-:W-:-:S03]  /*1ae0*/  SHF.L.U64.HI R91, R48, 0x6, R49 ;  /* 0x00000006305b7819 */ /* 0x000fc60000010231 */
[----:B------:R-:W-:Y:S02]  /*1af0*/  IMAD R75, R49, 0x60, RZ ;  /* 0x00000060314b7824 */ /* 0x000fe400078e02ff */
[----:B------:R-:W-:Y:S02]  /*1b00*/  IMAD.SHL.U32 R89, R48, 0x40, RZ ;  /* 0x0000004030597824 */ /* 0x000fe400078e00ff */
[----:B-1----:R-:W-:-:S04]  /*1b10*/  @P0 IMAD.HI.U32 R0, R86, R3, RZ ;  /* 0x0000000356000227 */ /* 0x002fc800078e00ff */
[----:B------:R-:W-:Y:S02]  /*1b20*/  IMAD R3, R56, R43, R6 ;  /* 0x0000002b38037224 */ /* 0x000fe400078e0206 */
[----:B------:R-:W-:Y:S01]  /*1b30*/  IMAD R6, R216, R42, RZ ;  /* 0x0000002ad8067224 */ /* 0x000fe200078e02ff */
[----:B--2---:R-:W-:Y:S01]  /*1b40*/  @P0 SHF.R.U32.HI R86, RZ, R7, R0 ;  /* 0x00000007ff560219 */ /* 0x004fe20000011600 */
[----:B------:R-:W-:Y:S01]  /*1b50*/  IMAD.IADD R5, R5, 0x1, R3 ;  /* 0x0000000105057824 */ /* 0x000fe200078e0203 */
[----:B------:R-:W-:Y:S01]  /*1b60*/  ISETP.NE.U32.AND P0, PT, RZ, UR6, PT ;  /* 0x00000006ff007c0c */ /* 0x000fe2000bf05070 */
[----:B------:R-:W-:Y:S01]  /*1b70*/  IMAD R6, R19, R43, R6 ;  /* 0x0000002b13067224 */ /* 0x000fe200078e0206 */
[----:B------:R-:W-:Y:S01]  /*1b80*/  SHF.R.S32.HI R7, RZ, 0x1f, R86 ;  /* 0x0000001fff077819 */ /* 0x000fe20000011456 */
[----:B------:R-:W-:Y:S01]  /*1b90*/  IMAD.WIDE.U32 R4, R86, UR4, R4 ;  /* 0x0000000456047c25 */ /* 0x000fe2000f8e0004 */
[----:B------:R-:W-:-:S03]  /*1ba0*/  ISETP.NE.AND.EX P0, PT, RZ, UR7, PT, P0 ;  /* 0x00000007ff007c0c */ /* 0x000fc6000bf05300 */
[----:B------:R-:W-:-:S04]  /*1bb0*/  IMAD R3, R7, UR4, RZ ;  /* 0x0000000407037c24 */ /* 0x000fc8000f8e02ff */
[----:B------:R-:W-:Y:S01]  /*1bc0*/  IMAD R3, R86, UR5, R3 ;  /* 0x0000000556037c24 */ /* 0x000fe2000f8e0203 */
[----:B------:R-:W-:-:S03]  /*1bd0*/  ULDC.64 UR4, c[0x0][0x300] ;  /* 0x0000c00000047ab9 */ /* 0x000fc60000000a00 */
[----:B------:R-:W-:Y:S01]  /*1be0*/  IMAD.IADD R5, R5, 0x1, R3 ;  /* 0x0000000105057824 */ /* 0x000fe200078e0203 */
[----:B------:R-:W-:Y:S02]  /*1bf0*/  SHF.R.S32.HI R0, RZ, 0x1f, R25 ;  /* 0x0000001fff007819 */ /* 0x000fe40000011419 */
[----:B------:R-:W-:Y:S02]  /*1c00*/  SEL R41, R25, RZ, !P0 ;  /* 0x000000ff19297207 */ /* 0x000fe40004000000 */
[----:B------:R-:W-:-:S03]  /*1c10*/  SEL R8, R0, RZ, !P0 ;  /* 0x000000ff00087207 */ /* 0x000fc60004000000 */
[----:B------:R-:W-:-:S04]  /*1c20*/  IMAD.WIDE.U32 R20, R41, UR4, R4 ;  /* 0x0000000429147c25 */ /* 0x000fc8000f8e0004 */
[----:B------:R-:W-:Y:S02]  /*1c30*/  IMAD R0, R8, UR4, RZ ;  /* 0x0000000408007c24 */ /* 0x000fe4000f8e02ff */
[----:B------:R-:W-:-:S04]  /*1c40*/  IMAD.WIDE.U32 R4, R19, R42, R16 ;  /* 0x0000002a13047225 */ /* 0x000fc800078e0010 */
[----:B------:R-:W-:Y:S01]  /*1c50*/  IMAD R97, R41, UR5, R0 ;  /* 0x0000000529617c24 */ /* 0x000fe2000f8e0200 */
[----:B------:R-:W-:Y:S05]  /*1c60*/  @!P6 WARPSYNC.ALL ;  /* 0x000000000000e948 */ /* 0x000fea0003800000 */
[----:B------:R-:W-:Y:S01]  /*1c70*/  ULDC UR4, c[0x0][0x310] ;  /* 0x0000c40000047ab9 */ /* 0x000fe20000000800 */
[----:B------:R-:W-:Y:S01]  /*1c80*/  IADD3 R97, R21, R97, RZ ;  /* 0x0000006115617210 */ /* 0x000fe20007ffe0ff */
[----:B------:R-:W-:Y:S01]  /*1c90*/  ULDC.64 UR6, c[0x0][0x320] ;  /* 0x0000c80000067ab9 */ /* 0x000fe20000000a00 */
[----:B------:R-:W-:Y:S01]  /*1ca0*/  @!P6 BAR.SYNC.DEFER_BLOCKING 0x9, 0x100 ;  /* 0x024400000000eb1d */ /* 0x000fe20000010000 */
[----:B------:R-:W-:-:S02]  /*1cb0*/  ISETP.GE.AND P1, PT, R99, UR4, PT ;  /* 0x0000000463007c0c */ /* 0x000fc4000bf26270 */
[----:B------:R-:W-:Y:S01]  /*1cc0*/  IADD3 R95, P0, R20, R4, RZ ;  /* 0x00000004145f7210 */ /* 0x000fe20007f1e0ff */
[C---:B------:R-:W-:Y:S01]  /*1cd0*/  VIADD R4, R16.reuse, 0xc0 ;  /* 0x000000c010047836 */ /* 0x040fe20000000000 */
[----:B------:R-:W-:Y:S02]  /*1ce0*/  SEL R3, RZ, 0xffffffff, P1 ;  /* 0xffffffffff037807 */ /* 0x000fe40000800000 */
[----:B------:R-:W-:Y:S01]  /*1cf0*/  IADD3.X R93, R97, R5, R6, P0, !PT ;  /* 0x00000005615d7210 */ /* 0x000fe200007fe406 */
[C---:B------:R-:W-:Y:S01]  /*1d00*/  VIADD R6, R16.reuse, 0xe0 ;  /* 0x000000e010067836 */ /* 0x040fe20000000000 */
[----:B------:R-:W-:Y:S01]  /*1d10*/  ISETP.GE.AND P0, PT, R16, UR4, PT ;  /* 0x0000000410007c0c */ /* 0x000fe2000bf06270 */
[----:B------:R-:W-:Y:S01]  /*1d20*/  IMAD.SHL.U32 R5, R3, 0x2, RZ ;  /* 0x0000000203057824 */ /* 0x000fe200078e00ff */
[----:B------:R-:W-:Y:S01]  /*1d30*/  ISETP.GE.AND P1, PT, R96, UR4, PT ;  /* 0x0000000460007c0c */ /* 0x000fe2000bf26270 */
[----:B------:R-:W-:Y:S01]  /*1d40*/  IMAD R3, R7, UR6, RZ ;  /* 0x0000000607037c24 */ /* 0x000fe2000f8e02ff */
[----:B------:R-:W-:-:S02]  /*1d50*/  SEL R0, RZ, 0x1, P0 ;  /* 0x00000001ff007807 */ /* 0x000fc40000000000 */
[----:B------:R-:W-:Y:S01]  /*1d60*/  ISETP.GE.AND P0, PT, R98, UR4, PT ;  /* 0x0000000462007c0c */ /* 0x000fe2000bf06270 */
[----:B------:R-:W-:Y:S01]  /*1d70*/  IMAD R7, R86, UR7, R3 ;  /* 0x0000000756077c24 */ /* 0x000fe2000f8e0203 */
[----:B------:R-:W-:Y:S02]  /*1d80*/  ISETP.GE.AND P3, PT, R6, UR4, PT ;  /* 0x0000000406007c0c */ /* 0x000fe4000bf66270 */
[----:B------:R-:W-:Y:S02]  /*1d90*/  LOP3.LUT R0, R5, 0x2, R0, 0xe2, !PT ;  /* 0x0000000205007812 */ /* 0x000fe400078ee200 */
[----:B------:R-:W-:Y:S02]  /*1da0*/  SEL R3, RZ, 0x4, P0 ;  /* 0x00000004ff037807 */ /* 0x000fe40000000000 */
[----:B------:R-:W-:Y:S02]  /*1db0*/  SEL R6, RZ, 0x8, P1 ;  /* 0x00000008ff067807 */ /* 0x000fe40000800000 */
[----:B------:R-:W-:-:S02]  /*1dc0*/  ISETP.GE.AND P0, PT, R94, UR4, PT ;  /* 0x000000045e007c0c */ /* 0x000fc4000bf06270 */
[----:B------:R-:W-:Y:S02]  /*1dd0*/  ISETP.GE.AND P1, PT, R92, UR4, PT ;  /* 0x000000045c007c0c */ /* 0x000fe4000bf26270 */
[----:B------:R-:W-:Y:S02]  /*1de0*/  LOP3.LUT R0, R6, R0, R3, 0xfe, !PT ;  /* 0x0000000006007212 */ /* 0x000fe400078efe03 */
[----:B------:R-:W-:Y:S01]  /*1df0*/  ISETP.GE.AND P2, PT, R4, UR4, PT ;  /* 0x0000000404007c0c */ /* 0x000fe2000bf46270 */
[----:B------:R-:W-:Y:S01]  /*1e00*/  IMAD.WIDE.U32 R4, R86, UR6, R16 ;  /* 0x0000000656047c25 */ /* 0x000fe2000f8e0010 */
[----:B------:R-:W-:Y:S01]  /*1e10*/  SEL R3, RZ, 0x10, P0 ;  /* 0x00000010ff037807 */ /* 0x000fe20000000000 */
[----:B------:R-:W-:Y:S01]  /*1e20*/  ULDC.64 UR4, c[0x0][0x328] ;  /* 0x0000ca0000047ab9 */ /* 0x000fe20000000a00 */
[----:B------:R-:W-:Y:S01]  /*1e30*/  SEL R6, RZ, 0x20, P1 ;  /* 0x00000020ff067807 */ /* 0x000fe20000800000 */
[----:B------:R-:W-:Y:S01]  /*1e40*/  IMAD.IADD R5, R5, 0x1, R7 ;  /* 0x0000000105057824 */ /* 0x000fe200078e0207 */
[----:B------:R-:W-:Y:S01]  /*1e50*/  ISETP.GE.AND P0, PT, R16, R27, PT ;  /* 0x0000001b1000720c */ /* 0x000fe20003f06270 */
[----:B------:R-:W-:Y:S01]  /*1e60*/  IMAD R7, R8, UR4, RZ ;  /* 0x0000000408077c24 */ /* 0x000fe2000f8e02ff */
[----:B------:R-:W-:Y:S01]  /*1e70*/  LOP3.LUT R3, R6, R0, R3, 0xfe, !PT ;  /* 0x0000000006037212 */ /* 0x000fe200078efe03 */
[----:B------:R-:W-:Y:S01]  /*1e80*/  IMAD.WIDE.U32 R8, R19, R54, R16 ;  /* 0x0000003613087225 */ /* 0x000fe200078e0010 */
[----:B------:R-:W-:-:S02]  /*1e90*/  SEL R0, RZ, 0x40, P2 ;  /* 0x00000040ff007807 */ /* 0x000fc40001000000 */
[----:B------:R-:W-:Y:S01]  /*1ea0*/  LOP3.LUT P1, RZ, R218, 0x4, RZ, 0xc0, !PT ;  /* 0x00000004daff7812 */ /* 0x000fe2000782c0ff */
[----:B------:R-:W-:Y:S01]  /*1eb0*/  IMAD R63, R41, UR5, R7 ;  /* 0x00000005293f7c24 */ /* 0x000fe2000f8e0207 */
[----:B------:R-:W-:Y:S01]  /*1ec0*/  LOP3.LUT R0, R3, R0, RZ, 0xfc, !PT ;  /* 0x0000000003007212 */ /* 0x000fe200078efcff */
[----:B------:R-:W-:Y:S01]  /*1ed0*/  IMAD.WIDE.U32 R40, R41, UR4, R4 ;  /* 0x0000000429287c25 */ /* 0x000fe2000f8e0004 */
[----:B------:R-:W-:Y:S01]  /*1ee0*/  SEL R3, R27, RZ, P0 ;  /* 0x000000ff1b037207 */ /* 0x000fe20000000000 */
[----:B------:R-:W-:Y:S01]  /*1ef0*/  ULDC UR4, c[0x0][0x2e4] ;  /* 0x0000b90000047ab9 */ /* 0x000fe20000000800 */
[C---:B------:R-:W-:Y:S01]  /*1f00*/  IADD3 R56, P2, R19.reuse, R56, RZ ;  /* 0x0000003813387210 */ /* 0x040fe20007f5e0ff */
[-C--:B------:R-:W-:Y:S01]  /*1f10*/  IMAD R4, R216, R54.reuse, RZ ;  /* 0x00000036d8047224 */ /* 0x080fe200078e02ff */
[----:B------:R-:W-:Y:S01]  /*1f20*/  SHF.L.U32 R86, R42, 0x6, RZ ;  /* 0x000000062a567819 */ /* 0x000fe200000006ff */
[----:B------:R-:W-:Y:S01]  /*1f30*/  IMAD.IADD R3, R16, 0x1, R3 ;  /* 0x0000000110037824 */ /* 0x000fe200078e0203 */
[----:B------:R-:W-:Y:S01]  /*1f40*/  SEL R80, R80, 0xffffffe0, !P1 ;  /* 0xffffffe050507807 */ /* 0x000fe20004800000 */
[C---:B------:R-:W-:Y:S01]  /*1f50*/  IMAD R13, R19.reuse, R55, R4 ;  /* 0x00000037130d7224 */ /* 0x040fe200078e0204 */
[----:B------:R-:W-:Y:S01]  /*1f60*/  ISETP.GE.AND P1, PT, R16, UR4, PT ;  /* 0x0000000410007c0c */ /* 0x000fe2000bf26270 */
[----:B------:R-:W-:Y:S01]  /*1f70*/  IMAD.WIDE.U32 R4, R19, R54, R28 ;  /* 0x0000003613047225 */ /* 0x000fe200078e001c */
[----:B------:R-:W-:-:S03]  /*1f80*/  SHF.R.S32.HI R12, RZ, 0x1f, R3 ;  /* 0x0000001fff0c7819 */ /* 0x000fc60000011403 */
[-C--:B------:R-:W-:Y:S01]  /*1f90*/  IMAD R6, R216, R48.reuse, RZ ;  /* 0x00000030d8067224 */ /* 0x080fe200078e02ff */
[----:B------:R-:W-:Y:S01]  /*1fa0*/  LEA.HI R12, R12, R3, RZ, 0x3 ;  /* 0x000000030c0c7211 */ /* 0x000fe200078f18ff */
[----:B------:R-:W-:Y:S01]  /*1fb0*/  IMAD.IADD R9, R13, 0x1, R9 ;  /* 0x000000010d097824 */ /* 0x000fe200078e0209 */
[----:B------:R-:W-:Y:S01]  /*1fc0*/  LOP3.LUT R3, R87, 0x18, R16, 0xf8, !PT ;  /* 0x0000001857037812 */ /* 0x000fe200078ef810 */
[----:B------:R-:W-:Y:S01]  /*1fd0*/  IMAD.IADD R5, R5, 0x1, R13 ;  /* 0x0000000105057824 */ /* 0x000fe200078e020d */
[----:B-----5:R-:W-:Y:S01]  /*1fe0*/  SHF.R.S32.HI R13, RZ, 0x1f, R31 ;  /* 0x0000001fff0d7819 */ /* 0x020fe2000001141f */
[C---:B------:R-:W-:Y:S01]  /*1ff0*/  IMAD R15, R19.reuse, R49, R6 ;  /* 0x00000031130f7224 */ /* 0x040fe200078e0206 */
[----:B------:R-:W-:Y:S01]  /*2000*/  LOP3.LUT R69, R12, 0xfffffff8, RZ, 0xc0, !PT ;  /* 0xfffffff80c457812 */ /* 0x000fe200078ec0ff */
[-C--:B------:R-:W-:Y:S01]  /*2010*/  IMAD.WIDE.U32 R6, R19, R48.reuse, R28 ;  /* 0x0000003013067225 */ /* 0x080fe200078e001c */
[----:B------:R-:W-:Y:S02]  /*2020*/  SHF.R.S32.HI R70, RZ, 0x3, R12 ;  /* 0x00000003ff467819 */ /* 0x000fe4000001140c */
[----:B------:R-:W-:Y:S01]  /*2030*/  IADD3 R11, R15, R11, RZ ;  /* 0x0000000b0f0b7210 */ /* 0x000fe20007ffe0ff */
[----:B------:R-:W-:Y:S01]  /*2040*/  IMAD R14, R13, R48, RZ ;  /* 0x000000300d0e7224 */ /* 0x000fe200078e02ff */
[----:B------:R-:W-:Y:S01]  /*2050*/  SHF.R.S32.HI R64, RZ, 0x1f, R69 ;  /* 0x0000001fff407819 */ /* 0x000fe20000011445 */
[----:B------:R-:W-:Y:S01]  /*2060*/  IMAD.WIDE.U32 R52, R31, R54, R4 ;  /* 0x000000361f347225 */ /* 0x000fe200078e0004 */
[----:B------:R-:W-:-:S02]  /*2070*/  LOP3.LUT R4, R3, R82, RZ, 0x3c, !PT ;  /* 0x0000005203047212 */ /* 0x000fc400078e3cff */
[--C-:B------:R-:W-:Y:S01]  /*2080*/  LOP3.LUT R3, R87, 0x38, R12.reuse, 0xf8, !PT ;  /* 0x0000003857037812 */ /* 0x100fe200078ef80c */
[----:B------:R-:W-:Y:S01]  /*2090*/  IMAD.IADD R7, R7, 0x1, R15 ;  /* 0x0000000107077824 */ /* 0x000fe200078e020f */
[----:B------:R-:W-:Y:S01]  /*20a0*/  LOP3.LUT R5, R204, 0x38, R12, 0xf8, !PT ;  /* 0x00000038cc057812 */ /* 0x000fe200078ef80c */
[----:B------:R-:W-:Y:S02]  /*20b0*/  IMAD R25, R31, R49, R14 ;  /* 0x000000311f197224 */ /* 0x000fe400078e020e */
[----:B------:R-:W-:Y:S01]  /*20c0*/  IMAD R14, R13, R54, RZ ;  /* 0x000000360d0e7224 */ /* 0x000fe200078e02ff */
[----:B------:R-:W-:Y:S01]  /*20d0*/  LOP3.LUT R5, R5, R234, RZ, 0x3c, !PT ;  /* 0x000000ea05057212 */ /* 0x000fe200078e3cff */
[----:B------:R-:W-:Y:S01]  /*20e0*/  IMAD R77, R205, 0x200, R4 ;  /* 0x00000200cd4d7824 */ /* 0x000fe200078e0204 */
[----:B------:R-:W-:Y:S01]  /*20f0*/  LOP3.LUT R4, R3, R82, RZ, 0x3c, !PT ;  /* 0x0000005203047212 */ /* 0x000fe200078e3cff */
[----:B------:R-:W-:Y:S01]  /*2100*/  IMAD.WIDE.U32 R44, R31, R48, R10 ;  /* 0x000000301f2c7225 */ /* 0x000fe200078e000a */
[----:B------:R-:W-:-:S03]  /*2110*/  SEL R3, RZ, 0xffffff80, P3 ;  /* 0xffffff80ff037807 */ /* 0x000fc60001800000 */
[----:B------:R-:W-:Y:S01]  /*2120*/  IMAD.WIDE.U32 R46, R31, R48, R6 ;  /* 0x000000301f2e7225 */ /* 0x000fe200078e0006 */
[C---:B------:R-:W-:Y:S02]  /*2130*/  LOP3.LUT R3, R0.reuse, 0x80, R3, 0xc8, !PT ;  /* 0x0000008000037812 */ /* 0x040fe400078ec803 */
[----:B------:R-:W-:Y:S01]  /*2140*/  LOP3.LUT R0, R0, 0x40, RZ, 0xc0, !PT ;  /* 0x0000004000007812 */ /* 0x000fe200078ec0ff */
[----:B------:R-:W-:Y:S01]  /*2150*/  IMAD R15, R43, 0x60, RZ ;  /* 0x000000602b0f7824 */ /* 0x000fe200078e02ff */
[----:B------:R-:W-:Y:S01]  /*2160*/  IADD3 R68, R47, R25, RZ ;  /* 0x000000192f447210 */ /* 0x000fe20007ffe0ff */
[----:B------:R-:W-:-:S04]  /*2170*/  IMAD.WIDE.U32 R48, R48, 0x60, RZ ;  /* 0x0000006030307825 */ /* 0x000fc800078e00ff */
[----:B------:R-:W-:Y:S01]  /*2180*/  IMAD R7, R31, R55, R14 ;  /* 0x000000371f077224 */ /* 0x000fe200078e020e */
[----:B------:R-:W-:Y:S01]  /*2190*/  IADD3 R75, R49, R75, RZ ;  /* 0x0000004b314b7210 */ /* 0x000fe20007ffe0ff */
[----:B------:R-:W-:Y:S02]  /*21a0*/  IMAD R11, R55, 0x60, RZ ;  /* 0x00000060370b7824 */ /* 0x000fe400078e02ff */
[----:B------:R-:W-:-:S04]  /*21b0*/  IMAD.WIDE.U32 R50, R31, R54, R8 ;  /* 0x000000361f327225 */ /* 0x000fc800078e0008 */
[----:B------:R-:W-:-:S04]  /*21c0*/  IMAD.WIDE.U32 R42, R42, 0x60, RZ ;  /* 0x000000602a2a7825 */ /* 0x000fc800078e00ff */
[----:B------:R-:W-:-:S04]  /*21d0*/  IMAD.WIDE.U32 R54, R54, 0x60, RZ ;  /* 0x0000006036367825 */ /* 0x000fc800078e00ff */
[----:B------:R-:W-:Y:S01]  /*21e0*/  IMAD.X R57, R216, 0x1, R33, P2 ;  /* 0x00000001d8397824 */ /* 0x000fe200010e0621 */
[----:B------:R-:W-:Y:S01]  /*21f0*/  ISETP.GE.AND P2, PT, R99, UR4, PT ;  /* 0x0000000463007c0c */ /* 0x000fe2000bf46270 */
[----:B------:R-:W-:Y:S02]  /*2200*/  IMAD.IADD R76, R43, 0x1, R15 ;  /* 0x000000012b4c7824 */ /* 0x000fe400078e020f */
[----:B------:R-:W-:Y:S02]  /*2210*/  IMAD.IADD R74, R55, 0x1, R11 ;  /* 0x00000001374a7824 */ /* 0x000fe400078e020b */
[----:B------:R-:W-:Y:S02]  /*2220*/  IMAD.IADD R73, R80, 0x1, R77 ;  /* 0x0000000150497824 */ /* 0x000fe400078e024d */
[----:B------:R-:W-:Y:S02]  /*2230*/  IMAD.IADD R72, R25, 0x1, R45 ;  /* 0x0000000119487824 */ /* 0x000fe400078e022d */
[----:B------:R-:W-:-:S02]  /*2240*/  IMAD.IADD R71, R7, 0x1, R51 ;  /* 0x0000000107477824 */ /* 0x000fc400078e0233 */
[----:B------:R-:W-:Y:S02]  /*2250*/  IMAD.IADD R66, R53, 0x1, R7 ;  /* 0x0000000135427824 */ /* 0x000fe400078e0207 */
[----:B------:R-:W-:Y:S02]  /*2260*/  IMAD R67, R205, 0x200, R4 ;  /* 0x00000200cd437824 */ /* 0x000fe400078e0204 */
[----:B------:R-:W-:Y:S02]  /*2270*/  IMAD.IADD R65, R206, 0x1, R5 ;  /* 0x00000001ce417824 */ /* 0x000fe400078e0205 */
[----:B------:R-:W-:-:S07]  /*2280*/  IMAD.IADD R63, R41, 0x1, R63 ;  /* 0x00000001293f7824 */ /* 0x000fce00078e023f */
.L_x_485:
[----:B------:R-:W0:Y:S01]  /*2290*/  LDC.64 R102, c[0x0][0x2d8] ;  /* 0x0000b600ff667b82 */ /* 0x000e220000000a00 */
[----:B------:R-:W-:Y:S01]  /*22a0*/  IADD3 R59, R59, -0x1, RZ ;  /* 0xffffffff3b3b7810 */ /* 0x000fe20007ffe0ff */
[----:B------:R-:W-:Y:S01]  /*22b0*/  IMAD R107, R2, 0x1800, R77 ;  /* 0x00001800026b7824 */ /* 0x000fe200078e024d */
[----:B------:R-:W-:Y:S05]  /*22c0*/  YIELD ;  /* 0x0000000000007946 */ /* 0x000fea0003800000 */
[----:B------:R-:W1:Y:S01]  /*22d0*/  LDC R105, c[0x0][0x3d4] ;  /* 0x0000f500ff697b82 */ /* 0x000e620000000800 */
[----:B------:R-:W-:Y:S01]  /*22e0*/  SHF.R.S32.HI R11, RZ, 0x1f, R59 ;  /* 0x0000001fff0b7819 */ /* 0x000fe2000001143b */
[-C--:B------:R-:W-:Y:S01]  /*22f0*/  IMAD R5, R76, R59.reuse, RZ ;  /* 0x0000003b4c057224 */ /* 0x080fe200078e02ff */
[----:B------:R-:W-:Y:S01]  /*2300*/  BSSY B0, `(.L_x_438) ;  /* 0x00002a2000007945 */ /* 0x000fe20003800000 */
[----:B------:R-:W-:-:S04]  /*2310*/  IMAD.WIDE.U32 R108, R42, R59, RZ ;  /* 0x0000003b2a6c7225 */ /* 0x000fc800078e00ff */
[----:B------:R-:W-:Y:S01]  /*2320*/  IMAD R5, R11, R42, R5 ;  /* 0x0000002a0b057224 */ /* 0x000fe200078e0205 */
[-C--:B------:R-:W-:Y:S01]  /*2330*/  IADD3 R4, P3, P4, R95, R108.reuse, R86 ;  /* 0x0000006c5f047210 */ /* 0x080fe20007c7e056 */
[----:B------:R-:W-:Y:S01]  /*2340*/  IMAD R107, R107, 0x2, R58 ;  /* 0x000000026b6b7824 */ /* 0x000fe200078e023a */
[----:B------:R-:W-:Y:S01]  /*2350*/  IADD3 R6, P5, R95, R108, RZ ;  /* 0x0000006c5f067210 */ /* 0x000fe20007fbe0ff */
[----:B------:R-:W-:-:S04]  /*2360*/  IMAD.IADD R38, R109, 0x1, R5 ;  /* 0x000000016d267824 */ /* 0x000fc800078e0205 */
[----:B------:R-:W-:Y:S01]  /*2370*/  IMAD.X R7, R38, 0x1, R93, P5 ;  /* 0x0000000126077824 */ /* 0x000fe200028e065d */
[----:B------:R-:W-:Y:S02]  /*2380*/  IADD3.X R5, R93, R38, R88, P3, P4 ;  /* 0x000000265d057210 */ /* 0x000fe40001fe8458 */
[-C--:B0-----:R-:W-:Y:S02]  /*2390*/  LEA R12, P3, R4, R102.reuse, 0x1 ;  /* 0x00000066040c7211 */ /* 0x081fe400078608ff */
[----:B------:R-:W-:Y:S02]  /*23a0*/  LEA R14, P5, R6, R102, 0x1 ;  /* 0x00000066060e7211 */ /* 0x000fe400078a08ff */
[-C--:B------:R-:W-:Y:S01]  /*23b0*/  LEA.HI.X R13, R4, R103.reuse, R5, 0x1, P3 ;  /* 0x00000067040d7211 */ /* 0x080fe200018f0c05 */
[----:B------:R-:W-:Y:S01]  /*23c0*/  IMAD R5, R2, 0x1800, R73 ;  /* 0x0000180002057824 */ /* 0x000fe200078e0249 */
[----:B-1----:R-:W-:Y:S02]  /*23d0*/  ISETP.GE.AND P3, PT, R105, 0x1, PT ;  /* 0x000000016900780c */ /* 0x002fe40003f66270 */
[----:B------:R-:W-:Y:S01]  /*23e0*/  ISETP.GT.AND P4, PT, R59, R60, PT ;  /* 0x0000003c3b00720c */ /* 0x000fe20003f84270 */
[----:B------:R-:W-:Y:S01]  /*23f0*/  IMAD R106, R5, 0x2, R58 ;  /* 0x00000002056a7824 */ /* 0x000fe200078e023a */
[----:B------:R-:W-:-:S02]  /*2400*/  LEA.HI.X R15, R6, R103, R7, 0x1, P5 ;  /* 0x00000067060f7211 */ /* 0x000fc400028f0c07 */
[----:B------:R-:W-:-:S07]  /*2410*/  P2R R100, PR, RZ, 0x10 ;  /* 0x00000010ff647803 */ /* 0x000fce0000000000 */
[----:B--234-:R-:W-:Y:S05]  /*2420*/  @!P3 BRA `(.L_x_439) ;  /* 0x0000002400d4b947 */ /* 0x01cfea0003800000 */
[----:B------:R-:W-:Y:S01]  /*2430*/  ULDC.U8 UR4, c[0x0][0x3f0] ;  /* 0x0000fc0000047ab9 */ /* 0x000fe20000000000 */
[-C--:B------:R-:W-:Y:S01]  /*2440*/  IMAD R5, R74, R59.reuse, RZ ;  /* 0x0000003b4a057224 */ /* 0x080fe200078e02ff */
[----:B------:R-:W-:Y:S01]  /*2450*/  ISETP.NE.AND P3, PT, RZ, UR4, PT ;  /* 0x00000004ff007c0c */ /* 0x000fe2000bf65270 */
[-C--:B------:R-:W-:Y:S02]  /*2460*/  IMAD R7, R75, R59.reuse, RZ ;  /* 0x0000003b4b077224 */ /* 0x080fe400078e02ff */
[C---:B------:R-:W-:Y:S02]  /*2470*/  IMAD R9, R11.reuse, R54, R5 ;  /* 0x000000360b097224 */ /* 0x040fe400078e0205 */
[----:B------:R-:W-:Y:S02]  /*2480*/  IMAD R11, R11, R48, R7 ;  /* 0x000000300b0b7224 */ /* 0x000fe400078e0207 */
[----:B------:R-:W-:Y:S02]  /*2490*/  IMAD R104, R59, -0x60, R62 ;  /* 0xffffffa03b687824 */ /* 0x000fe400078e023e */
[----:B------:R-:W-:-:S03]  /*24a0*/  IMAD.WIDE.U32 R6, R54, R59, RZ ;  /* 0x0000003b36067225 */ /* 0x000fc600078e00ff */
[----:B------:R-:W-:Y:S01]  /*24b0*/  VIMNMX R104, R104, 0x60, PT ;  /* 0x0000006068687848 */ /* 0x000fe20003fe0100 */
[----:B------:R-:W-:Y:S01]  /*24c0*/  IMAD.WIDE.U32 R4, R48, R59, RZ ;  /* 0x0000003b30047225 */ /* 0x000fe200078e00ff */
[----:B------:R-:W-:-:S03]  /*24d0*/  IADD3 R101, R7, R9, RZ ;  /* 0x0000000907657210 */ /* 0x000fc60007ffe0ff */
[----:B------:R-:W-:Y:S01]  /*24e0*/  IMAD.IADD R111, R5, 0x1, R11 ;  /* 0x00000001056f7824 */ /* 0x000fe200078e020b */
[----:B------:R-:W-:Y:S06]  /*24f0*/  @!P3 BRA `(.L_x_440) ;  /* 0x0000001000a4b947 */ /* 0x000fec0003800000 */
[----:B------:R-:W-:Y:S01]  /*2500*/  ISETP.GE.AND P4, PT, R19, R104, PT ;  /* 0x000000681300720c */ /* 0x000fe20003f86270 */
[----:B------:R-:W-:Y:S01]  /*2510*/  BSSY B1, `(.L_x_441) ;  /* 0x000001c000017945 */ /* 0x000fe20003800000 */
[----:B------:R-:W-:Y:S02]  /*2520*/  CS2R R10, SRZ ;  /* 0x00000000000a7805 */ /* 0x000fe4000001ff00 */
[----:B------:R-:W-:Y:S02]  /*2530*/  CS2R R34, SRZ ;  /* 0x0000000000227805 */ /* 0x000fe4000001ff00 */
[----:B------:R-:W-:Y:S02]  /*2540*/  CS2R R36, SRZ ;  /* 0x0000000000247805 */ /* 0x000fe4000001ff00 */
[----:B------:R-:W-:Y:S02]  /*2550*/  CS2R R32, SRZ ;  /* 0x0000000000207805 */ /* 0x000fe4000001ff00 */
[----:B------:R-:W-:-:S03]  /*2560*/  CS2R R38, SRZ ;  /* 0x0000000000267805 */ /* 0x000fc6000001ff00 */
[----:B------:R-:W-:Y:S05]  /*2570*/  @P4 BRA `(.L_x_442) ;  /* 0x0000000000544947 */ /* 0x000fea0003800000 */
[----:B------:R-:W-:Y:S01]  /*2580*/  IADD3 R9, P3, R52, R6, RZ ;  /* 0x0000000634097210 */ /* 0x000fe20007f7e0ff */
[----:B------:R-:W-:Y:S01]  /*2590*/  ULDC.64 UR4, c[0x0][0x3c8] ;  /* 0x0000f20000047ab9 */ /* 0x000fe20000000a00 */
[----:B------:R-:W-:Y:S02]  /*25a0*/  CS2R R36, SRZ ;  /* 0x0000000000247805 */ /* 0x000fe4000001ff00 */
[----:B------:R-:W-:Y:S01]  /*25b0*/  CS2R R38, SRZ ;  /* 0x0000000000267805 */ /* 0x000fe2000001ff00 */
[----:B------:R-:W-:Y:S01]  /*25c0*/  IMAD.X R24, R101, 0x1, R66, P3 ;  /* 0x0000000165187824 */ /* 0x000fe200018e0642 */
[----:B------:R-:W-:-:S04]  /*25d0*/  LEA R8, P3, R9, UR4, 0x1 ;  /* 0x0000000409087c11 */ /* 0x000fc8000f8608ff */
[----:B------:R-:W-:Y:S01]  /*25e0*/  LEA.HI.X R9, R9, UR5, R24, 0x1, P3 ;  /* 0x0000000509097c11 */ /* 0x000fe200098f0c18 */
[----:B------:R-:W-:Y:S01]  /*25f0*/  ULDC.64 UR4, c[0x0][0x3e0] ;  /* 0x0000f80000047ab9 */ /* 0x000fe20000000a00 */
[----:B------:R-:W-:-:S05]  /*2600*/  IADD3 R25, P3, R46, R4, RZ ;  /* 0x000000042e197210 */ /* 0x000fca0007f7e0ff */
[----:B------:R-:W-:Y:S01]  /*2610*/  IMAD.X R26, R111, 0x1, R68, P3 ;  /* 0x000000016f1a7824 */ /* 0x000fe200018e0644 */
[----:B------:R-:W-:-:S04]  /*2620*/  LEA R24, P3, R25, UR4, 0x1 ;  /* 0x0000000419187c11 */ /* 0x000fc8000f8608ff */
[----:B------:R-:W-:Y:S01]  /*2630*/  LEA.HI.X R25, R25, UR5, R26, 0x1, P3 ;  /* 0x0000000519197c11 */ /* 0x000fe200098f0c1a */
[C---:B------:R-:W-:Y:S01]  /*2640*/  VIADD R26, R28.reuse, 0x10 ;  /* 0x000000101c1a7836 */ /* 0x040fe20000000000 */
[----:B------:R-:W-:Y:S02]  /*2650*/  ISETP.GE.AND P3, PT, R28, R105, PT ;  /* 0x000000691c00720c */ /* 0x000fe40003f66270 */
[----:B------:R-:W-:Y:S02]  /*2660*/  CS2R R34, SRZ ;  /* 0x0000000000227805 */ /* 0x000fe4000001ff00 */
[----:B------:R-:W-:-:S09]  /*2670*/  CS2R R32, SRZ ;  /* 0x0000000000207805 */ /* 0x000fd2000001ff00 */
[----:B------:R0:W5:Y:S04]  /*2680*/  @!P3 LDG.E.64 R36, desc[UR40][R8.64] ;  /* 0x000000280824b981 */ /* 0x000168000c1e1b00 */
[----:B------:R0:W5:Y:S01]  /*2690*/  @!P3 LDG.E.64 R38, desc[UR40][R24.64] ;  /* 0x000000281826b981 */ /* 0x000162000c1e1b00 */
[----:B------:R-:W-:-:S13]  /*26a0*/  ISETP.GE.AND P3, PT, R26, R105, PT ;  /* 0x000000691a00720c */ /* 0x000fda0003f66270 */
[----:B------:R0:W5:Y:S04]  /*26b0*/  @!P3 LDG.E.64 R34, desc[UR40][R8.64+0x20] ;  /* 0x000020280822b981 */ /* 0x000168000c1e1b00 */
[----:B------:R0:W5:Y:S02]  /*26c0*/  @!P3 LDG.E.64 R32, desc[UR40][R24.64+0x20] ;  /* 0x000020281820b981 */ /* 0x000164000c1e1b00 */
.L_x_442:
[----:B------:R-:W-:Y:S05]  /*26d0*/  BSYNC B1 ;  /* 0x0000000000017941 */ /* 0x000fea0003800000 */
.L_x_441:
[----:B------:R-:W-:Y:S01]  /*26e0*/  ISETP.GE.AND P5, PT, R211, R104, PT ;  /* 0x00000068d300720c */ /* 0x000fe20003fa6270 */
[----:B------:R-:W-:Y:S01]  /*26f0*/  BSSY B1, `(.L_x_443) ;  /* 0x000001c000017945 */ /* 0x000fe20003800000 */
[----:B------:R-:W-:Y:S02]  /*2700*/  CS2R R26, SRZ ;  /* 0x00000000001a7805 */ /* 0x000fe4000001ff00 */
[----:B0-----:R-:W-:Y:S02]  /*2710*/  CS2R R8, SRZ ;  /* 0x0000000000087805 */ /* 0x001fe4000001ff00 */
[----:B-----5:R-:W-:Y:S01]  /*2720*/  MOV R102, R34 ;  /* 0x0000002200667202 */ /* 0x020fe20000000f00 */
[----:B------:R-:W-:Y:S01]  /*2730*/  IMAD.MOV.U32 R103, RZ, RZ, R35 ;  /* 0x000000ffff677224 */ /* 0x000fe200078e0023 */
[----:B------:R-:W-:-:S05]  /*2740*/  CS2R R24, SRZ ;  /* 0x0000000000187805 */ /* 0x000fca000001ff00 */
[----:B------:R-:W-:Y:S05]  /*2750*/  @P5 BRA `(.L_x_444) ;  /* 0x0000000000545947 */ /* 0x000fea0003800000 */
[----:B------:R-:W-:Y:S01]  /*2760*/  IADD3 R6, P3, P6, R52, R6, R83 ;  /* 0x0000000634067210 */ /* 0x000fe20007e7e053 */
[----:B------:R-:W-:Y:S01]  /*2770*/  ULDC.64 UR4, c[0x0][0x3c8] ;  /* 0x0000f20000047ab9 */ /* 0x000fe20000000a00 */
[----:B------:R-:W-:Y:S02]  /*2780*/  CS2R R26, SRZ ;  /* 0x00000000001a7805 */ /* 0x000fe4000001ff00 */
[----:B------:R-:W-:Y:S02]  /*2790*/  CS2R R24, SRZ ;  /* 0x0000000000187805 */ /* 0x000fe4000001ff00 */
[----:B------:R-:W-:Y:S02]  /*27a0*/  IADD3.X R5, R66, R101, R84, P3, P6 ;  /* 0x0000006542057210 */ /* 0x000fe40001fec454 */
[----:B------:R-:W-:-:S04]  /*27b0*/  IADD3 R7, P3, P6, R46, R4, R89 ;  /* 0x000000042e077210 */ /* 0x000fc80007e7e059 */
[----:B------:R-:W-:Y:S02]  /*27c0*/  IADD3.X R8, R68, R111, R91, P3, P6 ;  /* 0x0000006f44087210 */ /* 0x000fe40001fec45b */
[----:B------:R-:W-:-:S04]  /*27d0*/  LEA R4, P3, R6, UR4, 0x1 ;  /* 0x0000000406047c11 */ /* 0x000fc8000f8608ff */
[----:B------:R-:W-:Y:S01]  /*27e0*/  LEA.HI.X R5, R6, UR5, R5, 0x1, P3 ;  /* 0x0000000506057c11 */ /* 0x000fe200098f0c05 */
[----:B------:R-:W-:Y:S02]  /*27f0*/  ULDC.64 UR4, c[0x0][0x3e0] ;  /* 0x0000f80000047ab9 */ /* 0x000fe40000000a00 */
[----:B------:R-:W-:-:S04]  /*2800*/  LEA R6, P3, R7, UR4, 0x1 ;  /* 0x0000000407067c11 */ /* 0x000fc8000f8608ff */
[----:B------:R-:W-:Y:S02]  /*2810*/  LEA.HI.X R7, R7, UR5, R8, 0x1, P3 ;  /* 0x0000000507077c11 */ /* 0x000fe400098f0c08 */
[C---:B------:R-:W-:Y:S01]  /*2820*/  ISETP.GE.AND P3, PT, R28.reuse, R105, PT ;  /* 0x000000691c00720c */ /* 0x040fe20003f66270 */
[----:B------:R-:W-:Y:S01]  /*2830*/  VIADD R90, R28, 0x10 ;  /* 0x000000101c5a7836 */ /* 0x000fe20000000000 */
[----:B------:R-:W-:Y:S02]  /*2840*/  CS2R R10, SRZ ;  /* 0x00000000000a7805 */ /* 0x000fe4000001ff00 */
[----:B------:R-:W-:-:S09]  /*2850*/  CS2R R8, SRZ ;  /* 0x0000000000087805 */ /* 0x000fd2000001ff00 */
[----:B------:R0:W5:Y:S04]  /*2860*/  @!P3 LDG.E.64 R26, desc[UR40][R4.64] ;  /* 0x00000028041ab981 */ /* 0x000168000c1e1b00 */
[----:B------:R0:W5:Y:S01]  /*2870*/  @!P3 LDG.E.64 R24, desc[UR40][R6.64] ;  /* 0x000000280618b981 */ /* 0x000162000c1e1b00 */
[----:B------:R-:W-:-:S13]  /*2880*/  ISETP.GE.AND P3, PT, R90, R105, PT ;  /* 0x000000695a00720c */ /* 0x000fda0003f66270 */
[----:B------:R0:W5:Y:S04]  /*2890*/  @!P3 LDG.E.64 R10, desc[UR40][R4.64+0x20] ;  /* 0x00002028040ab981 */ /* 0x000168000c1e1b00 */
[----:B------:R0:W5:Y:S02]  /*28a0*/  @!P3 LDG.E.64 R8, desc[UR40][R6.64+0x20] ;  /* 0x000020280608b981 */ /* 0x000164000c1e1b00 */
.L_x_444:
[----:B------:R-:W-:Y:S05]  /*28b0*/  BSYNC B1 ;  /* 0x0000000000017941 */ /* 0x000fea0003800000 */
.L_x_443:
[----:B0-----:R-:W-:Y:S01]  /*28c0*/  IMAD.MOV.U32 R4, RZ, RZ, R36 ;  /* 0x000000ffff047224 */ /* 0x001fe200078e0024 */
[----:B------:R-:W-:Y:S01]  /*28d0*/  UISETP.NE.AND UP0, UPT, UR44, 0x3, UPT ;  /* 0x000000032c00788c */ /* 0x000fe2000bf05270 */
[----:B------:R-:W-:Y:S01]  /*28e0*/  IMAD.MOV.U32 R5, RZ, RZ, R37 ;  /* 0x000000ffff057224 */ /* 0x000fe200078e0025 */
[----:B------:R-:W-:Y:S01]  /*28f0*/  PRMT R118, R102, 0x5410, R103 ;  /* 0x0000541066767816 */ /* 0x000fe20000000067 */
[----:B------:R-:W-:Y:S02]  /*2900*/  IMAD.MOV.U32 R6, RZ, RZ, R38 ;  /* 0x000000ffff067224 */ /* 0x000fe400078e0026 */
[----:B------:R-:W-:Y:S01]  /*2910*/  IMAD.MOV.U32 R7, RZ, RZ, R39 ;  /* 0x000000ffff077224 */ /* 0x000fe200078e0027 */
[----:B------:R-:W-:Y:S01]  /*2920*/  PRMT R115, R4, 0x5410, R5 ;  /* 0x0000541004737816 */ /* 0x000fe20000000005 */
[----:B------:R-:W-:Y:S01]  /*2930*/  IMAD.MOV.U32 R5, RZ, RZ, R33 ;  /* 0x000000ffff057224 */ /* 0x000fe200078e0021 */
[----:B------:R-:W-:Y:S02]  /*2940*/  MOV R4, R32 ;  /* 0x0000002000047202 */ /* 0x000fe40000000f00 */
[----:B------:R-:W-:-:S02]  /*2950*/  PLOP3.LUT P3, PT, PT, PT, UP0, 0x80, 0x0 ;  /* 0x000000000000781c */ /* 0x000fc40003f6f008 */
[----:B------:R-:W-:Y:S01]  /*2960*/  PRMT R119, R4, 0x5410, R5 ;  /* 0x0000541004777816 */ /* 0x000fe20000000005 */
[----:B-----5:R-:W-:Y:S01]  /*2970*/  IMAD.MOV.U32 R4, RZ, RZ, R10 ;  /* 0x000000ffff047224 */ /* 0x020fe200078e000a */
[----:B------:R-:W-:Y:S01]  /*2980*/  PRMT R120, R6, 0x5410, R7 ;  /* 0x0000541006787816 */ /* 0x000fe20000000007 */
[----:B------:R-:W-:Y:S01]  /*2990*/  IMAD.MOV.U32 R7, RZ, RZ, R27 ;  /* 0x000000ffff077224 */ /* 0x000fe200078e001b */
[----:B------:R-:W-:Y:S01]  /*29a0*/  MOV R5, R11 ;  /* 0x0000000b00057202 */ /* 0x000fe20000000f00 */
[----:B------:R-:W-:-:S03]  /*29b0*/  IMAD.MOV.U32 R6, RZ, RZ, R26 ;  /* 0x000000ffff067224 */ /* 0x000fc600078e001a */
[----:B------:R-:W-:Y:S01]  /*29c0*/  PRMT R102, R4, 0x5410, R5 ;  /* 0x0000541004667816 */ /* 0x000fe20000000005 */
[----:B------:R-:W-:Y:S01]  /*29d0*/  IMAD.MOV.U32 R4, RZ, RZ, R8 ;  /* 0x000000ffff047224 */ /* 0x000fe200078e0008 */
[----:B------:R-:W-:Y:S01]  /*29e0*/  PRMT R108, R7, 0x7610, R108 ;  /* 0x00007610076c7816 */ /* 0x000fe2000000006c */
[----:B------:R-:W-:Y:S01]  /*29f0*/  IMAD.MOV.U32 R5, RZ, RZ, R9 ;  /* 0x000000ffff057224 */ /* 0x000fe200078e0009 */
[----:B------:R-:W-:Y:S01]  /*2a00*/  PRMT R109, R109, 0x5410, R6 ;  /* 0x000054106d6d7816 */ /* 0x000fe20000000006 */
[----:B------:R-:W-:Y:S01]  /*2a10*/  IMAD.MOV.U32 R7, RZ, RZ, R25 ;  /* 0x000000ffff077224 */ /* 0x000fe200078e0019 */
[----:B------:R-:W-:Y:S02]  /*2a20*/  MOV R6, R24 ;  /* 0x0000001800067202 */ /* 0x000fe40000000f00 */
[----:B------:R-:W-:Y:S02]  /*2a30*/  PRMT R103, R4, 0x5410, R5 ;  /* 0x0000541004677816 */ /* 0x000fe40000000005 */
[----:B------:R-:W-:-:S02]  /*2a40*/  PRMT R109, R6, 0x7610, R109 ;  /* 0x00007610066d7816 */ /* 0x000fc4000000006d */
[----:B------:R-:W-:Y:S01]  /*2a50*/  PRMT R108, R108, 0x5410, R7 ;  /* 0x000054106c6c7816 */ /* 0x000fe20000000007 */
[----:B------:R-:W-:Y:S06]  /*2a60*/  @!P3 BRA `(.L_x_445) ;  /* 0x000000000004b947 */ /* 0x000fec0003800000 */
[----:B------:R-:W-:Y:S01]  /*2a70*/  BPT.TRAP 0x1 ;  /* 0x000000040000795c */ /* 0x000fe20000300000 */
.L_x_445:
[----:B------:R-:W-:Y:S01]  /*2a80*/  IMAD R90, R2, 0x8, R18 ;  /* 0x00000008025a7824 */ /* 0x000fe200078e0212 */
[----:B------:R-:W-:Y:S01]  /*2a90*/  SHF.L.U32 R101, R23, 0x1f, RZ ;  /* 0x0000001f17657819 */ /* 0x000fe200000006ff */
[----:B------:R-:W-:Y:S03]  /*2aa0*/  BSSY B1, `(.L_x_446) ;  /* 0x0000003000017945 */ /* 0x000fe60003800000 */
[----:B------:R-:W0:Y:S02]  /*2ab0*/  SYNCS.PHASECHK.TRANS64.TRYWAIT P6, [R90+URZ+0x22890], R101 ;  /* 0x022890655a0075a7 */ /* 0x000e2400080c017f */
[----:B0-----:R-:W-:Y:S05]  /*2ac0*/  @!P6 BRA `(.L_x_447) ;  /* 0x000001240010e947 */ /* 0x001fea0003800000 */
.L_x_663:
[----:B------:R-:W-:Y:S05]  /*2ad0*/  BSYNC B1 ;  /* 0x0000000000017941 */ /* 0x000fea0003800000 */
.L_x_446:
[----:B------:R-:W-:Y:S04]  /*2ae0*/  BSSY B1, `(.L_x_448) ;  /* 0x0000065000017945 */ /* 0x000fe80003800000 */
[----:B------:R-:W-:Y:S05]  /*2af0*/  @P4 BRA `(.L_x_449) ;  /* 0x00000004008c4947 */ /* 0x000fea0003800000 */
[----:B------:R-:W-:Y:S04]  /*2b00*/  BSSY B2, `(.L_x_450) ;  /* 0x0000031000027945 */ /* 0x000fe80003800000 */
[----:B------:R-:W-:Y:S05]  /*2b10*/  @P1 BRA `(.L_x_451) ;  /* 0x0000000000bc1947 */ /* 0x000fea0003800000 */
[----:B------:R1:W2:Y:S01]  /*2b20*/  LDS.128 R4, [R107] ;  /* 0x000000006b047984 */ /* 0x0002a20000000c00 */
[----:B------:R-:W-:Y:S01]  /*2b30*/  ISETP.GE.AND P4, PT, R28, R105, PT ;  /* 0x000000691c00720c */ /* 0x000fe20003f86270 */
[----:B------:R-:W-:-:S12]  /*2b40*/  BSSY B3, `(.L_x_452) ;  /* 0x000002b000037945 */ /* 0x000fd80003800000 */
[----:B-1----:R-:W-:Y:S05]  /*2b50*/  @P4 BRA `(.L_x_453) ;  /* 0x0000000000a44947 */ /* 0x002fea0003800000 */
[--C-:B------:R-:W-:Y:S01]  /*2b60*/  SHF.R.U64 R111, R36, 0x10, R37.reuse ;  /* 0x00000010246f7819 */ /* 0x100fe20000001225 */
[----:B--2---:R-:W-:Y:S01]  /*2b70*/  IMAD.MOV.U32 R36, RZ, RZ, R6 ;  /* 0x000000ffff247224 */ /* 0x004fe200078e0006 */
[----:B------:R-:W-:Y:S01]  /*2b80*/  SHF.R.U32.HI R110, RZ, 0x10, R37 ;  /* 0x00000010ff6e7819 */ /* 0x000fe20000011625 */
[--C-:B------:R-:W-:Y:S01]  /*2b90*/  HADD2.F32 R6, -RZ, R5.reuse.H1_H1 ;  /* 0x30000005ff067230 */ /* 0x100fe20000004100 */
[--C-:B------:R-:W-:Y:S01]  /*2ba0*/  SHF.R.U64 R37, R38, 0x10, R39.reuse ;  /* 0x0000001026257819 */ /* 0x100fe20000001227 */
[----:B------:R-:W-:Y:S01]  /*2bb0*/  HADD2.F32 R5, -RZ, R5.H0_H0 ;  /* 0x20000005ff057230 */ /* 0x000fe20000004100 */
[----:B------:R-:W-:Y:S01]  /*2bc0*/  SHF.R.U32.HI R112, RZ, 0x10, R39 ;  /* 0x00000010ff707819 */ /* 0x000fe20000011627 */
[----:B------:R-:W-:Y:S02]  /*2bd0*/  HADD2.F32 R38, -RZ, R111.H0_H0 ;  /* 0x2000006fff267230 */ /* 0x000fe40000004100 */
[----:B------:R-:W-:Y:S02]  /*2be0*/  HADD2.F32 R39, -RZ, R37.H0_H0 ;  /* 0x20000025ff277230 */ /* 0x000fe40000004100 */
[----:B------:R-:W-:-:S02]  /*2bf0*/  HADD2.F32 R112, -RZ, R112.H0_H0 ;  /* 0x20000070ff707230 */ /* 0x000fc40000004100 */
[--C-:B------:R-:W-:Y:S02]  /*2c00*/  HADD2.F32 R37, -RZ, R7.reuse.H1_H1 ;  /* 0x30000007ff257230 */ /* 0x100fe40000004100 */
[CC--:B------:R-:W-:Y:S01]  /*2c10*/  FMUL.FTZ R114, R6.reuse, R39.reuse ;  /* 0x0000002706727220 */ /* 0x0c0fe20000410000 */
[----:B------:R-:W-:Y:S02]  /*2c20*/  HADD2.F32 R7, -RZ, R7.H0_H0 ;  /* 0x20000007ff077230 */ /* 0x000fe40000004100 */
[----:B------:R-:W-:Y:S01]  /*2c30*/  FMUL.FTZ R39, R5, R39 ;  /* 0x0000002705277220 */ /* 0x000fe20000410000 */
[----:B------:R-:W-:Y:S02]  /*2c40*/  HADD2.F32 R110, -RZ, R110.H0_H0 ;  /* 0x2000006eff6e7230 */ /* 0x000fe40000004100 */
[----:B------:R-:W-:Y:S01]  /*2c50*/  FMUL.FTZ R116, R37, R112 ;  /* 0x0000007025747220 */ /* 0x000fe20000410000 */
[----:B------:R-:W-:Y:S01]  /*2c60*/  FFMA.FTZ R114, R5, R38, -R114 ;  /* 0x0000002605727223 */ /* 0x000fe20000010872 */
[----:B------:R-:W-:Y:S01]  /*2c70*/  FMUL.FTZ R112, R7, R112 ;  /* 0x0000007007707220 */ /* 0x000fe20000410000 */
[----:B------:R-:W-:Y:S01]  /*2c80*/  FFMA.FTZ R113, R6, R38, R39 ;  /* 0x0000002606717223 */ /* 0x000fe20000010027 */
[----:B------:R-:W-:-:S02]  /*2c90*/  HADD2.F32 R38, -RZ, R120.H0_H0 ;  /* 0x20000078ff267230 */ /* 0x000fc40000004100 */
[-C--:B------:R-:W-:Y:S01]  /*2ca0*/  FFMA.FTZ R116, R7, R110.reuse, -R116 ;  /* 0x0000006e07747223 */ /* 0x080fe20000010874 */
[----:B------:R-:W-:Y:S02]  /*2cb0*/  HADD2.F32 R39, -RZ, R120.H1_H1 ;  /* 0x30000078ff277230 */ /* 0x000fe40000004100 */
[----:B------:R-:W-:Y:S01]  /*2cc0*/  FFMA.FTZ R117, R37, R110, R112 ;  /* 0x0000006e25757223 */ /* 0x000fe20000010070 */
[----:B------:R-:W-:Y:S02]  /*2cd0*/  HADD2.F32 R5, -RZ, R4.H1_H1 ;  /* 0x30000004ff057230 */ /* 0x000fe40000004100 */
[----:B------:R-:W-:Y:S02]  /*2ce0*/  HADD2.F32 R6, -RZ, R36.H1_H1 ;  /* 0x30000024ff067230 */ /* 0x000fe40000004100 */
[----:B------:R-:W-:Y:S02]  /*2cf0*/  HADD2.F32 R4, -RZ, R4.H0_H0 ;  /* 0x20000004ff047230 */ /* 0x000fe40000004100 */
[----:B------:R-:W-:Y:S01]  /*2d00*/  FMUL.FTZ R111, R5, R38 ;  /* 0x00000026056f7220 */ /* 0x000fe20000410000 */
[----:B------:R-:W-:-:S02]  /*2d10*/  HADD2.F32 R36, -RZ, R36.H0_H0 ;  /* 0x20000024ff247230 */ /* 0x000fc40000004100 */
[--C-:B------:R-:W-:Y:S02]  /*2d20*/  HADD2.F32 R7, -RZ, R115.reuse.H0_H0 ;  /* 0x20000073ff077230 */ /* 0x100fe40000004100 */
[----:B------:R-:W-:Y:S01]  /*2d30*/  FMUL.FTZ R38, R4, R38 ;  /* 0x0000002604267220 */ /* 0x000fe20000410000 */
[----:B------:R-:W-:Y:S02]  /*2d40*/  HADD2.F32 R37, -RZ, R115.H1_H1 ;  /* 0x30000073ff257230 */ /* 0x000fe40000004100 */
[-C--:B------:R-:W-:Y:S01]  /*2d50*/  FMUL.FTZ R115, R6, R39.reuse ;  /* 0x0000002706737220 */ /* 0x080fe20000410000 */
[----:B------:R-:W-:Y:S01]  /*2d60*/  FMUL.FTZ R39, R36, R39 ;  /* 0x0000002724277220 */ /* 0x000fe20000410000 */
[-C--:B------:R-:W-:Y:S01]  /*2d70*/  FFMA.FTZ R111, R4, R7.reuse, -R111 ;  /* 0x00000007046f7223 */ /* 0x080fe2000001086f */
[----:B------:R-:W-:Y:S01]  /*2d80*/  FFMA.FTZ R38, R5, R7, R38 ;  /* 0x0000000705267223 */ /* 0x000fe20000010026 */
[-C--:B------:R-:W-:Y:S01]  /*2d90*/  FFMA.FTZ R115, R36, R37.reuse, -R115 ;  /* 0x0000002524737223 */ /* 0x080fe20000010873 */
[----:B------:R-:W-:Y:S01]  /*2da0*/  FFMA.FTZ R6, R6, R37, R39 ;  /* 0x0000002506067223 */ /* 0x000fe20000010027 */
[----:B------:R-:W-:-:S02]  /*2db0*/  F2FP.F16.F32.PACK_AB R5, R113, R114 ;  /* 0x000000727105723e */ /* 0x000fc400000000ff */
[----:B------:R-:W-:Y:S02]  /*2dc0*/  F2FP.F16.F32.PACK_AB R7, R117, R116 ;  /* 0x000000747507723e */ /* 0x000fe400000000ff */
[----:B------:R-:W-:Y:S02]  /*2dd0*/  F2FP.F16.F32.PACK_AB R4, R38, R111 ;  /* 0x0000006f2604723e */ /* 0x000fe400000000ff */
[----:B------:R-:W-:-:S07]  /*2de0*/  F2FP.F16.F32.PACK_AB R6, R6, R115 ;  /* 0x000000730606723e */ /* 0x000fce00000000ff */
.L_x_453:
[----:B------:R-:W-:Y:S05]  /*2df0*/  BSYNC B3 ;  /* 0x0000000000037941 */ /* 0x000fea0003800000 */
.L_x_452:
[----:B--2---:R1:W-:Y:S02]  /*2e00*/  STG.E.128 desc[UR40][R14.64], R4 ;  /* 0x000000040e007986 */ /* 0x0043e4000c101d28 */
.L_x_451:
[----:B------:R-:W-:Y:S05]  /*2e10*/  BSYNC B2 ;  /* 0x0000000000027941 */ /* 0x000fea0003800000 */
.L_x_450:
[----:B------:R-:W-:Y:S05]  /*2e20*/  @P2 BRA `(.L_x_449) ;  /* 0x0000000000c02947 */ /* 0x000fea0003800000 */
[----:B-1----:R1:W2:Y:S01]  /*2e30*/  LDS.128 R4, [R106] ;  /* 0x000000006a047984 */ /* 0x0022a20000000c00 */
[----:B------:R-:W-:Y:S01]  /*2e40*/  VIADD R36, R28, 0x10 ;  /* 0x000000101c247836 */ /* 0x000fe20000000000 */
[----:B------:R-:W-:Y:S04]  /*2e50*/  BSSY B2, `(.L_x_454) ;  /* 0x000002c000027945 */ /* 0x000fe80003800000 */
[----:B------:R-:W-:-:S13]  /*2e60*/  ISETP.GE.AND P4, PT, R36, R105, PT ;  /* 0x000000692400720c */ /* 0x000fda0003f86270 */
[----:B-1----:R-:W-:Y:S05]  /*2e70*/  @P4 BRA `(.L_x_455) ;  /* 0x0000000000a44947 */ /* 0x002fea0003800000 */
[--C-:B------:R-:W-:Y:S02]  /*2e80*/  SHF.R.U64 R34, R34, 0x10, R35.reuse ;  /* 0x0000001022227819 */ /* 0x100fe40000001223 */
[----:B------:R-:W-:Y:S02]  /*2e90*/  SHF.R.U32.HI R36, RZ, 0x10, R35 ;  /* 0x00000010ff247819 */ /* 0x000fe40000011623 */
[--C-:B------:R-:W-:Y:S01]  /*2ea0*/  SHF.R.U64 R35, R32, 0x10, R33.reuse ;  /* 0x0000001020237819 */ /* 0x100fe20000001221 */
[----:B------:R-:W-:Y:S01]  /*2eb0*/  HADD2.F32 R34, -RZ, R34.H0_H0 ;  /* 0x20000022ff227230 */ /* 0x000fe20000004100 */
[----:B--2---:R-:W-:Y:S01]  /*2ec0*/  MOV R32, R6 ;  /* 0x0000000600207202 */ /* 0x004fe20000000f00 */
[----:B------:R-:W-:Y:S01]  /*2ed0*/  HADD2.F32 R6, -RZ, R5.H1_H1 ;  /* 0x30000005ff067230 */ /* 0x000fe20000004100 */
[----:B------:R-:W-:Y:S01]  /*2ee0*/  SHF.R.U32.HI R38, RZ, 0x10, R33 ;  /* 0x00000010ff267819 */ /* 0x000fe20000011621 */
[----:B------:R-:W-:Y:S02]  /*2ef0*/  HADD2.F32 R35, -RZ, R35.H0_H0 ;  /* 0x20000023ff237230 */ /* 0x000fe40000004100 */
[----:B------:R-:W-:-:S02]  /*2f00*/  HADD2.F32 R5, -RZ, R5.H0_H0 ;  /* 0x20000005ff057230 */ /* 0x000fc40000004100 */
[----:B------:R-:W-:Y:S02]  /*2f10*/  HADD2.F32 R38, -RZ, R38.H0_H0 ;  /* 0x20000026ff267230 */ /* 0x000fe40000004100 */
[CC--:B------:R-:W-:Y:S01]  /*2f20*/  FMUL.FTZ R110, R6.reuse, R35.reuse ;  /* 0x00000023066e7220 */ /* 0x0c0fe20000410000 */
[--C-:B------:R-:W-:Y:S02]  /*2f30*/  HADD2.F32 R33, -RZ, R7.reuse.H1_H1 ;  /* 0x30000007ff217230 */ /* 0x100fe40000004100 */
[C---:B------:R-:W-:Y:S01]  /*2f40*/  FMUL.FTZ R35, R5.reuse, R35 ;  /* 0x0000002305237220 */ /* 0x040fe20000410000 */
[----:B------:R-:W-:Y:S02]  /*2f50*/  HADD2.F32 R7, -RZ, R7.H0_H0 ;  /* 0x20000007ff077230 */ /* 0x000fe40000004100 */
[----:B------:R-:W-:Y:S01]  /*2f60*/  FFMA.FTZ R110, R5, R34, -R110 ;  /* 0x00000022056e7223 */ /* 0x000fe2000001086e */
[----:B------:R-:W-:Y:S02]  /*2f70*/  HADD2.F32 R36, -RZ, R36.H0_H0 ;  /* 0x20000024ff247230 */ /* 0x000fe40000004100 */
[----:B------:R-:W-:Y:S01]  /*2f80*/  FMUL.FTZ R112, R33, R38 ;  /* 0x0000002621707220 */ /* 0x000fe20000410000 */
[----:B------:R-:W-:Y:S01]  /*2f90*/  FFMA.FTZ R39, R6, R34, R35 ;  /* 0x0000002206277223 */ /* 0x000fe20000010023 */
[----:B------:R-:W-:Y:S01]  /*2fa0*/  FMUL.FTZ R38, R7, R38 ;  /* 0x0000002607267220 */ /* 0x000fe20000410000 */
        /* <DEDUP_REMOVED lines=9> */
[-C--:B------:R-:W-:Y:S01]  /*3040*/  FMUL.FTZ R111, R6, R35.reuse ;  /* 0x00000023066f7220 */ /* 0x080fe20000410000 */
[--C-:B------:R-:W-:Y:S02]  /*3050*/  HADD2.F32 R7, -RZ, R118.reuse.H0_H0 ;  /* 0x20000076ff077230 */ /* 0x100fe40000004100 */
[----:B------:R-:W-:Y:S01]  /*3060*/  FMUL.FTZ R34, R4, R34 ;  /* 0x0000002204227220 */ /* 0x000fe20000410000 */
[----:B------:R-:W-:Y:S02]  /*3070*/  HADD2.F32 R33, -RZ, R118.H1_H1 ;  /* 0x30000076ff217230 */ /* 0x000fe40000004100 */
        /* <DEDUP_REMOVED lines=9> */
.L_x_455:
[----:B------:R-:W-:Y:S05]  /*3110*/  BSYNC B2 ;  /* 0x0000000000027941 */ /* 0x000fea0003800000 */
.L_x_454:
[----:B--2---:R2:W-:Y:S02]  /*3120*/  STG.E.128 desc[UR40][R14.64+0x40], R4 ;  /* 0x000040040e007986 */ /* 0x0045e4000c101d28 */
.L_x_449:
[----:B------:R-:W-:Y:S05]  /*3130*/  BSYNC B1 ;  /* 0x0000000000017941 */ /* 0x000fea0003800000 */
.L_x_448:
[----:B------:R-:W-:Y:S05]  /*3140*/  @P5 BRA `(.L_x_456) ;  /* 0x0000001800f45947 */ /* 0x000fea0003800000 */
[----:B------:R-:W-:Y:S04]  /*3150*/  BSSY B1, `(.L_x_457) ;  /* 0x0000031000017945 */ /* 0x000fe80003800000 */
[----:B------:R-:W-:Y:S05]  /*3160*/  @P1 BRA `(.L_x_458) ;  /* 0x0000000000bc1947 */ /* 0x000fea0003800000 */
[----:B-12---:R1:W2:Y:S01]  /*3170*/  LDS.128 R4, [R107+0x2000] ;  /* 0x002000006b047984 */ /* 0x0062a20000000c00 */
[----:B------:R-:W-:Y:S01]  /*3180*/  ISETP.GE.AND P4, PT, R28, R105, PT ;  /* 0x000000691c00720c */ /* 0x000fe20003f86270 */
[----:B------:R-:W-:-:S12]  /*3190*/  BSSY B2, `(.L_x_459) ;  /* 0x000002b000027945 */ /* 0x000fd80003800000 */
[----:B-1----:R-:W-:Y:S05]  /*31a0*/  @P4 BRA `(.L_x_460) ;  /* 0x0000000000a44947 */ /* 0x002fea0003800000 */
[--C-:B------:R-:W-:Y:S01]  /*31b0*/  SHF.R.U64 R15, R24, 0x10, R25.reuse ;  /* 0x00000010180f7819 */ /* 0x100fe20000001219 */
[----:B--2---:R-:W-:Y:S01]  /*31c0*/  IMAD.MOV.U32 R14, RZ, RZ, R6 ;  /* 0x000000ffff0e7224 */ /* 0x004fe200078e0006 */
[----:B------:R-:W-:Y:S01]  /*31d0*/  SHF.R.U32.HI R32, RZ, 0x10, R25 ;  /* 0x00000010ff207819 */ /* 0x000fe20000011619 */
[----:B------:R-:W-:Y:S01]  /*31e0*/  HADD2.F32 R6, -RZ, R5.H1_H1 ;  /* 0x30000005ff067230 */ /* 0x000fe20000004100 */
[--C-:B------:R-:W-:Y:S01]  /*31f0*/  SHF.R.U64 R33, R26, 0x10, R27.reuse ;  /* 0x000000101a217819 */ /* 0x100fe2000000121b */
[----:B------:R-:W-:Y:S01]  /*3200*/  HADD2.F32 R25, -RZ, R15.H0_H0 ;  /* 0x2000000fff197230 */ /* 0x000fe20000004100 */
[----:B------:R-:W-:Y:S01]  /*3210*/  SHF.R.U32.HI R26, RZ, 0x10, R27 ;  /* 0x00000010ff1a7819 */ /* 0x000fe2000001161b */
[----:B------:R-:W-:Y:S02]  /*3220*/  HADD2.F32 R32, -RZ, R32.H0_H0 ;  /* 0x20000020ff207230 */ /* 0x000fe40000004100 */
[----:B------:R-:W-:Y:S02]  /*3230*/  HADD2.F32 R5, -RZ, R5.H0_H0 ;  /* 0x20000005ff057230 */ /* 0x000fe40000004100 */
[----:B------:R-:W-:Y:S01]  /*3240*/  FMUL.FTZ R34, R6, R25 ;  /* 0x0000001906227220 */ /* 0x000fe20000410000 */
[----:B------:R-:W-:-:S02]  /*3250*/  HADD2.F32 R15, -RZ, R7.H1_H1 ;  /* 0x30000007ff0f7230 */ /* 0x000fc40000004100 */
[----:B------:R-:W-:Y:S02]  /*3260*/  HADD2.F32 R24, -RZ, R33.H0_H0 ;  /* 0x20000021ff187230 */ /* 0x000fe40000004100 */
[----:B------:R-:W-:Y:S01]  /*3270*/  FMUL.FTZ R25, R5, R25 ;  /* 0x0000001905197220 */ /* 0x000fe20000410000 */
[----:B------:R-:W-:Y:S02]  /*3280*/  HADD2.F32 R7, -RZ, R7.H0_H0 ;  /* 0x20000007ff077230 */ /* 0x000fe40000004100 */
[----:B------:R-:W-:Y:S01]  /*3290*/  FMUL.FTZ R36, R15, R32 ;  /* 0x000000200f247220 */ /* 0x000fe20000410000 */
[----:B------:R-:W-:Y:S02]  /*32a0*/  HADD2.F32 R26, -RZ, R26.H0_H0 ;  /* 0x2000001aff1a7230 */ /* 0x000fe40000004100 */
[-C--:B------:R-:W-:Y:S01]  /*32b0*/  FFMA.FTZ R34, R5, R24.reuse, -R34 ;  /* 0x0000001805227223 */ /* 0x080fe20000010822 */
[----:B------:R-:W-:Y:S01]  /*32c0*/  FFMA.FTZ R33, R6, R24, R25 ;  /* 0x0000001806217223 */ /* 0x000fe20000010019 */
[----:B------:R-:W-:Y:S01]  /*32d0*/  FMUL.FTZ R32, R7, R32 ;  /* 0x0000002007207220 */ /* 0x000fe20000410000 */
[----:B------:R-:W-:-:S02]  /*32e0*/  HADD2.F32 R25, -RZ, R108.H1_H1 ;  /* 0x3000006cff197230 */ /* 0x000fc40000004100 */
[-C--:B------:R-:W-:Y:S01]  /*32f0*/  FFMA.FTZ R36, R7, R26.reuse, -R36 ;  /* 0x0000001a07247223 */ /* 0x080fe20000010824 */
[--C-:B------:R-:W-:Y:S02]  /*3300*/  HADD2.F32 R7, -RZ, R109.reuse.H1_H1 ;  /* 0x3000006dff077230 */ /* 0x100fe40000004100 */
[----:B------:R-:W-:Y:S01]  /*3310*/  FFMA.FTZ R37, R15, R26, R32 ;  /* 0x0000001a0f257223 */ /* 0x000fe20000010020 */
[----:B------:R-:W-:Y:S02]  /*3320*/  HADD2.F32 R5, -RZ, R4.H1_H1 ;  /* 0x30000004ff057230 */ /* 0x000fe40000004100 */
[----:B------:R-:W-:Y:S02]  /*3330*/  HADD2.F32 R6, -RZ, R14.H1_H1 ;  /* 0x3000000eff067230 */ /* 0x000fe40000004100 */
[----:B------:R-:W-:Y:S02]  /*3340*/  HADD2.F32 R109, -RZ, R109.H0_H0 ;  /* 0x2000006dff6d7230 */ /* 0x000fe40000004100 */
[----:B------:R-:W-:-:S02]  /*3350*/  HADD2.F32 R4, -RZ, R4.H0_H0 ;  /* 0x20000004ff047230 */ /* 0x000fc40000004100 */
[----:B------:R-:W-:Y:S01]  /*3360*/  FMUL.FTZ R35, R6, R25 ;  /* 0x0000001906237220 */ /* 0x000fe20000410000 */
[----:B------:R-:W-:Y:S02]  /*3370*/  HADD2.F32 R14, -RZ, R14.H0_H0 ;  /* 0x2000000eff0e7230 */ /* 0x000fe40000004100 */
[CC--:B------:R-:W-:Y:S01]  /*3380*/  FMUL.FTZ R27, R5.reuse, R109.reuse ;  /* 0x0000006d051b7220 */ /* 0x0c0fe20000410000 */
[----:B------:R-:W-:Y:S02]  /*3390*/  HADD2.F32 R15, -RZ, R108.H0_H0 ;  /* 0x2000006cff0f7230 */ /* 0x000fe40000004100 */
[----:B------:R-:W-:Y:S01]  /*33a0*/  FMUL.FTZ R24, R4, R109 ;  /* 0x0000006d04187220 */ /* 0x000fe20000410000 */
[----:B------:R-:W-:Y:S01]  /*33b0*/  FMUL.FTZ R25, R14, R25 ;  /* 0x000000190e197220 */ /* 0x000fe20000410000 */
[-C--:B------:R-:W-:Y:S02]  /*33c0*/  FFMA.FTZ R27, R4, R7.reuse, -R27 ;  /* 0x00000007041b7223 */ /* 0x080fe4000001081b */
[----:B------:R-:W-:Y:S01]  /*33d0*/  FFMA.FTZ R24, R5, R7, R24 ;  /* 0x0000000705187223 */ /* 0x000fe20000010018 */
[-C--:B------:R-:W-:Y:S01]  /*33e0*/  FFMA.FTZ R35, R14, R15.reuse, -R35 ;  /* 0x0000000f0e237223 */ /* 0x080fe20000010823 */
[----:B------:R-:W-:Y:S01]  /*33f0*/  FFMA.FTZ R6, R6, R15, R25 ;  /* 0x0000000f06067223 */ /* 0x000fe20000010019 */
[----:B------:R-:W-:-:S02]  /*3400*/  F2FP.F16.F32.PACK_AB R5, R33, R34 ;  /* 0x000000222105723e */ /* 0x000fc400000000ff */
[----:B------:R-:W-:Y:S02]  /*3410*/  F2FP.F16.F32.PACK_AB R7, R37, R36 ;  /* 0x000000242507723e */ /* 0x000fe400000000ff */
[----:B------:R-:W-:Y:S02]  /*3420*/  F2FP.F16.F32.PACK_AB R4, R24, R27 ;  /* 0x0000001b1804723e */ /* 0x000fe400000000ff */
[----:B------:R-:W-:-:S07]  /*3430*/  F2FP.F16.F32.PACK_AB R6, R6, R35 ;  /* 0x000000230606723e */ /* 0x000fce00000000ff */
.L_x_460:
[----:B------:R-:W-:Y:S05]  /*3440*/  BSYNC B2 ;  /* 0x0000000000027941 */ /* 0x000fea0003800000 */
.L_x_459:
[----:B--2---:R3:W-:Y:S02]  /*3450*/  STG.E.128 desc[UR40][R12.64], R4 ;  /* 0x000000040c007986 */ /* 0x0047e4000c101d28 */
.L_x_458:
[----:B------:R-:W-:Y:S05]  /*3460*/  BSYNC B1 ;  /* 0x0000000000017941 */ /* 0x000fea0003800000 */
.L_x_457:
[----:B------:R-:W-:Y:S05]  /*3470*/  @P2 BRA `(.L_x_456) ;  /* 0x0000001800282947 */ /* 0x000fea0003800000 */
[----:B-123--:R1:W2:Y:S01]  /*3480*/  LDS.128 R4, [R106+0x2000] ;  /* 0x002000006a047984 */ /* 0x00e2a20000000c00 */
[----:B------:R-:W-:Y:S01]  /*3490*/  VIADD R14, R28, 0x10 ;  /* 0x000000101c0e7836 */ /* 0x000fe20000000000 */
[----:B------:R-:W-:Y:S04]  /*34a0*/  BSSY B1, `(.L_x_461) ;  /* 0x000002c000017945 */ /* 0x000fe80003800000 */
[----:B------:R-:W-:-:S13]  /*34b0*/  ISETP.GE.AND P4, PT, R14, R105, PT ;  /* 0x000000690e00720c */ /* 0x000fda0003f86270 */
[----:B-1----:R-:W-:Y:S05]  /*34c0*/  @P4 BRA `(.L_x_462) ;  /* 0x0000000000a44947 */ /* 0x002fea0003800000 */
[--C-:B------:R-:W-:Y:S02]  /*34d0*/  SHF.R.U64 R10, R10, 0x10, R11.reuse ;  /* 0x000000100a0a7819 */ /* 0x100fe4000000120b */
[----:B------:R-:W-:Y:S02]  /*34e0*/  SHF.R.U32.HI R14, RZ, 0x10, R11 ;  /* 0x00000010ff0e7819 */ /* 0x000fe4000001160b */
[--C-:B------:R-:W-:Y:S01]  /*34f0*/  SHF.R.U64 R11, R8, 0x10, R9.reuse ;  /* 0x00000010080b7819 */ /* 0x100fe20000001209 */
[----:B--2---:R-:W-:Y:S01]  /*3500*/  IMAD.MOV.U32 R8, RZ, RZ, R6 ;  /* 0x000000ffff087224 */ /* 0x004fe200078e0006 */
[----:B------:R-:W-:Y:S01]  /*3510*/  SHF.R.U32.HI R24, RZ, 0x10, R9 ;  /* 0x00000010ff187819 */ /* 0x000fe20000011609 */
[----:B------:R-:W-:Y:S02]  /*3520*/  HADD2.F32 R6, -RZ, R5.H1_H1 ;  /* 0x30000005ff067230 */ /* 0x000fe40000004100 */
[----:B------:R-:W-:Y:S02]  /*3530*/  HADD2.F32 R11, -RZ, R11.H0_H0 ;  /* 0x2000000bff0b7230 */ /* 0x000fe40000004100 */
[----:B------:R-:W-:-:S02]  /*3540*/  HADD2.F32 R5, -RZ, R5.H0_H0 ;  /* 0x20000005ff057230 */ /* 0x000fc40000004100 */
[----:B------:R-:W-:Y:S02]  /*3550*/  HADD2.F32 R10, -RZ, R10.H0_H0 ;  /* 0x2000000aff0a7230 */ /* 0x000fe40000004100 */
[CC--:B------:R-:W-:Y:S01]  /*3560*/  FMUL.FTZ R26, R6.reuse, R11.reuse ;  /* 0x0000000b061a7220 */ /* 0x0c0fe20000410000 */
[----:B------:R-:W-:Y:S02]  /*3570*/  HADD2.F32 R24, -RZ, R24.H0_H0 ;  /* 0x20000018ff187230 */ /* 0x000fe40000004100 */
[C---:B------:R-:W-:Y:S01]  /*3580*/  FMUL.FTZ R11, R5.reuse, R11 ;  /* 0x0000000b050b7220 */ /* 0x040fe20000410000 */
[--C-:B------:R-:W-:Y:S02]  /*3590*/  HADD2.F32 R9, -RZ, R7.reuse.H1_H1 ;  /* 0x30000007ff097230 */ /* 0x100fe40000004100 */
[-C--:B------:R-:W-:Y:S01]  /*35a0*/  FFMA.FTZ R26, R5, R10.reuse, -R26 ;  /* 0x0000000a051a7223 */ /* 0x080fe2000001081a */
[----:B------:R-:W-:Y:S02]  /*35b0*/  HADD2.F32 R7, -RZ, R7.H0_H0 ;  /* 0x20000007ff077230 */ /* 0x000fe40000004100 */
[----:B------:R-:W-:Y:S01]  /*35c0*/  FFMA.FTZ R15, R6, R10, R11 ;  /* 0x0000000a060f7223 */ /* 0x000fe2000001000b */
[----:B------:R-:W-:-:S02]  /*35d0*/  HADD2.F32 R14, -RZ, R14.H0_H0 ;  /* 0x2000000eff0e7230 */ /* 0x000fc40000004100 */
[-C--:B------:R-:W-:Y:S01]  /*35e0*/  FMUL.FTZ R32, R9, R24.reuse ;  /* 0x0000001809207220 */ /* 0x080fe20000410000 */
[--C-:B------:R-:W-:Y:S02]  /*35f0*/  HADD2.F32 R10, -RZ, R103.reuse.H0_H0 ;  /* 0x20000067ff0a7230 */ /* 0x100fe40000004100 */
[C---:B------:R-:W-:Y:S01]  /*3600*/  FMUL.FTZ R24, R7.reuse, R24 ;  /* 0x0000001807187220 */ /* 0x040fe20000410000 */
[----:B------:R-:W-:Y:S02]  /*3610*/  HADD2.F32 R103, -RZ, R103.H1_H1 ;  /* 0x30000067ff677230 */ /* 0x000fe40000004100 */
[-C--:B------:R-:W-:Y:S01]  /*3620*/  FFMA.FTZ R32, R7, R14.reuse, -R32 ;  /* 0x0000000e07207223 */ /* 0x080fe20000010820 */
[----:B------:R-:W-:Y:S02]  /*3630*/  HADD2.F32 R5, -RZ, R4.H1_H1 ;  /* 0x30000004ff057230 */ /* 0x000fe40000004100 */
[----:B------:R-:W-:Y:S01]  /*3640*/  FFMA.FTZ R27, R9, R14, R24 ;  /* 0x0000000e091b7223 */ /* 0x000fe20000010018 */
[----:B------:R-:W-:-:S02]  /*3650*/  HADD2.F32 R6, -RZ, R8.H1_H1 ;  /* 0x30000008ff067230 */ /* 0x000fc40000004100 */
[----:B------:R-:W-:Y:S02]  /*3660*/  HADD2.F32 R4, -RZ, R4.H0_H0 ;  /* 0x20000004ff047230 */ /* 0x000fe40000004100 */
[CC--:B------:R-:W-:Y:S01]  /*3670*/  FMUL.FTZ R11, R5.reuse, R10.reuse ;  /* 0x0000000a050b7220 */ /* 0x0c0fe20000410000 */
[----:B------:R-:W-:Y:S02]  /*3680*/  HADD2.F32 R8, -RZ, R8.H0_H0 ;  /* 0x20000008ff087230 */ /* 0x000fe40000004100 */
        /* <DEDUP_REMOVED lines=13> */
.L_x_462:
[----:B------:R-:W-:Y:S05]  /*3760*/  BSYNC B1 ;  /* 0x0000000000017941 */ /* 0x000fea0003800000 */
.L_x_461:
[----:B--2---:R1:W-:Y:S01]  /*3770*/  STG.E.128 desc[UR40][R12.64+0x40], R4 ;  /* 0x000040040c007986 */ /* 0x0043e2000c101d28 */
[----:B------:R-:W-:Y:S05]  /*3780*/  BRA `(.L_x_456) ;  /* 0x0000001400647947 */ /* 0x000fea0003800000 */
.L_x_440:
[----:B------:R-:W-:Y:S02]  /*3790*/  ISETP.GE.AND P3, PT, R211, R104, PT ;  /* 0x00000068d300720c */ /* 0x000fe40003f66270 */
[----:B------:R-:W-:Y:S02]  /*37a0*/  CS2R R14, SRZ ;  /* 0x00000000000e7805 */ /* 0x000fe4000001ff00 */
[----:B------:R-:W-:Y:S02]  /*37b0*/  CS2R R12, SRZ ;  /* 0x00000000000c7805 */ /* 0x000fe4000001ff00 */
[----:B------:R-:W-:-:S13]  /*37c0*/  ISETP.GE.OR P3, PT, R16, R105, P3 ;  /* 0x000000691000720c */ /* 0x000fda0001f66670 */
[----:B------:R-:W-:Y:S01]  /*37d0*/  @!P3 IADD3 R5, P4, P5, R50, R6, R83 ;  /* 0x000000063205b210 */ /* 0x000fe20007d9e053 */
[----:B------:R-:W0:Y:S03]  /*37e0*/  @!P3 LDC.64 R34, c[0x0][0x3c8] ;  /* 0x0000f200ff22bb82 */ /* 0x000e260000000a00 */
[----:B------:R-:W-:Y:S02]  /*37f0*/  @!P3 IADD3.X R36, R71, R101, R84, P4, P5 ;  /* 0x000000654724b210 */ /* 0x000fe400027ea454 */
[----:B------:R-:W-:-:S03]  /*3800*/  @!P3 IADD3 R10, P4, P5, R44, R4, R89 ;  /* 0x000000042c0ab210 */ /* 0x000fc60007d9e059 */
[----:B------:R-:W1:Y:S01]  /*3810*/  @!P3 LDC.64 R106, c[0x0][0x3e0] ;  /* 0x0000f800ff6abb82 */ /* 0x000e620000000a00 */
[----:B------:R-:W-:Y:S02]  /*3820*/  @!P3 IADD3.X R11, R72, R111, R91, P4, P5 ;  /* 0x0000006f480bb210 */ /* 0x000fe400027ea45b */
[----:B------:R-:W-:-:S04]  /*3830*/  ISETP.GE.AND P4, PT, R19, R104, PT ;  /* 0x000000681300720c */ /* 0x000fc80003f86270 */
[----:B------:R-:W-:-:S13]  /*3840*/  ISETP.GE.OR P4, PT, R16, R105, P4 ;  /* 0x000000691000720c */ /* 0x000fda0002786670 */
[----:B------:R-:W2:Y:S01]  /*3850*/  @!P4 LDC.64 R8, c[0x0][0x3c8] ;  /* 0x0000f200ff08cb82 */ /* 0x000ea20000000a00 */
[----:B------:R-:W-:-:S05]  /*3860*/  @!P4 IADD3 R6, P5, R50, R6, RZ ;  /* 0x000000063206c210 */ /* 0x000fca0007fbe0ff */
[----:B------:R-:W-:Y:S02]  /*3870*/  @!P4 IMAD.X R7, R101, 0x1, R71, P5 ;  /* 0x000000016507c824 */ /* 0x000fe400028e0647 */
[----:B------:R-:W3:Y:S01]  /*3880*/  @!P4 LDC.64 R32, c[0x0][0x3e0] ;  /* 0x0000f800ff20cb82 */ /* 0x000ee20000000a00 */
[----:B------:R-:W-:Y:S02]  /*3890*/  CS2R R26, SRZ ;  /* 0x00000000001a7805 */ /* 0x000fe4000001ff00 */
[----:B------:R-:W-:Y:S02]  /*38a0*/  CS2R R24, SRZ ;  /* 0x0000000000187805 */ /* 0x000fe4000001ff00 */
[----:B--2---:R-:W-:-:S04]  /*38b0*/  @!P4 LEA R8, P5, R6, R8, 0x1 ;  /* 0x000000080608c211 */ /* 0x004fc800078a08ff */
[----:B------:R-:W-:Y:S02]  /*38c0*/  @!P4 LEA.HI.X R9, R6, R9, R7, 0x1, P5 ;  /* 0x000000090609c211 */ /* 0x000fe400028f0c07 */
[----:B------:R-:W-:-:S03]  /*38d0*/  @!P4 IADD3 R4, P5, R44, R4, RZ ;  /* 0x000000042c04c210 */ /* 0x000fc60007fbe0ff */
[----:B------:R2:W4:Y:S01]  /*38e0*/  @!P4 LDG.E.128 R12, desc[UR40][R8.64] ;  /* 0x00000028080cc981 */ /* 0x000522000c1e1d00 */
[----:B------:R-:W-:Y:S02]  /*38f0*/  @!P4 IADD3.X R6, R111, R72, RZ, P5, !PT ;  /* 0x000000486f06c210 */ /* 0x000fe40002ffe4ff */
[----:B---3--:R-:W-:-:S04]  /*3900*/  @!P4 LEA R32, P5, R4, R32, 0x1 ;  /* 0x000000200420c211 */ /* 0x008fc800078a08ff */
[----:B------:R-:W-:-:S05]  /*3910*/  @!P4 LEA.HI.X R33, R4, R33, R6, 0x1, P5 ;  /* 0x000000210421c211 */ /* 0x000fca00028f0c06 */
[----:B------:R4:W3:Y:S01]  /*3920*/  @!P4 LDG.E.128 R24, desc[UR40][R32.64] ;  /* 0x000000282018c981 */ /* 0x0008e2000c1e1d00 */
[C---:B0-----:R-:W-:Y:S02]  /*3930*/  @!P3 LEA R34, P4, R5.reuse, R34, 0x1 ;  /* 0x000000220522b211 */ /* 0x041fe400078808ff */
[----:B------:R-:W-:Y:S02]  /*3940*/  CS2R R6, SRZ ;  /* 0x0000000000067805 */ /* 0x000fe4000001ff00 */
[----:B------:R-:W-:Y:S02]  /*3950*/  @!P3 LEA.HI.X R35, R5, R35, R36, 0x1, P4 ;  /* 0x000000230523b211 */ /* 0x000fe400020f0c24 */
[----:B------:R-:W-:Y:S02]  /*3960*/  CS2R R4, SRZ ;  /* 0x0000000000047805 */ /* 0x000fe4000001ff00 */
[----:B-1----:R-:W-:Y:S02]  /*3970*/  @!P3 LEA R36, P4, R10, R106, 0x1 ;  /* 0x0000006a0a24b211 */ /* 0x002fe400078808ff */
[----:B--2---:R-:W-:-:S02]  /*3980*/  CS2R R8, SRZ ;  /* 0x0000000000087805 */ /* 0x004fc4000001ff00 */
[----:B------:R-:W-:Y:S01]  /*3990*/  @!P3 LEA.HI.X R37, R10, R107, R11, 0x1, P4 ;  /* 0x0000006b0a25b211 */ /* 0x000fe200020f0c0b */
[----:B------:R3:W2:Y:S01]  /*39a0*/  @!P3 LDG.E.128 R4, desc[UR40][R34.64] ;  /* 0x000000282204b981 */ /* 0x0006a2000c1e1d00 */
[----:B------:R-:W-:-:S06]  /*39b0*/  CS2R R10, SRZ ;  /* 0x00000000000a7805 */ /* 0x000fcc000001ff00 */
[----:B------:R-:W5:Y:S01]  /*39c0*/  @!P3 LDG.E.128 R8, desc[UR40][R36.64] ;  /* 0x000000282408b981 */ /* 0x000f62000c1e1d00 */
[----:B------:R-:W-:-:S06]  /*39d0*/  UISETP.NE.AND UP0, UPT, UR44, 0x3, UPT ;  /* 0x000000032c00788c */ /* 0x000fcc000bf05270 */
[----:B------:R-:W-:Y:S02]  /*39e0*/  PLOP3.LUT P3, PT, PT, PT, UP0, 0x80, 0x0 ;  /* 0x000000000000781c */ /* 0x000fe40003f6f008 */
[----:B------:R-:W-:Y:S01]  /*39f0*/  ISETP.GE.AND P4, PT, R16, R105, PT ;  /* 0x000000691000720c */ /* 0x000fe20003f86270 */
[----:B----4-:R-:W-:Y:S02]  /*3a00*/  IMAD.MOV.U32 R32, RZ, RZ, R14 ;  /* 0x000000ffff207224 */ /* 0x010fe400078e000e */
[----:B------:R-:W-:Y:S02]  /*3a10*/  IMAD.MOV.U32 R33, RZ, RZ, R15 ;  /* 0x000000ffff217224 */ /* 0x000fe400078e000f */
[----:B------:R-:W-:Y:S02]  /*3a20*/  IMAD.MOV.U32 R39, RZ, RZ, R12 ;  /* 0x000000ffff277224 */ /* 0x000fe400078e000c */
[----:B------:R-:W-:Y:S01]  /*3a30*/  IMAD.MOV.U32 R90, RZ, RZ, R13 ;  /* 0x000000ffff5a7224 */ /* 0x000fe200078e000d */
[----:B------:R-:W-:-:S02]  /*3a40*/  PRMT R121, R32, 0x7610, R121 ;  /* 0x0000761020797816 */ /* 0x000fc40000000079 */
[----:B------:R-:W-:Y:S02]  /*3a50*/  PRMT R127, R33, 0x7610, R127 ;  /* 0x00007610217f7816 */ /* 0x000fe4000000007f */
[----:B------:R-:W-:Y:S01]  /*3a60*/  PRMT R133, R39, 0x7610, R133 ;  /* 0x0000761027857816 */ /* 0x000fe20000000085 */
[----:B---3--:R-:W-:Y:S01]  /*3a70*/  IMAD.MOV.U32 R34, RZ, RZ, R24 ;  /* 0x000000ffff227224 */ /* 0x008fe200078e0018 */
[----:B------:R-:W-:Y:S01]  /*3a80*/  PRMT R123, R90, 0x7610, R123 ;  /* 0x000076105a7b7816 */ /* 0x000fe2000000007b */
[----:B------:R-:W-:Y:S01]  /*3a90*/  IMAD.MOV.U32 R35, RZ, RZ, R25 ;  /* 0x000000ffff237224 */ /* 0x000fe200078e0019 */
[----:B------:R-:W-:Y:S01]  /*3aa0*/  MOV R32, R26 ;  /* 0x0000001a00207202 */ /* 0x000fe20000000f00 */
[----:B------:R-:W-:Y:S01]  /*3ab0*/  IMAD.MOV.U32 R33, RZ, RZ, R27 ;  /* 0x000000ffff217224 */ /* 0x000fe200078e001b */
[----:B------:R-:W-:Y:S02]  /*3ac0*/  PRMT R133, R133, 0x5410, R34 ;  /* 0x0000541085857816 */ /* 0x000fe40000000022 */
[----:B------:R-:W-:-:S02]  /*3ad0*/  PRMT R121, R121, 0x5410, R32 ;  /* 0x0000541079797816 */ /* 0x000fc40000000020 */
[----:B------:R-:W-:Y:S02]  /*3ae0*/  PRMT R123, R123, 0x5410, R35 ;  /* 0x000054107b7b7816 */ /* 0x000fe40000000023 */
[----:B------:R-:W-:Y:S01]  /*3af0*/  PRMT R127, R127, 0x5410, R33 ;  /* 0x000054107f7f7816 */ /* 0x000fe20000000021 */
[----:B--2---:R-:W-:Y:S01]  /*3b00*/  IMAD.MOV.U32 R32, RZ, RZ, R6 ;  /* 0x000000ffff207224 */ /* 0x004fe200078e0006 */
[----:B------:R-:W-:Y:S01]  /*3b10*/  MOV R33, R7 ;  /* 0x0000000700217202 */ /* 0x000fe20000000f00 */
[----:B------:R-:W-:Y:S02]  /*3b20*/  IMAD.MOV.U32 R34, RZ, RZ, R4 ;  /* 0x000000ffff227224 */ /* 0x000fe400078e0004 */
[----:B------:R-:W-:Y:S01]  /*3b30*/  IMAD.MOV.U32 R35, RZ, RZ, R5 ;  /* 0x000000ffff237224 */ /* 0x000fe200078e0005 */
[----:B------:R-:W-:Y:S01]  /*3b40*/  PRMT R112, R32, 0x5410, R33 ;  /* 0x0000541020707816 */ /* 0x000fe20000000021 */
[----:B-----5:R-:W-:-:S03]  /*3b50*/  IMAD.MOV.U32 R32, RZ, RZ, R10 ;  /* 0x000000ffff207224 */ /* 0x020fc600078e000a */
[----:B------:R-:W-:Y:S01]  /*3b60*/  PRMT R114, R34, 0x5410, R35 ;  /* 0x0000541022727816 */ /* 0x000fe20000000023 */
[----:B------:R-:W-:Y:S01]  /*3b70*/  IMAD.MOV.U32 R33, RZ, RZ, R11 ;  /* 0x000000ffff217224 */ /* 0x000fe200078e000b */
[----:B------:R-:W-:Y:S01]  /*3b80*/  MOV R34, R8 ;  /* 0x0000000800227202 */ /* 0x000fe20000000f00 */
[----:B------:R-:W-:-:S03]  /*3b90*/  IMAD.MOV.U32 R35, RZ, RZ, R9 ;  /* 0x000000ffff237224 */ /* 0x000fc600078e0009 */
[----:B------:R-:W-:Y:S02]  /*3ba0*/  PRMT R115, R32, 0x5410, R33 ;  /* 0x0000541020737816 */ /* 0x000fe40000000021 */
[----:B------:R-:W-:Y:S01]  /*3bb0*/  PRMT R116, R34, 0x5410, R35 ;  /* 0x0000541022747816 */ /* 0x000fe20000000023 */
[----:B------:R-:W-:Y:S06]  /*3bc0*/  @!P3 BRA `(.L_x_463) ;  /* 0x000000000004b947 */ /* 0x000fec0003800000 */
[----:B------:R-:W-:Y:S01]  /*3bd0*/  BPT.TRAP 0x1 ;  /* 0x000000040000795c */ /* 0x000fe20000300000 */
.L_x_463:
[----:B------:R-:W-:Y:S01]  /*3be0*/  IMAD R90, R2, 0x8, R18 ;  /* 0x00000008025a7824 */ /* 0x000fe200078e0212 */
[----:B------:R-:W-:Y:S01]  /*3bf0*/  SHF.L.U32 R101, R23, 0x1f, RZ ;  /* 0x0000001f17657819 */ /* 0x000fe200000006ff */
[----:B------:R-:W0:Y:S01]  /*3c00*/  LDC R105, c[0x0][0x2e4] ;  /* 0x0000b900ff697b82 */ /* 0x000e220000000800 */
[----:B------:R-:W-:Y:S01]  /*3c10*/  BSSY B1, `(.L_x_464) ;  /* 0x0000006000017945 */ /* 0x000fe20003800000 */
[----:B------:R-:W-:Y:S01]  /*3c20*/  IMAD.MOV.U32 R109, RZ, RZ, R38 ;  /* 0x000000ffff6d7224 */ /* 0x000fe200078e0026 */
[----:B------:R-:W1:Y:S05]  /*3c30*/  SYNCS.PHASECHK.TRANS64.TRYWAIT P5, [R90+URZ+0x22890], R101 ;  /* 0x022890655a0075a7 */ /* 0x000e6a00080a017f */
[----:B------:R-:W2:Y:S01]  /*3c40*/  LDC.64 R106, c[0x0][0x2f0] ;  /* 0x0000bc00ff6a7b82 */ /* 0x000ea20000000a00 */
[----:B0-----:R-:W-:Y:S01]  /*3c50*/  IMAD.IADD R113, R105, 0x1, -R78 ;  /* 0x0000000169717824 */ /* 0x001fe200078e0a4e */
[----:B-1----:R-:W-:Y:S06]  /*3c60*/  @!P5 BRA `(.L_x_465) ;  /* 0x0000011000bcd947 */ /* 0x002fec0003800000 */
.L_x_664:
[----:B------:R-:W-:Y:S05]  /*3c70*/  BSYNC B1 ;  /* 0x0000000000017941 */ /* 0x000fea0003800000 */
.L_x_464:
[----:B------:R-:W-:Y:S01]  /*3c80*/  ISETP.GE.OR P5, PT, R19, R104, P1 ;  /* 0x000000681300720c */ /* 0x000fe20000fa6670 */
[----:B------:R-:W-:-:S12]  /*3c90*/  BSSY B1, `(.L_x_466) ;  /* 0x0000077000017945 */ /* 0x000fd80003800000 */
[----:B------:R-:W-:Y:S05]  /*3ca0*/  @P5 BRA `(.L_x_467) ;  /* 0x0000000400d45947 */ /* 0x000fea0003800000 */
[-C--:B--2---:R-:W-:Y:S01]  /*3cb0*/  IMAD R32, R216, R106.reuse, RZ ;  /* 0x0000006ad8207224 */ /* 0x084fe200078e02ff */
[----:B------:R-:W-:Y:S01]  /*3cc0*/  BSSY B2, `(.L_x_468) ;  /* 0x0000067000027945 */ /* 0x000fe20003800000 */
[----:B------:R-:W-:-:S04]  /*3cd0*/  IMAD.WIDE.U32 R110, R19, R106, R108 ;  /* 0x0000006a136e7225 */ /* 0x000fc800078e006c */
[----:B------:R-:W-:Y:S01]  /*3ce0*/  IMAD R33, R19, R107, R32 ;  /* 0x0000006b13217224 */ /* 0x000fe200078e0220 */
[----:B------:R-:W-:Y:S02]  /*3cf0*/  SEL R32, R78, R113, !P0 ;  /* 0x000000714e207207 */ /* 0x000fe40004000000 */
[----:B------:R-:W-:Y:S02]  /*3d00*/  IADD3 R117, P5, P6, R20, R110, R69 ;  /* 0x0000006e14757210 */ /* 0x000fe40007ebe045 */
[----:B------:R-:W-:Y:S02]  /*3d10*/  IADD3 R120, R33, R111, RZ ;  /* 0x0000006f21787210 */ /* 0x000fe40007ffe0ff */
[----:B------:R-:W-:Y:S02]  /*3d20*/  SHF.R.S32.HI R33, RZ, 0x1f, R32 ;  /* 0x0000001fff217819 */ /* 0x000fe40000011420 */
[----:B------:R-:W-:Y:S02]  /*3d30*/  IADD3.X R118, R97, R120, R64, P5, P6 ;  /* 0x0000007861767210 */ /* 0x000fe40002fec440 */
[----:B------:R-:W-:-:S04]  /*3d40*/  LEA.HI R33, R33, R32, RZ, 0x4 ;  /* 0x0000002021217211 */ /* 0x000fc800078f20ff */
[----:B------:R-:W-:-:S05]  /*3d50*/  LEA.HI.SX32 R33, R33, R70, 0x1c ;  /* 0x0000004621217211 */ /* 0x000fca00078fe2ff */
[----:B------:R-:W-:-:S05]  /*3d60*/  IMAD.SHL.U32 R119, R33, 0x8, RZ ;  /* 0x0000000821777824 */ /* 0x000fca00078e00ff */
[----:B------:R-:W-:-:S04]  /*3d70*/  LOP3.LUT R33, R87, 0x38, R119, 0xf8, !PT ;  /* 0x0000003857217812 */ /* 0x000fc800078ef877 */
[----:B------:R-:W-:Y:S01]  /*3d80*/  LOP3.LUT R32, R33, R82, RZ, 0x3c, !PT ;  /* 0x0000005221207212 */ /* 0x000fe200078e3cff */
[----:B------:R-:W-:-:S04]  /*3d90*/  IMAD R33, R2, 0x1800, R67 ;  /* 0x0000180002217824 */ /* 0x000fc800078e0243 */
[----:B------:R-:W-:Y:S02]  /*3da0*/  IMAD R35, R205, 0x200, R32 ;  /* 0x00000200cd237824 */ /* 0x000fe400078e0220 */
[----:B------:R-:W-:Y:S02]  /*3db0*/  IMAD R33, R33, 0x2, R18 ;  /* 0x0000000221217824 */ /* 0x000fe400078e0212 */
[----:B------:R-:W-:-:S04]  /*3dc0*/  IMAD R35, R2, 0x1800, R35 ;  /* 0x0000180002237824 */ /* 0x000fc800078e0223 */
[----:B------:R-:W-:Y:S02]  /*3dd0*/  IMAD R36, R35, 0x2, R18 ;  /* 0x0000000223247824 */ /* 0x000fe400078e0212 */
[----:B------:R-:W1:Y:S04]  /*3de0*/  LDS.128 R32, [R33+0x1c400] ;  /* 0x01c4000021207984 */ /* 0x000e680000000c00 */
[----:B------:R-:W2:Y:S01]  /*3df0*/  LDS.128 R36, [R36+0x1c400] ;  /* 0x01c4000024247984 */ /* 0x000ea20000000c00 */
[----:B------:R-:W-:Y:S05]  /*3e00*/  @P4 BRA `(.L_x_469) ;  /* 0x0000000400484947 */ /* 0x000fea0003800000 */
[--C-:B------:R-:W-:Y:S02]  /*3e10*/  SHF.R.U64 R130, R24, 0x10, R25.reuse ;  /* 0x0000001018827819 */ /* 0x100fe40000001219 */
[----:B------:R-:W-:Y:S02]  /*3e20*/  SHF.R.U32.HI R24, RZ, 0x10, R25 ;  /* 0x00000010ff187819 */ /* 0x000fe40000011619 */
[--C-:B------:R-:W-:Y:S01]  /*3e30*/  SHF.R.U64 R132, R12, 0x10, R13.reuse ;  /* 0x000000100c847819 */ /* 0x100fe2000000120d */
[----:B-1----:R-:W-:Y:S01]  /*3e40*/  HADD2.F32 R12, -RZ, R33.H0_H0 ;  /* 0x20000021ff0c7230 */ /* 0x002fe20000004100 */
[----:B------:R-:W-:Y:S01]  /*3e50*/  SHF.R.U32.HI R122, RZ, 0x10, R13 ;  /* 0x00000010ff7a7819 */ /* 0x000fe2000001160d */
[--C-:B--2---:R-:W-:Y:S01]  /*3e60*/  HADD2.F32 R13, -RZ, R37.reuse.H0_H0 ;  /* 0x20000025ff0d7230 */ /* 0x104fe20000004100 */
[--C-:B------:R-:W-:Y:S01]  /*3e70*/  SHF.R.U64 R131, R14, 0x10, R15.reuse ;  /* 0x000000100e837819 */ /* 0x100fe2000000120f */
[----:B------:R-:W-:Y:S01]  /*3e80*/  HADD2.F32 R37, -RZ, R37.H1_H1 ;  /* 0x30000025ff257230 */ /* 0x000fe20000004100 */
[----:B------:R-:W-:Y:S01]  /*3e90*/  SHF.R.U32.HI R125, RZ, 0x10, R15 ;  /* 0x00000010ff7d7819 */ /* 0x000fe2000001160f */
[----:B------:R-:W-:Y:S01]  /*3ea0*/  HADD2.F32 R15, -RZ, R123.H1_H1 ;  /* 0x3000007bff0f7230 */ /* 0x000fe20000004100 */
[--C-:B------:R-:W-:Y:S01]  /*3eb0*/  SHF.R.U64 R129, R26, 0x10, R27.reuse ;  /* 0x000000101a817819 */ /* 0x100fe2000000121b */
[----:B------:R-:W-:Y:S01]  /*3ec0*/  HADD2.F32 R26, -RZ, R24.H0_H0 ;  /* 0x20000018ff1a7230 */ /* 0x000fe20000004100 */
[----:B------:R-:W-:Y:S01]  /*3ed0*/  SHF.R.U32.HI R27, RZ, 0x10, R27 ;  /* 0x00000010ff1b7819 */ /* 0x000fe2000001161b */
[----:B------:R-:W-:-:S02]  /*3ee0*/  HADD2.F32 R33, -RZ, R33.H1_H1 ;  /* 0x30000021ff217230 */ /* 0x000fc40000004100 */
[CC--:B------:R-:W-:Y:S01]  /*3ef0*/  FMUL.FTZ R124, R12.reuse, R15.reuse ;  /* 0x0000000f0c7c7220 */ /* 0x0c0fe20000410000 */
[----:B------:R-:W-:Y:S02]  /*3f00*/  HADD2.F32 R14, -RZ, R123.H0_H0 ;  /* 0x2000007bff0e7230 */ /* 0x000fe40000004100 */
[-C--:B------:R-:W-:Y:S01]  /*3f10*/  FMUL.FTZ R126, R37, R26.reuse ;  /* 0x0000001a257e7220 */ /* 0x080fe20000410000 */
[----:B------:R-:W-:Y:S02]  /*3f20*/  HADD2.F32 R24, -RZ, R122.H0_H0 ;  /* 0x2000007aff187230 */ /* 0x000fe40000004100 */
[----:B------:R-:W-:Y:S01]  /*3f30*/  FMUL.FTZ R25, R13, R15 ;  /* 0x0000000f0d197220 */ /* 0x000fe20000410000 */
[----:B------:R-:W-:Y:S01]  /*3f40*/  FMUL.FTZ R26, R33, R26 ;  /* 0x0000001a211a7220 */ /* 0x000fe20000410000 */
[-C--:B------:R-:W-:Y:S01]  /*3f50*/  FFMA.FTZ R124, R13, R14.reuse, R124 ;  /* 0x0000000e0d7c7223 */ /* 0x080fe2000001007c */
[--C-:B------:R-:W-:Y:S02]  /*3f60*/  HADD2.F32 R13, -RZ, R39.reuse.H0_H0 ;  /* 0x20000027ff0d7230 */ /* 0x100fe40000004100 */
[----:B------:R-:W-:Y:S01]  /*3f70*/  FFMA.FTZ R122, R12, R14, -R25 ;  /* 0x0000000e0c7a7223 */ /* 0x000fe20000010819 */
[----:B------:R-:W-:Y:S01]  /*3f80*/  FFMA.FTZ R37, R37, R24, R26 ;  /* 0x0000001825257223 */ /* 0x000fe2000001001a */
[----:B------:R-:W-:-:S02]  /*3f90*/  HADD2.F32 R39, -RZ, R39.H1_H1 ;  /* 0x30000027ff277230 */ /* 0x000fc40000004100 */
[----:B------:R-:W-:Y:S01]  /*3fa0*/  FFMA.FTZ R123, R33, R24, -R126 ;  /* 0x00000018217b7223 */ /* 0x000fe2000001087e */
[----:B------:R-:W-:Y:S02]  /*3fb0*/  HADD2.F32 R12, -RZ, R35.H0_H0 ;  /* 0x20000023ff0c7230 */ /* 0x000fe40000004100 */
[----:B------:R-:W-:Y:S01]  /*3fc0*/  HADD2.F32 R26, -RZ, R27.H0_H0 ;  /* 0x2000001bff1a7230 */ /* 0x000fe20000004100 */
[----:B------:R-:W-:Y:S01]  /*3fd0*/  F2FP.F16.F32.PACK_AB R37, R37, R124 ;  /* 0x0000007c2525723e */ /* 0x000fe200000000ff */
[----:B------:R-:W-:Y:S01]  /*3fe0*/  HADD2.F32 R15, -RZ, R127.H1_H1 ;  /* 0x3000007fff0f7230 */ /* 0x000fe20000004100 */
[----:B------:R-:W-:Y:S01]  /*3ff0*/  F2FP.F16.F32.PACK_AB R122, R123, R122 ;  /* 0x0000007a7b7a723e */ /* 0x000fe200000000ff */
[----:B------:R-:W-:Y:S02]  /*4000*/  HADD2.F32 R35, -RZ, R35.H1_H1 ;  /* 0x30000023ff237230 */ /* 0x000fe40000004100 */
[----:B------:R-:W-:Y:S01]  /*4010*/  FMUL.FTZ R128, R39, R26 ;  /* 0x0000001a27807220 */ /* 0x000fe20000410000 */
[----:B------:R-:W-:-:S02]  /*4020*/  HADD2.F32 R14, -RZ, R127.H0_H0 ;  /* 0x2000007fff0e7230 */ /* 0x000fc40000004100 */
[CC--:B------:R-:W-:Y:S01]  /*4030*/  FMUL.FTZ R126, R12.reuse, R15.reuse ;  /* 0x0000000f0c7e7220 */ /* 0x0c0fe20000410000 */
[----:B------:R-:W-:Y:S02]  /*4040*/  HADD2.F32 R24, -RZ, R125.H0_H0 ;  /* 0x2000007dff187230 */ /* 0x000fe40000004100 */
[----:B------:R-:W-:Y:S01]  /*4050*/  FMUL.FTZ R26, R35, R26 ;  /* 0x0000001a231a7220 */ /* 0x000fe20000410000 */
[C---:B------:R-:W-:Y:S01]  /*4060*/  FMUL.FTZ R25, R13.reuse, R15 ;  /* 0x0000000f0d197220 */ /* 0x040fe20000410000 */
[----:B------:R-:W-:Y:S01]  /*4070*/  FFMA.FTZ R126, R13, R14, R126 ;  /* 0x0000000e0d7e7223 */ /* 0x000fe2000001007e */
[----:B------:R-:W-:Y:S02]  /*4080*/  HADD2.F32 R13, -RZ, R36.H0_H0 ;  /* 0x20000024ff0d7230 */ /* 0x000fe40000004100 */
[-C--:B------:R-:W-:Y:S01]  /*4090*/  FFMA.FTZ R128, R35, R24.reuse, -R128 ;  /* 0x0000001823807223 */ /* 0x080fe20000010880 */
[----:B------:R-:W-:Y:S01]  /*40a0*/  FFMA.FTZ R127, R39, R24, R26 ;  /* 0x00000018277f7223 */ /* 0x000fe2000001001a */
[----:B------:R-:W-:Y:S01]  /*40b0*/  FFMA.FTZ R125, R12, R14, -R25 ;  /* 0x0000000e0c7d7223 */ /* 0x000fe20000010819 */
[----:B------:R-:W-:-:S02]  /*40c0*/  HADD2.F32 R24, -RZ, R133.H1_H1 ;  /* 0x30000085ff187230 */ /* 0x000fc40000004100 */
[----:B------:R-:W-:Y:S02]  /*40d0*/  HADD2.F32 R25, -RZ, R130.H0_H0 ;  /* 0x20000082ff197230 */ /* 0x000fe40000004100 */
[----:B------:R-:W-:Y:S02]  /*40e0*/  HADD2.F32 R12, -RZ, R32.H0_H0 ;  /* 0x20000020ff0c7230 */ /* 0x000fe40000004100 */
[-C--:B------:R-:W-:Y:S01]  /*40f0*/  FMUL.FTZ R27, R13, R24.reuse ;  /* 0x000000180d1b7220 */ /* 0x080fe20000410000 */
[----:B------:R-:W-:Y:S01]  /*4100*/  HADD2.F32 R36, -RZ, R36.H1_H1 ;  /* 0x30000024ff247230 */ /* 0x000fe20000004100 */
[----:B------:R-:W-:Y:S01]  /*4110*/  F2FP.F16.F32.PACK_AB R125, R128, R125 ;  /* 0x0000007d807d723e */ /* 0x000fe200000000ff */
[----:B------:R-:W-:Y:S02]  /*4120*/  HADD2.F32 R32, -RZ, R32.H1_H1 ;  /* 0x30000020ff207230 */ /* 0x000fe40000004100 */
[----:B------:R-:W-:Y:S01]  /*4130*/  FMUL.FTZ R24, R12, R24 ;  /* 0x000000180c187220 */ /* 0x000fe20000410000 */
[----:B------:R-:W-:-:S02]  /*4140*/  HADD2.F32 R14, -RZ, R133.H0_H0 ;  /* 0x20000085ff0e7230 */ /* 0x000fc40000004100 */
[-C--:B------:R-:W-:Y:S01]  /*4150*/  FMUL.FTZ R33, R36, R25.reuse ;  /* 0x0000001924217220 */ /* 0x080fe20000410000 */
[----:B------:R-:W-:Y:S02]  /*4160*/  HADD2.F32 R15, -RZ, R132.H0_H0 ;  /* 0x20000084ff0f7230 */ /* 0x000fe40000004100 */
[----:B------:R-:W-:Y:S01]  /*4170*/  FMUL.FTZ R25, R32, R25 ;  /* 0x0000001920197220 */ /* 0x000fe20000410000 */
[-C--:B------:R-:W-:Y:S01]  /*4180*/  FFMA.FTZ R27, R12, R14.reuse, -R27 ;  /* 0x0000000e0c1b7223 */ /* 0x080fe2000001081b */
[----:B------:R-:W-:Y:S01]  /*4190*/  FFMA.FTZ R24, R13, R14, R24 ;  /* 0x0000000e0d187223 */ /* 0x000fe20000010018 */
[-C--:B------:R-:W-:Y:S01]  /*41a0*/  FFMA.FTZ R32, R32, R15.reuse, -R33 ;  /* 0x0000000f20207223 */ /* 0x080fe20000010821 */
[----:B------:R-:W-:Y:S01]  /*41b0*/  FFMA.FTZ R33, R36, R15, R25 ;  /* 0x0000000f24217223 */ /* 0x000fe20000010019 */
[--C-:B------:R-:W-:Y:S02]  /*41c0*/  HADD2.F32 R14, -RZ, R121.reuse.H0_H0 ;  /* 0x20000079ff0e7230 */ /* 0x100fe40000004100 */
[----:B------:R-:W-:Y:S01]  /*41d0*/  HADD2.F32 R13, -RZ, R38.H0_H0 ;  /* 0x20000026ff0d7230 */ /* 0x000fe20000004100 */
[----:B------:R-:W-:Y:S01]  /*41e0*/  F2FP.F16.F32.PACK_AB R32, R32, R27 ;  /* 0x0000001b2020723e */ /* 0x000fe200000000ff */
[----:B------:R-:W-:Y:S01]  /*41f0*/  HADD2.F32 R121, -RZ, R121.H1_H1 ;  /* 0x30000079ff797230 */ /* 0x000fe20000004100 */
[----:B------:R-:W-:Y:S01]  /*4200*/  F2FP.F16.F32.PACK_AB R36, R33, R24 ;  /* 0x000000182124723e */ /* 0x000fe200000000ff */
[----:B------:R-:W-:Y:S01]  /*4210*/  HADD2.F32 R25, -RZ, R129.H0_H0 ;  /* 0x20000081ff197230 */ /* 0x000fe20000004100 */
[----:B------:R-:W-:Y:S01]  /*4220*/  MOV R33, R122 ;  /* 0x0000007a00217202 */ /* 0x000fe20000000f00 */
[----:B------:R-:W-:-:S02]  /*4230*/  HADD2.F32 R12, -RZ, R34.H0_H0 ;  /* 0x20000022ff0c7230 */ /* 0x000fc40000004100 */
[CC--:B------:R-:W-:Y:S01]  /*4240*/  FMUL.FTZ R35, R13.reuse, R121.reuse ;  /* 0x000000790d237220 */ /* 0x0c0fe20000410000 */
[----:B------:R-:W-:Y:S02]  /*4250*/  HADD2.F32 R38, -RZ, R38.H1_H1 ;  /* 0x30000026ff267230 */ /* 0x000fe40000004100 */
[----:B------:R-:W-:Y:S02]  /*4260*/  HADD2.F32 R34, -RZ, R34.H1_H1 ;  /* 0x30000022ff227230 */ /* 0x000fe40000004100 */
[----:B------:R-:W-:Y:S01]  /*4270*/  FMUL.FTZ R26, R12, R121 ;  /* 0x000000790c1a7220 */ /* 0x000fe20000410000 */
[----:B------:R-:W-:Y:S02]  /*4280*/  HADD2.F32 R15, -RZ, R131.H0_H0 ;  /* 0x20000083ff0f7230 */ /* 0x000fe40000004100 */
[-C--:B------:R-:W-:Y:S01]  /*4290*/  FMUL.FTZ R39, R38, R25.reuse ;  /* 0x0000001926277220 */ /* 0x080fe20000410000 */
[-C--:B------:R-:W-:Y:S01]  /*42a0*/  FFMA.FTZ R35, R12, R14.reuse, -R35 ;  /* 0x0000000e0c237223 */ /* 0x080fe20000010823 */
[C---:B------:R-:W-:Y:S01]  /*42b0*/  FMUL.FTZ R25, R34.reuse, R25 ;  /* 0x0000001922197220 */ /* 0x040fe20000410000 */
[----:B------:R-:W-:Y:S01]  /*42c0*/  FFMA.FTZ R26, R13, R14, R26 ;  /* 0x0000000e0d1a7223 */ /* 0x000fe2000001001a */
[-C--:B------:R-:W-:Y:S01]  /*42d0*/  FFMA.FTZ R34, R34, R15.reuse, -R39 ;  /* 0x0000000f22227223 */ /* 0x080fe20000010827 */
[----:B------:R-:W-:Y:S01]  /*42e0*/  F2FP.F16.F32.PACK_AB R39, R127, R126 ;  /* 0x0000007e7f27723e */ /* 0x000fe200000000ff */
[----:B------:R-:W-:-:S03]  /*42f0*/  FFMA.FTZ R25, R38, R15, R25 ;  /* 0x0000000f26197223 */ /* 0x000fc60000010019 */
[----:B------:R-:W-:Y:S01]  /*4300*/  F2FP.F16.F32.PACK_AB R34, R34, R35 ;  /* 0x000000232222723e */ /* 0x000fe200000000ff */
[----:B------:R-:W-:Y:S01]  /*4310*/  IMAD.MOV.U32 R35, RZ, RZ, R125 ;  /* 0x000000ffff237224 */ /* 0x000fe200078e007d */
[----:B------:R-:W-:-:S07]  /*4320*/  F2FP.F16.F32.PACK_AB R38, R25, R26 ;  /* 0x0000001a1926723e */ /* 0x000fce00000000ff */
.L_x_469:
[----:B------:R-:W-:Y:S05]  /*4330*/  BSYNC B2 ;  /* 0x0000000000027941 */ /* 0x000fea0003800000 */
.L_x_468:
[----:B------:R-:W-:Y:S02]  /*4340*/  ISETP.GE.AND P5, PT, R119, R105, PT ;  /* 0x000000697700720c */ /* 0x000fe40003fa6270 */
[----:B------:R-:W-:-:S11]  /*4350*/  P2R R13, PR, RZ, 0x1 ;  /* 0x00000001ff0d7803 */ /* 0x000fd60000000000 */
[--C-:B------:R-:W-:Y:S02]  /*4360*/  @!P5 SHF.R.S32.HI R12, RZ, 0x1f, R119.reuse ;  /* 0x0000001fff0cd819 */ /* 0x100fe40000011477 */
[----:B------:R-:W-:-:S04]  /*4370*/  @!P5 IADD3 R110, P0, P6, R20, R110, R119 ;  /* 0x0000006e146ed210 */ /* 0x000fc80007e1e077 */
[----:B------:R-:W-:Y:S02]  /*4380*/  @!P5 IADD3.X R120, R97, R120, R12, P0, P6 ;  /* 0x000000786178d210 */ /* 0x000fe400007ec40c */
[-C--:B------:R-:W-:Y:S02]  /*4390*/  LEA R12, P6, R117, R102.reuse, 0x1 ;  /* 0x00000066750c7211 */ /* 0x080fe400078c08ff */
[----:B------:R-:W-:Y:S02]  /*43a0*/  ISETP.NE.AND P0, PT, R13, RZ, PT ;  /* 0x000000ff0d00720c */ /* 0x000fe40003f05270 */
[----:B------:R-:W-:Y:S02]  /*43b0*/  LEA.HI.X R13, R117, R103, R118, 0x1, P6 ;  /* 0x00000067750d7211 */ /* 0x000fe400030f0c76 */
[----:B------:R-:W-:-:S03]  /*43c0*/  @!P5 LEA R14, P6, R110, R102, 0x1 ;  /* 0x000000666e0ed211 */ /* 0x000fc600078c08ff */
[----:B-1----:R1:W-:Y:S01]  /*43d0*/  STG.E.128 desc[UR40][R12.64], R32 ;  /* 0x000000200c007986 */ /* 0x0023e2000c101d28 */
[----:B------:R-:W-:-:S05]  /*43e0*/  @!P5 LEA.HI.X R15, R110, R103, R120, 0x1, P6 ;  /* 0x000000676e0fd211 */ /* 0x000fca00030f0c78 */
[----:B--2---:R1:W-:Y:S04]  /*43f0*/  @!P5 STG.E.128 desc[UR40][R14.64], R36 ;  /* 0x000000240e00d986 */ /* 0x0043e8000c101d28 */
.L_x_467:
[----:B------:R-:W-:Y:S05]  /*4400*/  BSYNC B1 ;  /* 0x0000000000017941 */ /* 0x000fea0003800000 */
.L_x_466:
[----:B------:R-:W-:Y:S01]  /*4410*/  ISETP.GE.OR P5, PT, R211, R104, P1 ;  /* 0x00000068d300720c */ /* 0x000fe20000fa6670 */
[-C--:B-12---:R-:W-:Y:S02]  /*4420*/  IMAD R12, R81, R106.reuse, RZ ;  /* 0x0000006a510c7224 */ /* 0x086fe400078e02ff */
[----:B------:R-:W-:-:S04]  /*4430*/  IMAD.WIDE.U32 R108, R211, R106, R108 ;  /* 0x0000006ad36c7225 */ /* 0x000fc800078e006c */
[----:B------:R-:W-:-:S06]  /*4440*/  IMAD R107, R211, R107, R12 ;  /* 0x0000006bd36b7224 */ /* 0x000fcc00078e020c */
[----:B------:R-:W-:Y:S05]  /*4450*/  @P5 BRA `(.L_x_456) ;  /* 0x0000000800305947 */ /* 0x000fea0003800000 */
[----:B------:R-:W-:Y:S01]  /*4460*/  IMAD.IADD R34, R109, 0x1, R107 ;  /* 0x000000016d227824 */ /* 0x000fe200078e026b */
[----:B------:R-:W-:Y:S01]  /*4470*/  IADD3 R12, P5, P6, R20, R108, R69 ;  /* 0x0000006c140c7210 */ /* 0x000fe20007ebe045 */
[----:B------:R-:W-:Y:S01]  /*4480*/  BSSY B1, `(.L_x_470) ;  /* 0x0000065000017945 */ /* 0x000fe20003800000 */
[----:B------:R-:W-:Y:S02]  /*4490*/  SEL R113, R78, R113, !P0 ;  /* 0x000000714e717207 */ /* 0x000fe40004000000 */
[----:B------:R-:W-:Y:S02]  /*44a0*/  IADD3.X R13, R97, R34, R64, P5, P6 ;  /* 0x00000022610d7210 */ /* 0x000fe40002fec440 */
[----:B------:R-:W-:-:S04]  /*44b0*/  LEA R32, P5, R12, R102, 0x1 ;  /* 0x000000660c207211 */ /* 0x000fc800078a08ff */
[----:B------:R-:W-:Y:S02]  /*44c0*/  LEA.HI.X R33, R12, R103, R13, 0x1, P5 ;  /* 0x000000670c217211 */ /* 0x000fe400028f0c0d */
[----:B------:R-:W-:-:S04]  /*44d0*/  SHF.R.S32.HI R12, RZ, 0x1f, R113 ;  /* 0x0000001fff0c7819 */ /* 0x000fc80000011471 */
[----:B------:R-:W-:-:S04]  /*44e0*/  LEA.HI R113, R12, R113, RZ, 0x4 ;  /* 0x000000710c717211 */ /* 0x000fc800078f20ff */
[----:B------:R-:W-:-:S05]  /*44f0*/  LEA.HI.SX32 R35, R113, R70, 0x1c ;  /* 0x0000004671237211 */ /* 0x000fca00078fe2ff */
[----:B------:R-:W-:-:S05]  /*4500*/  IMAD.SHL.U32 R35, R35, 0x8, RZ ;  /* 0x0000000823237824 */ /* 0x000fca00078e00ff */
[----:B------:R-:W-:-:S04]  /*4510*/  LOP3.LUT R13, R204, 0x38, R35, 0xf8, !PT ;  /* 0x00000038cc0d7812 */ /* 0x000fc800078ef823 */
[----:B------:R-:W-:-:S05]  /*4520*/  LOP3.LUT R13, R13, R234, RZ, 0x3c, !PT ;  /* 0x000000ea0d0d7212 */ /* 0x000fca00078e3cff */
[----:B------:R-:W-:Y:S02]  /*4530*/  IMAD.IADD R15, R206, 0x1, R13 ;  /* 0x00000001ce0f7824 */ /* 0x000fe400078e020d */
[C---:B------:R-:W-:Y:S02]  /*4540*/  IMAD R13, R2.reuse, 0x1800, R65 ;  /* 0x00001800020d7824 */ /* 0x040fe400078e0241 */
[----:B------:R-:W-:-:S03]  /*4550*/  IMAD R15, R2, 0x1800, R15 ;  /* 0x00001800020f7824 */ /* 0x000fc600078e020f */
[----:B------:R-:W-:Y:S01]  /*4560*/  LEA R13, R13, R18, 0x1 ;  /* 0x000000120d0d7211 */ /* 0x000fe200078e08ff */
[----:B------:R-:W-:-:S05]  /*4570*/  IMAD R24, R15, 0x2, R18 ;  /* 0x000000020f187824 */ /* 0x000fca00078e0212 */
        /* <DEDUP_REMOVED lines=17> */
[-C--:B------:R-:W-:Y:S01]  /*4690*/  FMUL.FTZ R9, R5, R7.reuse ;  /* 0x0000000705097220 */ /* 0x080fe20000410000 */
[----:B------:R-:W-:Y:S02]  /*46a0*/  HADD2.F32 R13, -RZ, R13.H1_H1 ;  /* 0x3000000dff0d7230 */ /* 0x000fe40000004100 */
[C---:B------:R-:W-:Y:S01]  /*46b0*/  FMUL.FTZ R38, R4.reuse, R7 ;  /* 0x0000000704267220 */ /* 0x040fe20000410000 */
[----:B------:R-:W-:Y:S02]  /*46c0*/  HADD2.F32 R8, -RZ, R36.H0_H0 ;  /* 0x20000024ff087230 */ /* 0x000fe40000004100 */
[----:B------:R-:W-:Y:S01]  /*46d0*/  FMUL.FTZ R106, R25, R10 ;  /* 0x0000000a196a7220 */ /* 0x000fe20000410000 */
[----:B------:R-:W-:Y:S01]  /*46e0*/  FFMA.FTZ R36, R4, R6, -R9 ;  /* 0x0000000604247223 */ /* 0x000fe20000010809 */
[----:B------:R-:W-:Y:S01]  /*46f0*/  FMUL.FTZ R10, R13, R10 ;  /* 0x0000000a0d0a7220 */ /* 0x000fe20000410000 */
[----:B------:R-:W-:Y:S01]  /*4700*/  FFMA.FTZ R38, R5, R6, R38 ;  /* 0x0000000605267223 */ /* 0x000fe20000010026 */
[----:B------:R-:W-:-:S02]  /*4710*/  HADD2.F32 R7, -RZ, R115.H1_H1 ;  /* 0x30000073ff077230 */ /* 0x000fc40000004100 */
[-C--:B------:R-:W-:Y:S01]  /*4720*/  FFMA.FTZ R37, R13, R8.reuse, -R106 ;  /* 0x000000080d257223 */ /* 0x080fe2000001086a */
[----:B------:R-:W-:Y:S02]  /*4730*/  HADD2.F32 R4, -RZ, R15.H0_H0 ;  /* 0x2000000fff047230 */ /* 0x000fe40000004100 */
[----:B------:R-:W-:Y:S01]  /*4740*/  FFMA.FTZ R25, R25, R8, R10 ;  /* 0x0000000819197223 */ /* 0x000fe2000001000a */
[--C-:B------:R-:W-:Y:S02]  /*4750*/  HADD2.F32 R5, -RZ, R27.reuse.H0_H0 ;  /* 0x2000001bff057230 */ /* 0x100fe40000004100 */
[----:B------:R-:W-:Y:S02]  /*4760*/  HADD2.F32 R6, -RZ, R112.H1_H1 ;  /* 0x30000070ff067230 */ /* 0x000fe40000004100 */
[-C--:B------:R-:W-:Y:S01]  /*4770*/  FMUL.FTZ R106, R4, R7.reuse ;  /* 0x00000007046a7220 */ /* 0x080fe20000410000 */
[----:B------:R-:W-:Y:S02]  /*4780*/  HADD2.F32 R27, -RZ, R27.H1_H1 ;  /* 0x3000001bff1b7230 */ /* 0x000fe40000004100 */
[----:B------:R-:W-:Y:S01]  /*4790*/  FMUL.FTZ R9, R5, R7 ;  /* 0x0000000705097220 */ /* 0x000fe20000410000 */
[----:B------:R-:W-:-:S02]  /*47a0*/  HADD2.F32 R10, -RZ, R11.H0_H0 ;  /* 0x2000000bff0a7230 */ /* 0x000fc40000004100 */
[----:B------:R-:W-:Y:S01]  /*47b0*/  FFMA.FTZ R106, R5, R6, R106 ;  /* 0x00000006056a7223 */ /* 0x000fe2000001006a */
[----:B------:R-:W-:Y:S01]  /*47c0*/  HADD2.F32 R15, -RZ, R15.H1_H1 ;  /* 0x3000000fff0f7230 */ /* 0x000fe20000004100 */
[----:B------:R-:W-:Y:S01]  /*47d0*/  F2FP.F16.F32.PACK_AB R36, R37, R36 ;  /* 0x000000242524723e */ /* 0x000fe200000000ff */
[----:B------:R-:W-:Y:S02]  /*47e0*/  HADD2.F32 R116, -RZ, R116.H0_H0 ;  /* 0x20000074ff747230 */ /* 0x000fe40000004100 */
[-C--:B------:R-:W-:Y:S01]  /*47f0*/  FMUL.FTZ R110, R27, R10.reuse ;  /* 0x0000000a1b6e7220 */ /* 0x080fe20000410000 */
[----:B------:R-:W-:Y:S02]  /*4800*/  HADD2.F32 R5, -RZ, R24.H0_H0 ;  /* 0x20000018ff057230 */ /* 0x000fe40000004100 */
[----:B------:R-:W-:Y:S01]  /*4810*/  FMUL.FTZ R118, R15, R10 ;  /* 0x0000000a0f767220 */ /* 0x000fe20000410000 */
[----:B------:R-:W-:Y:S01]  /*4820*/  FFMA.FTZ R10, R4, R6, -R9 ;  /* 0x00000006040a7223 */ /* 0x000fe20000010809 */
[----:B------:R-:W-:Y:S01]  /*4830*/  HADD2.F32 R9, -RZ, R113.H0_H0 ;  /* 0x20000071ff097230 */ /* 0x000fe20000004100 */
[----:B------:R-:W-:Y:S01]  /*4840*/  F2FP.F16.F32.PACK_AB R25, R25, R38 ;  /* 0x000000261919723e */ /* 0x000fe200000000ff */
[----:B------:R-:W-:-:S02]  /*4850*/  HADD2.F32 R4, -RZ, R12.H0_H0 ;  /* 0x2000000cff047230 */ /* 0x000fc40000004100 */
[-C--:B------:R-:W-:Y:S01]  /*4860*/  FMUL.FTZ R11, R5, R116.reuse ;  /* 0x00000074050b7220 */ /* 0x080fe20000410000 */
[----:B------:R-:W-:Y:S02]  /*4870*/  HADD2.F32 R24, -RZ, R24.H1_H1 ;  /* 0x30000018ff187230 */ /* 0x000fe40000004100 */
[----:B------:R-:W-:Y:S02]  /*4880*/  HADD2.F32 R12, -RZ, R12.H1_H1 ;  /* 0x3000000cff0c7230 */ /* 0x000fe40000004100 */
[----:B------:R-:W-:Y:S01]  /*4890*/  FMUL.FTZ R116, R4, R116 ;  /* 0x0000007404747220 */ /* 0x000fe20000410000 */
[----:B------:R-:W-:Y:S02]  /*48a0*/  HADD2.F32 R114, -RZ, R114.H0_H0 ;  /* 0x20000072ff727230 */ /* 0x000fe40000004100 */
[-C--:B------:R-:W-:Y:S01]  /*48b0*/  FMUL.FTZ R13, R24, R9.reuse ;  /* 0x00000009180d7220 */ /* 0x080fe20000410000 */
[----:B------:R-:W-:Y:S02]  /*48c0*/  HADD2.F32 R7, -RZ, R119.H0_H0 ;  /* 0x20000077ff077230 */ /* 0x000fe40000004100 */
[----:B------:R-:W-:Y:S01]  /*48d0*/  FMUL.FTZ R9, R12, R9 ;  /* 0x000000090c097220 */ /* 0x000fe20000410000 */
[----:B------:R-:W-:-:S02]  /*48e0*/  HADD2.F32 R8, -RZ, R39.H0_H0 ;  /* 0x20000027ff087230 */ /* 0x000fc40000004100 */
[-C--:B------:R-:W-:Y:S01]  /*48f0*/  FFMA.FTZ R116, R5, R114.reuse, R116 ;  /* 0x0000007205747223 */ /* 0x080fe20000010074 */
[----:B------:R-:W-:Y:S01]  /*4900*/  FFMA.FTZ R11, R4, R114, -R11 ;  /* 0x00000072040b7223 */ /* 0x000fe2000001080b */
[-C--:B------:R-:W-:Y:S01]  /*4910*/  FFMA.FTZ R12, R12, R7.reuse, -R13 ;  /* 0x000000070c0c7223 */ /* 0x080fe2000001080d */
[----:B------:R-:W-:Y:S01]  /*4920*/  FFMA.FTZ R13, R24, R7, R9 ;  /* 0x00000007180d7223 */ /* 0x000fe20000010009 */
[----:B------:R-:W-:Y:S02]  /*4930*/  HADD2.F32 R5, -RZ, R26.H0_H0 ;  /* 0x2000001aff057230 */ /* 0x000fe40000004100 */
[-C--:B------:R-:W-:Y:S01]  /*4940*/  FFMA.FTZ R39, R15, R8.reuse, -R110 ;  /* 0x000000080f277223 */ /* 0x080fe2000001086e */
[----:B------:R-:W-:Y:S02]  /*4950*/  HADD2.F32 R115, -RZ, R115.H0_H0 ;  /* 0x20000073ff737230 */ /* 0x000fe40000004100 */
[----:B------:R-:W-:Y:S01]  /*4960*/  FFMA.FTZ R107, R27, R8, R118 ;  /* 0x000000081b6b7223 */ /* 0x000fe20000010076 */
[----:B------:R-:W-:Y:S01]  /*4970*/  HADD2.F32 R9, -RZ, R111.H0_H0 ;  /* 0x2000006fff097230 */ /* 0x000fe20000004100 */
[----:B------:R-:W-:Y:S01]  /*4980*/  F2FP.F16.F32.PACK_AB R24, R13, R116 ;  /* 0x000000740d18723e */ /* 0x000fe200000000ff */
[----:B------:R-:W-:-:S02]  /*4990*/  HADD2.F32 R4, -RZ, R14.H0_H0 ;  /* 0x2000000eff047230 */ /* 0x000fc40000004100 */
[-C--:B------:R-:W-:Y:S01]  /*49a0*/  FMUL.FTZ R15, R5, R115.reuse ;  /* 0x00000073050f7220 */ /* 0x080fe20000410000 */
[----:B------:R-:W-:Y:S01]  /*49b0*/  HADD2.F32 R26, -RZ, R26.H1_H1 ;  /* 0x3000001aff1a7230 */ /* 0x000fe20000004100 */
[----:B------:R-:W-:Y:S01]  /*49c0*/  F2FP.F16.F32.PACK_AB R10, R39, R10 ;  /* 0x0000000a270a723e */ /* 0x000fe200000000ff */
[----:B------:R-:W-:Y:S02]  /*49d0*/  HADD2.F32 R14, -RZ, R14.H1_H1 ;  /* 0x3000000eff0e7230 */ /* 0x000fe40000004100 */
[----:B------:R-:W-:Y:S01]  /*49e0*/  FMUL.FTZ R6, R4, R115 ;  /* 0x0000007304067220 */ /* 0x000fe20000410000 */
[----:B------:R-:W-:Y:S02]  /*49f0*/  HADD2.F32 R112, -RZ, R112.H0_H0 ;  /* 0x20000070ff707230 */ /* 0x000fe40000004100 */
[-C--:B------:R-:W-:Y:S01]  /*4a00*/  FMUL.FTZ R27, R26, R9.reuse ;  /* 0x000000091a1b7220 */ /* 0x080fe20000410000 */
[----:B------:R-:W-:Y:S02]  /*4a10*/  HADD2.F32 R7, -RZ, R117.H0_H0 ;  /* 0x20000075ff077230 */ /* 0x000fe40000004100 */
[----:B------:R-:W-:Y:S01]  /*4a20*/  FMUL.FTZ R9, R14, R9 ;  /* 0x000000090e097220 */ /* 0x000fe20000410000 */
[----:B------:R-:W-:Y:S01]  /*4a30*/  F2FP.F16.F32.PACK_AB R12, R12, R11 ;  /* 0x0000000b0c0c723e */ /* 0x000fe200000000ff */
[-C--:B------:R-:W-:Y:S01]  /*4a40*/  FFMA.FTZ R15, R4, R112.reuse, -R15 ;  /* 0x00000070040f7223 */ /* 0x080fe2000001080f */
[----:B------:R-:W-:Y:S01]  /*4a50*/  FFMA.FTZ R6, R5, R112, R6 ;  /* 0x0000007005067223 */ /* 0x000fe20000010006 */
[-C--:B------:R-:W-:Y:S01]  /*4a60*/  FFMA.FTZ R14, R14, R7.reuse, -R27 ;  /* 0x000000070e0e7223 */ /* 0x080fe2000001081b */
[----:B------:R-:W-:Y:S01]  /*4a70*/  FFMA.FTZ R9, R26, R7, R9 ;  /* 0x000000071a097223 */ /* 0x000fe20000010009 */
[----:B------:R-:W-:Y:S01]  /*4a80*/  F2FP.F16.F32.PACK_AB R27, R107, R106 ;  /* 0x0000006a6b1b723e */ /* 0x000fe200000000ff */
[----:B------:R-:W-:-:S02]  /*4a90*/  IMAD.MOV.U32 R13, RZ, RZ, R36 ;  /* 0x000000ffff0d7224 */ /* 0x000fc400078e0024 */
[----:B------:R-:W-:Y:S01]  /*4aa0*/  F2FP.F16.F32.PACK_AB R14, R14, R15 ;  /* 0x0000000f0e0e723e */ /* 0x000fe200000000ff */
[----:B------:R-:W-:Y:S01]  /*4ab0*/  IMAD.MOV.U32 R15, RZ, RZ, R10 ;  /* 0x000000ffff0f7224 */ /* 0x000fe200078e000a */
[----:B------:R-:W-:-:S07]  /*4ac0*/  F2FP.F16.F32.PACK_AB R26, R9, R6 ;  /* 0x00000006091a723e */ /* 0x000fce00000000ff */
.L_x_471:
[----:B------:R-:W-:Y:S05]  /*4ad0*/  BSYNC B1 ;  /* 0x0000000000017941 */ /* 0x000fea0003800000 */
.L_x_470:
[----:B-1----:R4:W-:Y:S01]  /*4ae0*/  STG.E.128 desc[UR40][R32.64], R12 ;  /* 0x0000000c20007986 */ /* 0x0029e2000c101d28 */
[----:B------:R-:W-:-:S13]  /*4af0*/  ISETP.GE.AND P4, PT, R35, R105, PT ;  /* 0x000000692300720c */ /* 0x000fda0003f86270 */
[----:B------:R-:W-:Y:S05]  /*4b00*/  @P4 BRA `(.L_x_456) ;  /* 0x0000000000844947 */ /* 0x000fea0003800000 */
[--C-:B------:R-:W-:Y:S02]  /*4b10*/  SHF.R.S32.HI R4, RZ, 0x1f, R35.reuse ;  /* 0x0000001fff047819 */ /* 0x100fe40000011423 */
[----:B------:R-:W-:-:S04]  /*4b20*/  IADD3 R35, P4, P5, R20, R108, R35 ;  /* 0x0000006c14237210 */ /* 0x000fc80007d9e023 */
[----:B------:R-:W-:Y:S02]  /*4b30*/  IADD3.X R34, R97, R34, R4, P4, P5 ;  /* 0x0000002261227210 */ /* 0x000fe400027ea404 */
[----:B------:R-:W-:-:S04]  /*4b40*/  LEA R102, P4, R35, R102, 0x1 ;  /* 0x0000006623667211 */ /* 0x000fc800078808ff */
[----:B------:R-:W-:-:S05]  /*4b50*/  LEA.HI.X R103, R35, R103, R34, 0x1, P4 ;  /* 0x0000006723677211 */ /* 0x000fca00020f0c22 */
[----:B--2---:R1:W-:Y:S01]  /*4b60*/  STG.E.128 desc[UR40][R102.64], R24 ;  /* 0x0000001866007986 */ /* 0x0043e2000c101d28 */
[----:B------:R-:W-:Y:S05]  /*4b70*/  BRA `(.L_x_456) ;  /* 0x0000000000687947 */ /* 0x000fea0003800000 */
.L_x_439:
[----:B------:R-:W-:-:S06]  /*4b80*/  UISETP.NE.AND UP0, UPT, UR44, 0x3, UPT ;  /* 0x000000032c00788c */ /* 0x000fcc000bf05270 */
[----:B------:R-:W-:-:S13]  /*4b90*/  PLOP3.LUT P3, PT, PT, PT, UP0, 0x80, 0x0 ;  /* 0x000000000000781c */ /* 0x000fda0003f6f008 */
[----:B------:R-:W-:Y:S05]  /*4ba0*/  @!P3 BRA `(.L_x_472) ;  /* 0x000000000004b947 */ /* 0x000fea0003800000 */
[----:B------:R-:W-:Y:S01]  /*4bb0*/  BPT.TRAP 0x1 ;  /* 0x000000040000795c */ /* 0x000fe20000300000 */
.L_x_472:
[----:B------:R-:W-:Y:S01]  /*4bc0*/  IMAD R90, R2, 0x8, R18 ;  /* 0x00000008025a7824 */ /* 0x000fe200078e0212 */
[----:B------:R-:W-:Y:S01]  /*4bd0*/  SHF.L.U32 R101, R23, 0x1f, RZ ;  /* 0x0000001f17657819 */ /* 0x000fe200000006ff */
[----:B------:R-:W-:Y:S01]  /*4be0*/  IMAD R104, R59, -0x60, R62 ;  /* 0xffffffa03b687824 */ /* 0x000fe200078e023e */
[----:B------:R-:W-:Y:S02]  /*4bf0*/  BSSY B1, `(.L_x_473) ;  /* 0x0000004000017945 */ /* 0x000fe40003800000 */
[----:B------:R-:W0:Y:S02]  /*4c00*/  SYNCS.PHASECHK.TRANS64.TRYWAIT P4, [R90+URZ+0x22890], R101 ;  /* 0x022890655a0075a7 */ /* 0x000e24000808017f */
[----:B------:R-:W-:Y:S01]  /*4c10*/  VIMNMX R104, R104, 0x60, PT ;  /* 0x0000006068687848 */ /* 0x000fe20003fe0100 */
[----:B0-----:R-:W-:Y:S06]  /*4c20*/  @!P4 BRA `(.L_x_474) ;  /* 0x0000010000e0c947 */ /* 0x001fec0003800000 */
.L_x_665:
[----:B------:R-:W-:Y:S05]  /*4c30*/  BSYNC B1 ;  /* 0x0000000000017941 */ /* 0x000fea0003800000 */
.L_x_473:
[-C--:B------:R-:W-:Y:S01]  /*4c40*/  ISETP.GE.AND P5, PT, R19, R104.reuse, PT ;  /* 0x000000681300720c */ /* 0x080fe20003fa6270 */
[----:B------:R-:W-:Y:S01]  /*4c50*/  BSSY B1, `(.L_x_475) ;  /* 0x0000007000017945 */ /* 0x000fe20003800000 */
[----:B------:R-:W-:-:S11]  /*4c60*/  ISETP.GE.AND P4, PT, R211, R104, PT ;  /* 0x00000068d300720c */ /* 0x000fd60003f86270 */
[----:B------:R-:W-:Y:S05]  /*4c70*/  @P5 BRA `(.L_x_476) ;  /* 0x0000000000105947 */ /* 0x000fea0003800000 */
[----:B------:R-:W1:Y:S04]  /*4c80*/  @!P1 LDS.128 R4, [R107] ;  /* 0x000000006b049984 */ /* 0x000e680000000c00 */
[----:B------:R-:W2:Y:S04]  /*4c90*/  @!P2 LDS.128 R8, [R106] ;  /* 0x000000006a08a984 */ /* 0x000ea80000000c00 */
[----:B-1----:R1:W-:Y:S04]  /*4ca0*/  @!P1 STG.E.128 desc[UR40][R14.64], R4 ;  /* 0x000000040e009986 */ /* 0x0023e8000c101d28 */
[----:B--2---:R1:W-:Y:S02]  /*4cb0*/  @!P2 STG.E.128 desc[UR40][R14.64+0x40], R8 ;  /* 0x000040080e00a986 */ /* 0x0043e4000c101d28 */
.L_x_476:
[----:B------:R-:W-:Y:S05]  /*4cc0*/  BSYNC B1 ;  /* 0x0000000000017941 */ /* 0x000fea0003800000 */
.L_x_475:
[----:B------:R-:W-:Y:S05]  /*4cd0*/  @P4 BRA `(.L_x_456) ;  /* 0x0000000000104947 */ /* 0x000fea0003800000 */
[----:B-1----:R-:W1:Y:S04]  /*4ce0*/  @!P1 LDS.128 R4, [R107+0x2000] ;  /* 0x002000006b049984 */ /* 0x002e680000000c00 */
[----:B------:R-:W2:Y:S04]  /*4cf0*/  @!P2 LDS.128 R8, [R106+0x2000] ;  /* 0x002000006a08a984 */ /* 0x000ea80000000c00 */
[----:B-1----:R3:W-:Y:S04]  /*4d00*/  @!P1 STG.E.128 desc[UR40][R12.64], R4 ;  /* 0x000000040c009986 */ /* 0x0027e8000c101d28 */
[----:B--2---:R3:W-:Y:S02]  /*4d10*/  @!P2 STG.E.128 desc[UR40][R12.64+0x40], R8 ;  /* 0x000040080c00a986 */ /* 0x0047e4000c101d28 */
.L_x_456:
[----:B------:R-:W-:Y:S05]  /*4d20*/  BSYNC B0 ;  /* 0x0000000000007941 */ /* 0x000fea0003800000 */
.L_x_438:
[----:B-123--:R-:W1:Y:S01]  /*4d30*/  S2R R4, SR_TID.X ;  /* 0x0000000000047919 */ /* 0x00ee620000002100 */
[----:B------:R-:W-:Y:S01]  /*4d40*/  @!PT LDS RZ, [RZ] ;  /* 0x00000000fffff984 */ /* 0x000fe20000000800 */
[----:B------:R-:W-:Y:S01]  /*4d50*/  @!PT LDS RZ, [RZ] ;  /* 0x00000000fffff984 */ /* 0x000fe20000000800 */
[----:B------:R-:W-:Y:S01]  /*4d60*/  @!PT LDS RZ, [RZ] ;  /* 0x00000000fffff984 */ /* 0x000fe20000000800 */
[----:B------:R-:W-:Y:S01]  /*4d70*/  @!PT LDS RZ, [RZ] ;  /* 0x00000000fffff984 */ /* 0x000fe20000000800 */
[----:B------:R2:W-:Y:S06]  /*4d80*/  MEMBAR.ALL.CTA ;  /* 0x0000000000007992 */ /* 0x0005ec0000008000 */
[----:B--2---:R-:W2:Y:S01]  /*4d90*/  FENCE.VIEW.ASYNC.S ;  /* 0x00000000000073c6 */ /* 0x004ea20000000000 */
[----:B------:R-:W-:Y:S05]  /*4da0*/  WARPSYNC.ALL ;  /* 0x0000000000007948 */ /* 0x000fea0003800000 */
[----:B------:R-:W-:Y:S01]  /*4db0*/  BSSY B0, `(.L_x_477) ;  /* 0x0000009000007945 */ /* 0x000fe20003800000 */
[----:B-1----:R-:W-:Y:S01]  /*4dc0*/  LOP3.LUT R4, R4, 0x7f, RZ, 0xc0, !PT ;  /* 0x0000007f04047812 */ /* 0x002fe200078ec0ff */
[----:B--2---:R1:W-:Y:S03]  /*4dd0*/  BAR.SYNC.DEFER_BLOCKING R79, 0x80 ;  /* 0x0002004f0000751d */ /* 0x0043e60000010000 */
[----:B------:R-:W-:-:S13]  /*4de0*/  ISETP.NE.AND P4, PT, R4, RZ, PT ;  /* 0x000000ff0400720c */ /* 0x000fda0003f85270 */
[----:B------:R-:W-:-:S04]  /*4df0*/  @!P4 IADD3 R4, R90, 0x228a0, RZ ;  /* 0x000228a05a04c810 */ /* 0x000fc80007ffe0ff */
[----:B------:R-:W-:-:S04]  /*4e00*/  @!P4 PRMT R4, RZ, 0x654, R4 ;  /* 0x00000654ff04c816 */ /* 0x000fc80000000004 */
[----:B------:R1:W-:Y:S01]  /*4e10*/  @!P4 SYNCS.ARRIVE.TRANS64.RED.A1T0 RZ, [R4+URZ], RZ ;  /* 0x000000ff04ffc9a7 */ /* 0x0003e2000810043f */
[----:B------:R-:W-:Y:S05]  /*4e20*/  @!P3 BRA `(.L_x_478) ;  /* 0x000000000004b947 */ /* 0x000fea0003800000 */
[----:B------:R-:W-:Y:S01]  /*4e30*/  BPT.TRAP 0x1 ;  /* 0x000000040000795c */ /* 0x000fe20000300000 */
.L_x_478:
[----:B------:R-:W-:Y:S05]  /*4e40*/  BSYNC B0 ;  /* 0x0000000000007941 */ /* 0x000fea0003800000 */
.L_x_477:
[----:B------:R-:W2:Y:S01]  /*4e50*/  SYNCS.PHASECHK.TRANS64.TRYWAIT P3, [R90+URZ+0x228b0], R101 ;  /* 0x0228b0655a0075a7 */ /* 0x000ea2000806017f */
[----:B------:R-:W-:Y:S01]  /*4e60*/  ULDC UR45, c[0x0][0x310] ;  /* 0x0000c400002d7ab9 */ /* 0x000fe20000000800 */
[----:B------:R-:W-:Y:S01]  /*4e70*/  ULDC.64 UR42, c[0x0][0x318] ;  /* 0x0000c600002a7ab9 */ /* 0x000fe20000000a00 */
[----:B------:R-:W-:Y:S01]  /*4e80*/  ULDC.64 UR38, c[0x0][0x308] ;  /* 0x0000c20000267ab9 */ /* 0x000fe20000000a00 */
[----:B------:R-:W-:Y:S01]  /*4e90*/  BSSY B0, `(.L_x_479) ;  /* 0x0000003000007945 */ /* 0x000fe20003800000 */
[----:B-1----:R-:W-:-:S03]  /*4ea0*/  IMAD R4, R2, 0x6000, R77 ;  /* 0x0000600002047824 */ /* 0x002fc600078e024d */
[----:B--2---:R-:W-:Y:S05]  /*4eb0*/  @!P3 BRA `(.L_x_480) ;  /* 0x000001000050b947 */ /* 0x004fea0003800000 */
.L_x_666:
[----:B------:R-:W-:Y:S05]  /*4ec0*/  BSYNC B0 ;  /* 0x0000000000007941 */ /* 0x000fea0003800000 */
.L_x_479:
[----:B------:R-:W-:Y:S01]  /*4ed0*/  ISETP.GE.AND P3, PT, R19, R104, PT ;  /* 0x000000681300720c */ /* 0x000fe20003f66270 */
[----:B------:R-:W-:Y:S01]  /*4ee0*/  IMAD.IADD R6, R80, 0x1, R4 ;  /* 0x0000000150067824 */ /* 0x000fe200078e0204 */
[----:B------:R-:W-:Y:S01]  /*4ef0*/  BSSY B0, `(.L_x_481) ;  /* 0x0000025000007945 */ /* 0x000fe20003800000 */
[----:B------:R-:W-:Y:S02]  /*4f00*/  IMAD R36, R4, 0x2, R61 ;  /* 0x0000000204247824 */ /* 0x000fe400078e023d */
[----:B----4-:R-:W-:-:S04]  /*4f10*/  IMAD.WIDE R32, R59, 0x60, R56 ;  /* 0x000000603b207825 */ /* 0x010fc800078e0238 */
[----:B------:R-:W-:-:S04]  /*4f20*/  IMAD R37, R6, 0x2, R61 ;  /* 0x0000000206257824 */ /* 0x000fc800078e023d */
[----:B------:R-:W-:Y:S05]  /*4f30*/  @P3 BRA `(.L_x_482) ;  /* 0x0000000000803947 */ /* 0x000fea0003800000 */
[----:B------:R-:W-:Y:S01]  /*4f40*/  MOV R5, R63 ;  /* 0x0000003f00057202 */ /* 0x000fe20000000f00 */
[----:B------:R-:W-:Y:S02]  /*4f50*/  IMAD R7, R33, UR42, RZ ;  /* 0x0000002a21077c24 */ /* 0x000fe4000f8e02ff */
[----:B------:R-:W-:Y:S02]  /*4f60*/  IMAD.MOV.U32 R4, RZ, RZ, R40 ;  /* 0x000000ffff047224 */ /* 0x000fe400078e0028 */
[C---:B------:R-:W-:Y:S02]  /*4f70*/  IMAD R7, R32.reuse, UR43, R7 ;  /* 0x0000002b20077c24 */ /* 0x040fe4000f8e0207 */
[----:B------:R-:W-:-:S04]  /*4f80*/  IMAD.WIDE.U32 R4, R32, UR42, R4 ;  /* 0x0000002a20047c25 */ /* 0x000fc8000f8e0004 */
[----:B------:R-:W-:Y:S01]  /*4f90*/  IMAD.IADD R5, R5, 0x1, R7 ;  /* 0x0000000105057824 */ /* 0x000fe200078e0207 */
[----:B------:R-:W-:-:S04]  /*4fa0*/  LEA R34, P3, R4, UR38, 0x1 ;  /* 0x0000002604227c11 */ /* 0x000fc8000f8608ff */
[----:B------:R-:W-:Y:S02]  /*4fb0*/  LEA.HI.X R35, R4, UR39, R5, 0x1, P3 ;  /* 0x0000002704237c11 */ /* 0x000fe400098f0c05 */
[----:B------:R-:W-:-:S13]  /*4fc0*/  ISETP.GE.AND P3, PT, R16, UR45, PT ;  /* 0x0000002d10007c0c */ /* 0x000fda000bf66270 */
[----:B------:R-:W2:Y:S04]  /*4fd0*/  @!P3 LDS.128 R4, [R36] ;  /* 0x000000002404b984 */ /* 0x000ea80000000c00 */
[----:B--2---:R-:W-:Y:S01]  /*4fe0*/  @!P3 STG.E.128 desc[UR40][R34.64], R4 ;  /* 0x000000042200b986 */ /* 0x004fe2000c101d28 */
[----:B------:R-:W-:-:S13]  /*4ff0*/  ISETP.GE.AND P3, PT, R99, UR45, PT ;  /* 0x0000002d63007c0c */ /* 0x000fda000bf66270 */
[----:B------:R-:W2:Y:S04]  /*5000*/  @!P3 LDS.128 R8, [R37] ;  /* 0x000000002508b984 */ /* 0x000ea80000000c00 */
[----:B--2---:R-:W-:Y:S01]  /*5010*/  @!P3 STG.E.128 desc[UR40][R34.64+0x40], R8 ;  /* 0x000040082200b986 */ /* 0x004fe2000c101d28 */
[----:B------:R-:W-:-:S13]  /*5020*/  ISETP.GE.AND P3, PT, R98, UR45, PT ;  /* 0x0000002d62007c0c */ /* 0x000fda000bf66270 */
[----:B------:R-:W2:Y:S04]  /*5030*/  @!P3 LDS.128 R12, [R36+0x3000] ;  /* 0x00300000240cb984 */ /* 0x000ea80000000c00 */
        /* <DEDUP_REMOVED lines=10> */
[----:B------:R-:W-:-:S13]  /*50e0*/  ISETP.NE.AND P3, PT, R0, RZ, PT ;  /* 0x000000ff0000720c */ /* 0x000fda0003f65270 */
[----:B------:R-:W2:Y:S04]  /*50f0*/  @P3 LDS.128 R12, [R36+0x9000] ;  /* 0x00900000240c3984 */ /* 0x000ea80000000c00 */
[----:B--2---:R-:W-:Y:S01]  /*5100*/  @P3 STG.E.128 desc[UR40][R34.64+0x180], R12 ;  /* 0x0001800c22003986 */ /* 0x004fe2000c101d28 */
[----:B------:R-:W-:-:S13]  /*5110*/  ISETP.NE.AND P3, PT, R3, RZ, PT ;  /* 0x000000ff0300720c */ /* 0x000fda0003f65270 */
[----:B------:R-:W2:Y:S04]  /*5120*/  @P3 LDS.128 R24, [R37+0x9000] ;  /* 0x0090000025183984 */ /* 0x000ea80000000c00 */
[----:B--2---:R2:W-:Y:S02]  /*5130*/  @P3 STG.E.128 desc[UR40][R34.64+0x1c0], R24 ;  /* 0x0001c01822003986 */ /* 0x0045e4000c101d28 */
.L_x_482:
[----:B------:R-:W-:Y:S05]  /*5140*/  BSYNC B0 ;  /* 0x0000000000007941 */ /* 0x000fea0003800000 */
.L_x_481:
[----:B------:R-:W-:Y:S01]  /*5150*/  ISETP.GE.AND P3, PT, R211, R104, PT ;  /* 0x00000068d300720c */ /* 0x000fe20003f66270 */
[----:B------:R-:W-:-:S12]  /*5160*/  BSSY B0, `(.L_x_483) ;  /* 0x0000024000007945 */ /* 0x000fd80003800000 */
[----:B------:R-:W-:Y:S05]  /*5170*/  @P3 BRA `(.L_x_484) ;  /* 0x0000000000883947 */ /* 0x000fea0003800000 */
[----:B------:R-:W-:Y:S01]  /*5180*/  IADD3 R7, P3, R32, 0x40, RZ ;  /* 0x0000004020077810 */ /* 0x000fe20007f7e0ff */
[----:B------:R-:W-:Y:S02]  /*5190*/  IMAD.MOV.U32 R4, RZ, RZ, R40 ;  /* 0x000000ffff047224 */ /* 0x000fe400078e0028 */
[----:B------:R-:W-:Y:S02]  /*51a0*/  IMAD.MOV.U32 R5, RZ, RZ, R63 ;  /* 0x000000ffff057224 */ /* 0x000fe400078e003f */
[----:B------:R-:W-:Y:S02]  /*51b0*/  IMAD.X R32, RZ, RZ, R33, P3 ;  /* 0x000000ffff207224 */ /* 0x000fe400018e0621 */
[----:B------:R-:W-:-:S04]  /*51c0*/  IMAD.WIDE.U32 R4, R7, UR42, R4 ;  /* 0x0000002a07047c25 */ /* 0x000fc8000f8e0004 */
[----:B------:R-:W-:-:S04]  /*51d0*/  IMAD R32, R32, UR42, RZ ;  /* 0x0000002a20207c24 */ /* 0x000fc8000f8e02ff */
[----:B------:R-:W-:Y:S01]  /*51e0*/  IMAD R7, R7, UR43, R32 ;  /* 0x0000002b07077c24 */ /* 0x000fe2000f8e0220 */
[----:B------:R-:W-:-:S04]  /*51f0*/  LEA R32, P3, R4, UR38, 0x1 ;  /* 0x0000002604207c11 */ /* 0x000fc8000f8608ff */
[----:B------:R-:W-:-:S04]  /*5200*/  IADD3 R5, R5, R7, RZ ;  /* 0x0000000705057210 */ /* 0x000fc80007ffe0ff */
[----:B------:R-:W-:Y:S02]  /*5210*/  LEA.HI.X R33, R4, UR39, R5, 0x1, P3 ;  /* 0x0000002704217c11 */ /* 0x000fe400098f0c05 */
[----:B------:R-:W-:-:S13]  /*5220*/  ISETP.GE.AND P3, PT, R16, UR45, PT ;  /* 0x0000002d10007c0c */ /* 0x000fda000bf66270 */
[----:B------:R-:W3:Y:S04]  /*5230*/  @!P3 LDS.128 R4, [R36+0x2000] ;  /* 0x002000002404b984 */ /* 0x000ee80000000c00 */
[----:B---3--:R-:W-:Y:S01]  /*5240*/  @!P3 STG.E.128 desc[UR40][R32.64], R4 ;  /* 0x000000042000b986 */ /* 0x008fe2000c101d28 */
[----:B------:R-:W-:-:S13]  /*5250*/  ISETP.GE.AND P3, PT, R98, UR45, PT ;  /* 0x0000002d62007c0c */ /* 0x000fda000bf66270 */
[----:B------:R-:W3:Y:S04]  /*5260*/  @!P3 LDS.128 R8, [R36+0x5000] ;  /* 0x005000002408b984 */ /* 0x000ee80000000c00 */
[----:B---3--:R-:W-:Y:S01]  /*5270*/  @!P3 STG.E.128 desc[UR40][R32.64+0x80], R8 ;  /* 0x000080082000b986 */ /* 0x008fe2000c101d28 */
[----:B------:R-:W-:-:S13]  /*5280*/  ISETP.GE.AND P3, PT, R94, UR45, PT ;  /* 0x0000002d5e007c0c */ /* 0x000fda000bf66270 */
[----:B------:R-:W3:Y:S04]  /*5290*/  @!P3 LDS.128 R12, [R36+0x8000] ;  /* 0x00800000240cb984 */ /* 0x000ee80000000c00 */
[----:B---3--:R-:W-:Y:S01]  /*52a0*/  @!P3 STG.E.128 desc[UR40][R32.64+0x100], R12 ;  /* 0x0001000c2000b986 */ /* 0x008fe2000c101d28 */
[----:B------:R-:W-:-:S13]  /*52b0*/  ISETP.NE.AND P3, PT, R0, RZ, PT ;  /* 0x000000ff0000720c */ /* 0x000fda0003f65270 */
[----:B--2---:R-:W2:Y:S04]  /*52c0*/  @P3 LDS.128 R24, [R36+0xb000] ;  /* 0x00b0000024183984 */ /* 0x004ea80000000c00 */
[----:B--2---:R-:W-:Y:S01]  /*52d0*/  @P3 STG.E.128 desc[UR40][R32.64+0x180], R24 ;  /* 0x0001801820003986 */ /* 0x004fe2000c101d28 */
        /* <DEDUP_REMOVED lines=11> */
[----:B--2---:R3:W-:Y:S02]  /*5390*/  @P3 STG.E.128 desc[UR40][R32.64+0x1c0], R24 ;  /* 0x0001c01820003986 */ /* 0x0047e4000c101d28 */
.L_x_484:
[----:B------:R-:W-:Y:S05]  /*53a0*/  BSYNC B0 ;  /* 0x0000000000007941 */ /* 0x000fea0003800000 */
.L_x_483:
[----:B------:R-:W-:Y:S01]  /*53b0*/  @!PT LDS RZ, [RZ] ;  /* 0x00000000fffff984 */ /* 0x000fe20000000800 */
[----:B------:R-:W-:Y:S01]  /*53c0*/  @!PT LDS RZ, [RZ] ;  /* 0x00000000fffff984 */ /* 0x000fe20000000800 */
[----:B------:R-:W-:Y:S01]  /*53d0*/  @!PT LDS RZ, [RZ] ;  /* 0x00000000fffff984 */ /* 0x000fe20000000800 */
[----:B------:R-:W-:Y:S01]  /*53e0*/  @!PT LDS RZ, [RZ] ;  /* 0x00000000fffff984 */ /* 0x000fe20000000800 */
[----:B------:R4:W-:Y:S06]  /*53f0*/  MEMBAR.ALL.CTA ;  /* 0x0000000000007992 */ /* 0x0009ec0000008000 */
[----:B----4-:R-:W4:Y:S02]  /*5400*/  FENCE.VIEW.ASYNC.S ;  /* 0x00000000000073c6 */ /* 0x010f240000000000 */
[----:B----4-:R4:W-:Y:S01]  /*5410*/  BAR.SYNC.DEFER_BLOCKING R79, 0x80 ;  /* 0x0002004f0000751d */ /* 0x0109e20000010000 */
[----:B------:R-:W-:Y:S01]  /*5420*/  ISETP.NE.AND P5, PT, R100, RZ, PT ;  /* 0x000000ff6400720c */ /* 0x000fe20003fa5270 */
[----:B------:R-:W-:-:S02]  /*5430*/  VIADD R2, R2, 0x1 ;  /* 0x0000000102027836 */ /* 0x000fc40000000000 */
[----:B01----:R-:W-:-:S03]  /*5440*/  @!P4 VIADD R90, R90, 0x228c0 ;  /* 0x000228c05a5ac836 */ /* 0x003fc60000000000 */
[C---:B------:R-:W-:Y:S02]  /*5450*/  ISETP.NE.AND P3, PT, R2.reuse, 0x2, PT ;  /* 0x000000020200780c */ /* 0x040fe40003f65270 */
[----:B------:R-:W-:Y:S02]  /*5460*/  @!P4 PRMT R90, RZ, 0x654, R90 ;  /* 0x00000654ff5ac816 */ /* 0x000fe4000000005a */
[----:B------:R-:W-:Y:S02]  /*5470*/  SEL R4, RZ, 0x1, P3 ;  /* 0x00000001ff047807 */ /* 0x000fe40001800000 */
[----:B------:R-:W-:Y:S02]  /*5480*/  SEL R2, R2, RZ, P3 ;  /* 0x000000ff02027207 */ /* 0x000fe40001800000 */
[----:B------:R-:W-:Y:S01]  /*5490*/  LOP3.LUT R23, R23, R4, RZ, 0x3c, !PT ;  /* 0x0000000417177212 */ /* 0x000fe200078e3cff */
[----:B------:R4:W-:Y:S01]  /*54a0*/  @!P4 SYNCS.ARRIVE.TRANS64.RED.A1T0 RZ, [R90+URZ], RZ ;  /* 0x000000ff5affc9a7 */ /* 0x0009e2000810043f */
[----:B------:R-:W-:Y:S05]  /*54b0*/  @P5 BRA `(.L_x_485) ;  /* 0xffffffcc00745947 */ /* 0x000fea000383ffff */
[----:B------:R-:W0:Y:S01]  /*54c0*/  S2R R5, SR_TID.X ;  /* 0x0000000000057919 */ /* 0x000e220000002100 */
[----:B------:R-:W-:Y:S02]  /*54d0*/  PLOP3.LUT P0, PT, PT, PT, PT, 0x8, 0x0 ;  /* 0x000000000000781c */ /* 0x000fe40003f0e170 */
[----:B0-----:R-:W-:-:S04]  /*54e0*/  SHF.R.U32.HI R5, RZ, 0x7, R5 ;  /* 0x00000007ff057819 */ /* 0x001fc80000011605 */
[----:B------:R-:W-:-:S13]  /*54f0*/  ISETP.NE.AND P5, PT, R5, 0x1, PT ;  /* 0x000000010500780c */ /* 0x000fda0003fa5270 */
[----:B------:R-:W-:Y:S06]  /*5500*/  @!P5 BAR.ARV 0x9, 0x100 ;  /* 0x024400000000db1d */ /* 0x000fec0000002000 */
.L_x_433:
[----:B------:R-:W-:Y:S02]  /*5510*/  ISETP.GE.AND P2, PT, R176, 0x1, PT ;  /* 0x00000001b000780c */ /* 0x000fe40003f46270 */
[----:B------:R-:W-:Y:S02]  /*5520*/  CS2R R4, SRZ ;  /* 0x0000000000047805 */ /* 0x000fe4000001ff00 */
[----:B------:R-:W-:Y:S01]  /*5530*/  PLOP3.LUT P1, PT, PT, PT, PT, 0x80, 0x0 ;  /* 0x000000000000781c */ /* 0x000fe20003f2f070 */
[----:B------:R-:W-:Y:S01]  /*5540*/  IMAD.MOV.U32 R0, RZ, RZ, RZ ;  /* 0x000000ffff007224 */ /* 0x000fe200078e00ff */
[----:B------:R-:W-:Y:S01]  /*5550*/  CS2R R148, SRZ ;  /* 0x0000000000947805 */ /* 0x000fe2000001ff00 */
[----:B------:R-:W-:Y:S01]  /*5560*/  IMAD.MOV.U32 R150, RZ, RZ, RZ ;  /* 0x000000ffff967224 */ /* 0x000fe200078e00ff */
        /* <DEDUP_REMOVED lines=11> */
[----:B------:R-:W-:Y:S02]  /*5620*/  MOV R179, RZ ;  /* 0x000000ff00b37202 */ /* 0x000fe40000000f00 */
        /* <DEDUP_REMOVED lines=22> */
[----:B------:R-:W-:Y:S01]  /*5790*/  CS2R R46, SRZ ;  /* 0x00000000002e7805 */ /* 0x000fe2000001ff00 */
[----:B------:R-:W-:Y:S01]  /*57a0*/  IMAD.MOV.U32 R3, RZ, RZ, RZ ;  /* 0x000000ffff037224 */ /* 0x000fe200078e00ff */
[----:B------:R-:W-:Y:S02]  /*57b0*/  CS2R R164, SRZ ;  /* 0x0000000000a47805 */ /* 0x000fe4000001ff00 */
[----:B------:R-:W-:Y:S02]  /*57c0*/  CS2R R82, SRZ ;  /* 0x0000000000527805 */ /* 0x000fe4000001ff00 */
[----:B------:R-:W-:-:S02]  /*57d0*/  CS2R R80, SRZ ;  /* 0x0000000000507805 */ /* 0x000fc4000001ff00 */
[----:B----4-:R-:W-:Y:S02]  /*57e0*/  CS2R R78, SRZ ;  /* 0x00000000004e7805 */ /* 0x010fe4000001ff00 */
        /* <DEDUP_REMOVED lines=17> */
[----:B--2---:R-:W-:Y:S02]  /*5900*/  CS2R R34, SRZ ;  /* 0x0000000000227805 */ /* 0x004fe4000001ff00 */
[----:B------:R-:W-:Y:S02]  /*5910*/  CS2R R36, SRZ ;  /* 0x0000000000247805 */ /* 0x000fe4000001ff00 */
[----:B---3--:R-:W-:Y:S02]  /*5920*/  CS2R R32, SRZ ;  /* 0x0000000000207805 */ /* 0x008fe4000001ff00 */
[----:B------:R-:W-:Y:S02]  /*5930*/  CS2R R26, SRZ ;  /* 0x00000000001a7805 */ /* 0x000fe4000001ff00 */
[----:B------:R-:W-:Y:S01]  /*5940*/  CS2R R28, SRZ ;  /* 0x00000000001c7805 */ /* 0x000fe2000001ff00 */
[----:B------:R-:W-:Y:S06]  /*5950*/  @P0 BRA `(.L_x_486) ;  /* 0x00000000000c0947 */ /* 0x000fec0003800000 */
[----:B------:R-:W0:Y:S01]  /*5960*/  FENCE.VIEW.ASYNC.G ;  /* 0x00000000000073c6 */ /* 0x000e220000000100 */
[----:B------:R-:W-:Y:S05]  /*5970*/  WARPSYNC.ALL ;  /* 0x0000000000007948 */ /* 0x000fea0003800000 */
[----:B0-----:R-:W-:Y:S06]  /*5980*/  BAR.ARV 0xc, 0x120 ;  /* 0x0304800000007b1d */ /* 0x001fec0000002000 */
.L_x_486:
[----:B------:R-:W-:Y:S01]  /*5990*/  CS2R R24, SRZ ;  /* 0x0000000000187805 */ /* 0x000fe2000001ff00 */
[----:B------:R-:W-:Y:S06]  /*59a0*/  @!P2 BRA `(.L_x_487) ;  /* 0x000000740078a947 */ /* 0x000fec0003800000 */
[----:B------:R-:W-:-:S03]  /*59b0*/  UMOV UR4, 0xffffffff ;  /* 0xffffffff00047882 */ /* 0x000fc60000000000 */
[----:B------:R-:W-:Y:S05]  /*59c0*/  BRA.DIV UR4, `(.L_x_488) ;  /* 0x000000f604a07947 */ /* 0x000fea000b800000 */
[----:B------:R0:W1:Y:S02]  /*59d0*/  SHFL.IDX PT, R14, R230, RZ, 0x1f ;  /* 0x00001fffe60e7589 */ /* 0x00006400000e0000 */
.L_x_669:
[----:B-1----:R-:W-:Y:S01]  /*59e0*/  LEA.HI R0, R14, R14, RZ, 0x1 ;  /* 0x0000000e0e007211 */ /* 0x002fe200078f08ff */
[----:B------:R-:W-:Y:S01]  /*59f0*/  VIADD R24, R18, 0x18400 ;  /* 0x0001840012187836 */ /* 0x000fe20000000000 */
[----:B------:R-:W-:Y:S02]  /*5a00*/  BSSY B6, `(.L_x_489) ;  /* 0x0000018000067945 */ /* 0x000fe40003800000 */
[----:B------:R-:W-:Y:S02]  /*5a10*/  LOP3.LUT R3, R0, 0x1e, RZ, 0xc0, !PT ;  /* 0x0000001e00037812 */ /* 0x000fe400078ec0ff */
[----:B------:R-:W-:-:S03]  /*5a20*/  LOP3.LUT P0, RZ, R24, 0x1bf, RZ, 0xc0, !PT ;  /* 0x000001bf18ff7812 */ /* 0x000fc6000780c0ff */
[----:B------:R-:W-:-:S05]  /*5a30*/  IMAD.IADD R3, R14, 0x1, -R3 ;  /* 0x000000010e037824 */ /* 0x000fca00078e0a03 */
[----:B------:R-:W-:-:S04]  /*5a40*/  LEA R3, R3, R24, 0xd ;  /* 0x0000001803037211 */ /* 0x000fc800078e68ff */
[----:B------:R-:W-:-:S04]  /*5a50*/  SHF.R.U32.HI R3, RZ, 0x4, R3 ;  /* 0x00000004ff037819 */ /* 0x000fc80000011603 */
[----:B------:R-:W-:Y:S01]  /*5a60*/  LOP3.LUT R28, R3, 0x3fff, RZ, 0xc0, !PT ;  /* 0x00003fff031c7812 */ /* 0x000fe200078ec0ff */
[----:B------:R-:W-:Y:S06]  /*5a70*/  @!P0 BRA `(.L_x_490) ;  /* 0x0000000000408947 */ /* 0x000fec0003800000 */
        /* <DEDUP_REMOVED lines=15> */
[----:B0-2--5:R-:W-:Y:S05]  /*5b70*/  CALL.ABS.NOINC R14 ;  /* 0x000000000e007343 */ /* 0x025fea0003c00000 */
.L_x_490:
[----:B------:R-:W-:Y:S05]  /*5b80*/  BSYNC B6 ;  /* 0x0000000000067941 */ /* 0x000fea0003800000 */
.L_x_489:
[----:B------:R-:W-:Y:S02]  /*5b90*/  ULDC UR4, c[0x0][0x3d4] ;  /* 0x0000f50000047ab9 */ /* 0x000fe40000000800 */
[----:B------:R-:W-:-:S13]  /*5ba0*/  ISETP.LT.AND P0, PT, RZ, UR4, PT ;  /* 0x00000004ff007c0c */ /* 0x000fda000bf01270 */
[----:B------:R-:W-:Y:S05]  /*5bb0*/  @P0 BRA `(.L_x_491) ;  /* 0x00000000003c0947 */ /* 0x000fea0003800000 */
[----:B------:R-:W-:-:S04]  /*5bc0*/  LEA.HI R0, R212, R212, RZ, 0x1 ;  /* 0x000000d4d4007211 */ /* 0x000fc800078f08ff */
[----:B------:R-:W-:-:S05]  /*5bd0*/  LOP3.LUT R3, R0, 0xfffffffe, RZ, 0xc0, !PT ;  /* 0xfffffffe00037812 */ /* 0x000fca00078ec0ff */
[----:B------:R-:W-:-:S05]  /*5be0*/  IMAD.IADD R3, R212, 0x1, -R3 ;  /* 0x00000001d4037824 */ /* 0x000fca00078e0a03 */
[----:B------:R-:W-:-:S04]  /*5bf0*/  SHF.L.U32 R3, R3, 0x1f, RZ ;  /* 0x0000001f03037819 */ /* 0x000fc800000006ff */
[----:B------:R1:W2:Y:S03]  /*5c00*/  SYNCS.PHASECHK.TRANS64.TRYWAIT P0, [R18+URZ+0x22800], R3 ;  /* 0x02280003120075a7 */ /* 0x0002a6000800017f */
[----:B--2---:R-:W-:Y:S05]  /*5c10*/  @!P0 NANOSLEEP.SYNCS 0x989680 ;  /* 0x009896800000895d */ /* 0x004fea0003900000 */
[----:B------:R-:W2:Y:S01]  /*5c20*/  @!P0 SYNCS.PHASECHK.TRANS64 P0, [R18+URZ+0x22800], R3 ;  /* 0x02280003120085a7 */ /* 0x000ea2000800007f */
[----:B------:R-:W-:Y:S04]  /*5c30*/  BSSY B0, `(.L_x_492) ;  /* 0x0000006000007945 */ /* 0x000fe80003800000 */
[----:B--2---:R-:W-:Y:S05]  /*5c40*/  @P0 BRA `(.L_x_493) ;  /* 0x0000000000100947 */ /* 0x004fea0003800000 */
.L_x_494:
[----:B--2---:R2:W3:Y:S02]  /*5c50*/  SYNCS.PHASECHK.TRANS64.TRYWAIT P0, [R18+URZ+0x22800], R3 ;  /* 0x02280003120075a7 */ /* 0x0044e4000800017f */
[----:B---3--:R-:W-:Y:S05]  /*5c60*/  @!P0 NANOSLEEP.SYNCS 0x989680 ;  /* 0x009896800000895d */ /* 0x008fea0003900000 */
[----:B------:R-:W3:Y:S02]  /*5c70*/  @!P0 SYNCS.PHASECHK.TRANS64 P0, [R18+URZ+0x22800], R3 ;  /* 0x02280003120085a7 */ /* 0x000ee4000800007f */
[----:B---3--:R-:W-:Y:S05]  /*5c80*/  @!P0 BRA `(.L_x_494) ;  /* 0xfffffffc00f08947 */ /* 0x008fea000383ffff */
.L_x_493:
[----:B------:R-:W-:Y:S05]  /*5c90*/  BSYNC B0 ;  /* 0x0000000000007941 */ /* 0x000fea0003800000 */
.L_x_492:
[----:B------:R-:W-:Y:S05]  /*5ca0*/  BRA `(.L_x_495) ;  /* 0x00000020006c7947 */ /* 0x000fea0003800000 */
.L_x_491:
[----:B-----5:R-:W-:Y:S01]  /*5cb0*/  SHF.R.S32.HI R0, RZ, 0x1f, R31 ;  /* 0x0000001fff007819 */ /* 0x020fe2000001141f */
[----:B------:R-:W-:Y:S01]  /*5cc0*/  ULDC.64 UR4, c[0x0][0x3d8] ;  /* 0x0000f60000047ab9 */ /* 0x000fe20000000a00 */
[----:B------:R-:W-:Y:S01]  /*5cd0*/  ULDC.64 UR6, c[0x0][0x3e8] ;  /* 0x0000fa0000067ab9 */ /* 0x000fe20000000a00 */
[C---:B------:R-:W-:Y:S01]  /*5ce0*/  IMAD.WIDE.U32 R4, R31.reuse, UR4, RZ ;  /* 0x000000041f047c25 */ /* 0x040fe2000f8e00ff */
[----:B------:R-:W-:Y:S01]  /*5cf0*/  LOP3.LUT P0, RZ, R24, 0x3ff, RZ, 0xc0, !PT ;  /* 0x000003ff18ff7812 */ /* 0x000fe2000780c0ff */
[----:B------:R-:W-:Y:S02]  /*5d00*/  BSSY B6, `(.L_x_496) ;  /* 0x0000031000067945 */ /* 0x000fe40003800000 */
[C---:B------:R-:W-:Y:S02]  /*5d10*/  IMAD R6, R0.reuse, UR4, RZ ;  /* 0x0000000400067c24 */ /* 0x040fe4000f8e02ff */
[----:B------:R-:W-:Y:S02]  /*5d20*/  IMAD R0, R0, UR6, RZ ;  /* 0x0000000600007c24 */ /* 0x000fe4000f8e02ff */
[----:B------:R-:W-:Y:S01]  /*5d30*/  IMAD R9, R31, UR5, R6 ;  /* 0x000000051f097c24 */ /* 0x000fe2000f8e0206 */
[----:B------:R-:W-:Y:S01]  /*5d40*/  ULDC.64 UR4, c[0x0][0x3c8] ;  /* 0x0000f20000047ab9 */ /* 0x000fe20000000a00 */
[----:B------:R-:W-:Y:S01]  /*5d50*/  IMAD.SHL.U32 R41, R217, 0x4, RZ ;  /* 0x00000004d9297824 */ /* 0x000fe200078e00ff */
[C---:B------:R-:W-:Y:S01]  /*5d60*/  LEA R24, P2, R4.reuse, UR4, 0x1 ;  /* 0x0000000404187c11 */ /* 0x040fe2000f8408ff */
[----:B------:R-:W-:Y:S01]  /*5d70*/  IMAD R27, R31, UR7, R0 ;  /* 0x000000071f1b7c24 */ /* 0x000fe2000f8e0200 */
[----:B------:R-:W-:Y:S01]  /*5d80*/  IADD3 R9, R9, R5, RZ ;  /* 0x0000000509097210 */ /* 0x000fe20007ffe0ff */
[----:B------:R-:W-:Y:S01]  /*5d90*/  IMAD.WIDE.U32 R6, R31, UR6, RZ ;  /* 0x000000061f067c25 */ /* 0x000fe2000f8e00ff */
[----:B------:R-:W-:Y:S01]  /*5da0*/  IADD3 R0, P3, R41, R4, RZ ;  /* 0x0000000429007210 */ /* 0x000fe20007f7e0ff */
[----:B------:R-:W-:Y:S01]  /*5db0*/  ULDC.64 UR6, c[0x0][0x3e0] ;  /* 0x0000f80000067ab9 */ /* 0x000fe20000000a00 */
[----:B------:R-:W-:Y:S01]  /*5dc0*/  SHF.R.S32.HI R10, RZ, 0x1f, R41 ;  /* 0x0000001fff0a7819 */ /* 0x000fe20000011429 */
[----:B------:R-:W-:Y:S01]  /*5dd0*/  IMAD.IADD R27, R27, 0x1, R7 ;  /* 0x000000011b1b7824 */ /* 0x000fe200078e0207 */
[----:B------:R-:W-:-:S02]  /*5de0*/  LEA.HI.X R25, R4, UR5, R9, 0x1, P2 ;  /* 0x0000000504197c11 */ /* 0x000fc400090f0c09 */
[----:B------:R-:W-:Y:S01]  /*5df0*/  LEA R32, P2, R0, UR4, 0x1 ;  /* 0x0000000400207c11 */ /* 0x000fe2000f8408ff */
[----:B------:R-:W-:Y:S01]  /*5e00*/  IMAD.X R3, R10, 0x1, R9, P3 ;  /* 0x000000010a037824 */ /* 0x000fe200018e0609 */
[----:B------:R-:W-:Y:S02]  /*5e10*/  IADD3 R8, P4, R41, R6, RZ ;  /* 0x0000000629087210 */ /* 0x000fe40007f9e0ff */
[----:B------:R-:W-:Y:S02]  /*5e20*/  IADD3 R5, P1, R16, R4, RZ ;  /* 0x0000000410057210 */ /* 0x000fe40007f3e0ff */
[----:B------:R-:W-:Y:S01]  /*5e30*/  LEA.HI.X R33, R0, UR5, R3, 0x1, P2 ;  /* 0x0000000500217c11 */ /* 0x000fe200090f0c03 */
[----:B------:R-:W-:Y:S01]  /*5e40*/  IMAD.X R7, R10, 0x1, R27, P4 ;  /* 0x000000010a077824 */ /* 0x000fe200020e061b */
[----:B------:R-:W-:Y:S02]  /*5e50*/  IADD3 R0, P3, R16, R6, RZ ;  /* 0x0000000610007210 */ /* 0x000fe40007f7e0ff */
[----:B------:R-:W-:-:S02]  /*5e60*/  IADD3.X R4, R17, R9, RZ, P1, !PT ;  /* 0x0000000911047210 */ /* 0x000fc40000ffe4ff */
[----:B------:R-:W-:Y:S01]  /*5e70*/  LEA R26, P2, R6, UR6, 0x1 ;  /* 0x00000006061a7c11 */ /* 0x000fe2000f8408ff */
[----:B------:R-:W-:Y:S01]  /*5e80*/  IMAD.X R3, R17, 0x1, R27, P3 ;  /* 0x0000000111037824 */ /* 0x000fe200018e061b */
[----:B------:R-:W-:Y:S02]  /*5e90*/  LEA R34, P5, R8, UR6, 0x1 ;  /* 0x0000000608227c11 */ /* 0x000fe4000f8a08ff */
[----:B------:R-:W-:Y:S02]  /*5ea0*/  LEA R36, P4, R5, UR4, 0x1 ;  /* 0x0000000405247c11 */ /* 0x000fe4000f8808ff */
[----:B------:R-:W-:Y:S02]  /*5eb0*/  LEA R38, P1, R0, UR6, 0x1 ;  /* 0x0000000600267c11 */ /* 0x000fe4000f8208ff */
[----:B------:R-:W-:Y:S02]  /*5ec0*/  LEA.HI.X R35, R8, UR7, R7, 0x1, P5 ;  /* 0x0000000708237c11 */ /* 0x000fe4000a8f0c07 */
[----:B------:R-:W-:-:S02]  /*5ed0*/  LEA.HI.X R27, R6, UR7, R27, 0x1, P2 ;  /* 0x00000007061b7c11 */ /* 0x000fc400090f0c1b */
[----:B------:R-:W-:Y:S02]  /*5ee0*/  LEA.HI.X R37, R5, UR5, R4, 0x1, P4 ;  /* 0x0000000505257c11 */ /* 0x000fe4000a0f0c04 */
[----:B------:R-:W-:Y:S01]  /*5ef0*/  LEA.HI.X R39, R0, UR7, R3, 0x1, P1 ;  /* 0x0000000700277c11 */ /* 0x000fe200088f0c03 */
        /* <DEDUP_REMOVED lines=16> */
[----:B0-2---:R-:W-:Y:S05]  /*6000*/  CALL.ABS.NOINC R14 ;  /* 0x000000000e007343 */ /* 0x005fea0003c00000 */
.L_x_497:
[----:B------:R-:W-:Y:S05]  /*6010*/  BSYNC B6 ;  /* 0x0000000000067941 */ /* 0x000fea0003800000 */
.L_x_496:
[----:B------:R-:W-:Y:S01]  /*6020*/  ULDC.U8 UR4, c[0x0][0x3f0] ;  /* 0x0000fc0000047ab9 */ /* 0x000fe20000000000 */
[----:B------:R-:W-:Y:S01]  /*6030*/  BSSY B0, `(.L_x_498) ;  /* 0x00001da000007945 */ /* 0x000fe20003800000 */
[----:B------:R-:W-:-:S13]  /*6040*/  ISETP.NE.AND P0, PT, RZ, UR4, PT ;  /* 0x00000004ff007c0c */ /* 0x000fda000bf05270 */
[----:B------:R-:W-:Y:S05]  /*6050*/  @!P0 BRA `(.L_x_499) ;  /* 0x0000000c00dc8947 */ /* 0x000fea0003800000 */
[----:B------:R-:W-:Y:S01]  /*6060*/  IMAD R30, R85, -0x80, R30 ;  /* 0xffffff80551e7824 */ /* 0x000fe200078e021e */
[----:B------:R-:W-:Y:S01]  /*6070*/  LEA.HI R0, R212, R212, RZ, 0x1 ;  /* 0x000000d4d4007211 */ /* 0x000fe200078f08ff */
[----:B------:R-:W-:Y:S01]  /*6080*/  IMAD.SHL.U32 R3, R218, 0x40, RZ ;  /* 0x00000040da037824 */ /* 0x000fe200078e00ff */
[----:B------:R-:W-:Y:S01]  /*6090*/  BSSY B1, `(.L_x_500) ;  /* 0x000001b000017945 */ /* 0x000fe20003800000 */
[----:B------:R-:W-:Y:S02]  /*60a0*/  CS2R R6, SRZ ;  /* 0x0000000000067805 */ /* 0x000fe4000001ff00 */
[----:B------:R-:W-:Y:S02]  /*60b0*/  VIMNMX R30, R30, 0x80, PT ;  /* 0x000000801e1e7848 */ /* 0x000fe40003fe0100 */
[----:B------:R-:W-:Y:S02]  /*60c0*/  CS2R R8, SRZ ;  /* 0x0000000000087805 */ /* 0x000fe4000001ff00 */
[----:B------:R-:W-:-:S02]  /*60d0*/  LOP3.LUT R5, R3, 0x1c0, RZ, 0xc0, !PT ;  /* 0x000001c003057812 */ /* 0x000fc400078ec0ff */
[----:B------:R-:W-:Y:S02]  /*60e0*/  CS2R R20, SRZ ;  /* 0x0000000000147805 */ /* 0x000fe4000001ff00 */
[----:B------:R-:W-:Y:S02]  /*60f0*/  ISETP.GE.AND P0, PT, R19, R30, PT ;  /* 0x0000001e1300720c */ /* 0x000fe40003f06270 */
[----:B------:R-:W-:Y:S02]  /*6100*/  LOP3.LUT R3, R0, 0xfffffffe, RZ, 0xc0, !PT ;  /* 0xfffffffe00037812 */ /* 0x000fe400078ec0ff */
[----:B------:R-:W-:Y:S02]  /*6110*/  LOP3.LUT R0, R5, 0x18, R16, 0xf8, !PT ;  /* 0x0000001805007812 */ /* 0x000fe400078ef810 */
[----:B------:R-:W-:Y:S02]  /*6120*/  SHF.R.U32.HI R5, RZ, 0x3, R5 ;  /* 0x00000003ff057819 */ /* 0x000fe40000011605 */
[----:B------:R-:W-:-:S02]  /*6130*/  IADD3 R3, R212, -R3, RZ ;  /* 0x80000003d4037210 */ /* 0x000fc40007ffe0ff */
[----:B------:R-:W-:Y:S02]  /*6140*/  LOP3.LUT R0, R0, R5, RZ, 0x3c, !PT ;  /* 0x0000000500007212 */ /* 0x000fe400078e3cff */
[----:B------:R-:W-:Y:S02]  /*6150*/  CS2R R4, SRZ ;  /* 0x0000000000047805 */ /* 0x000fe4000001ff00 */
[----:B------:R-:W-:Y:S01]  /*6160*/  SHF.L.U32 R29, R3, 0x1f, RZ ;  /* 0x0000001f031d7819 */ /* 0x000fe200000006ff */
[----:B------:R-:W-:Y:S06]  /*6170*/  @P0 BRA `(.L_x_501) ;  /* 0x0000000000300947 */ /* 0x000fec0003800000 */
[C---:B------:R-:W-:Y:S01]  /*6180*/  VIADD R3, R41.reuse, 0x10 ;  /* 0x0000001029037836 */ /* 0x040fe20000000000 */
[----:B------:R-:W-:Y:S01]  /*6190*/  ULDC UR4, c[0x0][0x3d4] ;  /* 0x0000f50000047ab9 */ /* 0x000fe20000000800 */
[----:B------:R-:W-:Y:S02]  /*61a0*/  CS2R R8, SRZ ;  /* 0x0000000000087805 */ /* 0x000fe4000001ff00 */
[----:B------:R-:W-:Y:S02]  /*61b0*/  ISETP.GE.AND P1, PT, R41, UR4, PT ;  /* 0x0000000429007c0c */ /* 0x000fe4000bf26270 */
[----:B------:R-:W-:Y:S02]  /*61c0*/  CS2R R20, SRZ ;  /* 0x0000000000147805 */ /* 0x000fe4000001ff00 */
[----:B------:R-:W-:Y:S02]  /*61d0*/  ISETP.GE.AND P2, PT, R3, UR4, PT ;  /* 0x0000000403007c0c */ /* 0x000fe4000bf46270 */
[----:B------:R-:W-:-:S02]  /*61e0*/  CS2R R4, SRZ ;  /* 0x0000000000047805 */ /* 0x000fc4000001ff00 */
[----:B------:R-:W-:-:S05]  /*61f0*/  CS2R R6, SRZ ;  /* 0x0000000000067805 */ /* 0x000fca000001ff00 */
[----:B------:R1:W5:Y:S04]  /*6200*/  @!P1 LDG.E.64 R8, desc[UR40][R32.64] ;  /* 0x0000002820089981 */ /* 0x000368000c1e1b00 */
[----:B------:R1:W5:Y:S04]  /*6210*/  @!P2 LDG.E.64 R20, desc[UR40][R32.64+0x20] ;  /* 0x000020282014a981 */ /* 0x000368000c1e1b00 */
[----:B------:R1:W5:Y:S04]  /*6220*/  @!P1 LDG.E.64 R4, desc[UR40][R34.64] ;  /* 0x0000002822049981 */ /* 0x000368000c1e1b00 */
[----:B------:R1:W5:Y:S02]  /*6230*/  @!P2 LDG.E.64 R6, desc[UR40][R34.64+0x20] ;  /* 0x000020282206a981 */ /* 0x000364000c1e1b00 */
.L_x_501:
[----:B------:R-:W-:Y:S05]  /*6240*/  BSYNC B1 ;  /* 0x0000000000017941 */ /* 0x000fea0003800000 */
.L_x_500:
[----:B------:R-:W-:-:S03]  /*6250*/  UMOV UR4, 0xffffffff ;  /* 0xffffffff00047882 */ /* 0x000fc60000000000 */
[----:B------:R-:W-:Y:S05]  /*6260*/  BRA.DIV UR4, `(.L_x_502) ;  /* 0x000000ee04a07947 */ /* 0x000fea000b800000 */
.L_x_672:
[----:B------:R-:W-:-:S03]  /*6270*/  UMOV UR4, 0xffffffff ;  /* 0xffffffff00047882 */ /* 0x000fc60000000000 */
[----:B------:R-:W-:Y:S05]  /*6280*/  BRA.DIV UR4, `(.L_x_503) ;  /* 0x000000ee04c07947 */ /* 0x000fea000b800000 */
.L_x_675:
[----:B------:R-:W-:-:S03]  /*6290*/  UMOV UR4, 0xffffffff ;  /* 0xffffffff00047882 */ /* 0x000fc60000000000 */
[----:B------:R-:W-:Y:S05]  /*62a0*/  BRA.DIV UR4, `(.L_x_504) ;  /* 0x000000ee04e07947 */ /* 0x000fea000b800000 */
.L_x_678:
[----:B------:R-:W-:-:S03]  /*62b0*/  UMOV UR4, 0xffffffff ;  /* 0xffffffff00047882 */ /* 0x000fc60000000000 */
[----:B------:R-:W-:Y:S05]  /*62c0*/  BRA.DIV UR4, `(.L_x_505) ;  /* 0x000000f204007947 */ /* 0x000fea000b800000 */
.L_x_681:
[----:B------:R-:W2:Y:S01]  /*62d0*/  SYNCS.PHASECHK.TRANS64.TRYWAIT P1, [R18+URZ+0x22800], R29 ;  /* 0x0228001d120075a7 */ /* 0x000ea2000802017f */
[----:B------:R-:W-:Y:S01]  /*62e0*/  LOP3.LUT P2, RZ, R218, 0x4, RZ, 0xc0, !PT ;  /* 0x00000004daff7812 */ /* 0x000fe2000784c0ff */
[----:B-1---5:R-:W-:Y:S01]  /*62f0*/  IMAD.MOV.U32 R32, RZ, RZ, R8 ;  /* 0x000000ffff207224 */ /* 0x022fe200078e0008 */
[----:B------:R-:W-:Y:S01]  /*6300*/  LEA R3, R205, R0, 0x9 ;  /* 0x00000000cd037211 */ /* 0x000fe200078e48ff */
[--C-:B------:R-:W-:Y:S01]  /*6310*/  IMAD.MOV.U32 R10, RZ, RZ, R9.reuse ;  /* 0x000000ffff0a7224 */ /* 0x100fe200078e0009 */
[----:B------:R-:W-:Y:S01]  /*6320*/  SHF.R.U64 R34, R8, 0x10, R9 ;  /* 0x0000001008227819 */ /* 0x000fe20000001209 */
[----:B------:R-:W-:Y:S01]  /*6330*/  IMAD.MOV.U32 R8, RZ, RZ, R5 ;  /* 0x000000ffff087224 */ /* 0x000fe200078e0005 */
[----:B------:R-:W-:Y:S01]  /*6340*/  SHF.R.U32.HI R11, RZ, 0x10, R9 ;  /* 0x00000010ff0b7819 */ /* 0x000fe20000011609 */
[----:B------:R-:W-:Y:S01]  /*6350*/  IMAD R3, R3, 0x2, R18 ;  /* 0x0000000203037824 */ /* 0x000fe200078e0212 */
[--C-:B------:R-:W-:Y:S01]  /*6360*/  SHF.R.U64 R36, R4, 0x10, R5.reuse ;  /* 0x0000001004247819 */ /* 0x100fe20000001205 */
[----:B------:R-:W-:Y:S01]  /*6370*/  IMAD.MOV.U32 R33, RZ, RZ, R20 ;  /* 0x000000ffff217224 */ /* 0x000fe200078e0014 */
[----:B------:R-:W-:Y:S01]  /*6380*/  SHF.R.U32.HI R13, RZ, 0x10, R5 ;  /* 0x00000010ff0d7819 */ /* 0x000fe20000011605 */
[--C-:B------:R-:W-:Y:S01]  /*6390*/  IMAD.MOV.U32 R9, RZ, RZ, R21.reuse ;  /* 0x000000ffff097224 */ /* 0x100fe200078e0015 */
[----:B------:R-:W-:Y:S01]  /*63a0*/  MOV R27, R4 ;  /* 0x00000004001b7202 */ /* 0x000fe20000000f00 */
[----:B------:R-:W-:Y:S01]  /*63b0*/  IMAD.MOV.U32 R31, RZ, RZ, R6 ;  /* 0x000000ffff1f7224 */ /* 0x000fe200078e0006 */
[----:B------:R-:W-:Y:S01]  /*63c0*/  SHF.R.U64 R35, R20, 0x10, R21 ;  /* 0x0000001014237819 */ /* 0x000fe20000001215 */
[----:B------:R-:W-:Y:S01]  /*63d0*/  IMAD.MOV.U32 R5, RZ, RZ, R7 ;  /* 0x000000ffff057224 */ /* 0x000fe200078e0007 */
[----:B------:R-:W-:Y:S01]  /*63e0*/  SHF.R.U32.HI R12, RZ, 0x10, R21 ;  /* 0x00000010ff0c7819 */ /* 0x000fe20000011615 */
[C---:B------:R-:W-:Y:S01]  /*63f0*/  VIADD R4, R3.reuse, 0x18400 ;  /* 0x0001840003047836 */ /* 0x040fe20000000000 */
[----:B------:R-:W-:Y:S01]  /*6400*/  BSSY B1, `(.L_x_506) ;  /* 0x000000d000017945 */ /* 0x000fe20003800000 */
[----:B------:R-:W-:-:S02]  /*6410*/  IADD3 R0, R3, 0x18440, RZ ;  /* 0x0001844003007810 */ /* 0x000fc40007ffe0ff */
[--C-:B------:R-:W-:Y:S01]  /*6420*/  SHF.R.U64 R6, R6, 0x10, R7.reuse ;  /* 0x0000001006067819 */ /* 0x100fe20000001207 */
[----:B------:R-:W-:Y:S01]  /*6430*/  @P2 VIADD R0, R4, 0xffffffc0 ;  /* 0xffffffc004002836 */ /* 0x000fe20000000000 */
[----:B------:R-:W-:Y:S02]  /*6440*/  SHF.R.U32.HI R7, RZ, 0x10, R7 ;  /* 0x00000010ff077819 */ /* 0x000fe40000011607 */
[----:B------:R-:W-:Y:S02]  /*6450*/  PRMT R32, R32, 0x5410, R10 ;  /* 0x0000541020207816 */ /* 0x000fe4000000000a */
[----:B------:R-:W-:Y:S02]  /*6460*/  PRMT R34, R34, 0x5410, R11 ;  /* 0x0000541022227816 */ /* 0x000fe4000000000b */
[----:B------:R-:W-:Y:S02]  /*6470*/  PRMT R33, R33, 0x5410, R9 ;  /* 0x0000541021217816 */ /* 0x000fe40000000009 */
[----:B------:R-:W-:-:S02]  /*6480*/  PRMT R35, R35, 0x5410, R12 ;  /* 0x0000541023237816 */ /* 0x000fc4000000000c */
[----:B------:R-:W-:Y:S02]  /*6490*/  PRMT R27, R27, 0x5410, R8 ;  /* 0x000054101b1b7816 */ /* 0x000fe40000000008 */
[----:B------:R-:W-:Y:S02]  /*64a0*/  PRMT R36, R36, 0x5410, R13 ;  /* 0x0000541024247816 */ /* 0x000fe4000000000d */
[----:B------:R-:W-:Y:S01]  /*64b0*/  PRMT R31, R31, 0x5410, R5 ;  /* 0x000054101f1f7816 */ /* 0x000fe20000000005 */
[----:B--2---:R-:W-:Y:S06]  /*64c0*/  @!P1 BRA `(.L_x_507) ;  /* 0x000000ec00a89947 */ /* 0x004fec0003800000 */
.L_x_682:
[----:B------:R-:W-:Y:S05]  /*64d0*/  BSYNC B1 ;  /* 0x0000000000017941 */ /* 0x000fea0003800000 */
.L_x_506:
[----:B------:R-:W-:Y:S01]  /*64e0*/  BSSY B1, `(.L_x_508) ;  /* 0x0000057000017945 */ /* 0x000fe20003800000 */
[----:B-1----:R-:W-:-:S03]  /*64f0*/  PRMT R29, R6, 0x5410, R7 ;  /* 0x00005410061d7816 */ /* 0x002fc60000000007 */
[----:B------:R-:W-:Y:S05]  /*6500*/  @P0 BRA `(.L_x_509) ;  /* 0x0000000400500947 */ /* 0x000fea0003800000 */
[----:B------:R-:W1:Y:S01]  /*6510*/  LDC R4, c[0x0][0x3d4] ;  /* 0x0000f500ff047b82 */ /* 0x000e620000000800 */
[C---:B------:R-:W-:Y:S01]  /*6520*/  VIADD R5, R41.reuse, 0x10 ;  /* 0x0000001029057836 */ /* 0x040fe20000000000 */
[----:B------:R-:W-:Y:S01]  /*6530*/  BSSY B2, `(.L_x_510) ;  /* 0x000002a000027945 */ /* 0x000fe20003800000 */
[----:B-1----:R-:W-:-:S03]  /*6540*/  ISETP.GE.AND P0, PT, R41, R4, PT ;  /* 0x000000042900720c */ /* 0x002fc60003f06270 */
[----:B------:R-:W-:-:S10]  /*6550*/  ISETP.GE.AND P1, PT, R5, R4, PT ;  /* 0x000000040500720c */ /* 0x000fd40003f26270 */
[----:B------:R-:W-:Y:S05]  /*6560*/  @P0 BRA `(.L_x_511) ;  /* 0x0000000000980947 */ /* 0x000fea0003800000 */
[----:B------:R-:W1:Y:S01]  /*6570*/  LDS.128 R4, [R3+0x18400] ;  /* 0x0184000003047984 */ /* 0x000e620000000c00 */
[----:B------:R-:W-:Y:S02]  /*6580*/  HADD2.F32 R15, -RZ, R27.H0_H0 ;  /* 0x2000001bff0f7230 */ /* 0x000fe40000004100 */
[----:B------:R-:W-:Y:S02]  /*6590*/  HADD2.F32 R13, -RZ, R32.H0_H0 ;  /* 0x20000020ff0d7230 */ /* 0x000fe40000004100 */
[----:B------:R-:W-:Y:S02]  /*65a0*/  HADD2.F32 R12, -RZ, R34.H0_H0 ;  /* 0x20000022ff0c7230 */ /* 0x000fe40000004100 */
[----:B------:R-:W-:Y:S02]  /*65b0*/  HADD2.F32 R14, -RZ, R36.H0_H0 ;  /* 0x20000024ff0e7230 */ /* 0x000fe40000004100 */
[--C-:B-1----:R-:W-:Y:S02]  /*65c0*/  HADD2.F32 R8, -RZ, R4.reuse.H0_H0 ;  /* 0x20000004ff087230 */ /* 0x102fe40000004100 */
[----:B------:R-:W-:-:S02]  /*65d0*/  HADD2.F32 R4, -RZ, R4.H1_H1 ;  /* 0x30000004ff047230 */ /* 0x000fc40000004100 */
[--C-:B------:R-:W-:Y:S02]  /*65e0*/  HADD2.F32 R9, -RZ, R5.reuse.H0_H0 ;  /* 0x20000005ff097230 */ /* 0x100fe40000004100 */
[----:B------:R-:W-:Y:S02]  /*65f0*/  HADD2.F32 R5, -RZ, R5.H1_H1 ;  /* 0x30000005ff057230 */ /* 0x000fe40000004100 */
[C---:B------:R-:W-:Y:S01]  /*6600*/  FMUL.FTZ R21, R4.reuse, R15 ;  /* 0x0000000f04157220 */ /* 0x040fe20000410000 */
[-C--:B------:R-:W-:Y:S01]  /*6610*/  FMUL.FTZ R4, R4, R13.reuse ;  /* 0x0000000d04047220 */ /* 0x080fe20000410000 */
[--C-:B------:R-:W-:Y:S02]  /*6620*/  HADD2.F32 R10, -RZ, R6.reuse.H0_H0 ;  /* 0x20000006ff0a7230 */ /* 0x100fe40000004100 */
[----:B------:R-:W-:Y:S02]  /*6630*/  HADD2.F32 R11, -RZ, R7.H0_H0 ;  /* 0x20000007ff0b7230 */ /* 0x000fe40000004100 */
[C---:B------:R-:W-:Y:S01]  /*6640*/  FMUL.FTZ R24, R5.reuse, R14 ;  /* 0x0000000e05187220 */ /* 0x040fe20000410000 */
[C---:B------:R-:W-:Y:S01]  /*6650*/  FFMA.FTZ R21, R8.reuse, R13, -R21 ;  /* 0x0000000d08157223 */ /* 0x040fe20000010815 */
[----:B------:R-:W-:Y:S01]  /*6660*/  FFMA.FTZ R20, R8, R15, R4 ;  /* 0x0000000f08147223 */ /* 0x000fe20000010004 */
[----:B------:R-:W-:Y:S01]  /*6670*/  FMUL.FTZ R26, R5, R12 ;  /* 0x0000000c051a7220 */ /* 0x000fe20000410000 */
[----:B------:R-:W-:-:S02]  /*6680*/  HADD2.F32 R6, -RZ, R6.H1_H1 ;  /* 0x30000006ff067230 */ /* 0x000fc40000004100 */
[C---:B------:R-:W-:Y:S01]  /*6690*/  FFMA.FTZ R24, R9.reuse, R12, -R24 ;  /* 0x0000000c09187223 */ /* 0x040fe20000010818 */
[----:B------:R-:W-:Y:S02]  /*66a0*/  HADD2.F32 R7, -RZ, R7.H1_H1 ;  /* 0x30000007ff077230 */ /* 0x000fe40000004100 */
[----:B------:R-:W-:Y:S01]  /*66b0*/  FFMA.FTZ R9, R9, R14, R26 ;  /* 0x0000000e09097223 */ /* 0x000fe2000001001a */
[----:B------:R-:W-:Y:S02]  /*66c0*/  HADD2.F32 R13, -RZ, R27.H1_H1 ;  /* 0x3000001bff0d7230 */ /* 0x000fe40000004100 */
[----:B------:R-:W-:Y:S02]  /*66d0*/  HADD2.F32 R5, -RZ, R32.H1_H1 ;  /* 0x30000020ff057230 */ /* 0x000fe40000004100 */
[----:B------:R-:W-:Y:S02]  /*66e0*/  HADD2.F32 R8, -RZ, R36.H1_H1 ;  /* 0x30000024ff087230 */ /* 0x000fe40000004100 */
[----:B------:R-:W-:Y:S01]  /*66f0*/  FMUL.FTZ R15, R6, R13 ;  /* 0x0000000d060f7220 */ /* 0x000fe20000410000 */
[----:B------:R-:W-:-:S02]  /*6700*/  HADD2.F32 R4, -RZ, R34.H1_H1 ;  /* 0x30000022ff047230 */ /* 0x000fc40000004100 */
[-C--:B------:R-:W-:Y:S01]  /*6710*/  FMUL.FTZ R12, R6, R5.reuse ;  /* 0x00000005060c7220 */ /* 0x080fe20000410000 */
[C---:B------:R-:W-:Y:S01]  /*6720*/  FMUL.FTZ R14, R7.reuse, R8 ;  /* 0x00000008070e7220 */ /* 0x040fe20000410000 */
[C---:B------:R-:W-:Y:S01]  /*6730*/  FFMA.FTZ R6, R10.reuse, R5, -R15 ;  /* 0x000000050a067223 */ /* 0x040fe2000001080f */
[-C--:B------:R-:W-:Y:S01]  /*6740*/  FMUL.FTZ R25, R7, R4.reuse ;  /* 0x0000000407197220 */ /* 0x080fe20000410000 */
[----:B------:R-:W-:Y:S01]  /*6750*/  FFMA.FTZ R13, R10, R13, R12 ;  /* 0x0000000d0a0d7223 */ /* 0x000fe2000001000c */
[C---:B------:R-:W-:Y:S01]  /*6760*/  FFMA.FTZ R7, R11.reuse, R4, -R14 ;  /* 0x000000040b077223 */ /* 0x040fe2000001080e */
[----:B------:R-:W-:Y:S01]  /*6770*/  F2FP.F16.F32.PACK_AB R4, R20, R21 ;  /* 0x000000151404723e */ /* 0x000fe200000000ff */
[----:B------:R-:W-:Y:S01]  /*6780*/  FFMA.FTZ R8, R11, R8, R25 ;  /* 0x000000080b087223 */ /* 0x000fe20000010019 */
[----:B------:R-:W-:Y:S02]  /*6790*/  F2FP.F16.F32.PACK_AB R5, R9, R24 ;  /* 0x000000180905723e */ /* 0x000fe400000000ff */
[----:B------:R-:W-:-:S02]  /*67a0*/  F2FP.F16.F32.PACK_AB R6, R13, R6 ;  /* 0x000000060d06723e */ /* 0x000fc400000000ff */
[----:B------:R-:W-:-:S05]  /*67b0*/  F2FP.F16.F32.PACK_AB R7, R8, R7 ;  /* 0x000000070807723e */ /* 0x000fca00000000ff */
[----:B------:R1:W-:Y:S02]  /*67c0*/  STS.128 [R3+0x18400], R4 ;  /* 0x0184000403007388 */ /* 0x0003e40000000c00 */
.L_x_511:
[----:B------:R-:W-:Y:S05]  /*67d0*/  BSYNC B2 ;  /* 0x0000000000027941 */ /* 0x000fea0003800000 */
.L_x_510:
[----:B------:R-:W-:Y:S05]  /*67e0*/  @P1 BRA `(.L_x_509) ;  /* 0x0000000000981947 */ /* 0x000fea0003800000 */
[----:B-1----:R-:W1:Y:S01]  /*67f0*/  LDS.128 R4, [R0] ;  /* 0x0000000000047984 */ /* 0x002e620000000c00 */
        /* <DEDUP_REMOVED lines=36> */
[----:B------:R2:W-:Y:S02]  /*6a40*/  STS.128 [R0], R4 ;  /* 0x0000000400007388 */ /* 0x0005e40000000c00 */
.L_x_509:
[----:B------:R-:W-:Y:S05]  /*6a50*/  BSYNC B1 ;  /* 0x0000000000017941 */ /* 0x000fea0003800000 */
.L_x_508:
[----:B------:R-:W-:-:S13]  /*6a60*/  ISETP.GE.AND P0, PT, R211, R30, PT ;  /* 0x0000001ed300720c */ /* 0x000fda0003f06270 */
[----:B------:R-:W-:Y:S05]  /*6a70*/  @P0 BRA `(.L_x_512) ;  /* 0x0000001000d40947 */ /* 0x000fea0003800000 */
[----:B-12---:R-:W1:Y:S01]  /*6a80*/  LDC R4, c[0x0][0x3d4] ;  /* 0x0000f500ff047b82 */ /* 0x006e620000000800 */
[C---:B------:R-:W-:Y:S01]  /*6a90*/  IADD3 R5, R41.reuse, 0x10, RZ ;  /* 0x0000001029057810 */ /* 0x040fe20007ffe0ff */
[----:B------:R-:W-:Y:S01]  /*6aa0*/  BSSY B1, `(.L_x_513) ;  /* 0x000002a000017945 */ /* 0x000fe20003800000 */
[-C--:B-1----:R-:W-:Y:S02]  /*6ab0*/  ISETP.GE.AND P0, PT, R41, R4.reuse, PT ;  /* 0x000000042900720c */ /* 0x082fe40003f06270 */
[----:B------:R-:W-:-:S11]  /*6ac0*/  ISETP.GE.AND P1, PT, R5, R4, PT ;  /* 0x000000040500720c */ /* 0x000fd60003f26270 */
[----:B------:R-:W-:Y:S05]  /*6ad0*/  @P0 BRA `(.L_x_514) ;  /* 0x0000000000980947 */ /* 0x000fea0003800000 */
[----:B------:R-:W1:Y:S01]  /*6ae0*/  LDS.128 R4, [R3+0x1a400] ;  /* 0x01a4000003047984 */ /* 0x000e620000000c00 */
[--C-:B------:R-:W-:Y:S02]  /*6af0*/  HADD2.F32 R14, -RZ, R27.reuse.H0_H0 ;  /* 0x2000001bff0e7230 */ /* 0x100fe40000004100 */
[----:B------:R-:W-:Y:S02]  /*6b00*/  HADD2.F32 R12, -RZ, R32.H0_H0 ;  /* 0x20000020ff0c7230 */ /* 0x000fe40000004100 */
[----:B------:R-:W-:Y:S02]  /*6b10*/  HADD2.F32 R25, -RZ, R36.H0_H0 ;  /* 0x20000024ff197230 */ /* 0x000fe40000004100 */
[----:B------:R-:W-:Y:S02]  /*6b20*/  HADD2.F32 R21, -RZ, R34.H0_H0 ;  /* 0x20000022ff157230 */ /* 0x000fe40000004100 */
[----:B------:R-:W-:Y:S02]  /*6b30*/  HADD2.F32 R20, -RZ, R27.H1_H1 ;  /* 0x3000001bff147230 */ /* 0x000fe40000004100 */
[----:B------:R-:W-:-:S02]  /*6b40*/  HADD2.F32 R27, -RZ, R36.H1_H1 ;  /* 0x30000024ff1b7230 */ /* 0x000fc40000004100 */
[--C-:B-1----:R-:W-:Y:S02]  /*6b50*/  HADD2.F32 R8, -RZ, R4.reuse.H0_H0 ;  /* 0x20000004ff087230 */ /* 0x102fe40000004100 */
[----:B------:R-:W-:Y:S02]  /*6b60*/  HADD2.F32 R4, -RZ, R4.H1_H1 ;  /* 0x30000004ff047230 */ /* 0x000fe40000004100 */
[--C-:B------:R-:W-:Y:S02]  /*6b70*/  HADD2.F32 R9, -RZ, R5.reuse.H0_H0 ;  /* 0x20000005ff097230 */ /* 0x100fe40000004100 */
[----:B------:R-:W-:Y:S02]  /*6b80*/  HADD2.F32 R5, -RZ, R5.H1_H1 ;  /* 0x30000005ff057230 */ /* 0x000fe40000004100 */
[-C--:B------:R-:W-:Y:S01]  /*6b90*/  FMUL.FTZ R13, R14, R4.reuse ;  /* 0x000000040e0d7220 */ /* 0x080fe20000410000 */
[----:B------:R-:W-:Y:S01]  /*6ba0*/  FMUL.FTZ R15, R12, R4 ;  /* 0x000000040c0f7220 */ /* 0x000fe20000410000 */
[----:B------:R-:W-:-:S02]  /*6bb0*/  HADD2.F32 R10, -RZ, R6.H0_H0 ;  /* 0x20000006ff0a7230 */ /* 0x000fc40000004100 */
[-C--:B------:R-:W-:Y:S01]  /*6bc0*/  FMUL.FTZ R4, R25, R5.reuse ;  /* 0x0000000519047220 */ /* 0x080fe20000410000 */
[-C--:B------:R-:W-:Y:S01]  /*6bd0*/  FFMA.FTZ R13, R12, R8.reuse, -R13 ;  /* 0x000000080c0d7223 */ /* 0x080fe2000001080d */
[----:B------:R-:W-:Y:S01]  /*6be0*/  FFMA.FTZ R8, R14, R8, R15 ;  /* 0x000000080e087223 */ /* 0x000fe2000001000f */
[----:B------:R-:W-:Y:S02]  /*6bf0*/  HADD2.F32 R6, -RZ, R6.H1_H1 ;  /* 0x30000006ff067230 */ /* 0x000fe40000004100 */
[C---:B------:R-:W-:Y:S01]  /*6c00*/  FMUL.FTZ R12, R21.reuse, R5 ;  /* 0x00000005150c7220 */ /* 0x040fe20000410000 */
[--C-:B------:R-:W-:Y:S02]  /*6c10*/  HADD2.F32 R11, -RZ, R7.reuse.H0_H0 ;  /* 0x20000007ff0b7230 */ /* 0x100fe40000004100 */
[----:B------:R-:W-:Y:S01]  /*6c20*/  FFMA.FTZ R4, R21, R9, -R4 ;  /* 0x0000000915047223 */ /* 0x000fe20000010804 */
[----:B------:R-:W-:Y:S02]  /*6c30*/  HADD2.F32 R14, -RZ, R32.H1_H1 ;  /* 0x30000020ff0e7230 */ /* 0x000fe40000004100 */
[----:B------:R-:W-:Y:S01]  /*6c40*/  FMUL.FTZ R5, R20, R6 ;  /* 0x0000000614057220 */ /* 0x000fe20000410000 */
[----:B------:R-:W-:-:S02]  /*6c50*/  HADD2.F32 R7, -RZ, R7.H1_H1 ;  /* 0x30000007ff077230 */ /* 0x000fc40000004100 */
[----:B------:R-:W-:Y:S01]  /*6c60*/  FFMA.FTZ R9, R25, R9, R12 ;  /* 0x0000000919097223 */ /* 0x000fe2000001000c */
[----:B------:R-:W-:Y:S02]  /*6c70*/  HADD2.F32 R21, -RZ, R34.H1_H1 ;  /* 0x30000022ff157230 */ /* 0x000fe40000004100 */
[C---:B------:R-:W-:Y:S01]  /*6c80*/  FMUL.FTZ R15, R14.reuse, R6 ;  /* 0x000000060e0f7220 */ /* 0x040fe20000410000 */
[-C--:B------:R-:W-:Y:S01]  /*6c90*/  FFMA.FTZ R5, R14, R10.reuse, -R5 ;  /* 0x0000000a0e057223 */ /* 0x080fe20000010805 */
[----:B------:R-:W-:Y:S01]  /*6ca0*/  FMUL.FTZ R6, R27, R7 ;  /* 0x000000071b067220 */ /* 0x000fe20000410000 */
[----:B------:R-:W-:Y:S01]  /*6cb0*/  F2FP.F16.F32.PACK_AB R8, R8, R13 ;  /* 0x0000000d0808723e */ /* 0x000fe200000000ff */
[C---:B------:R-:W-:Y:S01]  /*6cc0*/  FMUL.FTZ R12, R21.reuse, R7 ;  /* 0x00000007150c7220 */ /* 0x040fe20000410000 */
[----:B------:R-:W-:Y:S01]  /*6cd0*/  FFMA.FTZ R10, R20, R10, R15 ;  /* 0x0000000a140a7223 */ /* 0x000fe2000001000f */
[-C--:B------:R-:W-:Y:S01]  /*6ce0*/  FFMA.FTZ R6, R21, R11.reuse, -R6 ;  /* 0x0000000b15067223 */ /* 0x080fe20000010806 */
[----:B------:R-:W-:Y:S01]  /*6cf0*/  F2FP.F16.F32.PACK_AB R9, R9, R4 ;  /* 0x000000040909723e */ /* 0x000fe200000000ff */
[----:B------:R-:W-:-:S02]  /*6d00*/  FFMA.FTZ R11, R27, R11, R12 ;  /* 0x0000000b1b0b7223 */ /* 0x000fc4000001000c */
[----:B------:R-:W-:-:S03]  /*6d10*/  F2FP.F16.F32.PACK_AB R10, R10, R5 ;  /* 0x000000050a0a723e */ /* 0x000fc600000000ff */
[----:B------:R-:W-:-:S05]  /*6d20*/  F2FP.F16.F32.PACK_AB R11, R11, R6 ;  /* 0x000000060b0b723e */ /* 0x000fca00000000ff */
[----:B------:R1:W-:Y:S02]  /*6d30*/  STS.128 [R3+0x1a400], R8 ;  /* 0x01a4000803007388 */ /* 0x0003e40000000c00 */
.L_x_514:
[----:B------:R-:W-:Y:S05]  /*6d40*/  BSYNC B1 ;  /* 0x0000000000017941 */ /* 0x000fea0003800000 */
.L_x_513:
[----:B------:R-:W-:Y:S05]  /*6d50*/  @P1 BRA `(.L_x_512) ;  /* 0x00000010001c1947 */ /* 0x000fea0003800000 */
[----:B------:R-:W1:Y:S01]  /*6d60*/  LDS.128 R4, [R0+0x2000] ;  /* 0x0020000000047984 */ /* 0x000e620000000c00 */
[----:B------:R-:W-:Y:S02]  /*6d70*/  HADD2.F32 R15, -RZ, R31.H0_H0 ;  /* 0x2000001fff0f7230 */ /* 0x000fe40000004100 */
[----:B------:R-:W-:Y:S02]  /*6d80*/  HADD2.F32 R13, -RZ, R33.H0_H0 ;  /* 0x20000021ff0d7230 */ /* 0x000fe40000004100 */
[----:B------:R-:W-:Y:S02]  /*6d90*/  HADD2.F32 R20, -RZ, R29.H0_H0 ;  /* 0x2000001dff147230 */ /* 0x000fe40000004100 */
[----:B------:R-:W-:Y:S02]  /*6da0*/  HADD2.F32 R14, -RZ, R35.H0_H0 ;  /* 0x20000023ff0e7230 */ /* 0x000fe40000004100 */
[----:B------:R-:W-:Y:S02]  /*6db0*/  HADD2.F32 R24, -RZ, R29.H1_H1 ;  /* 0x3000001dff187230 */ /* 0x000fe40000004100 */
[----:B-1----:R-:W-:-:S02]  /*6dc0*/  HADD2.F32 R3, -RZ, R4.H0_H0 ;  /* 0x20000004ff037230 */ /* 0x002fc40000004100 */
[----:B------:R-:W-:Y:S02]  /*6dd0*/  HADD2.F32 R4, -RZ, R4.H1_H1 ;  /* 0x30000004ff047230 */ /* 0x000fe40000004100 */
[--C-:B------:R-:W-:Y:S02]  /*6de0*/  HADD2.F32 R8, -RZ, R5.reuse.H0_H0 ;  /* 0x20000005ff087230 */ /* 0x100fe40000004100 */
[----:B------:R-:W-:Y:S02]  /*6df0*/  HADD2.F32 R5, -RZ, R5.H1_H1 ;  /* 0x30000005ff057230 */ /* 0x000fe40000004100 */
[-C--:B------:R-:W-:Y:S01]  /*6e00*/  FMUL.FTZ R12, R15, R4.reuse ;  /* 0x000000040f0c7220 */ /* 0x080fe20000410000 */
[C---:B------:R-:W-:Y:S01]  /*6e10*/  FMUL.FTZ R4, R13.reuse, R4 ;  /* 0x000000040d047220 */ /* 0x040fe20000410000 */
[----:B------:R-:W-:Y:S02]  /*6e20*/  HADD2.F32 R9, -RZ, R6.H0_H0 ;  /* 0x20000006ff097230 */ /* 0x000fe40000004100 */
[----:B------:R-:W-:Y:S01]  /*6e30*/  FMUL.FTZ R11, R20, R5 ;  /* 0x00000005140b7220 */ /* 0x000fe20000410000 */
[----:B------:R-:W-:Y:S01]  /*6e40*/  FFMA.FTZ R12, R13, R3, -R12 ;  /* 0x000000030d0c7223 */ /* 0x000fe2000001080c */
[----:B------:R-:W-:-:S02]  /*6e50*/  HADD2.F32 R10, -RZ, R7.H0_H0 ;  /* 0x20000007ff0a7230 */ /* 0x000fc40000004100 */
[----:B------:R-:W-:Y:S01]  /*6e60*/  FFMA.FTZ R3, R15, R3, R4 ;  /* 0x000000030f037223 */ /* 0x000fe20000010004 */
[----:B------:R-:W-:Y:S02]  /*6e70*/  HADD2.F32 R6, -RZ, R6.H1_H1 ;  /* 0x30000006ff067230 */ /* 0x000fe40000004100 */
[C---:B------:R-:W-:Y:S01]  /*6e80*/  FMUL.FTZ R5, R14.reuse, R5 ;  /* 0x000000050e057220 */ /* 0x040fe20000410000 */
[----:B------:R-:W-:Y:S02]  /*6e90*/  HADD2.F32 R7, -RZ, R7.H1_H1 ;  /* 0x30000007ff077230 */ /* 0x000fe40000004100 */
[-C--:B------:R-:W-:Y:S01]  /*6ea0*/  FFMA.FTZ R11, R14, R8.reuse, -R11 ;  /* 0x000000080e0b7223 */ /* 0x080fe2000001080b */
[----:B------:R-:W-:Y:S02]  /*6eb0*/  HADD2.F32 R15, -RZ, R31.H1_H1 ;  /* 0x3000001fff0f7230 */ /* 0x000fe40000004100 */
[----:B------:R-:W-:Y:S01]  /*6ec0*/  FFMA.FTZ R8, R20, R8, R5 ;  /* 0x0000000814087223 */ /* 0x000fe20000010005 */
[----:B------:R-:W-:-:S02]  /*6ed0*/  HADD2.F32 R13, -RZ, R33.H1_H1 ;  /* 0x30000021ff0d7230 */ /* 0x000fc40000004100 */
[-C--:B------:R-:W-:Y:S01]  /*6ee0*/  FMUL.FTZ R5, R24, R7.reuse ;  /* 0x0000000718057220 */ /* 0x080fe20000410000 */
[----:B------:R-:W-:Y:S02]  /*6ef0*/  HADD2.F32 R14, -RZ, R35.H1_H1 ;  /* 0x30000023ff0e7230 */ /* 0x000fe40000004100 */
[----:B------:R-:W-:Y:S01]  /*6f00*/  FMUL.FTZ R4, R15, R6 ;  /* 0x000000060f047220 */ /* 0x000fe20000410000 */
[----:B------:R-:W-:Y:S01]  /*6f10*/  F2FP.F16.F32.PACK_AB R12, R3, R12 ;  /* 0x0000000c030c723e */ /* 0x000fe200000000ff */
[C---:B------:R-:W-:Y:S01]  /*6f20*/  FMUL.FTZ R6, R13.reuse, R6 ;  /* 0x000000060d067220 */ /* 0x040fe20000410000 */
[C---:B------:R-:W-:Y:S01]  /*6f30*/  FMUL.FTZ R7, R14.reuse, R7 ;  /* 0x000000070e077220 */ /* 0x040fe20000410000 */
[-C--:B------:R-:W-:Y:S01]  /*6f40*/  FFMA.FTZ R4, R13, R9.reuse, -R4 ;  /* 0x000000090d047223 */ /* 0x080fe20000010804 */
[-C--:B------:R-:W-:Y:S01]  /*6f50*/  FFMA.FTZ R5, R14, R10.reuse, -R5 ;  /* 0x0000000a0e057223 */ /* 0x080fe20000010805 */
[----:B------:R-:W-:Y:S01]  /*6f60*/  FFMA.FTZ R9, R15, R9, R6 ;  /* 0x000000090f097223 */ /* 0x000fe20000010006 */
[----:B------:R-:W-:Y:S01]  /*6f70*/  FFMA.FTZ R10, R24, R10, R7 ;  /* 0x0000000a180a7223 */ /* 0x000fe20000010007 */
[----:B------:R-:W-:-:S03]  /*6f80*/  F2FP.F16.F32.PACK_AB R13, R8, R11 ;  /* 0x0000000b080d723e */ /* 0x000fc600000000ff */
[----:B------:R-:W-:Y:S02]  /*6f90*/  F2FP.F16.F32.PACK_AB R14, R9, R4 ;  /* 0x00000004090e723e */ /* 0x000fe400000000ff */
[----:B------:R-:W-:-:S05]  /*6fa0*/  F2FP.F16.F32.PACK_AB R15, R10, R5 ;  /* 0x000000050a0f723e */ /* 0x000fca00000000ff */
[----:B------:R3:W-:Y:S01]  /*6fb0*/  STS.128 [R0+0x2000], R12 ;  /* 0x0020000c00007388 */ /* 0x0007e20000000c00 */
[----:B------:R-:W-:Y:S05]  /*6fc0*/  BRA `(.L_x_512) ;  /* 0x0000000c00807947 */ /* 0x000fea0003800000 */
.L_x_499:
[----:B------:R-:W1:Y:S01]  /*6fd0*/  LDC R9, c[0x0][0x3d4] ;  /* 0x0000f500ff097b82 */ /* 0x000e620000000800 */
[----:B------:R-:W-:Y:S01]  /*6fe0*/  IMAD R30, R85, -0x80, R30 ;  /* 0xffffff80551e7824 */ /* 0x000fe200078e021e */
[----:B------:R-:W-:Y:S02]  /*6ff0*/  CS2R R34, SRZ ;  /* 0x0000000000227805 */ /* 0x000fe4000001ff00 */
[----:B------:R-:W-:Y:S02]  /*7000*/  CS2R R32, SRZ ;  /* 0x0000000000207805 */ /* 0x000fe4000001ff00 */
[----:B------:R-:W-:Y:S02]  /*7010*/  CS2R R6, SRZ ;  /* 0x0000000000067805 */ /* 0x000fe4000001ff00 */
[----:B------:R-:W-:Y:S02]  /*7020*/  CS2R R4, SRZ ;  /* 0x0000000000047805 */ /* 0x000fe4000001ff00 */
[----:B------:R-:W-:-:S02]  /*7030*/  VIMNMX R30, R30, 0x80, PT ;  /* 0x000000801e1e7848 */ /* 0x000fc40003fe0100 */
[----:B-1----:R-:W-:-:S04]  /*7040*/  ISETP.GE.AND P0, PT, R16, R9, PT ;  /* 0x000000091000720c */ /* 0x002fc80003f06270 */
[----:B------:R-:W-:-:S13]  /*7050*/  ISETP.GE.OR P1, PT, R19, R30, P0 ;  /* 0x0000001e1300720c */ /* 0x000fda0000726670 */
[----:B------:R1:W5:Y:S04]  /*7060*/  @!P1 LDG.E.128 R32, desc[UR40][R36.64] ;  /* 0x0000002824209981 */ /* 0x000368000c1e1d00 */
[----:B------:R1:W5:Y:S01]  /*7070*/  @!P1 LDG.E.128 R4, desc[UR40][R38.64] ;  /* 0x0000002826049981 */ /* 0x000362000c1e1d00 */
[----:B------:R-:W-:Y:S01]  /*7080*/  UMOV UR4, 0xffffffff ;  /* 0xffffffff00047882 */ /* 0x000fe20000000000 */
[----:B------:R-:W-:Y:S02]  /*7090*/  LEA.HI R0, R212, R212, RZ, 0x1 ;  /* 0x000000d4d4007211 */ /* 0x000fe400078f08ff */
[----:B------:R-:W-:Y:S05]  /*70a0*/  BRA.DIV UR4, `(.L_x_515) ;  /* 0x000000e204c47947 */ /* 0x000fea000b800000 */
.L_x_685:
[----:B------:R-:W-:Y:S01]  /*70b0*/  UMOV UR4, 0xffffffff ;  /* 0xffffffff00047882 */ /* 0x000fe20000000000 */
[----:B------:R-:W-:Y:S02]  /*70c0*/  LOP3.LUT R3, R0, 0xfffffffe, RZ, 0xc0, !PT ;  /* 0xfffffffe00037812 */ /* 0x000fe400078ec0ff */
[----:B------:R-:W-:Y:S05]  /*70d0*/  BRA.DIV UR4, `(.L_x_516) ;  /* 0x000000e204e07947 */ /* 0x000fea000b800000 */
.L_x_688:
[----:B------:R-:W-:Y:S01]  /*70e0*/  UMOV UR4, 0xffffffff ;  /* 0xffffffff00047882 */ /* 0x000fe20000000000 */
[----:B------:R-:W-:Y:S02]  /*70f0*/  IMAD.IADD R3, R212, 0x1, -R3 ;  /* 0x00000001d4037824 */ /* 0x000fe400078e0a03 */
[----:B------:R-:W-:Y:S05]  /*7100*/  BRA.DIV UR4, `(.L_x_517) ;  /* 0x000000e204fc7947 */ /* 0x000fea000b800000 */
.L_x_691:
[----:B------:R-:W-:Y:S01]  /*7110*/  UMOV UR4, 0xffffffff ;  /* 0xffffffff00047882 */ /* 0x000fe20000000000 */
[----:B------:R-:W-:Y:S02]  /*7120*/  SHF.L.U32 R3, R3, 0x1f, RZ ;  /* 0x0000001f03037819 */ /* 0x000fe400000006ff */
[----:B------:R-:W-:Y:S05]  /*7130*/  BRA.DIV UR4, `(.L_x_518) ;  /* 0x000000e604187947 */ /* 0x000fea000b800000 */
.L_x_694:
[----:B------:R-:W2:Y:S01]  /*7140*/  SYNCS.PHASECHK.TRANS64.TRYWAIT P1, [R18+URZ+0x22800], R3 ;  /* 0x02280003120075a7 */ /* 0x000ea2000802017f */
[----:B-----5:R-:W-:Y:S01]  /*7150*/  IMAD.MOV.U32 R0, RZ, RZ, R35 ;  /* 0x000000ffff007224 */ /* 0x020fe200078e0023 */
[----:B------:R-:W-:Y:S01]  /*7160*/  MOV R40, R34 ;  /* 0x0000002200287202 */ /* 0x000fe20000000f00 */
[----:B------:R-:W-:Y:S01]  /*7170*/  IMAD.MOV.U32 R41, RZ, RZ, R32 ;  /* 0x000000ffff297224 */ /* 0x000fe200078e0020 */
[----:B------:R-:W-:Y:S01]  /*7180*/  SHF.R.U64 R44, R4, 0x10, R5 ;  /* 0x00000010042c7819 */ /* 0x000fe20000001205 */
[----:B------:R-:W-:Y:S01]  /*7190*/  IMAD.MOV.U32 R8, RZ, RZ, R33 ;  /* 0x000000ffff087224 */ /* 0x000fe200078e0021 */
[----:B------:R-:W-:Y:S01]  /*71a0*/  PRMT R40, R40, 0x5410, R0 ;  /* 0x0000541028287816 */ /* 0x000fe20000000000 */
[----:B-1----:R-:W-:Y:S01]  /*71b0*/  IMAD.MOV.U32 R39, RZ, RZ, R4 ;  /* 0x000000ffff277224 */ /* 0x002fe200078e0004 */
[----:B------:R-:W-:Y:S01]  /*71c0*/  SHF.R.U32.HI R4, RZ, 0x10, R5 ;  /* 0x00000010ff047819 */ /* 0x000fe20000011605 */
[----:B------:R-:W-:Y:S01]  /*71d0*/  IMAD.MOV.U32 R0, RZ, RZ, R7 ;  /* 0x000000ffff007224 */ /* 0x000fe200078e0007 */
[----:B------:R-:W-:Y:S01]  /*71e0*/  PRMT R41, R41, 0x5410, R8 ;  /* 0x0000541029297816 */ /* 0x000fe20000000008 */
[----:B------:R-:W-:Y:S01]  /*71f0*/  IMAD.MOV.U32 R8, RZ, RZ, R5 ;  /* 0x000000ffff087224 */ /* 0x000fe200078e0005 */
[----:B------:R-:W-:Y:S01]  /*7200*/  MOV R38, R6 ;  /* 0x0000000600267202 */ /* 0x000fe20000000f00 */
[----:B------:R-:W-:Y:S01]  /*7210*/  BSSY B1, `(.L_x_519) ;  /* 0x0000011000017945 */ /* 0x000fe20003800000 */
[----:B------:R-:W-:-:S02]  /*7220*/  SHF.R.U64 R42, R32, 0x10, R33 ;  /* 0x00000010202a7819 */ /* 0x000fc40000001221 */
[----:B------:R-:W-:Y:S02]  /*7230*/  SHF.R.U32.HI R10, RZ, 0x10, R33 ;  /* 0x00000010ff0a7819 */ /* 0x000fe40000011621 */
[--C-:B------:R-:W-:Y:S02]  /*7240*/  SHF.R.U64 R43, R34, 0x10, R35.reuse ;  /* 0x00000010222b7819 */ /* 0x100fe40000001223 */
[----:B------:R-:W-:Y:S02]  /*7250*/  SHF.R.U32.HI R11, RZ, 0x10, R35 ;  /* 0x00000010ff0b7819 */ /* 0x000fe40000011623 */
[--C-:B------:R-:W-:Y:S02]  /*7260*/  SHF.R.U64 R45, R6, 0x10, R7.reuse ;  /* 0x00000010062d7819 */ /* 0x100fe40000001207 */
[----:B------:R-:W-:Y:S02]  /*7270*/  SHF.R.U32.HI R5, RZ, 0x10, R7 ;  /* 0x00000010ff057819 */ /* 0x000fe40000011607 */
[----:B------:R-:W-:-:S02]  /*7280*/  ISETP.GE.OR P2, PT, R19, R30, P0 ;  /* 0x0000001e1300720c */ /* 0x000fc40000746670 */
[----:B------:R-:W-:Y:S01]  /*7290*/  PRMT R38, R38, 0x5410, R0 ;  /* 0x0000541026267816 */ /* 0x000fe20000000000 */
[----:B------:R-:W-:Y:S01]  /*72a0*/  IMAD.IADD R0, R16, 0x1, R9 ;  /* 0x0000000110007824 */ /* 0x000fe200078e0209 */
[----:B------:R-:W-:Y:S02]  /*72b0*/  ISETP.GE.OR P0, PT, R211, R30, P0 ;  /* 0x0000001ed300720c */ /* 0x000fe40000706670 */
[----:B------:R-:W-:Y:S02]  /*72c0*/  PRMT R42, R42, 0x5410, R10 ;  /* 0x000054102a2a7816 */ /* 0x000fe4000000000a */
[----:B------:R-:W-:Y:S02]  /*72d0*/  PRMT R43, R43, 0x5410, R11 ;  /* 0x000054102b2b7816 */ /* 0x000fe4000000000b */
[----:B------:R-:W-:Y:S02]  /*72e0*/  PRMT R39, R39, 0x5410, R8 ;  /* 0x0000541027277816 */ /* 0x000fe40000000008 */
[----:B------:R-:W-:-:S02]  /*72f0*/  PRMT R44, R44, 0x5410, R4 ;  /* 0x000054102c2c7816 */ /* 0x000fc40000000004 */
[----:B------:R-:W-:Y:S01]  /*7300*/  PRMT R45, R45, 0x5410, R5 ;  /* 0x000054102d2d7816 */ /* 0x000fe20000000005 */
[----:B--2---:R-:W-:Y:S06]  /*7310*/  @!P1 BRA `(.L_x_520) ;  /* 0x000000e000c89947 */ /* 0x004fec0003800000 */
.L_x_695:
[----:B------:R-:W-:Y:S05]  /*7320*/  BSYNC B1 ;  /* 0x0000000000017941 */ /* 0x000fea0003800000 */
.L_x_519:
[----:B------:R-:W-:Y:S01]  /*7330*/  BSSY B1, `(.L_x_521) ;  /* 0x0000059000017945 */ /* 0x000fe20003800000 */
[----:B-1----:R-:W-:-:S03]  /*7340*/  LOP3.LUT R3, R0, 0x38, RZ, 0xc0, !PT ;  /* 0x0000003800037812 */ /* 0x002fc600078ec0ff */
[----:B------:R-:W-:Y:S05]  /*7350*/  @P2 BRA `(.L_x_522) ;  /* 0x0000000400582947 */ /* 0x000fea0003800000 */
[----:B------:R-:W-:Y:S02]  /*7360*/  IMAD.SHL.U32 R0, R218, 0x40, RZ ;  /* 0x00000040da007824 */ /* 0x000fe400078e00ff */
[----:B------:R-:W-:Y:S02]  /*7370*/  HADD2.F32 R26, -RZ, R39.H0_H0 ;  /* 0x20000027ff1a7230 */ /* 0x000fe40000004100 */
[----:B------:R-:W-:Y:S01]  /*7380*/  HADD2.F32 R25, -RZ, R41.H0_H0 ;  /* 0x20000029ff197230 */ /* 0x000fe20000004100 */
[----:B------:R-:W-:Y:S01]  /*7390*/  LOP3.LUT R4, R0, 0x1c0, RZ, 0xc0, !PT ;  /* 0x000001c000047812 */ /* 0x000fe200078ec0ff */
[----:B------:R-:W-:-:S03]  /*73a0*/  HADD2.F32 R27, -RZ, R44.H0_H0 ;  /* 0x2000002cff1b7230 */ /* 0x000fc60000004100 */
[----:B------:R-:W-:Y:S02]  /*73b0*/  LOP3.LUT R0, R4, 0x38, R16, 0xf8, !PT ;  /* 0x0000003804007812 */ /* 0x000fe400078ef810 */
[----:B------:R-:W-:-:S04]  /*73c0*/  SHF.R.U32.HI R7, RZ, 0x3, R4 ;  /* 0x00000003ff077819 */ /* 0x000fc80000011604 */
[----:B------:R-:W-:-:S04]  /*73d0*/  LOP3.LUT R0, R0, R7, RZ, 0x3c, !PT ;  /* 0x0000000700007212 */ /* 0x000fc800078e3cff */
[----:B------:R-:W-:Y:S02]  /*73e0*/  LEA R5, R205, R0, 0x9 ;  /* 0x00000000cd057211 */ /* 0x000fe400078e48ff */
[----:B------:R-:W-:-:S03]  /*73f0*/  LOP3.LUT R0, R7, R3, R4, 0x1e, !PT ;  /* 0x0000000307007212 */ /* 0x000fc600078e1e04 */
[----:B------:R-:W-:Y:S02]  /*7400*/  IMAD R36, R5, 0x2, R18 ;  /* 0x0000000205247824 */ /* 0x000fe400078e0212 */
[----:B------:R-:W-:-:S03]  /*7410*/  IMAD R5, R205, 0x200, R0 ;  /* 0x00000200cd057824 */ /* 0x000fc600078e0200 */
[----:B------:R-:W1:Y:S01]  /*7420*/  LDS.128 R8, [R36+0x18400] ;  /* 0x0184000024087984 */ /* 0x000e620000000c00 */
[----:B------:R-:W-:-:S05]  /*7430*/  IMAD R37, R5, 0x2, R18 ;  /* 0x0000000205257824 */ /* 0x000fca00078e0212 */
[----:B------:R-:W2:Y:S01]  /*7440*/  LDS.128 R4, [R37+0x18400] ;  /* 0x0184000025047984 */ /* 0x000ea20000000c00 */
[--C-:B-1----:R-:W-:Y:S02]  /*7450*/  HADD2.F32 R0, -RZ, R8.reuse.H0_H0 ;  /* 0x20000008ff007230 */ /* 0x102fe40000004100 */
[----:B------:R-:W-:Y:S02]  /*7460*/  HADD2.F32 R8, -RZ, R8.H1_H1 ;  /* 0x30000008ff087230 */ /* 0x000fe40000004100 */
[----:B------:R-:W-:Y:S02]  /*7470*/  HADD2.F32 R12, -RZ, R9.H0_H0 ;  /* 0x20000009ff0c7230 */ /* 0x000fe40000004100 */
[--C-:B--2---:R-:W-:Y:S02]  /*7480*/  HADD2.F32 R15, -RZ, R4.reuse.H0_H0 ;  /* 0x20000004ff0f7230 */ /* 0x104fe40000004100 */
[----:B------:R-:W-:Y:S02]  /*7490*/  HADD2.F32 R4, -RZ, R4.H1_H1 ;  /* 0x30000004ff047230 */ /* 0x000fe40000004100 */
[----:B------:R-:W-:-:S02]  /*74a0*/  HADD2.F32 R20, -RZ, R5.H0_H0 ;  /* 0x20000005ff147230 */ /* 0x000fc40000004100 */
[CC--:B------:R-:W-:Y:S01]  /*74b0*/  FMUL.FTZ R29, R15.reuse, R26.reuse ;  /* 0x0000001a0f1d7220 */ /* 0x0c0fe20000410000 */
[----:B------:R-:W-:Y:S01]  /*74c0*/  FMUL.FTZ R31, R15, R25 ;  /* 0x000000190f1f7220 */ /* 0x000fe20000410000 */
[----:B------:R-:W-:Y:S02]  /*74d0*/  HADD2.F32 R15, -RZ, R42.H0_H0 ;  /* 0x2000002aff0f7230 */ /* 0x000fe40000004100 */
[----:B------:R-:W-:Y:S01]  /*74e0*/  FMUL.FTZ R33, R4, R27 ;  /* 0x0000001b04217220 */ /* 0x000fe20000410000 */
[C---:B------:R-:W-:Y:S01]  /*74f0*/  FFMA.FTZ R30, R0.reuse, R25, -R29 ;  /* 0x00000019001e7223 */ /* 0x040fe2000001081d */
[----:B------:R-:W-:Y:S02]  /*7500*/  HADD2.F32 R29, -RZ, R39.H1_H1 ;  /* 0x30000027ff1d7230 */ /* 0x000fe40000004100 */
[----:B------:R-:W-:Y:S01]  /*7510*/  FFMA.FTZ R31, R0, R26, R31 ;  /* 0x0000001a001f7223 */ /* 0x000fe2000001001f */
[----:B------:R-:W-:Y:S02]  /*7520*/  HADD2.F32 R25, -RZ, R41.H1_H1 ;  /* 0x30000029ff197230 */ /* 0x000fe40000004100 */
[-C--:B------:R-:W-:Y:S01]  /*7530*/  FMUL.FTZ R35, R4, R15.reuse ;  /* 0x0000000f04237220 */ /* 0x080fe20000410000 */
[----:B------:R-:W-:Y:S01]  /*7540*/  FFMA.FTZ R33, R8, R15, -R33 ;  /* 0x0000000f08217223 */ /* 0x000fe20000010821 */
[----:B------:R-:W-:Y:S01]  /*7550*/  FMUL.FTZ R15, R20, R29 ;  /* 0x0000001d140f7220 */ /* 0x000fe20000410000 */
[----:B------:R-:W-:-:S02]  /*7560*/  HADD2.F32 R5, -RZ, R5.H1_H1 ;  /* 0x30000005ff057230 */ /* 0x000fc40000004100 */
[-C--:B------:R-:W-:Y:S01]  /*7570*/  FMUL.FTZ R4, R20, R25.reuse ;  /* 0x0000001914047220 */ /* 0x080fe20000410000 */
[----:B------:R-:W-:Y:S02]  /*7580*/  HADD2.F32 R26, -RZ, R44.H1_H1 ;  /* 0x3000002cff1a7230 */ /* 0x000fe40000004100 */
[----:B------:R-:W-:Y:S01]  /*7590*/  FFMA.FTZ R25, R12, R25, -R15 ;  /* 0x000000190c197223 */ /* 0x000fe2000001080f */
[----:B------:R-:W-:Y:S02]  /*75a0*/  HADD2.F32 R0, -RZ, R42.H1_H1 ;  /* 0x3000002aff007230 */ /* 0x000fe40000004100 */
[----:B------:R-:W-:Y:S01]  /*75b0*/  FFMA.FTZ R20, R8, R27, R35 ;  /* 0x0000001b08147223 */ /* 0x000fe20000010023 */
[----:B------:R-:W-:Y:S02]  /*75c0*/  HADD2.F32 R9, -RZ, R9.H1_H1 ;  /* 0x30000009ff097230 */ /* 0x000fe40000004100 */
[----:B------:R-:W-:Y:S01]  /*75d0*/  FFMA.FTZ R12, R12, R29, R4 ;  /* 0x0000001d0c0c7223 */ /* 0x000fe20000010004 */
[----:B------:R-:W-:-:S02]  /*75e0*/  HADD2.F32 R21, -RZ, R6.H0_H0 ;  /* 0x20000006ff157230 */ /* 0x000fc40000004100 */
[C---:B------:R-:W-:Y:S01]  /*75f0*/  FMUL.FTZ R32, R5.reuse, R26 ;  /* 0x0000001a05207220 */ /* 0x040fe20000410000 */
[----:B------:R-:W-:Y:S02]  /*7600*/  HADD2.F32 R4, -RZ, R40.H0_H0 ;  /* 0x20000028ff047230 */ /* 0x000fe40000004100 */
[-C--:B------:R-:W-:Y:S01]  /*7610*/  FMUL.FTZ R34, R5, R0.reuse ;  /* 0x0000000005227220 */ /* 0x080fe20000410000 */
[----:B------:R-:W-:Y:S02]  /*7620*/  HADD2.F32 R8, -RZ, R38.H0_H0 ;  /* 0x20000026ff087230 */ /* 0x000fe40000004100 */
[----:B------:R-:W-:Y:S01]  /*7630*/  FFMA.FTZ R32, R9, R0, -R32 ;  /* 0x0000000009207223 */ /* 0x000fe20000010820 */
[----:B------:R-:W-:Y:S02]  /*7640*/  HADD2.F32 R6, -RZ, R6.H1_H1 ;  /* 0x30000006ff067230 */ /* 0x000fe40000004100 */
[----:B------:R-:W-:Y:S01]  /*7650*/  FMUL.FTZ R27, R21, R4 ;  /* 0x00000004151b7220 */ /* 0x000fe20000410000 */
[----:B------:R-:W-:-:S02]  /*7660*/  HADD2.F32 R15, -RZ, R45.H0_H0 ;  /* 0x2000002dff0f7230 */ /* 0x000fc40000004100 */
[----:B------:R-:W-:Y:S01]  /*7670*/  FMUL.FTZ R0, R21, R8 ;  /* 0x0000000815007220 */ /* 0x000fe20000410000 */
[--C-:B------:R-:W-:Y:S02]  /*7680*/  HADD2.F32 R13, -RZ, R10.reuse.H0_H0 ;  /* 0x2000000aff0d7230 */ /* 0x100fe40000004100 */
[----:B------:R-:W-:Y:S01]  /*7690*/  FFMA.FTZ R21, R9, R26, R34 ;  /* 0x0000001a09157223 */ /* 0x000fe20000010022 */
[----:B------:R-:W-:Y:S02]  /*76a0*/  HADD2.F32 R10, -RZ, R10.H1_H1 ;  /* 0x3000000aff0a7230 */ /* 0x000fe40000004100 */
[----:B------:R-:W-:Y:S01]  /*76b0*/  FMUL.FTZ R9, R6, R15 ;  /* 0x0000000f06097220 */ /* 0x000fe20000410000 */
[----:B------:R-:W-:Y:S02]  /*76c0*/  HADD2.F32 R5, -RZ, R43.H0_H0 ;  /* 0x2000002bff057230 */ /* 0x000fe40000004100 */
[C---:B------:R-:W-:Y:S01]  /*76d0*/  FFMA.FTZ R26, R13.reuse, R4, -R0 ;  /* 0x000000040d1a7223 */ /* 0x040fe20000010800 */
[----:B------:R-:W-:Y:S01]  /*76e0*/  FFMA.FTZ R27, R13, R8, R27 ;  /* 0x000000080d1b7223 */ /* 0x000fe2000001001b */
[--C-:B------:R-:W-:Y:S01]  /*76f0*/  HADD2.F32 R24, -RZ, R7.reuse.H0_H0 ;  /* 0x20000007ff187230 */ /* 0x100fe20000004100 */
[----:B------:R-:W-:Y:S01]  /*7700*/  F2FP.F16.F32.PACK_AB R8, R20, R31 ;  /* 0x0000001f1408723e */ /* 0x000fe200000000ff */
[----:B------:R-:W-:Y:S01]  /*7710*/  FFMA.FTZ R13, R10, R5, -R9 ;  /* 0x000000050a0d7223 */ /* 0x000fe20000010809 */
[----:B------:R-:W-:-:S02]  /*7720*/  HADD2.F32 R7, -RZ, R7.H1_H1 ;  /* 0x30000007ff077230 */ /* 0x000fc40000004100 */
[----:B------:R-:W-:Y:S01]  /*7730*/  FMUL.FTZ R29, R6, R5 ;  /* 0x00000005061d7220 */ /* 0x000fe20000410000 */
[----:B------:R-:W-:Y:S02]  /*7740*/  HADD2.F32 R9, -RZ, R38.H1_H1 ;  /* 0x30000026ff097230 */ /* 0x000fe40000004100 */
[----:B------:R-:W-:Y:S02]  /*7750*/  HADD2.F32 R4, -RZ, R45.H1_H1 ;  /* 0x3000002dff047230 */ /* 0x000fe40000004100 */
[----:B------:R-:W-:Y:S01]  /*7760*/  FFMA.FTZ R10, R10, R15, R29 ;  /* 0x0000000f0a0a7223 */ /* 0x000fe2000001001d */
[----:B------:R-:W-:Y:S02]  /*7770*/  HADD2.F32 R5, -RZ, R40.H1_H1 ;  /* 0x30000028ff057230 */ /* 0x000fe40000004100 */
[----:B------:R-:W-:Y:S01]  /*7780*/  FMUL.FTZ R15, R24, R9 ;  /* 0x00000009180f7220 */ /* 0x000fe20000410000 */
[----:B------:R-:W-:Y:S02]  /*7790*/  HADD2.F32 R0, -RZ, R43.H1_H1 ;  /* 0x3000002bff007230 */ /* 0x000fe40000004100 */
[----:B------:R-:W-:Y:S01]  /*77a0*/  FMUL.FTZ R6, R7, R4 ;  /* 0x0000000407067220 */ /* 0x000fe20000410000 */
[----:B------:R-:W-:-:S02]  /*77b0*/  HADD2.F32 R14, -RZ, R11.H0_H0 ;  /* 0x2000000bff0e7230 */ /* 0x000fc40000004100 */
[----:B------:R-:W-:Y:S01]  /*77c0*/  FMUL.FTZ R24, R24, R5 ;  /* 0x0000000518187220 */ /* 0x000fe20000410000 */
[----:B------:R-:W-:Y:S02]  /*77d0*/  HADD2.F32 R11, -RZ, R11.H1_H1 ;  /* 0x3000000bff0b7230 */ /* 0x000fe40000004100 */
[-C--:B------:R-:W-:Y:S01]  /*77e0*/  FMUL.FTZ R29, R7, R0.reuse ;  /* 0x00000000071d7220 */ /* 0x080fe20000410000 */
[----:B------:R-:W-:Y:S01]  /*77f0*/  F2FP.F16.F32.PACK_AB R10, R10, R27 ;  /* 0x0000001b0a0a723e */ /* 0x000fe200000000ff */
[C---:B------:R-:W-:Y:S01]  /*7800*/  FFMA.FTZ R7, R14.reuse, R5, -R15 ;  /* 0x000000050e077223 */ /* 0x040fe2000001080f */
[----:B------:R-:W-:Y:S01]  /*7810*/  FFMA.FTZ R24, R14, R9, R24 ;  /* 0x000000090e187223 */ /* 0x000fe20000010018 */
[C---:B------:R-:W-:Y:S01]  /*7820*/  FFMA.FTZ R0, R11.reuse, R0, -R6 ;  /* 0x000000000b007223 */ /* 0x040fe20000010806 */
[----:B------:R-:W-:Y:S01]  /*7830*/  FFMA.FTZ R11, R11, R4, R29 ;  /* 0x000000040b0b7223 */ /* 0x000fe2000001001d */
[----:B------:R-:W-:Y:S02]  /*7840*/  F2FP.F16.F32.PACK_AB R4, R33, R30 ;  /* 0x0000001e2104723e */ /* 0x000fe400000000ff */
[----:B------:R-:W-:-:S02]  /*7850*/  F2FP.F16.F32.PACK_AB R5, R32, R25 ;  /* 0x000000192005723e */ /* 0x000fc400000000ff */
[----:B------:R-:W-:Y:S02]  /*7860*/  F2FP.F16.F32.PACK_AB R6, R13, R26 ;  /* 0x0000001a0d06723e */ /* 0x000fe400000000ff */
[----:B------:R-:W-:Y:S02]  /*7870*/  F2FP.F16.F32.PACK_AB R7, R0, R7 ;  /* 0x000000070007723e */ /* 0x000fe400000000ff */
[----:B------:R-:W-:Y:S02]  /*7880*/  F2FP.F16.F32.PACK_AB R9, R21, R12 ;  /* 0x0000000c1509723e */ /* 0x000fe400000000ff */
[----:B------:R-:W-:Y:S01]  /*7890*/  F2FP.F16.F32.PACK_AB R11, R11, R24 ;  /* 0x000000180b0b723e */ /* 0x000fe200000000ff */
[----:B------:R1:W-:Y:S04]  /*78a0*/  STS.128 [R36+0x18400], R4 ;  /* 0x0184000424007388 */ /* 0x0003e80000000c00 */
[----:B------:R1:W-:Y:S02]  /*78b0*/  STS.128 [R37+0x18400], R8 ;  /* 0x0184000825007388 */ /* 0x0003e40000000c00 */
.L_x_522:
[----:B------:R-:W-:Y:S05]  /*78c0*/  BSYNC B1 ;  /* 0x0000000000017941 */ /* 0x000fea0003800000 */
.L_x_521:
[----:B------:R-:W-:Y:S05]  /*78d0*/  @P0 BRA `(.L_x_512) ;  /* 0x00000004003c0947 */ /* 0x000fea0003800000 */
[----:B------:R-:W-:Y:S01]  /*78e0*/  LOP3.LUT R3, R234, R3, R204, 0x1e, !PT ;  /* 0x00000003ea037212 */ /* 0x000fe200078e1ecc */
[----:B-1----:R-:W1:Y:S01]  /*78f0*/  LDS.128 R8, [R229+0x18400] ;  /* 0x01840000e5087984 */ /* 0x002e620000000c00 */
[----:B------:R-:W-:Y:S02]  /*7900*/  HADD2.F32 R30, -RZ, R39.H0_H0 ;  /* 0x20000027ff1e7230 */ /* 0x000fe40000004100 */
[----:B------:R-:W-:Y:S01]  /*7910*/  IADD3 R3, R206, R3, RZ ;  /* 0x00000003ce037210 */ /* 0x000fe20007ffe0ff */
[----:B------:R-:W-:Y:S02]  /*7920*/  HADD2.F32 R26, -RZ, R41.H0_H0 ;  /* 0x20000029ff1a7230 */ /* 0x000fe40000004100 */
[----:B------:R-:W-:Y:S02]  /*7930*/  HADD2.F32 R32, -RZ, R44.H0_H0 ;  /* 0x2000002cff207230 */ /* 0x000fe40000004100 */
[----:B------:R-:W-:Y:S02]  /*7940*/  IMAD R3, R3, 0x2, R18 ;  /* 0x0000000203037824 */ /* 0x000fe400078e0212 */
[----:B------:R-:W-:-:S02]  /*7950*/  HADD2.F32 R34, -RZ, R39.H1_H1 ;  /* 0x30000027ff227230 */ /* 0x000fc40000004100 */
[----:B------:R-:W-:Y:S01]  /*7960*/  HADD2.F32 R35, -RZ, R44.H1_H1 ;  /* 0x3000002cff237230 */ /* 0x000fe20000004100 */
[----:B------:R-:W2:Y:S01]  /*7970*/  LDS.128 R4, [R3+0x18400] ;  /* 0x0184000003047984 */ /* 0x000ea20000000c00 */
[----:B------:R-:W-:Y:S02]  /*7980*/  HADD2.F32 R37, -RZ, R38.H0_H0 ;  /* 0x20000026ff257230 */ /* 0x000fe40000004100 */
[----:B------:R-:W-:Y:S02]  /*7990*/  HADD2.F32 R33, -RZ, R40.H0_H0 ;  /* 0x20000028ff217230 */ /* 0x000fe40000004100 */
[--C-:B-1----:R-:W-:Y:S02]  /*79a0*/  HADD2.F32 R0, -RZ, R8.reuse.H0_H0 ;  /* 0x20000008ff007230 */ /* 0x102fe40000004100 */
[----:B------:R-:W-:Y:S02]  /*79b0*/  HADD2.F32 R8, -RZ, R8.H1_H1 ;  /* 0x30000008ff087230 */ /* 0x000fe40000004100 */
[----:B------:R-:W-:-:S02]  /*79c0*/  HADD2.F32 R12, -RZ, R9.H0_H0 ;  /* 0x20000009ff0c7230 */ /* 0x000fc40000004100 */
[----:B------:R-:W-:Y:S02]  /*79d0*/  HADD2.F32 R9, -RZ, R9.H1_H1 ;  /* 0x30000009ff097230 */ /* 0x000fe40000004100 */
[--C-:B------:R-:W-:Y:S02]  /*79e0*/  HADD2.F32 R13, -RZ, R10.reuse.H0_H0 ;  /* 0x2000000aff0d7230 */ /* 0x100fe40000004100 */
[----:B------:R-:W-:Y:S02]  /*79f0*/  HADD2.F32 R10, -RZ, R10.H1_H1 ;  /* 0x3000000aff0a7230 */ /* 0x000fe40000004100 */
[----:B------:R-:W-:Y:S02]  /*7a00*/  HADD2.F32 R14, -RZ, R11.H0_H0 ;  /* 0x2000000bff0e7230 */ /* 0x000fe40000004100 */
[--C-:B--2---:R-:W-:Y:S02]  /*7a10*/  HADD2.F32 R15, -RZ, R4.reuse.H0_H0 ;  /* 0x20000004ff0f7230 */ /* 0x104fe40000004100 */
[----:B------:R-:W-:-:S02]  /*7a20*/  HADD2.F32 R4, -RZ, R4.H1_H1 ;  /* 0x30000004ff047230 */ /* 0x000fc40000004100 */
[--C-:B------:R-:W-:Y:S02]  /*7a30*/  HADD2.F32 R20, -RZ, R5.reuse.H0_H0 ;  /* 0x20000005ff147230 */ /* 0x100fe40000004100 */
[-C--:B------:R-:W-:Y:S01]  /*7a40*/  FMUL.FTZ R25, R30, R15.reuse ;  /* 0x0000000f1e197220 */ /* 0x080fe20000410000 */
[----:B------:R-:W-:Y:S01]  /*7a50*/  FMUL.FTZ R15, R26, R15 ;  /* 0x0000000f1a0f7220 */ /* 0x000fe20000410000 */
[----:B------:R-:W-:Y:S01]  /*7a60*/  FMUL.FTZ R27, R32, R4 ;  /* 0x00000004201b7220 */ /* 0x000fe20000410000 */
[----:B------:R-:W-:Y:S02]  /*7a70*/  HADD2.F32 R5, -RZ, R5.H1_H1 ;  /* 0x30000005ff057230 */ /* 0x000fe40000004100 */
[-C--:B------:R-:W-:Y:S01]  /*7a80*/  FFMA.FTZ R25, R26, R0.reuse, -R25 ;  /* 0x000000001a197223 */ /* 0x080fe20000010819 */
[----:B------:R-:W-:Y:S02]  /*7a90*/  HADD2.F32 R26, -RZ, R42.H0_H0 ;  /* 0x2000002aff1a7230 */ /* 0x000fe40000004100 */
[----:B------:R-:W-:Y:S01]  /*7aa0*/  FFMA.FTZ R15, R30, R0, R15 ;  /* 0x000000001e0f7223 */ /* 0x000fe2000001000f */
[----:B------:R-:W-:-:S02]  /*7ab0*/  HADD2.F32 R30, -RZ, R41.H1_H1 ;  /* 0x30000029ff1e7230 */ /* 0x000fc40000004100 */
[----:B------:R-:W-:Y:S02]  /*7ac0*/  HADD2.F32 R21, -RZ, R6.H0_H0 ;  /* 0x20000006ff157230 */ /* 0x000fe40000004100 */
[C---:B------:R-:W-:Y:S01]  /*7ad0*/  FMUL.FTZ R29, R26.reuse, R4 ;  /* 0x000000041a1d7220 */ /* 0x040fe20000410000 */
[----:B------:R-:W-:Y:S01]  /*7ae0*/  FFMA.FTZ R0, R26, R8, -R27 ;  /* 0x000000081a007223 */ /* 0x000fe2000001081b */
[-C--:B------:R-:W-:Y:S01]  /*7af0*/  FMUL.FTZ R27, R34, R20.reuse ;  /* 0x00000014221b7220 */ /* 0x080fe20000410000 */
[----:B------:R-:W-:Y:S01]  /*7b00*/  FMUL.FTZ R31, R30, R20 ;  /* 0x000000141e1f7220 */ /* 0x000fe20000410000 */
[----:B------:R-:W-:Y:S01]  /*7b10*/  FFMA.FTZ R8, R32, R8, R29 ;  /* 0x0000000820087223 */ /* 0x000fe2000001001d */
[----:B------:R-:W-:Y:S02]  /*7b20*/  HADD2.F32 R29, -RZ, R42.H1_H1 ;  /* 0x3000002aff1d7230 */ /* 0x000fe40000004100 */
[----:B------:R-:W-:Y:S01]  /*7b30*/  FFMA.FTZ R27, R30, R12, -R27 ;  /* 0x0000000c1e1b7223 */ /* 0x000fe2000001081b */
[----:B------:R-:W-:-:S02]  /*7b40*/  HADD2.F32 R6, -RZ, R6.H1_H1 ;  /* 0x30000006ff067230 */ /* 0x000fc40000004100 */
[----:B------:R-:W-:Y:S01]  /*7b50*/  FFMA.FTZ R31, R34, R12, R31 ;  /* 0x0000000c221f7223 */ /* 0x000fe2000001001f */
[----:B------:R-:W-:Y:S02]  /*7b60*/  HADD2.F32 R32, -RZ, R45.H0_H0 ;  /* 0x2000002dff207230 */ /* 0x000fe40000004100 */
[-C--:B------:R-:W-:Y:S01]  /*7b70*/  FMUL.FTZ R4, R35, R5.reuse ;  /* 0x0000000523047220 */ /* 0x080fe20000410000 */
[----:B------:R-:W-:Y:S01]  /*7b80*/  FMUL.FTZ R12, R29, R5 ;  /* 0x000000051d0c7220 */ /* 0x000fe20000410000 */
[----:B------:R-:W-:Y:S02]  /*7b90*/  HADD2.F32 R30, -RZ, R43.H0_H0 ;  /* 0x2000002bff1e7230 */ /* 0x000fe40000004100 */
[----:B------:R-:W-:Y:S01]  /*7ba0*/  FMUL.FTZ R20, R37, R21 ;  /* 0x0000001525147220 */ /* 0x000fe20000410000 */
[----:B------:R-:W-:Y:S01]  /*7bb0*/  FMUL.FTZ R5, R32, R6 ;  /* 0x0000000620057220 */ /* 0x000fe20000410000 */
[--C-:B------:R-:W-:Y:S02]  /*7bc0*/  HADD2.F32 R24, -RZ, R7.reuse.H0_H0 ;  /* 0x20000007ff187230 */ /* 0x100fe40000004100 */
[----:B------:R-:W-:Y:S01]  /*7bd0*/  FFMA.FTZ R4, R29, R9, -R4 ;  /* 0x000000091d047223 */ /* 0x000fe20000010804 */
[----:B------:R-:W-:Y:S01]  /*7be0*/  FMUL.FTZ R26, R33, R21 ;  /* 0x00000015211a7220 */ /* 0x000fe20000410000 */
[----:B------:R-:W-:Y:S01]  /*7bf0*/  FFMA.FTZ R12, R35, R9, R12 ;  /* 0x00000009230c7223 */ /* 0x000fe2000001000c */
[----:B------:R-:W-:Y:S01]  /*7c00*/  FFMA.FTZ R20, R33, R13, -R20 ;  /* 0x0000000d21147223 */ /* 0x000fe20000010814 */
[----:B------:R-:W-:-:S02]  /*7c10*/  HADD2.F32 R7, -RZ, R7.H1_H1 ;  /* 0x30000007ff077230 */ /* 0x000fc40000004100 */
[C---:B------:R-:W-:Y:S01]  /*7c20*/  FMUL.FTZ R9, R30.reuse, R6 ;  /* 0x000000061e097220 */ /* 0x040fe20000410000 */
[-C--:B------:R-:W-:Y:S01]  /*7c30*/  FFMA.FTZ R5, R30, R10.reuse, -R5 ;  /* 0x0000000a1e057223 */ /* 0x080fe20000010805 */
[----:B------:R-:W-:Y:S02]  /*7c40*/  HADD2.F32 R34, -RZ, R38.H1_H1 ;  /* 0x30000026ff227230 */ /* 0x000fe40000004100 */
[----:B------:R-:W-:Y:S01]  /*7c50*/  FFMA.FTZ R26, R37, R13, R26 ;  /* 0x0000000d251a7223 */ /* 0x000fe2000001001a */
[----:B------:R-:W-:Y:S02]  /*7c60*/  HADD2.F32 R33, -RZ, R45.H1_H1 ;  /* 0x3000002dff217230 */ /* 0x000fe40000004100 */
[----:B------:R-:W-:Y:S01]  /*7c70*/  FFMA.FTZ R9, R32, R10, R9 ;  /* 0x0000000a20097223 */ /* 0x000fe20000010009 */
[----:B------:R-:W-:Y:S02]  /*7c80*/  HADD2.F32 R30, -RZ, R40.H1_H1 ;  /* 0x30000028ff1e7230 */ /* 0x000fe40000004100 */
[----:B------:R-:W-:Y:S01]  /*7c90*/  FMUL.FTZ R13, R34, R24 ;  /* 0x00000018220d7220 */ /* 0x000fe20000410000 */
[----:B------:R-:W-:-:S02]  /*7ca0*/  HADD2.F32 R29, -RZ, R43.H1_H1 ;  /* 0x3000002bff1d7230 */ /* 0x000fc40000004100 */
[-C--:B------:R-:W-:Y:S01]  /*7cb0*/  FMUL.FTZ R6, R33, R7.reuse ;  /* 0x0000000721067220 */ /* 0x080fe20000410000 */
[----:B------:R-:W-:Y:S02]  /*7cc0*/  HADD2.F32 R11, -RZ, R11.H1_H1 ;  /* 0x3000000bff0b7230 */ /* 0x000fe40000004100 */
[C---:B------:R-:W-:Y:S01]  /*7cd0*/  FMUL.FTZ R21, R30.reuse, R24 ;  /* 0x000000181e157220 */ /* 0x040fe20000410000 */
[-C--:B------:R-:W-:Y:S01]  /*7ce0*/  FFMA.FTZ R13, R30, R14.reuse, -R13 ;  /* 0x0000000e1e0d7223 */ /* 0x080fe2000001080d */
[C---:B------:R-:W-:Y:S01]  /*7cf0*/  FMUL.FTZ R10, R29.reuse, R7 ;  /* 0x000000071d0a7220 */ /* 0x040fe20000410000 */
[----:B------:R-:W-:Y:S01]  /*7d00*/  F2FP.F16.F32.PACK_AB R32, R0, R25 ;  /* 0x000000190020723e */ /* 0x000fe200000000ff */
[-C--:B------:R-:W-:Y:S01]  /*7d10*/  FFMA.FTZ R6, R29, R11.reuse, -R6 ;  /* 0x0000000b1d067223 */ /* 0x080fe20000010806 */
[----:B------:R-:W-:Y:S01]  /*7d20*/  FFMA.FTZ R21, R34, R14, R21 ;  /* 0x0000000e22157223 */ /* 0x000fe20000010015 */
[----:B------:R-:W-:Y:S01]  /*7d30*/  FFMA.FTZ R10, R33, R11, R10 ;  /* 0x0000000b210a7223 */ /* 0x000fe2000001000a */
[----:B------:R-:W-:-:S02]  /*7d40*/  F2FP.F16.F32.PACK_AB R33, R4, R27 ;  /* 0x0000001b0421723e */ /* 0x000fc400000000ff */
[----:B------:R-:W-:Y:S02]  /*7d50*/  F2FP.F16.F32.PACK_AB R34, R5, R20 ;  /* 0x000000140522723e */ /* 0x000fe400000000ff */
[----:B------:R-:W-:Y:S02]  /*7d60*/  F2FP.F16.F32.PACK_AB R35, R6, R13 ;  /* 0x0000000d0623723e */ /* 0x000fe400000000ff */
[----:B------:R-:W-:Y:S02]  /*7d70*/  F2FP.F16.F32.PACK_AB R24, R8, R15 ;  /* 0x0000000f0818723e */ /* 0x000fe400000000ff */
[----:B------:R-:W-:Y:S01]  /*7d80*/  F2FP.F16.F32.PACK_AB R25, R12, R31 ;  /* 0x0000001f0c19723e */ /* 0x000fe200000000ff */
[----:B------:R4:W-:Y:S01]  /*7d90*/  STS.128 [R229+0x18400], R32 ;  /* 0x01840020e5007388 */ /* 0x0009e20000000c00 */
[----:B------:R-:W-:Y:S02]  /*7da0*/  F2FP.F16.F32.PACK_AB R26, R9, R26 ;  /* 0x0000001a091a723e */ /* 0x000fe400000000ff */
[----:B------:R-:W-:-:S05]  /*7db0*/  F2FP.F16.F32.PACK_AB R27, R10, R21 ;  /* 0x000000150a1b723e */ /* 0x000fca00000000ff */
[----:B------:R4:W-:Y:S02]  /*7dc0*/  STS.128 [R3+0x18400], R24 ;  /* 0x0184001803007388 */ /* 0x0009e40000000c00 */
.L_x_512:
[----:B------:R-:W-:Y:S05]  /*7dd0*/  BSYNC B0 ;  /* 0x0000000000007941 */ /* 0x000fea0003800000 */
.L_x_498:
[----:B------:R-:W-:Y:S01]  /*7de0*/  @!PT LDS RZ, [RZ] ;  /* 0x00000000fffff984 */ /* 0x000fe20000000800 */
[----:B------:R-:W-:Y:S01]  /*7df0*/  @!PT LDS RZ, [RZ] ;  /* 0x00000000fffff984 */ /* 0x000fe20000000800 */
[----:B------:R-:W-:Y:S01]  /*7e00*/  @!PT LDS RZ, [RZ] ;  /* 0x00000000fffff984 */ /* 0x000fe20000000800 */
[----:B------:R-:W-:Y:S01]  /*7e10*/  @!PT LDS RZ, [RZ] ;  /* 0x00000000fffff984 */ /* 0x000fe20000000800 */
[----:B------:R5:W-:Y:S06]  /*7e20*/  MEMBAR.ALL.CTA ;  /* 0x0000000000007992 */ /* 0x000bec0000008000 */
[----:B-----5:R-:W5:Y:S01]  /*7e30*/  FENCE.VIEW.ASYNC.S ;  /* 0x00000000000073c6 */ /* 0x020f620000000000 */
[----:B------:R-:W-:Y:S05]  /*7e40*/  WARPSYNC.ALL ;  /* 0x0000000000007948 */ /* 0x000fea0003800000 */
[----:B-----5:R-:W-:Y:S06]  /*7e50*/  BAR.SYNC.DEFER_BLOCKING 0xd, 0x100 ;  /* 0x0344000000007b1d */ /* 0x020fec0000010000 */
.L_x_495:
[----:B--23--:R-:W2:Y:S01]  /*7e60*/  S2R R0, SR_TID.X ;  /* 0x0000000000007919 */ /* 0x00cea20000002100 */
[----:B------:R-:W-:Y:S05]  /*7e70*/  WARPSYNC.ALL ;  /* 0x0000000000007948 */ /* 0x000fea0003800000 */
[----:B--2---:R-:W-:-:S05]  /*7e80*/  SHF.R.U32.HI R0, RZ, 0x7, R0 ;  /* 0x00000007ff007819 */ /* 0x004fca0000011600 */
[----:B------:R-:W-:Y:S02]  /*7e90*/  VIADD R12, R0, 0x8 ;  /* 0x00000008000c7836 */ /* 0x000fe40000000000 */
[----:B------:R-:W-:-:S03]  /*7ea0*/  IMAD.U32 R0, RZ, RZ, UR44 ;  /* 0x0000002cff007e24 */ /* 0x000fc6000f8e00ff */
[----:B------:R2:W-:Y:S02]  /*7eb0*/  BAR.SYNC.DEFER_BLOCKING R12, 0x100 ;  /* 0x0004000c0000751d */ /* 0x0005e40000010000 */
[----:B------:R-:W-:-:S13]  /*7ec0*/  ISETP.NE.AND P0, PT, R0, 0x3, PT ;  /* 0x000000030000780c */ /* 0x000fda0003f05270 */
[----:B--2---:R-:W-:Y:S05]  /*7ed0*/  @!P0 BRA `(.L_x_523) ;  /* 0x0000000000048947 */ /* 0x004fea0003800000 */
[----:B------:R-:W-:Y:S01]  /*7ee0*/  BPT.TRAP 0x1 ;  /* 0x000000040000795c */ /* 0x000fe20000300000 */
.L_x_523:
[----:B-1--4-:R-:W-:Y:S02]  /*7ef0*/  LEA R3, R22, R18, 0x3 ;  /* 0x0000001216037211 */ /* 0x012fe400078e18ff */
[----:B------:R-:W-:-:S04]  /*7f00*/  SHF.L.U32 R72, R200, 0x1f, RZ ;  /* 0x0000001fc8487819 */ /* 0x000fc800000006ff */
[----:B------:R1:W2:Y:S01]  /*7f10*/  SYNCS.PHASECHK.TRANS64.TRYWAIT P1, [R3+URZ+0x22830], R72 ;  /* 0x02283048030075a7 */ /* 0x0002a2000802017f */
[----:B------:R-:W-:Y:S05]  /*7f20*/  @!P0 BRA `(.L_x_524) ;  /* 0x0000000000048947 */ /* 0x000fea0003800000 */
[----:B------:R-:W-:Y:S01]  /*7f30*/  BPT.TRAP 0x1 ;  /* 0x000000040000795c */ /* 0x000fe20000300000 */
.L_x_524:
[----:B------:R-:W-:Y:S01]  /*7f40*/  VIADD R0, R18, 0x1c400 ;  /* 0x0001c40012007836 */ /* 0x000fe20000000000 */
[----:B------:R-:W-:Y:S01]  /*7f50*/  LOP3.LUT R4, R28, 0x10000, RZ, 0xfc, !PT ;  /* 0x000100001c047812 */ /* 0x000fe200078efcff */
[----:B------:R-:W-:-:S03]  /*7f60*/  IMAD.MOV.U32 R5, RZ, RZ, 0x40000040 ;  /* 0x40000040ff057424 */ /* 0x000fc600078e00ff */
[----:B------:R-:W-:-:S04]  /*7f70*/  SHF.R.U32.HI R0, RZ, 0x4, R0 ;  /* 0x00000004ff007819 */ /* 0x000fc80000011600 */
[----:B------:R-:W-:-:S04]  /*7f80*/  LOP3.LUT R0, R0, 0x3fff, RZ, 0xc0, !PT ;  /* 0x00003fff00007812 */ /* 0x000fc800078ec0ff */
[----:B------:R-:W-:Y:S01]  /*7f90*/  LOP3.LUT R0, R0, 0x10000, RZ, 0xfc, !PT ;  /* 0x0001000000007812 */ /* 0x000fe200078efcff */
[----:B--2---:R-:W-:Y:S06]  /*7fa0*/  @P1 BRA `(.L_x_525) ;  /* 0x0000000000081947 */ /* 0x004fec0003800000 */
[----:B------:R-:W2:Y:S02]  /*7fb0*/  SYNCS.PHASECHK.TRANS64.TRYWAIT P1, [R3+URZ+0x22830], R72 ;  /* 0x02283048030075a7 */ /* 0x000ea4000802017f */
[----:B--2---:R-:W-:Y:S05]  /*7fc0*/  @!P1 BRA `(.L_x_526) ;  /* 0x000000d400b09947 */ /* 0x004fea0003800000 */
.L_x_525:
[----:B------:R-:W-:Y:S01]  /*7fd0*/  IMAD R14, R22, 0x300, R0 ;  /* 0x00000300160e7824 */ /* 0x000fe200078e0200 */
[----:B------:R-:W-:Y:S05]  /*7fe0*/  WARPSYNC.ALL ;  /* 0x0000000000007948 */ /* 0x000fea0003800000 */
[----:B------:R-:W-:Y:S01]  /*7ff0*/  IMAD.MOV.U32 R15, RZ, RZ, 0x40000040 ;  /* 0x40000040ff0f7424 */ /* 0x000fe200078e00ff */
[----:B------:R-:W-:Y:S01]  /*8000*/  R2UR UR4, R4 ;  /* 0x00000000040472ca */ /* 0x000fe200000e0000 */
[----:B-----5:R-:W-:Y:S01]  /*8010*/  WARPGROUP.ARRIVE ;  /* 0x00000000000079c5 */ /* 0x020fe20000000000 */
[----:B------:R-:W-:Y:S01]  /*8020*/  R2UR UR5, R5 ;  /* 0x00000000050572ca */ /* 0x000fe200000e0000 */
[C---:B------:R-:W-:Y:S01]  /*8030*/  VIADD R6, R14.reuse, 0x2 ;  /* 0x000000020e067836 */ /* 0x040fe20000000000 */
[----:B------:R-:W-:Y:S01]  /*8040*/  R2UR UR6, R14 ;  /* 0x000000000e0672ca */ /* 0x000fe200000e0000 */
[----:B------:R-:W-:Y:S01]  /*8050*/  IMAD.MOV.U32 R11, RZ, RZ, 0x40000040 ;  /* 0x40000040ff0b7424 */ /* 0x000fe200078e00ff */
[----:B------:R-:W-:Y:S01]  /*8060*/  R2UR UR7, R15 ;  /* 0x000000000f0772ca */ /* 0x000fe200000e0000 */
[----:B------:R-:W-:Y:S01]  /*8070*/  IMAD.MOV.U32 R7, RZ, RZ, 0x40000040 ;  /* 0x40000040ff077424 */ /* 0x000fe200078e00ff */
[C---:B------:R-:W-:Y:S01]  /*8080*/  IADD3 R10, R4.reuse, 0x2, RZ ;  /* 0x00000002040a7810 */ /* 0x040fe20007ffe0ff */
[----:B------:R-:W-:Y:S01]  /*8090*/  IMAD.MOV.U32 R9, RZ, RZ, 0x40000040 ;  /* 0x40000040ff097424 */ /* 0x000fe200078e00ff */
[----:B------:R-:W-:Y:S01]  /*80a0*/  IADD3 R8, R4, 0x4, RZ ;  /* 0x0000000404087810 */ /* 0x000fe20007ffe0ff */
[----:B------:R-:W-:Y:S01]  /*80b0*/  IMAD.MOV.U32 R15, RZ, RZ, 0x40000040 ;  /* 0x40000040ff0f7424 */ /* 0x000fe200078e00ff */
[----:B------:R-:W3:Y:S07]  /*80c0*/  S2R R73, SR_TID.X ;  /* 0x0000000000497919 */ /* 0x000eee0000002100 */
[----:B------:R-:W-:Y:S01]  /*80d0*/  HGMMA.64x96x16.F32 R24, gdesc[UR4], RZ, !UPT, gsb0 ;  /* 0x01600000041879f0 */ /* 0x000fe2000c0008ff */
[----:B------:R-:W-:-:S02]  /*80e0*/  R2UR UR4, R10 ;  /* 0x000000000a0472ca */ /* 0x000fc400000e0000 */
[----:B------:R-:W-:Y:S02]  /*80f0*/  R2UR UR5, R11 ;  /* 0x000000000b0572ca */ /* 0x000fe400000e0000 */
[----:B------:R-:W-:Y:S01]  /*8100*/  R2UR UR6, R6 ;  /* 0x00000000060672ca */ /* 0x000fe200000e0000 */
[C---:B------:R-:W-:Y:S01]  /*8110*/  VIADD R6, R14.reuse, 0x4 ;  /* 0x000000040e067836 */ /* 0x040fe20000000000 */
[----:B------:R-:W-:Y:S01]  /*8120*/  R2UR UR7, R7 ;  /* 0x00000000070772ca */ /* 0x000fe200000e0000 */
[----:B------:R-:W-:Y:S02]  /*8130*/  IMAD.MOV.U32 R7, RZ, RZ, 0x40000040 ;  /* 0x40000040ff077424 */ /* 0x000fe400078e00ff */
[----:B------:R-:W-:Y:S01]  /*8140*/  VIADD R14, R14, 0x6 ;  /* 0x000000060e0e7836 */ /* 0x000fe20000000000 */
[----:B---3--:R-:W-:Y:S01]  /*8150*/  LOP3.LUT R73, R73, 0x7f, RZ, 0xc0, !PT ;  /* 0x0000007f49497812 */ /* 0x008fe200078ec0ff */
[----:B------:R-:W-:Y:S02]  /*8160*/  WARPGROUP.DEPBAR.LE gsb0, 0x0 ;  /* 0x00008000000079c5 */ /* 0x000fe40000010000 */
[----:B------:R-:W-:-:S06]  /*8170*/  WARPGROUP.ARRIVE ;  /* 0x00000000000079c5 */ /* 0x000fcc0000000000 */
[----:B------:R-:W-:Y:S01]  /*8180*/  HGMMA.64x96x16.F32 R24, gdesc[UR4], R24, gsb0 ;  /* 0x01600000041879f0 */ /* 0x000fe20008000818 */
[----:B------:R-:W-:Y:S02]  /*8190*/  R2UR UR4, R8 ;  /* 0x00000000080472ca */ /* 0x000fe400000e0000 */
[----:B------:R-:W-:Y:S02]  /*81a0*/  R2UR UR5, R9 ;  /* 0x00000000090572ca */ /* 0x000fe400000e0000 */
[----:B------:R-:W-:Y:S02]  /*81b0*/  R2UR UR6, R6 ;  /* 0x00000000060672ca */ /* 0x000fe400000e0000 */
[----:B------:R-:W-:Y:S01]  /*81c0*/  R2UR UR7, R7 ;  /* 0x00000000070772ca */ /* 0x000fe200000e0000 */
[----:B------:R-:W-:Y:S01]  /*81d0*/  IMAD.MOV.U32 R7, RZ, RZ, 0x40000040 ;  /* 0x40000040ff077424 */ /* 0x000fe200078e00ff */
[----:B------:R-:W-:Y:S01]  /*81e0*/  IADD3 R6, R4, 0x6, RZ ;  /* 0x0000000604067810 */ /* 0x000fe20007ffe0ff */
[----:B------:R-:W-:-:S02]  /*81f0*/  WARPGROUP.DEPBAR.LE gsb0, 0x0 ;  /* 0x00008000000079c5 */ /* 0x000fc40000010000 */
[----:B------:R-:W-:-:S08]  /*8200*/  WARPGROUP.ARRIVE ;  /* 0x00000000000079c5 */ /* 0x000fd00000000000 */
[----:B------:R-:W-:Y:S01]  /*8210*/  HGMMA.64x96x16.F32 R24, gdesc[UR4], R24, gsb0 ;  /* 0x01600000041879f0 */ /* 0x000fe20008000818 */
[----:B------:R-:W-:Y:S02]  /*8220*/  R2UR UR4, R6 ;  /* 0x00000000060472ca */ /* 0x000fe400000e0000 */
[----:B------:R-:W-:Y:S02]  /*8230*/  R2UR UR5, R7 ;  /* 0x00000000070572ca */ /* 0x000fe400000e0000 */
[----:B------:R-:W-:Y:S02]  /*8240*/  R2UR UR6, R14 ;  /* 0x000000000e0672ca */ /* 0x000fe400000e0000 */
[----:B------:R-:W-:Y:S01]  /*8250*/  R2UR UR7, R15 ;  /* 0x000000000f0772ca */ /* 0x000fe200000e0000 */
[----:B------:R-:W-:-:S05]  /*8260*/  IMAD R15, R177, -0x60, R176 ;  /* 0xffffffa0b10f7824 */ /* 0x000fca00078e02b0 */
[----:B------:R-:W-:-:S05]  /*8270*/  IADD3 R20, R15, 0x60, RZ ;  /* 0x000000600f147810 */ /* 0x000fca0007ffe0ff */
[----:B------:R-:W-:-:S05]  /*8280*/  IMAD R20, R231, -0x2, R20 ;  /* 0xfffffffee7147824 */ /* 0x000fca00078e0214 */
[C---:B------:R-:W-:Y:S02]  /*8290*/  ISETP.GT.AND P2, PT, R20.reuse, RZ, PT ;  /* 0x000000ff1400720c */ /* 0x040fe40003f44270 */
[C---:B------:R-:W-:Y:S02]  /*82a0*/  ISETP.GT.AND P3, PT, R20.reuse, 0x1, PT ;  /* 0x000000011400780c */ /* 0x040fe40003f64270 */
[C---:B------:R-:W-:Y:S02]  /*82b0*/  ISETP.GT.AND P4, PT, R20.reuse, 0x8, PT ;  /* 0x000000081400780c */ /* 0x040fe40003f84270 */
[C---:B------:R-:W-:Y:S02]  /*82c0*/  ISETP.GT.AND P5, PT, R20.reuse, 0x9, PT ;  /* 0x000000091400780c */ /* 0x040fe40003fa4270 */
[----:B------:R-:W-:Y:S01]  /*82d0*/  ISETP.GT.AND P1, PT, R20, 0x10, PT ;  /* 0x000000101400780c */ /* 0x000fe20003f24270 */
[----:B------:R-:W-:Y:S02]  /*82e0*/  WARPGROUP.DEPBAR.LE gsb0, 0x0 ;  /* 0x00008000000079c5 */ /* 0x000fe40000010000 */
[----:B------:R-:W-:-:S06]  /*82f0*/  WARPGROUP.ARRIVE ;  /* 0x00000000000079c5 */ /* 0x000fcc0000000000 */
[----:B------:R-:W-:Y:S01]  /*8300*/  HGMMA.64x96x16.F32 R24, gdesc[UR4], R24, gsb0 ;  /* 0x01600000041879f0 */ /* 0x000fe20008000818 */
[----:B------:R-:W-:Y:S01]  /*8310*/  ULDC UR4, c[0x0][0x9d8] ;  /* 0x0002760000047ab9 */ /* 0x000fe20000000800 */
[----:B------:R-:W-:Y:S02]  /*8320*/  ULDC UR5, c[0x0][0x988] ;  /* 0x0002620000057ab9 */ /* 0x000fe40000000800 */
[----:B------:R-:W-:Y:S01]  /*8330*/  IMAD.U32 R21, RZ, RZ, UR5 ;  /* 0x00000005ff157e24 */ /* 0x000fe2000f8e00ff */
        /* <DEDUP_REMOVED lines=40> */
[----:B0-----:R-:W-:Y:S01]  /*85c0*/  FSEL R76, R28, -INF , P4 ;  /* 0xff8000001c4c7808 */ /* 0x001fe20002000000 */
[----:B------:R-:W-:Y:S01]  /*85d0*/  FMUL.FTZ R57, R57, UR4 ;  /* 0x0000000439397c20 */ /* 0x000fe20008410000 */
[----:B------:R-:W-:Y:S01]  /*85e0*/  FMUL.FTZ R54, R54, UR4 ;  /* 0x0000000436367c20 */ /* 0x000fe20008410000 */
[----:B------:R-:W-:Y:S01]  /*85f0*/  FMUL.FTZ R60, R60, UR4 ;  /* 0x000000043c3c7c20 */ /* 0x000fe20008410000 */
[----:B------:R-:W-:Y:S01]  /*8600*/  FMNMX.FTZ R15, R76, R15, !PT ;  /* 0x0000000f4c0f7209 */ /* 0x000fe20007810000 */
[----:B------:R-:W-:Y:S01]  /*8610*/  FMUL.FTZ R55, R55, UR4 ;  /* 0x0000000437377c20 */ /* 0x000fe20008410000 */
[----:B------:R-:W-:Y:S01]  /*8620*/  FMUL.FTZ R61, R61, UR4 ;  /* 0x000000043d3d7c20 */ /* 0x000fe20008410000 */
[----:B------:R-:W0:Y:S01]  /*8630*/  MUFU.TANH R32, R32 ;  /* 0x0000002000207308 */ /* 0x000e220000002400 */
        /* <DEDUP_REMOVED lines=10> */
[----:B------:R-:W-:Y:S01]  /*86e0*/  ISETP.GT.AND P2, PT, R20, 0x11, PT ;  /* 0x000000111400780c */ /* 0x000fe20003f44270 */
[----:B------:R-:W-:Y:S01]  /*86f0*/  FMUL.FTZ R69, R69, UR4 ;  /* 0x0000000445457c20 */ /* 0x000fe20008410000 */
[----:B------:R-:W-:Y:S01]  /*8700*/  FMUL.FTZ R63, R63, UR4 ;  /* 0x000000043f3f7c20 */ /* 0x000fe20008410000 */
[----:B------:R-:W-:Y:S01]  /*8710*/  FMUL.FTZ R66, R66, UR4 ;  /* 0x0000000442427c20 */ /* 0x000fe20008410000 */
[----:B------:R-:W-:Y:S01]  /*8720*/  FMUL.FTZ R67, R67, UR4 ;  /* 0x0000000443437c20 */ /* 0x000fe20008410000 */
[----:B------:R-:W4:Y:S01]  /*8730*/  MUFU.TANH R33, R33 ;  /* 0x0000002100217308 */ /* 0x000f220000002400 */
[----:B0-----:R-:W-:Y:S01]  /*8740*/  FSEL R80, R32, -INF , P1 ;  /* 0xff80000020507808 */ /* 0x001fe20000800000 */
[----:B------:R-:W-:Y:S01]  /*8750*/  FMUL.FTZ R70, R70, UR4 ;  /* 0x0000000446467c20 */ /* 0x000fe20008410000 */
[----:B------:R-:W-:-:S02]  /*8760*/  FMUL.FTZ R71, R71, UR4 ;  /* 0x0000000447477c20 */ /* 0x000fc40008410000 */
[----:B------:R-:W-:-:S03]  /*8770*/  FMNMX.FTZ R15, R80, R15, !PT ;  /* 0x0000000f500f7209 */ /* 0x000fc60007810000 */
[----:B------:R-:W0:Y:S01]  /*8780*/  MUFU.TANH R30, R30 ;  /* 0x0000001e001e7308 */ /* 0x000e220000002400 */
[----:B---3--:R-:W-:Y:S02]  /*8790*/  FSEL R13, R13, -INF , P3 ;  /* 0xff8000000d0d7808 */ /* 0x008fe40001800000 */
[----:B------:R-:W-:-:S05]  /*87a0*/  ISETP.GT.AND P3, PT, R20, 0x18, PT ;  /* 0x000000181400780c */ /* 0x000fca0003f64270 */
[----:B------:R-:W3:Y:S01]  /*87b0*/  MUFU.TANH R36, R36 ;  /* 0x0000002400247308 */ /* 0x000ee20000002400 */
[----:B----4-:R-:W-:-:S04]  /*87c0*/  FSEL R82, R33, -INF , P2 ;  /* 0xff80000021527808 */ /* 0x010fc80001000000 */
[----:B------:R-:W-:-:S03]  /*87d0*/  FMNMX.FTZ R15, R82, R15, !PT ;  /* 0x0000000f520f7209 */ /* 0x000fc60007810000 */
[----:B------:R-:W4:Y:S01]  /*87e0*/  MUFU.TANH R31, R31 ;  /* 0x0000001f001f7308 */ /* 0x000f220000002400 */
[----:B0-----:R-:W-:Y:S02]  /*87f0*/  FSEL R24, R30, -INF , P4 ;  /* 0xff8000001e187808 */ /* 0x001fe40002000000 */
[----:B------:R-:W-:-:S05]  /*8800*/  ISETP.GT.AND P4, PT, R20, 0x19, PT ;  /* 0x000000191400780c */ /* 0x000fca0003f84270 */
[----:B------:R-:W0:Y:S01]  /*8810*/  MUFU.TANH R37, R37 ;  /* 0x0000002500257308 */ /* 0x000e220000002400 */
[----:B---3--:R-:W-:-:S04]  /*8820*/  FSEL R84, R36, -INF , P3 ;  /* 0xff80000024547808 */ /* 0x008fc80001800000 */
[----:B------:R-:W-:-:S03]  /*8830*/  FMNMX.FTZ R15, R84, R15, !PT ;  /* 0x0000000f540f7209 */ /* 0x000fc60007810000 */
[----:B------:R-:W3:Y:S01]  /*8840*/  MUFU.TANH R34, R34 ;  /* 0x0000002200227308 */ /* 0x000ee20000002400 */
[----:B----4-:R-:W-:Y:S02]  /*8850*/  FSEL R26, R31, -INF , P5 ;  /* 0xff8000001f1a7808 */ /* 0x010fe40002800000 */
[----:B------:R-:W-:-:S05]  /*8860*/  ISETP.GT.AND P5, PT, R20, 0x20, PT ;  /* 0x000000201400780c */ /* 0x000fca0003fa4270 */
[----:B------:R-:W4:Y:S01]  /*8870*/  MUFU.TANH R40, R40 ;  /* 0x0000002800287308 */ /* 0x000f220000002400 */
[----:B0-----:R-:W-:-:S04]  /*8880*/  FSEL R86, R37, -INF , P4 ;  /* 0xff80000025567808 */ /* 0x001fc80002000000 */
        /* <DEDUP_REMOVED lines=92> */
[----:B---3--:R-:W-:-:S04]  /*8e50*/  FSEL R112, R69, -INF , P5 ;  /* 0xff80000045707808 */ /* 0x008fc80002800000 */
[----:B------:R-:W-:-:S03]  /*8e60*/  FMNMX.FTZ R15, R112, R15, !PT ;  /* 0x0000000f700f7209 */ /* 0x000fc60007810000 */
[----:B------:R-:W3:Y:S01]  /*8e70*/  MUFU.TANH R67, R67 ;  /* 0x0000004300437308 */ /* 0x000ee20000002400 */
[----:B----4-:R-:W-:Y:S01]  /*8e80*/  FSEL R58, R63, -INF , P1 ;  /* 0xff8000003f3a7808 */ /* 0x010fe20000800000 */
[----:B------:R-:W4:Y:S06]  /*8e90*/  SHFL.BFLY PT, R20, R15, 0x2, 0x1f ;  /* 0x0c401f000f147f89 */ /* 0x000f2c00000e0000 */
[----:B------:R-:W1:Y:S01]  /*8ea0*/  MUFU.TANH R70, R70 ;  /* 0x0000004600467308 */ /* 0x000e620000002400 */
[----:B0-----:R-:W-:-:S07]  /*8eb0*/  FSEL R66, R66, -INF , P2 ;  /* 0xff80000042427808 */ /* 0x001fce0001000000 */
[----:B------:R-:W0:Y:S01]  /*8ec0*/  MUFU.TANH R71, R71 ;  /* 0x0000004700477308 */ /* 0x000e220000002400 */
[----:B---3--:R-:W-:Y:S02]  /*8ed0*/  FSEL R62, R67, -INF , P3 ;  /* 0xff800000433e7808 */ /* 0x008fe40001800000 */
[----:B-1----:R-:W-:Y:S02]  /*8ee0*/  FSEL R70, R70, -INF , P4 ;  /* 0xff80000046467808 */ /* 0x002fe40002000000 */
[----:B----4-:R-:W-:Y:S02]  /*8ef0*/  FMNMX.FTZ R27, R15, R20, !PT ;  /* 0x000000140f1b7209 */ /* 0x010fe40007810000 */
[----:B------:R-:W-:-:S03]  /*8f00*/  FMNMX.FTZ R15, R14, R13, !PT ;  /* 0x0000000d0e0f7209 */ /* 0x000fc60007810000 */
[----:B------:R-:W1:Y:S01]  /*8f10*/  SHFL.BFLY PT, R20, R27, 0x1, 0x1f ;  /* 0x0c201f001b147f89 */ /* 0x000e6200000e0000 */
[----:B------:R-:W-:-:S04]  /*8f20*/  FMNMX.FTZ R15, R24, R15, !PT ;  /* 0x0000000f180f7209 */ /* 0x000fc80007810000 */
[----:B------:R-:W-:-:S04]  /*8f30*/  FMNMX.FTZ R15, R26, R15, !PT ;  /* 0x0000000f1a0f7209 */ /* 0x000fc80007810000 */
[----:B------:R-:W-:Y:S02]  /*8f40*/  FMNMX.FTZ R15, R28, R15, !PT ;  /* 0x0000000f1c0f7209 */ /* 0x000fe40007810000 */
[----:B-1----:R-:W-:-:S04]  /*8f50*/  FMNMX.FTZ R20, R27, R20, !PT ;  /* 0x000000141b147209 */ /* 0x002fc80007810000 */
[C---:B------:R-:W-:Y:S01]  /*8f60*/  FSETP.NEU.FTZ.AND P6, PT, R20.reuse, -INF , PT ;  /* 0xff8000001400780b */ /* 0x040fe20003fdd000 */
[----:B------:R-:W-:-:S05]  /*8f70*/  FMUL.FTZ R29, R20, R21 ;  /* 0x00000015141d7220 */ /* 0x000fca0000410000 */
[----:B------:R-:W-:-:S05]  /*8f80*/  FSEL R31, R29, RZ, P6 ;  /* 0x000000ff1d1f7208 */ /* 0x000fca0003000000 */
[--C-:B------:R-:W-:Y:S01]  /*8f90*/  FFMA.FTZ R29, R25, R21, -R31.reuse ;  /* 0x00000015191d7223 */ /* 0x100fe2000001081f */
[----:B------:R-:W-:Y:S01]  /*8fa0*/  FMNMX.FTZ R25, R30, R15, !PT ;  /* 0x0000000f1e197209 */ /* 0x000fe20007810000 */
[--C-:B------:R-:W-:Y:S01]  /*8fb0*/  FFMA.FTZ R152, R74, R21, -R31.reuse ;  /* 0x000000154a987223 */ /* 0x100fe2000001081f */
[----:B0-----:R-:W-:Y:S01]  /*8fc0*/  FSEL R74, R71, -INF , P5 ;  /* 0xff800000474a7808 */ /* 0x001fe20002800000 */
[----:B------:R0:W-:Y:S01]  /*8fd0*/  MUFU.EX2 R15, R29 ;  /* 0x0000001d000f7308 */ /* 0x0001e20000000800 */
[----:B------:R-:W-:Y:S01]  /*8fe0*/  FMNMX.FTZ R25, R32, R25, !PT ;  /* 0x0000001920197209 */ /* 0x000fe20007810000 */
[-CC-:B------:R-:W-:Y:S01]  /*8ff0*/  FFMA.FTZ R154, R76, R21.reuse, -R31.reuse ;  /* 0x000000154c9a7223 */ /* 0x180fe2000001081f */
[-CC-:B------:R-:W-:Y:S01]  /*9000*/  FFMA.FTZ R78, R78, R21.reuse, -R31.reuse ;  /* 0x000000154e4e7223 */ /* 0x180fe2000001081f */
[--C-:B------:R-:W-:Y:S01]  /*9010*/  FFMA.FTZ R156, R80, R21, -R31.reuse ;  /* 0x00000015509c7223 */ /* 0x100fe2000001081f */
[----:B------:R-:W-:Y:S01]  /*9020*/  FMNMX.FTZ R25, R34, R25, !PT ;  /* 0x0000001922197209 */ /* 0x000fe20007810000 */
[-CC-:B------:R-:W-:Y:S01]  /*9030*/  FFMA.FTZ R82, R82, R21.reuse, -R31.reuse ;  /* 0x0000001552527223 */ /* 0x180fe2000001081f */
[--C-:B------:R-:W-:Y:S01]  /*9040*/  FFMA.FTZ R84, R84, R21, -R31.reuse ;  /* 0x0000001554547223 */ /* 0x100fe2000001081f */
[----:B------:R-:W-:Y:S01]  /*9050*/  MUFU.EX2 R152, R152 ;  /* 0x0000009800987308 */ /* 0x000fe20000000800 */
        /* <DEDUP_REMOVED lines=20> */
[----:B0-----:R-:W-:Y:S01]  /*91a0*/  FMNMX.FTZ R29, R46, R27, !PT ;  /* 0x0000001b2e1d7209 */ /* 0x001fe20007810000 */
[-CC-:B------:R-:W-:Y:S01]  /*91b0*/  FFMA.FTZ R64, R64, R21.reuse, -R31.reuse ;  /* 0x0000001540407223 */ /* 0x180fe2000001081f */
[--C-:B------:R-:W-:Y:S01]  /*91c0*/  FFMA.FTZ R110, R110, R21, -R31.reuse ;  /* 0x000000156e6e7223 */ /* 0x100fe2000001081f */
[----:B------:R-:W-:Y:S01]  /*91d0*/  MUFU.EX2 R156, R156 ;  /* 0x0000009c009c7308 */ /* 0x000fe20000000800 */
[----:B------:R-:W-:Y:S01]  /*91e0*/  FMNMX.FTZ R29, R48, R29, !PT ;  /* 0x0000001d301d7209 */ /* 0x000fe20007810000 */
[-CC-:B------:R-:W-:Y:S01]  /*91f0*/  FFMA.FTZ R68, R68, R21.reuse, -R31.reuse ;  /* 0x0000001544447223 */ /* 0x180fe2000001081f */
[----:B------:R-:W-:-:S02]  /*9200*/  FFMA.FTZ R31, R112, R21, -R31 ;  /* 0x00000015701f7223 */ /* 0x000fc4000001081f */
[----:B------:R-:W-:-:S03]  /*9210*/  FMNMX.FTZ R29, R50, R29, !PT ;  /* 0x0000001d321d7209 */ /* 0x000fc60007810000 */
[----:B------:R-:W-:Y:S01]  /*9220*/  MUFU.EX2 R27, R82 ;  /* 0x00000052001b7308 */ /* 0x000fe20000000800 */
[----:B------:R-:W-:-:S04]  /*9230*/  FMNMX.FTZ R29, R52, R29, !PT ;  /* 0x0000001d341d7209 */ /* 0x000fc80007810000 */
[----:B------:R-:W-:-:S03]  /*9240*/  FMNMX.FTZ R29, R54, R29, !PT ;  /* 0x0000001d361d7209 */ /* 0x000fc60007810000 */
[----:B------:R-:W-:Y:S01]  /*9250*/  MUFU.EX2 R84, R84 ;  /* 0x0000005400547308 */ /* 0x000fe20000000800 */
[----:B------:R-:W-:-:S04]  /*9260*/  FMNMX.FTZ R29, R56, R29, !PT ;  /* 0x0000001d381d7209 */ /* 0x000fc80007810000 */
[----:B------:R-:W-:-:S03]  /*9270*/  FMNMX.FTZ R29, R58, R29, !PT ;  /* 0x0000001d3a1d7209 */ /* 0x000fc60007810000 */
[----:B------:R-:W0:Y:S01]  /*9280*/  MUFU.EX2 R33, R86 ;  /* 0x0000005600217308 */ /* 0x000e220000000800 */
[----:B------:R-:W-:-:S04]  /*9290*/  FMNMX.FTZ R29, R66, R29, !PT ;  /* 0x0000001d421d7209 */ /* 0x000fc80007810000 */
[----:B------:R-:W-:-:S03]  /*92a0*/  FMNMX.FTZ R29, R62, R29, !PT ;  /* 0x0000001d3e1d7209 */ /* 0x000fc60007810000 */
[----:B------:R-:W-:Y:S01]  /*92b0*/  MUFU.EX2 R88, R88 ;  /* 0x0000005800587308 */ /* 0x000fe20000000800 */
[----:B------:R-:W-:-:S04]  /*92c0*/  FMNMX.FTZ R29, R70, R29, !PT ;  /* 0x0000001d461d7209 */ /* 0x000fc80007810000 */
[----:B------:R-:W-:-:S03]  /*92d0*/  FMNMX.FTZ R29, R74, R29, !PT ;  /* 0x0000001d4a1d7209 */ /* 0x000fc60007810000 */
[----:B------:R-:W1:Y:S01]  /*92e0*/  MUFU.EX2 R35, R90 ;  /* 0x0000005a00237308 */ /* 0x000e620000000800 */
[----:B0-----:R-:W-:Y:S01]  /*92f0*/  F2FP.F16.F32.PACK_AB R158, R33, R84 ;  /* 0x00000054219e723e */ /* 0x001fe200000000ff */
[----:B------:R-:W0:Y:S06]  /*9300*/  SHFL.BFLY PT, R76, R29, 0x2, 0x1f ;  /* 0x0c401f001d4c7f89 */ /* 0x000e2c00000e0000 */
[----:B------:R-:W-:Y:S08]  /*9310*/  MUFU.EX2 R92, R92 ;  /* 0x0000005c005c7308 */ /* 0x000ff00000000800 */
[----:B------:R-:W3:Y:S01]  /*9320*/  MUFU.EX2 R37, R94 ;  /* 0x0000005e00257308 */ /* 0x000ee20000000800 */
[----:B-1----:R-:W-:-:S07]  /*9330*/  F2FP.F16.F32.PACK_AB R160, R35, R88 ;  /* 0x0000005823a0723e */ /* 0x002fce00000000ff */
[----:B------:R-:W-:Y:S01]  /*9340*/  MUFU.EX2 R96, R96 ;  /* 0x0000006000607308 */ /* 0x000fe20000000800 */
[----:B0-----:R-:W-:-:S05]  /*9350*/  FMNMX.FTZ R76, R29, R76, !PT ;  /* 0x0000004c1d4c7209 */ /* 0x001fca0007810000 */
[----:B------:R-:W0:Y:S02]  /*9360*/  SHFL.BFLY PT, R29, R76, 0x1, 0x1f ;  /* 0x0c201f004c1d7f89 */ /* 0x000e2400000e0000 */
[----:B------:R-:W1:Y:S01]  /*9370*/  MUFU.EX2 R39, R98 ;  /* 0x0000006200277308 */ /* 0x000e620000000800 */
[----:B---3--:R-:W-:-:S07]  /*9380*/  F2FP.F16.F32.PACK_AB R162, R37, R92 ;  /* 0x0000005c25a2723e */ /* 0x008fce00000000ff */
[----:B------:R-:W-:Y:S08]  /*9390*/  MUFU.EX2 R100, R100 ;  /* 0x0000006400647308 */ /* 0x000ff00000000800 */
[----:B------:R-:W3:Y:S01]  /*93a0*/  MUFU.EX2 R41, R102 ;  /* 0x0000006600297308 */ /* 0x000ee20000000800 */
[----:B-1----:R-:W-:Y:S02]  /*93b0*/  F2FP.F16.F32.PACK_AB R164, R39, R96 ;  /* 0x0000006027a4723e */ /* 0x002fe400000000ff */
[----:B0-----:R-:W-:-:S05]  /*93c0*/  FMNMX.FTZ R178, R76, R29, !PT ;  /* 0x0000001d4cb27209 */ /* 0x001fca0007810000 */
[----:B------:R-:W-:Y:S01]  /*93d0*/  MUFU.EX2 R104, R104 ;  /* 0x0000006800687308 */ /* 0x000fe20000000800 */
[C---:B------:R-:W-:Y:S01]  /*93e0*/  FSETP.NEU.FTZ.AND P1, PT, R178.reuse, -INF , PT ;  /* 0xff800000b200780b */ /* 0x040fe20003f3d000 */
[----:B------:R-:W-:-:S06]  /*93f0*/  FMUL.FTZ R47, R178, R21 ;  /* 0x00000015b22f7220 */ /* 0x000fcc0000410000 */
[----:B------:R-:W0:Y:S01]  /*9400*/  MUFU.EX2 R43, R106 ;  /* 0x0000006a002b7308 */ /* 0x000e220000000800 */
[----:B------:R-:W-:Y:S02]  /*9410*/  FSEL R47, R47, RZ, P1 ;  /* 0x000000ff2f2f7208 */ /* 0x000fe40000800000 */
[----:B------:R-:W-:Y:S02]  /*9420*/  ISETP.NE.AND P1, PT, R73, RZ, PT ;  /* 0x000000ff4900720c */ /* 0x000fe40003f25270 */
[----:B------:R-:W1:Y:S01]  /*9430*/  S2R R73, SR_TID.X ;  /* 0x0000000000497919 */ /* 0x000e620000002100 */
[-CC-:B------:R-:W-:Y:S01]  /*9440*/  FFMA.FTZ R14, R14, R21.reuse, -R47.reuse ;  /* 0x000000150e0e7223 */ /* 0x180fe2000001082f */
[-CC-:B------:R-:W-:Y:S01]  /*9450*/  FFMA.FTZ R13, R13, R21.reuse, -R47.reuse ;  /* 0x000000150d0d7223 */ /* 0x180fe2000001082f */
[-CC-:B------:R-:W-:Y:S01]  /*9460*/  FFMA.FTZ R24, R24, R21.reuse, -R47.reuse ;  /* 0x0000001518187223 */ /* 0x180fe2000001082f */
[-CC-:B------:R-:W-:Y:S01]  /*9470*/  FFMA.FTZ R26, R26, R21.reuse, -R47.reuse ;  /* 0x000000151a1a7223 */ /* 0x180fe2000001082f */
[-CC-:B------:R-:W-:Y:S01]  /*9480*/  FFMA.FTZ R28, R28, R21.reuse, -R47.reuse ;  /* 0x000000151c1c7223 */ /* 0x180fe2000001082f */
[----:B------:R4:W-:Y:S01]  /*9490*/  MUFU.EX2 R153, R13 ;  /* 0x0000000d00997308 */ /* 0x0009e20000000800 */
[-CC-:B------:R-:W-:Y:S01]  /*94a0*/  FFMA.FTZ R30, R30, R21.reuse, -R47.reuse ;  /* 0x000000151e1e7223 */ /* 0x180fe2000001082f */
[-CC-:B------:R-:W-:Y:S01]  /*94b0*/  FFMA.FTZ R32, R32, R21.reuse, -R47.reuse ;  /* 0x0000001520207223 */ /* 0x180fe2000001082f */
[-CC-:B------:R-:W-:Y:S01]  /*94c0*/  FFMA.FTZ R34, R34, R21.reuse, -R47.reuse ;  /* 0x0000001522227223 */ /* 0x180fe2000001082f */
[-CC-:B------:R-:W-:Y:S01]  /*94d0*/  FFMA.FTZ R36, R36, R21.reuse, -R47.reuse ;  /* 0x0000001524247223 */ /* 0x180fe2000001082f */
[-CC-:B------:R-:W-:Y:S01]  /*94e0*/  FFMA.FTZ R38, R38, R21.reuse, -R47.reuse ;  /* 0x0000001526267223 */ /* 0x180fe2000001082f */
[-CC-:B------:R-:W-:Y:S01]  /*94f0*/  FFMA.FTZ R40, R40, R21.reuse, -R47.reuse ;  /* 0x0000001528287223 */ /* 0x180fe2000001082f */
[-C--:B------:R-:W-:Y:S01]  /*9500*/  FFMA.FTZ R42, R42, R21.reuse, -R47 ;  /* 0x000000152a2a7223 */ /* 0x080fe2000001082f */
[----:B------:R-:W2:Y:S01]  /*9510*/  MUFU.EX2 R14, R14 ;  /* 0x0000000e000e7308 */ /* 0x000ea20000000800 */
[----:B----4-:R-:W-:Y:S01]  /*9520*/  FADD.FTZ R13, R152, R15 ;  /* 0x0000000f980d7221 */ /* 0x010fe20000010000 */
[-CC-:B------:R-:W-:Y:S01]  /*9530*/  FFMA.FTZ R44, R44, R21.reuse, -R47.reuse ;  /* 0x000000152c2c7223 */ /* 0x180fe2000001082f */
[-CC-:B------:R-:W-:Y:S01]  /*9540*/  FFMA.FTZ R46, R46, R21.reuse, -R47.reuse ;  /* 0x000000152e2e7223 */ /* 0x180fe2000001082f */
[-CC-:B------:R-:W-:Y:S01]  /*9550*/  FFMA.FTZ R48, R48, R21.reuse, -R47.reuse ;  /* 0x0000001530307223 */ /* 0x180fe2000001082f */
[-CC-:B------:R-:W-:Y:S01]  /*9560*/  FFMA.FTZ R50, R50, R21.reuse, -R47.reuse ;  /* 0x0000001532327223 */ /* 0x180fe2000001082f */
[-CC-:B------:R-:W-:Y:S01]  /*9570*/  FFMA.FTZ R52, R52, R21.reuse, -R47.reuse ;  /* 0x0000001534347223 */ /* 0x180fe2000001082f */
[-CC-:B------:R-:W-:Y:S01]  /*9580*/  FFMA.FTZ R54, R54, R21.reuse, -R47.reuse ;  /* 0x0000001536367223 */ /* 0x180fe2000001082f */
[----:B------:R-:W4:Y:S01]  /*9590*/  MUFU.EX2 R24, R24 ;  /* 0x0000001800187308 */ /* 0x000f220000000800 */
[-CC-:B------:R-:W-:Y:S01]  /*95a0*/  FFMA.FTZ R56, R56, R21.reuse, -R47.reuse ;  /* 0x0000001538387223 */ /* 0x180fe2000001082f */
[----:B------:R-:W-:Y:S01]  /*95b0*/  F2FP.F16.F32.PACK_AB R152, R15, R152 ;  /* 0x000000980f98723e */ /* 0x000fe200000000ff */
[-CC-:B------:R-:W-:Y:S01]  /*95c0*/  FFMA.FTZ R58, R58, R21.reuse, -R47.reuse ;  /* 0x000000153a3a7223 */ /* 0x180fe2000001082f */
[-CC-:B------:R-:W-:Y:S01]  /*95d0*/  FFMA.FTZ R66, R66, R21.reuse, -R47.reuse ;  /* 0x0000001542427223 */ /* 0x180fe2000001082f */
[-CC-:B------:R-:W-:Y:S01]  /*95e0*/  FFMA.FTZ R62, R62, R21.reuse, -R47.reuse ;  /* 0x000000153e3e7223 */ /* 0x180fe2000001082f */
[-CC-:B------:R-:W-:Y:S01]  /*95f0*/  FFMA.FTZ R70, R70, R21.reuse, -R47.reuse ;  /* 0x0000001546467223 */ /* 0x180fe2000001082f */
[----:B------:R-:W-:Y:S01]  /*9600*/  FFMA.FTZ R47, R74, R21, -R47 ;  /* 0x000000154a2f7223 */ /* 0x000fe2000001082f */
[----:B------:R2:W4:Y:S01]  /*9610*/  MUFU.EX2 R155, R26 ;  /* 0x0000001a009b7308 */ /* 0x0005220000000800 */
[----:B---3--:R-:W-:-:S02]  /*9620*/  F2FP.F16.F32.PACK_AB R166, R41, R100 ;  /* 0x0000006429a6723e */ /* 0x008fc400000000ff */
[----:B-1----:R-:W-:Y:S02]  /*9630*/  SHF.R.U32.HI R73, RZ, 0x7, R73 ;  /* 0x00000007ff497819 */ /* 0x002fe40000011649 */
[----:B0-----:R-:W-:Y:S02]  /*9640*/  F2FP.F16.F32.PACK_AB R168, R43, R104 ;  /* 0x000000682ba8723e */ /* 0x001fe400000000ff */
[----:B------:R-:W-:Y:S01]  /*9650*/  IADD3 R180, -R73, 0xb, RZ ;  /* 0x0000000b49b47810 */ /* 0x000fe20007ffe1ff */
[----:B------:R-:W0:Y:S01]  /*9660*/  MUFU.EX2 R28, R28 ;  /* 0x0000001c001c7308 */ /* 0x000e220000000800 */
[----:B--2---:R-:W-:Y:S01]  /*9670*/  FADD.FTZ R26, R154, R13 ;  /* 0x0000000d9a1a7221 */ /* 0x004fe20000010000 */
[----:B------:R-:W-:-:S03]  /*9680*/  F2FP.F16.F32.PACK_AB R154, R25, R154 ;  /* 0x0000009a199a723e */ /* 0x000fc600000000ff */
[----:B------:R-:W-:-:S03]  /*9690*/  FADD.FTZ R13, R25, R26 ;  /* 0x0000001a190d7221 */ /* 0x000fc60000010000 */
[----:B------:R1:W2:Y:S01]  /*96a0*/  MUFU.EX2 R157, R30 ;  /* 0x0000001e009d7308 */ /* 0x0002a20000000800 */
[----:B------:R-:W-:Y:S01]  /*96b0*/  FADD.FTZ R26, R156, R13 ;  /* 0x0000000d9c1a7221 */ /* 0x000fe20000010000 */
[----:B------:R-:W-:Y:S01]  /*96c0*/  FADD.FTZ R13, R14, R153 ;  /* 0x000000990e0d7221 */ /* 0x000fe20000010000 */
[----:B------:R-:W-:Y:S02]  /*96d0*/  F2FP.F16.F32.PACK_AB R153, R153, R14 ;  /* 0x0000000e9999723e */ /* 0x000fe400000000ff */
[----:B------:R-:W-:Y:S01]  /*96e0*/  FADD.FTZ R49, R27, R26 ;  /* 0x0000001a1b317221 */ /* 0x000fe20000010000 */
[----:B----4-:R-:W-:Y:S01]  /*96f0*/  FADD.FTZ R26, R24, R13 ;  /* 0x0000000d181a7221 */ /* 0x010fe20000010000 */
[----:B------:R-:W-:Y:S01]  /*9700*/  @!P1 VIADD R13, R3, 0x22840 ;  /* 0x00022840030d9836 */ /* 0x000fe20000000000 */
[----:B------:R-:W3:Y:S01]  /*9710*/  MUFU.EX2 R32, R32 ;  /* 0x0000002000207308 */ /* 0x000ee20000000800 */
[----:B-1----:R-:W-:Y:S01]  /*9720*/  FADD.FTZ R30, R84, R49 ;  /* 0x00000031541e7221 */ /* 0x002fe20000010000 */
[----:B------:R-:W-:Y:S01]  /*9730*/  FADD.FTZ R49, R155, R26 ;  /* 0x0000001a9b317221 */ /* 0x000fe20000010000 */
[----:B------:R-:W-:-:S02]  /*9740*/  F2FP.F16.F32.PACK_AB R156, R27, R156 ;  /* 0x0000009c1b9c723e */ /* 0x000fc400000000ff */
[----:B------:R-:W-:Y:S01]  /*9750*/  FADD.FTZ R51, R33, R30 ;  /* 0x0000001e21337221 */ /* 0x000fe20000010000 */
[----:B0-----:R-:W-:Y:S01]  /*9760*/  FADD.FTZ R26, R28, R49 ;  /* 0x000000311c1a7221 */ /* 0x001fe20000010000 */
[----:B------:R-:W-:Y:S01]  /*9770*/  @!P1 PRMT R13, RZ, 0x654, R13 ;  /* 0x00000654ff0d9816 */ /* 0x000fe2000000000d */
[----:B------:R-:W0:Y:S01]  /*9780*/  MUFU.EX2 R159, R34 ;  /* 0x00000022009f7308 */ /* 0x000e220000000800 */
[----:B------:R-:W-:Y:S01]  /*9790*/  FADD.FTZ R30, R88, R51 ;  /* 0x00000033581e7221 */ /* 0x000fe20000010000 */
[----:B--2---:R-:W-:Y:S01]  /*97a0*/  FADD.FTZ R49, R157, R26 ;  /* 0x0000001a9d317221 */ /* 0x004fe20000010000 */
[----:B------:R1:W-:Y:S06]  /*97b0*/  BAR.ARV R180, 0x100 ;  /* 0x000400b40000751d */ /* 0x0003ec0000002000 */
[----:B------:R-:W2:Y:S01]  /*97c0*/  MUFU.EX2 R36, R36 ;  /* 0x0000002400247308 */ /* 0x000ea20000000800 */
[----:B------:R-:W-:Y:S01]  /*97d0*/  FADD.FTZ R51, R35, R30 ;  /* 0x0000001e23337221 */ /* 0x000fe20000010000 */
[----:B---3--:R-:W-:Y:S01]  /*97e0*/  FADD.FTZ R26, R32, R49 ;  /* 0x00000031201a7221 */ /* 0x008fe20000010000 */
[----:B------:R3:W-:Y:S01]  /*97f0*/  @!P1 SYNCS.ARRIVE.TRANS64.RED.A1T0 RZ, [R13+URZ], RZ ;  /* 0x000000ff0dff99a7 */ /* 0x0007e2000810043f */
[----:B------:R-:W-:Y:S01]  /*9800*/  F2FP.F16.F32.PACK_AB R155, R155, R24 ;  /* 0x000000189b9b723e */ /* 0x000fe200000000ff */
[----:B------:R-:W-:Y:S01]  /*9810*/  FADD.FTZ R30, R92, R51 ;  /* 0x000000335c1e7221 */ /* 0x000fe20000010000 */
[----:B------:R-:W-:-:S02]  /*9820*/  F2FP.F16.F32.PACK_AB R157, R157, R28 ;  /* 0x0000001c9d9d723e */ /* 0x000fc400000000ff */
[----:B------:R-:W3:Y:S01]  /*9830*/  MUFU.EX2 R161, R38 ;  /* 0x0000002600a17308 */ /* 0x000ee20000000800 */
[----:B0-----:R-:W-:Y:S01]  /*9840*/  FADD.FTZ R49, R159, R26 ;  /* 0x0000001a9f317221 */ /* 0x001fe20000010000 */
[----:B------:R-:W-:Y:S01]  /*9850*/  FADD.FTZ R51, R37, R30 ;  /* 0x0000001e25337221 */ /* 0x000fe20000010000 */
[----:B------:R-:W-:-:S03]  /*9860*/  F2FP.F16.F32.PACK_AB R159, R159, R32 ;  /* 0x000000209f9f723e */ /* 0x000fc600000000ff */
[----:B------:R-:W-:Y:S02]  /*9870*/  FADD.FTZ R30, R96, R51 ;  /* 0x00000033601e7221 */ /* 0x000fe40000010000 */
[----:B------:R-:W0:Y:S01]  /*9880*/  MUFU.EX2 R40, R40 ;  /* 0x0000002800287308 */ /* 0x000e220000000800 */
[----:B--2---:R-:W-:Y:S01]  /*9890*/  FADD.FTZ R26, R36, R49 ;  /* 0x00000031241a7221 */ /* 0x004fe20000010000 */
[----:B------:R-:W-:-:S04]  /*98a0*/  FADD.FTZ R49, R39, R30 ;  /* 0x0000001e27317221 */ /* 0x000fc80000010000 */
[----:B------:R-:W-:Y:S02]  /*98b0*/  FADD.FTZ R30, R100, R49 ;  /* 0x00000031641e7221 */ /* 0x000fe40000010000 */
[----:B------:R-:W2:Y:S01]  /*98c0*/  MUFU.EX2 R163, R42 ;  /* 0x0000002a00a37308 */ /* 0x000ea20000000800 */
[----:B---3--:R-:W-:Y:S01]  /*98d0*/  FADD.FTZ R13, R161, R26 ;  /* 0x0000001aa10d7221 */ /* 0x008fe20000010000 */
[----:B------:R-:W-:Y:S01]  /*98e0*/  FADD.FTZ R49, R41, R30 ;  /* 0x0000001e29317221 */ /* 0x000fe20000010000 */
[----:B------:R-:W-:-:S03]  /*98f0*/  F2FP.F16.F32.PACK_AB R161, R161, R36 ;  /* 0x00000024a1a1723e */ /* 0x000fc600000000ff */
[----:B------:R-:W-:Y:S02]  /*9900*/  FADD.FTZ R30, R104, R49 ;  /* 0x00000031681e7221 */ /* 0x000fe40000010000 */
[----:B------:R-:W3:Y:S01]  /*9910*/  MUFU.EX2 R44, R44 ;  /* 0x0000002c002c7308 */ /* 0x000ee20000000800 */
[----:B0-----:R-:W-:Y:S01]  /*9920*/  FADD.FTZ R26, R40, R13 ;  /* 0x0000000d281a7221 */ /* 0x001fe20000010000 */
[----:B------:R-:W-:-:S06]  /*9930*/  FADD.FTZ R15, R43, R30 ;  /* 0x0000001e2b0f7221 */ /* 0x000fcc0000010000 */
[----:B------:R-:W0:Y:S01]  /*9940*/  MUFU.EX2 R165, R46 ;  /* 0x0000002e00a57308 */ /* 0x000e220000000800 */
[C---:B--2---:R-:W-:Y:S01]  /*9950*/  FADD.FTZ R13, R163.reuse, R26 ;  /* 0x0000001aa30d7221 */ /* 0x044fe20000010000 */
[----:B------:R-:W-:-:S06]  /*9960*/  F2FP.F16.F32.PACK_AB R163, R163, R40 ;  /* 0x00000028a3a3723e */ /* 0x000fcc00000000ff */
[----:B------:R-:W2:Y:S01]  /*9970*/  MUFU.EX2 R48, R48 ;  /* 0x0000003000307308 */ /* 0x000ea20000000800 */
[----:B---3--:R-:W-:-:S07]  /*9980*/  FADD.FTZ R26, R44, R13 ;  /* 0x0000000d2c1a7221 */ /* 0x008fce0000010000 */
        /* <DEDUP_REMOVED lines=8> */
[C---:B0-----:R-:W-:Y:S01]  /*9a10*/  FADD.FTZ R13, R167.reuse, R26 ;  /* 0x0000001aa70d7221 */ /* 0x041fe20000010000 */
[----:B------:R-:W-:-:S06]  /*9a20*/  F2FP.F16.F32.PACK_AB R167, R167, R48 ;  /* 0x00000030a7a7723e */ /* 0x000fcc00000000ff */
        /* <DEDUP_REMOVED lines=11> */
[C---:B---3--:R-:W-:Y:S01]  /*9ae0*/  FADD.FTZ R15, R29.reuse, R30 ;  /* 0x0000001e1d0f7221 */ /* 0x048fe20000010000 */
[----:B------:R-:W-:-:S06]  /*9af0*/  F2FP.F16.F32.PACK_AB R172, R29, R64 ;  /* 0x000000401dac723e */ /* 0x000fcc00000000ff */
[----:B------:R-:W3:Y:S01]  /*9b00*/  MUFU.EX2 R171, R58 ;  /* 0x0000003a00ab7308 */ /* 0x000ee20000000800 */
[----:B0-----:R-:W-:-:S07]  /*9b10*/  FADD.FTZ R26, R56, R13 ;  /* 0x0000000d381a7221 */ /* 0x001fce0000010000 */
        /* <DEDUP_REMOVED lines=8> */
[C---:B--2---:R-:W-:Y:S01]  /*9ba0*/  FADD.FTZ R15, R173.reuse, R14 ;  /* 0x0000000ead0f7221 */ /* 0x044fe20000010000 */
[----:B------:R-:W-:-:S06]  /*9bb0*/  F2FP.F16.F32.PACK_AB R173, R173, R66 ;  /* 0x00000042adad723e */ /* 0x000fcc00000000ff */
[----:B------:R-:W2:Y:S01]  /*9bc0*/  MUFU.EX2 R47, R47 ;  /* 0x0000002f002f7308 */ /* 0x000ea20000000800 */
[----:B---3--:R-:W-:Y:S01]  /*9bd0*/  FADD.FTZ R14, R70, R15 ;  /* 0x0000000f460e7221 */ /* 0x008fe20000010000 */
[C---:B0-----:R-:W-:Y:S01]  /*9be0*/  FADD.FTZ R13, R31.reuse, R30 ;  /* 0x0000001e1f0d7221 */ /* 0x041fe20000010000 */
[----:B------:R-:W-:Y:S02]  /*9bf0*/  F2FP.F16.F32.PACK_AB R174, R31, R68 ;  /* 0x000000441fae723e */ /* 0x000fe400000000ff */
[C---:B--2---:R-:W-:Y:S01]  /*9c00*/  FADD.FTZ R14, R47.reuse, R14 ;  /* 0x0000000e2f0e7221 */ /* 0x044fe20000010000 */
[----:B------:R-:W-:Y:S01]  /*9c10*/  F2FP.F16.F32.PACK_AB R175, R47, R70 ;  /* 0x000000462faf723e */ /* 0x000fe200000000ff */
[----:B-1----:R-:W-:Y:S06]  /*9c20*/  @!P0 BRA `(.L_x_527) ;  /* 0x0000000000048947 */ /* 0x002fec0003800000 */
[----:B------:R-:W-:Y:S01]  /*9c30*/  BPT.TRAP 0x1 ;  /* 0x000000040000795c */ /* 0x000fe20000300000 */
.L_x_527:
[----:B------:R0:W1:Y:S01]  /*9c40*/  SYNCS.PHASECHK.TRANS64.TRYWAIT P2, [R3+URZ+0x22850], R72 ;  /* 0x02285048030075a7 */ /* 0x000062000804017f */
[----:B------:R-:W-:Y:S05]  /*9c50*/  @!P0 BRA `(.L_x_528) ;  /* 0x0000000000048947 */ /* 0x000fea0003800000 */
[----:B------:R-:W-:Y:S01]  /*9c60*/  BPT.TRAP 0x1 ;  /* 0x000000040000795c */ /* 0x000fe20000300000 */
.L_x_528:
[----:B------:R-:W-:Y:S04]  /*9c70*/  BSSY B0, `(.L_x_529) ;  /* 0x0000004000007945 */ /* 0x000fe80003800000 */
[----:B-1----:R-:W-:Y:S05]  /*9c80*/  @P2 BRA `(.L_x_530) ;  /* 0x0000000000082947 */ /* 0x002fea0003800000 */
[----:B------:R-:W1:Y:S02]  /*9c90*/  SYNCS.PHASECHK.TRANS64.TRYWAIT P2, [R3+URZ+0x22850], R72 ;  /* 0x02285048030075a7 */ /* 0x000e64000804017f */
[----:B-1----:R-:W-:Y:S05]  /*9ca0*/  @!P2 BRA `(.L_x_531) ;  /* 0x000000b8008ca947 */ /* 0x002fea0003800000 */
.L_x_530:
[----:B------:R-:W-:Y:S05]  /*9cb0*/  BSYNC B0 ;  /* 0x0000000000007941 */ /* 0x000fea0003800000 */
.L_x_529:
[----:B------:R-:W-:Y:S05]  /*9cc0*/  WARPSYNC.ALL ;  /* 0x0000000000007948 */ /* 0x000fea0003800000 */
[----:B------:R-:W-:Y:S01]  /*9cd0*/  R2UR UR4, R18 ;  /* 0x00000000120472ca */ /* 0x000fe200000e0000 */
[----:B------:R2:W-:Y:S01]  /*9ce0*/  BAR.SYNC.DEFER_BLOCKING R12, 0x100 ;  /* 0x0004000c0000751d */ /* 0x0005e20000010000 */
[----:B------:R-:W-:Y:S01]  /*9cf0*/  IMAD.MOV.U32 R183, RZ, RZ, 0xc00 ;  /* 0x00000c00ffb77424 */ /* 0x000fe200078e00ff */
[----:B------:R-:W-:Y:S01]  /*9d00*/  ISETP.GE.AND P2, PT, R176, 0x61, PT ;  /* 0x00000061b000780c */ /* 0x000fe20003f46270 */
[----:B01----:R-:W-:-:S03]  /*9d10*/  @!P1 VIADD R3, R3, 0x22860 ;  /* 0x0002286003039836 */ /* 0x003fc60000000000 */
[----:B------:R-:W-:Y:S01]  /*9d20*/  ULDC UR47, c[0x0][0x9d8] ;  /* 0x00027600002f7ab9 */ /* 0x000fe20000000800 */
[----:B------:R-:W-:Y:S01]  /*9d30*/  ULDC UR46, c[0x0][0x988] ;  /* 0x00026200002e7ab9 */ /* 0x000fe20000000800 */
[----:B------:R-:W-:-:S04]  /*9d40*/  @!P1 PRMT R3, RZ, 0x654, R3 ;  /* 0x00000654ff039816 */ /* 0x000fc80000000003 */
[----:B------:R-:W-:-:S04]  /*9d50*/  UIADD3 UR4, UR4, 0x400, URZ ;  /* 0x0000040004047890 */ /* 0x000fc8000fffe03f */
[----:B------:R-:W-:-:S04]  /*9d60*/  USHF.R.U32.HI UR4, URZ, 0x4, UR4 ;  /* 0x000000043f047899 */ /* 0x000fc80008011604 */
[----:B------:R-:W-:-:S04]  /*9d70*/  ULOP3.LUT UR4, UR4, 0x3fff, URZ, 0xc0, !UPT ;  /* 0x00003fff04047892 */ /* 0x000fc8000f8ec03f */
[----:B------:R-:W-:Y:S01]  /*9d80*/  ULOP3.LUT UR37, UR4, 0x3000000, URZ, 0xfc, !UPT ;  /* 0x0300000004257892 */ /* 0x000fe2000f8efc3f */
[----:B------:R-:W-:-:S05]  /*9d90*/  WARPGROUP.ARRIVE ;  /* 0x00000000000079c5 */ /* 0x000fca0000000000 */
[----:B------:R-:W-:Y:S01]  /*9da0*/  IMAD R182, R22, R183, UR37 ;  /* 0x0000002516b67e24 */ /* 0x000fe2000f8e02b7 */
[----:B------:R-:W-:-:S04]  /*9db0*/  MOV R183, 0x40000040 ;  /* 0x4000004000b77802 */ /* 0x000fc80000000f00 */
[----:B------:R-:W-:Y:S02]  /*9dc0*/  R2UR UR6, R182 ;  /* 0x00000000b60672ca */ /* 0x000fe400000e0000 */
[----:B------:R-:W-:Y:S01]  /*9dd0*/  R2UR UR7, R183 ;  /* 0x00000000b70772ca */ /* 0x000fe200000e0000 */
[----:B------:R-:W-:-:S12]  /*9de0*/  IMAD.MOV.U32 R183, RZ, RZ, 0x40000040 ;  /* 0x40000040ffb77424 */ /* 0x000fd800078e00ff */
[----:B------:R-:W-:Y:S03]  /*9df0*/  HGMMA.64x256x16.F32 R24, R152, gdesc[UR4].tnspB, RZ, !UPT, gsb0 ;  /* 0x43e0000498187df0 */ /* 0x000fe6000c0008ff */
[----:B------:R-:W-:Y:S02]  /*9e00*/  WARPGROUP.DEPBAR.LE gsb0, 0x0 ;  /* 0x00008000000079c5 */ /* 0x000fe40000010000 */
[----:B------:R-:W-:Y:S01]  /*9e10*/  VIADD R152, R182, 0x80 ;  /* 0x00000080b6987836 */ /* 0x000fe20000000000 */
[----:B------:R-:W-:Y:S01]  /*9e20*/  WARPGROUP.ARRIVE ;  /* 0x00000000000079c5 */ /* 0x000fe20000000000 */
[----:B------:R-:W-:-:S03]  /*9e30*/  IMAD.MOV.U32 R153, RZ, RZ, 0x40000040 ;  /* 0x40000040ff997424 */ /* 0x000fc600078e00ff */
[----:B------:R-:W-:Y:S01]  /*9e40*/  R2UR UR6, R152 ;  /* 0x00000000980672ca */ /* 0x000fe200000e0000 */
[----:B------:R-:W-:Y:S01]  /*9e50*/  VIADD R152, R182, 0x100 ;  /* 0x00000100b6987836 */ /* 0x000fe20000000000 */
[----:B------:R-:W-:Y:S02]  /*9e60*/  R2UR UR7, R153 ;  /* 0x00000000990772ca */ /* 0x000fe400000e0000 */
[----:B------:R-:W-:-:S14]  /*9e70*/  MOV R153, 0x40000040 ;  /* 0x4000004000997802 */ /* 0x000fdc0000000f00 */
[----:B------:R-:W-:Y:S01]  /*9e80*/  HGMMA.64x256x16.F32 R24, R156, gdesc[UR4].tnspB, R24, gsb0 ;  /* 0x43e000049c187df0 */ /* 0x000fe20008000818 */
[----:B------:R-:W-:Y:S01]  /*9e90*/  R2UR UR6, R152 ;  /* 0x00000000980672ca */ /* 0x000fe200000e0000 */
[----:B------:R-:W-:Y:S01]  /*9ea0*/  VIADD R152, R182, 0x180 ;  /* 0x00000180b6987836 */ /* 0x000fe20000000000 */
[----:B------:R-:W-:Y:S01]  /*9eb0*/  R2UR UR7, R153 ;  /* 0x00000000990772ca */ /* 0x000fe200000e0000 */
[----:B------:R-:W-:Y:S01]  /*9ec0*/  IMAD.MOV.U32 R153, RZ, RZ, 0x40000040 ;  /* 0x40000040ff997424 */ /* 0x000fe200078e00ff */
[----:B------:R-:W-:Y:S02]  /*9ed0*/  WARPGROUP.DEPBAR.LE gsb0, 0x0 ;  /* 0x00008000000079c5 */ /* 0x000fe40000010000 */
[----:B------:R-:W-:-:S15]  /*9ee0*/  WARPGROUP.ARRIVE ;  /* 0x00000000000079c5 */ /* 0x000fde0000000000 */
[----:B------:R-:W-:-:S06]  /*9ef0*/  NOP ;  /* 0x0000000000007918 */ /* 0x000fcc0000000000 */
[----:B------:R-:W-:Y:S01]  /*9f00*/  HGMMA.64x256x16.F32 R24, R160, gdesc[UR4].tnspB, R24, gsb0 ;  /* 0x43e00004a0187df0 */ /* 0x000fe20008000818 */
[----:B------:R-:W-:Y:S01]  /*9f10*/  R2UR UR6, R152 ;  /* 0x00000000980672ca */ /* 0x000fe200000e0000 */
[C---:B------:R-:W-:Y:S01]  /*9f20*/  VIADD R152, R182.reuse, 0x200 ;  /* 0x00000200b6987836 */ /* 0x040fe20000000000 */
[----:B------:R-:W-:Y:S01]  /*9f30*/  R2UR UR7, R153 ;  /* 0x00000000990772ca */ /* 0x000fe200000e0000 */
[----:B------:R-:W-:Y:S01]  /*9f40*/  VIADD R182, R182, 0x280 ;  /* 0x00000280b6b67836 */ /* 0x000fe20000000000 */
[----:B------:R-:W-:Y:S01]  /*9f50*/  MOV R153, 0x40000040 ;  /* 0x4000004000997802 */ /* 0x000fe20000000f00 */
[----:B------:R-:W-:Y:S02]  /*9f60*/  WARPGROUP.DEPBAR.LE gsb0, 0x0 ;  /* 0x00008000000079c5 */ /* 0x000fe40000010000 */
[----:B------:R-:W-:-:S15]  /*9f70*/  WARPGROUP.ARRIVE ;  /* 0x00000000000079c5 */ /* 0x000fde0000000000 */
[----:B------:R-:W-:-:S05]  /*9f80*/  NOP ;  /* 0x0000000000007918 */ /* 0x000fca0000000000 */
[----:B------:R-:W-:Y:S01]  /*9f90*/  HGMMA.64x256x16.F32 R24, R164, gdesc[UR4].tnspB, R24, gsb0 ;  /* 0x43e00004a4187df0 */ /* 0x000fe20008000818 */
[----:B------:R-:W-:Y:S02]  /*9fa0*/  R2UR UR6, R152 ;  /* 0x00000000980672ca */ /* 0x000fe400000e0000 */
[----:B------:R-:W-:Y:S01]  /*9fb0*/  R2UR UR7, R153 ;  /* 0x00000000990772ca */ /* 0x000fe200000e0000 */
[----:B------:R-:W-:Y:S02]  /*9fc0*/  WARPGROUP.DEPBAR.LE gsb0, 0x0 ;  /* 0x00008000000079c5 */ /* 0x000fe40000010000 */
[----:B------:R-:W-:-:S15]  /*9fd0*/  WARPGROUP.ARRIVE ;  /* 0x00000000000079c5 */ /* 0x000fde0000000000 */
[----:B------:R-:W-:-:S07]  /*9fe0*/  NOP ;  /* 0x0000000000007918 */ /* 0x000fce0000000000 */
[----:B------:R-:W-:Y:S01]  /*9ff0*/  HGMMA.64x256x16.F32 R24, R168, gdesc[UR4].tnspB, R24, gsb0 ;  /* 0x43e00004a8187df0 */ /* 0x000fe20008000818 */
[----:B------:R-:W-:Y:S02]  /*a000*/  R2UR UR6, R182 ;  /* 0x00000000b60672ca */ /* 0x000fe400000e0000 */
[----:B------:R-:W-:Y:S01]  /*a010*/  R2UR UR7, R183 ;  /* 0x00000000b70772ca */ /* 0x000fe200000e0000 */
[----:B------:R-:W-:Y:S02]  /*a020*/  WARPGROUP.DEPBAR.LE gsb0, 0x0 ;  /* 0x00008000000079c5 */ /* 0x000fe40000010000 */
[----:B------:R-:W-:-:S15]  /*a030*/  WARPGROUP.ARRIVE ;  /* 0x00000000000079c5 */ /* 0x000fde0000000000 */
[----:B------:R-:W-:-:S07]  /*a040*/  NOP ;  /* 0x0000000000007918 */ /* 0x000fce0000000000 */
[----:B------:R-:W-:Y:S03]  /*a050*/  HGMMA.64x256x16.F32 R24, R172, gdesc[UR4].tnspB, R24, gsb0 ;  /* 0x43e00004ac187df0 */ /* 0x000fe60008000818 */
[----:B------:R-:W-:Y:S02]  /*a060*/  WARPGROUP.DEPBAR.LE gsb0, 0x0 ;  /* 0x00008000000079c5 */ /* 0x000fe40000010000 */
[----:B------:R2:W-:Y:S01]  /*a070*/  @!P1 SYNCS.ARRIVE.TRANS64.RED.A1T0 RZ, [R3+URZ], RZ ;  /* 0x000000ff03ff99a7 */ /* 0x0005e2000810043f */
[----:B------:R-:W-:Y:S05]  /*a080*/  @!P2 BRA `(.L_x_532) ;  /* 0x000000240038a947 */ /* 0x000fea0003800000 */
[----:B--2---:R-:W-:Y:S01]  /*a090*/  IADD3 R3, R177, -0x2, RZ ;  /* 0xfffffffeb1037810 */ /* 0x004fe20007ffe0ff */
[----:B------:R-:W-:Y:S02]  /*a0a0*/  IMAD.MOV.U32 R220, RZ, RZ, R178 ;  /* 0x000000ffffdc7224 */ /* 0x000fe400078e00b2 */
[----:B------:R-:W-:-:S07]  /*a0b0*/  IMAD.MOV.U32 R221, RZ, RZ, R20 ;  /* 0x000000ffffdd7224 */ /* 0x000fce00078e0014 */
.L_x_542:
[----:B------:R-:W-:Y:S01]  /*a0c0*/  VIADD R22, R22, 0x1 ;  /* 0x0000000116167836 */ /* 0x000fe20000000000 */
[----:B------:R-:W-:Y:S05]  /*a0d0*/  YIELD ;  /* 0x0000000000007946 */ /* 0x000fea0003800000 */
[----:B------:R-:W-:Y:S02]  /*a0e0*/  ISETP.NE.AND P3, PT, R22, 0x2, PT ;  /* 0x000000021600780c */ /* 0x000fe40003f65270 */
[----:B------:R-:W-:Y:S02]  /*a0f0*/  ISETP.GT.AND P2, PT, R3, RZ, PT ;  /* 0x000000ff0300720c */ /* 0x000fe40003f44270 */
[----:B0-----:R-:W-:-:S02]  /*a100*/  SEL R15, RZ, 0x1, P3 ;  /* 0x00000001ff0f7807 */ /* 0x001fc40001800000 */
[----:B------:R-:W-:Y:S02]  /*a110*/  IADD3 R3, R3, -0x1, RZ ;  /* 0xffffffff03037810 */ /* 0x000fe40007ffe0ff */
[----:B------:R-:W-:Y:S02]  /*a120*/  LOP3.LUT R200, R200, R15, RZ, 0x3c, !PT ;  /* 0x0000000fc8c87212 */ /* 0x000fe400078e3cff */
[----:B------:R-:W-:Y:S01]  /*a130*/  SEL R22, R22, RZ, P3 ;  /* 0x000000ff16167207 */ /* 0x000fe20001800000 */
[----:B------:R-:W-:Y:S06]  /*a140*/  @!P0 BRA `(.L_x_533) ;  /* 0x0000000000048947 */ /* 0x000fec0003800000 */
[----:B------:R-:W-:Y:S01]  /*a150*/  BPT.TRAP 0x1 ;  /* 0x000000040000795c */ /* 0x000fe20000300000 */
.L_x_533:
[----:B------:R-:W-:Y:S01]  /*a160*/  IMAD R12, R22, 0x8, R18 ;  /* 0x00000008160c7824 */ /* 0x000fe200078e0212 */
[----:B------:R-:W-:-:S04]  /*a170*/  SHF.L.U32 R15, R200, 0x1f, RZ ;  /* 0x0000001fc80f7819 */ /* 0x000fc800000006ff */
[----:B------:R0:W1:Y:S01]  /*a180*/  SYNCS.PHASECHK.TRANS64.TRYWAIT P3, [R12+URZ+0x22830], R15 ;  /* 0x0228300f0c0075a7 */ /* 0x000062000806017f */
[----:B------:R-:W-:Y:S05]  /*a190*/  @!P0 BRA `(.L_x_534) ;  /* 0x0000000000048947 */ /* 0x000fea0003800000 */
[----:B------:R-:W-:Y:S01]  /*a1a0*/  BPT.TRAP 0x1 ;  /* 0x000000040000795c */ /* 0x000fe20000300000 */
.L_x_534:
[----:B------:R-:W-:Y:S02]  /*a1b0*/  IMAD R20, R22, 0x300, R0 ;  /* 0x0000030016147824 */ /* 0x000fe400078e0200 */
[----:B------:R-:W-:Y:S01]  /*a1c0*/  IMAD.MOV.U32 R21, RZ, RZ, 0x40000040 ;  /* 0x40000040ff157424 */ /* 0x000fe200078e00ff */
[----:B-1----:R-:W-:Y:S06]  /*a1d0*/  @P3 BRA `(.L_x_535) ;  /* 0x0000000000083947 */ /* 0x002fec0003800000 */
[----:B------:R-:W1:Y:S02]  /*a1e0*/  SYNCS.PHASECHK.TRANS64.TRYWAIT P3, [R12+URZ+0x22830], R15 ;  /* 0x0228300f0c0075a7 */ /* 0x000e64000806017f */
[----:B-1----:R-:W-:Y:S05]  /*a1f0*/  @!P3 BRA `(.L_x_536) ;  /* 0x000000b4004cb947 */ /* 0x002fea0003800000 */
.L_x_535:
[----:B------:R-:W-:Y:S05]  /*a200*/  WARPSYNC.ALL ;  /* 0x0000000000007948 */ /* 0x000fea0003800000 */
[C---:B------:R-:W-:Y:S01]  /*a210*/  R2UR UR6, R20.reuse ;  /* 0x00000000140672ca */ /* 0x040fe200000e0000 */
[----:B------:R-:W-:Y:S01]  /*a220*/  WARPGROUP.ARRIVE ;  /* 0x00000000000079c5 */ /* 0x000fe20000000000 */
[----:B------:R-:W-:Y:S01]  /*a230*/  R2UR UR7, R21 ;  /* 0x00000000150772ca */ /* 0x000fe200000e0000 */
[----:B------:R-:W-:Y:S01]  /*a240*/  VIADD R214, R20, 0x2 ;  /* 0x0000000214d67836 */ /* 0x000fe20000000000 */
[----:B------:R-:W-:-:S03]  /*a250*/  R2UR UR4, R4 ;  /* 0x00000000040472ca */ /* 0x000fc600000e0000 */
[----:B------:R-:W2:Y:S01]  /*a260*/  S2R R226, SR_TID.X ;  /* 0x0000000000e27919 */ /* 0x000ea20000002100 */
[----:B------:R-:W-:Y:S02]  /*a270*/  R2UR UR5, R5 ;  /* 0x00000000050572ca */ /* 0x000fe400000e0000 */
[----:B------:R-:W-:Y:S02]  /*a280*/  MOV R215, 0x40000040 ;  /* 0x4000004000d77802 */ /* 0x000fe40000000f00 */
[----:B------:R-:W-:-:S09]  /*a290*/  MOV R21, 0x40000040 ;  /* 0x4000004000157802 */ /* 0x000fd20000000f00 */
[----:B------:R-:W-:Y:S01]  /*a2a0*/  HGMMA.64x96x16.F32 R152, gdesc[UR4], RZ, !UPT, gsb0 ;  /* 0x01600000049879f0 */ /* 0x000fe2000c0008ff */
[----:B------:R-:W-:Y:S01]  /*a2b0*/  R2UR UR6, R214 ;  /* 0x00000000d60672ca */ /* 0x000fe200000e0000 */
[----:B------:R-:W-:Y:S01]  /*a2c0*/  VIADD R214, R20, 0x4 ;  /* 0x0000000414d67836 */ /* 0x000fe20000000000 */
[----:B------:R-:W-:Y:S01]  /*a2d0*/  R2UR UR7, R215 ;  /* 0x00000000d70772ca */ /* 0x000fe200000e0000 */
[----:B------:R-:W-:Y:S01]  /*a2e0*/  IMAD.MOV.U32 R215, RZ, RZ, 0x40000040 ;  /* 0x40000040ffd77424 */ /* 0x000fe200078e00ff */
[----:B------:R-:W-:Y:S01]  /*a2f0*/  R2UR UR4, R10 ;  /* 0x000000000a0472ca */ /* 0x000fe200000e0000 */
[----:B------:R-:W-:Y:S01]  /*a300*/  VIADD R20, R20, 0x6 ;  /* 0x0000000614147836 */ /* 0x000fe20000000000 */
[----:B------:R-:W-:Y:S01]  /*a310*/  R2UR UR5, R11 ;  /* 0x000000000b0572ca */ /* 0x000fe200000e0000 */
[----:B------:R-:W-:Y:S02]  /*a320*/  WARPGROUP.DEPBAR.LE gsb0, 0x0 ;  /* 0x00008000000079c5 */ /* 0x000fe40000010000 */
[----:B------:R-:W-:-:S10]  /*a330*/  WARPGROUP.ARRIVE ;  /* 0x00000000000079c5 */ /* 0x000fd40000000000 */
[----:B------:R-:W-:Y:S01]  /*a340*/  HGMMA.64x96x16.F32 R152, gdesc[UR4], R152, gsb0 ;  /* 0x01600000049879f0 */ /* 0x000fe20008000898 */
[----:B------:R-:W-:Y:S02]  /*a350*/  R2UR UR6, R214 ;  /* 0x00000000d60672ca */ /* 0x000fe400000e0000 */
[----:B------:R-:W-:Y:S02]  /*a360*/  R2UR UR7, R215 ;  /* 0x00000000d70772ca */ /* 0x000fe400000e0000 */
[----:B------:R-:W-:Y:S02]  /*a370*/  R2UR UR4, R8 ;  /* 0x00000000080472ca */ /* 0x000fe400000e0000 */
        /* <DEDUP_REMOVED lines=35> */
[----:B---3--:R-:W-:Y:S01]  /*a5b0*/  FMNMX.FTZ R20, R152, R221, !PT ;  /* 0x000000dd98147209 */ /* 0x008fe20007810000 */
[----:B------:R-:W-:Y:S01]  /*a5c0*/  FMUL.FTZ R192, R192, UR47 ;  /* 0x0000002fc0c07c20 */ /* 0x000fe20008410000 */
[----:B------:R-:W-:Y:S01]  /*a5d0*/  FMUL.FTZ R214, R193, UR47 ;  /* 0x0000002fc1d67c20 */ /* 0x000fe20008410000 */
[----:B------:R-:W-:Y:S01]  /*a5e0*/  FMUL.FTZ R193, R196, UR47 ;  /* 0x0000002fc4c17c20 */ /* 0x000fe20008410000 */
[----:B------:R-:W-:Y:S01]  /*a5f0*/  FMUL.FTZ R196, R197, UR47 ;  /* 0x0000002fc5c47c20 */ /* 0x000fe20008410000 */
[----:B------:R-:W-:Y:S01]  /*a600*/  FMUL.FTZ R154, R154, UR47 ;  /* 0x0000002f9a9a7c20 */ /* 0x000fe20008410000 */
[----:B------:R-:W-:Y:S01]  /*a610*/  FMUL.FTZ R155, R155, UR47 ;  /* 0x0000002f9b9b7c20 */ /* 0x000fe20008410000 */
[----:B------:R-:W3:Y:S01]  /*a620*/  MUFU.TANH R157, R157 ;  /* 0x0000009d009d7308 */ /* 0x000ee20000002400 */
[----:B----4-:R-:W-:Y:S01]  /*a630*/  FMNMX.FTZ R21, R153, R20, !PT ;  /* 0x0000001499157209 */ /* 0x010fe20007810000 */
[----:B------:R-:W-:Y:S01]  /*a640*/  FMUL.FTZ R158, R158, UR47 ;  /* 0x0000002f9e9e7c20 */ /* 0x000fe20008410000 */
[----:B------:R-:W-:Y:S01]  /*a650*/  FMUL.FTZ R159, R159, UR47 ;  /* 0x0000002f9f9f7c20 */ /* 0x000fe20008410000 */
[----:B------:R-:W-:Y:S01]  /*a660*/  FMUL.FTZ R162, R162, UR47 ;  /* 0x0000002fa2a27c20 */ /* 0x000fe20008410000 */
[----:B------:R-:W-:Y:S01]  /*a670*/  FMUL.FTZ R197, R178, UR47 ;  /* 0x0000002fb2c57c20 */ /* 0x000fe20008410000 */
[----:B------:R-:W-:Y:S01]  /*a680*/  FMUL.FTZ R163, R163, UR47 ;  /* 0x0000002fa3a37c20 */ /* 0x000fe20008410000 */
[----:B------:R-:W-:Y:S01]  /*a690*/  FMUL.FTZ R166, R166, UR47 ;  /* 0x0000002fa6a67c20 */ /* 0x000fe20008410000 */
[----:B------:R-:W4:Y:S01]  /*a6a0*/  MUFU.TANH R160, R160 ;  /* 0x000000a000a07308 */ /* 0x000f220000002400 */
[----:B-----5:R-:W-:Y:S01]  /*a6b0*/  FMNMX.FTZ R20, R156, R21, !PT ;  /* 0x000000159c147209 */ /* 0x020fe20007810000 */
        /* <DEDUP_REMOVED lines=19> */
[----:B------:R-:W-:-:S03]  /*a7f0*/  FMUL.FTZ R199, R199, UR47 ;  /* 0x0000002fc7c77c20 */ /* 0x000fc60008410000 */
[----:B------:R-:W4:Y:S01]  /*a800*/  MUFU.TANH R165, R165 ;  /* 0x000000a500a57308 */ /* 0x000f220000002400 */
[----:B-----5:R-:W-:-:S07]  /*a810*/  FMNMX.FTZ R21, R161, R20, !PT ;  /* 0x00000014a1157209 */ /* 0x020fce0007810000 */
[----:B------:R-:W5:Y:S01]  /*a820*/  MUFU.TANH R168, R168 ;  /* 0x000000a800a87308 */ /* 0x000f620000002400 */
[----:B---3--:R-:W-:-:S07]  /*a830*/  FMNMX.FTZ R20, R164, R21, !PT ;  /* 0x00000015a4147209 */ /* 0x008fce0007810000 */
[----:B------:R-:W3:Y:S01]  /*a840*/  MUFU.TANH R169, R169 ;  /* 0x000000a900a97308 */ /* 0x000ee20000002400 */
[----:B----4-:R-:W-:-:S07]  /*a850*/  FMNMX.FTZ R21, R165, R20, !PT ;  /* 0x00000014a5157209 */ /* 0x010fce0007810000 */
        /* <DEDUP_REMOVED lines=31> */
[----:B-----5:R-:W-:-:S05]  /*aa50*/  FMNMX.FTZ R20, R196, R21, !PT ;  /* 0x00000015c4147209 */ /* 0x020fca0007810000 */
[----:B------:R-:W5:Y:S02]  /*aa60*/  SHFL.BFLY PT, R21, R20, 0x2, 0x1f ;  /* 0x0c401f0014157f89 */ /* 0x000f6400000e0000 */
[----:B------:R-:W0:Y:S08]  /*aa70*/  MUFU.TANH R158, R158 ;  /* 0x0000009e009e7308 */ /* 0x000e300000002400 */
[----:B------:R-:W1:Y:S08]  /*aa80*/  MUFU.TANH R159, R159 ;  /* 0x0000009f009f7308 */ /* 0x000e700000002400 */
[----:B------:R-:W2:Y:S01]  /*aa90*/  MUFU.TANH R162, R162 ;  /* 0x000000a200a27308 */ /* 0x000ea20000002400 */
[----:B-----5:R-:W-:-:S07]  /*aaa0*/  FMNMX.FTZ R21, R20, R21, !PT ;  /* 0x0000001514157209 */ /* 0x020fce0007810000 */
[----:B------:R-:W5:Y:S01]  /*aab0*/  MUFU.TANH R163, R163 ;  /* 0x000000a300a37308 */ /* 0x000f620000002400 */
[----:B------:R-:W3:Y:S07]  /*aac0*/  SHFL.BFLY PT, R20, R21, 0x1, 0x1f ;  /* 0x0c201f0015147f89 */ /* 0x000eee00000e0000 */
[----:B------:R-:W5:Y:S08]  /*aad0*/  MUFU.TANH R166, R166 ;  /* 0x000000a600a67308 */ /* 0x000f700000002400 */
[----:B------:R-:W5:Y:S08]  /*aae0*/  MUFU.TANH R167, R167 ;  /* 0x000000a700a77308 */ /* 0x000f700000002400 */
[----:B------:R-:W5:Y:S01]  /*aaf0*/  MUFU.TANH R170, R170 ;  /* 0x000000aa00aa7308 */ /* 0x000f620000002400 */
[----:B---3--:R-:W-:Y:S01]  /*ab00*/  FMNMX.FTZ R20, R21, R20, !PT ;  /* 0x0000001415147209 */ /* 0x008fe20007810000 */
[----:B------:R-:W-:-:S04]  /*ab10*/  IMAD.U32 R21, RZ, RZ, UR46 ;  /* 0x0000002eff157e24 */ /* 0x000fc8000f8e00ff */
[C---:B------:R-:W-:Y:S02]  /*ab20*/  FADD.FTZ R178, -R20.reuse, R221 ;  /* 0x000000dd14b27221 */ /* 0x040fe40000010100 */
[----:B------:R-:W3:Y:S01]  /*ab30*/  MUFU.TANH R171, R171 ;  /* 0x000000ab00ab7308 */ /* 0x000ee20000002400 */
[-C--:B------:R-:W-:Y:S01]  /*ab40*/  FMUL.FTZ R222, R20, R21.reuse ;  /* 0x0000001514de7220 */ /* 0x080fe20000410000 */
[-C--:B------:R-:W-:Y:S01]  /*ab50*/  FMUL.FTZ R215, R178, R21.reuse ;  /* 0x00000015b2d77220 */ /* 0x080fe20000410000 */
[----:B------:R-:W-:Y:S02]  /*ab60*/  FMNMX.FTZ R178, R154, R220, !PT ;  /* 0x000000dc9ab27209 */ /* 0x000fe40007810000 */
[-CC-:B------:R-:W-:Y:S01]  /*ab70*/  FFMA.FTZ R152, R152, R21.reuse, -R222.reuse ;  /* 0x0000001598987223 */ /* 0x180fe200000108de */
[-CC-:B------:R-:W-:Y:S01]  /*ab80*/  FFMA.FTZ R153, R153, R21.reuse, -R222.reuse ;  /* 0x0000001599997223 */ /* 0x180fe200000108de */
[-CC-:B------:R-:W-:Y:S01]  /*ab90*/  FFMA.FTZ R156, R156, R21.reuse, -R222.reuse ;  /* 0x000000159c9c7223 */ /* 0x180fe200000108de */
[----:B----4-:R-:W-:Y:S01]  /*aba0*/  FMNMX.FTZ R221, R155, R178, !PT ;  /* 0x000000b29bdd7209 */ /* 0x010fe20007810000 */
[----:B------:R-:W4:Y:S01]  /*abb0*/  MUFU.TANH R174, R174 ;  /* 0x000000ae00ae7308 */ /* 0x000f220000002400 */
[-CC-:B------:R-:W-:Y:S01]  /*abc0*/  FFMA.FTZ R157, R157, R21.reuse, -R222.reuse ;  /* 0x000000159d9d7223 */ /* 0x180fe200000108de */
[--C-:B------:R-:W-:Y:S01]  /*abd0*/  FFMA.FTZ R160, R160, R21, -R222.reuse ;  /* 0x00000015a0a07223 */ /* 0x100fe200000108de */
[----:B0-----:R-:W-:Y:S01]  /*abe0*/  FMNMX.FTZ R178, R158, R221, !PT ;  /* 0x000000dd9eb27209 */ /* 0x001fe20007810000 */
[-CC-:B------:R-:W-:Y:S01]  /*abf0*/  FFMA.FTZ R161, R161, R21.reuse, -R222.reuse ;  /* 0x00000015a1a17223 */ /* 0x180fe200000108de */
[-CC-:B------:R-:W-:Y:S01]  /*ac00*/  FFMA.FTZ R164, R164, R21.reuse, -R222.reuse ;  /* 0x00000015a4a47223 */ /* 0x180fe200000108de */
[-CC-:B------:R-:W-:Y:S01]  /*ac10*/  FFMA.FTZ R165, R165, R21.reuse, -R222.reuse ;  /* 0x00000015a5a57223 */ /* 0x180fe200000108de */
[----:B-1----:R-:W-:Y:S01]  /*ac20*/  FMNMX.FTZ R221, R159, R178, !PT ;  /* 0x000000b29fdd7209 */ /* 0x002fe20007810000 */
[----:B------:R-:W0:Y:S01]  /*ac30*/  MUFU.TANH R175, R175 ;  /* 0x000000af00af7308 */ /* 0x000e220000002400 */
[-CC-:B------:R-:W-:Y:S01]  /*ac40*/  FFMA.FTZ R168, R168, R21.reuse, -R222.reuse ;  /* 0x00000015a8a87223 */ /* 0x180fe200000108de */
[--C-:B------:R-:W-:Y:S01]  /*ac50*/  FFMA.FTZ R169, R169, R21, -R222.reuse ;  /* 0x00000015a9a97223 */ /* 0x100fe200000108de */
[----:B--2---:R-:W-:Y:S01]  /*ac60*/  FMNMX.FTZ R178, R162, R221, !PT ;  /* 0x000000dda2b27209 */ /* 0x004fe20007810000 */
[-CC-:B------:R-:W-:Y:S01]  /*ac70*/  FFMA.FTZ R172, R172, R21.reuse, -R222.reuse ;  /* 0x00000015acac7223 */ /* 0x180fe200000108de */
[-CC-:B------:R-:W-:Y:S01]  /*ac80*/  FFMA.FTZ R173, R173, R21.reuse, -R222.reuse ;  /* 0x00000015adad7223 */ /* 0x180fe200000108de */
[-CC-:B------:R-:W-:Y:S01]  /*ac90*/  FFMA.FTZ R176, R176, R21.reuse, -R222.reuse ;  /* 0x00000015b0b07223 */ /* 0x180fe200000108de */
[----:B-----5:R-:W-:Y:S01]  /*aca0*/  FMNMX.FTZ R221, R163, R178, !PT ;  /* 0x000000b2a3dd7209 */ /* 0x020fe20007810000 */
[----:B------:R-:W1:Y:S01]  /*acb0*/  MUFU.TANH R197, R197 ;  /* 0x000000c500c57308 */ /* 0x000e620000002400 */
[-CC-:B------:R-:W-:Y:S01]  /*acc0*/  FFMA.FTZ R177, R177, R21.reuse, -R222.reuse ;  /* 0x00000015b1b17223 */ /* 0x180fe200000108de */
[--C-:B------:R-:W-:Y:S01]  /*acd0*/  FFMA.FTZ R181, R181, R21, -R222.reuse ;  /* 0x00000015b5b57223 */ /* 0x100fe200000108de */
[----:B------:R-:W-:Y:S01]  /*ace0*/  FMNMX.FTZ R178, R166, R221, !PT ;  /* 0x000000dda6b27209 */ /* 0x000fe20007810000 */
[-CC-:B------:R-:W-:Y:S01]  /*acf0*/  FFMA.FTZ R184, R184, R21.reuse, -R222.reuse ;  /* 0x00000015b8b87223 */ /* 0x180fe200000108de */
[-CC-:B------:R-:W-:Y:S01]  /*ad00*/  FFMA.FTZ R185, R185, R21.reuse, -R222.reuse ;  /* 0x00000015b9b97223 */ /* 0x180fe200000108de */
[-CC-:B------:R-:W-:Y:S01]  /*ad10*/  FFMA.FTZ R188, R188, R21.reuse, -R222.reuse ;  /* 0x00000015bcbc7223 */ /* 0x180fe200000108de */
[----:B------:R-:W-:Y:S01]  /*ad20*/  FMNMX.FTZ R221, R167, R178, !PT ;  /* 0x000000b2a7dd7209 */ /* 0x000fe20007810000 */
[----:B------:R-:W2:Y:S01]  /*ad30*/  MUFU.TANH R179, R179 ;  /* 0x000000b300b37308 */ /* 0x000ea20000002400 */
[-CC-:B------:R-:W-:Y:S01]  /*ad40*/  FFMA.FTZ R189, R189, R21.reuse, -R222.reuse ;  /* 0x00000015bdbd7223 */ /* 0x180fe200000108de */
[--C-:B------:R-:W-:Y:S01]  /*ad50*/  FFMA.FTZ R192, R192, R21, -R222.reuse ;  /* 0x00000015c0c07223 */ /* 0x100fe200000108de */
[----:B------:R-:W-:Y:S01]  /*ad60*/  FMNMX.FTZ R178, R170, R221, !PT ;  /* 0x000000ddaab27209 */ /* 0x000fe20007810000 */
[-CC-:B------:R-:W-:Y:S01]  /*ad70*/  FFMA.FTZ R214, R214, R21.reuse, -R222.reuse ;  /* 0x00000015d6d67223 */ /* 0x180fe200000108de */
[-CC-:B------:R-:W-:Y:S01]  /*ad80*/  FFMA.FTZ R193, R193, R21.reuse, -R222.reuse ;  /* 0x00000015c1c17223 */ /* 0x180fe200000108de */
[----:B------:R-:W-:Y:S01]  /*ad90*/  FFMA.FTZ R224, R196, R21, -R222 ;  /* 0x00000015c4e07223 */ /* 0x000fe200000108de */
[----:B---3--:R-:W-:Y:S01]  /*ada0*/  FMNMX.FTZ R221, R171, R178, !PT ;  /* 0x000000b2abdd7209 */ /* 0x008fe20007810000 */
[----:B------:R-:W3:Y:S03]  /*adb0*/  MUFU.TANH R182, R182 ;  /* 0x000000b600b67308 */ /* 0x000ee60000002400 */
[----:B----4-:R-:W-:-:S04]  /*adc0*/  FMNMX.FTZ R178, R174, R221, !PT ;  /* 0x000000ddaeb27209 */ /* 0x010fc80007810000 */
[----:B0-----:R-:W-:Y:S01]  /*add0*/  FMNMX.FTZ R178, R175, R178, !PT ;  /* 0x000000b2afb27209 */ /* 0x001fe20007810000 */
[----:B------:R-:W0:Y:S03]  /*ade0*/  MUFU.TANH R183, R183 ;  /* 0x000000b700b77308 */ /* 0x000e260000002400 */
[----:B-1----:R-:W-:-:S04]  /*adf0*/  FMNMX.FTZ R178, R197, R178, !PT ;  /* 0x000000b2c5b27209 */ /* 0x002fc80007810000 */
[----:B--2---:R-:W-:Y:S01]  /*ae00*/  FMNMX.FTZ R221, R179, R178, !PT ;  /* 0x000000b2b3dd7209 */ /* 0x004fe20007810000 */
[----:B------:R-:W1:Y:S03]  /*ae10*/  MUFU.TANH R186, R186 ;  /* 0x000000ba00ba7308 */ /* 0x000e660000002400 */
[----:B---3--:R-:W-:-:S05]  /*ae20*/  FMNMX.FTZ R178, R182, R221, !PT ;  /* 0x000000ddb6b27209 */ /* 0x008fca0007810000 */
        /* <DEDUP_REMOVED lines=14> */
[----:B------:R-:W0:Y:S01]  /*af10*/  MUFU.EX2 R215, R215 ;  /* 0x000000d700d77308 */ /* 0x000e220000000800 */
[----:B-1----:R-:W-:Y:S01]  /*af20*/  FMNMX.FTZ R178, R198, R221, !PT ;  /* 0x000000ddc6b27209 */ /* 0x002fe20007810000 */
[----:B------:R-:W-:-:S06]  /*af30*/  FFMA.FTZ R221, R180, R21, -R222 ;  /* 0x00000015b4dd7223 */ /* 0x000fcc00000108de */
[----:B------:R-:W1:Y:S01]  /*af40*/  MUFU.EX2 R152, R152 ;  /* 0x0000009800987308 */ /* 0x000e620000000800 */
[----:B--2---:R-:W-:-:S05]  /*af50*/  FMNMX.FTZ R178, R199, R178, !PT ;  /* 0x000000b2c7b27209 */ /* 0x004fca0007810000 */
[----:B------:R-:W2:Y:S02]  /*af60*/  SHFL.BFLY PT, R223, R178, 0x2, 0x1f ;  /* 0x0c401f00b2df7f89 */ /* 0x000ea400000e0000 */
[----:B------:R-:W3:Y:S01]  /*af70*/  MUFU.EX2 R153, R153 ;  /* 0x0000009900997308 */ /* 0x000ee20000000800 */
[-C--:B0-----:R-:W-:Y:S01]  /*af80*/  FMUL.FTZ R24, R24, R215.reuse ;  /* 0x000000d718187220 */ /* 0x081fe20000410000 */
        /* <DEDUP_REMOVED lines=19> */
[----:B------:R-:W-:Y:S01]  /*b0c0*/  FMUL.FTZ R60, R60, R215 ;  /* 0x000000d73c3c7220 */ /* 0x000fe20000410000 */
[----:B--2---:R-:W-:Y:S01]  /*b0d0*/  FMNMX.FTZ R180, R178, R223, !PT ;  /* 0x000000dfb2b47209 */ /* 0x004fe20007810000 */
[-C--:B------:R-:W-:Y:S01]  /*b0e0*/  FMUL.FTZ R61, R61, R215.reuse ;  /* 0x000000d73d3d7220 */ /* 0x080fe20000410000 */
[----:B------:R-:W-:Y:S01]  /*b0f0*/  MUFU.EX2 R160, R160 ;  /* 0x000000a000a07308 */ /* 0x000fe20000000800 */
[-C--:B------:R-:W-:Y:S01]  /*b100*/  FMUL.FTZ R64, R64, R215.reuse ;  /* 0x000000d740407220 */ /* 0x080fe20000410000 */
[-C--:B------:R-:W-:Y:S01]  /*b110*/  FMUL.FTZ R65, R65, R215.reuse ;  /* 0x000000d741417220 */ /* 0x080fe20000410000 */
[----:B------:R-:W0:Y:S01]  /*b120*/  SHFL.BFLY PT, R223, R180, 0x1, 0x1f ;  /* 0x0c201f00b4df7f89 */ /* 0x000e2200000e0000 */
        /* <DEDUP_REMOVED lines=22> */
[----:B------:R-:W-:Y:S01]  /*b290*/  FMUL.FTZ R105, R105, R215 ;  /* 0x000000d769697220 */ /* 0x000fe20000410000 */
[----:B0-----:R-:W-:Y:S01]  /*b2a0*/  FMNMX.FTZ R178, R180, R223, !PT ;  /* 0x000000dfb4b27209 */ /* 0x001fe20007810000 */
[-C--:B------:R-:W-:Y:S01]  /*b2b0*/  FMUL.FTZ R108, R108, R215.reuse ;  /* 0x000000d76c6c7220 */ /* 0x080fe20000410000 */
[-C--:B------:R-:W-:Y:S01]  /*b2c0*/  FMUL.FTZ R109, R109, R215.reuse ;  /* 0x000000d76d6d7220 */ /* 0x080fe20000410000 */
[-C--:B------:R-:W-:Y:S01]  /*b2d0*/  FMUL.FTZ R112, R112, R215.reuse ;  /* 0x000000d770707220 */ /* 0x080fe20000410000 */
[----:B------:R-:W-:Y:S01]  /*b2e0*/  FMUL.FTZ R113, R113, R215 ;  /* 0x000000d771717220 */ /* 0x000fe20000410000 */
[C---:B------:R-:W-:Y:S01]  /*b2f0*/  FMUL.FTZ R228, R178.reuse, R21 ;  /* 0x00000015b2e47220 */ /* 0x040fe20000410000 */
[----:B------:R-:W-:Y:S01]  /*b300*/  FADD.FTZ R180, -R178, R220 ;  /* 0x000000dcb2b47221 */ /* 0x000fe20000010100 */
[----:B------:R-:W-:Y:S01]  /*b310*/  MUFU.EX2 R168, R168 ;  /* 0x000000a800a87308 */ /* 0x000fe20000000800 */
[----:B------:R-:W-:Y:S01]  /*b320*/  FMUL.FTZ R116, R116, R215 ;  /* 0x000000d774747220 */ /* 0x000fe20000410000 */
[-CC-:B------:R-:W-:Y:S01]  /*b330*/  FFMA.FTZ R222, R154, R21.reuse, -R228.reuse ;  /* 0x000000159ade7223 */ /* 0x180fe200000108e4 */
[-C--:B------:R-:W-:Y:S01]  /*b340*/  FMUL.FTZ R180, R180, R21.reuse ;  /* 0x00000015b4b47220 */ /* 0x080fe20000410000 */
[-CC-:B------:R-:W-:Y:S01]  /*b350*/  FFMA.FTZ R155, R155, R21.reuse, -R228.reuse ;  /* 0x000000159b9b7223 */ /* 0x180fe200000108e4 */
[-CC-:B------:R-:W-:Y:S01]  /*b360*/  FFMA.FTZ R223, R158, R21.reuse, -R228.reuse ;  /* 0x000000159edf7223 */ /* 0x180fe200000108e4 */
[-CC-:B------:R-:W-:Y:S01]  /*b370*/  FFMA.FTZ R159, R159, R21.reuse, -R228.reuse ;  /* 0x000000159f9f7223 */ /* 0x180fe200000108e4 */
[----:B------:R-:W-:Y:S01]  /*b380*/  @!P1 VIADD R154, R12, 0x22840 ;  /* 0x000228400c9a9836 */ /* 0x000fe20000000000 */
[----:B------:R0:W-:Y:S01]  /*b390*/  MUFU.EX2 R196, R180 ;  /* 0x000000b400c47308 */ /* 0x0001e20000000800 */
[-CC-:B------:R-:W-:Y:S01]  /*b3a0*/  FFMA.FTZ R163, R163, R21.reuse, -R228.reuse ;  /* 0x00000015a3a37223 */ /* 0x180fe200000108e4 */
[-CC-:B------:R-:W-:Y:S01]  /*b3b0*/  FFMA.FTZ R225, R166, R21.reuse, -R228.reuse ;  /* 0x00000015a6e17223 */ /* 0x180fe200000108e4 */
[----:B------:R-:W-:Y:S01]  /*b3c0*/  FFMA.FTZ R166, R182, R21, -R228 ;  /* 0x00000015b6a67223 */ /* 0x000fe200000108e4 */
[----:B-1----:R-:W-:Y:S01]  /*b3d0*/  FFMA.FTZ R182, R215, R13, R152 ;  /* 0x0000000dd7b67223 */ /* 0x002fe20000010098 */
[----:B------:R-:W-:Y:S01]  /*b3e0*/  @!P1 PRMT R154, RZ, 0x654, R154 ;  /* 0x00000654ff9a9816 */ /* 0x000fe2000000009a */
[-C--:B------:R-:W-:Y:S01]  /*b3f0*/  FFMA.FTZ R167, R167, R21.reuse, -R228 ;  /* 0x00000015a7a77223 */ /* 0x080fe200000108e4 */
[C---:B---3--:R-:W-:Y:S01]  /*b400*/  F2FP.F16.F32.PACK_AB R152, R153.reuse, R152 ;  /* 0x000000989998723e */ /* 0x048fe200000000ff */
[----:B------:R-:W1:Y:S01]  /*b410*/  MUFU.EX2 R222, R222 ;  /* 0x000000de00de7308 */ /* 0x000e620000000800 */
[----:B0-----:R-:W-:Y:S01]  /*b420*/  SHF.R.U32.HI R180, RZ, 0x7, R226 ;  /* 0x00000007ffb47819 */ /* 0x001fe200000116e2 */
[----:B------:R-:W-:Y:S01]  /*b430*/  FADD.FTZ R13, R153, R182 ;  /* 0x000000b6990d7221 */ /* 0x000fe20000010000 */
[-CC-:B------:R-:W-:Y:S01]  /*b440*/  FFMA.FTZ R226, R171, R21.reuse, -R228.reuse ;  /* 0x00000015abe27223 */ /* 0x180fe200000108e4 */
[-CC-:B------:R-:W-:Y:S01]  /*b450*/  FFMA.FTZ R174, R174, R21.reuse, -R228.reuse ;  /* 0x00000015aeae7223 */ /* 0x180fe200000108e4 */
[----:B------:R-:W-:Y:S01]  /*b460*/  IADD3 R180, -R180, 0xb, RZ ;  /* 0x0000000bb4b47810 */ /* 0x000fe20007ffe1ff */
[-CC-:B------:R-:W-:Y:S01]  /*b470*/  FFMA.FTZ R197, R197, R21.reuse, -R228.reuse ;  /* 0x00000015c5c57223 */ /* 0x180fe200000108e4 */
[----:B------:R-:W-:Y:S01]  /*b480*/  FFMA.FTZ R158, R183, R21, -R228 ;  /* 0x00000015b79e7223 */ /* 0x000fe200000108e4 */
[----:B------:R-:W0:Y:S01]  /*b490*/  MUFU.EX2 R155, R155 ;  /* 0x0000009b009b7308 */ /* 0x000e220000000800 */
[-C--:B------:R-:W-:Y:S01]  /*b4a0*/  FMUL.FTZ R117, R117, R215.reuse ;  /* 0x000000d775757220 */ /* 0x080fe20000410000 */
[----:B------:R2:W-:Y:S06]  /*b4b0*/  BAR.ARV R180, 0x100 ;  /* 0x000400b40000751d */ /* 0x0005ec0000002000 */
[----:B------:R-:W3:Y:S01]  /*b4c0*/  MUFU.EX2 R223, R223 ;  /* 0x000000df00df7308 */ /* 0x000ee20000000800 */
[----:B-1----:R-:W-:Y:S01]  /*b4d0*/  FFMA.FTZ R14, R196, R14, R222 ;  /* 0x0000000ec40e7223 */ /* 0x002fe200000100de */
[----:B------:R1:W-:Y:S01]  /*b4e0*/  @!P1 SYNCS.ARRIVE.TRANS64.RED.A1T0 RZ, [R154+URZ], RZ ;  /* 0x000000ff9aff99a7 */ /* 0x0003e2000810043f */
[-C--:B------:R-:W-:Y:S01]  /*b4f0*/  FMUL.FTZ R120, R120, R215.reuse ;  /* 0x000000d778787220 */ /* 0x080fe20000410000 */
[-C--:B------:R-:W-:Y:S01]  /*b500*/  FMUL.FTZ R121, R121, R215.reuse ;  /* 0x000000d779797220 */ /* 0x080fe20000410000 */
[-C--:B------:R-:W-:Y:S01]  /*b510*/  FMUL.FTZ R124, R124, R215.reuse ;  /* 0x000000d77c7c7220 */ /* 0x080fe20000410000 */
[-C--:B------:R-:W-:Y:S01]  /*b520*/  FMUL.FTZ R125, R125, R215.reuse ;  /* 0x000000d77d7d7220 */ /* 0x080fe20000410000 */
[----:B------:R-:W-:Y:S01]  /*b530*/  FMUL.FTZ R128, R128, R215 ;  /* 0x000000d780807220 */ /* 0x000fe20000410000 */
[----:B------:R4:W-:Y:S01]  /*b540*/  MUFU.EX2 R220, R224 ;  /* 0x000000e000dc7308 */ /* 0x0009e20000000800 */
[----:B0-----:R-:W-:Y:S01]  /*b550*/  FADD.FTZ R14, R155, R14 ;  /* 0x0000000e9b0e7221 */ /* 0x001fe20000010000 */
[--C-:B-1----:R-:W-:Y:S01]  /*b560*/  FFMA.FTZ R154, R179, R21, -R228.reuse ;  /* 0x00000015b39a7223 */ /* 0x102fe200000108e4 */
[-C--:B------:R-:W-:Y:S01]  /*b570*/  FMUL.FTZ R129, R129, R215.reuse ;  /* 0x000000d781817220 */ /* 0x080fe20000410000 */
[-C--:B------:R-:W-:Y:S01]  /*b580*/  FMUL.FTZ R132, R132, R215.reuse ;  /* 0x000000d784847220 */ /* 0x080fe20000410000 */
[-C--:B------:R-:W-:Y:S01]  /*b590*/  FMUL.FTZ R133, R133, R215.reuse ;  /* 0x000000d785857220 */ /* 0x080fe20000410000 */
[-C--:B------:R-:W-:Y:S01]  /*b5a0*/  FMUL.FTZ R136, R136, R215.reuse ;  /* 0x000000d788887220 */ /* 0x080fe20000410000 */
[----:B------:R-:W-:Y:S01]  /*b5b0*/  FMUL.FTZ R137, R137, R215 ;  /* 0x000000d789897220 */ /* 0x000fe20000410000 */
[----:B------:R-:W0:Y:S01]  /*b5c0*/  MUFU.EX2 R159, R159 ;  /* 0x0000009f009f7308 */ /* 0x000e220000000800 */
[-CC-:B----4-:R-:W-:Y:S01]  /*b5d0*/  FFMA.FTZ R224, R162, R21.reuse, -R228.reuse ;  /* 0x00000015a2e07223 */ /* 0x190fe200000108e4 */
[-CC-:B------:R-:W-:Y:S01]  /*b5e0*/  FFMA.FTZ R162, R170, R21.reuse, -R228.reuse ;  /* 0x00000015aaa27223 */ /* 0x180fe200000108e4 */
[----:B------:R-:W-:Y:S01]  /*b5f0*/  FFMA.FTZ R170, R175, R21, -R228 ;  /* 0x00000015afaa7223 */ /* 0x000fe200000108e4 */
[----:B---3--:R-:W-:Y:S01]  /*b600*/  FADD.FTZ R14, R223, R14 ;  /* 0x0000000edf0e7221 */ /* 0x008fe20000010000 */
[-C--:B------:R-:W-:Y:S01]  /*b610*/  FMUL.FTZ R140, R140, R215.reuse ;  /* 0x000000d78c8c7220 */ /* 0x080fe20000410000 */
[-C--:B------:R-:W-:Y:S01]  /*b620*/  FMUL.FTZ R141, R141, R215.reuse ;  /* 0x000000d78d8d7220 */ /* 0x080fe20000410000 */
[-C--:B------:R-:W-:Y:S01]  /*b630*/  FMUL.FTZ R144, R144, R215.reuse ;  /* 0x000000d790907220 */ /* 0x080fe20000410000 */
[----:B------:R-:W1:Y:S01]  /*b640*/  MUFU.EX2 R224, R224 ;  /* 0x000000e000e07308 */ /* 0x000e620000000800 */
[-C--:B------:R-:W-:Y:S01]  /*b650*/  FMUL.FTZ R145, R145, R215.reuse ;  /* 0x000000d791917220 */ /* 0x080fe20000410000 */
[-C--:B------:R-:W-:Y:S01]  /*b660*/  FMUL.FTZ R148, R148, R215.reuse ;  /* 0x000000d794947220 */ /* 0x080fe20000410000 */
[----:B------:R-:W-:Y:S01]  /*b670*/  FMUL.FTZ R149, R149, R215 ;  /* 0x000000d795957220 */ /* 0x000fe20000410000 */
[-CC-:B------:R-:W-:Y:S01]  /*b680*/  FFMA.FTZ R187, R187, R21.reuse, -R228.reuse ;  /* 0x00000015bbbb7223 */ /* 0x180fe200000108e4 */
[-CC-:B------:R-:W-:Y:S01]  /*b690*/  FFMA.FTZ R190, R190, R21.reuse, -R228.reuse ;  /* 0x00000015bebe7223 */ /* 0x180fe200000108e4 */
[-CC-:B------:R-:W-:Y:S01]  /*b6a0*/  FFMA.FTZ R191, R191, R21.reuse, -R228.reuse ;  /* 0x00000015bfbf7223 */ /* 0x180fe200000108e4 */
[-C--:B------:R-:W-:Y:S01]  /*b6b0*/  FFMA.FTZ R194, R194, R21.reuse, -R228 ;  /* 0x00000015c2c27223 */ /* 0x080fe200000108e4 */
[----:B------:R-:W3:Y:S01]  /*b6c0*/  MUFU.EX2 R163, R163 ;  /* 0x000000a300a37308 */ /* 0x000ee20000000800 */
[----:B0-----:R-:W-:Y:S01]  /*b6d0*/  FADD.FTZ R153, R159, R14 ;  /* 0x0000000e9f997221 */ /* 0x001fe20000010000 */
[-CC-:B------:R-:W-:Y:S01]  /*b6e0*/  FFMA.FTZ R195, R195, R21.reuse, -R228.reuse ;  /* 0x00000015c3c37223 */ /* 0x180fe200000108e4 */
[-CC-:B------:R-:W-:Y:S01]  /*b6f0*/  FFMA.FTZ R198, R198, R21.reuse, -R228.reuse ;  /* 0x00000015c6c67223 */ /* 0x180fe200000108e4 */
[-C--:B------:R-:W-:Y:S01]  /*b700*/  FFMA.FTZ R199, R199, R21.reuse, -R228 ;  /* 0x00000015c7c77223 */ /* 0x080fe200000108e4 */
        /* <DEDUP_REMOVED lines=21> */
[----:B0-----:R-:W-:Y:S01]  /*b860*/  FADD.FTZ R14, R225, R14 ;  /* 0x0000000ee10e7221 */ /* 0x001fe20000010000 */
[-C--:B------:R-:W-:Y:S01]  /*b870*/  FMUL.FTZ R55, R55, R196.reuse ;  /* 0x000000c437377220 */ /* 0x080fe20000410000 */
[-C--:B------:R-:W-:Y:S01]  /*b880*/  FMUL.FTZ R58, R58, R196.reuse ;  /* 0x000000c43a3a7220 */ /* 0x080fe20000410000 */
[----:B------:R-:W-:Y:S01]  /*b890*/  FADD.FTZ R13, R157, R170 ;  /* 0x000000aa9d0d7221 */ /* 0x000fe20000010000 */
[-C--:B------:R-:W-:Y:S01]  /*b8a0*/  FMUL.FTZ R59, R59, R196.reuse ;  /* 0x000000c43b3b7220 */ /* 0x080fe20000410000 */
[-C--:B------:R-:W-:Y:S01]  /*b8b0*/  FMUL.FTZ R62, R62, R196.reuse ;  /* 0x000000c43e3e7220 */ /* 0x080fe20000410000 */
[----:B------:R0:W1:Y:S01]  /*b8c0*/  MUFU.EX2 R171, R162 ;  /* 0x000000a200ab7308 */ /* 0x0000620000000800 */
[----:B------:R-:W-:Y:S01]  /*b8d0*/  FADD.FTZ R170, R160, R13 ;  /* 0x0000000da0aa7221 */ /* 0x000fe20000010000 */
[-C--:B------:R-:W-:Y:S01]  /*b8e0*/  FMUL.FTZ R63, R63, R196.reuse ;  /* 0x000000c43f3f7220 */ /* 0x080fe20000410000 */
[-C--:B------:R-:W-:Y:S01]  /*b8f0*/  FMUL.FTZ R66, R66, R196.reuse ;  /* 0x000000c442427220 */ /* 0x080fe20000410000 */
[-C--:B------:R-:W-:Y:S01]  /*b900*/  FMUL.FTZ R67, R67, R196.reuse ;  /* 0x000000c443437220 */ /* 0x080fe20000410000 */
[----:B------:R-:W-:Y:S01]  /*b910*/  FADD.FTZ R13, R161, R170 ;  /* 0x000000aaa10d7221 */ /* 0x000fe20000010000 */
[-C--:B------:R-:W-:Y:S01]  /*b920*/  FMUL.FTZ R70, R70, R196.reuse ;  /* 0x000000c446467220 */ /* 0x080fe20000410000 */
[-C--:B------:R-:W-:Y:S01]  /*b930*/  FMUL.FTZ R71, R71, R196.reuse ;  /* 0x000000c447477220 */ /* 0x080fe20000410000 */
[----:B------:R-:W-:Y:S01]  /*b940*/  MUFU.EX2 R169, R169 ;  /* 0x000000a900a97308 */ /* 0x000fe20000000800 */
[----:B------:R-:W-:Y:S01]  /*b950*/  FADD.FTZ R170, R164, R13 ;  /* 0x0000000da4aa7221 */ /* 0x000fe20000010000 */
[----:B---3--:R-:W-:Y:S01]  /*b960*/  FADD.FTZ R14, R167, R14 ;  /* 0x0000000ea70e7221 */ /* 0x008fe20000010000 */
[----:B0-----:R-:W-:Y:S01]  /*b970*/  FFMA.FTZ R162, R186, R21, -R228 ;  /* 0x00000015baa27223 */ /* 0x001fe200000108e4 */
[-C--:B------:R-:W-:Y:S01]  /*b980*/  FMUL.FTZ R74, R74, R196.reuse ;  /* 0x000000c44a4a7220 */ /* 0x080fe20000410000 */
[----:B------:R-:W-:Y:S01]  /*b990*/  FADD.FTZ R13, R165, R170 ;  /* 0x000000aaa50d7221 */ /* 0x000fe20000010000 */
        /* <DEDUP_REMOVED lines=19> */
[----:B0-----:R-:W-:Y:S01]  /*bad0*/  FADD.FTZ R14, R226, R153 ;  /* 0x00000099e20e7221 */ /* 0x001fe20000010000 */
        /* <DEDUP_REMOVED lines=14> */
[----:B------:R0:W-:Y:S01]  /*bbc0*/  MUFU.EX2 R183, R154 ;  /* 0x0000009a00b77308 */ /* 0x0001e20000000800 */
[----:B-1----:R-:W-:Y:S01]  /*bbd0*/  FADD.FTZ R14, R175, R14 ;  /* 0x0000000eaf0e7221 */ /* 0x002fe20000010000 */
[-C--:B------:R-:W-:Y:S01]  /*bbe0*/  FMUL.FTZ R131, R131, R196.reuse ;  /* 0x000000c483837220 */ /* 0x080fe20000410000 */
[-C--:B------:R-:W-:Y:S01]  /*bbf0*/  FMUL.FTZ R134, R134, R196.reuse ;  /* 0x000000c486867220 */ /* 0x080fe20000410000 */
[-C--:B------:R-:W-:Y:S01]  /*bc00*/  FMUL.FTZ R135, R135, R196.reuse ;  /* 0x000000c487877220 */ /* 0x080fe20000410000 */
[----:B------:R-:W-:Y:S01]  /*bc10*/  FADD.FTZ R153, R179, R14 ;  /* 0x0000000eb3997221 */ /* 0x000fe20000010000 */
[-C--:B------:R-:W-:Y:S01]  /*bc20*/  FMUL.FTZ R138, R138, R196.reuse ;  /* 0x000000c48a8a7220 */ /* 0x080fe20000410000 */
[----:B------:R-:W-:Y:S01]  /*bc30*/  FMUL.FTZ R139, R139, R196 ;  /* 0x000000c48b8b7220 */ /* 0x000fe20000410000 */
[----:B------:R-:W-:Y:S01]  /*bc40*/  MUFU.EX2 R176, R176 ;  /* 0x000000b000b07308 */ /* 0x000fe20000000800 */
[----:B0-----:R-:W-:Y:S01]  /*bc50*/  F2FP.F16.F32.PACK_AB R154, R157, R156 ;  /* 0x0000009c9d9a723e */ /* 0x001fe200000000ff */
[----:B------:R-:W-:Y:S01]  /*bc60*/  FMUL.FTZ R142, R142, R196 ;  /* 0x000000c48e8e7220 */ /* 0x000fe20000410000 */
[----:B------:R-:W-:Y:S01]  /*bc70*/  F2FP.F16.F32.PACK_AB R156, R161, R160 ;  /* 0x000000a0a19c723e */ /* 0x000fe200000000ff */
[----:B------:R-:W-:Y:S01]  /*bc80*/  FADD.FTZ R160, R168, R13 ;  /* 0x0000000da8a07221 */ /* 0x000fe20000010000 */
[----:B------:R-:W-:Y:S01]  /*bc90*/  F2FP.F16.F32.PACK_AB R161, R226, R171 ;  /* 0x000000abe2a1723e */ /* 0x000fe200000000ff */
[----:B------:R-:W-:Y:S01]  /*bca0*/  FMUL.FTZ R143, R143, R196 ;  /* 0x000000c48f8f7220 */ /* 0x000fe20000410000 */
[----:B------:R-:W-:Y:S01]  /*bcb0*/  F2FP.F16.F32.PACK_AB R157, R163, R224 ;  /* 0x000000e0a39d723e */ /* 0x000fe200000000ff */
[----:B------:R-:W0:Y:S01]  /*bcc0*/  MUFU.EX2 R182, R197 ;  /* 0x000000c500b67308 */ /* 0x000e220000000800 */
[C---:B------:R-:W-:Y:S01]  /*bcd0*/  FADD.FTZ R13, R169.reuse, R160 ;  /* 0x000000a0a90d7221 */ /* 0x040fe20000010000 */
[----:B------:R-:W-:Y:S01]  /*bce0*/  F2FP.F16.F32.PACK_AB R160, R169, R168 ;  /* 0x000000a8a9a0723e */ /* 0x000fe200000000ff */
[-C--:B------:R-:W-:Y:S01]  /*bcf0*/  FMUL.FTZ R146, R146, R196.reuse ;  /* 0x000000c492927220 */ /* 0x080fe20000410000 */
[----:B------:R-:W-:Y:S01]  /*bd00*/  F2FP.F16.F32.PACK_AB R163, R179, R175 ;  /* 0x000000afb3a3723e */ /* 0x000fe200000000ff */
[-C--:B------:R-:W-:Y:S01]  /*bd10*/  FMUL.FTZ R147, R147, R196.reuse ;  /* 0x000000c493937220 */ /* 0x080fe20000410000 */
[-C--:B------:R-:W-:Y:S01]  /*bd20*/  FMUL.FTZ R150, R150, R196.reuse ;  /* 0x000000c496967220 */ /* 0x080fe20000410000 */
[----:B------:R-:W-:Y:S01]  /*bd30*/  FMUL.FTZ R151, R151, R196 ;  /* 0x000000c497977220 */ /* 0x000fe20000410000 */
[----:B------:R-:W1:Y:S08]  /*bd40*/  MUFU.EX2 R177, R177 ;  /* 0x000000b100b17308 */ /* 0x000e700000000800 */
[----:B------:R3:W-:Y:S01]  /*bd50*/  MUFU.EX2 R197, R158 ;  /* 0x0000009e00c57308 */ /* 0x0007e20000000800 */
[----:B0-----:R-:W-:-:S04]  /*bd60*/  FADD.FTZ R14, R182, R153 ;  /* 0x00000099b60e7221 */ /* 0x001fc80000010000 */
[----:B------:R-:W-:-:S03]  /*bd70*/  FADD.FTZ R153, R183, R14 ;  /* 0x0000000eb7997221 */ /* 0x000fc60000010000 */
[----:B------:R-:W0:Y:S01]  /*bd80*/  MUFU.EX2 R221, R221 ;  /* 0x000000dd00dd7308 */ /* 0x000e220000000800 */
[----:B---3--:R-:W-:Y:S01]  /*bd90*/  F2FP.F16.F32.PACK_AB R158, R165, R164 ;  /* 0x000000a4a59e723e */ /* 0x008fe200000000ff */
[----:B------:R-:W-:-:S04]  /*bda0*/  FADD.FTZ R164, R172, R13 ;  /* 0x0000000daca47221 */ /* 0x000fc80000010000 */
[----:B------:R-:W-:Y:S02]  /*bdb0*/  FADD.FTZ R13, R173, R164 ;  /* 0x000000a4ad0d7221 */ /* 0x000fe40000010000 */
[----:B------:R0:W3:Y:S02]  /*bdc0*/  MUFU.EX2 R186, R166 ;  /* 0x000000a600ba7308 */ /* 0x0000e40000000800 */
[----:B------:R-:W-:-:S04]  /*bdd0*/  FADD.FTZ R164, R176, R13 ;  /* 0x0000000db0a47221 */ /* 0x000fc80000010000 */
[----:B-1----:R-:W-:Y:S02]  /*bde0*/  FADD.FTZ R164, R177, R164 ;  /* 0x000000a4b1a47221 */ /* 0x002fe40000010000 */
[----:B------:R-:W1:Y:S02]  /*bdf0*/  MUFU.EX2 R181, R181 ;  /* 0x000000b500b57308 */ /* 0x000e640000000800 */
[----:B0-----:R-:W-:Y:S01]  /*be00*/  FADD.FTZ R166, R221, R164 ;  /* 0x000000a4dda67221 */ /* 0x001fe20000010000 */
[----:B------:R-:W-:-:S05]  /*be10*/  F2FP.F16.F32.PACK_AB R164, R177, R176 ;  /* 0x000000b0b1a4723e */ /* 0x000fca00000000ff */
[----:B------:R-:W0:Y:S01]  /*be20*/  MUFU.EX2 R184, R184 ;  /* 0x000000b800b87308 */ /* 0x000e220000000800 */
[----:B---3--:R-:W-:-:S04]  /*be30*/  FADD.FTZ R14, R186, R153 ;  /* 0x00000099ba0e7221 */ /* 0x008fc80000010000 */
[----:B------:R-:W-:-:S03]  /*be40*/  FADD.FTZ R14, R197, R14 ;  /* 0x0000000ec50e7221 */ /* 0x000fc60000010000 */
[----:B------:R3:W4:Y:S01]  /*be50*/  MUFU.EX2 R215, R162 ;  /* 0x000000a200d77308 */ /* 0x0007220000000800 */
[C---:B-1----:R-:W-:Y:S01]  /*be60*/  FADD.FTZ R13, R181.reuse, R166 ;  /* 0x000000a6b50d7221 */ /* 0x042fe20000010000 */
[----:B------:R-:W-:-:S06]  /*be70*/  F2FP.F16.F32.PACK_AB R166, R181, R221 ;  /* 0x000000ddb5a6723e */ /* 0x000fcc00000000ff */
[----:B------:R-:W1:Y:S01]  /*be80*/  MUFU.EX2 R185, R185 ;  /* 0x000000b900b97308 */ /* 0x000e620000000800 */
[----:B---3--:R-:W-:Y:S01]  /*be90*/  F2FP.F16.F32.PACK_AB R162, R173, R172 ;  /* 0x000000acada2723e */ /* 0x008fe200000000ff */
[----:B0-----:R-:W-:-:S06]  /*bea0*/  FADD.FTZ R168, R184, R13 ;  /* 0x0000000db8a87221 */ /* 0x001fcc0000010000 */
[----:B------:R-:W0:Y:S01]  /*beb0*/  MUFU.EX2 R169, R187 ;  /* 0x000000bb00a97308 */ /* 0x000e220000000800 */
[----:B----4-:R-:W-:-:S07]  /*bec0*/  FADD.FTZ R14, R215, R14 ;  /* 0x0000000ed70e7221 */ /* 0x010fce0000010000 */
[----:B------:R-:W3:Y:S01]  /*bed0*/  MUFU.EX2 R188, R188 ;  /* 0x000000bc00bc7308 */ /* 0x000ee20000000800 */
[C---:B-1----:R-:W-:Y:S01]  /*bee0*/  FADD.FTZ R13, R185.reuse, R168 ;  /* 0x000000a8b90d7221 */ /* 0x042fe20000010000 */
[----:B------:R-:W-:-:S06]  /*bef0*/  F2FP.F16.F32.PACK_AB R168, R185, R184 ;  /* 0x000000b8b9a8723e */ /* 0x000fcc00000000ff */
[----:B------:R-:W1:Y:S01]  /*bf00*/  MUFU.EX2 R190, R190 ;  /* 0x000000be00be7308 */ /* 0x000e620000000800 */
[C---:B0-----:R-:W-:Y:S01]  /*bf10*/  FADD.FTZ R153, R169.reuse, R14 ;  /* 0x0000000ea9997221 */ /* 0x041fe20000010000 */
[----:B------:R-:W-:-:S06]  /*bf20*/  F2FP.F16.F32.PACK_AB R169, R169, R215 ;  /* 0x000000d7a9a9723e */ /* 0x000fcc00000000ff */
[----:B------:R-:W0:Y:S01]  /*bf30*/  MUFU.EX2 R189, R189 ;  /* 0x000000bd00bd7308 */ /* 0x000e220000000800 */
[----:B---3--:R-:W-:-:S07]  /*bf40*/  FADD.FTZ R170, R188, R13 ;  /* 0x0000000dbcaa7221 */ /* 0x008fce0000010000 */
[----:B------:R-:W3:Y:S01]  /*bf50*/  MUFU.EX2 R191, R191 ;  /* 0x000000bf00bf7308 */ /* 0x000ee20000000800 */
[----:B-1----:R-:W-:Y:S01]  /*bf60*/  FADD.FTZ R14, R190, R153 ;  /* 0x00000099be0e7221 */ /* 0x002fe20000010000 */
[----:B------:R-:W-:Y:S02]  /*bf70*/  F2FP.F16.F32.PACK_AB R153, R155, R222 ;  /* 0x000000de9b99723e */ /* 0x000fe400000000ff */
[----:B------:R-:W-:Y:S02]  /*bf80*/  F2FP.F16.F32.PACK_AB R155, R159, R223 ;  /* 0x000000df9f9b723e */ /* 0x000fe400000000ff */
[----:B------:R-:W-:Y:S02]  /*bf90*/  F2FP.F16.F32.PACK_AB R159, R167, R225 ;  /* 0x000000e1a79f723e */ /* 0x000fe400000000ff */
[----:B------:R-:W1:Y:S01]  /*bfa0*/  MUFU.EX2 R192, R192 ;  /* 0x000000c000c07308 */ /* 0x000e620000000800 */
[C---:B0-----:R-:W-:Y:S01]  /*bfb0*/  FADD.FTZ R13, R189.reuse, R170 ;  /* 0x000000aabd0d7221 */ /* 0x041fe20000010000 */
[----:B------:R-:W-:-:S02]  /*bfc0*/  F2FP.F16.F32.PACK_AB R170, R189, R188 ;  /* 0x000000bcbdaa723e */ /* 0x000fc400000000ff */
[----:B------:R-:W-:-:S04]  /*bfd0*/  F2FP.F16.F32.PACK_AB R167, R197, R186 ;  /* 0x000000bac5a7723e */ /* 0x000fc800000000ff */
[----:B------:R-:W0:Y:S01]  /*bfe0*/  MUFU.EX2 R173, R194 ;  /* 0x000000c200ad7308 */ /* 0x000e220000000800 */
[----:B---3--:R-:W-:-:S07]  /*bff0*/  FADD.FTZ R14, R191, R14 ;  /* 0x0000000ebf0e7221 */ /* 0x008fce0000010000 */
[----:B------:R-:W3:Y:S01]  /*c000*/  MUFU.EX2 R214, R214 ;  /* 0x000000d600d67308 */ /* 0x000ee20000000800 */
[----:B-1----:R-:W-:-:S07]  /*c010*/  FADD.FTZ R13, R192, R13 ;  /* 0x0000000dc00d7221 */ /* 0x002fce0000010000 */
[----:B------:R-:W1:Y:S01]  /*c020*/  MUFU.EX2 R176, R195 ;  /* 0x000000c300b07308 */ /* 0x000e620000000800 */
[----:B0-----:R-:W-:-:S07]  /*c030*/  FADD.FTZ R165, R173, R14 ;  /* 0x0000000eada57221 */ /* 0x001fce0000010000 */
[----:B------:R-:W0:Y:S01]  /*c040*/  MUFU.EX2 R193, R193 ;  /* 0x000000c100c17308 */ /* 0x000e220000000800 */
[----:B---3--:R-:W-:-:S07]  /*c050*/  FADD.FTZ R172, R214, R13 ;  /* 0x0000000dd6ac7221 */ /* 0x008fce0000010000 */
[----:B------:R-:W3:Y:S01]  /*c060*/  MUFU.EX2 R198, R198 ;  /* 0x000000c600c67308 */ /* 0x000ee20000000800 */
[C---:B-1----:R-:W-:Y:S01]  /*c070*/  FADD.FTZ R171, R176.reuse, R165 ;  /* 0x000000a5b0ab7221 */ /* 0x042fe20000010000 */
[----:B------:R-:W-:Y:S02]  /*c080*/  F2FP.F16.F32.PACK_AB R165, R183, R182 ;  /* 0x000000b6b7a5723e */ /* 0x000fe400000000ff */
[----:B------:R-:W-:-:S04]  /*c090*/  F2FP.F16.F32.PACK_AB R173, R176, R173 ;  /* 0x000000adb0ad723e */ /* 0x000fc800000000ff */
[----:B------:R-:W1:Y:S01]  /*c0a0*/  MUFU.EX2 R199, R199 ;  /* 0x000000c700c77308 */ /* 0x000e620000000800 */
[----:B0-----:R-:W-:Y:S01]  /*c0b0*/  FADD.FTZ R13, R193, R172 ;  /* 0x000000acc10d7221 */ /* 0x001fe20000010000 */
[----:B------:R-:W-:Y:S02]  /*c0c0*/  F2FP.F16.F32.PACK_AB R172, R214, R192 ;  /* 0x000000c0d6ac723e */ /* 0x000fe400000000ff */
[C---:B------:R-:W-:Y:S01]  /*c0d0*/  F2FP.F16.F32.PACK_AB R174, R220.reuse, R193 ;  /* 0x000000c1dcae723e */ /* 0x040fe200000000ff */
[----:B------:R-:W-:Y:S01]  /*c0e0*/  FADD.FTZ R13, R220, R13 ;  /* 0x0000000ddc0d7221 */ /* 0x000fe20000010000 */
[----:B---3--:R-:W-:Y:S01]  /*c0f0*/  FADD.FTZ R14, R198, R171 ;  /* 0x000000abc60e7221 */ /* 0x008fe20000010000 */
[----:B------:R-:W-:-:S03]  /*c100*/  F2FP.F16.F32.PACK_AB R171, R191, R190 ;  /* 0x000000bebfab723e */ /* 0x000fc600000000ff */
[C---:B-1----:R-:W-:Y:S01]  /*c110*/  FADD.FTZ R14, R199.reuse, R14 ;  /* 0x0000000ec70e7221 */ /* 0x042fe20000010000 */
[----:B------:R-:W-:Y:S01]  /*c120*/  F2FP.F16.F32.PACK_AB R175, R199, R198 ;  /* 0x000000c6c7af723e */ /* 0x000fe200000000ff */
[----:B--2---:R-:W-:Y:S06]  /*c130*/  @!P0 BRA `(.L_x_537) ;  /* 0x0000000000048947 */ /* 0x004fec0003800000 */
[----:B------:R-:W-:Y:S01]  /*c140*/  BPT.TRAP 0x1 ;  /* 0x000000040000795c */ /* 0x000fe20000300000 */
.L_x_537:
[----:B------:R0:W1:Y:S01]  /*c150*/  SYNCS.PHASECHK.TRANS64.TRYWAIT P3, [R12+URZ+0x22850], R15 ;  /* 0x0228500f0c0075a7 */ /* 0x000062000806017f */
[----:B------:R-:W-:Y:S05]  /*c160*/  @!P0 BRA `(.L_x_538) ;  /* 0x0000000000048947 */ /* 0x000fea0003800000 */
[----:B------:R-:W-:Y:S01]  /*c170*/  BPT.TRAP 0x1 ;  /* 0x000000040000795c */ /* 0x000fe20000300000 */
.L_x_538:
[----:B------:R-:W-:Y:S04]  /*c180*/  BSSY B0, `(.L_x_539) ;  /* 0x0000004000007945 */ /* 0x000fe80003800000 */
[----:B-1----:R-:W-:Y:S05]  /*c190*/  @P3 BRA `(.L_x_540) ;  /* 0x0000000000083947 */ /* 0x002fea0003800000 */
[----:B------:R-:W1:Y:S02]  /*c1a0*/  SYNCS.PHASECHK.TRANS64.TRYWAIT P3, [R12+URZ+0x22850], R15 ;  /* 0x0228500f0c0075a7 */ /* 0x000e64000806017f */
[----:B-1----:R-:W-:Y:S05]  /*c1b0*/  @!P3 BRA `(.L_x_541) ;  /* 0x000000940070b947 */ /* 0x002fea0003800000 */
.L_x_540:
[----:B------:R-:W-:Y:S05]  /*c1c0*/  BSYNC B0 ;  /* 0x0000000000007941 */ /* 0x000fea0003800000 */
.L_x_539:
[----:B------:R-:W2:Y:S01]  /*c1d0*/  S2R R179, SR_TID.X ;  /* 0x0000000000b37919 */ /* 0x000ea20000002100 */
[----:B------:R-:W-:Y:S05]  /*c1e0*/  WARPSYNC.ALL ;  /* 0x0000000000007948 */ /* 0x000fea0003800000 */
[----:B------:R-:W-:Y:S01]  /*c1f0*/  IMAD.MOV.U32 R177, RZ, RZ, 0xc00 ;  /* 0x00000c00ffb17424 */ /* 0x000fe200078e00ff */
[----:B01----:R-:W-:Y:S01]  /*c200*/  @!P1 IADD3 R12, R12, 0x22860, RZ ;  /* 0x000228600c0c9810 */ /* 0x003fe20007ffe0ff */
[----:B------:R-:W-:Y:S02]  /*c210*/  IMAD.MOV.U32 R220, RZ, RZ, R178 ;  /* 0x000000ffffdc7224 */ /* 0x000fe400078e00b2 */
[----:B------:R-:W-:Y:S01]  /*c220*/  IMAD R176, R22, R177, UR37 ;  /* 0x0000002516b07e24 */ /* 0x000fe2000f8e02b1 */
[----:B------:R-:W-:Y:S01]  /*c230*/  MOV R177, 0x40000040 ;  /* 0x4000004000b17802 */ /* 0x000fe20000000f00 */
[----:B------:R-:W-:Y:S01]  /*c240*/  IMAD.MOV.U32 R221, RZ, RZ, R20 ;  /* 0x000000ffffdd7224 */ /* 0x000fe200078e0014 */
[----:B------:R-:W-:-:S02]  /*c250*/  @!P1 PRMT R12, RZ, 0x654, R12 ;  /* 0x00000654ff0c9816 */ /* 0x000fc4000000000c */
[----:B------:R-:W-:Y:S02]  /*c260*/  R2UR UR6, R176 ;  /* 0x00000000b00672ca */ /* 0x000fe400000e0000 */
[----:B------:R-:W-:Y:S01]  /*c270*/  R2UR UR7, R177 ;  /* 0x00000000b10772ca */ /* 0x000fe200000e0000 */
[----:B------:R-:W-:Y:S01]  /*c280*/  IMAD.MOV.U32 R177, RZ, RZ, 0x40000040 ;  /* 0x40000040ffb17424 */ /* 0x000fe200078e00ff */
[----:B--2---:R-:W-:-:S05]  /*c290*/  SHF.R.U32.HI R179, RZ, 0x7, R179 ;  /* 0x00000007ffb37819 */ /* 0x004fca00000116b3 */
[----:B------:R-:W-:-:S05]  /*c2a0*/  VIADD R15, R179, 0x8 ;  /* 0x00000008b30f7836 */ /* 0x000fca0000000000 */
[----:B------:R0:W-:Y:S06]  /*c2b0*/  BAR.SYNC.DEFER_BLOCKING R15, 0x100 ;  /* 0x0004000f0000751d */ /* 0x0001ec0000010000 */
[----:B------:R-:W-:-:S06]  /*c2c0*/  WARPGROUP.ARRIVE ;  /* 0x00000000000079c5 */ /* 0x000fcc0000000000 */
[----:B------:R-:W-:Y:S03]  /*c2d0*/  HGMMA.64x256x16.F32 R24, R152, gdesc[UR4].tnspB, R24, gsb0 ;  /* 0x43e0000498187df0 */ /* 0x000fe60008000818 */
[----:B------:R-:W-:Y:S02]  /*c2e0*/  WARPGROUP.DEPBAR.LE gsb0, 0x0 ;  /* 0x00008000000079c5 */ /* 0x000fe40000010000 */
[----:B------:R-:W-:Y:S01]  /*c2f0*/  VIADD R152, R176, 0x80 ;  /* 0x00000080b0987836 */ /* 0x000fe20000000000 */
[----:B------:R-:W-:Y:S01]  /*c300*/  WARPGROUP.ARRIVE ;  /* 0x00000000000079c5 */ /* 0x000fe20000000000 */
[----:B------:R-:W-:-:S03]  /*c310*/  IMAD.MOV.U32 R153, RZ, RZ, 0x40000040 ;  /* 0x40000040ff997424 */ /* 0x000fc600078e00ff */
[----:B------:R-:W-:Y:S02]  /*c320*/  R2UR UR6, R152 ;  /* 0x00000000980672ca */ /* 0x000fe400000e0000 */
[----:B------:R-:W-:Y:S01]  /*c330*/  R2UR UR7, R153 ;  /* 0x00000000990772ca */ /* 0x000fe200000e0000 */
[----:B------:R-:W-:Y:S01]  /*c340*/  IMAD.MOV.U32 R153, RZ, RZ, 0x40000040 ;  /* 0x40000040ff997424 */ /* 0x000fe200078e00ff */
[----:B------:R-:W-:-:S14]  /*c350*/  IADD3 R152, R176, 0x100, RZ ;  /* 0x00000100b0987810 */ /* 0x000fdc0007ffe0ff */
        /* <DEDUP_REMOVED lines=9> */
[----:B------:R-:W-:Y:S02]  /*c3f0*/  R2UR UR6, R152 ;  /* 0x00000000980672ca */ /* 0x000fe400000e0000 */
[----:B------:R-:W-:Y:S01]  /*c400*/  R2UR UR7, R153 ;  /* 0x00000000990772ca */ /* 0x000fe200000e0000 */
[----:B------:R-:W-:Y:S01]  /*c410*/  IMAD.MOV.U32 R153, RZ, RZ, 0x40000040 ;  /* 0x40000040ff997424 */ /* 0x000fe200078e00ff */
[C---:B------:R-:W-:Y:S01]  /*c420*/  IADD3 R152, R176.reuse, 0x200, RZ ;  /* 0x00000200b0987810 */ /* 0x040fe20007ffe0ff */
[----:B------:R-:W-:Y:S01]  /*c430*/  VIADD R176, R176, 0x280 ;  /* 0x00000280b0b07836 */ /* 0x000fe20000000000 */
[----:B------:R-:W-:Y:S02]  /*c440*/  WARPGROUP.DEPBAR.LE gsb0, 0x0 ;  /* 0x00008000000079c5 */ /* 0x000fe40000010000 */
[----:B------:R-:W-:-:S15]  /*c450*/  WARPGROUP.ARRIVE ;  /* 0x00000000000079c5 */ /* 0x000fde0000000000 */
[----:B------:R-:W-:-:S04]  /*c460*/  NOP ;  /* 0x0000000000007918 */ /* 0x000fc80000000000 */
        /* <DEDUP_REMOVED lines=15> */
[----:B------:R-:W-:Y:S05]  /*c560*/  @P2 BRA `(.L_x_542) ;  /* 0xffffffd800d42947 */ /* 0x000fea000383ffff */
.L_x_532:
[----:B------:R-:W-:Y:S05]  /*c570*/  WARPSYNC.ALL ;  /* 0x0000000000007948 */ /* 0x000fea0003800000 */
[----:B------:R-:W1:Y:S01]  /*c580*/  SHFL.BFLY PT, R0, R13, 0x2, 0x1f ;  /* 0x0c401f000d007f89 */ /* 0x000e6200000e0000 */
[----:B------:R-:W-:Y:S01]  /*c590*/  IMAD.MOV.U32 R4, RZ, RZ, RZ ;  /* 0x000000ffff047224 */ /* 0x000fe200078e00ff */
[----:B------:R-:W-:Y:S02]  /*c5a0*/  IADD3 R22, R22, 0x1, RZ ;  /* 0x0000000116167810 */ /* 0x000fe40007ffe0ff */
[----:B--2---:R-:W2:Y:S01]  /*c5b0*/  SHFL.BFLY PT, R3, R14, 0x2, 0x1f ;  /* 0x0c401f000e037f89 */ /* 0x004ea200000e0000 */
[----:B------:R3:W-:Y:S08]  /*c5c0*/  BAR.ARV R180, 0x100 ;  /* 0x000400b40000751d */ /* 0x0007f00000002000 */
[----:B------:R-:W-:Y:S06]  /*c5d0*/  BAR.ARV 0x8, 0x120 ;  /* 0x0204800000007b1d */ /* 0x000fec0000002000 */
[----:B------:R-:W-:Y:S01]  /*c5e0*/  ISETP.NE.AND P0, PT, R22, 0x2, PT ;  /* 0x000000021600780c */ /* 0x000fe20003f05270 */
[----:B-1----:R-:W-:Y:S01]  /*c5f0*/  FADD.FTZ R0, R0, R13 ;  /* 0x0000000d00007221 */ /* 0x002fe20000010000 */
[----:B------:R-:W-:-:S02]  /*c600*/  PLOP3.LUT P1, PT, PT, PT, PT, 0x8, 0x0 ;  /* 0x000000000000781c */ /* 0x000fc40003f2e170 */
[----:B------:R-:W-:Y:S01]  /*c610*/  SEL R5, RZ, 0x1, P0 ;  /* 0x00000001ff057807 */ /* 0x000fe20000000000 */
[----:B--2---:R-:W-:Y:S01]  /*c620*/  FADD.FTZ R3, R3, R14 ;  /* 0x0000000e03037221 */ /* 0x004fe20000010000 */
[----:B------:R-:W1:Y:S01]  /*c630*/  SHFL.BFLY PT, R7, R0, 0x1, 0x1f ;  /* 0x0c201f0000077f89 */ /* 0x000e6200000e0000 */
[----:B------:R-:W-:Y:S02]  /*c640*/  IADD3 R212, R212, 0x1, RZ ;  /* 0x00000001d4d47810 */ /* 0x000fe40007ffe0ff */
[----:B------:R-:W-:Y:S01]  /*c650*/  LOP3.LUT R200, R200, R5, RZ, 0x3c, !PT ;  /* 0x00000005c8c87212 */ /* 0x000fe200078e3cff */
[----:B------:R-:W2:Y:S01]  /*c660*/  SHFL.BFLY PT, R6, R3, 0x1, 0x1f ;  /* 0x0c201f0003067f89 */ /* 0x000ea200000e0000 */
[----:B------:R-:W-:Y:S01]  /*c670*/  IMAD.MOV.U32 R5, RZ, RZ, -0x800000 ;  /* 0xff800000ff057424 */ /* 0x000fe200078e00ff */
[----:B------:R-:W-:Y:S01]  /*c680*/  SEL R22, R22, RZ, P0 ;  /* 0x000000ff16167207 */ /* 0x000fe20000000000 */
[----:B-1----:R-:W-:Y:S01]  /*c690*/  FADD.FTZ R7, R0, R7 ;  /* 0x0000000700077221 */ /* 0x002fe20000010000 */
[----:B------:R-:W-:-:S02]  /*c6a0*/  IMAD.MOV.U32 R0, RZ, RZ, RZ ;  /* 0x000000ffff007224 */ /* 0x000fc400078e00ff */
[----:B--2---:R-:W-:Y:S02]  /*c6b0*/  FADD.FTZ R6, R3, R6 ;  /* 0x0000000603067221 */ /* 0x004fe40000010000 */
[----:B------:R-:W-:-:S03]  /*c6c0*/  FSETP.NE.FTZ.AND P2, PT, R7, RZ, PT ;  /* 0x000000ff0700720b */ /* 0x000fc60003f55000 */
[----:B------:R-:W-:-:S10]  /*c6d0*/  FSETP.NE.FTZ.AND P3, PT, R6, RZ, PT ;  /* 0x000000ff0600720b */ /* 0x000fd40003f75000 */
[----:B------:R-:W1:Y:S01]  /*c6e0*/  @P2 MUFU.LG2 R10, R7 ;  /* 0x00000007000a2308 */ /* 0x000e620000000c00 */
[C---:B------:R-:W-:Y:S02]  /*c6f0*/  @P2 FMUL.FTZ R11, R21.reuse, 0.69314718246459960938 ;  /* 0x3f317218150b2820 */ /* 0x040fe40000410000 */
[----:B------:R-:W-:-:S05]  /*c700*/  @P3 FMUL.FTZ R21, R21, 0.69314718246459960938 ;  /* 0x3f31721815153820 */ /* 0x000fca0000410000 */
[----:B0-----:R-:W0:Y:S08]  /*c710*/  @P3 MUFU.LG2 R12, R6 ;  /* 0x00000006000c3308 */ /* 0x001e300000000c00 */
[----:B------:R-:W2:Y:S01]  /*c720*/  @P2 MUFU.RCP R4, R7 ;  /* 0x0000000700042308 */ /* 0x000ea20000001000 */
[----:B-1----:R-:W-:-:S04]  /*c730*/  @P2 FMUL.FTZ R10, R10, 0.69314718246459960938 ;  /* 0x3f3172180a0a2820 */ /* 0x002fc80000410000 */
[----:B------:R-:W-:-:S03]  /*c740*/  @P2 FFMA.FTZ R5, R11, R20, R10 ;  /* 0x000000140b052223 */ /* 0x000fc6000001000a */
[----:B------:R-:W1:Y:S01]  /*c750*/  @P3 MUFU.RCP R0, R6 ;  /* 0x0000000600003308 */ /* 0x000e620000001000 */
[----:B0-----:R-:W-:Y:S01]  /*c760*/  @P3 FMUL.FTZ R12, R12, 0.69314718246459960938 ;  /* 0x3f3172180c0c3820 */ /* 0x001fe20000410000 */
[-C--:B--2---:R-:W-:Y:S01]  /*c770*/  FMUL.FTZ R164, R80, R4.reuse ;  /* 0x0000000450a47220 */ /* 0x084fe20000410000 */
[-C--:B------:R-:W-:Y:S01]  /*c780*/  FMUL.FTZ R167, R92, R4.reuse ;  /* 0x000000045ca77220 */ /* 0x080fe20000410000 */
[-C--:B------:R-:W-:Y:S01]  /*c790*/  FMUL.FTZ R24, R24, R4.reuse ;  /* 0x0000000418187220 */ /* 0x080fe20000410000 */
[-C--:B------:R-:W-:Y:S01]  /*c7a0*/  FMUL.FTZ R25, R25, R4.reuse ;  /* 0x0000000419197220 */ /* 0x080fe20000410000 */
[-C--:B------:R-:W-:Y:S01]  /*c7b0*/  FMUL.FTZ R28, R28, R4.reuse ;  /* 0x000000041c1c7220 */ /* 0x080fe20000410000 */
[-C--:B------:R-:W-:Y:S01]  /*c7c0*/  FMUL.FTZ R29, R29, R4.reuse ;  /* 0x000000041d1d7220 */ /* 0x080fe20000410000 */
[-C--:B------:R-:W-:Y:S01]  /*c7d0*/  FMUL.FTZ R32, R32, R4.reuse ;  /* 0x0000000420207220 */ /* 0x080fe20000410000 */
[----:B------:R-:W-:Y:S01]  /*c7e0*/  FMUL.FTZ R33, R33, R4 ;  /* 0x0000000421217220 */ /* 0x000fe20000410000 */
[-C--:B-1----:R-:W-:Y:S01]  /*c7f0*/  FMUL.FTZ R9, R43, R0.reuse ;  /* 0x000000002b097220 */ /* 0x082fe20000410000 */
[-C--:B------:R-:W-:Y:S01]  /*c800*/  FMUL.FTZ R8, R51, R0.reuse ;  /* 0x0000000033087220 */ /* 0x080fe20000410000 */
[-C--:B------:R-:W-:Y:S01]  /*c810*/  FMUL.FTZ R7, R59, R0.reuse ;  /* 0x000000003b077220 */ /* 0x080fe20000410000 */
[----:B------:R-:W-:Y:S01]  /*c820*/  FMUL.FTZ R6, R67, R0 ;  /* 0x0000000043067220 */ /* 0x000fe20000410000 */
        /* <DEDUP_REMOVED lines=61> */
[----:B------:R-:W-:Y:S01]  /*cc00*/  FMUL.FTZ R67, R71, R0 ;  /* 0x0000000047437220 */ /* 0x000fe20000410000 */
[----:B------:R-:W-:-:S02]  /*cc10*/  IMAD.MOV.U32 R4, RZ, RZ, -0x800000 ;  /* 0xff800000ff047424 */ /* 0x000fc400078e00ff */
        /* <DEDUP_REMOVED lines=54> */
[----:B---3--:R-:W-:-:S07]  /*cf80*/  @P3 FFMA.FTZ R4, R21, R178, R12 ;  /* 0x000000b215043223 */ /* 0x008fce000001000c */
.L_x_487:
[----:B------:R-:W-:Y:S05]  /*cf90*/  WARPSYNC.ALL ;  /* 0x0000000000007948 */ /* 0x000fea0003800000 */
[----:B------:R-:W0:Y:S08]  /*cfa0*/  S2UR UR5, SR_CgaCtaId ;  /* 0x00000000000579c3 */ /* 0x000e300000008800 */
[----:B------:R-:W-:Y:S06]  /*cfb0*/  BAR.SYNC.DEFER_BLOCKING 0x5, 0x120 ;  /* 0x0144800000007b1d */ /* 0x000fec0000010000 */
[----:B------:R-:W-:Y:S01]  /*cfc0*/  UMOV UR4, 0x400 ;  /* 0x0000040000047882 */ /* 0x000fe20000000000 */
[----:B------:R-:W-:Y:S01]  /*cfd0*/  BSSY B0, `(.L_x_543) ;  /* 0x000028f000007945 */ /* 0x000fe20003800000 */
[----:B0-----:R-:W-:-:S06]  /*cfe0*/  ULEA UR4, UR5, UR4, 0x18 ;  /* 0x0000000405047291 */ /* 0x001fcc000f8ec03f */
[----:B------:R-:W-:-:S05]  /*cff0*/  IMAD.U32 R18, RZ, RZ, UR4 ;  /* 0x00000004ff127e24 */ /* 0x000fca000f8e00ff */
[----:B------:R0:W1:Y:S01]  /*d000*/  LDS.128 R84, [R18+0x228d0] ;  /* 0x0228d00012547984 */ /* 0x0000620000000c00 */
[----:B------:R-:W-:Y:S06]  /*d010*/  BAR.ARV 0x4, 0x120 ;  /* 0x0104800000007b1d */ /* 0x000fec0000002000 */
[----:B------:R-:W-:Y:S05]  /*d020*/  @P1 BRA `(.L_x_544) ;  /* 0x0000001c00481947 */ /* 0x000fea0003800000 */
[----:B------:R-:W2:Y:S01]  /*d030*/  S2R R13, SR_SWINHI ;  /* 0x00000000000d7919 */ /* 0x000ea20000002f00 */
[----:B------:R-:W-:Y:S05]  /*d040*/  WARPSYNC.ALL ;  /* 0x0000000000007948 */ /* 0x000fea0003800000 */
[----:B------:R-:W-:Y:S01]  /*d050*/  BAR.SYNC.DEFER_BLOCKING 0x1, 0x100 ;  /* 0x0044000000007b1d */ /* 0x000fe20000010000 */
[----:B------:R-:W-:Y:S02]  /*d060*/  F2FP.F16.F32.PACK_AB R24, R25, R24 ;  /* 0x000000181918723e */ /* 0x000fe400000000ff */
[----:B------:R-:W-:Y:S02]  /*d070*/  F2FP.F16.F32.PACK_AB R25, R92, R26 ;  /* 0x0000001a5c19723e */ /* 0x000fe400000000ff */
[----:B------:R-:W-:Y:S01]  /*d080*/  F2FP.F16.F32.PACK_AB R32, R33, R32 ;  /* 0x000000202120723e */ /* 0x000fe200000000ff */
[----:B------:R-:W-:Y:S01]  /*d090*/  ULDC.64 UR4, c[0x0][0xbd8] ;  /* 0x0002f60000047ab9 */ /* 0x000fe20000000a00 */
[----:B------:R-:W-:-:S02]  /*d0a0*/  F2FP.F16.F32.PACK_AB R26, R29, R28 ;  /* 0x0000001c1d1a723e */ /* 0x000fc400000000ff */
[----:B------:R-:W-:Y:S02]  /*d0b0*/  F2FP.F16.F32.PACK_AB R27, R88, R27 ;  /* 0x0000001b581b723e */ /* 0x000fe400000000ff */
[----:B------:R-:W-:Y:S02]  /*d0c0*/  F2FP.F16.F32.PACK_AB R33, R80, R34 ;  /* 0x000000225021723e */ /* 0x000fe400000000ff */
[----:B------:R-:W-:Y:S02]  /*d0d0*/  F2FP.F16.F32.PACK_AB R40, R41, R40 ;  /* 0x000000282928723e */ /* 0x000fe400000000ff */
[----:B------:R-:W-:Y:S02]  /*d0e0*/  F2FP.F16.F32.PACK_AB R34, R37, R36 ;  /* 0x000000242522723e */ /* 0x000fe400000000ff */
[----:B------:R-:W-:Y:S02]  /*d0f0*/  F2FP.F16.F32.PACK_AB R35, R76, R35 ;  /* 0x000000234c23723e */ /* 0x000fe400000000ff */
[----:B------:R-:W-:-:S02]  /*d100*/  F2FP.F16.F32.PACK_AB R41, R9, R42 ;  /* 0x0000002a0929723e */ /* 0x000fc400000000ff */
[----:B------:R-:W-:Y:S02]  /*d110*/  F2FP.F16.F32.PACK_AB R48, R49, R48 ;  /* 0x000000303130723e */ /* 0x000fe400000000ff */
[----:B------:R-:W-:Y:S02]  /*d120*/  F2FP.F16.F32.PACK_AB R42, R45, R44 ;  /* 0x0000002c2d2a723e */ /* 0x000fe400000000ff */
[----:B------:R-:W-:Y:S02]  /*d130*/  F2FP.F16.F32.PACK_AB R43, R47, R43 ;  /* 0x0000002b2f2b723e */ /* 0x000fe400000000ff */
[----:B------:R-:W-:Y:S02]  /*d140*/  MOV R10, R18 ;  /* 0x00000012000a7202 */ /* 0x000fe40000000f00 */
[----:B--2---:R-:W-:Y:S02]  /*d150*/  MOV R11, R13 ;  /* 0x0000000d000b7202 */ /* 0x004fe40000000f00 */
[----:B------:R-:W-:-:S02]  /*d160*/  F2FP.F16.F32.PACK_AB R49, R8, R50 ;  /* 0x000000320831723e */ /* 0x000fc400000000ff */
[----:B------:R-:W-:Y:S01]  /*d170*/  F2FP.F16.F32.PACK_AB R56, R57, R56 ;  /* 0x000000383938723e */ /* 0x000fe200000000ff */
[----:B------:R-:W-:Y:S01]  /*d180*/  IMAD.WIDE R130, R233, 0x2, R10 ;  /* 0x00000002e9827825 */ /* 0x000fe200078e020a */
[----:B------:R-:W-:Y:S02]  /*d190*/  F2FP.F16.F32.PACK_AB R50, R53, R52 ;  /* 0x000000343532723e */ /* 0x000fe400000000ff */
[----:B------:R-:W-:Y:S02]  /*d1a0*/  F2FP.F16.F32.PACK_AB R51, R55, R51 ;  /* 0x000000333733723e */ /* 0x000fe400000000ff */
[C---:B------:R-:W-:Y:S02]  /*d1b0*/  IADD3 R177, P1, R130.reuse, 0x20, RZ ;  /* 0x0000002082b17810 */ /* 0x040fe40007f3e0ff */
[C---:B------:R-:W-:Y:S02]  /*d1c0*/  IADD3 R183, P3, R130.reuse, 0x60, RZ ;  /* 0x0000006082b77810 */ /* 0x040fe40007f7e0ff */
[C---:B------:R-:W-:Y:S01]  /*d1d0*/  IADD3 R181, P2, R130.reuse, 0x40, RZ ;  /* 0x0000004082b57810 */ /* 0x040fe20007f5e0ff */
[----:B------:R-:W-:Y:S01]  /*d1e0*/  IMAD.X R21, RZ, RZ, R131, P1 ;  /* 0x000000ffff157224 */ /* 0x000fe200008e0683 */
[----:B------:R-:W-:-:S02]  /*d1f0*/  IADD3 R185, P4, R130, 0x4000, RZ ;  /* 0x0000400082b97810 */ /* 0x000fc40007f9e0ff */
[----:B------:R-:W-:Y:S01]  /*d200*/  LOP3.LUT R20, R177, 0x380, RZ, 0xc0, !PT ;  /* 0x00000380b1147812 */ /* 0x000fe200078ec0ff */
[--C-:B-----5:R-:W-:Y:S01]  /*d210*/  IMAD.X R31, RZ, RZ, R131.reuse, P2 ;  /* 0x000000ffff1f7224 */ /* 0x120fe200010e0683 */
[----:B------:R-:W-:Y:S01]  /*d220*/  LOP3.LUT R38, R183, 0x380, RZ, 0xc0, !PT ;  /* 0x00000380b7267812 */ /* 0x000fe200078ec0ff */
[--C-:B------:R-:W-:Y:S01]  /*d230*/  IMAD.X R91, RZ, RZ, R131.reuse, P4 ;  /* 0x000000ffff5b7224 */ /* 0x100fe200020e0683 */
[----:B------:R-:W-:Y:S02]  /*d240*/  SHF.R.U64 R20, R20, 0x3, RZ ;  /* 0x0000000314147819 */ /* 0x000fe400000012ff */
[----:B------:R-:W-:Y:S02]  /*d250*/  IADD3 R106, P2, R130, 0x8000, RZ ;  /* 0x00008000826a7810 */ /* 0x000fe40007f5e0ff */
[----:B------:R-:W-:Y:S02]  /*d260*/  SHF.R.U64 R38, R38, 0x3, RZ ;  /* 0x0000000326267819 */ /* 0x000fe400000012ff */
[C---:B------:R-:W-:Y:S01]  /*d270*/  IADD3 R114, P4, R130.reuse, 0x8040, RZ ;  /* 0x0000804082727810 */ /* 0x040fe20007f9e0ff */
[----:B------:R-:W-:Y:S01]  /*d280*/  IMAD.X R107, RZ, RZ, R131, P2 ;  /* 0x000000ffff6b7224 */ /* 0x000fe200010e0683 */
[----:B------:R-:W-:-:S02]  /*d290*/  IADD3 R189, P0, R130, 0x4040, RZ ;  /* 0x0000404082bd7810 */ /* 0x000fc40007f1e0ff */
[----:B------:R-:W-:Y:S01]  /*d2a0*/  IADD3.X R39, RZ, R131, RZ, P3, !PT ;  /* 0x00000083ff277210 */ /* 0x000fe20001ffe4ff */
[--C-:B------:R-:W-:Y:S01]  /*d2b0*/  IMAD.X R115, RZ, RZ, R131.reuse, P4 ;  /* 0x000000ffff737224 */ /* 0x100fe200020e0683 */
[----:B------:R-:W-:Y:S01]  /*d2c0*/  LOP3.LUT R20, R20, R177, RZ, 0x3c, !PT ;  /* 0x000000b114147212 */ /* 0x000fe200078e3cff */
[--C-:B------:R-:W-:Y:S01]  /*d2d0*/  IMAD.X R99, RZ, RZ, R131.reuse, P0 ;  /* 0x000000ffff637224 */ /* 0x100fe200000e0683 */
[----:B------:R-:W-:Y:S02]  /*d2e0*/  IADD3 R110, P3, R130, 0x8020, RZ ;  /* 0x00008020826e7810 */ /* 0x000fe40007f7e0ff */
[----:B------:R-:W-:Y:S02]  /*d2f0*/  LOP3.LUT R38, R38, R183, RZ, 0x3c, !PT ;  /* 0x000000b726267212 */ /* 0x000fe400078e3cff */
[----:B------:R-:W-:Y:S01]  /*d300*/  LOP3.LUT R177, R106, 0x380, RZ, 0xc0, !PT ;  /* 0x000003806ab17812 */ /* 0x000fe200078ec0ff */
[----:B------:R-:W-:Y:S01]  /*d310*/  IMAD.X R111, RZ, RZ, R131, P3 ;  /* 0x000000ffff6f7224 */ /* 0x000fe200018e0683 */
[----:B------:R-:W-:-:S02]  /*d320*/  LOP3.LUT R183, R114, 0x380, RZ, 0xc0, !PT ;  /* 0x0000038072b77812 */ /* 0x000fc400078ec0ff */
[----:B------:R-:W-:Y:S02]  /*d330*/  LOP3.LUT R30, R181, 0x380, RZ, 0xc0, !PT ;  /* 0x00000380b51e7812 */ /* 0x000fe400078ec0ff */
[C---:B------:R-:W-:Y:S02]  /*d340*/  LOP3.LUT R15, R130.reuse, 0x380, RZ, 0xc0, !PT ;  /* 0x00000380820f7812 */ /* 0x040fe400078ec0ff */
[----:B------:R-:W-:Y:S02]  /*d350*/  SHF.R.U64 R177, R177, 0x3, RZ ;  /* 0x00000003b1b17819 */ /* 0x000fe400000012ff */
[C---:B------:R-:W-:Y:S02]  /*d360*/  IADD3 R187, P5, R130.reuse, 0x4020, RZ ;  /* 0x0000402082bb7810 */ /* 0x040fe40007fbe0ff */
[C---:B------:R-:W-:Y:S02]  /*d370*/  IADD3 R12, P0, R130.reuse, 0xc000, RZ ;  /* 0x0000c000820c7810 */ /* 0x040fe40007f1e0ff */
[----:B------:R-:W-:Y:S01]  /*d380*/  SHF.R.U64 R183, R183, 0x3, RZ ;  /* 0x00000003b7b77819 */ /* 0x000fe200000012ff */
[--C-:B------:R-:W-:Y:S01]  /*d390*/  IMAD.X R95, RZ, RZ, R131.reuse, P5 ;  /* 0x000000ffff5f7224 */ /* 0x100fe200028e0683 */
[C---:B------:R-:W-:Y:S01]  /*d3a0*/  IADD3 R191, P1, R130.reuse, 0x4060, RZ ;  /* 0x0000406082bf7810 */ /* 0x040fe20007f3e0ff */
[----:B------:R-:W-:Y:S01]  /*d3b0*/  IMAD.X R123, RZ, RZ, R131, P0 ;  /* 0x000000ffff7b7224 */ /* 0x000fe200000e0683 */
[----:B------:R-:W-:-:S02]  /*d3c0*/  IADD3 R151, P2, R130, 0xc040, RZ ;  /* 0x0000c04082977810 */ /* 0x000fc40007f5e0ff */
[----:B------:R-:W-:Y:S02]  /*d3d0*/  IADD3 R14, P3, R130, 0xc060, RZ ;  /* 0x0000c060820e7810 */ /* 0x000fe40007f7e0ff */
[----:B------:R-:W-:Y:S01]  /*d3e0*/  SHF.R.U64 R30, R30, 0x3, RZ ;  /* 0x000000031e1e7819 */ /* 0x000fe200000012ff */
[----:B------:R-:W-:Y:S01]  /*d3f0*/  IMAD.X R13, RZ, RZ, R131, P2 ;  /* 0x000000ffff0d7224 */ /* 0x000fe200010e0683 */
[----:B------:R-:W-:Y:S02]  /*d400*/  SHF.R.U64 R15, R15, 0x3, RZ ;  /* 0x000000030f0f7819 */ /* 0x000fe400000012ff */
[----:B------:R-:W-:Y:S02]  /*d410*/  LOP3.LUT R90, R185, 0x380, RZ, 0xc0, !PT ;  /* 0x00000380b95a7812 */ /* 0x000fe400078ec0ff */
[----:B------:R-:W-:Y:S02]  /*d420*/  LOP3.LUT R106, R177, R106, RZ, 0x3c, !PT ;  /* 0x0000006ab16a7212 */ /* 0x000fe400078e3cff */
[----:B------:R-:W-:-:S02]  /*d430*/  LOP3.LUT R94, R187, 0x380, RZ, 0xc0, !PT ;  /* 0x00000380bb5e7812 */ /* 0x000fc400078ec0ff */
[----:B------:R-:W-:Y:S02]  /*d440*/  LOP3.LUT R114, R183, R114, RZ, 0x3c, !PT ;  /* 0x00000072b7727212 */ /* 0x000fe400078e3cff */
[----:B------:R-:W-:Y:S02]  /*d450*/  LOP3.LUT R177, R12, 0x380, RZ, 0xc0, !PT ;  /* 0x000003800cb17812 */ /* 0x000fe400078ec0ff */
[----:B------:R-:W-:Y:S02]  /*d460*/  IADD3.X R103, RZ, R131, RZ, P1, !PT ;  /* 0x00000083ff677210 */ /* 0x000fe40000ffe4ff */
[----:B------:R-:W-:Y:S02]  /*d470*/  LOP3.LUT R30, R30, R181, RZ, 0x3c, !PT ;  /* 0x000000b51e1e7212 */ /* 0x000fe400078e3cff */
[----:B------:R-:W-:Y:S02]  /*d480*/  LOP3.LUT R98, R189, 0x380, RZ, 0xc0, !PT ;  /* 0x00000380bd627812 */ /* 0x000fe400078ec0ff */
[----:B------:R-:W-:-:S02]  /*d490*/  LOP3.LUT R176, R151, 0x380, RZ, 0xc0, !PT ;  /* 0x0000038097b07812 */ /* 0x000fc400078ec0ff */
[----:B------:R-:W-:Y:S02]  /*d4a0*/  LOP3.LUT R183, R14, 0x380, RZ, 0xc0, !PT ;  /* 0x000003800eb77812 */ /* 0x000fe400078ec0ff */
[C---:B------:R-:W-:Y:S02]  /*d4b0*/  IADD3 R118, P5, R130.reuse, 0x8060, RZ ;  /* 0x0000806082767810 */ /* 0x040fe40007fbe0ff */
[----:B-1----:R-:W-:Y:S02]  /*d4c0*/  IADD3 R84, P1, R130, 0xc020, RZ ;  /* 0x0000c02082547810 */ /* 0x002fe40007f3e0ff */
[----:B------:R-:W-:Y:S02]  /*d4d0*/  LOP3.LUT R102, R191, 0x380, RZ, 0xc0, !PT ;  /* 0x00000380bf667812 */ /* 0x000fe400078ec0ff */
[----:B------:R-:W-:Y:S01]  /*d4e0*/  LOP3.LUT R181, R110, 0x380, RZ, 0xc0, !PT ;  /* 0x000003806eb57812 */ /* 0x000fe200078ec0ff */
[----:B------:R-:W-:Y:S01]  /*d4f0*/  IMAD.X R127, RZ, RZ, R131, P1 ;  /* 0x000000ffff7f7224 */ /* 0x000fe200008e0683 */
[----:B------:R-:W-:-:S02]  /*d500*/  LOP3.LUT R130, R15, R130, RZ, 0x3c, !PT ;  /* 0x000000820f827212 */ /* 0x000fc400078e3cff */
[----:B------:R-:W-:Y:S02]  /*d510*/  SHF.R.U64 R90, R90, 0x3, RZ ;  /* 0x000000035a5a7819 */ /* 0x000fe400000012ff */
[----:B------:R-:W-:Y:S02]  /*d520*/  SHF.R.U64 R94, R94, 0x3, RZ ;  /* 0x000000035e5e7819 */ /* 0x000fe400000012ff */
[----:B------:R-:W-:Y:S02]  /*d530*/  SHF.R.U64 R177, R177, 0x3, RZ ;  /* 0x00000003b1b17819 */ /* 0x000fe400000012ff */
[----:B------:R-:W-:Y:S02]  /*d540*/  SHF.R.U64 R98, R98, 0x3, RZ ;  /* 0x0000000362627819 */ /* 0x000fe400000012ff */
[----:B------:R-:W-:Y:S02]  /*d550*/  SHF.R.U64 R176, R176, 0x3, RZ ;  /* 0x00000003b0b07819 */ /* 0x000fe400000012ff */
[----:B------:R-:W-:-:S02]  /*d560*/  SHF.R.U64 R183, R183, 0x3, RZ ;  /* 0x00000003b7b77819 */ /* 0x000fc400000012ff */
[----:B------:R-:W-:Y:S02]  /*d570*/  SHF.R.U64 R102, R102, 0x3, RZ ;  /* 0x0000000366667819 */ /* 0x000fe400000012ff */
[----:B------:R-:W-:Y:S02]  /*d580*/  SHF.R.U64 R181, R181, 0x3, RZ ;  /* 0x00000003b5b57819 */ /* 0x000fe400000012ff */
[----:B------:R-:W-:Y:S02]  /*d590*/  LOP3.LUT R90, R90, R185, RZ, 0x3c, !PT ;  /* 0x000000b95a5a7212 */ /* 0x000fe400078e3cff */
[----:B------:R-:W-:Y:S02]  /*d5a0*/  MOV R130, R130 ;  /* 0x0000008200827202 */ /* 0x000fe40000000f00 */
[----:B------:R-:W-:Y:S02]  /*d5b0*/  LOP3.LUT R94, R94, R187, RZ, 0x3c, !PT ;  /* 0x000000bb5e5e7212 */ /* 0x000fe400078e3cff */
[----:B------:R-:W-:Y:S01]  /*d5c0*/  LOP3.LUT R122, R177, R12, RZ, 0x3c, !PT ;  /* 0x0000000cb17a7212 */ /* 0x000fe200078e3cff */
[----:B------:R1:W-:Y:S01]  /*d5d0*/  STSM.16.M88.4 [R130], R24 ;  /* 0x0000001882007844 */ /* 0x0003e20000000200 */
[----:B------:R-:W-:-:S02]  /*d5e0*/  MOV R28, R20 ;  /* 0x00000014001c7202 */ /* 0x000fc40000000f00 */
[----:B------:R-:W-:Y:S02]  /*d5f0*/  IADD3.X R15, RZ, R131, RZ, P3, !PT ;  /* 0x00000083ff0f7210 */ /* 0x000fe40001ffe4ff */
[----:B------:R-:W-:Y:S01]  /*d600*/  LOP3.LUT R98, R98, R189, RZ, 0x3c, !PT ;  /* 0x000000bd62627212 */ /* 0x000fe200078e3cff */
[----:B------:R2:W-:Y:S01]  /*d610*/  STSM.16.M88.4 [R28], R32 ;  /* 0x000000201c007844 */ /* 0x0005e20000000200 */
[----:B------:R-:W-:Y:S02]  /*d620*/  LOP3.LUT R185, R118, 0x380, RZ, 0xc0, !PT ;  /* 0x0000038076b97812 */ /* 0x000fe400078ec0ff */
[----:B------:R-:W-:Y:S02]  /*d630*/  LOP3.LUT R12, R176, R151, RZ, 0x3c, !PT ;  /* 0x00000097b00c7212 */ /* 0x000fe400078e3cff */
[----:B------:R-:W-:Y:S02]  /*d640*/  LOP3.LUT R14, R183, R14, RZ, 0x3c, !PT ;  /* 0x0000000eb70e7212 */ /* 0x000fe400078e3cff */
[----:B------:R-:W-:-:S02]  /*d650*/  MOV R30, R30 ;  /* 0x0000001e001e7202 */ /* 0x000fc40000000f00 */
[----:B------:R-:W-:Y:S02]  /*d660*/  LOP3.LUT R102, R102, R191, RZ, 0x3c, !PT ;  /* 0x000000bf66667212 */ /* 0x000fe400078e3cff */
[----:B------:R-:W-:Y:S01]  /*d670*/  LOP3.LUT R110, R181, R110, RZ, 0x3c, !PT ;  /* 0x0000006eb56e7212 */ /* 0x000fe200078e3cff */
[----:B------:R3:W-:Y:S01]  /*d680*/  STSM.16.M88.4 [R30], R40 ;  /* 0x000000281e007844 */ /* 0x0007e20000000200 */
[----:B------:R-:W-:Y:S02]  /*d690*/  MOV R38, R38 ;  /* 0x0000002600267202 */ /* 0x000fe40000000f00 */
[----:B------:R-:W-:Y:S02]  /*d6a0*/  F2FP.F16.F32.PACK_AB R57, R7, R58 ;  /* 0x0000003a0739723e */ /* 0x000fe400000000ff */
[----:B------:R-:W-:Y:S01]  /*d6b0*/  F2FP.F16.F32.PACK_AB R64, R65, R64 ;  /* 0x000000404140723e */ /* 0x000fe200000000ff */
[----:B------:R-:W-:Y:S01]  /*d6c0*/  STSM.16.M88.4 [R38], R48 ;  /* 0x0000003026007844 */ /* 0x000fe20000000200 */
[----:B------:R-:W-:-:S02]  /*d6d0*/  LOP3.LUT R181, R84, 0x380, RZ, 0xc0, !PT ;  /* 0x0000038054b57812 */ /* 0x000fc400078ec0ff */
[----:B------:R-:W-:Y:S02]  /*d6e0*/  MOV R90, R90 ;  /* 0x0000005a005a7202 */ /* 0x000fe40000000f00 */
[----:B------:R-:W-:Y:S02]  /*d6f0*/  F2FP.F16.F32.PACK_AB R58, R61, R60 ;  /* 0x0000003c3d3a723e */ /* 0x000fe400000000ff */
[----:B------:R-:W-:Y:S02]  /*d700*/  F2FP.F16.F32.PACK_AB R59, R63, R59 ;  /* 0x0000003b3f3b723e */ /* 0x000fe400000000ff */
[----:B------:R-:W-:Y:S02]  /*d710*/  F2FP.F16.F32.PACK_AB R65, R6, R66 ;  /* 0x000000420641723e */ /* 0x000fe400000000ff */
[----:B------:R-:W-:Y:S01]  /*d720*/  F2FP.F16.F32.PACK_AB R72, R73, R72 ;  /* 0x000000484948723e */ /* 0x000fe200000000ff */
[----:B------:R-:W-:Y:S01]  /*d730*/  STSM.16.M88.4 [R90], R56 ;  /* 0x000000385a007844 */ /* 0x000fe20000000200 */
[----:B------:R-:W-:-:S02]  /*d740*/  MOV R94, R94 ;  /* 0x0000005e005e7202 */ /* 0x000fc40000000f00 */
[----:B------:R-:W-:Y:S02]  /*d750*/  F2FP.F16.F32.PACK_AB R66, R69, R68 ;  /* 0x000000444542723e */ /* 0x000fe400000000ff */
[----:B------:R-:W-:Y:S02]  /*d760*/  F2FP.F16.F32.PACK_AB R67, R67, R70 ;  /* 0x000000464343723e */ /* 0x000fe400000000ff */
[----:B------:R-:W-:Y:S02]  /*d770*/  F2FP.F16.F32.PACK_AB R73, R75, R74 ;  /* 0x0000004a4b49723e */ /* 0x000fe400000000ff */
[----:B------:R-:W-:Y:S01]  /*d780*/  SHF.R.U64 R185, R185, 0x3, RZ ;  /* 0x00000003b9b97819 */ /* 0x000fe200000012ff */
[----:B------:R-:W-:Y:S01]  /*d790*/  STSM.16.M88.4 [R94], R64 ;  /* 0x000000405e007844 */ /* 0x000fe20000000200 */
[----:B------:R-:W-:Y:S02]  /*d7a0*/  MOV R98, R98 ;  /* 0x0000006200627202 */ /* 0x000fe40000000f00 */
[----:B------:R-:W-:-:S02]  /*d7b0*/  MOV R21, R12 ;  /* 0x0000000c00157202 */ /* 0x000fc40000000f00 */
[----:B------:R-:W-:Y:S02]  /*d7c0*/  MOV R20, R14 ;  /* 0x0000000e00147202 */ /* 0x000fe40000000f00 */
[----:B------:R-:W-:Y:S02]  /*d7d0*/  F2FP.F16.F32.PACK_AB R74, R77, R163 ;  /* 0x000000a34d4a723e */ /* 0x000fe400000000ff */
[----:B------:R-:W-:Y:S02]  /*d7e0*/  F2FP.F16.F32.PACK_AB R75, R79, R78 ;  /* 0x0000004e4f4b723e */ /* 0x000fe400000000ff */
[----:B------:R-:W-:Y:S02]  /*d7f0*/  MOV R102, R102 ;  /* 0x0000006600667202 */ /* 0x000fe40000000f00 */
[----:B------:R-:W-:Y:S01]  /*d800*/  F2FP.F16.F32.PACK_AB R12, R81, R164 ;  /* 0x000000a4510c723e */ /* 0x000fe200000000ff */
[----:B------:R-:W-:Y:S01]  /*d810*/  STSM.16.M88.4 [R98], R72 ;  /* 0x0000004862007844 */ /* 0x000fe20000000200 */
[----:B------:R-:W-:-:S02]  /*d820*/  F2FP.F16.F32.PACK_AB R13, R83, R82 ;  /* 0x00000052530d723e */ /* 0x000fc400000000ff */
[----:B------:R-:W-:Y:S01]  /*d830*/  F2FP.F16.F32.PACK_AB R14, R3, R165 ;  /* 0x000000a5030e723e */ /* 0x000fe200000000ff */
[----:B------:R-:W-:Y:S01]  /*d840*/  IMAD.MOV.U32 R3, RZ, RZ, RZ ;  /* 0x000000ffff037224 */ /* 0x000fe200078e00ff */
[----:B------:R-:W-:Y:S02]  /*d850*/  F2FP.F16.F32.PACK_AB R15, R54, R46 ;  /* 0x0000002e360f723e */ /* 0x000fe400000000ff */
[----:B------:R-:W-:Y:S02]  /*d860*/  SHF.R.U64 R181, R181, 0x3, RZ ;  /* 0x00000003b5b57819 */ /* 0x000fe400000012ff */
[----:B------:R-:W-:Y:S01]  /*d870*/  IADD3.X R119, RZ, R131, RZ, P5, !PT ;  /* 0x00000083ff777210 */ /* 0x000fe20002ffe4ff */
[----:B------:R4:W-:Y:S01]  /*d880*/  STSM.16.M88.4 [R102], R12 ;  /* 0x0000000c66007844 */ /* 0x0009e20000000200 */
[----:B------:R-:W-:Y:S02]  /*d890*/  LOP3.LUT R118, R185, R118, RZ, 0x3c, !PT ;  /* 0x00000076b9767212 */ /* 0x000fe400078e3cff */
[----:B------:R-:W-:-:S02]  /*d8a0*/  MOV R106, R106 ;  /* 0x0000006a006a7202 */ /* 0x000fc40000000f00 */
[----:B-1----:R-:W-:Y:S02]  /*d8b0*/  F2FP.F16.F32.PACK_AB R24, R89, R166 ;  /* 0x000000a65918723e */ /* 0x002fe400000000ff */
[----:B------:R-:W-:Y:S02]  /*d8c0*/  F2FP.F16.F32.PACK_AB R25, R71, R62 ;  /* 0x0000003e4719723e */ /* 0x000fe400000000ff */
[----:B------:R-:W-:Y:S02]  /*d8d0*/  F2FP.F16.F32.PACK_AB R26, R93, R167 ;  /* 0x000000a75d1a723e */ /* 0x000fe400000000ff */
[----:B------:R-:W-:Y:S02]  /*d8e0*/  F2FP.F16.F32.PACK_AB R27, R100, R96 ;  /* 0x00000060641b723e */ /* 0x000fe400000000ff */
[----:B------:R-:W-:Y:S02]  /*d8f0*/  LOP3.LUT R126, R181, R84, RZ, 0x3c, !PT ;  /* 0x00000054b57e7212 */ /* 0x000fe400078e3cff */
[----:B------:R-:W-:Y:S01]  /*d900*/  MOV R110, R110 ;  /* 0x0000006e006e7202 */ /* 0x000fe20000000f00 */
[----:B------:R-:W-:Y:S01]  /*d910*/  STSM.16.M88.4 [R106], R24 ;  /* 0x000000186a007844 */ /* 0x000fe20000000200 */
[----:B--2---:R-:W-:-:S02]  /*d920*/  F2FP.F16.F32.PACK_AB R28, R97, R168 ;  /* 0x000000a8611c723e */ /* 0x004fc400000000ff */
[----:B------:R-:W-:Y:S02]  /*d930*/  F2FP.F16.F32.PACK_AB R29, R108, R104 ;  /* 0x000000686c1d723e */ /* 0x000fe400000000ff */
[----:B---3--:R-:W-:Y:S02]  /*d940*/  F2FP.F16.F32.PACK_AB R30, R101, R169 ;  /* 0x000000a9651e723e */ /* 0x008fe400000000ff */
[----:B------:R-:W-:Y:S02]  /*d950*/  F2FP.F16.F32.PACK_AB R31, R116, R112 ;  /* 0x00000070741f723e */ /* 0x000fe400000000ff */
[----:B------:R-:W-:Y:S02]  /*d960*/  MOV R114, R114 ;  /* 0x0000007200727202 */ /* 0x000fe40000000f00 */
[----:B----4-:R-:W-:Y:S01]  /*d970*/  F2FP.F16.F32.PACK_AB R12, R105, R170 ;  /* 0x000000aa690c723e */ /* 0x010fe200000000ff */
[----:B------:R-:W-:Y:S01]  /*d980*/  STSM.16.M88.4 [R110], R28 ;  /* 0x0000001c6e007844 */ /* 0x000fe20000000200 */
[----:B------:R-:W-:-:S02]  /*d990*/  F2FP.F16.F32.PACK_AB R13, R124, R120 ;  /* 0x000000787c0d723e */ /* 0x000fc400000000ff */
[----:B------:R-:W-:Y:S02]  /*d9a0*/  F2FP.F16.F32.PACK_AB R14, R109, R171 ;  /* 0x000000ab6d0e723e */ /* 0x000fe400000000ff */
[----:B------:R-:W-:Y:S02]  /*d9b0*/  F2FP.F16.F32.PACK_AB R15, R152, R128 ;  /* 0x00000080980f723e */ /* 0x000fe400000000ff */
[----:B------:R-:W-:Y:S02]  /*d9c0*/  F2FP.F16.F32.PACK_AB R153, R154, R153 ;  /* 0x000000999a99723e */ /* 0x000fe400000000ff */
[----:B------:R-:W-:Y:S01]  /*d9d0*/  MOV R118, R118 ;  /* 0x0000007600767202 */ /* 0x000fe20000000f00 */
[----:B------:R1:W-:Y:S01]  /*d9e0*/  STSM.16.M88.4 [R114], R12 ;  /* 0x0000000c72007844 */ /* 0x0003e20000000200 */
[----:B------:R-:W-:Y:S02]  /*d9f0*/  F2FP.F16.F32.PACK_AB R152, R113, R172 ;  /* 0x000000ac7198723e */ /* 0x000fe400000000ff */
[----:B------:R-:W-:-:S02]  /*da00*/  F2FP.F16.F32.PACK_AB R154, R117, R173 ;  /* 0x000000ad759a723e */ /* 0x000fc400000000ff */
[----:B------:R-:W-:Y:S02]  /*da10*/  F2FP.F16.F32.PACK_AB R155, R156, R155 ;  /* 0x0000009b9c9b723e */ /* 0x000fe400000000ff */
[----:B------:R-:W-:Y:S02]  /*da20*/  F2FP.F16.F32.PACK_AB R157, R158, R157 ;  /* 0x0000009d9e9d723e */ /* 0x000fe400000000ff */
[----:B------:R-:W-:Y:S01]  /*da30*/  MOV R122, R122 ;  /* 0x0000007a007a7202 */ /* 0x000fe20000000f00 */
[----:B------:R2:W-:Y:S01]  /*da40*/  STSM.16.M88.4 [R118], R152 ;  /* 0x0000009876007844 */ /* 0x0005e20000000200 */
[----:B------:R-:W-:Y:S02]  /*da50*/  F2FP.F16.F32.PACK_AB R156, R121, R174 ;  /* 0x000000ae799c723e */ /* 0x000fe400000000ff */
[----:B------:R-:W-:Y:S02]  /*da60*/  F2FP.F16.F32.PACK_AB R158, R125, R175 ;  /* 0x000000af7d9e723e */ /* 0x000fe400000000ff */
[----:B------:R-:W-:-:S02]  /*da70*/  F2FP.F16.F32.PACK_AB R159, R160, R159 ;  /* 0x0000009fa09f723e */ /* 0x000fc400000000ff */
[----:B------:R-:W-:Y:S02]  /*da80*/  F2FP.F16.F32.PACK_AB R161, R162, R161 ;  /* 0x000000a1a2a1723e */ /* 0x000fe400000000ff */
[----:B------:R-:W-:Y:S01]  /*da90*/  F2FP.F16.F32.PACK_AB R136, R137, R136 ;  /* 0x000000888988723e */ /* 0x000fe200000000ff */
[----:B------:R2:W-:Y:S01]  /*daa0*/  STSM.16.M88.4 [R122], R156 ;  /* 0x0000009c7a007844 */ /* 0x0005e20000000200 */
[----:B------:R-:W-:Y:S02]  /*dab0*/  ISETP.NE.U32.AND P0, PT, RZ, UR4, PT ;  /* 0x00000004ff007c0c */ /* 0x000fe4000bf05070 */
[----:B------:R-:W-:Y:S02]  /*dac0*/  IADD3 R6, P1, R208, UR4, RZ ;  /* 0x00000004d0067c10 */ /* 0x000fe4000ff3e0ff */
[----:B------:R-:W-:Y:S02]  /*dad0*/  MOV R126, R126 ;  /* 0x0000007e007e7202 */ /* 0x000fe40000000f00 */
[----:B------:R-:W-:-:S02]  /*dae0*/  F2FP.F16.F32.PACK_AB R160, R129, R179 ;  /* 0x000000b381a0723e */ /* 0x000fc400000000ff */
[----:B------:R-:W-:Y:S02]  /*daf0*/  F2FP.F16.F32.PACK_AB R162, R133, R132 ;  /* 0x0000008485a2723e */ /* 0x000fe400000000ff */
[----:B------:R-:W-:Y:S02]  /*db00*/  F2FP.F16.F32.PACK_AB R163, R135, R134 ;  /* 0x0000008687a3723e */ /* 0x000fe400000000ff */
[----:B------:R-:W-:Y:S02]  /*db10*/  F2FP.F16.F32.PACK_AB R137, R139, R138 ;  /* 0x0000008a8b89723e */ /* 0x000fe400000000ff */
[----:B------:R-:W-:Y:S01]  /*db20*/  F2FP.F16.F32.PACK_AB R144, R145, R144 ;  /* 0x000000909190723e */ /* 0x000fe200000000ff */
[----:B------:R2:W-:Y:S01]  /*db30*/  STSM.16.M88.4 [R126], R160 ;  /* 0x000000a07e007844 */ /* 0x0005e20000000200 */
[----:B------:R-:W-:Y:S02]  /*db40*/  F2FP.F16.F32.PACK_AB R138, R141, R140 ;  /* 0x0000008c8d8a723e */ /* 0x000fe400000000ff */
[----:B------:R-:W-:-:S02]  /*db50*/  F2FP.F16.F32.PACK_AB R139, R143, R142 ;  /* 0x0000008e8f8b723e */ /* 0x000fc400000000ff */
[----:B------:R-:W-:Y:S02]  /*db60*/  F2FP.F16.F32.PACK_AB R145, R147, R146 ;  /* 0x000000929391723e */ /* 0x000fe400000000ff */
[----:B------:R-:W-:Y:S01]  /*db70*/  F2FP.F16.F32.PACK_AB R146, R149, R148 ;  /* 0x000000949592723e */ /* 0x000fe200000000ff */
[----:B------:R2:W-:Y:S01]  /*db80*/  STSM.16.M88.4 [R21], R136 ;  /* 0x0000008815007844 */ /* 0x0005e20000000200 */
[----:B------:R-:W-:Y:S02]  /*db90*/  F2FP.F16.F32.PACK_AB R147, R0, R150 ;  /* 0x000000960093723e */ /* 0x000fe400000000ff */
[----:B------:R-:W-:Y:S02]  /*dba0*/  ISETP.NE.AND.EX P0, PT, RZ, UR5, PT, P0 ;  /* 0x00000005ff007c0c */ /* 0x000fe4000bf05300 */
[----:B------:R-:W-:Y:S01]  /*dbb0*/  IADD3.X R7, R209, UR5, RZ, P1, !PT ;  /* 0x00000005d1077c10 */ /* 0x000fe20008ffe4ff */
[----:B------:R-:W-:Y:S01]  /*dbc0*/  ULDC.64 UR4, c[0x0][0xbe0] ;  /* 0x0002f80000047ab9 */ /* 0x000fe20000000a00 */
[----:B------:R2:W-:Y:S01]  /*dbd0*/  STSM.16.M88.4 [R20], R144 ;  /* 0x0000009014007844 */ /* 0x0005e20000000200 */
[----:B------:R-:W-:Y:S01]  /*dbe0*/  BAR.SYNC.DEFER_BLOCKING 0x1, 0x100 ;  /* 0x0044000000007b1d */ /* 0x000fe20000010000 */
[----:B------:R-:W-:-:S04]  /*dbf0*/  ISETP.NE.U32.AND P1, PT, RZ, UR4, PT ;  /* 0x00000004ff007c0c */ /* 0x000fc8000bf25070 */
[----:B------:R-:W-:-:S13]  /*dc00*/  ISETP.NE.AND.EX P1, PT, RZ, UR5, PT, P1 ;  /* 0x00000005ff007c0c */ /* 0x000fda000bf25310 */
[----:B------:R-:W-:Y:S01]  /*dc10*/  @P1 IADD3 R208, P2, R208, UR4, RZ ;  /* 0x00000004d0d01c10 */ /* 0x000fe2000ff5e0ff */
[----:B------:R-:W-:Y:S02]  /*dc20*/  ULDC UR4, c[0x0][0xa88] ;  /* 0x0002a20000047ab9 */ /* 0x000fe40000000800 */
[----:B------:R-:W-:Y:S01]  /*dc30*/  IMAD.U32 R0, RZ, RZ, UR4 ;  /* 0x00000004ff007e24 */ /* 0x000fe2000f8e00ff */
[----:B------:R-:W-:Y:S01]  /*dc40*/  @P1 IADD3.X R209, R209, UR5, RZ, P2, !PT ;  /* 0x00000005d1d11c10 */ /* 0x000fe200097fe4ff */
[----:B------:R2:W5:Y:S01]  /*dc50*/  @P0 LDG.E R3, desc[UR40][R6.64] ;  /* 0x0000002806030981 */ /* 0x000562000c1e1900 */
[----:B------:R-:W-:-:S03]  /*dc60*/  IMAD R9, R202, 0x40, R201 ;  /* 0x00000040ca097824 */ /* 0x000fc600078e02c9 */
[----:B------:R2:W5:Y:S01]  /*dc70*/  @P1 LDG.E R0, desc[UR40][R208.64] ;  /* 0x00000028d0001981 */ /* 0x000562000c1e1900 */
[----:B------:R-:W-:-:S03]  /*dc80*/  IMAD.WIDE R10, R9, 0x2, R10 ;  /* 0x00000002090a7825 */ /* 0x000fc600078e020a */
[----:B-1----:R-:W-:Y:S01]  /*dc90*/  IADD3 R13, P4, R10, 0x1000, RZ ;  /* 0x000010000a0d7810 */ /* 0x002fe20007f9e0ff */
[----:B------:R-:W-:-:S12]  /*dca0*/  @P1 BRA `(.L_x_545) ;  /* 0x0000000000101947 */ /* 0x000fd80003800000 */
[----:B------:R-:W-:Y:S05]  /*dcb0*/  @!P0 BRA `(.L_x_545) ;  /* 0x00000000000c8947 */ /* 0x000fea0003800000 */
[----:B------:R-:W3:Y:S04]  /*dcc0*/  LDG.E R9, desc[UR40][R6.64] ;  /* 0x0000002806097981 */ /* 0x000ee8000c1e1900 */
[----:B-----5:R-:W3:Y:S02]  /*dcd0*/  LDG.E R0, desc[UR40][R6.64+0x4] ;  /* 0x0000042806007981 */ /* 0x020ee4000c1e1900 */
[----:B---3--:R-:W-:-:S07]  /*dce0*/  IADD3 R0, -R9, R0, RZ ;  /* 0x0000000009007210 */ /* 0x008fce0007ffe1ff */
.L_x_545:
[----:B------:R-:W-:Y:S01]  /*dcf0*/  SHF.R.S32.HI R79, RZ, 0x1f, R207 ;  /* 0x0000001fff4f7819 */ /* 0x000fe200000114cf */
[----:B------:R-:W-:Y:S01]  /*dd00*/  ULDC.64 UR4, c[0x0][0xb70] ;  /* 0x0002dc0000047ab9 */ /* 0x000fe20000000a00 */
[--C-:B--2--5:R-:W-:Y:S01]  /*dd10*/  SHF.R.S32.HI R21, RZ, 0x1f, R3.reuse ;  /* 0x0000001fff157819 */ /* 0x124fe20000011403 */
[----:B------:R-:W-:Y:S01]  /*dd20*/  IMAD.MOV.U32 R20, RZ, RZ, R3 ;  /* 0x000000ffff147224 */ /* 0x000fe200078e0003 */
[----:B------:R-:W-:Y:S01]  /*dd30*/  SEL R219, R219, RZ, !P0 ;  /* 0x000000ffdbdb7207 */ /* 0x000fe20004000000 */
[----:B------:R-:W-:Y:S01]  /*dd40*/  IMAD R6, R79, UR4, RZ ;  /* 0x000000044f067c24 */ /* 0x000fe2000f8e02ff */
[----:B------:R-:W-:Y:S01]  /*dd50*/  SEL R81, R210, RZ, !P0 ;  /* 0x000000ffd2517207 */ /* 0x000fe20004000000 */
[----:B------:R-:W-:Y:S01]  /*dd60*/  IMAD R15, R213, 0x80, R232 ;  /* 0x00000080d50f7824 */ /* 0x000fe200078e02e8 */
[C---:B------:R-:W-:Y:S01]  /*dd70*/  IADD3 R29, P0, R10.reuse, 0x3000, RZ ;  /* 0x000030000a1d7810 */ /* 0x040fe20007f1e0ff */
[C---:B------:R-:W-:Y:S01]  /*dd80*/  IMAD R9, R207.reuse, UR5, R6 ;  /* 0x00000005cf097c24 */ /* 0x040fe2000f8e0206 */
[C---:B------:R-:W-:Y:S01]  /*dd90*/  IADD3 R25, P5, R10.reuse, 0x2000, RZ ;  /* 0x000020000a197810 */ /* 0x040fe20007fbe0ff */
[----:B------:R-:W-:Y:S01]  /*dda0*/  IMAD.WIDE.U32 R6, R207, UR4, R20 ;  /* 0x00000004cf067c25 */ /* 0x000fe2000f8e0014 */
[----:B------:R-:W-:Y:S01]  /*ddb0*/  ULDC.64 UR4, c[0x0][0xb78] ;  /* 0x0002de0000047ab9 */ /* 0x000fe20000000a00 */
[----:B------:R-:W-:-:S02]  /*ddc0*/  IADD3 R33, P1, R10, 0x4000, RZ ;  /* 0x000040000a217810 */ /* 0x000fc40007f3e0ff */
[----:B------:R-:W-:Y:S01]  /*ddd0*/  IMAD.IADD R7, R7, 0x1, R9 ;  /* 0x0000000107077824 */ /* 0x000fe200078e0209 */
[----:B------:R-:W-:Y:S01]  /*dde0*/  LOP3.LUT R28, R29, 0x380, RZ, 0xc0, !PT ;  /* 0x000003801d1c7812 */ /* 0x000fe200078ec0ff */
[----:B------:R-:W-:Y:S01]  /*ddf0*/  IMAD R8, R219, UR4, RZ ;  /* 0x00000004db087c24 */ /* 0x000fe2000f8e02ff */
[----:B------:R-:W-:Y:S01]  /*de00*/  IADD3 R37, P2, R10, 0x5000, RZ ;  /* 0x000050000a257810 */ /* 0x000fe20007f5e0ff */
[----:B------:R-:W-:Y:S01]  /*de10*/  IMAD.WIDE.U32 R6, R81, UR4, R6 ;  /* 0x0000000451067c25 */ /* 0x000fe2000f8e0006 */
[----:B------:R-:W-:Y:S02]  /*de20*/  LOP3.LUT R12, R13, 0x380, RZ, 0xc0, !PT ;  /* 0x000003800d0c7812 */ /* 0x000fe400078ec0ff */
[----:B------:R-:W-:Y:S01]  /*de30*/  LOP3.LUT R24, R25, 0x380, RZ, 0xc0, !PT ;  /* 0x0000038019187812 */ /* 0x000fe200078ec0ff */
[----:B------:R-:W-:Y:S01]  /*de40*/  IMAD R8, R81, UR5, R8 ;  /* 0x0000000551087c24 */ /* 0x000fe2000f8e0208 */
[----:B------:R-:W-:Y:S01]  /*de50*/  SHF.R.S32.HI R9, RZ, 0x1f, R15 ;  /* 0x0000001fff097819 */ /* 0x000fe2000001140f */
[----:B------:R-:W-:Y:S01]  /*de60*/  ULDC.64 UR4, c[0x0][0xb40] ;  /* 0x0002d00000047ab9 */ /* 0x000fe20000000a00 */
[----:B------:R-:W-:-:S02]  /*de70*/  IADD3 R6, P3, R15, R6, RZ ;  /* 0x000000060f067210 */ /* 0x000fc40007f7e0ff */
[----:B------:R-:W-:Y:S02]  /*de80*/  LOP3.LUT R32, R33, 0x380, RZ, 0xc0, !PT ;  /* 0x0000038021207812 */ /* 0x000fe400078ec0ff */
[----:B------:R-:W-:Y:S02]  /*de90*/  SHF.R.U64 R28, R28, 0x3, RZ ;  /* 0x000000031c1c7819 */ /* 0x000fe400000012ff */
[----:B------:R-:W-:Y:S02]  /*dea0*/  LOP3.LUT R36, R37, 0x380, RZ, 0xc0, !PT ;  /* 0x0000038025247812 */ /* 0x000fe400078ec0ff */
[----:B------:R-:W-:Y:S02]  /*deb0*/  SHF.R.U64 R12, R12, 0x3, RZ ;  /* 0x000000030c0c7819 */ /* 0x000fe400000012ff */
[----:B------:R-:W-:Y:S02]  /*dec0*/  SHF.R.U64 R24, R24, 0x3, RZ ;  /* 0x0000000318187819 */ /* 0x000fe400000012ff */
[----:B------:R-:W-:-:S02]  /*ded0*/  IADD3.X R9, R9, R7, R8, P3, !PT ;  /* 0x0000000709097210 */ /* 0x000fc40001ffe408 */
[----:B------:R-:W-:Y:S02]  /*dee0*/  SHF.R.U64 R32, R32, 0x3, RZ ;  /* 0x0000000320207819 */ /* 0x000fe400000012ff */
[----:B------:R-:W-:Y:S01]  /*def0*/  LOP3.LUT R28, R28, R29, RZ, 0x3c, !PT ;  /* 0x0000001d1c1c7212 */ /* 0x000fe200078e3cff */
[----:B------:R-:W-:Y:S01]  /*df00*/  IMAD.X R29, RZ, RZ, R11, P0 ;  /* 0x000000ffff1d7224 */ /* 0x000fe200000e060b */
[----:B------:R-:W-:Y:S02]  /*df10*/  SHF.R.U64 R36, R36, 0x3, RZ ;  /* 0x0000000324247819 */ /* 0x000fe400000012ff */
[----:B------:R-:W-:Y:S02]  /*df20*/  LEA R58, P3, R6, UR4, 0x2 ;  /* 0x00000004063a7c11 */ /* 0x000fe4000f8610ff */
[----:B------:R-:W-:Y:S02]  /*df30*/  IADD3 R53, P0, R10, 0x9000, RZ ;  /* 0x000090000a357810 */ /* 0x000fe40007f1e0ff */
[----:B------:R-:W-:-:S02]  /*df40*/  LOP3.LUT R12, R12, R13, RZ, 0x3c, !PT ;  /* 0x0000000d0c0c7212 */ /* 0x000fc400078e3cff */
[----:B------:R-:W-:Y:S01]  /*df50*/  LOP3.LUT R24, R24, R25, RZ, 0x3c, !PT ;  /* 0x0000001918187212 */ /* 0x000fe200078e3cff */
[--C-:B------:R-:W-:Y:S01]  /*df60*/  IMAD.X R25, RZ, RZ, R11.reuse, P5 ;  /* 0x000000ffff197224 */ /* 0x100fe200028e060b */
[----:B------:R-:W-:Y:S01]  /*df70*/  LOP3.LUT R32, R32, R33, RZ, 0x3c, !PT ;  /* 0x0000002120207212 */ /* 0x000fe200078e3cff */
[----:B------:R-:W-:Y:S01]  /*df80*/  IMAD.X R33, RZ, RZ, R11, P1 ;  /* 0x000000ffff217224 */ /* 0x000fe200008e060b */
[----:B------:R-:W-:Y:S02]  /*df90*/  LOP3.LUT R36, R36, R37, RZ, 0x3c, !PT ;  /* 0x0000002524247212 */ /* 0x000fe400078e3cff */
[----:B------:R-:W-:Y:S01]  /*dfa0*/  LEA.HI.X R59, R6, UR5, R9, 0x2, P3 ;  /* 0x00000005063b7c11 */ /* 0x000fe200098f1409 */
[----:B------:R-:W-:Y:S01]  /*dfb0*/  VIADD R9, R15, 0x8 ;  /* 0x000000080f097836 */ /* 0x000fe20000000000 */
[----:B------:R-:W-:Y:S01]  /*dfc0*/  IADD3.X R13, RZ, R11, RZ, P4, !PT ;  /* 0x0000000bff0d7210 */ /* 0x000fe200027fe4ff */
[----:B------:R-:W-:Y:S01]  /*dfd0*/  ULDC.64 UR4, c[0x0][0xaa0] ;  /* 0x0002a80000047ab9 */ /* 0x000fe20000000a00 */
[----:B------:R-:W-:-:S02]  /*dfe0*/  IADD3 R41, P3, R10, 0x6000, RZ ;  /* 0x000060000a297810 */ /* 0x000fc40007f7e0ff */
[C---:B------:R-:W-:Y:S02]  /*dff0*/  IADD3 R45, P4, R10.reuse, 0x7000, RZ ;  /* 0x000070000a2d7810 */ /* 0x040fe40007f9e0ff */
[C---:B------:R-:W-:Y:S02]  /*e000*/  IADD3 R49, P5, R10.reuse, 0x8000, RZ ;  /* 0x000080000a317810 */ /* 0x040fe40007fbe0ff */
[----:B------:R-:W-:Y:S02]  /*e010*/  LOP3.LUT R52, R53, 0x380, RZ, 0xc0, !PT ;  /* 0x0000038035347812 */ /* 0x000fe400078ec0ff */
[C---:B------:R-:W-:Y:S02]  /*e020*/  IADD3 R7, P1, R10.reuse, 0xa000, RZ ;  /* 0x0000a0000a077810 */ /* 0x040fe40007f3e0ff */
[----:B------:R-:W-:Y:S02]  /*e030*/  IADD3.X R37, RZ, R11, RZ, P2, !PT ;  /* 0x0000000bff257210 */ /* 0x000fe400017fe4ff */
[----:B------:R-:W-:-:S02]  /*e040*/  IADD3 R57, P2, R10, 0xb000, RZ ;  /* 0x0000b0000a397810 */ /* 0x000fc40007f5e0ff */
[----:B------:R-:W-:Y:S02]  /*e050*/  LOP3.LUT R40, R41, 0x380, RZ, 0xc0, !PT ;  /* 0x0000038029287812 */ /* 0x000fe400078ec0ff */
[----:B------:R-:W-:Y:S02]  /*e060*/  LOP3.LUT R44, R45, 0x380, RZ, 0xc0, !PT ;  /* 0x000003802d2c7812 */ /* 0x000fe400078ec0ff */
[----:B------:R-:W-:Y:S02]  /*e070*/  LOP3.LUT R48, R49, 0x380, RZ, 0xc0, !PT ;  /* 0x0000038031307812 */ /* 0x000fe400078ec0ff */
[----:B------:R-:W-:Y:S02]  /*e080*/  SHF.R.U64 R52, R52, 0x3, RZ ;  /* 0x0000000334347819 */ /* 0x000fe400000012ff */
[----:B------:R-:W-:Y:S02]  /*e090*/  LOP3.LUT R6, R7, 0x380, RZ, 0xc0, !PT ;  /* 0x0000038007067812 */ /* 0x000fe400078ec0ff */
[----:B------:R-:W-:-:S02]  /*e0a0*/  LOP3.LUT R56, R57, 0x380, RZ, 0xc0, !PT ;  /* 0x0000038039387812 */ /* 0x000fc400078ec0ff */
[----:B------:R-:W-:Y:S02]  /*e0b0*/  SHF.R.U64 R40, R40, 0x3, RZ ;  /* 0x0000000328287819 */ /* 0x000fe400000012ff */
[----:B------:R-:W-:Y:S02]  /*e0c0*/  SHF.R.U64 R44, R44, 0x3, RZ ;  /* 0x000000032c2c7819 */ /* 0x000fe400000012ff */
[----:B------:R-:W-:Y:S02]  /*e0d0*/  SHF.R.U64 R48, R48, 0x3, RZ ;  /* 0x0000000330307819 */ /* 0x000fe400000012ff */
[----:B------:R-:W-:Y:S02]  /*e0e0*/  LOP3.LUT R52, R52, R53, RZ, 0x3c, !PT ;  /* 0x0000003534347212 */ /* 0x000fe400078e3cff */
[----:B------:R-:W-:Y:S02]  /*e0f0*/  SHF.R.U64 R6, R6, 0x3, RZ ;  /* 0x0000000306067819 */ /* 0x000fe400000012ff */
[----:B------:R-:W-:-:S02]  /*e100*/  SHF.R.U64 R56, R56, 0x3, RZ ;  /* 0x0000000338387819 */ /* 0x000fc400000012ff */
[----:B------:R-:W-:Y:S02]  /*e110*/  IADD3.X R53, RZ, R11, RZ, P0, !PT ;  /* 0x0000000bff357210 */ /* 0x000fe400007fe4ff */
        /* <DEDUP_REMOVED lines=11> */
[----:B------:R-:W-:-:S02]  /*e1d0*/  IADD3 R73, P3, R10, 0xc000, RZ ;  /* 0x0000c0000a497810 */ /* 0x000fc40007f7e0ff */
[C---:B------:R-:W-:Y:S02]  /*e1e0*/  IADD3 R69, P4, R10.reuse, 0xd000, RZ ;  /* 0x0000d0000a457810 */ /* 0x040fe40007f9e0ff */
[C---:B------:R-:W-:Y:S02]  /*e1f0*/  IADD3 R65, P5, R10.reuse, 0xe000, RZ ;  /* 0x0000e0000a417810 */ /* 0x040fe40007fbe0ff */
[-C--:B------:R-:W-:Y:S02]  /*e200*/  ISETP.GE.OR P1, PT, R15, R0.reuse, P0 ;  /* 0x000000000f00720c */ /* 0x080fe40000726670 */
[C---:B------:R-:W-:Y:S02]  /*e210*/  LOP3.LUT R8, R10.reuse, 0x380, RZ, 0xc0, !PT ;  /* 0x000003800a087812 */ /* 0x040fe400078ec0ff */
[----:B------:R-:W-:Y:S02]  /*e220*/  IADD3 R15, P2, R10, 0xf000, RZ ;  /* 0x0000f0000a0f7810 */ /* 0x000fe40007f5e0ff */
[----:B------:R-:W-:-:S02]  /*e230*/  ISETP.GE.OR P0, PT, R9, R0, P0 ;  /* 0x000000000900720c */ /* 0x000fc40000706670 */
[----:B------:R-:W-:Y:S01]  /*e240*/  LOP3.LUT R72, R73, 0x380, RZ, 0xc0, !PT ;  /* 0x0000038049487812 */ /* 0x000fe200078ec0ff */
[----:B------:R-:W-:Y:S01]  /*e250*/  IMAD.X R61, RZ, RZ, R11, P2 ;  /* 0x000000ffff3d7224 */ /* 0x000fe200010e060b */
[----:B------:R-:W-:Y:S02]  /*e260*/  LOP3.LUT R68, R69, 0x380, RZ, 0xc0, !PT ;  /* 0x0000038045447812 */ /* 0x000fe400078ec0ff */
[----:B------:R-:W-:Y:S01]  /*e270*/  LOP3.LUT R64, R65, 0x380, RZ, 0xc0, !PT ;  /* 0x0000038041407812 */ /* 0x000fe200078ec0ff */
[----:B------:R-:W-:Y:S01]  /*e280*/  @!P1 STG.E desc[UR40][R58.64], R5 ;  /* 0x000000053a009986 */ /* 0x000fe2000c101928 */
[----:B------:R-:W-:Y:S02]  /*e290*/  SHF.R.U64 R9, R8, 0x3, RZ ;  /* 0x0000000308097819 */ /* 0x000fe400000012ff */
[----:B------:R-:W-:Y:S02]  /*e2a0*/  LOP3.LUT R8, R15, 0x380, RZ, 0xc0, !PT ;  /* 0x000003800f087812 */ /* 0x000fe400078ec0ff */
[----:B------:R-:W-:Y:S01]  /*e2b0*/  SHF.R.U64 R72, R72, 0x3, RZ ;  /* 0x0000000348487819 */ /* 0x000fe200000012ff */
[----:B------:R1:W-:Y:S01]  /*e2c0*/  @!P0 STG.E desc[UR40][R58.64+0x20], R4 ;  /* 0x000020043a008986 */ /* 0x0003e2000c101928 */
[----:B------:R-:W-:-:S02]  /*e2d0*/  SHF.R.U64 R68, R68, 0x3, RZ ;  /* 0x0000000344447819 */ /* 0x000fc400000012ff */
[----:B------:R-:W-:Y:S01]  /*e2e0*/  SHF.R.U64 R64, R64, 0x3, RZ ;  /* 0x0000000340407819 */ /* 0x000fe200000012ff */
[----:B------:R-:W5:Y:S01]  /*e2f0*/  LD.E.128 R24, desc[UR40][R24.64] ;  /* 0x0000002818187980 */ /* 0x000f62000c101d00 */
[----:B------:R-:W-:Y:S02]  /*e300*/  SHF.R.U64 R8, R8, 0x3, RZ ;  /* 0x0000000308087819 */ /* 0x000fe400000012ff */
[----:B------:R-:W-:Y:S01]  /*e310*/  LOP3.LUT R72, R72, R73, RZ, 0x3c, !PT ;  /* 0x0000004948487212 */ /* 0x000fe200078e3cff */
[----:B------:R-:W5:Y:S01]  /*e320*/  LD.E.128 R28, desc[UR40][R28.64] ;  /* 0x000000281c1c7980 */ /* 0x000f62000c101d00 */
[----:B------:R-:W-:Y:S01]  /*e330*/  LOP3.LUT R68, R68, R69, RZ, 0x3c, !PT ;  /* 0x0000004544447212 */ /* 0x000fe200078e3cff */
[--C-:B------:R-:W-:Y:S01]  /*e340*/  IMAD.X R69, RZ, RZ, R11.reuse, P4 ;  /* 0x000000ffff457224 */ /* 0x100fe200020e060b */
[----:B------:R-:W-:Y:S01]  /*e350*/  LOP3.LUT R64, R64, R65, RZ, 0x3c, !PT ;  /* 0x0000004140407212 */ /* 0x000fe200078e3cff */
[----:B------:R-:W-:Y:S01]  /*e360*/  IMAD.X R65, RZ, RZ, R11, P5 ;  /* 0x000000ffff417224 */ /* 0x000fe200028e060b */
[----:B------:R-:W-:Y:S01]  /*e370*/  IADD3.X R73, RZ, R11, RZ, P3, !PT ;  /* 0x0000000bff497210 */ /* 0x000fe20001ffe4ff */
[----:B------:R-:W5:Y:S01]  /*e380*/  LD.E.128 R32, desc[UR40][R32.64] ;  /* 0x0000002820207980 */ /* 0x000f62000c101d00 */
[----:B------:R-:W-:-:S02]  /*e390*/  LOP3.LUT R10, R9, R10, RZ, 0x3c, !PT ;  /* 0x0000000a090a7212 */ /* 0x000fc400078e3cff */
[----:B------:R-:W-:Y:S01]  /*e3a0*/  LOP3.LUT R60, R8, R15, RZ, 0x3c, !PT ;  /* 0x0000000f083c7212 */ /* 0x000fe200078e3cff */
[----:B------:R-:W5:Y:S01]  /*e3b0*/  LD.E.128 R36, desc[UR40][R36.64] ;  /* 0x0000002824247980 */ /* 0x000f62000c101d00 */
[----:B------:R-:W-:Y:S02]  /*e3c0*/  SHF.R.S32.HI R77, RZ, 0x1f, R201 ;  /* 0x0000001fff4d7819 */ /* 0x000fe400000114c9 */
[----:B------:R-:W-:Y:S01]  /*e3d0*/  MOV R76, R201 ;  /* 0x000000c9004c7202 */ /* 0x000fe20000000f00 */
[----:B------:R-:W5:Y:S01]  /*e3e0*/  LD.E.128 R8, desc[UR40][R10.64] ;  /* 0x000000280a087980 */ /* 0x000f62000c101d00 */
[----:B------:R-:W-:-:S03]  /*e3f0*/  IMAD R78, R21, UR4, RZ ;  /* 0x00000004154e7c24 */ /* 0x000fc6000f8e02ff */
[----:B------:R-:W5:Y:S01]  /*e400*/  LD.E.128 R12, desc[UR40][R12.64] ;  /* 0x000000280c0c7980 */ /* 0x000f62000c101d00 */
[----:B------:R-:W-:-:S03]  /*e410*/  IMAD.WIDE.U32 R20, R3, UR4, R76 ;  /* 0x0000000403147c25 */ /* 0x000fc6000f8e004c */
[----:B------:R-:W5:Y:S04]  /*e420*/  LD.E.128 R40, desc[UR40][R40.64] ;  /* 0x0000002828287980 */ /* 0x000f68000c101d00 */
[----:B------:R-:W5:Y:S04]  /*e430*/  LD.E.128 R44, desc[UR40][R44.64] ;  /* 0x000000282c2c7980 */ /* 0x000f68000c101d00 */
[----:B------:R-:W5:Y:S04]  /*e440*/  LD.E.128 R48, desc[UR40][R48.64] ;  /* 0x0000002830307980 */ /* 0x000f68000c101d00 */
[----:B------:R-:W5:Y:S04]  /*e450*/  LD.E.128 R52, desc[UR40][R52.64] ;  /* 0x0000002834347980 */ /* 0x000f68000c101d00 */
[----:B-1----:R-:W5:Y:S04]  /*e460*/  LD.E.128 R4, desc[UR40][R6.64] ;  /* 0x0000002806047980 */ /* 0x002f68000c101d00 */
[----:B------:R-:W5:Y:S04]  /*e470*/  LD.E.128 R56, desc[UR40][R56.64] ;  /* 0x0000002838387980 */ /* 0x000f68000c101d00 */
[----:B------:R-:W5:Y:S04]  /*e480*/  LD.E.128 R72, desc[UR40][R72.64] ;  /* 0x0000002848487980 */ /* 0x000f68000c101d00 */
[----:B------:R-:W5:Y:S04]  /*e490*/  LD.E.128 R68, desc[UR40][R68.64] ;  /* 0x0000002844447980 */ /* 0x000f68000c101d00 */
[----:B------:R-:W5:Y:S04]  /*e4a0*/  LD.E.128 R64, desc[UR40][R64.64] ;  /* 0x0000002840407980 */ /* 0x000f68000c101d00 */
[----:B------:R-:W5:Y:S01]  /*e4b0*/  LD.E.128 R60, desc[UR40][R60.64] ;  /* 0x000000283c3c7980 */ /* 0x000f62000c101d00 */
[----:B------:R-:W-:Y:S01]  /*e4c0*/  IMAD R3, R3, UR5, R78 ;  /* 0x0000000503037c24 */ /* 0x000fe2000f8e024e */
[----:B------:R-:W-:Y:S01]  /*e4d0*/  ULDC.64 UR4, c[0x0][0xae0] ;  /* 0x0002b80000047ab9 */ /* 0x000fe20000000a00 */
[----:B------:R-:W-:Y:S01]  /*e4e0*/  @!PT LDS RZ, [RZ] ;  /* 0x00000000fffff984 */ /* 0x000fe20000000800 */
[----:B------:R-:W-:Y:S01]  /*e4f0*/  @!PT LDS RZ, [RZ] ;  /* 0x00000000fffff984 */ /* 0x000fe20000000800 */
[----:B------:R-:W-:Y:S01]  /*e500*/  @!PT LDS RZ, [RZ] ;  /* 0x00000000fffff984 */ /* 0x000fe20000000800 */
[----:B------:R-:W-:Y:S01]  /*e510*/  @!PT LDS RZ, [RZ] ;  /* 0x00000000fffff984 */ /* 0x000fe20000000800 */
[----:B------:R1:W-:Y:S06]  /*e520*/  MEMBAR.ALL.CTA ;  /* 0x0000000000007992 */ /* 0x0003ec0000008000 */
[----:B-1----:R-:W1:Y:S01]  /*e530*/  FENCE.VIEW.ASYNC.S ;  /* 0x00000000000073c6 */ /* 0x002e620000000000 */
[----:B------:R-:W-:-:S02]  /*e540*/  IMAD R78, R79, UR4, RZ ;  /* 0x000000044f4e7c24 */ /* 0x000fc4000f8e02ff */
[----:B------:R-:W-:Y:S02]  /*e550*/  IMAD R79, R213, -0x80, R0 ;  /* 0xffffff80d54f7824 */ /* 0x000fe400078e0200 */
[C---:B------:R-:W-:Y:S02]  /*e560*/  VIADD R0, R202.reuse, 0x40 ;  /* 0x00000040ca007836 */ /* 0x040fe40000000000 */
[----:B------:R-:W-:Y:S01]  /*e570*/  IMAD.IADD R21, R21, 0x1, R3 ;  /* 0x0000000115157824 */ /* 0x000fe200078e0203 */
[CC--:B------:R-:W-:Y:S01]  /*e580*/  ISETP.GE.AND P3, PT, R202.reuse, R79.reuse, PT ;  /* 0x0000004fca00720c */ /* 0x0c0fe20003f66270 */
[----:B------:R-:W-:Y:S01]  /*e590*/  VIADD R3, R202, 0x20 ;  /* 0x00000020ca037836 */ /* 0x000fe20000000000 */
[----:B------:R-:W-:Y:S01]  /*e5a0*/  ISETP.GE.AND P0, PT, R0, R79, PT ;  /* 0x0000004f0000720c */ /* 0x000fe20003f06270 */
[C---:B------:R-:W-:Y:S02]  /*e5b0*/  IMAD R77, R207.reuse, UR5, R78 ;  /* 0x00000005cf4d7c24 */ /* 0x040fe4000f8e024e */
[----:B------:R-:W-:Y:S01]  /*e5c0*/  IMAD.WIDE.U32 R20, R207, UR4, R20 ;  /* 0x00000004cf147c25 */ /* 0x000fe2000f8e0014 */
[----:B------:R-:W-:-:S03]  /*e5d0*/  ULDC.64 UR4, c[0x0][0xae8] ;  /* 0x0002ba0000047ab9 */ /* 0x000fc60000000a00 */
[----:B------:R-:W-:Y:S01]  /*e5e0*/  VIADD R0, R18, 0x22820 ;  /* 0x0002282012007836 */ /* 0x000fe20000000000 */
[----:B------:R-:W-:Y:S01]  /*e5f0*/  IADD3 R76, R202, 0x60, RZ ;  /* 0x00000060ca4c7810 */ /* 0x000fe20007ffe0ff */
[----:B------:R-:W-:Y:S01]  /*e600*/  IMAD.IADD R21, R21, 0x1, R77 ;  /* 0x0000000115157824 */ /* 0x000fe200078e024d */
[-C--:B------:R-:W-:Y:S01]  /*e610*/  ISETP.GE.AND P2, PT, R3, R79.reuse, PT ;  /* 0x0000004f0300720c */ /* 0x080fe20003f46270 */
[----:B------:R-:W-:Y:S01]  /*e620*/  IMAD R3, R219, UR4, RZ ;  /* 0x00000004db037c24 */ /* 0x000fe2000f8e02ff */
[----:B------:R-:W-:Y:S02]  /*e630*/  PRMT R0, RZ, 0x654, R0 ;  /* 0x00000654ff007816 */ /* 0x000fe40000000000 */
[----:B------:R-:W-:Y:S01]  /*e640*/  ISETP.GE.AND P1, PT, R76, R79, PT ;  /* 0x0000004f4c00720c */ /* 0x000fe20003f26270 */
[C---:B------:R-:W-:Y:S01]  /*e650*/  IMAD R3, R81.reuse, UR5, R3 ;  /* 0x0000000551037c24 */ /* 0x040fe2000f8e0203 */
[----:B------:R-:W-:Y:S01]  /*e660*/  SHF.R.S32.HI R203, RZ, 0x1f, R202 ;  /* 0x0000001fffcb7819 */ /* 0x000fe200000114ca */
[----:B------:R-:W-:Y:S01]  /*e670*/  IMAD.WIDE.U32 R78, R81, UR4, R20 ;  /* 0x00000004514e7c25 */ /* 0x000fe2000f8e0014 */
[----:B-1----:R1:W-:Y:S01]  /*e680*/  SYNCS.ARRIVE.TRANS64.RED.A1T0 RZ, [R0+URZ], RZ ;  /* 0x000000ff00ff79a7 */ /* 0x0023e2000810043f */
[----:B------:R-:W-:Y:S02]  /*e690*/  BSSY B1, `(.L_x_546) ;  /* 0x000001a000017945 */ /* 0x000fe40003800000 */
[----:B------:R-:W-:-:S04]  /*e6a0*/  IMAD.WIDE R76, R213, 0x80, R202 ;  /* 0x00000080d54c7825 */ /* 0x000fc800078e02ca */
[----:B------:R-:W-:Y:S01]  /*e6b0*/  IMAD.IADD R83, R79, 0x1, R3 ;  /* 0x000000014f537824 */ /* 0x000fe200078e0203 */
[----:B-1----:R-:W-:Y:S06]  /*e6c0*/  @P3 BRA `(.L_x_547) ;  /* 0x0000000000583947 */ /* 0x002fec0003800000 */
[----:B------:R-:W-:Y:S01]  /*e6d0*/  MOV R20, R78 ;  /* 0x0000004e00147202 */ /* 0x000fe20000000f00 */
[----:B------:R-:W-:Y:S01]  /*e6e0*/  ULDC.64 UR4, c[0x0][0xad8] ;  /* 0x0002b60000047ab9 */ /* 0x000fe20000000a00 */
[----:B------:R-:W-:Y:S01]  /*e6f0*/  IMAD.MOV.U32 R21, RZ, RZ, R83 ;  /* 0x000000ffff157224 */ /* 0x000fe200078e0053 */
[----:B------:R-:W-:Y:S01]  /*e700*/  ULDC.64 UR6, c[0x0][0xa80] ;  /* 0x0002a00000067ab9 */ /* 0x000fe20000000a00 */
[----:B------:R-:W-:Y:S02]  /*e710*/  IMAD R3, R77, UR4, RZ ;  /* 0x000000044d037c24 */ /* 0x000fe4000f8e02ff */
[C---:B------:R-:W-:Y:S01]  /*e720*/  IMAD.WIDE.U32 R20, R76.reuse, UR4, R20 ;  /* 0x000000044c147c25 */ /* 0x040fe2000f8e0014 */
[----:B------:R-:W-:Y:S02]  /*e730*/  ULDC UR4, c[0x0][0xa8c] ;  /* 0x0002a30000047ab9 */ /* 0x000fe40000000800 */
[C---:B------:R-:W-:Y:S01]  /*e740*/  ISETP.GE.AND P5, PT, R201.reuse, UR4, PT ;  /* 0x00000004c9007c0c */ /* 0x040fe2000bfa6270 */
[----:B------:R-:W-:Y:S01]  /*e750*/  IMAD R3, R76, UR5, R3 ;  /* 0x000000054c037c24 */ /* 0x000fe2000f8e0203 */
[----:B------:R-:W-:Y:S01]  /*e760*/  LEA R80, P3, R20, UR6, 0x1 ;  /* 0x0000000614507c11 */ /* 0x000fe2000f8608ff */
[----:B------:R-:W-:-:S02]  /*e770*/  VIADD R0, R201, 0x40 ;  /* 0x00000040c9007836 */ /* 0x000fc40000000000 */
[----:B------:R-:W-:-:S03]  /*e780*/  IMAD.IADD R3, R21, 0x1, R3 ;  /* 0x0000000115037824 */ /* 0x000fc600078e0203 */
[----:B------:R-:W-:Y:S01]  /*e790*/  ISETP.GE.AND P4, PT, R0, UR4, PT ;  /* 0x0000000400007c0c */ /* 0x000fe2000bf86270 */
[C---:B------:R-:W-:Y:S01]  /*e7a0*/  VIADD R0, R201.reuse, 0xc0 ;  /* 0x000000c0c9007836 */ /* 0x040fe20000000000 */
[----:B------:R-:W-:Y:S02]  /*e7b0*/  LEA.HI.X R81, R20, UR7, R3, 0x1, P3 ;  /* 0x0000000714517c11 */ /* 0x000fe400098f0c03 */
[----:B------:R-:W-:-:S03]  /*e7c0*/  IADD3 R3, R201, 0x80, RZ ;  /* 0x00000080c9037810 */ /* 0x000fc60007ffe0ff */
[----:B-----5:R1:W-:Y:S01]  /*e7d0*/  @!P5 STG.E.128 desc[UR40][R80.64], R8 ;  /* 0x000000085000d986 */ /* 0x0203e2000c101d28 */
[----:B------:R-:W-:Y:S02]  /*e7e0*/  ISETP.GE.AND P3, PT, R3, UR4, PT ;  /* 0x0000000403007c0c */ /* 0x000fe4000bf66270 */
[----:B------:R-:W-:-:S03]  /*e7f0*/  ISETP.GE.AND P5, PT, R0, UR4, PT ;  /* 0x0000000400007c0c */ /* 0x000fc6000bfa6270 */
[----:B------:R1:W-:Y:S08]  /*e800*/  @!P4 STG.E.128 desc[UR40][R80.64+0x80], R32 ;  /* 0x000080205000c986 */ /* 0x0003f0000c101d28 */
[----:B------:R1:W-:Y:S04]  /*e810*/  @!P3 STG.E.128 desc[UR40][R80.64+0x100], R48 ;  /* 0x000100305000b986 */ /* 0x0003e8000c101d28 */
[----:B------:R1:W-:Y:S02]  /*e820*/  @!P5 STG.E.128 desc[UR40][R80.64+0x180], R72 ;  /* 0x000180485000d986 */ /* 0x0003e4000c101d28 */
.L_x_547:
[----:B------:R-:W-:Y:S05]  /*e830*/  BSYNC B1 ;  /* 0x0000000000017941 */ /* 0x000fea0003800000 */
.L_x_546:
[----:B------:R-:W-:Y:S04]  /*e840*/  BSSY B1, `(.L_x_548) ;  /* 0x000001a000017945 */ /* 0x000fe80003800000 */
[----:B------:R-:W-:Y:S05]  /*e850*/  @P2 BRA `(.L_x_549) ;  /* 0x0000000000602947 */ /* 0x000fea0003800000 */
[----:B------:R-:W-:Y:S01]  /*e860*/  IADD3 R3, P2, R76, 0x20, RZ ;  /* 0x000000204c037810 */ /* 0x000fe20007f5e0ff */
[----:B------:R-:W-:Y:S01]  /*e870*/  ULDC.64 UR6, c[0x0][0xad8] ;  /* 0x0002b60000067ab9 */ /* 0x000fe20000000a00 */
[----:B-1---5:R-:W-:Y:S01]  /*e880*/  MOV R8, R78 ;  /* 0x0000004e00087202 */ /* 0x022fe20000000f00 */
[----:B------:R-:W-:Y:S01]  /*e890*/  IMAD.MOV.U32 R9, RZ, RZ, R83 ;  /* 0x000000ffff097224 */ /* 0x000fe200078e0053 */
[----:B------:R-:W-:Y:S01]  /*e8a0*/  ULDC UR4, c[0x0][0xa8c] ;  /* 0x0002a30000047ab9 */ /* 0x000fe20000000800 */
[----:B------:R-:W-:Y:S01]  /*e8b0*/  IMAD.X R0, RZ, RZ, R77, P2 ;  /* 0x000000ffff007224 */ /* 0x000fe200010e064d */
[C---:B------:R-:W-:Y:S01]  /*e8c0*/  ISETP.GE.AND P4, PT, R201.reuse, UR4, PT ;  /* 0x00000004c9007c0c */ /* 0x040fe2000bf86270 */
[----:B------:R-:W-:Y:S02]  /*e8d0*/  VIADD R10, R201, 0x40 ;  /* 0x00000040c90a7836 */ /* 0x000fe40000000000 */
[----:B------:R-:W-:Y:S02]  /*e8e0*/  IMAD R0, R0, UR6, RZ ;  /* 0x0000000600007c24 */ /* 0x000fe4000f8e02ff */
[----:B------:R-:W-:Y:S01]  /*e8f0*/  IMAD.WIDE.U32 R8, R3, UR6, R8 ;  /* 0x0000000603087c25 */ /* 0x000fe2000f8e0008 */
[----:B------:R-:W-:-:S03]  /*e900*/  ISETP.GE.AND P3, PT, R10, UR4, PT ;  /* 0x000000040a007c0c */ /* 0x000fc6000bf66270 */
[----:B------:R-:W-:Y:S01]  /*e910*/  IMAD R3, R3, UR7, R0 ;  /* 0x0000000703037c24 */ /* 0x000fe2000f8e0200 */
[----:B------:R-:W-:Y:S01]  /*e920*/  ULDC.64 UR6, c[0x0][0xa80] ;  /* 0x0002a00000067ab9 */ /* 0x000fe20000000a00 */
[----:B------:R-:W-:Y:S01]  /*e930*/  VIADD R0, R201, 0x80 ;  /* 0x00000080c9007836 */ /* 0x000fe20000000000 */
[----:B------:R-:W-:Y:S01]  /*e940*/  LEA R10, P5, R8, UR6, 0x1 ;  /* 0x00000006080a7c11 */ /* 0x000fe2000f8a08ff */
[----:B------:R-:W-:Y:S01]  /*e950*/  IMAD.IADD R3, R9, 0x1, R3 ;  /* 0x0000000109037824 */ /* 0x000fe200078e0203 */
[----:B------:R-:W-:Y:S02]  /*e960*/  IADD3 R9, R201, 0xc0, RZ ;  /* 0x000000c0c9097810 */ /* 0x000fe40007ffe0ff */
[----:B------:R-:W-:Y:S02]  /*e970*/  ISETP.GE.AND P2, PT, R0, UR4, PT ;  /* 0x0000000400007c0c */ /* 0x000fe4000bf46270 */
[----:B------:R-:W-:Y:S02]  /*e980*/  LEA.HI.X R11, R8, UR7, R3, 0x1, P5 ;  /* 0x00000007080b7c11 */ /* 0x000fe4000a8f0c03 */
[----:B------:R-:W-:-:S03]  /*e990*/  ISETP.GE.AND P5, PT, R9, UR4, PT ;  /* 0x0000000409007c0c */ /* 0x000fc6000bfa6270 */
[----:B------:R2:W-:Y:S04]  /*e9a0*/  @!P4 STG.E.128 desc[UR40][R10.64], R12 ;  /* 0x0000000c0a00c986 */ /* 0x0005e8000c101d28 */
[----:B------:R2:W-:Y:S04]  /*e9b0*/  @!P3 STG.E.128 desc[UR40][R10.64+0x80], R36 ;  /* 0x000080240a00b986 */ /* 0x0005e8000c101d28 */
[----:B------:R2:W-:Y:S04]  /*e9c0*/  @!P2 STG.E.128 desc[UR40][R10.64+0x100], R52 ;  /* 0x000100340a00a986 */ /* 0x0005e8000c101d28 */
[----:B------:R2:W-:Y:S02]  /*e9d0*/  @!P5 STG.E.128 desc[UR40][R10.64+0x180], R68 ;  /* 0x000180440a00d986 */ /* 0x0005e4000c101d28 */
.L_x_549:
[----:B------:R-:W-:Y:S05]  /*e9e0*/  BSYNC B1 ;  /* 0x0000000000017941 */ /* 0x000fea0003800000 */
.L_x_548:
        /* <DEDUP_REMOVED lines=12> */
[C---:B--2---:R-:W-:Y:S01]  /*eab0*/  IADD3 R10, R201.reuse, 0xc0, RZ ;  /* 0x000000c0c90a7810 */ /* 0x044fe20007ffe0ff */
[----:B------:R-:W-:Y:S01]  /*eac0*/  IMAD R0, R0, UR6, RZ ;  /* 0x0000000600007c24 */ /* 0x000fe2000f8e02ff */
[----:B------:R-:W-:Y:S01]  /*ead0*/  ISETP.GE.AND P2, PT, R201, UR4, PT ;  /* 0x00000004c9007c0c */ /* 0x000fe2000bf46270 */
[----:B------:R-:W-:Y:S01]  /*eae0*/  IMAD.WIDE.U32 R8, R3, UR6, R8 ;  /* 0x0000000603087c25 */ /* 0x000fe2000f8e0008 */
[----:B------:R-:W-:-:S03]  /*eaf0*/  ISETP.GE.AND P5, PT, R10, UR4, PT ;  /* 0x000000040a007c0c */ /* 0x000fc6000bfa6270 */
[----:B------:R-:W-:Y:S01]  /*eb00*/  IMAD R3, R3, UR7, R0 ;  /* 0x0000000703037c24 */ /* 0x000fe2000f8e0200 */
[----:B------:R-:W-:Y:S02]  /*eb10*/  ULDC.64 UR6, c[0x0][0xa80] ;  /* 0x0002a00000067ab9 */ /* 0x000fe40000000a00 */
[----:B------:R-:W-:Y:S01]  /*eb20*/  LEA R10, P0, R8, UR6, 0x1 ;  /* 0x00000006080a7c11 */ /* 0x000fe2000f8008ff */
[----:B------:R-:W-:-:S05]  /*eb30*/  IMAD.IADD R3, R9, 0x1, R3 ;  /* 0x0000000109037824 */ /* 0x000fca00078e0203 */
[----:B------:R-:W-:-:S05]  /*eb40*/  LEA.HI.X R11, R8, UR7, R3, 0x1, P0 ;  /* 0x00000007080b7c11 */ /* 0x000fca00080f0c03 */
[----:B------:R3:W-:Y:S04]  /*eb50*/  @!P2 STG.E.128 desc[UR40][R10.64], R24 ;  /* 0x000000180a00a986 */ /* 0x0007e8000c101d28 */
[----:B------:R3:W-:Y:S04]  /*eb60*/  @!P3 STG.E.128 desc[UR40][R10.64+0x80], R40 ;  /* 0x000080280a00b986 */ /* 0x0007e8000c101d28 */
[----:B------:R3:W-:Y:S04]  /*eb70*/  @!P4 STG.E.128 desc[UR40][R10.64+0x100], R4 ;  /* 0x000100040a00c986 */ /* 0x0007e8000c101d28 */
[----:B------:R3:W-:Y:S02]  /*eb80*/  @!P5 STG.E.128 desc[UR40][R10.64+0x180], R64 ;  /* 0x000180400a00d986 */ /* 0x0007e4000c101d28 */
.L_x_551:
[----:B------:R-:W-:Y:S05]  /*eb90*/  BSYNC B1 ;  /* 0x0000000000017941 */ /* 0x000fea0003800000 */
.L_x_550:
[----:B------:R-:W-:Y:S05]  /*eba0*/  @P1 BRA `(.L_x_552) ;  /* 0x0000000c00441947 */ /* 0x000fea0003800000 */
[----:B------:R-:W-:Y:S01]  /*ebb0*/  IADD3 R3, P0, R76, 0x60, RZ ;  /* 0x000000604c037810 */ /* 0x000fe20007f1e0ff */
[C---:B------:R-:W-:Y:S01]  /*ebc0*/  VIADD R0, R201.reuse, 0x40 ;  /* 0x00000040c9007836 */ /* 0x040fe20000000000 */
[----:B------:R-:W-:Y:S01]  /*ebd0*/  ULDC.64 UR6, c[0x0][0xad8] ;  /* 0x0002b60000067ab9 */ /* 0x000fe20000000a00 */
[----:B------:R-:W-:Y:S01]  /*ebe0*/  ULDC UR4, c[0x0][0xa8c] ;  /* 0x0002a30000047ab9 */ /* 0x000fe20000000800 */
[----:B------:R-:W-:Y:S01]  /*ebf0*/  IADD3.X R76, RZ, R77, RZ, P0, !PT ;  /* 0x0000004dff4c7210 */ /* 0x000fe200007fe4ff */
[----:B---3-5:R-:W-:Y:S01]  /*ec00*/  IMAD.MOV.U32 R4, RZ, RZ, R78 ;  /* 0x000000ffff047224 */ /* 0x028fe200078e004e */
[----:B------:R-:W-:Y:S01]  /*ec10*/  ISETP.GE.AND P2, PT, R0, UR4, PT ;  /* 0x0000000400007c0c */ /* 0x000fe2000bf46270 */
[----:B------:R-:W-:Y:S01]  /*ec20*/  IMAD.MOV.U32 R5, RZ, RZ, R83 ;  /* 0x000000ffff057224 */ /* 0x000fe200078e0053 */
[C---:B------:R-:W-:Y:S01]  /*ec30*/  IADD3 R0, R201.reuse, 0x80, RZ ;  /* 0x00000080c9007810 */ /* 0x040fe20007ffe0ff */
[----:B------:R-:W-:Y:S01]  /*ec40*/  IMAD R76, R76, UR6, RZ ;  /* 0x000000064c4c7c24 */ /* 0x000fe2000f8e02ff */
[----:B------:R-:W-:Y:S01]  /*ec50*/  ISETP.GE.AND P1, PT, R201, UR4, PT ;  /* 0x00000004c9007c0c */ /* 0x000fe2000bf26270 */
[----:B------:R-:W-:Y:S01]  /*ec60*/  IMAD.WIDE.U32 R4, R3, UR6, R4 ;  /* 0x0000000603047c25 */ /* 0x000fe2000f8e0004 */
[----:B------:R-:W-:-:S03]  /*ec70*/  ISETP.GE.AND P3, PT, R0, UR4, PT ;  /* 0x0000000400007c0c */ /* 0x000fc6000bf66270 */
        /* <DEDUP_REMOVED lines=13> */
.L_x_544:
[----:B------:R-:W-:Y:S01]  /*ed50*/  ULDC.64 UR4, c[0x0][0xbd8] ;  /* 0x0002f60000047ab9 */ /* 0x000fe20000000a00 */
[----:B------:R-:W-:Y:S01]  /*ed60*/  IMAD.MOV.U32 R3, RZ, RZ, RZ ;  /* 0x000000ffff037224 */ /* 0x000fe200078e00ff */
[----:B------:R-:W-:Y:S02]  /*ed70*/  ISETP.NE.U32.AND P0, PT, RZ, UR4, PT ;  /* 0x00000004ff007c0c */ /* 0x000fe4000bf05070 */
[----:B------:R-:W-:Y:S02]  /*ed80*/  IADD3 R4, P1, R208, UR4, RZ ;  /* 0x00000004d0047c10 */ /* 0x000fe4000ff3e0ff */
[----:B------:R-:W-:Y:S02]  /*ed90*/  ISETP.NE.AND.EX P0, PT, RZ, UR5, PT, P0 ;  /* 0x00000005ff007c0c */ /* 0x000fe4000bf05300 */
[----:B------:R-:W-:Y:S01]  /*eda0*/  IADD3.X R5, R209, UR5, RZ, P1, !PT ;  /* 0x00000005d1057c10 */ /* 0x000fe20008ffe4ff */
[----:B------:R-:W-:Y:S02]  /*edb0*/  ULDC.64 UR4, c[0x0][0xbe0] ;  /* 0x0002f80000047ab9 */ /* 0x000fe40000000a00 */
[----:B------:R-:W-:-:S04]  /*edc0*/  ISETP.NE.U32.AND P1, PT, RZ, UR4, PT ;  /* 0x00000004ff007c0c */ /* 0x000fc8000bf25070 */
[----:B------:R-:W-:-:S04]  /*edd0*/  ISETP.NE.AND.EX P1, PT, RZ, UR5, PT, P1 ;  /* 0x00000005ff007c0c */ /* 0x000fc8000bf25310 */
[----:B------:R2:W5:Y:S09]  /*ede0*/  @P0 LDG.E R3, desc[UR40][R4.64] ;  /* 0x0000002804030981 */ /* 0x000572000c1e1900 */
[----:B------:R-:W-:Y:S01]  /*edf0*/  @P1 IADD3 R208, P2, R208, UR4, RZ ;  /* 0x00000004d0d01c10 */ /* 0x000fe2000ff5e0ff */
[----:B------:R-:W-:-:S02]  /*ee00*/  ULDC UR4, c[0x0][0xa88] ;  /* 0x0002a20000047ab9 */ /* 0x000fc40000000800 */
[----:B------:R-:W-:Y:S02]  /*ee10*/  MOV R0, UR4 ;  /* 0x0000000400007c02 */ /* 0x000fe40008000f00 */
[----:B------:R-:W-:-:S05]  /*ee20*/  @P1 IADD3.X R209, R209, UR5, RZ, P2, !PT ;  /* 0x00000005d1d11c10 */ /* 0x000fca00097fe4ff */
[----:B------:R2:W5:Y:S01]  /*ee30*/  @P1 LDG.E R0, desc[UR40][R208.64] ;  /* 0x00000028d0001981 */ /* 0x000562000c1e1900 */
[----:B------:R-:W-:Y:S01]  /*ee40*/  ISETP.GE.AND P2, PT, R235, 0x80, PT ;  /* 0x00000080eb00780c */ /* 0x000fe20003f46270 */
[----:B------:R-:W-:-:S12]  /*ee50*/  @P1 BRA `(.L_x_553) ;  /* 0x0000000000101947 */ /* 0x000fd80003800000 */
[----:B------:R-:W-:Y:S05]  /*ee60*/  @!P0 BRA `(.L_x_553) ;  /* 0x00000000000c8947 */ /* 0x000fea0003800000 */
[----:B------:R-:W3:Y:S04]  /*ee70*/  LDG.E R7, desc[UR40][R4.64] ;  /* 0x0000002804077981 */ /* 0x000ee8000c1e1900 */
[----:B-----5:R-:W3:Y:S02]  /*ee80*/  LDG.E R0, desc[UR40][R4.64+0x4] ;  /* 0x0000042804007981 */ /* 0x020ee4000c1e1900 */
[----:B---3--:R-:W-:-:S07]  /*ee90*/  IMAD.IADD R0, R0, 0x1, -R7 ;  /* 0x0000000100007824 */ /* 0x008fce00078e0a07 */
.L_x_553:
[----:B------:R-:W-:Y:S01]  /*eea0*/  BSSY B1, `(.L_x_554) ;  /* 0x000001d000017945 */ /* 0x000fe20003800000 */
[----:B------:R-:W-:Y:S02]  /*eeb0*/  SHF.R.S32.HI R9, RZ, 0x1f, R207 ;  /* 0x0000001fff097819 */ /* 0x000fe400000114cf */
[----:B------:R-:W-:Y:S02]  /*eec0*/  SHF.R.S32.HI R10, RZ, 0x1f, R201 ;  /* 0x0000001fff0a7819 */ /* 0x000fe400000114c9 */
[----:B------:R-:W-:Y:S02]  /*eed0*/  SEL R13, R210, RZ, !P0 ;  /* 0x000000ffd20d7207 */ /* 0x000fe40004000000 */
[----:B------:R-:W-:Y:S02]  /*eee0*/  SEL R219, R219, RZ, !P0 ;  /* 0x000000ffdbdb7207 */ /* 0x000fe40004000000 */
[----:B-----5:R-:W-:Y:S01]  /*eef0*/  SHF.R.S32.HI R8, RZ, 0x1f, R3 ;  /* 0x0000001fff087819 */ /* 0x020fe20000011403 */
[----:B------:R-:W-:Y:S06]  /*ef00*/  @P2 BRA `(.L_x_555) ;  /* 0x0000000000582947 */ /* 0x000fec0003800000 */
[----:B--2---:R-:W2:Y:S02]  /*ef10*/  S2R R4, SR_TID.X ;  /* 0x0000000000047919 */ /* 0x004ea40000002100 */
[----:B--2---:R-:W-:-:S04]  /*ef20*/  IMAD R4, R213, 0x80, R4 ;  /* 0x00000080d5047824 */ /* 0x004fc800078e0204 */
[----:B------:R-:W-:-:S05]  /*ef30*/  VIADD R5, R4, 0xffffff80 ;  /* 0xffffff8004057836 */ /* 0x000fca0000000000 */
[----:B------:R-:W-:-:S13]  /*ef40*/  ISETP.GE.AND P0, PT, R5, R0, PT ;  /* 0x000000000500720c */ /* 0x000fda0003f06270 */
[----:B------:R-:W-:Y:S05]  /*ef50*/  @P0 BRA `(.L_x_555) ;  /* 0x0000000000440947 */ /* 0x000fea0003800000 */
[----:B------:R-:W-:Y:S01]  /*ef60*/  IADD3 R4, P0, R5, R3, RZ ;  /* 0x0000000305047210 */ /* 0x000fe20007f1e0ff */
[----:B------:R-:W-:Y:S02]  /*ef70*/  ULDC.64 UR4, c[0x0][0xb70] ;  /* 0x0002dc0000047ab9 */ /* 0x000fe40000000a00 */
[----:B------:R-:W-:Y:S01]  /*ef80*/  IMAD R6, R9, UR4, RZ ;  /* 0x0000000409067c24 */ /* 0x000fe2000f8e02ff */
[----:B------:R-:W-:-:S03]  /*ef90*/  LEA.HI.X.SX32 R5, R5, R8, 0x1, P0 ;  /* 0x0000000805057211 */ /* 0x000fc600000f0eff */
[C---:B------:R-:W-:Y:S02]  /*efa0*/  IMAD R7, R207.reuse, UR5, R6 ;  /* 0x00000005cf077c24 */ /* 0x040fe4000f8e0206 */
[----:B------:R-:W-:Y:S01]  /*efb0*/  IMAD.WIDE.U32 R4, R207, UR4, R4 ;  /* 0x00000004cf047c25 */ /* 0x000fe2000f8e0004 */
[----:B------:R-:W-:-:S03]  /*efc0*/  ULDC.64 UR4, c[0x0][0xb78] ;  /* 0x0002de0000047ab9 */ /* 0x000fc60000000a00 */
[----:B------:R-:W-:Y:S01]  /*efd0*/  IMAD R6, R219, UR4, RZ ;  /* 0x00000004db067c24 */ /* 0x000fe2000f8e02ff */
[----:B------:R-:W-:-:S03]  /*efe0*/  IADD3 R5, R5, R7, RZ ;  /* 0x0000000705057210 */ /* 0x000fc60007ffe0ff */
[C---:B------:R-:W-:Y:S02]  /*eff0*/  IMAD R7, R13.reuse, UR5, R6 ;  /* 0x000000050d077c24 */ /* 0x040fe4000f8e0206 */
[----:B------:R-:W-:Y:S01]  /*f000*/  IMAD.WIDE.U32 R4, R13, UR4, R4 ;  /* 0x000000040d047c25 */ /* 0x000fe2000f8e0004 */
[----:B------:R-:W-:-:S03]  /*f010*/  ULDC.64 UR4, c[0x0][0xb40] ;  /* 0x0002d00000047ab9 */ /* 0x000fc60000000a00 */
[----:B------:R-:W-:Y:S01]  /*f020*/  IMAD.IADD R5, R5, 0x1, R7 ;  /* 0x0000000105057824 */ /* 0x000fe200078e0207 */
[----:B------:R-:W-:-:S04]  /*f030*/  LEA R6, P0, R4, UR4, 0x2 ;  /* 0x0000000404067c11 */ /* 0x000fc8000f8010ff */
[----:B------:R-:W-:Y:S01]  /*f040*/  LEA.HI.X R7, R4, UR5, R5, 0x2, P0 ;  /* 0x0000000504077c11 */ /* 0x000fe200080f1405 */
[----:B------:R-:W-:-:S05]  /*f050*/  IMAD.MOV.U32 R5, RZ, RZ, -0x800000 ;  /* 0xff800000ff057424 */ /* 0x000fca00078e00ff */
[----:B------:R3:W-:Y:S03]  /*f060*/  STG.E desc[UR40][R6.64], R5 ;  /* 0x0000000506007986 */ /* 0x0007e6000c101928 */
.L_x_555:
[----:B------:R-:W-:Y:S05]  /*f070*/  BSYNC B1 ;  /* 0x0000000000017941 */ /* 0x000fea0003800000 */
.L_x_554:
[----:B------:R-:W-:Y:S01]  /*f080*/  ULDC.64 UR4, c[0x0][0xaa0] ;  /* 0x0002a80000047ab9 */ /* 0x000fe20000000a00 */
[----:B--23--:R-:W-:Y:S01]  /*f090*/  MOV R5, R10 ;  /* 0x0000000a00057202 */ /* 0x00cfe20000000f00 */
[----:B------:R-:W-:Y:S01]  /*f0a0*/  IMAD.MOV.U32 R4, RZ, RZ, R201 ;  /* 0x000000ffff047224 */ /* 0x000fe200078e00c9 */
[----:B------:R-:W-:Y:S01]  /*f0b0*/  BSSY B1, `(.L_x_556) ;  /* 0x000002e000017945 */ /* 0x000fe20003800000 */
[----:B------:R-:W-:Y:S01]  /*f0c0*/  IMAD R6, R8, UR4, RZ ;  /* 0x0000000408067c24 */ /* 0x000fe2000f8e02ff */
[----:B------:R-:W-:Y:S01]  /*f0d0*/  MOV R8, R202 ;  /* 0x000000ca00087202 */ /* 0x000fe20000000f00 */
[----:B------:R-:W-:-:S04]  /*f0e0*/  IMAD.WIDE.U32 R4, R3, UR4, R4 ;  /* 0x0000000403047c25 */ /* 0x000fc8000f8e0004 */
[----:B------:R-:W-:Y:S01]  /*f0f0*/  IMAD R3, R3, UR5, R6 ;  /* 0x0000000503037c24 */ /* 0x000fe2000f8e0206 */
[----:B------:R-:W-:Y:S01]  /*f100*/  ULDC.64 UR4, c[0x0][0xae0] ;  /* 0x0002b80000047ab9 */ /* 0x000fe20000000a00 */
[----:B------:R-:W-:Y:S02]  /*f110*/  IMAD R11, R213, -0x80, R0 ;  /* 0xffffff80d50b7824 */ /* 0x000fe400078e0200 */
[----:B------:R-:W-:Y:S01]  /*f120*/  IMAD R6, R9, UR4, RZ ;  /* 0x0000000409067c24 */ /* 0x000fe2000f8e02ff */
[----:B------:R-:W-:Y:S01]  /*f130*/  SHF.R.S32.HI R9, RZ, 0x1f, R202 ;  /* 0x0000001fff097819 */ /* 0x000fe200000114ca */
[----:B------:R-:W-:Y:S01]  /*f140*/  IMAD.IADD R5, R5, 0x1, R3 ;  /* 0x0000000105057824 */ /* 0x000fe200078e0203 */
[C---:B------:R-:W-:Y:S01]  /*f150*/  ISETP.GE.AND P1, PT, R202.reuse, R11, PT ;  /* 0x0000000bca00720c */ /* 0x040fe20003f26270 */
[----:B------:R-:W-:Y:S02]  /*f160*/  VIADD R0, R202, 0x20 ;  /* 0x00000020ca007836 */ /* 0x000fe40000000000 */
[----:B------:R-:W-:-:S02]  /*f170*/  IMAD R3, R207, UR5, R6 ;  /* 0x00000005cf037c24 */ /* 0x000fc4000f8e0206 */
[----:B------:R-:W-:Y:S01]  /*f180*/  IMAD.WIDE.U32 R4, R207, UR4, R4 ;  /* 0x00000004cf047c25 */ /* 0x000fe2000f8e0004 */
[----:B------:R-:W-:Y:S01]  /*f190*/  ULDC.64 UR4, c[0x0][0xae8] ;  /* 0x0002ba0000047ab9 */ /* 0x000fe20000000a00 */
[----:B------:R-:W-:Y:S02]  /*f1a0*/  ISETP.GE.AND P0, PT, R0, R11, PT ;  /* 0x0000000b0000720c */ /* 0x000fe40003f06270 */
[----:B------:R-:W-:Y:S02]  /*f1b0*/  IMAD.IADD R5, R5, 0x1, R3 ;  /* 0x0000000105057824 */ /* 0x000fe400078e0203 */
[----:B------:R-:W-:Y:S02]  /*f1c0*/  IMAD R0, R219, UR4, RZ ;  /* 0x00000004db007c24 */ /* 0x000fe4000f8e02ff */
[----:B------:R-:W-:-:S04]  /*f1d0*/  IMAD.WIDE.U32 R6, R13, UR4, R4 ;  /* 0x000000040d067c25 */ /* 0x000fc8000f8e0004 */
[----:B------:R-:W-:Y:S02]  /*f1e0*/  IMAD R3, R13, UR5, R0 ;  /* 0x000000050d037c24 */ /* 0x000fe4000f8e0200 */
[----:B------:R-:W-:-:S04]  /*f1f0*/  IMAD.WIDE R8, R213, 0x80, R8 ;  /* 0x00000080d5087825 */ /* 0x000fc800078e0208 */
[----:B------:R-:W-:Y:S02]  /*f200*/  VIADD R0, R202, 0x40 ;  /* 0x00000040ca007836 */ /* 0x000fe40000000000 */
[----:B------:R-:W-:Y:S01]  /*f210*/  IMAD.IADD R13, R7, 0x1, R3 ;  /* 0x00000001070d7824 */ /* 0x000fe200078e0203 */
[----:B------:R-:W-:Y:S06]  /*f220*/  @P1 BRA `(.L_x_557) ;  /* 0x0000000000581947 */ /* 0x000fec0003800000 */
[C---:B------:R-:W-:Y:S01]  /*f230*/  VIADD R3, R201.reuse, 0x40 ;  /* 0x00000040c9037836 */ /* 0x040fe20000000000 */
[C---:B------:R-:W-:Y:S01]  /*f240*/  IADD3 R4, R201.reuse, 0x80, RZ ;  /* 0x00000080c9047810 */ /* 0x040fe20007ffe0ff */
[----:B------:R-:W-:Y:S01]  /*f250*/  ULDC UR4, c[0x0][0xa8c] ;  /* 0x0002a30000047ab9 */ /* 0x000fe20000000800 */
        /* <DEDUP_REMOVED lines=11> */
[----:B------:R-:W-:Y:S02]  /*f310*/  ULDC.64 UR6, c[0x0][0xa80] ;  /* 0x0002a00000067ab9 */ /* 0x000fe40000000a00 */
[----:B------:R-:W-:Y:S02]  /*f320*/  LEA R14, P1, R4, UR6, 0x1 ;  /* 0x00000006040e7c11 */ /* 0x000fe4000f8208ff */
[----:B------:R-:W-:-:S04]  /*f330*/  IADD3 R3, R5, R3, RZ ;  /* 0x0000000305037210 */ /* 0x000fc80007ffe0ff */
[----:B------:R-:W-:-:S05]  /*f340*/  LEA.HI.X R15, R4, UR7, R3, 0x1, P1 ;  /* 0x00000007040f7c11 */ /* 0x000fca00088f0c03 */
[----:B------:R2:W-:Y:S04]  /*f350*/  @!P2 STG.E.128 desc[UR40][R14.64], RZ ;  /* 0x000000ff0e00a986 */ /* 0x0005e8000c101d28 */
[----:B------:R2:W-:Y:S04]  /*f360*/  @!P3 STG.E.128 desc[UR40][R14.64+0x80], RZ ;  /* 0x000080ff0e00b986 */ /* 0x0005e8000c101d28 */
[----:B------:R2:W-:Y:S04]  /*f370*/  @!P4 STG.E.128 desc[UR40][R14.64+0x100], RZ ;  /* 0x000100ff0e00c986 */ /* 0x0005e8000c101d28 */
[----:B------:R2:W-:Y:S02]  /*f380*/  @!P5 STG.E.128 desc[UR40][R14.64+0x180], RZ ;  /* 0x000180ff0e00d986 */ /* 0x0005e4000c101d28 */
.L_x_557:
[----:B------:R-:W-:Y:S05]  /*f390*/  BSYNC B1 ;  /* 0x0000000000017941 */ /* 0x000fea0003800000 */
.L_x_556:
[----:B------:R-:W-:Y:S01]  /*f3a0*/  BSSY B1, `(.L_x_558) ;  /* 0x000001c000017945 */ /* 0x000fe20003800000 */
[----:B------:R-:W-:Y:S01]  /*f3b0*/  ISETP.GE.AND P1, PT, R0, R11, PT ;  /* 0x0000000b0000720c */ /* 0x000fe20003f26270 */
[----:B------:R-:W-:Y:S02]  /*f3c0*/  VIADD R10, R202, 0x60 ;  /* 0x00000060ca0a7836 */ /* 0x000fe40000000000 */
[----:B------:R-:W-:Y:S10]  /*f3d0*/  @P0 BRA `(.L_x_559) ;  /* 0x0000000000600947 */ /* 0x000ff40003800000 */
[----:B------:R-:W-:Y:S01]  /*f3e0*/  IADD3 R3, P0, R8, 0x20, RZ ;  /* 0x0000002008037810 */ /* 0x000fe20007f1e0ff */
[C---:B------:R-:W-:Y:S01]  /*f3f0*/  VIADD R4, R201.reuse, 0x40 ;  /* 0x00000040c9047836 */ /* 0x040fe20000000000 */
[----:B------:R-:W-:Y:S01]  /*f400*/  ULDC UR4, c[0x0][0xa8c] ;  /* 0x0002a30000047ab9 */ /* 0x000fe20000000800 */
[----:B------:R-:W-:Y:S01]  /*f410*/  VIADD R5, R201, 0x80 ;  /* 0x00000080c9057836 */ /* 0x000fe20000000000 */
[----:B------:R-:W-:Y:S01]  /*f420*/  IADD3.X R0, RZ, R9, RZ, P0, !PT ;  /* 0x00000009ff007210 */ /* 0x000fe200007fe4ff */
[----:B------:R-:W-:Y:S01]  /*f430*/  ULDC.64 UR6, c[0x0][0xad8] ;  /* 0x0002b60000067ab9 */ /* 0x000fe20000000a00 */
        /* <DEDUP_REMOVED lines=11> */
[----:B--2---:R-:W-:Y:S02]  /*f4f0*/  LEA R14, P0, R4, UR6, 0x1 ;  /* 0x00000006040e7c11 */ /* 0x004fe4000f8008ff */
[----:B------:R-:W-:-:S04]  /*f500*/  IADD3 R3, R5, R3, RZ ;  /* 0x0000000305037210 */ /* 0x000fc80007ffe0ff */
[----:B------:R-:W-:-:S05]  /*f510*/  LEA.HI.X R15, R4, UR7, R3, 0x1, P0 ;  /* 0x00000007040f7c11 */ /* 0x000fca00080f0c03 */
[----:B------:R3:W-:Y:S04]  /*f520*/  @!P2 STG.E.128 desc[UR40][R14.64], RZ ;  /* 0x000000ff0e00a986 */ /* 0x0007e8000c101d28 */
[----:B------:R3:W-:Y:S04]  /*f530*/  @!P3 STG.E.128 desc[UR40][R14.64+0x80], RZ ;  /* 0x000080ff0e00b986 */ /* 0x0007e8000c101d28 */
[----:B------:R3:W-:Y:S04]  /*f540*/  @!P4 STG.E.128 desc[UR40][R14.64+0x100], RZ ;  /* 0x000100ff0e00c986 */ /* 0x0007e8000c101d28 */
[----:B------:R3:W-:Y:S02]  /*f550*/  @!P5 STG.E.128 desc[UR40][R14.64+0x180], RZ ;  /* 0x000180ff0e00d986 */ /* 0x0007e4000c101d28 */
.L_x_559:
[----:B------:R-:W-:Y:S05]  /*f560*/  BSYNC B1 ;  /* 0x0000000000017941 */ /* 0x000fea0003800000 */
.L_x_558:
        /* <DEDUP_REMOVED lines=27> */
.L_x_561:
[----:B------:R-:W-:Y:S05]  /*f720*/  BSYNC B1 ;  /* 0x0000000000017941 */ /* 0x000fea0003800000 */
.L_x_560:
[----:B------:R-:W-:Y:S05]  /*f730*/  @P0 BRA `(.L_x_552) ;  /* 0x0000000000600947 */ /* 0x000fea0003800000 */
[----:B------:R-:W-:Y:S01]  /*f740*/  IADD3 R3, P0, R8, 0x60, RZ ;  /* 0x0000006008037810 */ /* 0x000fe20007f1e0ff */
[C---:B------:R-:W-:Y:S01]  /*f750*/  VIADD R0, R201.reuse, 0x40 ;  /* 0x00000040c9007836 */ /* 0x040fe20000000000 */
[----:B------:R-:W-:Y:S01]  /*f760*/  ULDC UR4, c[0x0][0xa8c] ;  /* 0x0002a30000047ab9 */ /* 0x000fe20000000800 */
[----:B------:R-:W-:Y:S01]  /*f770*/  MOV R4, R6 ;  /* 0x0000000600047202 */ /* 0x000fe20000000f00 */
[----:B------:R-:W-:Y:S01]  /*f780*/  ULDC.64 UR6, c[0x0][0xad8] ;  /* 0x0002b60000067ab9 */ /* 0x000fe20000000a00 */
[----:B------:R-:W-:Y:S01]  /*f790*/  IMAD.X R8, RZ, RZ, R9, P0 ;  /* 0x000000ffff087224 */ /* 0x000fe200000e0609 */
[----:B------:R-:W-:Y:S01]  /*f7a0*/  ISETP.GE.AND P2, PT, R0, UR4, PT ;  /* 0x0000000400007c0c */ /* 0x000fe2000bf46270 */
[----:B------:R-:W-:Y:S01]  /*f7b0*/  IMAD.MOV.U32 R5, RZ, RZ, R13 ;  /* 0x000000ffff057224 */ /* 0x000fe200078e000d */
[C---:B------:R-:W-:Y:S01]  /*f7c0*/  IADD3 R6, R201.reuse, 0x80, RZ ;  /* 0x00000080c9067810 */ /* 0x040fe20007ffe0ff */
[----:B------:R-:W-:Y:S01]  /*f7d0*/  IMAD R8, R8, UR6, RZ ;  /* 0x0000000608087c24 */ /* 0x000fe2000f8e02ff */
[C---:B------:R-:W-:Y:S01]  /*f7e0*/  ISETP.GE.AND P1, PT, R201.reuse, UR4, PT ;  /* 0x00000004c9007c0c */ /* 0x040fe2000bf26270 */
        /* <DEDUP_REMOVED lines=13> */
.L_x_552:
[----:B------:R-:W-:Y:S05]  /*f8c0*/  BSYNC B0 ;  /* 0x0000000000007941 */ /* 0x000fea0003800000 */
.L_x_543:
[----:B------:R-:W-:Y:S02]  /*f8d0*/  ULDC UR4, c[0x0][0xc14] ;  /* 0x0003050000047ab9 */ /* 0x000fe40000000800 */
[----:B-1----:R-:W-:-:S13]  /*f8e0*/  ISETP.GE.AND P0, PT, R87, UR4, PT ;  /* 0x0000000457007c0c */ /* 0x002fda000bf06270 */
[----:B------:R-:W-:Y:S05]  /*f8f0*/  @!P0 BRA `(.L_x_562) ;  /* 0xffffff14009c8947 */ /* 0x000fea000383ffff */
[----:B------:R-:W-:Y:S05]  /*f900*/  BRA `(.L_x_429) ;  /* 0x0000005400787947 */ /* 0x000fea0003800000 */
.L_x_427:
[----:B------:R-:W-:-:S08]  /*f910*/  NOP ;  /* 0x0000000000007918 */ /* 0x000fd00000000000 */
[----:B------:R-:W0:-:S00]  /*f920*/  USETMAXREG.DEALLOC.CTAPOOL 0x18 ;  /* 0x00000018000079c8 */ /* 0x000e0000080e0500 */
[----:B0-----:R-:W-:-:S06]  /*f930*/  LOP3.LUT R0, R0, 0x3, RZ, 0xc0, !PT ;  /* 0x0000000300007812 */ /* 0x001fcc00078ec0ff */
[----:B------:R-:W0:Y:S02]  /*f940*/  SHFL.IDX PT, R0, R0, RZ, 0x1f ;  /* 0x00001fff00007589 */ /* 0x000e2400000e0000 */
[----:B0-----:R-:W-:-:S13]  /*f950*/  ISETP.NE.AND P0, PT, R0, RZ, PT ;  /* 0x000000ff0000720c */ /* 0x001fda0003f05270 */
[----:B------:R-:W-:Y:S05]  /*f960*/  @P0 BRA `(.L_x_429) ;  /* 0x0000005400600947 */ /* 0x000fea0003800000 */
[----:B------:R-:W0:Y:S01]  /*f970*/  S2R R2, SR_TID.X ;  /* 0x0000000000027919 */ /* 0x000e220000002100 */
[----:B------:R-:W-:Y:S01]  /*f980*/  LOP3.LUT R0, R0, 0xffffffdf, RZ, 0xc0, !PT ;  /* 0xffffffdf00007812 */ /* 0x000fe200078ec0ff */
[----:B------:R-:W-:Y:S01]  /*f990*/  ULDC UR5, c[0x0][0xc14] ;  /* 0x0003050000057ab9 */ /* 0x000fe20000000800 */
[----:B------:R-:W-:Y:S01]  /*f9a0*/  IMAD.MOV.U32 R4, RZ, RZ, RZ ;  /* 0x000000ffff047224 */ /* 0x000fe200078e00ff */
        /* <DEDUP_REMOVED lines=19> */
[----:B0-----:R-:W-:-:S04]  /*fae0*/  SEL R5, R5, RZ, P1 ;  /* 0x000000ff05057207 */ /* 0x001fc80000800000 */
[----:B------:R-:W-:-:S05]  /*faf0*/  IADD3 R5, R4, R5, RZ ;  /* 0x0000000504057210 */ /* 0x000fca0007ffe0ff */
        /* <DEDUP_REMOVED lines=18> */
[----:B0-----:R-:W-:-:S04]  /*fc20*/  SEL R2, R2, RZ, P0 ;  /* 0x000000ff02027207 */ /* 0x001fc80000000000 */
[----:B------:R-:W-:-:S05]  /*fc30*/  IADD3 R2, R3, R2, RZ ;  /* 0x0000000203027210 */ /* 0x000fca0007ffe0ff */
[----:B------:R-:W0:Y:S02]  /*fc40*/  SHFL.IDX PT, R5, R2, 0x1f, 0x1f ;  /* 0x03e01f0002057f89 */ /* 0x000e2400000e0000 */
[----:B0-----:R-:W-:-:S04]  /*fc50*/  IMAD R5, R5, UR4, RZ ;  /* 0x0000000405057c24 */ /* 0x001fc8000f8e02ff */
[----:B------:R-:W-:Y:S01]  /*fc60*/  IMAD.MOV.U32 R6, RZ, RZ, R5 ;  /* 0x000000ffff067224 */ /* 0x000fe200078e0005 */
[----:B-1----:R-:W-:-:S13]  /*fc70*/  ISETP.GT.AND P0, PT, R5, UR6, PT ;  /* 0x0000000605007c0c */ /* 0x002fda000bf04270 */
[----:B------:R-:W-:Y:S05]  /*fc80*/  @P0 BRA `(.L_x_563) ;  /* 0x0000000000c00947 */ /* 0x000fea0003800000 */
[----:B------:R-:W-:Y:S01]  /*fc90*/  MOV R5, R6 ;  /* 0x0000000600057202 */ /* 0x000fe20000000f00 */
[----:B------:R-:W-:Y:S01]  /*fca0*/  IMAD.MOV.U32 R19, RZ, RZ, RZ ;  /* 0x000000ffff137224 */ /* 0x000fe200078e00ff */
[----:B------:R-:W-:Y:S01]  /*fcb0*/  ULDC UR5, c[0x0][0xc14] ;  /* 0x0003050000057ab9 */ /* 0x000fe20000000800 */
[----:B------:R-:W-:Y:S01]  /*fcc0*/  ULDC UR7, c[0x0][0xc14] ;  /* 0x0003050000077ab9 */ /* 0x000fe20000000800 */
[----:B------:R-:W-:-:S05]  /*fcd0*/  ULDC UR4, c[0x0][0xc10] ;  /* 0x0003040000047ab9 */ /* 0x000fca0000000800 */
.L_x_567:
[----:B------:R-:W-:Y:S02]  /*fce0*/  VIADD R2, R19, 0x1f ;  /* 0x0000001f13027836 */ /* 0x000fe40000000000 */
[----:B------:R-:W-:-:S03]  /*fcf0*/  IMAD.U32 R19, RZ, RZ, UR7 ;  /* 0x00000007ff137e24 */ /* 0x000fc6000f8e00ff */
[----:B------:R-:W-:-:S13]  /*fd00*/  ISETP.GE.AND P0, PT, R2, UR5, PT ;  /* 0x0000000502007c0c */ /* 0x000fda000bf06270 */
[----:B------:R-:W-:Y:S05]  /*fd10*/  @P0 BRA `(.L_x_564) ;  /* 0x0000000400400947 */ /* 0x000fea0003800000 */
[----:B------:R-:W0:Y:S01]  /*fd20*/  S2R R3, SR_TID.X ;  /* 0x0000000000037919 */ /* 0x000e220000002100 */
[----:B------:R-:W-:Y:S01]  /*fd30*/  MOV R19, R2 ;  /* 0x0000000200137202 */ /* 0x000fe20000000f00 */
[----:B------:R-:W-:Y:S01]  /*fd40*/  BSSY B0, `(.L_x_565) ;  /* 0x000000a000007945 */ /* 0x000fe20003800000 */
[----:B------:R-:W-:Y:S01]  /*fd50*/  IMAD.MOV.U32 R4, RZ, RZ, RZ ;  /* 0x000000ffff047224 */ /* 0x000fe200078e00ff */
[----:B0-----:R-:W-:-:S04]  /*fd60*/  LOP3.LUT R8, R3, 0x1f, RZ, 0xc0, !PT ;  /* 0x0000001f03087812 */ /* 0x001fc800078ec0ff */
[C---:B------:R-:W-:Y:S01]  /*fd70*/  ISETP.NE.AND P1, PT, R8.reuse, 0x1f, PT ;  /* 0x0000001f0800780c */ /* 0x040fe20003f25270 */
[----:B------:R-:W-:-:S05]  /*fd80*/  IMAD.IADD R7, R8, 0x1, R19 ;  /* 0x0000000108077824 */ /* 0x000fca00078e0213 */
[----:B------:R-:W-:-:S13]  /*fd90*/  ISETP.GE.OR P0, PT, R7, UR5, !P1 ;  /* 0x0000000507007c0c */ /* 0x000fda000cf06670 */
[----:B------:R-:W-:Y:S05]  /*fda0*/  @P0 BRA `(.L_x_566) ;  /* 0x00000000000c0947 */ /* 0x000fea0003800000 */
[----:B------:R-:W0:Y:S02]  /*fdb0*/  LDC.64 R2, c[0x0][0xc58] ;  /* 0x00031600ff027b82 */ /* 0x000e240000000a00 */
[----:B0-----:R-:W-:-:S05]  /*fdc0*/  IMAD.WIDE R2, R7, 0x4, R2 ;  /* 0x0000000407027825 */ /* 0x001fca00078e0202 */
[----:B------:R0:W5:Y:S02]  /*fdd0*/  LDG.E R4, desc[UR40][R2.64] ;  /* 0x0000002802047981 */ /* 0x000164000c1e1900 */
.L_x_566:
[----:B------:R-:W-:Y:S05]  /*fde0*/  BSYNC B0 ;  /* 0x0000000000007941 */ /* 0x000fea0003800000 */
.L_x_565:
        /* <DEDUP_REMOVED lines=8> */
[----:B------:R-:W-:Y:S02]  /*fe70*/  ISETP.GE.U32.AND P1, PT, R8, 0x8, PT ;  /* 0x000000080800780c */ /* 0x000fe40003f26070 */
[----:B------:R-:W-:-:S05]  /*fe80*/  IADD3 R2, R3, R2, RZ ;  /* 0x0000000203027210 */ /* 0x000fca0007ffe0ff */
        /* <DEDUP_REMOVED lines=11> */
[----:B0-----:R-:W-:-:S05]  /*ff40*/  IMAD R6, R3, UR4, RZ ;  /* 0x0000000403067c24 */ /* 0x001fca000f8e02ff */
[----:B------:R-:W-:-:S04]  /*ff50*/  IADD3 R5, R6, R5, RZ ;  /* 0x0000000506057210 */ /* 0x000fc80007ffe0ff */
[----:B------:R-:W-:-:S13]  /*ff60*/  ISETP.GT.AND P0, PT, R5, UR6, PT ;  /* 0x0000000605007c0c */ /* 0x000fda000bf04270 */
[----:B------:R-:W-:Y:S05]  /*ff70*/  @!P0 BRA `(.L_x_567) ;  /* 0xfffffffc00588947 */ /* 0x000fea000383ffff */
[----:B------:R-:W-:-:S07]  /*ff80*/  IMAD.MOV.U32 R2, RZ, RZ, R9 ;  /* 0x000000ffff027224 */ /* 0x000fce00078e0009 */
.L_x_563:
        /* <DEDUP_REMOVED lines=12> */
[----:B0-----:R-:W-:Y:S01]  /*10050*/  IADD3 R11, RZ, -R3, RZ ;  /* 0x80000003ff0b7210 */ /* 0x001fe20007ffe0ff */
[----:B------:R-:W-:Y:S06]  /*10060*/  @!P0 BRA `(.L_x_568) ;  /* 0x0000000000088947 */ /* 0x000fec0003800000 */
[----:B------:R-:W-:-:S05]  /*10070*/  VIADD R9, R5, 0xffffffff ;  /* 0xffffffff05097836 */ /* 0x000fca0000000000 */
[----:B------:R0:W1:Y:S02]  /*10080*/  SHFL.IDX PT, R16, R2, R9, 0x1f ;  /* 0x00001f0902107589 */ /* 0x00006400000e0000 */
.L_x_568:
[----:B-1----:R-:W-:Y:S02]  /*10090*/  IMAD R16, R16, UR4, R7 ;  /* 0x0000000410107c24 */ /* 0x002fe4000f8e0207 */
[----:B------:R-:W-:Y:S02]  /*100a0*/  IMAD R7, R11, R6, RZ ;  /* 0x000000060b077224 */ /* 0x000fe400078e02ff */
[----:B0-----:R-:W-:Y:S01]  /*100b0*/  IMAD.MOV.U32 R2, RZ, RZ, RZ ;  /* 0x000000ffff027224 */ /* 0x001fe200078e00ff */
[----:B------:R-:W-:Y:S01]  /*100c0*/  IADD3 R9, -R16, UR6, RZ ;  /* 0x0000000610097c10 */ /* 0x000fe2000fffe1ff */
[----:B------:R-:W-:Y:S02]  /*100d0*/  IMAD.IADD R19, R5, 0x1, R19 ;  /* 0x0000000105137824 */ /* 0x000fe400078e0213 */
[----:B------:R-:W-:Y:S01]  /*100e0*/  IMAD.HI.U32 R2, R3, R7, R2 ;  /* 0x0000000703027227 */ /* 0x000fe200078e0002 */
[----:B------:R-:W-:Y:S02]  /*100f0*/  IABS R7, R4 ;  /* 0x0000000400077213 */ /* 0x000fe40000000000 */
[----:B------:R-:W-:-:S03]  /*10100*/  IABS R3, R9 ;  /* 0x0000000900037213 */ /* 0x000fc60000000000 */
[----:B------:R-:W-:Y:S02]  /*10110*/  IMAD.MOV R7, RZ, RZ, -R7 ;  /* 0x000000ffff077224 */ /* 0x000fe400078e0a07 */
[----:B------:R-:W-:-:S04]  /*10120*/  IMAD.HI.U32 R2, R2, R3, RZ ;  /* 0x0000000302027227 */ /* 0x000fc800078e00ff */
[----:B------:R-:W-:-:S05]  /*10130*/  IMAD R3, R2, R7, R3 ;  /* 0x0000000702037224 */ /* 0x000fca00078e0203 */
[----:B------:R-:W-:-:S13]  /*10140*/  ISETP.GT.U32.AND P0, PT, R6, R3, PT ;  /* 0x000000030600720c */ /* 0x000fda0003f04070 */
[----:B------:R-:W-:Y:S01]  /*10150*/  @!P0 IMAD.IADD R3, R3, 0x1, -R6 ;  /* 0x0000000103038824 */ /* 0x000fe200078e0a06 */
[----:B------:R-:W-:-:S04]  /*10160*/  @!P0 IADD3 R2, R2, 0x1, RZ ;  /* 0x0000000102028810 */ /* 0x000fc80007ffe0ff */
[----:B------:R-:W-:Y:S02]  /*10170*/  ISETP.GE.U32.AND P0, PT, R3, R6, PT ;  /* 0x000000060300720c */ /* 0x000fe40003f06070 */
[----:B------:R-:W-:-:S11]  /*10180*/  LOP3.LUT R3, R9, R4, RZ, 0x3c, !PT ;  /* 0x0000000409037212 */ /* 0x000fd600078e3cff */
[----:B------:R-:W-:Y:S01]  /*10190*/  @P0 VIADD R2, R2, 0x1 ;  /* 0x0000000102020836 */ /* 0x000fe20000000000 */
[----:B------:R-:W-:-:S13]  /*101a0*/  ISETP.GE.AND P0, PT, R3, RZ, PT ;  /* 0x000000ff0300720c */ /* 0x000fda0003f06270 */
[----:B------:R-:W-:Y:S01]  /*101b0*/  @!P0 IMAD.MOV R2, RZ, RZ, -R2 ;  /* 0x000000ffff028224 */ /* 0x000fe200078e0a02 */
[----:B------:R-:W-:-:S13]  /*101c0*/  ISETP.NE.AND P0, PT, R4, RZ, PT ;  /* 0x000000ff0400720c */ /* 0x000fda0003f05270 */
[----:B------:R-:W-:-:S04]  /*101d0*/  @!P0 LOP3.LUT R2, RZ, R4, RZ, 0x33, !PT ;  /* 0x00000004ff028212 */ /* 0x000fc800078e33ff */
[----:B------:R-:W-:Y:S01]  /*101e0*/  IADD3 R17, -R2, RZ, RZ ;  /* 0x000000ff02117210 */ /* 0x000fe20007ffe1ff */
[----:B------:R-:W-:-:S04]  /*101f0*/  IMAD.MOV.U32 R18, RZ, RZ, R2 ;  /* 0x000000ffff127224 */ /* 0x000fc800078e0002 */
[----:B------:R-:W-:Y:S01]  /*10200*/  IMAD R17, R4, R17, R9 ;  /* 0x0000001104117224 */ /* 0x000fe200078e0209 */
[----:B------:R-:W-:Y:S06]  /*10210*/  BRA `(.L_x_569) ;  /* 0x00000000000c7947 */ /* 0x000fec0003800000 */
.L_x_564:
[----:B------:R-:W-:Y:S01]  /*10220*/  IMAD.MOV.U32 R17, RZ, RZ, RZ ;  /* 0x000000ffff117224 */ /* 0x000fe200078e00ff */
[----:B------:R-:W-:Y:S01]  /*10230*/  MOV R16, UR6 ;  /* 0x0000000600107c02 */ /* 0x000fe20008000f00 */
[----:B------:R-:W-:-:S07]  /*10240*/  IMAD.MOV.U32 R18, RZ, RZ, RZ ;  /* 0x000000ffff127224 */ /* 0x000fce00078e00ff */
.L_x_569:
        /* <DEDUP_REMOVED lines=16> */
[----:B------:R-:W-:Y:S01]  /*10350*/  ULDC.64 UR38, c[0x0][0x198] ;  /* 0x0000660000267ab9 */ /* 0x000fe20000000a00 */
[----:B------:R-:W-:Y:S02]  /*10360*/  ULDC UR37, c[0x0][0xc] ;  /* 0x0000030000257ab9 */ /* 0x000fe40000000800 */
[----:B------:R0:W-:Y:S04]  /*10370*/  STL [R1+0x8], R0 ;  /* 0x0000080001007387 */ /* 0x0001e80000100800 */
[----:B------:R0:W-:Y:S04]  /*10380*/  STL [R1+0x4], RZ ;  /* 0x000004ff01007387 */ /* 0x0001e80000100800 */
[----:B------:R0:W-:Y:S04]  /*10390*/  STL [R1+0xc], R0 ;  /* 0x00000c0001007387 */ /* 0x0001e80000100800 */
[----:B------:R0:W-:Y:S02]  /*103a0*/  STL [R1+0x28], RZ ;  /* 0x000028ff01007387 */ /* 0x0001e40000100800 */
.L_x_652:
[----:B-1-3--:R-:W1:Y:S02]  /*103b0*/  LDC.64 R2, c[0x0][0xc60] ;  /* 0x00031800ff027b82 */ /* 0x00ae640000000a00 */
[----:B-1----:R-:W-:-:S05]  /*103c0*/  IMAD.WIDE R2, R19, 0x4, R2 ;  /* 0x0000000413027825 */ /* 0x002fca00078e0202 */
[----:B--2---:R-:W0:Y:S01]  /*103d0*/  LDG.E R11, desc[UR40][R2.64] ;  /* 0x00000028020b7981 */ /* 0x004e22000c1e1900 */
[----:B------:R-:W-:Y:S05]  /*103e0*/  YIELD ;  /* 0x0000000000007946 */ /* 0x000fea0003800000 */
[----:B------:R-:W-:Y:S01]  /*103f0*/  ULDC.64 UR4, c[0x0][0xa28] ;  /* 0x00028a0000047ab9 */ /* 0x000fe20000000a00 */
[----:B------:R-:W-:Y:S01]  /*10400*/  MOV R6, RZ ;  /* 0x000000ff00067202 */ /* 0x000fe20000000f00 */
[----:B------:R-:W-:Y:S01]  /*10410*/  IMAD.MOV.U32 R4, RZ, RZ, RZ ;  /* 0x000000ffff047224 */ /* 0x000fe200078e00ff */
[----:B------:R-:W-:Y:S01]  /*10420*/  ISETP.NE.U32.AND P0, PT, RZ, UR4, PT ;  /* 0x00000004ff007c0c */ /* 0x000fe2000bf05070 */
[----:B------:R-:W-:Y:S01]  /*10430*/  IMAD.MOV.U32 R10, RZ, RZ, RZ ;  /* 0x000000ffff0a7224 */ /* 0x000fe200078e00ff */
[----:B------:R-:W-:-:S02]  /*10440*/  ULDC.64 UR6, c[0x0][0xa10] ;  /* 0x0002840000067ab9 */ /* 0x000fc40000000a00 */
[----:B------:R-:W-:Y:S02]  /*10450*/  ISETP.NE.AND.EX P0, PT, RZ, UR5, PT, P0 ;  /* 0x00000005ff007c0c */ /* 0x000fe4000bf05300 */
[----:B0-----:R-:W-:Y:S01]  /*10460*/  SHF.R.S32.HI R0, RZ, 0x1f, R11 ;  /* 0x0000001fff007819 */ /* 0x001fe2000001140b */
[----:B------:R-:W-:Y:S10]  /*10470*/  STL [R1+0x14], R11 ;  /* 0x0000140b01007387 */ /* 0x000ff40000100800 */
[----:B------:R-:W-:-:S04]  /*10480*/  @P0 LEA R2, P1, R11, UR4, 0x2 ;  /* 0x000000040b020c11 */ /* 0x000fc8000f8210ff */
        /* <DEDUP_REMOVED lines=9> */
[----:B------:R-:W-:Y:S02]  /*10520*/  ISETP.NE.U32.AND P1, PT, RZ, UR4, PT ;  /* 0x00000004ff007c0c */ /* 0x000fe4000bf25070 */
[C---:B------:R-:W-:Y:S02]  /*10530*/  SHF.L.U64.HI R0, R11.reuse, 0x2, R0 ;  /* 0x000000020b007819 */ /* 0x040fe40000010200 */
[----:B------:R-:W-:Y:S01]  /*10540*/  ISETP.NE.AND.EX P1, PT, RZ, UR5, PT, P1 ;  /* 0x00000005ff007c0c */ /* 0x000fe2000bf25310 */
[----:B--2---:R0:W-:Y:S02]  /*10550*/  STL [R1+0x34], R4 ;  /* 0x0000340401007387 */ /* 0x0041e40000100800 */
[----:B0-----:R-:W-:-:S10]  /*10560*/  IMAD.SHL.U32 R4, R11, 0x4, RZ ;  /* 0x000000040b047824 */ /* 0x001fd400078e00ff */
[----:B------:R-:W-:Y:S01]  /*10570*/  @P1 IADD3 R8, P0, R4, UR4, RZ ;  /* 0x0000000404081c10 */ /* 0x000fe2000ff1e0ff */
[----:B------:R0:W-:Y:S03]  /*10580*/  STL [R1+0x20], R4 ;  /* 0x0000200401007387 */ /* 0x0001e60000100800 */
[----:B------:R-:W-:Y:S01]  /*10590*/  @P1 IADD3.X R9, R0, UR5, RZ, P0, !PT ;  /* 0x0000000500091c10 */ /* 0x000fe200087fe4ff */
[----:B------:R-:W-:Y:S01]  /*105a0*/  ULDC.64 UR4, c[0x0][0xa08] ;  /* 0x0002820000047ab9 */ /* 0x000fe20000000a00 */
[----:B------:R1:W-:Y:S01]  /*105b0*/  STL [R1+0x24], R0 ;  /* 0x0000240001007387 */ /* 0x0003e20000100800 */
[----:B------:R-:W-:Y:S02]  /*105c0*/  IADD3 R2, P0, R4, UR4, RZ ;  /* 0x0000000404027c10 */ /* 0x000fe4000ff1e0ff */
[----:B------:R-:W-:Y:S02]  /*105d0*/  ISETP.NE.U32.AND P2, PT, RZ, UR4, PT ;  /* 0x00000004ff007c0c */ /* 0x000fe4000bf45070 */
[----:B------:R-:W-:-:S02]  /*105e0*/  IADD3.X R3, R0, UR5, RZ, P0, !PT ;  /* 0x0000000500037c10 */ /* 0x000fc400087fe4ff */
[----:B------:R-:W-:Y:S01]  /*105f0*/  ISETP.NE.AND.EX P2, PT, RZ, UR5, PT, P2 ;  /* 0x00000005ff007c0c */ /* 0x000fe2000bf45320 */
[----:B------:R-:W-:Y:S01]  /*10600*/  ULDC.64 UR4, c[0x0][0x3f8] ;  /* 0x0000fe0000047ab9 */ /* 0x000fe20000000a00 */
[----:B0-----:R-:W-:Y:S01]  /*10610*/  IADD3 R4, P0, R4, UR6, RZ ;  /* 0x0000000604047c10 */ /* 0x001fe2000ff1e0ff */
[----:B------:R-:W-:-:S03]  /*10620*/  UISETP.NE.U32.AND UP0, UPT, UR4, URZ, UPT ;  /* 0x0000003f0400728c */ /* 0x000fc6000bf05070 */
[----:B------:R-:W-:Y:S01]  /*10630*/  ULDC UR4, c[0x0][0x404] ;  /* 0x0001010000047ab9 */ /* 0x000fe20000000800 */
[----:B------:R-:W-:Y:S01]  /*10640*/  UISETP.NE.AND.EX UP0, UPT, UR5, URZ, UPT, UP0 ;  /* 0x0000003f0500728c */ /* 0x000fe2000bf05300 */
[----:B------:R-:W-:Y:S02]  /*10650*/  IADD3.X R5, R0, UR7, RZ, P0, !PT ;  /* 0x0000000700057c10 */ /* 0x000fe400087fe4ff */
[----:B------:R-:W-:Y:S01]  /*10660*/  ULDC UR5, c[0x0][0x2e0] ;  /* 0x0000b80000057ab9 */ /* 0x000fe20000000800 */
[----:B------:R-:W-:Y:S02]  /*10670*/  USEL UR4, UR4, 0x1, UP0 ;  /* 0x0000000104047887 */ /* 0x000fe40008000000 */
[----:B------:R0:W5:Y:S02]  /*10680*/  @P2 LDG.E R10, desc[UR40][R2.64] ;  /* 0x00000028020a2981 */ /* 0x000164000c1e1900 */
[----:B------:R-:W-:-:S06]  /*10690*/  UIMAD UR4, UR4, UR5, URZ ;  /* 0x00000005040472a4 */ /* 0x000fcc000f8e023f */
[----:B------:R-:W-:-:S06]  /*106a0*/  MOV R7, UR4 ;  /* 0x0000000400077c02 */ /* 0x000fcc0008000f00 */
[----:B------:R0:W5:Y:S01]  /*106b0*/  @P1 LDG.E R7, desc[UR40][R8.64] ;  /* 0x0000002808071981 */ /* 0x000162000c1e1900 */
[----:B------:R-:W-:Y:S01]  /*106c0*/  ISETP.NE.U32.AND P0, PT, RZ, UR6, PT ;  /* 0x00000006ff007c0c */ /* 0x000fe2000bf05070 */
[----:B------:R-:W-:Y:S02]  /*106d0*/  ULDC UR4, c[0x0][0x338] ;  /* 0x0000ce0000047ab9 */ /* 0x000fe40000000800 */
[----:B-1----:R-:W-:Y:S01]  /*106e0*/  IMAD.U32 R0, RZ, RZ, UR4 ;  /* 0x00000004ff007e24 */ /* 0x002fe2000f8e00ff */
[----:B------:R-:W-:Y:S01]  /*106f0*/  ISETP.NE.AND.EX P0, PT, RZ, UR7, PT, P0 ;  /* 0x00000007ff007c0c */ /* 0x000fe2000bf05300 */
[----:B------:R-:W-:-:S12]  /*10700*/  @P1 BRA `(.L_x_571) ;  /* 0x0000000000101947 */ /* 0x000fd80003800000 */
[----:B------:R-:W-:Y:S05]  /*10710*/  @!P2 BRA `(.L_x_571) ;  /* 0x00000000000ca947 */ /* 0x000fea0003800000 */
[----:B-----5:R-:W2:Y:S04]  /*10720*/  LDG.E R7, desc[UR40][R2.64] ;  /* 0x0000002802077981 */ /* 0x020ea8000c1e1900 */
[----:B0-----:R-:W2:Y:S02]  /*10730*/  LDG.E R2, desc[UR40][R2.64+0x4] ;  /* 0x0000042802027981 */ /* 0x001ea4000c1e1900 */
[----:B--2---:R-:W-:-:S07]  /*10740*/  IMAD.IADD R7, R2, 0x1, -R7 ;  /* 0x0000000102077824 */ /* 0x004fce00078e0a07 */
.L_x_571:
[----:B0-----:R-:W2:Y:S04]  /*10750*/  @P0 LDG.E R2, desc[UR40][R4.64] ;  /* 0x0000002804020981 */ /* 0x001ea8000c1e1900 */
[----:B------:R-:W2:Y:S01]  /*10760*/  @P0 LDG.E R3, desc[UR40][R4.64+0x4] ;  /* 0x0000042804030981 */ /* 0x000ea2000c1e1900 */
[----:B-----5:R-:W-:Y:S01]  /*10770*/  IADD3 R7, -R6, R7, RZ ;  /* 0x0000000706077210 */ /* 0x020fe20007ffe1ff */
[----:B--2---:R-:W-:-:S04]  /*10780*/  @P0 IMAD.IADD R0, R3, 0x1, -R2 ;  /* 0x0000000103000824 */ /* 0x004fc800078e0a02 */
[----:B------:R-:W-:-:S04]  /*10790*/  IMAD.IADD R8, R7, 0x1, R0 ;  /* 0x0000000107087824 */ /* 0x000fc800078e0200 */
[----:B------:R-:W-:Y:S01]  /*107a0*/  VIADD R2, R8, 0x5f ;  /* 0x0000005f08027836 */ /* 0x000fe20000000000 */
[----:B------:R0:W-:Y:S03]  /*107b0*/  STL [R1+0x2c], R8 ;  /* 0x00002c0801007387 */ /* 0x0001e60000100800 */
[----:B------:R-:W-:-:S05]  /*107c0*/  IMAD.HI R2, R2, 0x2aaaaaab, RZ ;  /* 0x2aaaaaab02027827 */ /* 0x000fca00078e02ff */
[----:B------:R-:W-:-:S04]  /*107d0*/  SHF.R.U32.HI R3, RZ, 0x1f, R2 ;  /* 0x0000001fff037819 */ /* 0x000fc80000011602 */
[----:B0-----:R-:W-:-:S05]  /*107e0*/  LEA.HI.SX32 R8, R2, R3, 0x1c ;  /* 0x0000000302087211 */ /* 0x001fca00078fe2ff */
[--C-:B------:R-:W-:Y:S01]  /*107f0*/  IMAD R2, R8, 0x60, -R7.reuse ;  /* 0x0000006008027824 */ /* 0x100fe200078e0a07 */
[----:B------:R0:W-:Y:S01]  /*10800*/  STL [R1+0x1c], R8 ;  /* 0x00001c0801007387 */ /* 0x0001e20000100800 */
[----:B------:R-:W-:-:S03]  /*10810*/  IMAD.MOV R7, RZ, RZ, -R7 ;  /* 0x000000ffff077224 */ /* 0x000fc600078e0a07 */
[----:B------:R-:W-:Y:S02]  /*10820*/  VIMNMX R0, R2, R0, PT ;  /* 0x0000000002007248 */ /* 0x000fe40003fe0100 */
[----:B------:R-:W-:-:S04]  /*10830*/  VIMNMX R2, RZ, R7, !PT ;  /* 0x00000007ff027248 */ /* 0x000fc80007fe0100 */
[----:B------:R-:W-:Y:S01]  /*10840*/  ISETP.GT.AND P1, PT, R0, R2, PT ;  /* 0x000000020000720c */ /* 0x000fe20003f24270 */
[----:B0-----:R-:W-:-:S05]  /*10850*/  IMAD.WIDE.U32 R8, R2, -0x55555555, RZ ;  /* 0xaaaaaaab02087825 */ /* 0x001fca00078e00ff */
[----:B------:R-:W-:-:S07]  /*10860*/  SHF.R.U32.HI R2, RZ, 0x6, R9 ;  /* 0x00000006ff027819 */ /* 0x000fce0000011609 */
[----:B------:R-:W-:Y:S01]  /*10870*/  @P1 IADD3 R3, R0, 0x5f, RZ ;  /* 0x0000005f00031810 */ /* 0x000fe20007ffe0ff */
[----:B------:R-:W-:-:S04]  /*10880*/  IMAD.MOV.U32 R0, RZ, RZ, R2 ;  /* 0x000000ffff007224 */ /* 0x000fc800078e0002 */
[----:B------:R-:W-:-:S05]  /*10890*/  @P1 IMAD.HI R3, R3, 0x2aaaaaab, RZ ;  /* 0x2aaaaaab03031827 */ /* 0x000fca00078e02ff */
[----:B------:R-:W-:-:S04]  /*108a0*/  @P1 SHF.R.U32.HI R7, RZ, 0x1f, R3 ;  /* 0x0000001fff071819 */ /* 0x000fc80000011603 */
[----:B------:R-:W-:Y:S01]  /*108b0*/  @P1 LEA.HI.SX32 R0, R3, R7, 0x1c ;  /* 0x0000000703001211 */ /* 0x000fe200078fe2ff */
[----:B------:R-:W-:-:S06]  /*108c0*/  IMAD.MOV.U32 R7, RZ, RZ, RZ ;  /* 0x000000ffff077224 */ /* 0x000fcc00078e00ff */
[----:B------:R0:W5:Y:S01]  /*108d0*/  @P0 LDG.E R7, desc[UR40][R4.64] ;  /* 0x0000002804070981 */ /* 0x000162000c1e1900 */
[----:B------:R-:W-:Y:S01]  /*108e0*/  IMAD.IADD R3, R10, 0x1, R6 ;  /* 0x000000010a037824 */ /* 0x000fe200078e0206 */
[----:B------:R-:W-:Y:S01]  /*108f0*/  ISETP.GT.AND P1, PT, R0, R2, PT ;  /* 0x000000020000720c */ /* 0x000fe20003f24270 */
[----:B------:R-:W-:Y:S01]  /*10900*/  BSSY B0, `(.L_x_572) ;  /* 0x00000d6000007945 */ /* 0x000fe20003800000 */
[----:B------:R-:W-:Y:S02]  /*10910*/  PLOP3.LUT P2, PT, PT, PT, PT, 0x80, 0x0 ;  /* 0x000000000000781c */ /* 0x000fe40003f4f070 */
[----:B------:R0:W-:Y:S09]  /*10920*/  STL [R1+0x10], R3 ;  /* 0x0000100301007387 */ /* 0x0001f20000100800 */
[----:B------:R-:W-:Y:S05]  /*10930*/  @!P1 BRA `(.L_x_573) ;  /* 0x0000000c00489947 */ /* 0x000fea0003800000 */
[----:B0-----:R-:W0:Y:S01]  /*10940*/  LDC R3, c[0x0][0x428] ;  /* 0x00010a00ff037b82 */ /* 0x001e220000000800 */
[----:B------:R-:W-:Y:S01]  /*10950*/  UMOV UR4, 0xffffffff ;  /* 0xffffffff00047882 */ /* 0x000fe20000000000 */
[----:B------:R-:W-:Y:S02]  /*10960*/  MOV R4, R18 ;  /* 0x0000001200047202 */ /* 0x000fe40000000f00 */
[----:B0-----:R-:W-:-:S13]  /*10970*/  ISETP.NE.AND P1, PT, R3, 0x1, PT ;  /* 0x000000010300780c */ /* 0x001fda0003f25270 */
[----:B------:R-:W0:Y:S08]  /*10980*/  @P1 LDC R3, c[0x0][0x42c] ;  /* 0x00010b00ff031b82 */ /* 0x000e300000000800 */
[----:B------:R-:W1:Y:S01]  /*10990*/  @P1 LDC R5, c[0x0][0x430] ;  /* 0x00010c00ff051b82 */ /* 0x000e620000000800 */
[----:B0-----:R-:W-:-:S05]  /*109a0*/  @P1 IMAD.HI.U32 R3, R18, R3, RZ ;  /* 0x0000000312031227 */ /* 0x001fca00078e00ff */
[----:B-1----:R-:W-:Y:S02]  /*109b0*/  @P1 SHF.R.U32.HI R4, RZ, R5, R3 ;  /* 0x00000005ff041219 */ /* 0x002fe40000011603 */
[----:B------:R-:W-:Y:S01]  /*109c0*/  SEL R3, R11, RZ, !P0 ;  /* 0x000000ff0b037207 */ /* 0x000fe20004000000 */
[----:B------:R-:W-:Y:S06]  /*109d0*/  BRA.DIV UR4, `(.L_x_574) ;  /* 0x0000004e047c7947 */ /* 0x000fec000b800000 */
.L_x_698:
[----:B------:R-:W-:-:S03]  /*109e0*/  UMOV UR4, 0xffffffff ;  /* 0xffffffff00047882 */ /* 0x000fc60000000000 */
[----:B------:R-:W-:Y:S05]  /*109f0*/  BRA.DIV UR4, `(.L_x_575) ;  /* 0x0000004e04a87947 */ /* 0x000fea000b800000 */
[----:B------:R-:W-:-:S13]  /*10a00*/  ELECT P6, URZ, PT ;  /* 0x00000000003f782f */ /* 0x000fda00038c0000 */
.L_x_701:
[----:B------:R-:W2:Y:S01]  /*10a10*/  LDL R5, [R1+0x28] ;  /* 0x0000280001057983 */ /* 0x000ea20000100800 */
[----:B------:R-:W-:Y:S01]  /*10a20*/  MOV R8, 0x400 ;  /* 0x0000040000087802 */ /* 0x000fe20000000f00 */
[----:B------:R-:W-:Y:S01]  /*10a30*/  BSSY B1, `(.L_x_576) ;  /* 0x000000a000017945 */ /* 0x000fe20003800000 */
[----:B--2---:R-:W-:-:S05]  /*10a40*/  VIADD R5, R5, 0x1 ;  /* 0x0000000105057836 */ /* 0x004fca0000000000 */
[----:B------:R-:W-:-:S04]  /*10a50*/  LEA.HI R6, R5, R5, RZ, 0x1 ;  /* 0x0000000505067211 */ /* 0x000fc800078f08ff */
[----:B------:R-:W-:-:S05]  /*10a60*/  LOP3.LUT R6, R6, 0xfffffffe, RZ, 0xc0, !PT ;  /* 0xfffffffe06067812 */ /* 0x000fca00078ec0ff */
[----:B------:R-:W-:Y:S02]  /*10a70*/  IMAD.IADD R6, R5, 0x1, -R6 ;  /* 0x0000000105067824 */ /* 0x000fe400078e0a06 */
[----:B------:R-:W0:Y:S03]  /*10a80*/  S2R R5, SR_CgaCtaId ;  /* 0x0000000000057919 */ /* 0x000e260000008800 */
[----:B------:R-:W-:Y:S02]  /*10a90*/  SHF.L.U32 R6, R6, 0x1f, RZ ;  /* 0x0000001f06067819 */ /* 0x000fe400000006ff */
[----:B0-----:R-:W-:-:S04]  /*10aa0*/  LEA R5, R5, R8, 0x18 ;  /* 0x0000000805057211 */ /* 0x001fc800078ec0ff */
[----:B------:R-:W0:Y:S02]  /*10ab0*/  SYNCS.PHASECHK.TRANS64.TRYWAIT P0, [R5+URZ+0x22820], R6 ;  /* 0x02282006050075a7 */ /* 0x000e24000800017f */
[----:B0-----:R-:W-:Y:S05]  /*10ac0*/  @!P0 BRA `(.L_x_577) ;  /* 0x0000004c00948947 */ /* 0x001fea0003800000 */
.L_x_702:
[----:B------:R-:W-:Y:S05]  /*10ad0*/  BSYNC B1 ;  /* 0x0000000000017941 */ /* 0x000fea0003800000 */
.L_x_576:
[----:B------:R-:W-:Y:S04]  /*10ae0*/  BSSY B1, `(.L_x_578) ;  /* 0x000004d000017945 */ /* 0x000fe80003800000 */
[----:B------:R-:W-:Y:S05]  /*10af0*/  @!P6 BRA `(.L_x_579) ;  /* 0x00000004002ce947 */ /* 0x000fea0003800000 */
[----:B------:R-:W0:Y:S04]  /*10b00*/  LDL R9, [R1+0x4] ;  /* 0x0000040001097983 */ /* 0x000e280000100800 */
[----:B------:R-:W2:Y:S01]  /*10b10*/  LDL R8, [R1+0xc] ;  /* 0x00000c0001087983 */ /* 0x000ea20000100800 */
[----:B0-----:R-:W-:Y:S01]  /*10b20*/  IMAD R6, R9, 0x8, R5 ;  /* 0x0000000809067824 */ /* 0x001fe200078e0205 */
[----:B--2---:R-:W-:-:S04]  /*10b30*/  SHF.L.U32 R9, R8, 0x1f, RZ ;  /* 0x0000001f08097819 */ /* 0x004fc800000006ff */
[----:B------:R-:W0:Y:S02]  /*10b40*/  SYNCS.PHASECHK.TRANS64.TRYWAIT P0, [R6+URZ+0x228a0], R9 ;  /* 0x0228a009060075a7 */ /* 0x000e24000800017f */
[----:B0-----:R-:W-:Y:S05]  /*10b50*/  @!P0 BRA `(.L_x_580) ;  /* 0x0000004c00848947 */ /* 0x001fea0003800000 */
.L_x_703:
[----:B------:R-:W1:Y:S02]  /*10b60*/  S2R R8, SR_TID.X ;  /* 0x0000000000087919 */ /* 0x000e640000002100 */
[----:B-1----:R-:W-:-:S04]  /*10b70*/  LOP3.LUT R8, R8, 0x7f, RZ, 0xc0, !PT ;  /* 0x0000007f08087812 */ /* 0x002fc800078ec0ff */
[----:B------:R-:W-:-:S13]  /*10b80*/  ISETP.NE.AND P1, PT, R8, RZ, PT ;  /* 0x000000ff0800720c */ /* 0x000fda0003f25270 */
[----:B------:R-:W-:Y:S05]  /*10b90*/  @P1 BRA `(.L_x_581) ;  /* 0x00000000001c1947 */ /* 0x000fea0003800000 */
[----:B------:R-:W1:Y:S02]  /*10ba0*/  S2R R8, SR_TID.X ;  /* 0x0000000000087919 */ /* 0x000e640000002100 */
[----:B-1----:R-:W-:-:S04]  /*10bb0*/  LOP3.LUT R8, R8, 0x1f, RZ, 0xc0, !PT ;  /* 0x0000001f08087812 */ /* 0x002fc800078ec0ff */
[----:B------:R-:W-:Y:S02]  /*10bc0*/  ISETP.NE.AND P0, PT, R8, RZ, PT ;  /* 0x000000ff0800720c */ /* 0x000fe40003f05270 */
[----:B------:R-:W-:-:S04]  /*10bd0*/  MOV R8, 0x3000 ;  /* 0x0000300000087802 */ /* 0x000fc80000000f00 */
[----:B------:R1:W-:Y:S07]  /*10be0*/  SYNCS.ARRIVE.TRANS64 RZ, [R6+URZ+0x22890], R8 ;  /* 0x0228900806ff79a7 */ /* 0x0003ee000800003f */
[----:B------:R-:W-:Y:S05]  /*10bf0*/  @!P0 BRA `(.L_x_581) ;  /* 0x0000000000048947 */ /* 0x000fea0003800000 */
[----:B------:R-:W-:Y:S01]  /*10c00*/  BPT.TRAP 0x1 ;  /* 0x000000040000795c */ /* 0x000fe20000300000 */
.L_x_581:
[----:B-1----:R-:W2:Y:S01]  /*10c10*/  LDL R8, [R1+0x4] ;  /* 0x0000040001087983 */ /* 0x002ea20000100800 */
[----:B------:R-:W-:Y:S01]  /*10c20*/  R2UR UR9, R6 ;  /* 0x00000000060972ca */ /* 0x000fe200000e0000 */
[----:B------:R-:W-:Y:S01]  /*10c30*/  UIADD3 UR4, UP0, UR38, 0x570, URZ ;  /* 0x0000057026047890 */ /* 0x000fe2000ff1e03f */
[----:B------:R-:W-:Y:S01]  /*10c40*/  R2UR UR12, R4 ;  /* 0x00000000040c72ca */ /* 0x000fe200000e0000 */
[----:B------:R-:W-:Y:S01]  /*10c50*/  UMOV UR6, 0x0 ;  /* 0x0000000000067882 */ /* 0x000fe20000000000 */
[----:B------:R-:W-:Y:S01]  /*10c60*/  R2UR UR13, R3 ;  /* 0x00000000030d72ca */ /* 0x000fe200000e0000 */
[----:B------:R-:W-:Y:S01]  /*10c70*/  UIADD3.X UR5, URZ, UR39, URZ, UP0, !UPT ;  /* 0x000000273f057290 */ /* 0x000fe200087fe43f */
[----:B------:R-:W-:Y:S01]  /*10c80*/  UMOV UR7, 0x12f00000 ;  /* 0x12f0000000077882 */ /* 0x000fe20000000000 */
[----:B------:R-:W-:-:S06]  /*10c90*/  UMOV UR10, URZ ;  /* 0x0000003f000a7c82 */ /* 0x000fcc0008000000 */
[----:B------:R-:W-:Y:S01]  /*10ca0*/  UIADD3 UR9, UR9, 0x22890, URZ ;  /* 0x0002289009097890 */ /* 0x000fe2000fffe03f */
[----:B--2---:R-:W-:-:S05]  /*10cb0*/  IMAD R8, R8, 0x3000, R5 ;  /* 0x0000300008087824 */ /* 0x004fca00078e0205 */
[----:B------:R-:W-:Y:S01]  /*10cc0*/  R2UR UR8, R8 ;  /* 0x00000000080872ca */ /* 0x000fe200000e0000 */
[----:B-----5:R-:W-:-:S04]  /*10cd0*/  IMAD R8, R0, 0x60, R7 ;  /* 0x0000006000087824 */ /* 0x020fc800078e0207 */
[----:B------:R-:W-:-:S05]  /*10ce0*/  VIADD R8, R8, 0xffffffa0 ;  /* 0xffffffa008087836 */ /* 0x000fca0000000000 */
[----:B------:R-:W-:-:S03]  /*10cf0*/  R2UR UR11, R8 ;  /* 0x00000000080b72ca */ /* 0x000fc600000e0000 */
[----:B------:R-:W-:-:S10]  /*10d00*/  UIADD3 UR8, UR8, 0x1c400, URZ ;  /* 0x0001c40008087890 */ /* 0x000fd4000fffe03f */
[----:B------:R1:W-:Y:S01]  /*10d10*/  UTMALDG.4D [UR8], [UR4], desc[UR6] ;  /* 0x00000608040075b4 */ /* 0x0003e20008019000 */
[----:B------:R-:W2:Y:S02]  /*10d20*/  SYNCS.PHASECHK.TRANS64.TRYWAIT P0, [R6+URZ+0x228c0], R9 ;  /* 0x0228c009060075a7 */ /* 0x000ea4000800017f */
[----:B-12---:R-:W-:Y:S05]  /*10d30*/  @!P0 BRA `(.L_x_582) ;  /* 0x0000004c00208947 */ /* 0x006fea0003800000 */
.L_x_704:
[----:B------:R-:W-:Y:S05]  /*10d40*/  @P1 BRA `(.L_x_583) ;  /* 0x00000000001c1947 */ /* 0x000fea0003800000 */
[----:B------:R-:W2:Y:S01]  /*10d50*/  S2R R10, SR_TID.X ;  /* 0x00000000000a7919 */ /* 0x000ea20000002100 */
[----:B01----:R-:W-:-:S04]  /*10d60*/  IMAD.MOV.U32 R9, RZ, RZ, 0xc000 ;  /* 0x0000c000ff097424 */ /* 0x003fc800078e00ff */
[----:B------:R3:W-:Y:S01]  /*10d70*/  SYNCS.ARRIVE.TRANS64 RZ, [R6+URZ+0x228b0], R9 ;  /* 0x0228b00906ff79a7 */ /* 0x0007e2000800003f */
[----:B--2---:R-:W-:-:S04]  /*10d80*/  LOP3.LUT R10, R10, 0x1f, RZ, 0xc0, !PT ;  /* 0x0000001f0a0a7812 */ /* 0x004fc800078ec0ff */
[----:B------:R-:W-:-:S13]  /*10d90*/  ISETP.NE.AND P0, PT, R10, RZ, PT ;  /* 0x000000ff0a00720c */ /* 0x000fda0003f05270 */
[----:B---3--:R-:W-:Y:S05]  /*10da0*/  @!P0 BRA `(.L_x_583) ;  /* 0x0000000000048947 */ /* 0x008fea0003800000 */
[----:B------:R-:W-:Y:S01]  /*10db0*/  BPT.TRAP 0x1 ;  /* 0x000000040000795c */ /* 0x000fe20000300000 */
.L_x_583:
[----:B01----:R-:W2:Y:S01]  /*10dc0*/  LDL R9, [R1+0x4] ;  /* 0x0000040001097983 */ /* 0x003ea20000100800 */
[----:B------:R-:W-:Y:S01]  /*10dd0*/  R2UR UR9, R6 ;  /* 0x00000000060972ca */ /* 0x000fe200000e0000 */
[----:B------:R-:W-:Y:S01]  /*10de0*/  UIADD3 UR4, UP0, UR38, 0x670, URZ ;  /* 0x0000067026047890 */ /* 0x000fe2000ff1e03f */
[----:B------:R-:W-:Y:S01]  /*10df0*/  R2UR UR11, R8 ;  /* 0x00000000080b72ca */ /* 0x000fe200000e0000 */
[----:B------:R-:W-:Y:S01]  /*10e00*/  UMOV UR10, URZ ;  /* 0x0000003f000a7c82 */ /* 0x000fe20008000000 */
[----:B------:R-:W-:Y:S01]  /*10e10*/  R2UR UR12, R4 ;  /* 0x00000000040c72ca */ /* 0x000fe200000e0000 */
[----:B------:R-:W-:Y:S01]  /*10e20*/  UIADD3.X UR5, URZ, UR39, URZ, UP0, !UPT ;  /* 0x000000273f057290 */ /* 0x000fe200087fe43f */
[----:B------:R-:W-:Y:S01]  /*10e30*/  R2UR UR13, R3 ;  /* 0x00000000030d72ca */ /* 0x000fe200000e0000 */
[----:B------:R-:W-:Y:S01]  /*10e40*/  UMOV UR6, 0x0 ;  /* 0x0000000000067882 */ /* 0x000fe20000000000 */
[----:B------:R-:W-:Y:S01]  /*10e50*/  UMOV UR7, 0x12f00000 ;  /* 0x12f0000000077882 */ /* 0x000fe20000000000 */
[----:B------:R-:W-:-:S04]  /*10e60*/  UMOV UR16, 0x40 ;  /* 0x0000004000107882 */ /* 0x000fc80000000000 */
[----:B------:R-:W-:Y:S01]  /*10e70*/  UIADD3 UR9, UR9, 0x228b0, URZ ;  /* 0x000228b009097890 */ /* 0x000fe2000fffe03f */
        /* <DEDUP_REMOVED lines=19> */
.L_x_579:
[----:B------:R-:W-:Y:S05]  /*10fb0*/  BSYNC B1 ;  /* 0x0000000000017941 */ /* 0x000fea0003800000 */
.L_x_578:
[----:B0-----:R-:W2:Y:S04]  /*10fc0*/  LDL.LU R6, [R1+0x4] ;  /* 0x0000040001067983 */ /* 0x001ea80000300800 */
[----:B------:R-:W3:Y:S01]  /*10fd0*/  LDL.LU R9, [R1+0xc] ;  /* 0x00000c0001097983 */ /* 0x000ee20000300800 */
[----:B------:R-:W-:Y:S01]  /*10fe0*/  PLOP3.LUT P2, PT, PT, PT, PT, 0x8, 0x0 ;  /* 0x000000000000781c */ /* 0x000fe20003f4e170 */
[----:B--2---:R-:W-:-:S05]  /*10ff0*/  VIADD R6, R6, 0x1 ;  /* 0x0000000106067836 */ /* 0x004fca0000000000 */
[----:B------:R-:W-:-:S04]  /*11000*/  ISETP.NE.AND P0, PT, R6, 0x2, PT ;  /* 0x000000020600780c */ /* 0x000fc80003f05270 */
[----:B------:R-:W-:Y:S02]  /*11010*/  SEL R8, RZ, 0x1, P0 ;  /* 0x00000001ff087807 */ /* 0x000fe40000000000 */
[----:B------:R-:W-:Y:S02]  /*11020*/  SEL R10, R6, RZ, P0 ;  /* 0x000000ff060a7207 */ /* 0x000fe40000000000 */
[----:B---3--:R-:W-:Y:S02]  /*11030*/  LOP3.LUT R9, R9, R8, RZ, 0x3c, !PT ;  /* 0x0000000809097212 */ /* 0x008fe400078e3cff */
[----:B------:R-:W-:Y:S01]  /*11040*/  IADD3 R6, R0, -0x2, RZ ;  /* 0xfffffffe00067810 */ /* 0x000fe20007ffe0ff */
[----:B------:R1:W-:Y:S03]  /*11050*/  STL [R1+0x4], R10 ;  /* 0x0000040a01007387 */ /* 0x0003e60000100800 */
[----:B------:R-:W-:Y:S01]  /*11060*/  ISETP.GE.AND P0, PT, R6, R2, PT ;  /* 0x000000020600720c */ /* 0x000fe20003f06270 */
[----:B------:R1:W-:-:S12]  /*11070*/  STL [R1+0xc], R9 ;  /* 0x00000c0901007387 */ /* 0x0003d80000100800 */
[----:B-1----:R-:W-:Y:S05]  /*11080*/  @!P0 BRA `(.L_x_573) ;  /* 0x0000000400748947 */ /* 0x002fea0003800000 */
[C---:B-----5:R-:W-:Y:S02]  /*11090*/  IMAD R6, R0.reuse, 0x60, R7 ;  /* 0x0000006000067824 */ /* 0x060fe400078e0207 */
[----:B------:R-:W-:Y:S02]  /*110a0*/  VIADD R0, R0, 0xffffffff ;  /* 0xffffffff00007836 */ /* 0x000fe40000000000 */
[----:B------:R-:W-:-:S07]  /*110b0*/  VIADD R6, R6, 0xffffff40 ;  /* 0xffffff4006067836 */ /* 0x000fce0000000000 */
.L_x_590:
[----:B------:R-:W-:Y:S05]  /*110c0*/  YIELD ;  /* 0x0000000000007946 */ /* 0x000fea0003800000 */
[----:B------:R-:W-:Y:S04]  /*110d0*/  BSSY B1, `(.L_x_584) ;  /* 0x000004b000017945 */ /* 0x000fe80003800000 */
[----:B-1----:R-:W-:Y:S05]  /*110e0*/  @!P6 BRA `(.L_x_585) ;  /* 0x000000040024e947 */ /* 0x002fea0003800000 */
[----:B------:R-:W2:Y:S04]  /*110f0*/  LDL R7, [R1+0x4] ;  /* 0x0000040001077983 */ /* 0x000ea80000100800 */
[----:B------:R-:W3:Y:S01]  /*11100*/  LDL R8, [R1+0xc] ;  /* 0x00000c0001087983 */ /* 0x000ee20000100800 */
[----:B--2---:R-:W-:Y:S01]  /*11110*/  IMAD R7, R7, 0x8, R5 ;  /* 0x0000000807077824 */ /* 0x004fe200078e0205 */
[----:B---3--:R-:W-:-:S04]  /*11120*/  SHF.L.U32 R8, R8, 0x1f, RZ ;  /* 0x0000001f08087819 */ /* 0x008fc800000006ff */
[----:B------:R-:W0:Y:S02]  /*11130*/  SYNCS.PHASECHK.TRANS64.TRYWAIT P0, [R7+URZ+0x228a0], R8 ;  /* 0x0228a008070075a7 */ /* 0x000e24000800017f */
[----:B0-----:R-:W-:Y:S05]  /*11140*/  @!P0 BRA `(.L_x_586) ;  /* 0x0000004800308947 */ /* 0x001fea0003800000 */
.L_x_705:
        /* <DEDUP_REMOVED lines=11> */
.L_x_587:
[----:B-1----:R-:W2:Y:S01]  /*11200*/  LDL R9, [R1+0x4] ;  /* 0x0000040001097983 */ /* 0x002ea20000100800 */
[----:B------:R-:W-:Y:S01]  /*11210*/  R2UR UR9, R7 ;  /* 0x00000000070972ca */ /* 0x000fe200000e0000 */
[----:B------:R-:W-:Y:S01]  /*11220*/  UIADD3 UR4, UP0, UR38, 0x570, URZ ;  /* 0x0000057026047890 */ /* 0x000fe2000ff1e03f */
[----:B------:R-:W-:Y:S01]  /*11230*/  R2UR UR11, R6 ;  /* 0x00000000060b72ca */ /* 0x000fe200000e0000 */
[----:B------:R-:W-:Y:S01]  /*11240*/  UMOV UR6, 0x0 ;  /* 0x0000000000067882 */ /* 0x000fe20000000000 */
[----:B------:R-:W-:Y:S01]  /*11250*/  R2UR UR12, R4 ;  /* 0x00000000040c72ca */ /* 0x000fe200000e0000 */
[----:B------:R-:W-:Y:S01]  /*11260*/  UIADD3.X UR5, URZ, UR39, URZ, UP0, !UPT ;  /* 0x000000273f057290 */ /* 0x000fe200087fe43f */
[----:B------:R-:W-:Y:S01]  /*11270*/  R2UR UR13, R3 ;  /* 0x00000000030d72ca */ /* 0x000fe200000e0000 */
[----:B------:R-:W-:Y:S01]  /*11280*/  UMOV UR7, 0x12f00000 ;  /* 0x12f0000000077882 */ /* 0x000fe20000000000 */
[----:B------:R-:W-:-:S05]  /*11290*/  UMOV UR10, URZ ;  /* 0x0000003f000a7c82 */ /* 0x000fca0008000000 */
[----:B------:R-:W-:Y:S01]  /*112a0*/  UIADD3 UR9, UR9, 0x22890, URZ ;  /* 0x0002289009097890 */ /* 0x000fe2000fffe03f */
[----:B--2---:R-:W-:-:S05]  /*112b0*/  IMAD R9, R9, 0x3000, R5 ;  /* 0x0000300009097824 */ /* 0x004fca00078e0205 */
[----:B------:R-:W-:-:S13]  /*112c0*/  R2UR UR8, R9 ;  /* 0x00000000090872ca */ /* 0x000fda00000e0000 */
[----:B------:R-:W-:-:S09]  /*112d0*/  UIADD3 UR8, UR8, 0x1c400, URZ ;  /* 0x0001c40008087890 */ /* 0x000fd2000fffe03f */
[----:B------:R1:W-:Y:S01]  /*112e0*/  UTMALDG.4D [UR8], [UR4], desc[UR6] ;  /* 0x00000608040075b4 */ /* 0x0003e20008019000 */
[----:B------:R-:W2:Y:S02]  /*112f0*/  SYNCS.PHASECHK.TRANS64.TRYWAIT P1, [R7+URZ+0x228c0], R8 ;  /* 0x0228c008070075a7 */ /* 0x000ea4000802017f */
[----:B-12---:R-:W-:Y:S05]  /*11300*/  @!P1 BRA `(.L_x_588) ;  /* 0x0000004400d49947 */ /* 0x006fea0003800000 */
.L_x_706:
        /* <DEDUP_REMOVED lines=8> */
.L_x_589:
        /* <DEDUP_REMOVED lines=18> */
[----:B------:R0:W-:Y:S02]  /*114b0*/  UTMALDG.4D [UR8], [UR4], desc[UR6] ;  /* 0x00000608040075b4 */ /* 0x0001e40008019000 */
[----:B0-----:R-:W-:Y:S01]  /*114c0*/  UMOV UR8, UR15 ;  /* 0x0000000f00087c82 */ /* 0x001fe20008000000 */
[----:B------:R-:W-:Y:S01]  /*114d0*/  UMOV UR10, UR17 ;  /* 0x00000011000a7c82 */ /* 0x000fe20008000000 */
[----:B------:R-:W-:Y:S01]  /*114e0*/  UMOV UR15, 0x80 ;  /* 0x00000080000f7882 */ /* 0x000fe20000000000 */
        /* <DEDUP_REMOVED lines=8> */
[----:B0-----:R-:W-:Y:S01]  /*11570*/  NOP ;  /* 0x0000000000007918 */ /* 0x001fe20000000000 */
.L_x_585:
[----:B------:R-:W-:Y:S05]  /*11580*/  BSYNC B1 ;  /* 0x0000000000017941 */ /* 0x000fea0003800000 */
.L_x_584:
[----:B------:R-:W2:Y:S04]  /*11590*/  LDL.LU R7, [R1+0x4] ;  /* 0x0000040001077983 */ /* 0x000ea80000300800 */
[----:B------:R-:W3:Y:S01]  /*115a0*/  LDL.LU R8, [R1+0xc] ;  /* 0x00000c0001087983 */ /* 0x000ee20000300800 */
[----:B------:R-:W-:Y:S01]  /*115b0*/  VIADD R0, R0, 0xffffffff ;  /* 0xffffffff00007836 */ /* 0x000fe20000000000 */
[----:B------:R-:W-:Y:S01]  /*115c0*/  IADD3 R6, R6, -0x60, RZ ;  /* 0xffffffa006067810 */ /* 0x000fe20007ffe0ff */
[----:B--2---:R-:W-:-:S05]  /*115d0*/  VIADD R7, R7, 0x1 ;  /* 0x0000000107077836 */ /* 0x004fca0000000000 */
[----:B------:R-:W-:-:S04]  /*115e0*/  ISETP.NE.AND P0, PT, R7, 0x2, PT ;  /* 0x000000020700780c */ /* 0x000fc80003f05270 */
[----:B------:R-:W-:Y:S02]  /*115f0*/  SEL R9, R7, RZ, P0 ;  /* 0x000000ff07097207 */ /* 0x000fe40000000000 */
[----:B------:R-:W-:Y:S02]  /*11600*/  SEL R7, RZ, 0x1, P0 ;  /* 0x00000001ff077807 */ /* 0x000fe40000000000 */
[----:B------:R-:W-:Y:S01]  /*11610*/  ISETP.GT.AND P0, PT, R0, R2, PT ;  /* 0x000000020000720c */ /* 0x000fe20003f04270 */
[----:B------:R1:W-:Y:S01]  /*11620*/  STL [R1+0x4], R9 ;  /* 0x0000040901007387 */ /* 0x0003e20000100800 */
[----:B---3--:R-:W-:-:S05]  /*11630*/  LOP3.LUT R8, R8, R7, RZ, 0x3c, !PT ;  /* 0x0000000708087212 */ /* 0x008fca00078e3cff */
[----:B------:R1:W-:Y:S06]  /*11640*/  STL [R1+0xc], R8 ;  /* 0x00000c0801007387 */ /* 0x0003ec0000100800 */
[----:B------:R-:W-:Y:S05]  /*11650*/  @P0 BRA `(.L_x_590) ;  /* 0xfffffff800980947 */ /* 0x000fea000383ffff */
.L_x_573:
[----:B------:R-:W-:Y:S05]  /*11660*/  BSYNC B0 ;  /* 0x0000000000007941 */ /* 0x000fea0003800000 */
.L_x_572:
[----:B-----5:R-:W2:Y:S01]  /*11670*/  LDL R7, [R1+0x2c] ;  /* 0x00002c0001077983 */ /* 0x020ea20000100800 */
[----:B------:R-:W-:Y:S05]  /*11680*/  @!P2 WARPSYNC.ALL ;  /* 0x000000000000a948 */ /* 0x000fea0003800000 */
[----:B------:R-:W-:Y:S01]  /*11690*/  BSSY B6, `(.L_x_591) ;  /* 0x00002ae000067945 */ /* 0x000fe20003800000 */
[----:B------:R-:W-:Y:S01]  /*116a0*/  @!P2 BAR.SYNC.DEFER_BLOCKING 0xc, 0x120 ;  /* 0x030480000000ab1d */ /* 0x000fe20000010000 */
[----:B--2---:R-:W-:-:S13]  /*116b0*/  ISETP.GT.AND P0, PT, R7, RZ, PT ;  /* 0x000000ff0700720c */ /* 0x004fda0003f04270 */
[----:B------:R-:W-:Y:S05]  /*116c0*/  @P0 BRA `(.L_x_592) ;  /* 0x0000000000440947 */ /* 0x000fea0003800000 */
[----:B------:R-:W2:Y:S02]  /*116d0*/  S2R R7, SR_TID.X ;  /* 0x0000000000077919 */ /* 0x000ea40000002100 */
[----:B--2---:R-:W-:-:S04]  /*116e0*/  LOP3.LUT R7, R7, 0x1f, RZ, 0xc0, !PT ;  /* 0x0000001f07077812 */ /* 0x004fc800078ec0ff */
[----:B------:R-:W-:-:S13]  /*116f0*/  ISETP.NE.AND P1, PT, R7, RZ, PT ;  /* 0x000000ff0700720c */ /* 0x000fda0003f25270 */
[----:B------:R-:W-:Y:S05]  /*11700*/  @P1 BRA `(.L_x_593) ;  /* 0x0000002800981947 */ /* 0x000fea0003800000 */
[----:B------:R-:W2:Y:S01]  /*11710*/  S2R R7, SR_LANEID ;  /* 0x0000000000077919 */ /* 0x000ea20000000000 */
[----:B------:R-:W-:Y:S01]  /*11720*/  VOTEU.ANY UR4, UPT, PT ;  /* 0x0000000000047886 */ /* 0x000fe200038e0100 */
[----:B0-----:R-:W0:Y:S01]  /*11730*/  LDC.64 R2, c[0x0][0xc38] ;  /* 0x00030e00ff027b82 */ /* 0x001e220000000a00 */
[----:B------:R-:W2:Y:S08]  /*11740*/  FLO.U32 R0, UR4 ;  /* 0x0000000400007d00 */ /* 0x000eb000080e0000 */
[----:B------:R-:W0:Y:S01]  /*11750*/  POPC R5, UR4 ;  /* 0x0000000400057d09 */ /* 0x000e220008000000 */
[----:B--2---:R-:W-:-:S13]  /*11760*/  ISETP.EQ.U32.AND P0, PT, R0, R7, PT ;  /* 0x000000070000720c */ /* 0x004fda0003f02070 */
[----:B0-----:R-:W2:Y:S01]  /*11770*/  @P0 ATOMG.E.ADD.STRONG.GPU PT, R3, desc[UR40][R2.64], R5 ;  /* 0x00000005020309a8 */ /* 0x001ea200081ee1e8 */
[----:B------:R-:W0:Y:S02]  /*11780*/  S2R R4, SR_LTMASK ;  /* 0x0000000000047919 */ /* 0x000e240000003900 */
[----:B0-----:R-:W-:-:S04]  /*11790*/  LOP3.LUT R4, R4, UR4, RZ, 0xc0, !PT ;  /* 0x0000000404047c12 */ /* 0x001fc8000f8ec0ff */
[----:B------:R-:W0:Y:S01]  /*117a0*/  POPC R7, R4 ;  /* 0x0000000400077309 */ /* 0x000e220000000000 */
[----:B--2---:R-:W0:Y:S02]  /*117b0*/  SHFL.IDX PT, R0, R3, R0, 0x1f ;  /* 0x00001f0003007589 */ /* 0x004e2400000e0000 */
[----:B0-----:R-:W-:Y:S01]  /*117c0*/  IADD3 R16, R0, UR37, R7 ;  /* 0x0000002500107c10 */ /* 0x001fe2000fffe007 */
[----:B------:R-:W-:Y:S06]  /*117d0*/  BRA `(.L_x_593) ;  /* 0x0000002800647947 */ /* 0x000fec0003800000 */
.L_x_592:
[----:B------:R-:W0:Y:S01]  /*117e0*/  S2R R0, SR_CgaCtaId ;  /* 0x0000000000007919 */ /* 0x000e220000008800 */
[----:B------:R-:W-:-:S04]  /*117f0*/  MOV R2, 0x400 ;  /* 0x0000040000027802 */ /* 0x000fc80000000f00 */
[----:B0-----:R-:W-:-:S05]  /*11800*/  LEA R3, R0, R2, 0x18 ;  /* 0x0000000200037211 */ /* 0x001fca00078ec0ff */
        /* <DEDUP_REMOVED lines=11> */
[----:B------:R-:W-:Y:S01]  /*118c0*/  IMAD.U32 R5, RZ, RZ, UR7 ;  /* 0x00000007ff057e24 */ /* 0x000fe2000f8e00ff */
[----:B-1----:R-:W-:Y:S01]  /*118d0*/  MOV R8, 0x70 ;  /* 0x0000007000087802 */ /* 0x002fe20000000f00 */
[----:B------:R-:W-:Y:S02]  /*118e0*/  IMAD.U32 R7, RZ, RZ, UR9 ;  /* 0x00000009ff077e24 */ /* 0x000fe4000f8e00ff */
[----:B------:R-:W-:-:S02]  /*118f0*/  IMAD.U32 R10, RZ, RZ, UR4 ;  /* 0x00000004ff0a7e24 */ /* 0x000fc4000f8e00ff */
[----:B------:R-:W-:Y:S02]  /*11900*/  IMAD.U32 R11, RZ, RZ, UR5 ;  /* 0x00000005ff0b7e24 */ /* 0x000fe4000f8e00ff */
[----:B------:R-:W-:Y:S02]  /*11910*/  IMAD.MOV.U32 R12, RZ, RZ, 0x1 ;  /* 0x00000001ff0c7424 */ /* 0x000fe400078e00ff */
[----:B------:R-:W-:-:S07]  /*11920*/  IMAD.MOV.U32 R13, RZ, RZ, RZ ;  /* 0x000000ffff0d7224 */ /* 0x000fce00078e00ff */
[----:B------:R-:W-:-:S07]  /*11930*/  LEPC R20, `(.L_x_594) ;  /* 0x000000001014794e */ /* 0x000fce0000000000 */
[----:B0-----:R-:W-:Y:S05]  /*11940*/  CALL.ABS.NOINC R2 ;  /* 0x0000000002007343 */ /* 0x001fea0003c00000 */
.L_x_594:
        /* <DEDUP_REMOVED lines=13> */
[----:B------:R-:W-:Y:S01]  /*11a20*/  MOV R13, RZ ;  /* 0x000000ff000d7202 */ /* 0x000fe20000000f00 */
[----:B------:R-:W-:-:S02]  /*11a30*/  IMAD.U32 R7, RZ, RZ, UR9 ;  /* 0x00000009ff077e24 */ /* 0x000fc4000f8e00ff */
[----:B------:R-:W-:Y:S02]  /*11a40*/  IMAD.U32 R11, RZ, RZ, UR5 ;  /* 0x00000005ff0b7e24 */ /* 0x000fe4000f8e00ff */
[----:B-1----:R-:W-:Y:S02]  /*11a50*/  IMAD.MOV.U32 R8, RZ, RZ, 0x70 ;  /* 0x00000070ff087424 */ /* 0x002fe400078e00ff */
[----:B0-----:R-:W-:-:S07]  /*11a60*/  IMAD.MOV.U32 R12, RZ, RZ, 0x1 ;  /* 0x00000001ff0c7424 */ /* 0x001fce00078e00ff */
[----:B------:R-:W-:-:S07]  /*11a70*/  LEPC R20, `(.L_x_596) ;  /* 0x000000001014794e */ /* 0x000fce0000000000 */
[----:B--2---:R-:W-:Y:S05]  /*11a80*/  CALL.ABS.NOINC R2 ;  /* 0x0000000002007343 */ /* 0x004fea0003c00000 */
.L_x_596:
        /* <DEDUP_REMOVED lines=8> */
[----:B------:R-:W-:Y:S01]  /*11b10*/  MOV R12, 0x1 ;  /* 0x00000001000c7802 */ /* 0x000fe20000000f00 */
[----:B------:R-:W-:Y:S02]  /*11b20*/  IMAD.U32 R6, RZ, RZ, UR6 ;  /* 0x00000006ff067e24 */ /* 0x000fe4000f8e00ff */
[----:B------:R-:W-:-:S02]  /*11b30*/  IMAD.U32 R10, RZ, RZ, UR8 ;  /* 0x00000008ff0a7e24 */ /* 0x000fc4000f8e00ff */
[----:B------:R-:W-:Y:S02]  /*11b40*/  IMAD.U32 R11, RZ, RZ, UR9 ;  /* 0x00000009ff0b7e24 */ /* 0x000fe4000f8e00ff */
[----:B------:R-:W-:Y:S02]  /*11b50*/  IMAD.MOV.U32 R8, RZ, RZ, 0x70 ;  /* 0x00000070ff087424 */ /* 0x000fe400078e00ff */
[----:B------:R-:W-:-:S07]  /*11b60*/  IMAD.MOV.U32 R13, RZ, RZ, RZ ;  /* 0x000000ffff0d7224 */ /* 0x000fce00078e00ff */
[----:B------:R-:W-:-:S07]  /*11b70*/  LEPC R20, `(.L_x_595) ;  /* 0x000000001014794e */ /* 0x000fce0000000000 */
[----:B0-----:R-:W-:Y:S05]  /*11b80*/  CALL.ABS.NOINC R2 ;  /* 0x0000000002007343 */ /* 0x001fea0003c00000 */
.L_x_595:
        /* <DEDUP_REMOVED lines=22> */
[----:B0-----:R-:W-:Y:S02]  /*11cf0*/  ISETP.NE.AND P0, PT, R4, 0x1, PT ;  /* 0x000000010400780c */ /* 0x001fe40003f05270 */
[----:B------:R-:W-:-:S11]  /*11d00*/  MOV R4, R18 ;  /* 0x0000001200047202 */ /* 0x000fd60000000f00 */
[----:B------:R-:W0:Y:S08]  /*11d10*/  @P0 LDC R5, c[0x0][0x42c] ;  /* 0x00010b00ff050b82 */ /* 0x000e300000000800 */
[----:B--2---:R-:W2:Y:S01]  /*11d20*/  @P0 LDC R2, c[0x0][0x430] ;  /* 0x00010c00ff020b82 */ /* 0x004ea20000000800 */
[----:B0-----:R-:W-:-:S05]  /*11d30*/  @P0 IMAD.HI.U32 R3, R18, R5, RZ ;  /* 0x0000000512030227 */ /* 0x001fca00078e00ff */
[----:B--2---:R-:W-:Y:S02]  /*11d40*/  @P0 SHF.R.U32.HI R4, RZ, R2, R3 ;  /* 0x00000002ff040219 */ /* 0x004fe40000011603 */
[----:B------:R-:W-:-:S04]  /*11d50*/  ISETP.NE.U32.AND P0, PT, RZ, UR4, PT ;  /* 0x00000004ff007c0c */ /* 0x000fc8000bf05070 */
[----:B------:R-:W-:-:S04]  /*11d60*/  ISETP.NE.AND.EX P0, PT, RZ, UR5, PT, P0 ;  /* 0x00000005ff007c0c */ /* 0x000fc8000bf05300 */
[----:B------:R-:W-:-:S09]  /*11d70*/  SEL R2, R6, RZ, !P0 ;  /* 0x000000ff06027207 */ /* 0x000fd20004000000 */
.L_x_597:
        /* <DEDUP_REMOVED lines=17> */
.L_x_709:
[----:B------:R-:W2:Y:S01]  /*11e90*/  LDL R3, [R1+0x1c] ;  /* 0x00001c0001037983 */ /* 0x000ea20000100800 */
[----:B------:R-:W-:Y:S01]  /*11ea0*/  UMOV UR4, 0xffffffff ;  /* 0xffffffff00047882 */ /* 0x000fe20000000000 */
[----:B-1----:R-:W-:Y:S01]  /*11eb0*/  SHF.R.S32.HI R8, RZ, 0x1f, R0 ;  /* 0x0000001fff087819 */ /* 0x002fe20000011400 */
[----:B--2---:R-:W-:Y:S01]  /*11ec0*/  VIADD R3, R3, 0xffffffff ;  /* 0xffffffff03037836 */ /* 0x004fe20000000000 */
[----:B------:R-:W-:Y:S06]  /*11ed0*/  BRA.DIV UR4, `(.L_x_599) ;  /* 0x0000003e04287947 */ /* 0x000fec000b800000 */
[----:B------:R-:W-:-:S13]  /*11ee0*/  ELECT P6, URZ, PT ;  /* 0x00000000003f782f */ /* 0x000fda00038c0000 */
.L_x_712:
        /* <DEDUP_REMOVED lines=11> */
[----:B------:R-:W-:-:S05]  /*11fa0*/  @P0 SHF.R.U32.HI R5, RZ, R7, R6 ;  /* 0x00000007ff050219 */ /* 0x000fca0000011606 */
[----:B------:R-:W-:-:S04]  /*11fb0*/  IMAD.MOV R6, RZ, RZ, -R5 ;  /* 0x000000ffff067224 */ /* 0x000fc800078e0a05 */
[----:B------:R-:W-:Y:S02]  /*11fc0*/  IMAD R7, R9, R6, R3 ;  /* 0x0000000609077224 */ /* 0x000fe400078e0203 */
[----:B------:R-:W-:-:S03]  /*11fd0*/  IMAD R6, R8, UR4, RZ ;  /* 0x0000000408067c24 */ /* 0x000fc6000f8e02ff */
[----:B------:R0:W-:Y:S01]  /*11fe0*/  STL [R1+0x30], R7 ;  /* 0x0000300701007387 */ /* 0x0001e20000100800 */
[----:B------:R-:W-:Y:S01]  /*11ff0*/  IMAD R9, R0, UR5, R6 ;  /* 0x0000000500097c24 */ /* 0x000fe2000f8e0206 */
[----:B------:R-:W-:Y:S02]  /*12000*/  MOV R6, R5 ;  /* 0x0000000500067202 */ /* 0x000fe40000000f00 */
[----:B0-----:R-:W-:-:S03]  /*12010*/  SHF.R.S32.HI R7, RZ, 0x1f, R5 ;  /* 0x0000001fff077819 */ /* 0x001fc60000011405 */
[----:B------:R-:W-:-:S04]  /*12020*/  IMAD.WIDE.U32 R6, R0, UR4, R6 ;  /* 0x0000000400067c25 */ /* 0x000fc8000f8e0006 */
[----:B------:R-:W-:Y:S01]  /*12030*/  IMAD.IADD R5, R7, 0x1, R9 ;  /* 0x0000000107057824 */ /* 0x000fe200078e0209 */
[----:B------:R-:W-:-:S04]  /*12040*/  LEA R10, P0, R6, R20, 0x2 ;  /* 0x00000014060a7211 */ /* 0x000fc800078010ff */
[----:B------:R-:W-:-:S05]  /*12050*/  LEA.HI.X R11, R6, R21, R5, 0x2, P0 ;  /* 0x00000015060b7211 */ /* 0x000fca00000f1405 */
[----:B------:R0:W5:Y:S04]  /*12060*/  LDG.E R6, desc[UR40][R10.64] ;  /* 0x000000280a067981 */ /* 0x000168000c1e1900 */
.L_x_601:
        /* <DEDUP_REMOVED lines=9> */
.L_x_713:
        /* <DEDUP_REMOVED lines=11> */
.L_x_603:
        /* <DEDUP_REMOVED lines=23> */
.L_x_600:
        /* <DEDUP_REMOVED lines=14> */
[----:B------:R-:W-:Y:S02]  /*12400*/  @P0 MOV R5, 0x4000 ;  /* 0x0000400000050802 */ /* 0x000fe40000000f00 */
        /* <DEDUP_REMOVED lines=15> */
.L_x_714:
[----:B------:R-:W-:Y:S05]  /*12500*/  BSYNC B0 ;  /* 0x0000000000007941 */ /* 0x000fea0003800000 */
.L_x_604:
[----:B------:R-:W-:Y:S04]  /*12510*/  BSSY B0, `(.L_x_606) ;  /* 0x000003c000007945 */ /* 0x000fe80003800000 */
[----:B------:R-:W-:Y:S05]  /*12520*/  @!P6 BRA `(.L_x_607) ;  /* 0x0000000000e8e947 */ /* 0x000fea0003800000 */
[----:B------:R-:W2:Y:S01]  /*12530*/  LDL R7, [R1] ;  /* 0x0000000001077983 */ /* 0x000ea20000100800 */
[----:B------:R-:W-:-:S03]  /*12540*/  MOV R9, 0x400 ;  /* 0x0000040000097802 */ /* 0x000fc60000000f00 */
[----:B0-----:R-:W3:Y:S01]  /*12550*/  LDL R5, [R1+0x8] ;  /* 0x0000080001057983 */ /* 0x001ee20000100800 */
[----:B------:R-:W0:Y:S02]  /*12560*/  S2R R10, SR_CgaCtaId ;  /* 0x00000000000a7919 */ /* 0x000e240000008800 */
[----:B0-----:R-:W-:-:S05]  /*12570*/  LEA R9, R10, R9, 0x18 ;  /* 0x000000090a097211 */ /* 0x001fca00078ec0ff */
[----:B--2---:R-:W-:Y:S01]  /*12580*/  IMAD R2, R7, 0x8, R9 ;  /* 0x0000000807027824 */ /* 0x004fe200078e0209 */
[----:B---3--:R-:W-:-:S04]  /*12590*/  SHF.L.U32 R5, R5, 0x1f, RZ ;  /* 0x0000001f05057819 */ /* 0x008fc800000006ff */
[----:B------:R-:W0:Y:S02]  /*125a0*/  SYNCS.PHASECHK.TRANS64.TRYWAIT P0, [R2+URZ+0x22860], R5 ;  /* 0x02286005020075a7 */ /* 0x000e24000800017f */
[----:B0-----:R-:W-:Y:S05]  /*125b0*/  @!P0 BRA `(.L_x_608) ;  /* 0x0000003400c48947 */ /* 0x001fea0003800000 */
.L_x_715:
[----:B------:R-:W1:Y:S02]  /*125c0*/  S2R R7, SR_TID.X ;  /* 0x0000000000077919 */ /* 0x000e640000002100 */
[----:B-1----:R-:W-:-:S04]  /*125d0*/  LOP3.LUT R7, R7, 0x7f, RZ, 0xc0, !PT ;  /* 0x0000007f07077812 */ /* 0x002fc800078ec0ff */
[----:B------:R-:W-:-:S13]  /*125e0*/  ISETP.NE.AND P0, PT, R7, RZ, PT ;  /* 0x000000ff0700720c */ /* 0x000fda0003f05270 */
[----:B------:R-:W-:Y:S05]  /*125f0*/  @P0 BRA `(.L_x_609) ;  /* 0x00000000001c0947 */ /* 0x000fea0003800000 */
[----:B------:R-:W1:Y:S01]  /*12600*/  S2R R7, SR_TID.X ;  /* 0x0000000000077919 */ /* 0x000e620000002100 */
[----:B0-----:R-:W-:-:S04]  /*12610*/  MOV R5, 0xc000 ;  /* 0x0000c00000057802 */ /* 0x001fc80000000f00 */
[----:B------:R2:W-:Y:S01]  /*12620*/  SYNCS.ARRIVE.TRANS64 RZ, [R2+URZ+0x22850], R5 ;  /* 0x0228500502ff79a7 */ /* 0x0005e2000800003f */
[----:B-1----:R-:W-:-:S04]  /*12630*/  LOP3.LUT R7, R7, 0x1f, RZ, 0xc0, !PT ;  /* 0x0000001f07077812 */ /* 0x002fc800078ec0ff */
[----:B------:R-:W-:-:S13]  /*12640*/  ISETP.NE.AND P1, PT, R7, RZ, PT ;  /* 0x000000ff0700720c */ /* 0x000fda0003f25270 */
[----:B--2---:R-:W-:Y:S05]  /*12650*/  @!P1 BRA `(.L_x_609) ;  /* 0x0000000000049947 */ /* 0x004fea0003800000 */
[----:B------:R-:W-:Y:S01]  /*12660*/  BPT.TRAP 0x1 ;  /* 0x000000040000795c */ /* 0x000fe20000300000 */
.L_x_609:
        /* <DEDUP_REMOVED lines=38> */
.L_x_607:
[----:B------:R-:W-:Y:S05]  /*128d0*/  BSYNC B0 ;  /* 0x0000000000007941 */ /* 0x000fea0003800000 */
.L_x_606:
        /* <DEDUP_REMOVED lines=9> */
[C---:B------:R-:W-:Y:S01]  /*12970*/  IMAD.IADD R2, R5.reuse, 0x1, R9 ;  /* 0x0000000105027824 */ /* 0x040fe200078e0209 */
[----:B------:R-:W-:-:S04]  /*12980*/  IADD3 R5, R5, -0x2, RZ ;  /* 0xfffffffe05057810 */ /* 0x000fc80007ffe0ff */
[----:B------:R-:W-:-:S04]  /*12990*/  LOP3.LUT R2, R2, 0x1, RZ, 0xc0, !PT ;  /* 0x0000000102027812 */ /* 0x000fc800078ec0ff */
[----:B------:R-:W-:-:S13]  /*129a0*/  ISETP.NE.U32.AND P0, PT, R2, 0x1, PT ;  /* 0x000000010200780c */ /* 0x000fda0003f05070 */
[----:B------:R-:W-:Y:S05]  /*129b0*/  @P0 BRA `(.L_x_613) ;  /* 0x0000000400d40947 */ /* 0x000fea0003800000 */
[----:B------:R-:W2:Y:S04]  /*129c0*/  LDL.LU R7, [R1] ;  /* 0x0000000001077983 */ /* 0x000ea80000300800 */
[----:B------:R-:W3:Y:S01]  /*129d0*/  LDL.LU R12, [R1+0x8] ;  /* 0x00000800010c7983 */ /* 0x000ee20000300800 */
[----:B------:R-:W-:Y:S01]  /*129e0*/  BSSY B2, `(.L_x_614) ;  /* 0x0000070000027945 */ /* 0x000fe20003800000 */
[----:B--2---:R-:W-:-:S05]  /*129f0*/  VIADD R2, R7, 0x1 ;  /* 0x0000000107027836 */ /* 0x004fca0000000000 */
        /* <DEDUP_REMOVED lines=19> */
[C---:B------:R-:W-:Y:S02]  /*12b30*/  IMAD R10, R0.reuse, UR5, R6 ;  /* 0x00000005000a7c24 */ /* 0x040fe4000f8e0206 */
[--C-:B------:R-:W-:Y:S02]  /*12b40*/  IMAD.MOV.U32 R6, RZ, RZ, R2.reuse ;  /* 0x000000ffff067224 */ /* 0x100fe400078e0002 */
[----:B------:R-:W-:Y:S02]  /*12b50*/  IMAD.MOV R2, RZ, RZ, -R2 ;  /* 0x000000ffff027224 */ /* 0x000fe400078e0a02 */
[----:B------:R-:W-:-:S04]  /*12b60*/  IMAD.WIDE.U32 R6, R0, UR4, R6 ;  /* 0x0000000400067c25 */ /* 0x000fc8000f8e0006 */
[----:B------:R-:W-:Y:S01]  /*12b70*/  IMAD R5, R11, R2, R5 ;  /* 0x000000020b057224 */ /* 0x000fe200078e0205 */
[----:B------:R-:W-:Y:S02]  /*12b80*/  IADD3 R10, R10, R7, RZ ;  /* 0x000000070a0a7210 */ /* 0x000fe40007ffe0ff */
[----:B------:R-:W-:-:S04]  /*12b90*/  LEA R20, P0, R6, R20, 0x2 ;  /* 0x0000001406147211 */ /* 0x000fc800078010ff */
[----:B------:R-:W-:-:S05]  /*12ba0*/  LEA.HI.X R21, R6, R21, R10, 0x2, P0 ;  /* 0x0000001506157211 */ /* 0x000fca00000f140a */
[----:B------:R1:W5:Y:S04]  /*12bb0*/  LDG.E R6, desc[UR40][R20.64] ;  /* 0x0000002814067981 */ /* 0x000368000c1e1900 */
.L_x_616:
[----:B------:R-:W2:Y:S01]  /*12bc0*/  S2R R7, SR_CgaCtaId ;  /* 0x0000000000077919 */ /* 0x000ea20000008800 */
[----:B------:R-:W-:-:S04]  /*12bd0*/  MOV R2, 0x400 ;  /* 0x0000040000027802 */ /* 0x000fc80000000f00 */
[----:B--2---:R-:W-:Y:S02]  /*12be0*/  LEA R2, R7, R2, 0x18 ;  /* 0x0000000207027211 */ /* 0x004fe400078ec0ff */
[----:B------:R-:W-:-:S03]  /*12bf0*/  SHF.L.U32 R7, R12, 0x1f, RZ ;  /* 0x0000001f0c077819 */ /* 0x000fc600000006ff */
[----:B------:R-:W-:-:S04]  /*12c00*/  IMAD R2, R13, 0x8, R2 ;  /* 0x000000080d027824 */ /* 0x000fc800078e0202 */
[----:B------:R-:W2:Y:S02]  /*12c10*/  SYNCS.PHASECHK.TRANS64.TRYWAIT P0, [R2+URZ+0x22840], R7 ;  /* 0x02284007020075a7 */ /* 0x000ea4000800017f */
[----:B--2---:R-:W-:Y:S05]  /*12c20*/  @!P0 BRA `(.L_x_617) ;  /* 0x00000030003c8947 */ /* 0x004fea0003800000 */
.L_x_716:
[----:B------:R-:W3:Y:S02]  /*12c30*/  S2R R10, SR_TID.X ;  /* 0x00000000000a7919 */ /* 0x000ee40000002100 */
[----:B---3--:R-:W-:-:S04]  /*12c40*/  LOP3.LUT R10, R10, 0x7f, RZ, 0xc0, !PT ;  /* 0x0000007f0a0a7812 */ /* 0x008fc800078ec0ff */
[----:B------:R-:W-:-:S13]  /*12c50*/  ISETP.NE.AND P1, PT, R10, RZ, PT ;  /* 0x000000ff0a00720c */ /* 0x000fda0003f25270 */
        /* <DEDUP_REMOVED lines=8> */
.L_x_618:
[----:B---3--:R-:W3:Y:S01]  /*12ce0*/  LDL R10, [R1] ;  /* 0x00000000010a7983 */ /* 0x008ee20000100800 */
[----:B0-----:R-:W-:-:S03]  /*12cf0*/  MOV R12, 0x400 ;  /* 0x00000400000c7802 */ /* 0x001fc60000000f00 */
[----:B------:R-:W4:Y:S01]  /*12d00*/  LDL R11, [R1+0x10] ;  /* 0x00001000010b7983 */ /* 0x000f220000100800 */
        /* <DEDUP_REMOVED lines=9> */
[----:B------:R-:W-:Y:S01]  /*12da0*/  UMOV UR7, 0x14f00000 ;  /* 0x14f0000000077882 */ /* 0x000fe20000000000 */
[----:B------:R-:W-:Y:S01]  /*12db0*/  UMOV UR10, URZ ;  /* 0x0000003f000a7c82 */ /* 0x000fe20008000000 */
[----:B---3--:R-:W-:-:S05]  /*12dc0*/  IMAD R10, R10, 0x3000, R12 ;  /* 0x000030000a0a7824 */ /* 0x008fca00078e020c */
[----:B------:R-:W-:Y:S01]  /*12dd0*/  R2UR UR8, R10 ;  /* 0x000000000a0872ca */ /* 0x000fe200000e0000 */
[----:B----4-:R-:W-:-:S05]  /*12de0*/  IMAD R5, R5, 0x60, R11 ;  /* 0x0000006005057824 */ /* 0x010fca00078e020b */
[----:B------:R-:W-:-:S07]  /*12df0*/  R2UR UR11, R5 ;  /* 0x00000000050b72ca */ /* 0x000fce00000e0000 */
[----:B------:R-:W-:-:S09]  /*12e00*/  UIADD3 UR8, UR8, 0x1c400, URZ ;  /* 0x0001c40008087890 */ /* 0x000fd2000fffe03f */
[----:B------:R0:W-:Y:S01]  /*12e10*/  UTMALDG.4D [UR8], [UR4], desc[UR6] ;  /* 0x00000608040075b4 */ /* 0x0001e20008019000 */
[----:B------:R-:W3:Y:S02]  /*12e20*/  SYNCS.PHASECHK.TRANS64.TRYWAIT P0, [R2+URZ+0x22860], R7 ;  /* 0x02286007020075a7 */ /* 0x000ee4000800017f */
[----:B0--3--:R-:W-:Y:S05]  /*12e30*/  @!P0 BRA `(.L_x_619) ;  /* 0x0000002c00cc8947 */ /* 0x009fea0003800000 */
.L_x_717:
[----:B------:R-:W-:Y:S05]  /*12e40*/  @P1 BRA `(.L_x_620) ;  /* 0x00000000001c1947 */ /* 0x000fea0003800000 */
[----:B------:R-:W3:Y:S01]  /*12e50*/  S2R R10, SR_TID.X ;  /* 0x00000000000a7919 */ /* 0x000ee20000002100 */
[----:B0-2---:R-:W-:-:S04]  /*12e60*/  MOV R7, 0xc000 ;  /* 0x0000c00000077802 */ /* 0x005fc80000000f00 */
[----:B------:R4:W-:Y:S01]  /*12e70*/  SYNCS.ARRIVE.TRANS64 RZ, [R2+URZ+0x22850], R7 ;  /* 0x0228500702ff79a7 */ /* 0x0009e2000800003f */
[----:B---3--:R-:W-:-:S04]  /*12e80*/  LOP3.LUT R10, R10, 0x1f, RZ, 0xc0, !PT ;  /* 0x0000001f0a0a7812 */ /* 0x008fc800078ec0ff */
[----:B------:R-:W-:-:S13]  /*12e90*/  ISETP.NE.AND P0, PT, R10, RZ, PT ;  /* 0x000000ff0a00720c */ /* 0x000fda0003f05270 */
[----:B----4-:R-:W-:Y:S05]  /*12ea0*/  @!P0 BRA `(.L_x_620) ;  /* 0x0000000000048947 */ /* 0x010fea0003800000 */
[----:B------:R-:W-:Y:S01]  /*12eb0*/  BPT.TRAP 0x1 ;  /* 0x000000040000795c */ /* 0x000fe20000300000 */
.L_x_620:
[----:B0-2---:R-:W2:Y:S01]  /*12ec0*/  LDL R7, [R1] ;  /* 0x0000000001077983 */ /* 0x005ea20000100800 */
[----:B------:R-:W-:Y:S01]  /*12ed0*/  MOV R10, 0x400 ;  /* 0x00000400000a7802 */ /* 0x000fe20000000f00 */
[----:B------:R-:W0:Y:S01]  /*12ee0*/  S2R R11, SR_CgaCtaId ;  /* 0x00000000000b7919 */ /* 0x000e220000008800 */
[----:B------:R-:W-:Y:S01]  /*12ef0*/  R2UR UR9, R2 ;  /* 0x00000000020972ca */ /* 0x000fe200000e0000 */
[----:B------:R-:W-:Y:S01]  /*12f00*/  UIADD3 UR4, UP0, UR38, 0x470, URZ ;  /* 0x0000047026047890 */ /* 0x000fe2000ff1e03f */
[----:B------:R-:W-:Y:S02]  /*12f10*/  R2UR UR11, R5 ;  /* 0x00000000050b72ca */ /* 0x000fe400000e0000 */
[----:B------:R-:W-:Y:S02]  /*12f20*/  R2UR UR12, R4 ;  /* 0x00000000040c72ca */ /* 0x000fe400000e0000 */
[----:B------:R-:W-:Y:S01]  /*12f30*/  R2UR UR13, R6 ;  /* 0x00000000060d72ca */ /* 0x000fe200000e0000 */
[----:B------:R-:W-:Y:S01]  /*12f40*/  UIADD3.X UR5, URZ, UR39, URZ, UP0, !UPT ;  /* 0x000000273f057290 */ /* 0x000fe200087fe43f */
[----:B0-----:R-:W-:-:S05]  /*12f50*/  LEA R10, R11, R10, 0x18 ;  /* 0x0000000a0b0a7211 */ /* 0x001fca00078ec0ff */
        /* <DEDUP_REMOVED lines=23> */
[----:B--2---:R-:W-:Y:S01]  /*130d0*/  NOP ;  /* 0x0000000000007918 */ /* 0x004fe20000000000 */
.L_x_615:
[----:B------:R-:W-:Y:S05]  /*130e0*/  BSYNC B2 ;  /* 0x0000000000027941 */ /* 0x000fea0003800000 */
.L_x_614:
[----:B------:R-:W2:Y:S02]  /*130f0*/  LDL.LU R2, [R1+0x1c] ;  /* 0x00001c0001027983 */ /* 0x000ea40000300800 */
[----:B--2---:R-:W-:-:S07]  /*13100*/  VIADD R5, R2, 0xfffffffd ;  /* 0xfffffffd02057836 */ /* 0x004fce0000000000 */
.L_x_613:
[----:B------:R-:W-:Y:S05]  /*13110*/  BSYNC B1 ;  /* 0x0000000000017941 */ /* 0x000fea0003800000 */
.L_x_612:
[----:B------:R-:W-:-:S05]  /*13120*/  IMAD.MOV R2, RZ, RZ, -R9 ;  /* 0x000000ffff027224 */ /* 0x000fca00078e0a09 */
[----:B------:R-:W-:-:S13]  /*13130*/  ISETP.NE.AND P0, PT, R3, R2, PT ;  /* 0x000000020300720c */ /* 0x000fda0003f05270 */
[----:B------:R-:W-:Y:S05]  /*13140*/  @!P0 BRA `(.L_x_611) ;  /* 0x0000000c00988947 */ /* 0x000fea0003800000 */
.L_x_635:
[----:B--2---:R-:W2:Y:S04]  /*13150*/  LDL.LU R3, [R1] ;  /* 0x0000000001037983 */ /* 0x004ea80000300800 */
        /* <DEDUP_REMOVED lines=8> */
[----:B------:R-:W-:Y:S06]  /*131e0*/  @!P6 BRA `(.L_x_622) ;  /* 0x000000040098e947 */ /* 0x000fec0003800000 */
[----:B------:R-:W-:Y:S01]  /*131f0*/  ULDC.64 UR4, c[0x0][0x3f8] ;  /* 0x0000fe0000047ab9 */ /* 0x000fe20000000a00 */
[----:B------:R-:W-:Y:S02]  /*13200*/  MOV R11, R5 ;  /* 0x00000005000b7202 */ /* 0x000fe40000000f00 */
[----:B------:R-:W-:-:S04]  /*13210*/  ISETP.NE.U32.AND P0, PT, RZ, UR4, PT ;  /* 0x00000004ff007c0c */ /* 0x000fc8000bf05070 */
[----:B------:R-:W-:-:S13]  /*13220*/  ISETP.NE.AND.EX P0, PT, RZ, UR5, PT, P0 ;  /* 0x00000005ff007c0c */ /* 0x000fda000bf05300 */
[----:B------:R-:W-:Y:S05]  /*13230*/  @!P0 BRA `(.L_x_623) ;  /* 0x0000000000448947 */ /* 0x000fea0003800000 */
[----:B------:R-:W2:Y:S01]  /*13240*/  LDC R6, c[0x0][0x41c] ;  /* 0x00010700ff067b82 */ /* 0x000ea20000000800 */
[----:B------:R-:W-:Y:S01]  /*13250*/  ULDC.64 UR6, c[0x0][0x408] ;  /* 0x0001020000067ab9 */ /* 0x000fe20000000a00 */
[----:B--2---:R-:W-:-:S13]  /*13260*/  ISETP.NE.AND P0, PT, R6, 0x1, PT ;  /* 0x000000010600780c */ /* 0x004fda0003f05270 */
[----:B------:R-:W0:Y:S02]  /*13270*/  @P0 LDC.64 R2, c[0x0][0x420] ;  /* 0x00010800ff020b82 */ /* 0x000e240000000a00 */
[----:B0-----:R-:W-:-:S04]  /*13280*/  @P0 IMAD.HI.U32 R12, R5, R2, RZ ;  /* 0x00000002050c0227 */ /* 0x001fc800078e00ff */
[----:B------:R-:W-:Y:S01]  /*13290*/  IMAD.MOV.U32 R2, RZ, RZ, R5 ;  /* 0x000000ffff027224 */ /* 0x000fe200078e0005 */
[----:B------:R-:W-:-:S04]  /*132a0*/  @P0 SHF.R.U32.HI R2, RZ, R3, R12 ;  /* 0x00000003ff020219 */ /* 0x000fc8000001160c */
[--C-:B------:R-:W-:Y:S01]  /*132b0*/  SHF.R.S32.HI R3, RZ, 0x1f, R2.reuse ;  /* 0x0000001fff037819 */ /* 0x100fe20000011402 */
[----:B------:R-:W-:-:S04]  /*132c0*/  IMAD.MOV R11, RZ, RZ, -R2 ;  /* 0x000000ffff0b7224 */ /* 0x000fc800078e0a02 */
[----:B------:R-:W-:Y:S02]  /*132d0*/  IMAD R11, R6, R11, R5 ;  /* 0x0000000b060b7224 */ /* 0x000fe400078e0205 */
[----:B------:R-:W-:Y:S02]  /*132e0*/  IMAD R6, R8, UR6, RZ ;  /* 0x0000000608067c24 */ /* 0x000fe4000f8e02ff */
[----:B------:R-:W-:-:S04]  /*132f0*/  IMAD.WIDE.U32 R2, R0, UR6, R2 ;  /* 0x0000000600027c25 */ /* 0x000fc8000f8e0002 */
[----:B------:R-:W-:-:S04]  /*13300*/  IMAD R6, R0, UR7, R6 ;  /* 0x0000000700067c24 */ /* 0x000fc8000f8e0206 */
[----:B------:R-:W-:Y:S01]  /*13310*/  IMAD.IADD R3, R6, 0x1, R3 ;  /* 0x0000000106037824 */ /* 0x000fe200078e0203 */
[----:B------:R-:W-:-:S04]  /*13320*/  LEA R6, P0, R2, UR4, 0x2 ;  /* 0x0000000402067c11 */ /* 0x000fc8000f8010ff */
[----:B------:R-:W-:-:S05]  /*13330*/  LEA.HI.X R7, R2, UR5, R3, 0x2, P0 ;  /* 0x0000000502077c11 */ /* 0x000fca00080f1403 */
[----:B------:R2:W5:Y:S04]  /*13340*/  LDG.E R6, desc[UR40][R6.64] ;  /* 0x0000002806067981 */ /* 0x000568000c1e1900 */
.L_x_623:
[----:B------:R-:W3:Y:S01]  /*13350*/  S2R R3, SR_CgaCtaId ;  /* 0x0000000000037919 */ /* 0x000ee20000008800 */
[----:B------:R-:W-:Y:S02]  /*13360*/  MOV R2, 0x400 ;  /* 0x0000040000027802 */ /* 0x000fe40000000f00 */
[----:B--2---:R-:W-:Y:S02]  /*13370*/  SHF.L.U32 R7, R10, 0x1f, RZ ;  /* 0x0000001f0a077819 */ /* 0x004fe400000006ff */
[----:B---3--:R-:W-:-:S04]  /*13380*/  LEA R2, R3, R2, 0x18 ;  /* 0x0000000203027211 */ /* 0x008fc800078ec0ff */
[----:B------:R-:W-:-:S04]  /*13390*/  LEA R3, R9, R2, 0x3 ;  /* 0x0000000209037211 */ /* 0x000fc800078e18ff */
[----:B------:R-:W2:Y:S02]  /*133a0*/  SYNCS.PHASECHK.TRANS64.TRYWAIT P0, [R3+URZ+0x22840], R7 ;  /* 0x02284007030075a7 */ /* 0x000ea4000800017f */
[----:B--2---:R-:W-:Y:S05]  /*133b0*/  @!P0 BRA `(.L_x_624) ;  /* 0x0000002800808947 */ /* 0x004fea0003800000 */
.L_x_718:
        /* <DEDUP_REMOVED lines=11> */
.L_x_625:
[----:B0-----:R-:W4:Y:S01]  /*13470*/  LDL R12, [R1+0x10] ;  /* 0x00001000010c7983 */ /* 0x001f220000100800 */
[----:B---3--:R-:W-:Y:S01]  /*13480*/  MOV R2, 0x400 ;  /* 0x0000040000027802 */ /* 0x008fe20000000f00 */
[----:B------:R-:W0:Y:S01]  /*13490*/  S2R R13, SR_CgaCtaId ;  /* 0x00000000000d7919 */ /* 0x000e220000008800 */
[----:B------:R-:W-:Y:S01]  /*134a0*/  R2UR UR9, R3 ;  /* 0x00000000030972ca */ /* 0x000fe200000e0000 */
[----:B------:R-:W-:Y:S01]  /*134b0*/  UIADD3 UR4, UP0, UR38, 0x370, URZ ;  /* 0x0000037026047890 */ /* 0x000fe2000ff1e03f */
[----:B------:R-:W-:Y:S02]  /*134c0*/  R2UR UR12, R4 ;  /* 0x00000000040c72ca */ /* 0x000fe400000e0000 */
[----:B-----5:R-:W-:Y:S01]  /*134d0*/  R2UR UR13, R6 ;  /* 0x00000000060d72ca */ /* 0x020fe200000e0000 */
[----:B------:R-:W-:Y:S01]  /*134e0*/  UIADD3.X UR5, URZ, UR39, URZ, UP0, !UPT ;  /* 0x000000273f057290 */ /* 0x000fe200087fe43f */
[----:B0-----:R-:W-:-:S05]  /*134f0*/  LEA R2, R13, R2, 0x18 ;  /* 0x000000020d027211 */ /* 0x001fca00078ec0ff */
[----:B------:R-:W-:-:S05]  /*13500*/  IMAD R2, R9, 0x3000, R2 ;  /* 0x0000300009027824 */ /* 0x000fca00078e0202 */
[----:B------:R-:W-:Y:S01]  /*13510*/  R2UR UR8, R2 ;  /* 0x00000000020872ca */ /* 0x000fe200000e0000 */
[----:B------:R-:W-:Y:S01]  /*13520*/  UIADD3 UR9, UR9, 0x22830, URZ ;  /* 0x0002283009097890 */ /* 0x000fe2000fffe03f */
[----:B------:R-:W-:Y:S01]  /*13530*/  UMOV UR6, 0x0 ;  /* 0x0000000000067882 */ /* 0x000fe20000000000 */
[----:B------:R-:W-:Y:S01]  /*13540*/  UMOV UR7, 0x14f00000 ;  /* 0x14f0000000077882 */ /* 0x000fe20000000000 */
[----:B------:R-:W-:-:S09]  /*13550*/  UMOV UR10, URZ ;  /* 0x0000003f000a7c82 */ /* 0x000fd20008000000 */
[----:B------:R-:W-:Y:S01]  /*13560*/  UIADD3 UR8, UR8, 0x1c400, URZ ;  /* 0x0001c40008087890 */ /* 0x000fe2000fffe03f */
[----:B----4-:R-:W-:-:S05]  /*13570*/  IMAD R2, R11, 0x60, R12 ;  /* 0x000000600b027824 */ /* 0x010fca00078e020c */
[----:B------:R-:W-:-:S13]  /*13580*/  R2UR UR11, R2 ;  /* 0x00000000020b72ca */ /* 0x000fda00000e0000 */
[----:B------:R0:W-:Y:S01]  /*13590*/  UTMALDG.4D [UR8], [UR4], desc[UR6] ;  /* 0x00000608040075b4 */ /* 0x0001e20008019000 */
[----:B------:R-:W3:Y:S02]  /*135a0*/  SYNCS.PHASECHK.TRANS64.TRYWAIT P1, [R3+URZ+0x22860], R7 ;  /* 0x02286007030075a7 */ /* 0x000ee4000802017f */
[----:B0--3--:R-:W-:Y:S05]  /*135b0*/  @!P1 BRA `(.L_x_626) ;  /* 0x0000002800149947 */ /* 0x009fea0003800000 */
.L_x_719:
        /* <DEDUP_REMOVED lines=8> */
.L_x_627:
[----:B------:R-:W3:Y:S01]  /*13640*/  S2R R11, SR_CgaCtaId ;  /* 0x00000000000b7919 */ /* 0x000ee20000008800 */
[----:B0-2---:R-:W-:Y:S01]  /*13650*/  MOV R7, 0x400 ;  /* 0x0000040000077802 */ /* 0x005fe20000000f00 */
        /* <DEDUP_REMOVED lines=9> */
[----:B------:R-:W-:-:S07]  /*136f0*/  UMOV UR17, 0x40 ;  /* 0x0000004000117882 */ /* 0x000fce0000000000 */
        /* <DEDUP_REMOVED lines=21> */
.L_x_622:
[----:B------:R-:W-:Y:S05]  /*13850*/  BSYNC B1 ;  /* 0x0000000000017941 */ /* 0x000fea0003800000 */
.L_x_621:
        /* <DEDUP_REMOVED lines=10> */
[----:B------:R-:W-:Y:S02]  /*13900*/  IADD3 R9, R5, -0x1, RZ ;  /* 0xffffffff05097810 */ /* 0x000fe40007ffe0ff */
[----:B------:R-:W-:-:S04]  /*13910*/  ISETP.NE.U32.AND P0, PT, RZ, UR4, PT ;  /* 0x00000004ff007c0c */ /* 0x000fc8000bf05070 */
[----:B------:R-:W-:-:S13]  /*13920*/  ISETP.NE.AND.EX P0, PT, RZ, UR5, PT, P0 ;  /* 0x00000005ff007c0c */ /* 0x000fda000bf05300 */
[----:B------:R-:W-:Y:S05]  /*13930*/  @!P0 BRA `(.L_x_630) ;  /* 0x0000000000448947 */ /* 0x000fea0003800000 */
[----:B------:R-:W3:Y:S01]  /*13940*/  LDC R6, c[0x0][0x41c] ;  /* 0x00010700ff067b82 */ /* 0x000ee20000000800 */
[----:B------:R-:W-:Y:S01]  /*13950*/  ULDC.64 UR6, c[0x0][0x408] ;  /* 0x0001020000067ab9 */ /* 0x000fe20000000a00 */
[----:B---3--:R-:W-:-:S13]  /*13960*/  ISETP.NE.AND P0, PT, R6, 0x1, PT ;  /* 0x000000010600780c */ /* 0x008fda0003f05270 */
[----:B------:R-:W3:Y:S02]  /*13970*/  @P0 LDC.64 R2, c[0x0][0x420] ;  /* 0x00010800ff020b82 */ /* 0x000ee40000000a00 */
[----:B---3--:R-:W-:-:S04]  /*13980*/  @P0 IMAD.HI.U32 R7, R9, R2, RZ ;  /* 0x0000000209070227 */ /* 0x008fc800078e00ff */
[----:B------:R-:W-:Y:S01]  /*13990*/  IMAD.MOV.U32 R2, RZ, RZ, R9 ;  /* 0x000000ffff027224 */ /* 0x000fe200078e0009 */
[----:B------:R-:W-:-:S05]  /*139a0*/  @P0 SHF.R.U32.HI R2, RZ, R3, R7 ;  /* 0x00000003ff020219 */ /* 0x000fca0000011607 */
[----:B------:R-:W-:-:S04]  /*139b0*/  IMAD.MOV R3, RZ, RZ, -R2 ;  /* 0x000000ffff037224 */ /* 0x000fc800078e0a02 */
[----:B------:R-:W-:Y:S01]  /*139c0*/  IMAD R9, R6, R3, R9 ;  /* 0x0000000306097224 */ /* 0x000fe200078e0209 */
[----:B------:R-:W-:Y:S01]  /*139d0*/  SHF.R.S32.HI R3, RZ, 0x1f, R2 ;  /* 0x0000001fff037819 */ /* 0x000fe20000011402 */
[----:B------:R-:W-:-:S04]  /*139e0*/  IMAD R6, R8, UR6, RZ ;  /* 0x0000000608067c24 */ /* 0x000fc8000f8e02ff */
[C---:B------:R-:W-:Y:S02]  /*139f0*/  IMAD R6, R0.reuse, UR7, R6 ;  /* 0x0000000700067c24 */ /* 0x040fe4000f8e0206 */
[----:B------:R-:W-:-:S04]  /*13a00*/  IMAD.WIDE.U32 R2, R0, UR6, R2 ;  /* 0x0000000600027c25 */ /* 0x000fc8000f8e0002 */
[----:B------:R-:W-:Y:S01]  /*13a10*/  IMAD.IADD R3, R6, 0x1, R3 ;  /* 0x0000000106037824 */ /* 0x000fe200078e0203 */
[----:B------:R-:W-:-:S04]  /*13a20*/  LEA R6, P0, R2, UR4, 0x2 ;  /* 0x0000000402067c11 */ /* 0x000fc8000f8010ff */
[----:B------:R-:W-:-:S05]  /*13a30*/  LEA.HI.X R7, R2, UR5, R3, 0x2, P0 ;  /* 0x0000000502077c11 */ /* 0x000fca00080f1403 */
[----:B------:R3:W5:Y:S04]  /*13a40*/  LDG.E R6, desc[UR40][R6.64] ;  /* 0x0000002806067981 */ /* 0x000768000c1e1900 */
.L_x_630:
[----:B------:R-:W4:Y:S01]  /*13a50*/  S2R R3, SR_CgaCtaId ;  /* 0x0000000000037919 */ /* 0x000f220000008800 */
[----:B------:R-:W-:Y:S02]  /*13a60*/  MOV R2, 0x400 ;  /* 0x0000040000027802 */ /* 0x000fe40000000f00 */
[----:B---3--:R-:W-:Y:S02]  /*13a70*/  SHF.L.U32 R7, R10, 0x1f, RZ ;  /* 0x0000001f0a077819 */ /* 0x008fe400000006ff */
[----:B----4-:R-:W-:-:S04]  /*13a80*/  LEA R2, R3, R2, 0x18 ;  /* 0x0000000203027211 */ /* 0x010fc800078ec0ff */
[----:B------:R-:W-:-:S04]  /*13a90*/  LEA R3, R11, R2, 0x3 ;  /* 0x000000020b037211 */ /* 0x000fc800078e18ff */
[----:B------:R-:W3:Y:S02]  /*13aa0*/  SYNCS.PHASECHK.TRANS64.TRYWAIT P0, [R3+URZ+0x22840], R7 ;  /* 0x02284007030075a7 */ /* 0x000ee4000800017f */
[----:B---3--:R-:W-:Y:S05]  /*13ab0*/  @!P0 BRA `(.L_x_631) ;  /* 0x0000002000e88947 */ /* 0x008fea0003800000 */
.L_x_720:
[----:B------:R-:W4:Y:S02]  /*13ac0*/  S2R R2, SR_TID.X ;  /* 0x0000000000027919 */ /* 0x000f240000002100 */
[----:B----4-:R-:W-:-:S04]  /*13ad0*/  LOP3.LUT R2, R2, 0x7f, RZ, 0xc0, !PT ;  /* 0x0000007f02027812 */ /* 0x010fc800078ec0ff */
[----:B------:R-:W-:-:S13]  /*13ae0*/  ISETP.NE.AND P0, PT, R2, RZ, PT ;  /* 0x000000ff0200720c */ /* 0x000fda0003f05270 */
[----:B------:R-:W-:Y:S05]  /*13af0*/  @P0 BRA `(.L_x_632) ;  /* 0x00000000001c0947 */ /* 0x000fea0003800000 */
[----:B------:R-:W4:Y:S02]  /*13b00*/  S2R R2, SR_TID.X ;  /* 0x0000000000027919 */ /* 0x000f240000002100 */
[----:B----4-:R-:W-:-:S04]  /*13b10*/  LOP3.LUT R2, R2, 0x1f, RZ, 0xc0, !PT ;  /* 0x0000001f02027812 */ /* 0x010fc800078ec0ff */
[----:B------:R-:W-:Y:S01]  /*13b20*/  ISETP.NE.AND P1, PT, R2, RZ, PT ;  /* 0x000000ff0200720c */ /* 0x000fe20003f25270 */
[----:B------:R-:W-:-:S04]  /*13b30*/  IMAD.MOV.U32 R2, RZ, RZ, 0x3000 ;  /* 0x00003000ff027424 */ /* 0x000fc800078e00ff */
[----:B------:R4:W-:Y:S08]  /*13b40*/  SYNCS.ARRIVE.TRANS64 RZ, [R3+URZ+0x22830], R2 ;  /* 0x0228300203ff79a7 */ /* 0x0009f0000800003f */
[----:B------:R-:W-:Y:S05]  /*13b50*/  @!P1 BRA `(.L_x_632) ;  /* 0x0000000000049947 */ /* 0x000fea0003800000 */
[----:B------:R-:W-:Y:S01]  /*13b60*/  BPT.TRAP 0x1 ;  /* 0x000000040000795c */ /* 0x000fe20000300000 */
.L_x_632:
[----:B----4-:R-:W4:Y:S01]  /*13b70*/  LDL R2, [R1] ;  /* 0x0000000001027983 */ /* 0x010f220000100800 */
[----:B--2---:R-:W-:-:S03]  /*13b80*/  MOV R11, 0x400 ;  /* 0x00000400000b7802 */ /* 0x004fc60000000f00 */
[----:B------:R-:W2:Y:S01]  /*13b90*/  LDL R10, [R1+0x10] ;  /* 0x00001000010a7983 */ /* 0x000ea20000100800 */
[----:B0-----:R-:W0:Y:S01]  /*13ba0*/  S2R R12, SR_CgaCtaId ;  /* 0x00000000000c7919 */ /* 0x001e220000008800 */
        /* <DEDUP_REMOVED lines=10> */
[----:B----4-:R-:W-:-:S05]  /*13c50*/  IMAD R2, R2, 0x3000, R11 ;  /* 0x0000300002027824 */ /* 0x010fca00078e020b */
[----:B------:R-:W-:Y:S01]  /*13c60*/  R2UR UR8, R2 ;  /* 0x00000000020872ca */ /* 0x000fe200000e0000 */
[----:B--2---:R-:W-:-:S05]  /*13c70*/  IMAD R9, R9, 0x60, R10 ;  /* 0x0000006009097824 */ /* 0x004fca00078e020a */
[----:B------:R-:W-:-:S07]  /*13c80*/  R2UR UR11, R9 ;  /* 0x00000000090b72ca */ /* 0x000fce00000e0000 */
[----:B------:R-:W-:-:S09]  /*13c90*/  UIADD3 UR8, UR8, 0x1c400, URZ ;  /* 0x0001c40008087890 */ /* 0x000fd2000fffe03f */
[----:B------:R0:W-:Y:S01]  /*13ca0*/  UTMALDG.4D [UR8], [UR4], desc[UR6] ;  /* 0x00000608040075b4 */ /* 0x0001e20008019000 */
[----:B------:R-:W2:Y:S02]  /*13cb0*/  SYNCS.PHASECHK.TRANS64.TRYWAIT P1, [R3+URZ+0x22860], R7 ;  /* 0x02286007030075a7 */ /* 0x000ea4000802017f */
[----:B0-2---:R-:W-:Y:S05]  /*13cc0*/  @!P1 BRA `(.L_x_633) ;  /* 0x0000002000789947 */ /* 0x005fea0003800000 */
.L_x_721:
        /* <DEDUP_REMOVED lines=8> */
.L_x_634:
[----:B--2---:R-:W2:Y:S01]  /*13d50*/  LDL R2, [R1] ;  /* 0x0000000001027983 */ /* 0x004ea20000100800 */
[----:B0--3--:R-:W-:Y:S01]  /*13d60*/  MOV R7, 0x400 ;  /* 0x0000040000077802 */ /* 0x009fe20000000f00 */
        /* <DEDUP_REMOVED lines=31> */
[----:B---3--:R-:W-:Y:S01]  /*13f60*/  NOP ;  /* 0x0000000000007918 */ /* 0x008fe20000000000 */
.L_x_629:
[----:B------:R-:W-:Y:S05]  /*13f70*/  BSYNC B1 ;  /* 0x0000000000017941 */ /* 0x000fea0003800000 */
.L_x_628:
[C---:B------:R-:W-:Y:S01]  /*13f80*/  ISETP.GT.AND P0, PT, R5.reuse, 0x1, PT ;  /* 0x000000010500780c */ /* 0x040fe20003f04270 */
[----:B------:R-:W-:-:S12]  /*13f90*/  VIADD R5, R5, 0xfffffffe ;  /* 0xfffffffe05057836 */ /* 0x000fd80000000000 */
[----:B------:R-:W-:Y:S05]  /*13fa0*/  @P0 BRA `(.L_x_635) ;  /* 0xfffffff000680947 */ /* 0x000fea000383ffff */
.L_x_611:
[----:B------:R-:W-:Y:S05]  /*13fb0*/  BSYNC B0 ;  /* 0x0000000000007941 */ /* 0x000fea0003800000 */
.L_x_610:
[----:B------:R-:W3:Y:S01]  /*13fc0*/  LDL.LU R3, [R1] ;  /* 0x0000000001037983 */ /* 0x000ee20000300800 */
[----:B------:R-:W-:Y:S01]  /*13fd0*/  BSSY B0, `(.L_x_636) ;  /* 0x0000016000007945 */ /* 0x000fe20003800000 */
[----:B------:R-:W4:Y:S02]  /*13fe0*/  S2R R2, SR_TID.X ;  /* 0x0000000000027919 */ /* 0x000f240000002100 */
[----:B----4-:R-:W-:-:S04]  /*13ff0*/  LOP3.LUT R2, R2, 0x1f, RZ, 0xc0, !PT ;  /* 0x0000001f02027812 */ /* 0x010fc800078ec0ff */
[----:B------:R-:W-:Y:S02]  /*14000*/  ISETP.NE.AND P1, PT, R2, RZ, PT ;  /* 0x000000ff0200720c */ /* 0x000fe40003f25270 */
[----:B---3--:R-:W-:-:S04]  /*14010*/  IADD3 R0, R3, 0x1, RZ ;  /* 0x0000000103007810 */ /* 0x008fc80007ffe0ff */
[----:B------:R-:W-:-:S04]  /*14020*/  ISETP.NE.AND P0, PT, R0, 0x2, PT ;  /* 0x000000020000780c */ /* 0x000fc80003f05270 */
[----:B------:R-:W-:Y:S02]  /*14030*/  SEL R2, R0, RZ, P0 ;  /* 0x000000ff00027207 */ /* 0x000fe40000000000 */
[----:B------:R-:W-:-:S03]  /*14040*/  SEL R0, RZ, 0x1, P0 ;  /* 0x00000001ff007807 */ /* 0x000fc60000000000 */
[----:B------:R3:W-:Y:S01]  /*14050*/  STL [R1], R2 ;  /* 0x0000000201007387 */ /* 0x0007e20000100800 */
[----:B------:R-:W-:Y:S05]  /*14060*/  @P1 BRA `(.L_x_637) ;  /* 0x0000000000301947 */ /* 0x000fea0003800000 */
[----:B------:R-:W4:Y:S01]  /*14070*/  S2R R7, SR_LANEID ;  /* 0x0000000000077919 */ /* 0x000f220000000000 */
[----:B------:R-:W-:Y:S01]  /*14080*/  VOTEU.ANY UR4, UPT, PT ;  /* 0x0000000000047886 */ /* 0x000fe200038e0100 */
[----:B---3--:R-:W3:Y:S01]  /*14090*/  LDC.64 R2, c[0x0][0xc38] ;  /* 0x00030e00ff027b82 */ /* 0x008ee20000000a00 */
[----:B------:R-:W4:Y:S08]  /*140a0*/  FLO.U32 R4, UR4 ;  /* 0x0000000400047d00 */ /* 0x000f3000080e0000 */
[----:B------:R-:W3:Y:S01]  /*140b0*/  POPC R5, UR4 ;  /* 0x0000000400057d09 */ /* 0x000ee20008000000 */
[----:B----4-:R-:W-:-:S13]  /*140c0*/  ISETP.EQ.U32.AND P0, PT, R4, R7, PT ;  /* 0x000000070400720c */ /* 0x010fda0003f02070 */
[----:B---3--:R-:W3:Y:S01]  /*140d0*/  @P0 ATOMG.E.ADD.STRONG.GPU PT, R3, desc[UR40][R2.64], R5 ;  /* 0x00000005020309a8 */ /* 0x008ee200081ee1e8 */
[----:B------:R-:W4:Y:S02]  /*140e0*/  S2R R6, SR_LTMASK ;  /* 0x0000000000067919 */ /* 0x000f240000003900 */
[----:B----4-:R-:W-:-:S04]  /*140f0*/  LOP3.LUT R6, R6, UR4, RZ, 0xc0, !PT ;  /* 0x0000000406067c12 */ /* 0x010fc8000f8ec0ff */
[----:B------:R-:W4:Y:S01]  /*14100*/  POPC R7, R6 ;  /* 0x0000000600077309 */ /* 0x000f220000000000 */
[----:B---3--:R-:W4:Y:S02]  /*14110*/  SHFL.IDX PT, R4, R3, R4, 0x1f ;  /* 0x00001f0403047589 */ /* 0x008f2400000e0000 */
[----:B----4-:R-:W-:-:S07]  /*14120*/  IADD3 R16, R4, UR37, R7 ;  /* 0x0000002504107c10 */ /* 0x010fce000fffe007 */
.L_x_637:
[----:B------:R-:W-:Y:S05]  /*14130*/  BSYNC B0 ;  /* 0x0000000000007941 */ /* 0x000fea0003800000 */
.L_x_636:
[----:B---3--:R-:W3:Y:S02]  /*14140*/  LDL.LU R2, [R1+0x8] ;  /* 0x0000080001027983 */ /* 0x008ee40000300800 */
[----:B---3--:R-:W-:-:S05]  /*14150*/  LOP3.LUT R2, R2, R0, RZ, 0x3c, !PT ;  /* 0x0000000002027212 */ /* 0x008fca00078e3cff */
[----:B------:R3:W-:Y:S02]  /*14160*/  STL [R1+0x8], R2 ;  /* 0x0000080201007387 */ /* 0x0007e40000100800 */
.L_x_593:
[----:B------:R-:W-:Y:S05]  /*14170*/  BSYNC B6 ;  /* 0x0000000000067941 */ /* 0x000fea0003800000 */
.L_x_591:
[----:B------:R-:W-:-:S03]  /*14180*/  UMOV UR4, 0xffffffff ;  /* 0xffffffff00047882 */ /* 0x000fc60000000000 */
[----:B------:R-:W-:Y:S05]  /*14190*/  BRA.DIV UR4, `(.L_x_638) ;  /* 0x0000001e04587947 */ /* 0x000fea000b800000 */
[----:B0-----:R0:W4:Y:S04]  /*141a0*/  SHFL.IDX PT, R4, R16, RZ, 0x1f ;  /* 0x00001fff10047589 */ /* 0x00112800000e0000 */
[----:B------:R0:W0:Y:S02]  /*141b0*/  SHFL.IDX PT, R6, R16, 0x1, 0x1f ;  /* 0x00201f0010067f89 */ /* 0x00002400000e0000 */
.L_x_725:
[----:B------:R-:W1:Y:S01]  /*141c0*/  S2R R0, SR_TID.X ;  /* 0x0000000000007919 */ /* 0x000e620000002100 */
[----:B------:R-:W-:Y:S01]  /*141d0*/  ULDC UR4, c[0x0][0xc14] ;  /* 0x0003050000047ab9 */ /* 0x000fe20000000800 */
[----:B------:R-:W-:Y:S01]  /*141e0*/  BSSY B0, `(.L_x_639) ;  /* 0x000000b000007945 */ /* 0x000fe20003800000 */
[----:B------:R-:W-:Y:S01]  /*141f0*/  IMAD.MOV.U32 R17, RZ, RZ, RZ ;  /* 0x000000ffff117224 */ /* 0x000fe200078e00ff */
[----:B-1----:R-:W-:Y:S01]  /*14200*/  LOP3.LUT R8, R0, 0x1f, RZ, 0xc0, !PT ;  /* 0x0000001f00087812 */ /* 0x002fe200078ec0ff */
[----:B------:R-:W-:-:S03]  /*14210*/  IMAD.U32 R0, RZ, RZ, UR4 ;  /* 0x00000004ff007e24 */ /* 0x000fc6000f8e00ff */
[C---:B------:R-:W-:Y:S01]  /*14220*/  ISETP.NE.AND P0, PT, R8.reuse, 0x1f, PT ;  /* 0x0000001f0800780c */ /* 0x040fe20003f05270 */
[----:B------:R-:W-:-:S05]  /*14230*/  IMAD.IADD R5, R8, 0x1, R19 ;  /* 0x0000000108057824 */ /* 0x000fca00078e0213 */
[----:B------:R-:W-:-:S13]  /*14240*/  ISETP.GE.OR P0, PT, R5, R0, !P0 ;  /* 0x000000000500720c */ /* 0x000fda0004706670 */
[----:B------:R-:W-:Y:S05]  /*14250*/  @P0 BRA `(.L_x_640) ;  /* 0x00000000000c0947 */ /* 0x000fea0003800000 */
[----:B---3--:R-:W1:Y:S02]  /*14260*/  LDC.64 R2, c[0x0][0xc58] ;  /* 0x00031600ff027b82 */ /* 0x008e640000000a00 */
[----:B-1----:R-:W-:-:S05]  /*14270*/  IMAD.WIDE R2, R5, 0x4, R2 ;  /* 0x0000000405027825 */ /* 0x002fca00078e0202 */
[----:B------:R1:W5:Y:S02]  /*14280*/  LDG.E R17, desc[UR40][R2.64] ;  /* 0x0000002802117981 */ /* 0x000364000c1e1900 */
.L_x_640:
[----:B------:R-:W-:Y:S05]  /*14290*/  BSYNC B0 ;  /* 0x0000000000007941 */ /* 0x000fea0003800000 */
.L_x_639:
[----:B------:R-:W-:-:S03]  /*142a0*/  UMOV UR4, 0xffffffff ;  /* 0xffffffff00047882 */ /* 0x000fc60000000000 */
[----:B------:R-:W-:Y:S05]  /*142b0*/  BRA.DIV UR4, `(.L_x_641) ;  /* 0x0000001e045c7947 */ /* 0x000fea000b800000 */
[----:B-----5:R-:W0:Y:S01]  /*142c0*/  SHFL.UP PT, R14, R17, 0x1, RZ ;  /* 0x04200000110e7989 */ /* 0x020e2200000e00ff */
[C---:B------:R-:W-:Y:S02]  /*142d0*/  ISETP.NE.AND P0, PT, R8.reuse, RZ, PT ;  /* 0x000000ff0800720c */ /* 0x040fe40003f05270 */
[----:B------:R-:W-:Y:S02]  /*142e0*/  ISETP.GE.U32.AND P1, PT, R8, 0x2, PT ;  /* 0x000000020800780c */ /* 0x000fe40003f26070 */
[----:B0-----:R-:W-:Y:S02]  /*142f0*/  SEL R14, R14, RZ, P0 ;  /* 0x000000ff0e0e7207 */ /* 0x001fe40000000000 */
[----:B------:R-:W-:Y:S02]  /*14300*/  ISETP.GE.U32.AND P0, PT, R8, 0x4, PT ;  /* 0x000000040800780c */ /* 0x000fe40003f06070 */
[----:B------:R-:W-:-:S05]  /*14310*/  IADD3 R13, R17, R14, RZ ;  /* 0x0000000e110d7210 */ /* 0x000fca0007ffe0ff */
[----:B------:R-:W0:Y:S02]  /*14320*/  SHFL.UP PT, R14, R13, 0x2, RZ ;  /* 0x044000000d0e7989 */ /* 0x000e2400000e00ff */
[----:B0-----:R-:W-:Y:S02]  /*14330*/  SEL R14, R14, RZ, P1 ;  /* 0x000000ff0e0e7207 */ /* 0x001fe40000800000 */
[----:B------:R-:W-:-:S03]  /*14340*/  ISETP.GE.U32.AND P1, PT, R8, 0x8, PT ;  /* 0x000000080800780c */ /* 0x000fc60003f26070 */
[----:B-1----:R-:W-:-:S05]  /*14350*/  IMAD.IADD R3, R13, 0x1, R14 ;  /* 0x000000010d037824 */ /* 0x002fca00078e020e */
[----:B------:R-:W0:Y:S02]  /*14360*/  SHFL.UP PT, R14, R3, 0x4, RZ ;  /* 0x04800000030e7989 */ /* 0x000e2400000e00ff */
[----:B0-----:R-:W-:Y:S02]  /*14370*/  SEL R14, R14, RZ, P0 ;  /* 0x000000ff0e0e7207 */ /* 0x001fe40000000000 */
[----:B------:R-:W-:-:S03]  /*14380*/  ISETP.GE.U32.AND P0, PT, R8, 0x10, PT ;  /* 0x000000100800780c */ /* 0x000fc60003f06070 */
[----:B------:R-:W-:-:S05]  /*14390*/  IMAD.IADD R5, R3, 0x1, R14 ;  /* 0x0000000103057824 */ /* 0x000fca00078e020e */
[----:B------:R-:W0:Y:S02]  /*143a0*/  SHFL.UP PT, R14, R5, 0x8, RZ ;  /* 0x05000000050e7989 */ /* 0x000e2400000e00ff */
[----:B0-----:R-:W-:-:S05]  /*143b0*/  SEL R14, R14, RZ, P1 ;  /* 0x000000ff0e0e7207 */ /* 0x001fca0000800000 */
[----:B------:R-:W-:-:S05]  /*143c0*/  IMAD.IADD R7, R5, 0x1, R14 ;  /* 0x0000000105077824 */ /* 0x000fca00078e020e */
[----:B------:R-:W3:Y:S02]  /*143d0*/  SHFL.UP PT, R14, R7, 0x10, RZ ;  /* 0x06000000070e7989 */ /* 0x000ee400000e00ff */
[----:B---3--:R-:W-:-:S04]  /*143e0*/  SEL R2, R14, RZ, P0 ;  /* 0x000000ff0e027207 */ /* 0x008fc80000000000 */
[----:B------:R-:W-:-:S05]  /*143f0*/  IADD3 R2, R7, R2, RZ ;  /* 0x0000000207027210 */ /* 0x000fca0007ffe0ff */
[----:B------:R0:W1:Y:S02]  /*14400*/  SHFL.IDX PT, R14, R2, 0x1f, 0x1f ;  /* 0x03e01f00020e7f89 */ /* 0x00006400000e0000 */
.L_x_733:
[----:B------:R-:W-:Y:S02]  /*14410*/  ULDC UR4, c[0x0][0xc10] ;  /* 0x0003040000047ab9 */ /* 0x000fe40000000800 */
[----:B------:R-:W-:-:S04]  /*14420*/  IMAD.U32 R16, RZ, RZ, UR4 ;  /* 0x00000004ff107e24 */ /* 0x000fc8000f8e00ff */
[----:B-1----:R-:W-:-:S04]  /*14430*/  IMAD R3, R14, R16, RZ ;  /* 0x000000100e037224 */ /* 0x002fc800078e02ff */
[----:B------:R-:W-:-:S05]  /*14440*/  IMAD.IADD R6, R6, 0x1, R3 ;  /* 0x0000000106067824 */ /* 0x000fca00078e0203 */
[----:B----4-:R-:W-:-:S13]  /*14450*/  ISETP.GT.AND P0, PT, R6, R4, PT ;  /* 0x000000040600720c */ /* 0x010fda0003f04270 */
[----:B------:R-:W-:Y:S05]  /*14460*/  @P0 BRA `(.L_x_642) ;  /* 0x0000000000b40947 */ /* 0x000fea0003800000 */
[----:B------:R-:W1:Y:S02]  /*14470*/  LDC R0, c[0x0][0xc14] ;  /* 0x00030500ff007b82 */ /* 0x000e640000000800 */
.L_x_647:
[----:B------:R-:W-:-:S05]  /*14480*/  VIADD R19, R19, 0x1f ;  /* 0x0000001f13137836 */ /* 0x000fca0000000000 */
[----:B-1----:R-:W-:-:S13]  /*14490*/  ISETP.GE.AND P0, PT, R19, R0, PT ;  /* 0x000000001300720c */ /* 0x002fda0003f06270 */
[----:B------:R-:W-:Y:S05]  /*144a0*/  @P0 BRA `(.L_x_643) ;  /* 0x00000004005c0947 */ /* 0x000fea0003800000 */
[----:B0-----:R-:W0:Y:S01]  /*144b0*/  S2R R2, SR_TID.X ;  /* 0x0000000000027919 */ /* 0x001e220000002100 */
[----:B------:R-:W-:Y:S01]  /*144c0*/  BSSY B0, `(.L_x_644) ;  /* 0x000000a000007945 */ /* 0x000fe20003800000 */
[----:B------:R-:W-:Y:S01]  /*144d0*/  IMAD.MOV.U32 R17, RZ, RZ, RZ ;  /* 0x000000ffff117224 */ /* 0x000fe200078e00ff */
[----:B0-----:R-:W-:-:S04]  /*144e0*/  LOP3.LUT R8, R2, 0x1f, RZ, 0xc0, !PT ;  /* 0x0000001f02087812 */ /* 0x001fc800078ec0ff */
[C---:B------:R-:W-:Y:S02]  /*144f0*/  ISETP.NE.AND P1, PT, R8.reuse, 0x1f, PT ;  /* 0x0000001f0800780c */ /* 0x040fe40003f25270 */
[----:B------:R-:W-:-:S04]  /*14500*/  IADD3 R5, R8, R19, RZ ;  /* 0x0000001308057210 */ /* 0x000fc80007ffe0ff */
[----:B------:R-:W-:-:S13]  /*14510*/  ISETP.GE.OR P0, PT, R5, R0, !P1 ;  /* 0x000000000500720c */ /* 0x000fda0004f06670 */
[----:B------:R-:W-:Y:S05]  /*14520*/  @P0 BRA `(.L_x_645) ;  /* 0x00000000000c0947 */ /* 0x000fea0003800000 */
[----:B------:R-:W0:Y:S02]  /*14530*/  LDC.64 R2, c[0x0][0xc58] ;  /* 0x00031600ff027b82 */ /* 0x000e240000000a00 */
[----:B0-----:R-:W-:-:S05]  /*14540*/  IMAD.WIDE R2, R5, 0x4, R2 ;  /* 0x0000000405027825 */ /* 0x001fca00078e0202 */
[----:B------:R0:W5:Y:S02]  /*14550*/  LDG.E R17, desc[UR40][R2.64] ;  /* 0x0000002802117981 */ /* 0x000164000c1e1900 */
.L_x_645:
[----:B------:R-:W-:Y:S05]  /*14560*/  BSYNC B0 ;  /* 0x0000000000007941 */ /* 0x000fea0003800000 */
.L_x_644:
[----:B------:R-:W-:-:S03]  /*14570*/  UMOV UR4, 0xffffffff ;  /* 0xffffffff00047882 */ /* 0x000fc60000000000 */
[----:B------:R-:W-:Y:S05]  /*14580*/  BRA.DIV UR4, `(.L_x_646) ;  /* 0x0000001e04787947 */ /* 0x000fea000b800000 */
[----:B-----5:R-:W1:Y:S01]  /*14590*/  SHFL.UP PT, R14, R17, 0x1, RZ ;  /* 0x04200000110e7989 */ /* 0x020e6200000e00ff */
[C---:B------:R-:W-:Y:S02]  /*145a0*/  ISETP.NE.AND P0, PT, R8.reuse, RZ, PT ;  /* 0x000000ff0800720c */ /* 0x040fe40003f05270 */
[----:B------:R-:W-:Y:S02]  /*145b0*/  ISETP.GE.U32.AND P1, PT, R8, 0x2, PT ;  /* 0x000000020800780c */ /* 0x000fe40003f26070 */
[----:B-1----:R-:W-:Y:S02]  /*145c0*/  SEL R14, R14, RZ, P0 ;  /* 0x000000ff0e0e7207 */ /* 0x002fe40000000000 */
[----:B------:R-:W-:-:S03]  /*145d0*/  ISETP.GE.U32.AND P0, PT, R8, 0x4, PT ;  /* 0x000000040800780c */ /* 0x000fc60003f06070 */
[----:B------:R-:W-:-:S05]  /*145e0*/  IMAD.IADD R13, R17, 0x1, R14 ;  /* 0x00000001110d7824 */ /* 0x000fca00078e020e */
[----:B------:R-:W1:Y:S02]  /*145f0*/  SHFL.UP PT, R14, R13, 0x2, RZ ;  /* 0x044000000d0e7989 */ /* 0x000e6400000e00ff */
[----:B-1----:R-:W-:Y:S02]  /*14600*/  SEL R14, R14, RZ, P1 ;  /* 0x000000ff0e0e7207 */ /* 0x002fe40000800000 */
[----:B------:R-:W-:-:S03]  /*14610*/  ISETP.GE.U32.AND P1, PT, R8, 0x8, PT ;  /* 0x000000080800780c */ /* 0x000fc60003f26070 */
[----:B0-----:R-:W-:-:S05]  /*14620*/  IMAD.IADD R3, R13, 0x1, R14 ;  /* 0x000000010d037824 */ /* 0x001fca00078e020e */
[----:B------:R-:W0:Y:S02]  /*14630*/  SHFL.UP PT, R14, R3, 0x4, RZ ;  /* 0x04800000030e7989 */ /* 0x000e2400000e00ff */
[----:B0-----:R-:W-:Y:S02]  /*14640*/  SEL R14, R14, RZ, P0 ;  /* 0x000000ff0e0e7207 */ /* 0x001fe40000000000 */
[----:B------:R-:W-:Y:S02]  /*14650*/  ISETP.GE.U32.AND P0, PT, R8, 0x10, PT ;  /* 0x000000100800780c */ /* 0x000fe40003f06070 */
[----:B------:R-:W-:-:S05]  /*14660*/  IADD3 R5, R3, R14, RZ ;  /* 0x0000000e03057210 */ /* 0x000fca0007ffe0ff */
[----:B------:R-:W0:Y:S02]  /*14670*/  SHFL.UP PT, R14, R5, 0x8, RZ ;  /* 0x05000000050e7989 */ /* 0x000e2400000e00ff */
[----:B0-----:R-:W-:-:S05]  /*14680*/  SEL R14, R14, RZ, P1 ;  /* 0x000000ff0e0e7207 */ /* 0x001fca0000800000 */
[----:B------:R-:W-:-:S05]  /*14690*/  IMAD.IADD R7, R5, 0x1, R14 ;  /* 0x0000000105077824 */ /* 0x000fca00078e020e */
[----:B------:R-:W0:Y:S02]  /*146a0*/  SHFL.UP PT, R14, R7, 0x10, RZ ;  /* 0x06000000070e7989 */ /* 0x000e2400000e00ff */
[----:B0-----:R-:W-:-:S05]  /*146b0*/  SEL R2, R14, RZ, P0 ;  /* 0x000000ff0e027207 */ /* 0x001fca0000000000 */
[----:B------:R-:W-:-:S05]  /*146c0*/  IMAD.IADD R2, R7, 0x1, R2 ;  /* 0x0000000107027824 */ /* 0x000fca00078e0202 */
[----:B------:R0:W1:Y:S02]  /*146d0*/  SHFL.IDX PT, R14, R2, 0x1f, 0x1f ;  /* 0x03e01f00020e7f89 */ /* 0x00006400000e0000 */
.L_x_741:
[----:B------:R-:W-:Y:S02]  /*146e0*/  ULDC UR4, c[0x0][0xc10] ;  /* 0x0003040000047ab9 */ /* 0x000fe40000000800 */
[----:B------:R-:W-:-:S04]  /*146f0*/  IMAD.U32 R16, RZ, RZ, UR4 ;  /* 0x00000004ff107e24 */ /* 0x000fc8000f8e00ff */
[----:B-1----:R-:W-:-:S05]  /*14700*/  IMAD R3, R14, R16, RZ ;  /* 0x000000100e037224 */ /* 0x002fca00078e02ff */
[----:B------:R-:W-:-:S04]  /*14710*/  IADD3 R6, R3, R6, RZ ;  /* 0x0000000603067210 */ /* 0x000fc80007ffe0ff */
[----:B------:R-:W-:-:S13]  /*14720*/  ISETP.GT.AND P0, PT, R6, R4, PT ;  /* 0x000000040600720c */ /* 0x000fda0003f04270 */
[----:B------:R-:W-:Y:S05]  /*14730*/  @!P0 BRA `(.L_x_647) ;  /* 0xfffffffc00508947 */ /* 0x000fea000383ffff */
.L_x_642:
[----:B------:R-:W-:Y:S01]  /*14740*/  IMAD.IADD R6, R6, 0x1, -R3 ;  /* 0x0000000106067824 */ /* 0x000fe200078e0a03 */
[----:B------:R-:W-:-:S03]  /*14750*/  UMOV UR4, 0xffffffff ;  /* 0xffffffff00047882 */ /* 0x000fc60000000000 */
[----:B------:R-:W-:-:S05]  /*14760*/  IMAD R3, R2, R16, R6 ;  /* 0x0000001002037224 */ /* 0x000fca00078e0206 */
[----:B------:R-:W-:Y:S01]  /*14770*/  ISETP.GT.AND P6, PT, R3, R4, PT ;  /* 0x000000040300720c */ /* 0x000fe20003fc4270 */
[----:B------:R-:W-:-:S12]  /*14780*/  BRA.DIV UR4, `(.L_x_648) ;  /* 0x0000001e04c87947 */ /* 0x000fd8000b800000 */
[----:B------:R-:W-:-:S04]  /*14790*/  VOTE.ANY R3, PT, !P6 ;  /* 0x0000000000037806 */ /* 0x000fc800070e0100 */
[----:B------:R-:W1:Y:S02]  /*147a0*/  POPC R5, R3 ;  /* 0x0000000300057309 */ /* 0x000e640000000000 */
[----:B-1----:R1:W3:Y:S02]  /*147b0*/  SHFL.IDX PT, R17, R17, R5, 0x1f ;  /* 0x00001f0511117589 */ /* 0x0022e400000e0000 */
.L_x_745:
[----:B------:R-:W-:Y:S01]  /*147c0*/  ISETP.NE.AND P0, PT, R3, RZ, PT ;  /* 0x000000ff0300720c */ /* 0x000fe20003f05270 */
[----:B------:R-:W-:-:S12]  /*147d0*/  IMAD.MOV.U32 R14, RZ, RZ, RZ ;  /* 0x000000ffff0e7224 */ /* 0x000fd800078e00ff */
[----:B------:R-:W-:Y:S05]  /*147e0*/  @!P0 BRA `(.L_x_649) ;  /* 0x0000000000108947 */ /* 0x000fea0003800000 */
[----:B------:R-:W-:Y:S01]  /*147f0*/  UMOV UR4, 0xffffffff ;  /* 0xffffffff00047882 */ /* 0x000fe20000000000 */
[----:B------:R-:W-:Y:S02]  /*14800*/  VIADD R12, R5, 0xffffffff ;  /* 0xffffffff050c7836 */ /* 0x000fe40000000000 */
[----:B------:R-:W-:Y:S05]  /*14810*/  BRA.DIV UR4, `(.L_x_650) ;  /* 0x0000001e04ec7947 */ /* 0x000fea000b800000 */
[----:B------:R4:W0:Y:S02]  /*14820*/  SHFL.IDX PT, R14, R2, R12, 0x1f ;  /* 0x00001f0c020e7589 */ /* 0x00082400000e0000 */
.L_x_649:
[----:B0-----:R-:W-:Y:S01]  /*14830*/  IMAD R16, R14, R16, R6 ;  /* 0x000000100e107224 */ /* 0x001fe200078e0206 */
[----:B---3--:R-:W-:Y:S01]  /*14840*/  IABS R6, R17 ;  /* 0x0000001100067213 */ /* 0x008fe20000000000 */
[----:B----4-:R-:W-:Y:S02]  /*14850*/  IMAD.MOV.U32 R2, RZ, RZ, RZ ;  /* 0x000000ffff027224 */ /* 0x010fe400078e00ff */
[----:B------:R-:W-:Y:S01]  /*14860*/  IMAD.IADD R19, R5, 0x1, R19 ;  /* 0x0000000105137824 */ /* 0x000fe200078e0213 */
[----:B------:R-:W0:Y:S08]  /*14870*/  I2F.RP R7, R6 ;  /* 0x0000000600077306 */ /* 0x000e300000209400 */
[----:B0-----:R-:W0:Y:S02]  /*14880*/  MUFU.RCP R7, R7 ;  /* 0x0000000700077308 */ /* 0x001e240000001000 */
[----:B0-----:R-:W-:-:S06]  /*14890*/  IADD3 R8, R7, 0xffffffe, RZ ;  /* 0x0ffffffe07087810 */ /* 0x001fcc0007ffe0ff */
[----:B------:R-:W0:Y:S02]  /*148a0*/  F2I.FTZ.U32.TRUNC.NTZ R3, R8 ;  /* 0x0000000800037305 */ /* 0x000e24000021f000 */
[----:B0-----:R-:W-:-:S04]  /*148b0*/  IMAD.MOV R9, RZ, RZ, -R3 ;  /* 0x000000ffff097224 */ /* 0x001fc800078e0a03 */
[----:B------:R-:W-:-:S04]  /*148c0*/  IMAD R9, R9, R6, RZ ;  /* 0x0000000609097224 */ /* 0x000fc800078e02ff */
[----:B------:R-:W-:Y:S01]  /*148d0*/  IMAD.HI.U32 R3, R3, R9, R2 ;  /* 0x0000000903037227 */ /* 0x000fe200078e0002 */
[----:B------:R-:W-:-:S03]  /*148e0*/  IABS R9, R17 ;  /* 0x0000001100097213 */ /* 0x000fc60000000000 */
[----:B------:R-:W-:Y:S01]  /*148f0*/  IMAD.IADD R2, R4, 0x1, -R16 ;  /* 0x0000000104027824 */ /* 0x000fe200078e0a10 */
[----:B------:R-:W-:-:S04]  /*14900*/  IADD3 R7, RZ, -R9, RZ ;  /* 0x80000009ff077210 */ /* 0x000fc80007ffe0ff */
[----:B------:R-:W-:-:S05]  /*14910*/  IABS R4, R2 ;  /* 0x0000000200047213 */ /* 0x000fca0000000000 */
        /* <DEDUP_REMOVED lines=9> */
[----:B------:R-:W-:Y:S02]  /*149b0*/  @!P0 IADD3 R3, -R3, RZ, RZ ;  /* 0x000000ff03038210 */ /* 0x000fe40007ffe1ff */
[----:B------:R-:W-:-:S13]  /*149c0*/  ISETP.NE.AND P0, PT, R17, RZ, PT ;  /* 0x000000ff1100720c */ /* 0x000fda0003f05270 */
[----:B------:R-:W-:-:S05]  /*149d0*/  @!P0 LOP3.LUT R3, RZ, R17, RZ, 0x33, !PT ;  /* 0x00000011ff038212 */ /* 0x000fca00078e33ff */
[--C-:B------:R-:W-:Y:S02]  /*149e0*/  IMAD.MOV R4, RZ, RZ, -R3.reuse ;  /* 0x000000ffff047224 */ /* 0x100fe400078e0a03 */
[----:B------:R-:W-:Y:S02]  /*149f0*/  IMAD.MOV.U32 R18, RZ, RZ, R3 ;  /* 0x000000ffff127224 */ /* 0x000fe400078e0003 */
[----:B------:R-:W-:Y:S01]  /*14a00*/  IMAD R17, R17, R4, R2 ;  /* 0x0000000411117224 */ /* 0x000fe200078e0202 */
[----:B------:R-:W-:Y:S06]  /*14a10*/  BRA `(.L_x_651) ;  /* 0x00000000001c7947 */ /* 0x000fec0003800000 */
.L_x_643:
[----:B------:R-:W-:Y:S01]  /*14a20*/  UMOV UR4, URZ ;  /* 0x0000003f00047c82 */ /* 0x000fe20008000000 */
[----:B------:R-:W-:Y:S01]  /*14a30*/  UMOV UR5, URZ ;  /* 0x0000003f00057c82 */ /* 0x000fe20008000000 */
[----:B------:R-:W-:Y:S01]  /*14a40*/  ULDC UR6, c[0x0][0xc14] ;  /* 0x0003050000067ab9 */ /* 0x000fe20000000800 */
[----:B------:R-:W-:Y:S01]  /*14a50*/  MOV R16, R4 ;  /* 0x0000000400107202 */ /* 0x000fe20000000f00 */
[----:B------:R-:W-:Y:S02]  /*14a60*/  IMAD.U32 R17, RZ, RZ, UR4 ;  /* 0x00000004ff117e24 */ /* 0x000fe4000f8e00ff */
[----:B------:R-:W-:Y:S02]  /*14a70*/  IMAD.U32 R18, RZ, RZ, UR5 ;  /* 0x00000005ff127e24 */ /* 0x000fe4000f8e00ff */
[----:B------:R-:W-:-:S07]  /*14a80*/  IMAD.U32 R19, RZ, RZ, UR6 ;  /* 0x00000006ff137e24 */ /* 0x000fce000f8e00ff */
.L_x_651:
        /* <DEDUP_REMOVED lines=12> */
.L_x_570:
[----:B0-----:R-:W4:Y:S01]  /*14b50*/  LDL.LU R0, [R1+0x28] ;  /* 0x0000280001007983 */ /* 0x001f220000300800 */
[----:B------:R-:W-:Y:S01]  /*14b60*/  BSSY B0, `(.L_x_653) ;  /* 0x000000b000007945 */ /* 0x000fe20003800000 */
[----:B-1----:R-:W0:Y:S01]  /*14b70*/  S2R R5, SR_CgaCtaId ;  /* 0x0000000000057919 */ /* 0x002e220000008800 */
[----:B----4-:R-:W-:-:S04]  /*14b80*/  IADD3 R0, R0, 0x1, RZ ;  /* 0x0000000100007810 */ /* 0x010fc80007ffe0ff */
[----:B---3--:R-:W-:-:S04]  /*14b90*/  LEA.HI R2, R0, R0, RZ, 0x1 ;  /* 0x0000000000027211 */ /* 0x008fc800078f08ff */
[----:B------:R-:W-:-:S05]  /*14ba0*/  LOP3.LUT R3, R2, 0xfffffffe, RZ, 0xc0, !PT ;  /* 0xfffffffe02037812 */ /* 0x000fca00078ec0ff */
[----:B------:R-:W-:Y:S01]  /*14bb0*/  IMAD.IADD R3, R0, 0x1, -R3 ;  /* 0x0000000100037824 */ /* 0x000fe200078e0a03 */
[----:B------:R-:W-:-:S04]  /*14bc0*/  MOV R0, 0x400 ;  /* 0x0000040000007802 */ /* 0x000fc80000000f00 */
[----:B0-----:R-:W-:Y:S02]  /*14bd0*/  LEA R0, R5, R0, 0x18 ;  /* 0x0000000005007211 */ /* 0x001fe400078ec0ff */
[----:B------:R-:W-:-:S04]  /*14be0*/  SHF.L.U32 R3, R3, 0x1f, RZ ;  /* 0x0000001f03037819 */ /* 0x000fc800000006ff */
[----:B------:R-:W0:Y:S02]  /*14bf0*/  SYNCS.PHASECHK.TRANS64.TRYWAIT P0, [R0+URZ+0x22820], R3 ;  /* 0x02282003000075a7 */ /* 0x000e24000800017f */
[----:B0-----:R-:W-:Y:S05]  /*14c00*/  @!P0 BRA `(.L_x_654) ;  /* 0x0000001c00148947 */ /* 0x001fea0003800000 */
.L_x_748:
[----:B------:R-:W-:Y:S05]  /*14c10*/  BSYNC B0 ;  /* 0x0000000000007941 */ /* 0x000fea0003800000 */
.L_x_653:
[----:B------:R-:W-:-:S03]  /*14c20*/  UMOV UR4, 0xffffffff ;  /* 0xffffffff00047882 */ /* 0x000fc60000000000 */
[----:B------:R-:W-:Y:S05]  /*14c30*/  BRA.DIV UR4, `(.L_x_655) ;  /* 0x0000001e041c7947 */ /* 0x000fea000b800000 */
[----:B------:R-:W1:Y:S02]  /*14c40*/  S2R R2, SR_TID.X ;  /* 0x0000000000027919 */ /* 0x000e640000002100 */
[----:B-1----:R-:W-:-:S04]  /*14c50*/  SHF.R.U32.HI R2, RZ, 0x5, R2 ;  /* 0x00000005ff027819 */ /* 0x002fc80000011602 */
[----:B------:R-:W-:-:S05]  /*14c60*/  LOP3.LUT R2, R2, 0x3, RZ, 0xc0, !PT ;  /* 0x0000000302027812 */ /* 0x000fca00078ec0ff */
[----:B------:R1:W3:Y:S02]  /*14c70*/  SHFL.IDX PT, R14, R2, RZ, 0x1f ;  /* 0x00001fff020e7589 */ /* 0x0002e400000e0000 */
.L_x_751:
[----:B---3--:R-:W-:-:S13]  /*14c80*/  ISETP.NE.AND P0, PT, R14, RZ, PT ;  /* 0x000000ff0e00720c */ /* 0x008fda0003f05270 */
[----:B------:R-:W-:Y:S05]  /*14c90*/  @P0 BRA `(.L_x_429) ;  /* 0x0000000000940947 */ /* 0x000fea0003800000 */
[----:B------:R-:W-:-:S03]  /*14ca0*/  UMOV UR4, 0xffffffff ;  /* 0xffffffff00047882 */ /* 0x000fc60000000000 */
[----:B------:R-:W-:Y:S05]  /*14cb0*/  BRA.DIV UR4, `(.L_x_656) ;  /* 0x0000001e04307947 */ /* 0x000fea000b800000 */
[----:B------:R-:W-:-:S13]  /*14cc0*/  ELECT P6, URZ, PT ;  /* 0x00000000003f782f */ /* 0x000fda00038c0000 */
.L_x_754:
[----:B------:R-:W-:Y:S05]  /*14cd0*/  @!P6 BRA `(.L_x_429) ;  /* 0x000000000084e947 */ /* 0x000fea0003800000 */
[----:B------:R-:W-:-:S06]  /*14ce0*/  ULOP3.LUT UR4, UR36, 0x2, URZ, 0xfc, !UPT ;  /* 0x0000000224047892 */ /* 0x000fcc000f8efc3f */
[----:B-1----:R-:W-:-:S05]  /*14cf0*/  IMAD.U32 R2, RZ, RZ, UR4 ;  /* 0x00000004ff027e24 */ /* 0x002fca000f8e00ff */
[----:B------:R-:W-:-:S13]  /*14d00*/  ISETP.NE.AND P2, PT, R2, 0x3, PT ;  /* 0x000000030200780c */ /* 0x000fda0003f45270 */
[----:B------:R-:W-:Y:S05]  /*14d10*/  @!P2 BRA `(.L_x_657) ;  /* 0x000000000004a947 */ /* 0x000fea0003800000 */
[----:B------:R-:W-:Y:S01]  /*14d20*/  BPT.TRAP 0x1 ;  /* 0x000000040000795c */ /* 0x000fe20000300000 */
.L_x_657:
[----:B0-----:R-:W3:Y:S04]  /*14d30*/  LDL R3, [R1] ;  /* 0x0000000001037983 */ /* 0x001ee80000100800 */
[----:B------:R-:W4:Y:S01]  /*14d40*/  LDL.LU R7, [R1+0x8] ;  /* 0x0000080001077983 */ /* 0x000f220000300800 */
[----:B------:R-:W-:-:S05]  /*14d50*/  VIADD R2, R0, 0x22840 ;  /* 0x0002284000027836 */ /* 0x000fca0000000000 */
[C---:B---3--:R-:W-:Y:S01]  /*14d60*/  LEA R6, R3.reuse, R2, 0x3 ;  /* 0x0000000203067211 */ /* 0x048fe200078e18ff */
[----:B------:R-:W-:Y:S01]  /*14d70*/  VIADD R3, R3, 0x1 ;  /* 0x0000000103037836 */ /* 0x000fe20000000000 */
[----:B----4-:R-:W-:-:S04]  /*14d80*/  SHF.L.U32 R5, R7, 0x1f, RZ ;  /* 0x0000001f07057819 */ /* 0x010fc800000006ff */
        /* <DEDUP_REMOVED lines=8> */
.L_x_755:
[----:B------:R-:W1:Y:S02]  /*14e10*/  SYNCS.PHASECHK.TRANS64.TRYWAIT P0, [R7+URZ], R2 ;  /* 0x00000002070075a7 */ /* 0x000e64000800017f */
[----:B-1----:R-:W-:Y:S05]  /*14e20*/  @!P0 BRA `(.L_x_659) ;  /* 0x0000001c00088947 */ /* 0x002fea0003800000 */
.L_x_756:
[----:B------:R-:W-:Y:S05]  /*14e30*/  @!P2 BRA `(.L_x_660) ;  /* 0x000000000004a947 */ /* 0x000fea0003800000 */
[----:B------:R-:W-:Y:S01]  /*14e40*/  BPT.TRAP 0x1 ;  /* 0x000000040000795c */ /* 0x000fe20000300000 */
.L_x_660:
[----:B------:R-:W3:Y:S01]  /*14e50*/  LDL.LU R4, [R1] ;  /* 0x0000000001047983 */ /* 0x000ee20000300800 */
[----:B------:R-:W-:-:S05]  /*14e60*/  VIADD R0, R0, 0x22860 ;  /* 0x0002286000007836 */ /* 0x000fca0000000000 */
[----:B---3--:R-:W-:-:S04]  /*14e70*/  LEA R4, R4, R0, 0x3 ;  /* 0x0000000004047211 */ /* 0x008fc800078e18ff */
[----:B------:R-:W3:Y:S02]  /*14e80*/  SYNCS.PHASECHK.TRANS64.TRYWAIT P0, [R4+URZ], R5 ;  /* 0x00000005040075a7 */ /* 0x000ee4000800017f */
[----:B---3--:R-:W-:Y:S05]  /*14e90*/  @!P0 BRA `(.L_x_661) ;  /* 0x0000001c00008947 */ /* 0x008fea0003800000 */
.L_x_757:
[----:B------:R-:W-:-:S07]  /*14ea0*/  IMAD R3, R3, 0x8, R0 ;  /* 0x0000000803037824 */ /* 0x000fce00078e0200 */
.L_x_662:
[----:B----4-:R4:W0:Y:S02]  /*14eb0*/  SYNCS.PHASECHK.TRANS64.TRYWAIT P0, [R3+URZ], R2 ;  /* 0x00000002030075a7 */ /* 0x010824000800017f */
[----:B0-----:R-:W-:Y:S05]  /*14ec0*/  @!P0 NANOSLEEP.SYNCS 0x989680 ;  /* 0x009896800000895d */ /* 0x001fea0003900000 */
[----:B------:R-:W0:Y:S02]  /*14ed0*/  @!P0 SYNCS.PHASECHK.TRANS64 P0, [R3+URZ], R2 ;  /* 0x00000002030085a7 */ /* 0x000e24000800007f */
[----:B0-----:R-:W-:Y:S05]  /*14ee0*/  @!P0 BRA `(.L_x_662) ;  /* 0xfffffffc00f08947 */ /* 0x001fea000383ffff */
.L_x_429:
[----:B------:R-:W-:Y:S05]  /*14ef0*/  BSYNC B7 ;  /* 0x0000000000077941 */ /* 0x000fea0003800000 */
.L_x_426:
[----:B------:R-:W-:Y:S05]  /*14f00*/  EXIT ;  /* 0x000000000000794d */ /* 0x000fea0003800000 */
.L_x_447:
[----:B0-----:R0:W1:Y:S02]  /*14f10*/  SYNCS.PHASECHK.TRANS64.TRYWAIT P6, [R90+URZ+0x22890], R101 ;  /* 0x022890655a0075a7 */ /* 0x00106400080c017f */
[----:B-1----:R-:W-:Y:S05]  /*14f20*/  @!P6 NANOSLEEP.SYNCS 0x989680 ;  /* 0x009896800000e95d */ /* 0x002fea0003900000 */
[----:B------:R-:W1:Y:S02]  /*14f30*/  @!P6 SYNCS.PHASECHK.TRANS64 P6, [R90+URZ+0x22890], R101 ;  /* 0x022890655a00e5a7 */ /* 0x000e6400080c007f */
[----:B-1----:R-:W-:Y:S05]  /*14f40*/  @!P6 BRA `(.L_x_447) ;  /* 0xfffffffc00f0e947 */ /* 0x002fea000383ffff */
[----:B------:R-:W-:Y:S05]  /*14f50*/  BRA `(.L_x_663) ;  /* 0xfffffed800dc7947 */ /* 0x000fea000383ffff */
.L_x_465:
[----:B0-----:R0:W1:Y:S02]  /*14f60*/  SYNCS.PHASECHK.TRANS64.TRYWAIT P5, [R90+URZ+0x22890], R101 ;  /* 0x022890655a0075a7 */ /* 0x00106400080a017f */
[----:B-1----:R-:W-:Y:S05]  /*14f70*/  @!P5 NANOSLEEP.SYNCS 0x989680 ;  /* 0x009896800000d95d */ /* 0x002fea0003900000 */
[----:B------:R-:W1:Y:S02]  /*14f80*/  @!P5 SYNCS.PHASECHK.TRANS64 P5, [R90+URZ+0x22890], R101 ;  /* 0x022890655a00d5a7 */ /* 0x000e6400080a007f */
[----:B-1----:R-:W-:Y:S05]  /*14f90*/  @!P5 BRA `(.L_x_465) ;  /* 0xfffffffc00f0d947 */ /* 0x002fea000383ffff */
[----:B------:R-:W-:Y:S05]  /*14fa0*/  BRA `(.L_x_664) ;  /* 0xfffffeec00307947 */ /* 0x000fea000383ffff */
.L_x_474:
[----:B0-----:R0:W1:Y:S02]  /*14fb0*/  SYNCS.PHASECHK.TRANS64.TRYWAIT P4, [R90+URZ+0x22890], R101 ;  /* 0x022890655a0075a7 */ /* 0x001064000808017f */
[----:B-1----:R-:W-:Y:S05]  /*14fc0*/  @!P4 NANOSLEEP.SYNCS 0x989680 ;  /* 0x009896800000c95d */ /* 0x002fea0003900000 */
[----:B------:R-:W1:Y:S02]  /*14fd0*/  @!P4 SYNCS.PHASECHK.TRANS64 P4, [R90+URZ+0x22890], R101 ;  /* 0x022890655a00c5a7 */ /* 0x000e64000808007f */
[----:B-1----:R-:W-:Y:S05]  /*14fe0*/  @!P4 BRA `(.L_x_474) ;  /* 0xfffffffc00f0c947 */ /* 0x002fea000383ffff */
[----:B------:R-:W-:Y:S05]  /*14ff0*/  BRA `(.L_x_665) ;  /* 0xfffffefc000c7947 */ /* 0x000fea000383ffff */
.L_x_480:
[----:B-1----:R1:W2:Y:S02]  /*15000*/  SYNCS.PHASECHK.TRANS64.TRYWAIT P3, [R90+URZ+0x228b0], R101 ;  /* 0x0228b0655a0075a7 */ /* 0x0022a4000806017f */
[----:B--2---:R-:W-:Y:S05]  /*15010*/  @!P3 NANOSLEEP.SYNCS 0x989680 ;  /* 0x009896800000b95d */ /* 0x004fea0003900000 */
[----:B------:R-:W2:Y:S02]  /*15020*/  @!P3 SYNCS.PHASECHK.TRANS64 P3, [R90+URZ+0x228b0], R101 ;  /* 0x0228b0655a00b5a7 */ /* 0x000ea4000806007f */
[----:B--2---:R-:W-:Y:S05]  /*15030*/  @!P3 BRA `(.L_x_480) ;  /* 0xfffffffc00f0b947 */ /* 0x004fea000383ffff */
[----:B------:R-:W-:Y:S05]  /*15040*/  BRA `(.L_x_666) ;  /* 0xfffffefc009c7947 */ /* 0x000fea000383ffff */
.L_x_488:
[----:B------:R-:W-:Y:S01]  /*15050*/  BSSY B0, `(.L_x_667) ;  /* 0x0000008000007945 */ /* 0x000fe20003800000 */
[----:B------:R-:W-:Y:S01]  /*15060*/  IMAD.MOV.U32 R13, RZ, RZ, R230 ;  /* 0x000000ffff0d7224 */ /* 0x000fe200078e00e6 */
[----:B------:R-:W-:Y:S01]  /*15070*/  MOV R11, 0x1f ;  /* 0x0000001f000b7802 */ /* 0x000fe20000000f00 */
[----:B------:R-:W-:Y:S02]  /*15080*/  IMAD.MOV.U32 R12, RZ, RZ, RZ ;  /* 0x000000ffff0c7224 */ /* 0x000fe400078e00ff */
[----:B------:R-:W-:-:S07]  /*15090*/  IMAD.MOV.U32 R15, RZ, RZ, -0x1 ;  /* 0xffffffffff0f7424 */ /* 0x000fce00078e00ff */
[----:B-----5:R-:W-:Y:S05]  /*150a0*/  WARPSYNC.COLLECTIVE R15, `(.L_x_668) ;  /* 0x000000000f087348 */ /* 0x020fea0003c00000 */
[----:B------:R0:W1:Y:S02]  /*150b0*/  SHFL.IDX P6, R14, R13, R12, R11 ;  /* 0x0000000c0d0e7389 */ /* 0x00006400000c000b */
[----:B01---5:R-:W-:Y:S01]  /*150c0*/  ENDCOLLECTIVE ;  /* 0x000000000000791b */ /* 0x023fe20003800000 */
.L_x_668:
[----:B------:R-:W-:Y:S05]  /*150d0*/  BSYNC B0 ;  /* 0x0000000000007941 */ /* 0x000fea0003800000 */
.L_x_667:
[----:B------:R-:W-:Y:S05]  /*150e0*/  BRA `(.L_x_669) ;  /* 0xffffff08003c7947 */ /* 0x000fea000383ffff */
.L_x_502:
[----:B------:R-:W-:Y:S01]  /*150f0*/  BSSY B1, `(.L_x_670) ;  /* 0x0000008000017945 */ /* 0x000fe20003800000 */
[----:B------:R-:W-:Y:S01]  /*15100*/  IMAD.MOV.U32 R13, RZ, RZ, R25 ;  /* 0x000000ffff0d7224 */ /* 0x000fe200078e0019 */
[----:B------:R-:W-:Y:S01]  /*15110*/  MOV R11, 0x1c1f ;  /* 0x00001c1f000b7802 */ /* 0x000fe20000000f00 */
[----:B------:R-:W-:Y:S02]  /*15120*/  IMAD.MOV.U32 R12, RZ, RZ, RZ ;  /* 0x000000ffff0c7224 */ /* 0x000fe400078e00ff */
[----:B------:R-:W-:-:S07]  /*15130*/  IMAD.MOV.U32 R15, RZ, RZ, -0x1 ;  /* 0xffffffffff0f7424 */ /* 0x000fce00078e00ff */
[----:B01---5:R-:W-:Y:S05]  /*15140*/  WARPSYNC.COLLECTIVE R15, `(.L_x_671) ;  /* 0x000000000f087348 */ /* 0x023fea0003c00000 */
[----:B------:R2:W3:Y:S02]  /*15150*/  SHFL.IDX P6, R14, R13, R12, R11 ;  /* 0x0000000c0d0e7389 */ /* 0x0004e400000c000b */
[----:B0123-5:R-:W-:Y:S01]  /*15160*/  ENDCOLLECTIVE ;  /* 0x000000000000791b */ /* 0x02ffe20003800000 */
.L_x_671:
[----:B------:R-:W-:Y:S05]  /*15170*/  BSYNC B1 ;  /* 0x0000000000017941 */ /* 0x000fea0003800000 */
.L_x_670:
[----:B------:R-:W-:Y:S05]  /*15180*/  BRA `(.L_x_672) ;  /* 0xffffff1000387947 */ /* 0x000fea000383ffff */
.L_x_503:
        /* <DEDUP_REMOVED lines=8> */
.L_x_674:
[----:B------:R-:W-:Y:S05]  /*15210*/  BSYNC B1 ;  /* 0x0000000000017941 */ /* 0x000fea0003800000 */
.L_x_673:
[----:B------:R-:W-:Y:S05]  /*15220*/  BRA `(.L_x_675) ;  /* 0xffffff1000187947 */ /* 0x000fea000383ffff */
.L_x_504:
        /* <DEDUP_REMOVED lines=8> */
.L_x_677:
[----:B------:R-:W-:Y:S05]  /*152b0*/  BSYNC B1 ;  /* 0x0000000000017941 */ /* 0x000fea0003800000 */
.L_x_676:
[----:B------:R-:W-:Y:S05]  /*152c0*/  BRA `(.L_x_678) ;  /* 0xffffff0c00f87947 */ /* 0x000fea000383ffff */
.L_x_505:
        /* <DEDUP_REMOVED lines=8> */
.L_x_680:
[----:B------:R-:W-:Y:S05]  /*15350*/  BSYNC B1 ;  /* 0x0000000000017941 */ /* 0x000fea0003800000 */
.L_x_679:
[----:B------:R-:W-:Y:S05]  /*15360*/  BRA `(.L_x_681) ;  /* 0xffffff0c00d87947 */ /* 0x000fea000383ffff */
.L_x_507:
[----:B-1----:R1:W2:Y:S02]  /*15370*/  SYNCS.PHASECHK.TRANS64.TRYWAIT P1, [R18+URZ+0x22800], R29 ;  /* 0x0228001d120075a7 */ /* 0x0022a4000802017f */
[----:B--2---:R-:W-:Y:S05]  /*15380*/  @!P1 NANOSLEEP.SYNCS 0x989680 ;  /* 0x009896800000995d */ /* 0x004fea0003900000 */
[----:B------:R-:W2:Y:S02]  /*15390*/  @!P1 SYNCS.PHASECHK.TRANS64 P1, [R18+URZ+0x22800], R29 ;  /* 0x0228001d120095a7 */ /* 0x000ea4000802007f */
[----:B--2---:R-:W-:Y:S05]  /*153a0*/  @!P1 BRA `(.L_x_507) ;  /* 0xfffffffc00f09947 */ /* 0x004fea000383ffff */
[----:B------:R-:W-:Y:S05]  /*153b0*/  BRA `(.L_x_682) ;  /* 0xffffff1000447947 */ /* 0x000fea000383ffff */
.L_x_515:
        /* <DEDUP_REMOVED lines=8> */
.L_x_684:
[----:B------:R-:W-:Y:S05]  /*15440*/  BSYNC B1 ;  /* 0x0000000000017941 */ /* 0x000fea0003800000 */
.L_x_683:
[----:B------:R-:W-:Y:S05]  /*15450*/  BRA `(.L_x_685) ;  /* 0xffffff1c00147947 */ /* 0x000fea000383ffff */
.L_x_516:
        /* <DEDUP_REMOVED lines=8> */
.L_x_687:
[----:B------:R-:W-:Y:S05]  /*154e0*/  BSYNC B1 ;  /* 0x0000000000017941 */ /* 0x000fea0003800000 */
.L_x_686:
[----:B------:R-:W-:Y:S05]  /*154f0*/  BRA `(.L_x_688) ;  /* 0xffffff1800f87947 */ /* 0x000fea000383ffff */
.L_x_517:
        /* <DEDUP_REMOVED lines=8> */
.L_x_690:
[----:B------:R-:W-:Y:S05]  /*15580*/  BSYNC B1 ;  /* 0x0000000000017941 */ /* 0x000fea0003800000 */
.L_x_689:
[----:B------:R-:W-:Y:S05]  /*15590*/  BRA `(.L_x_691) ;  /* 0xffffff1800dc7947 */ /* 0x000fea000383ffff */
.L_x_518:
        /* <DEDUP_REMOVED lines=8> */
.L_x_693:
[----:B------:R-:W-:Y:S05]  /*15620*/  BSYNC B1 ;  /* 0x0000000000017941 */ /* 0x000fea0003800000 */
.L_x_692:
[----:B------:R-:W-:Y:S05]  /*15630*/  BRA `(.L_x_694) ;  /* 0xffffff1800c07947 */ /* 0x000fea000383ffff */
.L_x_520:
[----:B-1----:R1:W2:Y:S02]  /*15640*/  SYNCS.PHASECHK.TRANS64.TRYWAIT P1, [R18+URZ+0x22800], R3 ;  /* 0x02280003120075a7 */ /* 0x0022a4000802017f */
[----:B--2---:R-:W-:Y:S05]  /*15650*/  @!P1 NANOSLEEP.SYNCS 0x989680 ;  /* 0x009896800000995d */ /* 0x004fea0003900000 */
[----:B------:R-:W2:Y:S02]  /*15660*/  @!P1 SYNCS.PHASECHK.TRANS64 P1, [R18+URZ+0x22800], R3 ;  /* 0x02280003120095a7 */ /* 0x000ea4000802007f */
[----:B--2---:R-:W-:Y:S05]  /*15670*/  @!P1 BRA `(.L_x_520) ;  /* 0xfffffffc00f09947 */ /* 0x004fea000383ffff */
[----:B------:R-:W-:Y:S05]  /*15680*/  BRA `(.L_x_695) ;  /* 0xffffff1c00247947 */ /* 0x000fea000383ffff */
.L_x_526:
[----:B--2---:R2:W3:Y:S02]  /*15690*/  SYNCS.PHASECHK.TRANS64.TRYWAIT P1, [R3+URZ+0x22830], R72 ;  /* 0x02283048030075a7 */ /* 0x0044e4000802017f */
[----:B---3--:R-:W-:Y:S05]  /*156a0*/  @!P1 NANOSLEEP.SYNCS 0x989680 ;  /* 0x009896800000995d */ /* 0x008fea0003900000 */
[----:B------:R-:W3:Y:S02]  /*156b0*/  @!P1 SYNCS.PHASECHK.TRANS64 P1, [R3+URZ+0x22830], R72 ;  /* 0x02283048030095a7 */ /* 0x000ee4000802007f */
[----:B---3--:R-:W-:Y:S05]  /*156c0*/  @!P1 BRA `(.L_x_526) ;  /* 0xfffffffc00f09947 */ /* 0x008fea000383ffff */
[----:B------:R-:W-:Y:S05]  /*156d0*/  BRA `(.L_x_525) ;  /* 0xffffff28003c7947 */ /* 0x000fea000383ffff */
.L_x_531:
[----:B-1----:R1:W2:Y:S02]  /*156e0*/  SYNCS.PHASECHK.TRANS64.TRYWAIT P2, [R3+URZ+0x22850], R72 ;  /* 0x02285048030075a7 */ /* 0x0022a4000804017f */
[----:B--2---:R-:W-:Y:S05]  /*156f0*/  @!P2 NANOSLEEP.SYNCS 0x989680 ;  /* 0x009896800000a95d */ /* 0x004fea0003900000 */
[----:B------:R-:W2:Y:S02]  /*15700*/  @!P2 SYNCS.PHASECHK.TRANS64 P2, [R3+URZ+0x22850], R72 ;  /* 0x022850480300a5a7 */ /* 0x000ea4000804007f */
[----:B--2---:R-:W-:Y:S05]  /*15710*/  @!P2 BRA `(.L_x_531) ;  /* 0xfffffffc00f0a947 */ /* 0x004fea000383ffff */
[----:B------:R-:W-:Y:S05]  /*15720*/  BRA `(.L_x_530) ;  /* 0xffffff4400607947 */ /* 0x000fea000383ffff */
.L_x_536:
[----:B-1----:R1:W2:Y:S02]  /*15730*/  SYNCS.PHASECHK.TRANS64.TRYWAIT P3, [R12+URZ+0x22830], R15 ;  /* 0x0228300f0c0075a7 */ /* 0x0022a4000806017f */
[----:B--2---:R-:W-:Y:S05]  /*15740*/  @!P3 NANOSLEEP.SYNCS 0x989680 ;  /* 0x009896800000b95d */ /* 0x004fea0003900000 */
[----:B------:R-:W2:Y:S02]  /*15750*/  @!P3 SYNCS.PHASECHK.TRANS64 P3, [R12+URZ+0x22830], R15 ;  /* 0x0228300f0c00b5a7 */ /* 0x000ea4000806007f */
[----:B--2---:R-:W-:Y:S05]  /*15760*/  @!P3 BRA `(.L_x_536) ;  /* 0xfffffffc00f0b947 */ /* 0x004fea000383ffff */
[----:B------:R-:W-:Y:S05]  /*15770*/  BRA `(.L_x_535) ;  /* 0xffffff4800a07947 */ /* 0x000fea000383ffff */
.L_x_541:
[----:B-1----:R1:W2:Y:S02]  /*15780*/  SYNCS.PHASECHK.TRANS64.TRYWAIT P3, [R12+URZ+0x22850], R15 ;  /* 0x0228500f0c0075a7 */ /* 0x0022a4000806017f */
[----:B--2---:R-:W-:Y:S05]  /*15790*/  @!P3 NANOSLEEP.SYNCS 0x989680 ;  /* 0x009896800000b95d */ /* 0x004fea0003900000 */
[----:B------:R-:W2:Y:S02]  /*157a0*/  @!P3 SYNCS.PHASECHK.TRANS64 P3, [R12+URZ+0x22850], R15 ;  /* 0x0228500f0c00b5a7 */ /* 0x000ea4000806007f */
[----:B--2---:R-:W-:Y:S05]  /*157b0*/  @!P3 BRA `(.L_x_541) ;  /* 0xfffffffc00f0b947 */ /* 0x004fea000383ffff */
[----:B------:R-:W-:Y:S05]  /*157c0*/  BRA `(.L_x_540) ;  /* 0xffffff68007c7947 */ /* 0x000fea000383ffff */
.L_x_574:
[----:B------:R-:W0:Y:S01]  /*157d0*/  S2R R11, SR_TID.X ;  /* 0x00000000000b7919 */ /* 0x000e220000002100 */
[----:B------:R-:W-:Y:S01]  /*157e0*/  BSSY B1, `(.L_x_696) ;  /* 0x000000a000017945 */ /* 0x000fe20003800000 */
[----:B------:R-:W-:Y:S02]  /*157f0*/  IMAD.MOV.U32 R12, RZ, RZ, RZ ;  /* 0x000000ffff0c7224 */ /* 0x000fe400078e00ff */
[----:B------:R-:W-:Y:S01]  /*15800*/  IMAD.MOV.U32 R15, RZ, RZ, -0x1 ;  /* 0xffffffffff0f7424 */ /* 0x000fe200078e00ff */
[----:B0-----:R-:W-:-:S04]  /*15810*/  SHF.R.U32.HI R11, RZ, 0x5, R11 ;  /* 0x00000005ff0b7819 */ /* 0x001fc8000001160b */
[----:B------:R-:W-:-:S05]  /*15820*/  LOP3.LUT R11, R11, 0x3, RZ, 0xc0, !PT ;  /* 0x000000030b0b7812 */ /* 0x000fca00078ec0ff */
[----:B------:R-:W-:Y:S01]  /*15830*/  IMAD.MOV.U32 R13, RZ, RZ, R11 ;  /* 0x000000ffff0d7224 */ /* 0x000fe200078e000b */
[----:B------:R-:W-:-:S07]  /*15840*/  MOV R11, 0x1f ;  /* 0x0000001f000b7802 */ /* 0x000fce0000000f00 */
[----:B-----5:R-:W-:Y:S05]  /*15850*/  WARPSYNC.COLLECTIVE R15, `(.L_x_697) ;  /* 0x000000000f087348 */ /* 0x020fea0003c00000 */
[----:B------:R0:W1:Y:S02]  /*15860*/  SHFL.IDX P6, R14, R13, R12, R11 ;  /* 0x0000000c0d0e7389 */ /* 0x00006400000c000b */
[----:B01---5:R-:W-:Y:S01]  /*15870*/  ENDCOLLECTIVE ;  /* 0x000000000000791b */ /* 0x023fe20003800000 */
.L_x_697:
[----:B------:R-:W-:Y:S05]  /*15880*/  BSYNC B1 ;  /* 0x0000000000017941 */ /* 0x000fea0003800000 */
.L_x_696:
[----:B------:R-:W-:Y:S05]  /*15890*/  BRA `(.L_x_698) ;  /* 0xffffffb000507947 */ /* 0x000fea000383ffff */
.L_x_575:
[----:B------:R-:W-:Y:S01]  /*158a0*/  BSSY B1, `(.L_x_699) ;  /* 0x0000006000017945 */ /* 0x000fe20003800000 */
[----:B------:R-:W-:-:S07]  /*158b0*/  IMAD.MOV.U32 R15, RZ, RZ, -0x1 ;  /* 0xffffffffff0f7424 */ /* 0x000fce00078e00ff */
[----:B-----5:R-:W-:Y:S05]  /*158c0*/  WARPSYNC.COLLECTIVE R15, `(.L_x_700) ;  /* 0x000000000f0c7348 */ /* 0x020fea0003c00000 */
[----:B------:R-:W-:Y:S02]  /*158d0*/  ELECT P6, UR62, PT ;  /* 0x00000000003e782f */ /* 0x000fe400038c0000 */
[----:B------:R-:W-:Y:S01]  /*158e0*/  MOV R14, UR62 ;  /* 0x0000003e000e7c02 */ /* 0x000fe20008000f00 */
[----:B-----5:R-:W-:Y:S10]  /*158f0*/  ENDCOLLECTIVE ;  /* 0x000000000000791b */ /* 0x020ff40003800000 */
.L_x_700:
[----:B------:R-:W-:Y:S05]  /*15900*/  BSYNC B1 ;  /* 0x0000000000017941 */ /* 0x000fea0003800000 */
.L_x_699:
[----:B------:R-:W-:Y:S05]  /*15910*/  BRA `(.L_x_701) ;  /* 0xffffffb0003c7947 */ /* 0x000fea000383ffff */
.L_x_577:
[----:B0-----:R0:W1:Y:S02]  /*15920*/  SYNCS.PHASECHK.TRANS64.TRYWAIT P0, [R5+URZ+0x22820], R6 ;  /* 0x02282006050075a7 */ /* 0x001064000800017f */
[----:B-1----:R-:W-:Y:S05]  /*15930*/  @!P0 NANOSLEEP.SYNCS 0x989680 ;  /* 0x009896800000895d */ /* 0x002fea0003900000 */
[----:B------:R-:W1:Y:S02]  /*15940*/  @!P0 SYNCS.PHASECHK.TRANS64 P0, [R5+URZ+0x22820], R6 ;  /* 0x02282006050085a7 */ /* 0x000e64000800007f */
[----:B-1----:R-:W-:Y:S05]  /*15950*/  @!P0 BRA `(.L_x_577) ;  /* 0xfffffffc00f08947 */ /* 0x002fea000383ffff */
[----:B------:R-:W-:Y:S05]  /*15960*/  BRA `(.L_x_702) ;  /* 0xffffffb000587947 */ /* 0x000fea000383ffff */
.L_x_580:
[----:B0-----:R0:W1:Y:S02]  /*15970*/  SYNCS.PHASECHK.TRANS64.TRYWAIT P0, [R6+URZ+0x228a0], R9 ;  /* 0x0228a009060075a7 */ /* 0x001064000800017f */
[----:B-1----:R-:W-:Y:S05]  /*15980*/  @!P0 NANOSLEEP.SYNCS 0x989680 ;  /* 0x009896800000895d */ /* 0x002fea0003900000 */
[----:B------:R-:W1:Y:S02]  /*15990*/  @!P0 SYNCS.PHASECHK.TRANS64 P0, [R6+URZ+0x228a0], R9 ;  /* 0x0228a009060085a7 */ /* 0x000e64000800007f */
[----:B-1----:R-:W-:Y:S05]  /*159a0*/  @!P0 BRA `(.L_x_580) ;  /* 0xfffffffc00f08947 */ /* 0x002fea000383ffff */
[----:B------:R-:W-:Y:S05]  /*159b0*/  BRA `(.L_x_703) ;  /* 0xffffffb000687947 */ /* 0x000fea000383ffff */
.L_x_582:
[----:B-1----:R1:W2:Y:S02]  /*159c0*/  SYNCS.PHASECHK.TRANS64.TRYWAIT P0, [R6+URZ+0x228c0], R9 ;  /* 0x0228c009060075a7 */ /* 0x0022a4000800017f */
[----:B--2---:R-:W-:Y:S05]  /*159d0*/  @!P0 NANOSLEEP.SYNCS 0x989680 ;  /* 0x009896800000895d */ /* 0x004fea0003900000 */
[----:B------:R-:W2:Y:S02]  /*159e0*/  @!P0 SYNCS.PHASECHK.TRANS64 P0, [R6+URZ+0x228c0], R9 ;  /* 0x0228c009060085a7 */ /* 0x000ea4000800007f */
[----:B--2---:R-:W-:Y:S05]  /*159f0*/  @!P0 BRA `(.L_x_582) ;  /* 0xfffffffc00f08947 */ /* 0x004fea000383ffff */
[----:B------:R-:W-:Y:S05]  /*15a00*/  BRA `(.L_x_704) ;  /* 0xffffffb000cc7947 */ /* 0x000fea000383ffff */
.L_x_586:
[----:B0-----:R0:W1:Y:S02]  /*15a10*/  SYNCS.PHASECHK.TRANS64.TRYWAIT P0, [R7+URZ+0x228a0], R8 ;  /* 0x0228a008070075a7 */ /* 0x001064000800017f */
[----:B-1----:R-:W-:Y:S05]  /*15a20*/  @!P0 NANOSLEEP.SYNCS 0x989680 ;  /* 0x009896800000895d */ /* 0x002fea0003900000 */
[----:B------:R-:W1:Y:S02]  /*15a30*/  @!P0 SYNCS.PHASECHK.TRANS64 P0, [R7+URZ+0x228a0], R8 ;  /* 0x0228a008070085a7 */ /* 0x000e64000800007f */
[----:B-1----:R-:W-:Y:S05]  /*15a40*/  @!P0 BRA `(.L_x_586) ;  /* 0xfffffffc00f08947 */ /* 0x002fea000383ffff */
[----:B------:R-:W-:Y:S05]  /*15a50*/  BRA `(.L_x_705) ;  /* 0xffffffb400bc7947 */ /* 0x000fea000383ffff */
.L_x_588:
[----:B-1----:R1:W2:Y:S02]  /*15a60*/  SYNCS.PHASECHK.TRANS64.TRYWAIT P1, [R7+URZ+0x228c0], R8 ;  /* 0x0228c008070075a7 */ /* 0x0022a4000802017f */
[----:B--2---:R-:W-:Y:S05]  /*15a70*/  @!P1 NANOSLEEP.SYNCS 0x989680 ;  /* 0x009896800000995d */ /* 0x004fea0003900000 */
[----:B------:R-:W2:Y:S02]  /*15a80*/  @!P1 SYNCS.PHASECHK.TRANS64 P1, [R7+URZ+0x228c0], R8 ;  /* 0x0228c008070095a7 */ /* 0x000ea4000802007f */
[----:B--2---:R-:W-:Y:S05]  /*15a90*/  @!P1 BRA `(.L_x_588) ;  /* 0xfffffffc00f09947 */ /* 0x004fea000383ffff */
[----:B------:R-:W-:Y:S05]  /*15aa0*/  BRA `(.L_x_706) ;  /* 0xffffffb800187947 */ /* 0x000fea000383ffff */
.L_x_598:
[----:B------:R-:W0:Y:S01]  /*15ab0*/  S2R R3, SR_TID.X ;  /* 0x0000000000037919 */ /* 0x000e220000002100 */
[----:B------:R-:W-:Y:S01]  /*15ac0*/  BSSY B0, `(.L_x_707) ;  /* 0x000000a000007945 */ /* 0x000fe20003800000 */
[----:B------:R-:W-:Y:S01]  /*15ad0*/  MOV R12, RZ ;  /* 0x000000ff000c7202 */ /* 0x000fe20000000f00 */
[----:B------:R-:W-:Y:S02]  /*15ae0*/  IMAD.MOV.U32 R11, RZ, RZ, 0x1f ;  /* 0x0000001fff0b7424 */ /* 0x000fe400078e00ff */
[----:B------:R-:W-:Y:S01]  /*15af0*/  IMAD.MOV.U32 R15, RZ, RZ, -0x1 ;  /* 0xffffffffff0f7424 */ /* 0x000fe200078e00ff */
[----:B0-----:R-:W-:-:S04]  /*15b00*/  SHF.R.U32.HI R3, RZ, 0x5, R3 ;  /* 0x00000005ff037819 */ /* 0x001fc80000011603 */
[----:B------:R-:W-:-:S05]  /*15b10*/  LOP3.LUT R3, R3, 0x3, RZ, 0xc0, !PT ;  /* 0x0000000303037812 */ /* 0x000fca00078ec0ff */
[----:B------:R-:W-:-:S07]  /*15b20*/  IMAD.MOV.U32 R13, RZ, RZ, R3 ;  /* 0x000000ffff0d7224 */ /* 0x000fce00078e0003 */
[----:B-1----:R-:W-:Y:S05]  /*15b30*/  WARPSYNC.COLLECTIVE R15, `(.L_x_708) ;  /* 0x000000000f087348 */ /* 0x002fea0003c00000 */
[----:B------:R0:W2:Y:S02]  /*15b40*/  SHFL.IDX P6, R14, R13, R12, R11 ;  /* 0x0000000c0d0e7389 */ /* 0x0000a400000c000b */
[----:B012---:R-:W-:Y:S01]  /*15b50*/  ENDCOLLECTIVE ;  /* 0x000000000000791b */ /* 0x007fe20003800000 */
.L_x_708:
[----:B------:R-:W-:Y:S05]  /*15b60*/  BSYNC B0 ;  /* 0x0000000000007941 */ /* 0x000fea0003800000 */
.L_x_707:
[----:B------:R-:W-:Y:S05]  /*15b70*/  BRA `(.L_x_709) ;  /* 0xffffffc000c47947 */ /* 0x000fea000383ffff */
.L_x_599:
[----:B------:R-:W-:Y:S01]  /*15b80*/  BSSY B0, `(.L_x_710) ;  /* 0x0000006000007945 */ /* 0x000fe20003800000 */
[----:B------:R-:W-:-:S07]  /*15b90*/  IMAD.MOV.U32 R15, RZ, RZ, -0x1 ;  /* 0xffffffffff0f7424 */ /* 0x000fce00078e00ff */
[----:B------:R-:W-:Y:S05]  /*15ba0*/  WARPSYNC.COLLECTIVE R15, `(.L_x_711) ;  /* 0x000000000f0c7348 */ /* 0x000fea0003c00000 */
[----:B------:R-:W-:Y:S02]  /*15bb0*/  ELECT P6, UR62, PT ;  /* 0x00000000003e782f */ /* 0x000fe400038c0000 */
[----:B------:R-:W-:Y:S01]  /*15bc0*/  MOV R14, UR62 ;  /* 0x0000003e000e7c02 */ /* 0x000fe20008000f00 */
[----:B------:R-:W-:Y:S10]  /*15bd0*/  ENDCOLLECTIVE ;  /* 0x000000000000791b */ /* 0x000ff40003800000 */
.L_x_711:
[----:B------:R-:W-:Y:S05]  /*15be0*/  BSYNC B0 ;  /* 0x0000000000007941 */ /* 0x000fea0003800000 */
.L_x_710:
[----:B------:R-:W-:Y:S05]  /*15bf0*/  BRA `(.L_x_712) ;  /* 0xffffffc000bc7947 */ /* 0x000fea000383ffff */
.L_x_602:
[----:B0-----:R0:W1:Y:S02]  /*15c00*/  SYNCS.PHASECHK.TRANS64.TRYWAIT P0, [R5+URZ+0x22840], R7 ;  /* 0x02284007050075a7 */ /* 0x001064000800017f */
[----:B-1----:R-:W-:Y:S05]  /*15c10*/  @!P0 NANOSLEEP.SYNCS 0x989680 ;  /* 0x009896800000895d */ /* 0x002fea0003900000 */
[----:B------:R-:W1:Y:S02]  /*15c20*/  @!P0 SYNCS.PHASECHK.TRANS64 P0, [R5+URZ+0x22840], R7 ;  /* 0x02284007050085a7 */ /* 0x000e64000800007f */
[----:B-1----:R-:W-:Y:S05]  /*15c30*/  @!P0 BRA `(.L_x_602) ;  /* 0xfffffffc00f08947 */ /* 0x002fea000383ffff */
[----:B------:R-:W-:Y:S05]  /*15c40*/  BRA `(.L_x_713) ;  /* 0xffffffc4002c7947 */ /* 0x000fea000383ffff */
.L_x_605:
        /* <DEDUP_REMOVED lines=8> */
.L_x_608:
[----:B0-----:R0:W1:Y:S02]  /*15cd0*/  SYNCS.PHASECHK.TRANS64.TRYWAIT P0, [R2+URZ+0x22860], R5 ;  /* 0x02286005020075a7 */ /* 0x001064000800017f */
[----:B-1----:R-:W-:Y:S05]  /*15ce0*/  @!P0 NANOSLEEP.SYNCS 0x989680 ;  /* 0x009896800000895d */ /* 0x002fea0003900000 */
[----:B------:R-:W1:Y:S02]  /*15cf0*/  @!P0 SYNCS.PHASECHK.TRANS64 P0, [R2+URZ+0x22860], R5 ;  /* 0x02286005020085a7 */ /* 0x000e64000800007f */
[----:B-1----:R-:W-:Y:S05]  /*15d00*/  @!P0 BRA `(.L_x_608) ;  /* 0xfffffffc00f08947 */ /* 0x002fea000383ffff */
[----:B------:R-:W-:Y:S05]  /*15d10*/  BRA `(.L_x_715) ;  /* 0xffffffc800287947 */ /* 0x000fea000383ffff */
.L_x_617:
[----:B--2---:R2:W3:Y:S02]  /*15d20*/  SYNCS.PHASECHK.TRANS64.TRYWAIT P0, [R2+URZ+0x22840], R7 ;  /* 0x02284007020075a7 */ /* 0x0044e4000800017f */
[----:B---3--:R-:W-:Y:S05]  /*15d30*/  @!P0 NANOSLEEP.SYNCS 0x989680 ;  /* 0x009896800000895d */ /* 0x008fea0003900000 */
[----:B------:R-:W3:Y:S02]  /*15d40*/  @!P0 SYNCS.PHASECHK.TRANS64 P0, [R2+URZ+0x22840], R7 ;  /* 0x02284007020085a7 */ /* 0x000ee4000800007f */
[----:B---3--:R-:W-:Y:S05]  /*15d50*/  @!P0 BRA `(.L_x_617) ;  /* 0xfffffffc00f08947 */ /* 0x008fea000383ffff */
[----:B------:R-:W-:Y:S05]  /*15d60*/  BRA `(.L_x_716) ;  /* 0xffffffcc00b07947 */ /* 0x000fea000383ffff */
.L_x_619:
[----:B0-----:R0:W3:Y:S02]  /*15d70*/  SYNCS.PHASECHK.TRANS64.TRYWAIT P0, [R2+URZ+0x22860], R7 ;  /* 0x02286007020075a7 */ /* 0x0010e4000800017f */
[----:B---3--:R-:W-:Y:S05]  /*15d80*/  @!P0 NANOSLEEP.SYNCS 0x989680 ;  /* 0x009896800000895d */ /* 0x008fea0003900000 */
[----:B------:R-:W3:Y:S02]  /*15d90*/  @!P0 SYNCS.PHASECHK.TRANS64 P0, [R2+URZ+0x22860], R7 ;  /* 0x02286007020085a7 */ /* 0x000ee4000800007f */
[----:B---3--:R-:W-:Y:S05]  /*15da0*/  @!P0 BRA `(.L_x_619) ;  /* 0xfffffffc00f08947 */ /* 0x008fea000383ffff */
[----:B------:R-:W-:Y:S05]  /*15db0*/  BRA `(.L_x_717) ;  /* 0xffffffd000207947 */ /* 0x000fea000383ffff */
.L_x_624:
[----:B--2---:R2:W3:Y:S02]  /*15dc0*/  SYNCS.PHASECHK.TRANS64.TRYWAIT P0, [R3+URZ+0x22840], R7 ;  /* 0x02284007030075a7 */ /* 0x0044e4000800017f */
[----:B---3--:R-:W-:Y:S05]  /*15dd0*/  @!P0 NANOSLEEP.SYNCS 0x989680 ;  /* 0x009896800000895d */ /* 0x008fea0003900000 */
[----:B------:R-:W3:Y:S02]  /*15de0*/  @!P0 SYNCS.PHASECHK.TRANS64 P0, [R3+URZ+0x22840], R7 ;  /* 0x02284007030085a7 */ /* 0x000ee4000800007f */
[----:B---3--:R-:W-:Y:S05]  /*15df0*/  @!P0 BRA `(.L_x_624) ;  /* 0xfffffffc00f08947 */ /* 0x008fea000383ffff */
[----:B------:R-:W-:Y:S05]  /*15e00*/  BRA `(.L_x_718) ;  /* 0xffffffd4006c7947 */ /* 0x000fea000383ffff */
.L_x_626:
[----:B0-----:R0:W3:Y:S02]  /*15e10*/  SYNCS.PHASECHK.TRANS64.TRYWAIT P1, [R3+URZ+0x22860], R7 ;  /* 0x02286007030075a7 */ /* 0x0010e4000802017f */
[----:B---3--:R-:W-:Y:S05]  /*15e20*/  @!P1 NANOSLEEP.SYNCS 0x989680 ;  /* 0x009896800000995d */ /* 0x008fea0003900000 */
[----:B------:R-:W3:Y:S02]  /*15e30*/  @!P1 SYNCS.PHASECHK.TRANS64 P1, [R3+URZ+0x22860], R7 ;  /* 0x02286007030095a7 */ /* 0x000ee4000802007f */
[----:B---3--:R-:W-:Y:S05]  /*15e40*/  @!P1 BRA `(.L_x_626) ;  /* 0xfffffffc00f09947 */ /* 0x008fea000383ffff */
[----:B------:R-:W-:Y:S05]  /*15e50*/  BRA `(.L_x_719) ;  /* 0xffffffd400d87947 */ /* 0x000fea000383ffff */
.L_x_631:
[----:B---3--:R3:W4:Y:S02]  /*15e60*/  SYNCS.PHASECHK.TRANS64.TRYWAIT P0, [R3+URZ+0x22840], R7 ;  /* 0x02284007030075a7 */ /* 0x008724000800017f */
[----:B----4-:R-:W-:Y:S05]  /*15e70*/  @!P0 NANOSLEEP.SYNCS 0x989680 ;  /* 0x009896800000895d */ /* 0x010fea0003900000 */
[----:B------:R-:W4:Y:S02]  /*15e80*/  @!P0 SYNCS.PHASECHK.TRANS64 P0, [R3+URZ+0x22840], R7 ;  /* 0x02284007030085a7 */ /* 0x000f24000800007f */
[----:B----4-:R-:W-:Y:S05]  /*15e90*/  @!P0 BRA `(.L_x_631) ;  /* 0xfffffffc00f08947 */ /* 0x010fea000383ffff */
[----:B------:R-:W-:Y:S05]  /*15ea0*/  BRA `(.L_x_720) ;  /* 0xffffffdc00047947 */ /* 0x000fea000383ffff */
.L_x_633:
[----:B0-----:R0:W2:Y:S02]  /*15eb0*/  SYNCS.PHASECHK.TRANS64.TRYWAIT P1, [R3+URZ+0x22860], R7 ;  /* 0x02286007030075a7 */ /* 0x0010a4000802017f */
[----:B--2---:R-:W-:Y:S05]  /*15ec0*/  @!P1 NANOSLEEP.SYNCS 0x989680 ;  /* 0x009896800000995d */ /* 0x004fea0003900000 */
[----:B------:R-:W2:Y:S02]  /*15ed0*/  @!P1 SYNCS.PHASECHK.TRANS64 P1, [R3+URZ+0x22860], R7 ;  /* 0x02286007030095a7 */ /* 0x000ea4000802007f */
[----:B--2---:R-:W-:Y:S05]  /*15ee0*/  @!P1 BRA `(.L_x_633) ;  /* 0xfffffffc00f09947 */ /* 0x004fea000383ffff */
[----:B------:R-:W-:Y:S05]  /*15ef0*/  BRA `(.L_x_721) ;  /* 0xffffffdc00747947 */ /* 0x000fea000383ffff */
.L_x_638:
[----:B------:R-:W-:Y:S01]  /*15f00*/  BSSY B0, `(.L_x_722) ;  /* 0x0000008000007945 */ /* 0x000fe20003800000 */
[----:B0-----:R-:W-:Y:S01]  /*15f10*/  MOV R13, R16 ;  /* 0x00000010000d7202 */ /* 0x001fe20000000f00 */
[----:B------:R-:W-:Y:S02]  /*15f20*/  IMAD.MOV.U32 R12, RZ, RZ, RZ ;  /* 0x000000ffff0c7224 */ /* 0x000fe400078e00ff */
[----:B--2---:R-:W-:Y:S02]  /*15f30*/  IMAD.MOV.U32 R11, RZ, RZ, 0x1f ;  /* 0x0000001fff0b7424 */ /* 0x004fe400078e00ff */
[----:B------:R-:W-:-:S07]  /*15f40*/  IMAD.MOV.U32 R15, RZ, RZ, -0x1 ;  /* 0xffffffffff0f7424 */ /* 0x000fce00078e00ff */
[----:B-1-3--:R-:W-:Y:S05]  /*15f50*/  WARPSYNC.COLLECTIVE R15, `(.L_x_723) ;  /* 0x000000000f087348 */ /* 0x00afea0003c00000 */
[----:B------:R0:W2:Y:S02]  /*15f60*/  SHFL.IDX P6, R14, R13, R12, R11 ;  /* 0x0000000c0d0e7389 */ /* 0x0000a400000c000b */
[----:B0123--:R-:W-:Y:S01]  /*15f70*/  ENDCOLLECTIVE ;  /* 0x000000000000791b */ /* 0x00ffe20003800000 */
.L_x_723:
[----:B------:R-:W-:Y:S05]  /*15f80*/  BSYNC B0 ;  /* 0x0000000000007941 */ /* 0x000fea0003800000 */
.L_x_722:
[----:B------:R-:W-:Y:S01]  /*15f90*/  IMAD.MOV.U32 R13, RZ, RZ, R16 ;  /* 0x000000ffff0d7224 */ /* 0x000fe200078e0010 */
[----:B------:R-:W-:Y:S01]  /*15fa0*/  MOV R15, 0xffffffff ;  /* 0xffffffff000f7802 */ /* 0x000fe20000000f00 */
[----:B------:R-:W-:Y:S01]  /*15fb0*/  IMAD.MOV.U32 R12, RZ, RZ, 0x1 ;  /* 0x00000001ff0c7424 */ /* 0x000fe200078e00ff */
[----:B------:R-:W-:Y:S01]  /*15fc0*/  MOV R4, R14 ;  /* 0x0000000e00047202 */ /* 0x000fe20000000f00 */
[----:B------:R-:W-:-:S07]  /*15fd0*/  IMAD.MOV.U32 R11, RZ, RZ, 0x1f ;  /* 0x0000001fff0b7424 */ /* 0x000fce00078e00ff */
[----:B------:R-:W-:Y:S05]  /*15fe0*/  WARPSYNC.COLLECTIVE R15, `(.L_x_724) ;  /* 0x000000000f087348 */ /* 0x000fea0003c00000 */
[----:B------:R0:W1:Y:S02]  /*15ff0*/  SHFL.IDX P6, R14, R13, R12, R11 ;  /* 0x0000000c0d0e7389 */ /* 0x00006400000c000b */
[----:B01----:R-:W-:Y:S01]  /*16000*/  ENDCOLLECTIVE ;  /* 0x000000000000791b */ /* 0x003fe20003800000 */
.L_x_724:
[----:B------:R-:W-:Y:S01]  /*16010*/  IMAD.MOV.U32 R6, RZ, RZ, R14 ;  /* 0x000000ffff067224 */ /* 0x000fe200078e000e */
[----:B------:R-:W-:Y:S06]  /*16020*/  BRA `(.L_x_725) ;  /* 0xffffffe000647947 */ /* 0x000fec000383ffff */
.L_x_641:
[----:B------:R-:W-:Y:S01]  /*16030*/  BSSY B0, `(.L_x_726) ;  /* 0x0000008000007945 */ /* 0x000fe20003800000 */
[----:B-----5:R-:W-:Y:S01]  /*16040*/  IMAD.MOV.U32 R13, RZ, RZ, R17 ;  /* 0x000000ffff0d7224 */ /* 0x020fe200078e0011 */
[----:B--2---:R-:W-:Y:S01]  /*16050*/  MOV R11, RZ ;  /* 0x000000ff000b7202 */ /* 0x004fe20000000f00 */
[----:B------:R-:W-:Y:S02]  /*16060*/  IMAD.MOV.U32 R12, RZ, RZ, 0x1 ;  /* 0x00000001ff0c7424 */ /* 0x000fe400078e00ff */
[----:B------:R-:W-:-:S07]  /*16070*/  IMAD.MOV.U32 R15, RZ, RZ, -0x1 ;  /* 0xffffffffff0f7424 */ /* 0x000fce00078e00ff */
[----:B01-34-:R-:W-:Y:S05]  /*16080*/  WARPSYNC.COLLECTIVE R15, `(.L_x_727) ;  /* 0x000000000f087348 */ /* 0x01bfea0003c00000 */
[----:B------:R2:W0:Y:S02]  /*16090*/  SHFL.UP P6, R14, R13, R12, R11 ;  /* 0x0400000c0d0e7389 */ /* 0x00042400000c000b */
[----:B01234-:R-:W-:Y:S01]  /*160a0*/  ENDCOLLECTIVE ;  /* 0x000000000000791b */ /* 0x01ffe20003800000 */
.L_x_727:
[----:B------:R-:W-:Y:S05]  /*160b0*/  BSYNC B0 ;  /* 0x0000000000007941 */ /* 0x000fea0003800000 */
.L_x_726:
[----:B------:R-:W-:Y:S01]  /*160c0*/  ISETP.NE.AND P0, PT, R8, RZ, PT ;  /* 0x000000ff0800720c */ /* 0x000fe20003f05270 */
[----:B------:R-:W-:Y:S01]  /*160d0*/  IMAD.MOV.U32 R12, RZ, RZ, 0x2 ;  /* 0x00000002ff0c7424 */ /* 0x000fe200078e00ff */
[----:B------:R-:W-:Y:S01]  /*160e0*/  MOV R11, RZ ;  /* 0x000000ff000b7202 */ /* 0x000fe20000000f00 */
[----:B------:R-:W-:Y:S01]  /*160f0*/  IMAD.MOV.U32 R15, RZ, RZ, -0x1 ;  /* 0xffffffffff0f7424 */ /* 0x000fe200078e00ff */
[----:B------:R-:W-:Y:S02]  /*16100*/  SEL R14, R14, RZ, P0 ;  /* 0x000000ff0e0e7207 */ /* 0x000fe40000000000 */
[----:B------:R-:W-:-:S03]  /*16110*/  ISETP.GE.U32.AND P0, PT, R8, 0x2, PT ;  /* 0x000000020800780c */ /* 0x000fc60003f06070 */
[----:B------:R-:W-:-:S10]  /*16120*/  IMAD.IADD R13, R17, 0x1, R14 ;  /* 0x00000001110d7824 */ /* 0x000fd400078e020e */
[----:B------:R-:W-:Y:S05]  /*16130*/  WARPSYNC.COLLECTIVE R15, `(.L_x_728) ;  /* 0x000000000f087348 */ /* 0x000fea0003c00000 */
[----:B------:R0:W1:Y:S02]  /*16140*/  SHFL.UP P6, R14, R13, R12, R11 ;  /* 0x0400000c0d0e7389 */ /* 0x00006400000c000b */
[----:B01----:R-:W-:Y:S01]  /*16150*/  ENDCOLLECTIVE ;  /* 0x000000000000791b */ /* 0x003fe20003800000 */
.L_x_728:
        /* <DEDUP_REMOVED lines=8> */
.L_x_729:
        /* <DEDUP_REMOVED lines=8> */
.L_x_730:
[----:B------:R-:W-:Y:S01]  /*16260*/  IMAD.MOV.U32 R12, RZ, RZ, 0x10 ;  /* 0x00000010ff0c7424 */ /* 0x000fe200078e00ff */
[----:B------:R-:W-:Y:S02]  /*16270*/  SEL R14, R14, RZ, P0 ;  /* 0x000000ff0e0e7207 */ /* 0x000fe40000000000 */
[----:B------:R-:W-:Y:S02]  /*16280*/  ISETP.GE.U32.AND P0, PT, R8, 0x10, PT ;  /* 0x000000100800780c */ /* 0x000fe40003f06070 */
[----:B------:R-:W-:-:S05]  /*16290*/  IADD3 R7, R5, R14, RZ ;  /* 0x0000000e05077210 */ /* 0x000fca0007ffe0ff */
[----:B------:R-:W-:-:S07]  /*162a0*/  IMAD.MOV.U32 R13, RZ, RZ, R7 ;  /* 0x000000ffff0d7224 */ /* 0x000fce00078e0007 */
[----:B------:R-:W-:Y:S05]  /*162b0*/  WARPSYNC.COLLECTIVE R15, `(.L_x_731) ;  /* 0x000000000f087348 */ /* 0x000fea0003c00000 */
[----:B------:R0:W1:Y:S02]  /*162c0*/  SHFL.UP P6, R14, R13, R12, R11 ;  /* 0x0400000c0d0e7389 */ /* 0x00006400000c000b */
[----:B01----:R-:W-:Y:S01]  /*162d0*/  ENDCOLLECTIVE ;  /* 0x000000000000791b */ /* 0x003fe20003800000 */
.L_x_731:
[----:B------:R-:W-:Y:S02]  /*162e0*/  IMAD.MOV.U32 R12, RZ, RZ, 0x1f ;  /* 0x0000001fff0c7424 */ /* 0x000fe400078e00ff */
[----:B------:R-:W-:Y:S01]  /*162f0*/  IMAD.MOV.U32 R11, RZ, RZ, 0x1f ;  /* 0x0000001fff0b7424 */ /* 0x000fe200078e00ff */
[----:B------:R-:W-:-:S05]  /*16300*/  SEL R2, R14, RZ, P0 ;  /* 0x000000ff0e027207 */ /* 0x000fca0000000000 */
[----:B------:R-:W-:-:S05]  /*16310*/  IMAD.IADD R2, R7, 0x1, R2 ;  /* 0x0000000107027824 */ /* 0x000fca00078e0202 */
[----:B------:R-:W-:-:S07]  /*16320*/  MOV R13, R2 ;  /* 0x00000002000d7202 */ /* 0x000fce0000000f00 */
[----:B------:R-:W-:Y:S05]  /*16330*/  WARPSYNC.COLLECTIVE R15, `(.L_x_732) ;  /* 0x000000000f087348 */ /* 0x000fea0003c00000 */
[----:B------:R0:W1:Y:S02]  /*16340*/  SHFL.IDX P6, R14, R13, R12, R11 ;  /* 0x0000000c0d0e7389 */ /* 0x00006400000c000b */
[----:B01----:R-:W-:Y:S01]  /*16350*/  ENDCOLLECTIVE ;  /* 0x000000000000791b */ /* 0x003fe20003800000 */
.L_x_732:
[----:B------:R-:W-:Y:S05]  /*16360*/  BRA `(.L_x_733) ;  /* 0xffffffe000287947 */ /* 0x000fea000383ffff */
.L_x_646:
[----:B------:R-:W-:Y:S01]  /*16370*/  BSSY B0, `(.L_x_734) ;  /* 0x0000008000007945 */ /* 0x000fe20003800000 */
[----:B-----5:R-:W-:Y:S01]  /*16380*/  IMAD.MOV.U32 R13, RZ, RZ, R17 ;  /* 0x000000ffff0d7224 */ /* 0x020fe200078e0011 */
[----:B------:R-:W-:Y:S01]  /*16390*/  MOV R12, 0x1 ;  /* 0x00000001000c7802 */ /* 0x000fe20000000f00 */
[----:B--2---:R-:W-:Y:S02]  /*163a0*/  IMAD.MOV.U32 R11, RZ, RZ, RZ ;  /* 0x000000ffff0b7224 */ /* 0x004fe400078e00ff */
[----:B------:R-:W-:-:S07]  /*163b0*/  IMAD.MOV.U32 R15, RZ, RZ, -0x1 ;  /* 0xffffffffff0f7424 */ /* 0x000fce00078e00ff */
[----:B0-----:R-:W-:Y:S05]  /*163c0*/  WARPSYNC.COLLECTIVE R15, `(.L_x_735) ;  /* 0x000000000f087348 */ /* 0x001fea0003c00000 */
[----:B------:R1:W2:Y:S02]  /*163d0*/  SHFL.UP P6, R14, R13, R12, R11 ;  /* 0x0400000c0d0e7389 */ /* 0x0002a400000c000b */
[----:B012---:R-:W-:Y:S01]  /*163e0*/  ENDCOLLECTIVE ;  /* 0x000000000000791b */ /* 0x007fe20003800000 */
.L_x_735:
[----:B------:R-:W-:Y:S05]  /*163f0*/  BSYNC B0 ;  /* 0x0000000000007941 */ /* 0x000fea0003800000 */
.L_x_734:
[----:B------:R-:W-:Y:S01]  /*16400*/  ISETP.NE.AND P0, PT, R8, RZ, PT ;  /* 0x000000ff0800720c */ /* 0x000fe20003f05270 */
[----:B------:R-:W-:Y:S01]  /*16410*/  IMAD.MOV.U32 R11, RZ, RZ, RZ ;  /* 0x000000ffff0b7224 */ /* 0x000fe200078e00ff */
[----:B------:R-:W-:Y:S01]  /*16420*/  MOV R12, 0x2 ;  /* 0x00000002000c7802 */ /* 0x000fe20000000f00 */
[----:B------:R-:W-:Y:S01]  /*16430*/  IMAD.MOV.U32 R15, RZ, RZ, -0x1 ;  /* 0xffffffffff0f7424 */ /* 0x000fe200078e00ff */
[----:B------:R-:W-:Y:S02]  /*16440*/  SEL R14, R14, RZ, P0 ;  /* 0x000000ff0e0e7207 */ /* 0x000fe40000000000 */
[----:B------:R-:W-:-:S03]  /*16450*/  ISETP.GE.U32.AND P0, PT, R8, 0x2, PT ;  /* 0x000000020800780c */ /* 0x000fc60003f06070 */
[----:B------:R-:W-:-:S10]  /*16460*/  IMAD.IADD R13, R17, 0x1, R14 ;  /* 0x00000001110d7824 */ /* 0x000fd400078e020e */
[----:B------:R-:W-:Y:S05]  /*16470*/  WARPSYNC.COLLECTIVE R15, `(.L_x_736) ;  /* 0x000000000f087348 */ /* 0x000fea0003c00000 */
[----:B------:R0:W1:Y:S02]  /*16480*/  SHFL.UP P6, R14, R13, R12, R11 ;  /* 0x0400000c0d0e7389 */ /* 0x00006400000c000b */
[----:B01----:R-:W-:Y:S01]  /*16490*/  ENDCOLLECTIVE ;  /* 0x000000000000791b */ /* 0x003fe20003800000 */
.L_x_736:
        /* <DEDUP_REMOVED lines=8> */
.L_x_737:
        /* <DEDUP_REMOVED lines=8> */
.L_x_738:
        /* <DEDUP_REMOVED lines=8> */
.L_x_739:
[----:B------:R-:W-:Y:S02]  /*16620*/  IMAD.MOV.U32 R12, RZ, RZ, 0x1f ;  /* 0x0000001fff0c7424 */ /* 0x000fe400078e00ff */
[----:B------:R-:W-:Y:S01]  /*16630*/  IMAD.MOV.U32 R11, RZ, RZ, 0x1f ;  /* 0x0000001fff0b7424 */ /* 0x000fe200078e00ff */
[----:B------:R-:W-:-:S04]  /*16640*/  SEL R2, R14, RZ, P0 ;  /* 0x000000ff0e027207 */ /* 0x000fc80000000000 */
[----:B------:R-:W-:-:S05]  /*16650*/  IADD3 R2, R7, R2, RZ ;  /* 0x0000000207027210 */ /* 0x000fca0007ffe0ff */
[----:B------:R-:W-:-:S07]  /*16660*/  IMAD.MOV.U32 R13, RZ, RZ, R2 ;  /* 0x000000ffff0d7224 */ /* 0x000fce00078e0002 */
[----:B------:R-:W-:Y:S05]  /*16670*/  WARPSYNC.COLLECTIVE R15, `(.L_x_740) ;  /* 0x000000000f087348 */ /* 0x000fea0003c00000 */
[----:B------:R0:W1:Y:S02]  /*16680*/  SHFL.IDX P6, R14, R13, R12, R11 ;  /* 0x0000000c0d0e7389 */ /* 0x00006400000c000b */
[----:B01----:R-:W-:Y:S01]  /*16690*/  ENDCOLLECTIVE ;  /* 0x000000000000791b */ /* 0x003fe20003800000 */
.L_x_740:
[----:B------:R-:W-:Y:S05]  /*166a0*/  BRA `(.L_x_741) ;  /* 0xffffffe0000c7947 */ /* 0x000fea000383ffff */
.L_x_648:
[----:B------:R-:W-:Y:S01]  /*166b0*/  BSSY B0, `(.L_x_742) ;  /* 0x0000006000007945 */ /* 0x000fe20003800000 */
[----:B------:R-:W-:Y:S02]  /*166c0*/  PLOP3.LUT P6, PT, P6, PT, PT, 0x8, 0x0 ;  /* 0x000000000000781c */ /* 0x000fe400037ce170 */
[----:B------:R-:W-:-:S11]  /*166d0*/  MOV R15, 0xffffffff ;  /* 0xffffffff000f7802 */ /* 0x000fd60000000f00 */
[----:B0-2---:R-:W-:Y:S05]  /*166e0*/  WARPSYNC.COLLECTIVE R15, `(.L_x_743) ;  /* 0x000000000f087348 */ /* 0x005fea0003c00000 */
[----:B------:R-:W-:Y:S01]  /*166f0*/  VOTE.ANY R14, PT, P6 ;  /* 0x00000000000e7806 */ /* 0x000fe200030e0100 */
[----:B0-2---:R-:W-:Y:S06]  /*16700*/  ENDCOLLECTIVE ;  /* 0x000000000000791b */ /* 0x005fec0003800000 */
.L_x_743:
[----:B------:R-:W-:Y:S05]  /*16710*/  BSYNC B0 ;  /* 0x0000000000007941 */ /* 0x000fea0003800000 */
.L_x_742:
[----:B------:R-:W-:Y:S01]  /*16720*/  IMAD.MOV.U32 R3, RZ, RZ, R14 ;  /* 0x000000ffff037224 */ /* 0x000fe200078e000e */
[----:B------:R-:W-:Y:S01]  /*16730*/  MOV R11, 0x1f ;  /* 0x0000001f000b7802 */ /* 0x000fe20000000f00 */
[----:B------:R-:W-:Y:S02]  /*16740*/  IMAD.MOV.U32 R13, RZ, RZ, R17 ;  /* 0x000000ffff0d7224 */ /* 0x000fe400078e0011 */
[----:B------:R-:W0:Y:S01]  /*16750*/  POPC R5, R3 ;  /* 0x0000000300057309 */ /* 0x000e220000000000 */
[----:B------:R-:W-:Y:S02]  /*16760*/  IMAD.MOV.U32 R15, RZ, RZ, -0x1 ;  /* 0xffffffffff0f7424 */ /* 0x000fe400078e00ff */
[----:B0-----:R-:W-:-:S07]  /*16770*/  IMAD.MOV.U32 R12, RZ, RZ, R5 ;  /* 0x000000ffff0c7224 */ /* 0x001fce00078e0005 */
[----:B------:R-:W-:Y:S05]  /*16780*/  WARPSYNC.COLLECTIVE R15, `(.L_x_744) ;  /* 0x000000000f087348 */ /* 0x000fea0003c00000 */
[----:B------:R0:W1:Y:S02]  /*16790*/  SHFL.IDX P6, R14, R13, R12, R11 ;  /* 0x0000000c0d0e7389 */ /* 0x00006400000c000b */
[----:B01----:R-:W-:Y:S01]  /*167a0*/  ENDCOLLECTIVE ;  /* 0x000000000000791b */ /* 0x003fe20003800000 */
.L_x_744:
[----:B------:R-:W-:Y:S01]  /*167b0*/  IMAD.MOV.U32 R17, RZ, RZ, R14 ;  /* 0x000000ffff117224 */ /* 0x000fe200078e000e */
[----:B------:R-:W-:Y:S06]  /*167c0*/  BRA `(.L_x_745) ;  /* 0xffffffdc00fc7947 */ /* 0x000fec000383ffff */
.L_x_650:
[----:B------:R-:W-:Y:S01]  /*167d0*/  BSSY B0, `(.L_x_746) ;  /* 0x0000007000007945 */ /* 0x000fe20003800000 */
[----:B------:R-:W-:Y:S01]  /*167e0*/  IMAD.MOV.U32 R13, RZ, RZ, R2 ;  /* 0x000000ffff0d7224 */ /* 0x000fe200078e0002 */
[----:B--2---:R-:W-:Y:S01]  /*167f0*/  MOV R11, 0x1f ;  /* 0x0000001f000b7802 */ /* 0x004fe20000000f00 */
[----:B------:R-:W-:-:S07]  /*16800*/  IMAD.MOV.U32 R15, RZ, RZ, -0x1 ;  /* 0xffffffffff0f7424 */ /* 0x000fce00078e00ff */
[----:B01-3--:R-:W-:Y:S05]  /*16810*/  WARPSYNC.COLLECTIVE R15, `(.L_x_747) ;  /* 0x000000000f087348 */ /* 0x00bfea0003c00000 */
[----:B------:R2:W4:Y:S02]  /*16820*/  SHFL.IDX P6, R14, R13, R12, R11 ;  /* 0x0000000c0d0e7389 */ /* 0x00052400000c000b */
[----:B01234-:R-:W-:Y:S01]  /*16830*/  ENDCOLLECTIVE ;  /* 0x000000000000791b */ /* 0x01ffe20003800000 */
.L_x_747:
[----:B------:R-:W-:Y:S05]  /*16840*/  BSYNC B0 ;  /* 0x0000000000007941 */ /* 0x000fea0003800000 */
.L_x_746:
[----:B------:R-:W-:Y:S05]  /*16850*/  BRA `(.L_x_649) ;  /* 0xffffffdc00f47947 */ /* 0x000fea000383ffff */
.L_x_654:
[----:B0-----:R0:W1:Y:S02]  /*16860*/  SYNCS.PHASECHK.TRANS64.TRYWAIT P0, [R0+URZ+0x22820], R3 ;  /* 0x02282003000075a7 */ /* 0x001064000800017f */
[----:B-1----:R-:W-:Y:S05]  /*16870*/  @!P0 NANOSLEEP.SYNCS 0x989680 ;  /* 0x009896800000895d */ /* 0x002fea0003900000 */
[----:B------:R-:W1:Y:S02]  /*16880*/  @!P0 SYNCS.PHASECHK.TRANS64 P0, [R0+URZ+0x22820], R3 ;  /* 0x02282003000085a7 */ /* 0x000e64000800007f */
[----:B-1----:R-:W-:Y:S05]  /*16890*/  @!P0 BRA `(.L_x_654) ;  /* 0xfffffffc00f08947 */ /* 0x002fea000383ffff */
[----:B------:R-:W-:Y:S05]  /*168a0*/  BRA `(.L_x_748) ;  /* 0xffffffe000d87947 */ /* 0x000fea000383ffff */
.L_x_655:
[----:B------:R-:W1:Y:S01]  /*168b0*/  S2R R2, SR_TID.X ;  /* 0x0000000000027919 */ /* 0x000e620000002100 */
[----:B------:R-:W-:Y:S01]  /*168c0*/  BSSY B0, `(.L_x_749) ;  /* 0x000000a000007945 */ /* 0x000fe20003800000 */
[----:B------:R-:W-:Y:S01]  /*168d0*/  IMAD.MOV.U32 R12, RZ, RZ, RZ ;  /* 0x000000ffff0c7224 */ /* 0x000fe200078e00ff */
[----:B--2---:R-:W-:Y:S01]  /*168e0*/  MOV R11, 0x1f ;  /* 0x0000001f000b7802 */ /* 0x004fe20000000f00 */
[----:B------:R-:W-:Y:S01]  /*168f0*/  IMAD.MOV.U32 R15, RZ, RZ, -0x1 ;  /* 0xffffffffff0f7424 */ /* 0x000fe200078e00ff */
[----:B-1----:R-:W-:-:S04]  /*16900*/  SHF.R.U32.HI R2, RZ, 0x5, R2 ;  /* 0x00000005ff027819 */ /* 0x002fc80000011602 */
[----:B------:R-:W-:-:S05]  /*16910*/  LOP3.LUT R2, R2, 0x3, RZ, 0xc0, !PT ;  /* 0x0000000302027812 */ /* 0x000fca00078ec0ff */
[----:B------:R-:W-:-:S07]  /*16920*/  IMAD.MOV.U32 R13, RZ, RZ, R2 ;  /* 0x000000ffff0d7224 */ /* 0x000fce00078e0002 */
[----:B0-----:R-:W-:Y:S05]  /*16930*/  WARPSYNC.COLLECTIVE R15, `(.L_x_750) ;  /* 0x000000000f087348 */ /* 0x001fea0003c00000 */
[----:B------:R1:W2:Y:S02]  /*16940*/  SHFL.IDX P6, R14, R13, R12, R11 ;  /* 0x0000000c0d0e7389 */ /* 0x0002a400000c000b */
[----:B012---:R-:W-:Y:S01]  /*16950*/  ENDCOLLECTIVE ;  /* 0x000000000000791b */ /* 0x007fe20003800000 */
.L_x_750:
[----:B------:R-:W-:Y:S05]  /*16960*/  BSYNC B0 ;  /* 0x0000000000007941 */ /* 0x000fea0003800000 */
.L_x_749:
[----:B------:R-:W-:Y:S05]  /*16970*/  BRA `(.L_x_751) ;  /* 0xffffffe000c07947 */ /* 0x000fea000383ffff */
.L_x_656:
[----:B------:R-:W-:Y:S01]  /*16980*/  BSSY B0, `(.L_x_752) ;  /* 0x0000006000007945 */ /* 0x000fe20003800000 */
[----:B------:R-:W-:-:S07]  /*16990*/  IMAD.MOV.U32 R15, RZ, RZ, -0x1 ;  /* 0xffffffffff0f7424 */ /* 0x000fce00078e00ff */
[----:B012---:R-:W-:Y:S05]  /*169a0*/  WARPSYNC.COLLECTIVE R15, `(.L_x_753) ;  /* 0x000000000f0c7348 */ /* 0x007fea0003c00000 */
[----:B------:R-:W-:Y:S02]  /*169b0*/  ELECT P6, UR62, PT ;  /* 0x00000000003e782f */ /* 0x000fe400038c0000 */
[----:B------:R-:W-:Y:S01]  /*169c0*/  MOV R14, UR62 ;  /* 0x0000003e000e7c02 */ /* 0x000fe20008000f00 */
[----:B012---:R-:W-:Y:S10]  /*169d0*/  ENDCOLLECTIVE ;  /* 0x000000000000791b */ /* 0x007ff40003800000 */
.L_x_753:
[----:B------:R-:W-:Y:S05]  /*169e0*/  BSYNC B0 ;  /* 0x0000000000007941 */ /* 0x000fea0003800000 */
.L_x_752:
[----:B------:R-:W-:Y:S05]  /*169f0*/  BRA `(.L_x_754) ;  /* 0xffffffe000b47947 */ /* 0x000fea000383ffff */
.L_x_658:
[----:B0-----:R0:W1:Y:S02]  /*16a00*/  SYNCS.PHASECHK.TRANS64.TRYWAIT P0, [R6+URZ], R5 ;  /* 0x00000005060075a7 */ /* 0x001064000800017f */
[----:B-1----:R-:W-:Y:S05]  /*16a10*/  @!P0 NANOSLEEP.SYNCS 0x989680 ;  /* 0x009896800000895d */ /* 0x002fea0003900000 */
[----:B------:R-:W1:Y:S02]  /*16a20*/  @!P0 SYNCS.PHASECHK.TRANS64 P0, [R6+URZ], R5 ;  /* 0x00000005060085a7 */ /* 0x000e64000800007f */
[----:B-1----:R-:W-:Y:S05]  /*16a30*/  @!P0 BRA `(.L_x_658) ;  /* 0xfffffffc00f08947 */ /* 0x002fea000383ffff */
[----:B------:R-:W-:Y:S05]  /*16a40*/  BRA `(.L_x_755) ;  /* 0xffffffe000f07947 */ /* 0x000fea000383ffff */
.L_x_659:
[----:B-1----:R1:W3:Y:S02]  /*16a50*/  SYNCS.PHASECHK.TRANS64.TRYWAIT P0, [R7+URZ], R2 ;  /* 0x00000002070075a7 */ /* 0x0022e4000800017f */
[----:B---3--:R-:W-:Y:S05]  /*16a60*/  @!P0 NANOSLEEP.SYNCS 0x989680 ;  /* 0x009896800000895d */ /* 0x008fea0003900000 */
[----:B------:R-:W3:Y:S02]  /*16a70*/  @!P0 SYNCS.PHASECHK.TRANS64 P0, [R7+URZ], R2 ;  /* 0x00000002070085a7 */ /* 0x000ee4000800007f */
[----:B---3--:R-:W-:Y:S05]  /*16a80*/  @!P0 BRA `(.L_x_659) ;  /* 0xfffffffc00f08947 */ /* 0x008fea000383ffff */
[----:B------:R-:W-:Y:S05]  /*16a90*/  BRA `(.L_x_756) ;  /* 0xffffffe000e47947 */ /* 0x000fea000383ffff */
.L_x_661:
[----:B---3--:R3:W4:Y:S02]  /*16aa0*/  SYNCS.PHASECHK.TRANS64.TRYWAIT P0, [R4+URZ], R5 ;  /* 0x00000005040075a7 */ /* 0x008724000800017f */
[----:B----4-:R-:W-:Y:S05]  /*16ab0*/  @!P0 NANOSLEEP.SYNCS 0x989680 ;  /* 0x009896800000895d */ /* 0x010fea0003900000 */
[----:B------:R-:W4:Y:S02]  /*16ac0*/  @!P0 SYNCS.PHASECHK.TRANS64 P0, [R4+URZ], R5 ;  /* 0x00000005040085a7 */ /* 0x000f24000800007f */
[----:B----4-:R-:W-:Y:S05]  /*16ad0*/  @!P0 BRA `(.L_x_661) ;  /* 0xfffffffc00f08947 */ /* 0x010fea000383ffff */
[----:B------:R-:W-:Y:S05]  /*16ae0*/  BRA `(.L_x_757) ;  /* 0xffffffe000ec7947 */ /* 0x000fea000383ffff */
.L_x_758:
        /* <DEDUP_REMOVED lines=9> */
.L_x_4717:


//--------------------- .text._ZN7cutlass13device_kernelIN5flash11enable_sm90INS1_16FlashAttnFwdSm90INS1_25CollectiveMainloopFwdSm90ILi2EN4cute5tupleIJNS5_1CILi1EEES8_S8_EEENS6_IJNS7_ILi128EEENS7_ILi96EEENS7_ILi64EEEEEELi256ENS_6half_tEfNS_4arch4Sm90ELb0ELb0ELb1ELb1ELb0ELb0ELb1ELb1ELb0ELb0ELb0ELb0EEENS1_21CollectiveEpilogueFwdINS6_IJSA_NS7_ILi256EEESB_EEES9_SE_SG_Li256ELb1ELb0ELb0ELb0EEENS1_36VarlenDynamicPersistentTileSchedulerILi128ELi96ELi256ELi32ELb0ELb0ELb1ELb0ELb1ELb1EEEEEEEEEvNT_6ParamsE --------------------------
	.section	.text._ZN7cutlass13device_kernelIN5flash11enable_sm90INS1_16FlashAttnFwdSm90INS1_25CollectiveMainloopFwdSm90ILi2EN4cute5tupleIJNS5_1CILi1EEES8_S8_EEENS6_IJNS7_ILi128EEENS7_ILi96EEENS7_ILi64EEEEEELi256ENS_6half_tEfNS_4arch4Sm90ELb0ELb0ELb1ELb1ELb0ELb0ELb1ELb1ELb0ELb0ELb0ELb0EEENS1_21CollectiveEpilogueFwdINS6_IJSA_NS7_ILi256EEESB_EEES9_SE_SG_Li256ELb1ELb0ELb0ELb0EEENS1_36VarlenDynamicPersistentTileSchedulerILi128ELi96ELi256ELi32ELb0ELb0ELb1ELb0ELb1ELb1EEEEEEEEEvNT_6ParamsE,"ax",@progbits
	.align	128
.text._ZN7cutlass13device_kernelIN5flash11enable_sm90INS1_16FlashAttnFwdSm90INS1_25CollectiveMainloopFwdSm90ILi2EN4cute5tupleIJNS5_1CILi1EEES8_S8_EEENS6_IJNS7_ILi128EEENS7_ILi96EEENS7_ILi64EEEEEELi256ENS_6half_tEfNS_4arch4Sm90ELb0ELb0ELb1ELb1ELb0ELb0ELb1ELb1ELb0ELb0ELb0ELb0EEENS1_21CollectiveEpilogueFwdINS6_IJSA_NS7_ILi256EEESB_EEES9_SE_SG_Li256ELb1ELb0ELb0ELb0EEENS1_36VarlenDynamicPersistentTileSchedulerILi128ELi96ELi256ELi32ELb0ELb0ELb1ELb0ELb1ELb1EEEEEEEEEvNT_6ParamsE:
        .type           _ZN7cutlass13device_kernelIN5flash11enable_sm90INS1_16FlashAttnFwdSm90INS1_25CollectiveMainloopFwdSm90ILi2EN4cute5tupleIJNS5_1CILi1EEES8_S8_EEENS6_IJNS7_ILi128EEENS7_ILi96EEENS7_ILi64EEEEEELi256ENS_6half_tEfNS_4arch4Sm90ELb0ELb0ELb1ELb1ELb0ELb0ELb1ELb1ELb0ELb0ELb0ELb0EEENS1_21CollectiveEpilogueFwdINS6_IJSA_NS7_ILi256EEESB_EEES9_SE_SG_Li256ELb1ELb0ELb0ELb0EEENS1_36VarlenDynamicPersistentTileSchedulerILi128ELi96ELi256ELi32ELb0ELb0ELb1ELb0ELb1ELb1EEEEEEEEEvNT_6ParamsE,@function
        .size           _ZN7cutlass13device_kernelIN5flash11enable_sm90INS1_16FlashAttnFwdSm90INS1_25CollectiveMainloopFwdSm90ILi2EN4cute5tupleIJNS5_1CILi1EEES8_S8_EEENS6_IJNS7_ILi128EEENS7_ILi96EEENS7_ILi64EEEEEELi256ENS_6half_tEfNS_4arch4Sm90ELb0ELb0ELb1ELb1ELb0ELb0ELb1ELb1ELb0ELb0ELb0ELb0EEENS1_21CollectiveEpilogueFwdINS6_IJSA_NS7_ILi256EEESB_EEES9_SE_SG_Li256ELb1ELb0ELb0ELb0EEENS1_36VarlenDynamicPersistentTileSchedulerILi128ELi96ELi256ELi32ELb0ELb0ELb1ELb0ELb1ELb1EEEEEEEEEvNT_6ParamsE,(.L_x_4718 - _ZN7cutlass13device_kernelIN5flash11enable_sm90INS1_16FlashAttnFwdSm90INS1_25CollectiveMainloopFwdSm90ILi2EN4cute5tupleIJNS5_1CILi1EEES8_S8_EEENS6_IJNS7_ILi128EEENS7_ILi96EEENS7_ILi64EEEEEELi256ENS_6half_tEfNS_4arch4Sm90ELb0ELb0ELb1ELb1ELb0ELb0ELb1ELb1ELb0ELb0ELb0ELb0EEENS1_21CollectiveEpilogueFwdINS6_IJSA_NS7_ILi256EEESB_EEES9_SE_SG_Li256ELb1ELb0ELb0ELb0EEENS1_36VarlenDynamicPersistentTileSchedulerILi128ELi96ELi256ELi32ELb0ELb0ELb1ELb0ELb1ELb1EEEEEEEEEvNT_6ParamsE)
        .other          _ZN7cutlass13device_kernelIN5flash11enable_sm90INS1_16FlashAttnFwdSm90INS1_25CollectiveMainloopFwdSm90ILi2EN4cute5tupleIJNS5_1CILi1EEES8_S8_EEENS6_IJNS7_ILi128EEENS7_ILi96EEENS7_ILi64EEEEEELi256ENS_6half_tEfNS_4arch4Sm90ELb0ELb0ELb1ELb1ELb0ELb0ELb1ELb1ELb0ELb0ELb0ELb0EEENS1_21CollectiveEpilogueFwdINS6_IJSA_NS7_ILi256EEESB_EEES9_SE_SG_Li256ELb1ELb0ELb0ELb0EEENS1_36VarlenDynamicPersistentTileSchedulerILi128ELi96ELi256ELi32ELb0ELb0ELb1ELb0ELb1ELb1EEEEEEEEEvNT_6ParamsE,@"STO_CUDA_ENTRY STV_DEFAULT"
_ZN7cutlass13device_kernelIN5flash11enable_sm90INS1_16FlashAttnFwdSm90INS1_25CollectiveMainloopFwdSm90ILi2EN4cute5tupleIJNS5_1CILi1EEES8_S8_EEENS6_IJNS7_ILi128EEENS7_ILi96EEENS7_ILi64EEEEEELi256ENS_6half_tEfNS_4arch4Sm90ELb0ELb0ELb1ELb1ELb0ELb0ELb1ELb1ELb0ELb0ELb0ELb0EEENS1_21CollectiveEpilogueFwdINS6_IJSA_NS7_ILi256EEESB_EEES9_SE_SG_Li256ELb1ELb0ELb0ELb0EEENS1_36VarlenDynamicPersistentTileSchedulerILi128ELi96ELi256ELi32ELb0ELb0ELb1ELb0ELb1ELb1EEEEEEEEEvNT_6ParamsE:
        /* <DEDUP_REMOVED lines=23> */
[----:B0-----:R-:W-:Y:S01]  /*0170*/  NOP ;  /* 0x0000000000007918 */ /* 0x001fe20000000000 */
.L_x_760:
[----:B------:R-:W-:Y:S05]  /*0180*/  BSYNC B0 ;  /* 0x0000000000007941 */ /* 0x000fea0003800000 */
.L_x_759:
        /* <DEDUP_REMOVED lines=21> */
[----:B0-----:R0:W1:Y:S01]  /*02e0*/  @UP1 SYNCS.EXCH.64 URZ, [UR8+0x32400], UR4 ;  /* 0x03240004083f15b2 */ /* 0x0010620008000100 */
[----:B------:R0:W2:Y:S04]  /*02f0*/  @UP2 SYNCS.EXCH.64 URZ, [UR8+0x32410], UR4 ;  /* 0x03241004083f25b2 */ /* 0x0000a80008000100 */
[----:B------:R0:W3:Y:S01]  /*0300*/  @UP3 SYNCS.EXCH.64 URZ, [UR8+0x32420], UR6 ;  /* 0x03242006083f35b2 */ /* 0x0000e20008000100 */
        /* <DEDUP_REMOVED lines=18> */
[----:B----4-:R-:W-:Y:S01]  /*0430*/  NOP ;  /* 0x0000000000007918 */ /* 0x010fe20000000000 */
.L_x_761:
[----:B------:R-:W4:Y:S01]  /*0440*/  SHFL.IDX PT, R2, R0, RZ, 0x1f ;  /* 0x00001fff00027589 */ /* 0x000f2200000e0000 */
[----:B------:R-:W-:Y:S01]  /*0450*/  NOP ;  /* 0x0000000000007918 */ /* 0x000fe20000000000 */
[----:B----4-:R-:W-:-:S13]  /*0460*/  ISETP.NE.AND P0, PT, R2, RZ, PT ;  /* 0x000000ff0200720c */ /* 0x010fda0003f05270 */
        /* <DEDUP_REMOVED lines=19> */
.L_x_762:
[----:B------:R-:W4:Y:S01]  /*05a0*/  SHFL.IDX PT, R2, R0, RZ, 0x1f ;  /* 0x00001fff00027589 */ /* 0x000f2200000e0000 */
[----:B------:R-:W-:Y:S01]  /*05b0*/  NOP ;  /* 0x0000000000007918 */ /* 0x000fe20000000000 */
[----:B----4-:R-:W-:-:S13]  /*05c0*/  ISETP.NE.AND P0, PT, R2, RZ, PT ;  /* 0x000000ff0200720c */ /* 0x010fda0003f05270 */
        /* <DEDUP_REMOVED lines=14> */
[----:B----4-:R-:W-:Y:S01]  /*06b0*/  NOP ;  /* 0x0000000000007918 */ /* 0x010fe20000000000 */
.L_x_763:
        /* <DEDUP_REMOVED lines=22> */
.L_x_764:
        /* <DEDUP_REMOVED lines=22> */
.L_x_765:
[----:B0-----:R-:W-:Y:S01]  /*0980*/  UMOV UR4, 0x1 ;  /* 0x0000000100047882 */ /* 0x001fe20000000000 */
[----:B------:R-:W-:Y:S01]  /*0990*/  PLOP3.LUT P0, PT, PT, PT, UP0, 0x80, 0x0 ;  /* 0x000000000000781c */ /* 0x000fe20003f0f008 */
[----:B------:R-:W-:Y:S01]  /*09a0*/  USEL UR4, UR4, 0x2, !UP0 ;  /* 0x0000000204047887 */ /* 0x000fe2000c000000 */
[----:B------:R-:W-:Y:S01]  /*09b0*/  NOP ;  /* 0x0000000000007918 */ /* 0x000fe20000000000 */
[----:B------:R-:W-:-:S04]  /*09c0*/  ULDC.64 UR60, c[0x0][0x208] ;  /* 0x00008200003c7ab9 */ /* 0x000fc80000000a00 */
[----:B------:R-:W-:-:S05]  /*09d0*/  IMAD.U32 R2, RZ, RZ, UR4 ;  /* 0x00000004ff027e24 */ /* 0x000fca000f8e00ff */
[----:B------:R0:W-:Y:S01]  /*09e0*/  STL [R1+0x2c], R2 ;  /* 0x00002c0201007387 */ /* 0x0001e20000100800 */
[----:B-123--:R-:W-:Y:S06]  /*09f0*/  BAR.SYNC.DEFER_BLOCKING 0x0 ;  /* 0x0000000000007b1d */ /* 0x00efec0000010000 */
[----:B------:R-:W-:Y:S05]  /*0a00*/  @!P0 BRA `(.L_x_766) ;  /* 0x0000009400f08947 */ /* 0x000fea0003800000 */
.L_x_767:
[----:B------:R-:W-:-:S08]  /*0a10*/  NOP ;  /* 0x0000000000007918 */ /* 0x000fd00000000000 */
[----:B------:R-:W1:Y:S02]  /*0a20*/  USETMAXREG.TRY_ALLOC.CTAPOOL UP0, 0xf0 ;  /* 0x000000f0000079c8 */ /* 0x000e640008000600 */
[----:B-1----:R-:W-:-:S13]  /*0a30*/  PLOP3.LUT P0, PT, PT, PT, UP0, 0x80, 0x0 ;  /* 0x000000000000781c */ /* 0x002fda0003f0f008 */
[----:B------:R-:W-:Y:S05]  /*0a40*/  @!P0 BRA `(.L_x_767) ;  /* 0xfffffffc00f08947 */ /* 0x000fea000383ffff */
[----:B------:R-:W1:Y:S01]  /*0a50*/  S2R R0, SR_TID.X ;  /* 0x0000000000007919 */ /* 0x000e620000002100 */
[----:B------:R-:W2:Y:S01]  /*0a60*/  S2UR UR5, SR_CgaCtaId ;  /* 0x00000000000579c3 */ /* 0x000ea20000008800 */
[----:B------:R-:W-:-:S07]  /*0a70*/  UMOV UR4, 0x400 ;  /* 0x0000040000047882 */ /* 0x000fce0000000000 */
[----:B------:R-:W-:Y:S06]  /*0a80*/  BAR.ARV 0x8, 0x120 ;  /* 0x0204800000007b1d */ /* 0x000fec0000002000 */
[----:B--2---:R-:W-:Y:S01]  /*0a90*/  ULEA UR4, UR5, UR4, 0x18 ;  /* 0x0000000405047291 */ /* 0x004fe2000f8ec03f */
[----:B-1----:R-:W-:-:S04]  /*0aa0*/  SHF.R.U32.HI R0, RZ, 0x7, R0 ;  /* 0x00000007ff007819 */ /* 0x002fc80000011600 */
[----:B------:R-:W-:-:S13]  /*0ab0*/  ISETP.NE.AND P0, PT, R0, 0x1, PT ;  /* 0x000000010000780c */ /* 0x000fda0003f05270 */
[----:B------:R-:W-:Y:S08]  /*0ac0*/  @!P0 BAR.ARV 0x9, 0x100 ;  /* 0x0244000000008b1d */ /* 0x000ff00000002000 */
[----:B------:R-:W-:Y:S06]  /*0ad0*/  BAR.SYNC.DEFER_BLOCKING 0x5, 0x120 ;  /* 0x0144800000007b1d */ /* 0x000fec0000010000 */
[----:B------:R-:W1:Y:S01]  /*0ae0*/  LDS.128 R12, [UR4+0x324d0] ;  /* 0x0324d004ff0c7984 */ /* 0x000e620008000c00 */
[----:B------:R-:W-:Y:S01]  /*0af0*/  ULDC UR4, c[0x0][0xd14] ;  /* 0x0003450000047ab9 */ /* 0x000fe20000000800 */
[----:B------:R-:W-:Y:S06]  /*0b00*/  BAR.ARV 0x4, 0x120 ;  /* 0x0104800000007b1d */ /* 0x000fec0000002000 */
[----:B-1----:R-:W-:-:S13]  /*0b10*/  ISETP.GE.AND P0, PT, R15, UR4, PT ;  /* 0x000000040f007c0c */ /* 0x002fda000bf06270 */
[----:B------:R-:W-:Y:S05]  /*0b20*/  @P0 EXIT ;  /* 0x000000000000094d */ /* 0x000fea0003800000 */
[----:B0-----:R-:W2:Y:S01]  /*0b30*/  LDL R2, [R1+0x2c] ;  /* 0x00002c0001027983 */ /* 0x001ea20000100800 */
[----:B------:R-:W-:Y:S01]  /*0b40*/  R2UR UR5, R14 ;  /* 0x000000000e0572ca */ /* 0x000fe200000e0000 */
[----:B------:R-:W-:Y:S01]  /*0b50*/  UMOV UR37, URZ ;  /* 0x0000003f00257c82 */ /* 0x000fe20008000000 */
[----:B------:R-:W-:Y:S01]  /*0b60*/  UMOV UR36, URZ ;  /* 0x0000003f00247c82 */ /* 0x000fe20008000000 */
[----:B------:R-:W0:Y:S02]  /*0b70*/  S2R R0, SR_TID.X ;  /* 0x0000000000007919 */ /* 0x000e240000002100 */
[----:B0-----:R-:W-:-:S05]  /*0b80*/  VIADD R223, R0, 0xffffff80 ;  /* 0xffffff8000df7836 */ /* 0x001fca0000000000 */
[----:B------:R-:W-:-:S04]  /*0b90*/  SHF.R.S32.HI R0, RZ, 0x1f, R223 ;  /* 0x0000001fff007819 */ /* 0x000fc800000114df */
[CC--:B------:R-:W-:Y:S02]  /*0ba0*/  LEA.HI R3, R0.reuse, R223.reuse, RZ, 0x7 ;  /* 0x000000df00037211 */ /* 0x0c0fe400078f38ff */
[----:B------:R-:W-:Y:S02]  /*0bb0*/  LEA.HI R4, R0, R223, RZ, 0x5 ;  /* 0x000000df00047211 */ /* 0x000fe400078f28ff */
[----:B------:R-:W-:-:S03]  /*0bc0*/  SHF.R.S32.HI R218, RZ, 0x7, R3 ;  /* 0x00000007ffda7819 */ /* 0x000fc60000011403 */
[----:B------:R-:W-:Y:S01]  /*0bd0*/  IMAD.SHL.U32 R6, R4, 0x20, RZ ;  /* 0x0000002004067824 */ /* 0x000fe200078e00ff */
[----:B--2---:R-:W-:Y:S02]  /*0be0*/  R2UR UR4, R2 ;  /* 0x00000000020472ca */ /* 0x004fe400000e0000 */
[C---:B------:R-:W-:Y:S02]  /*0bf0*/  LOP3.LUT R2, R3.reuse, 0xffffff80, RZ, 0xc0, !PT ;  /* 0xffffff8003027812 */ /* 0x040fe400078ec0ff */
[----:B------:R-:W-:-:S03]  /*0c00*/  LEA.HI R3, R3, R218, RZ, 0x1 ;  /* 0x000000da03037211 */ /* 0x000fc600078f08ff */
[----:B------:R-:W-:Y:S01]  /*0c10*/  IMAD.IADD R205, R223, 0x1, -R2 ;  /* 0x00000001dfcd7824 */ /* 0x000fe200078e0a02 */
[----:B------:R-:W-:-:S04]  /*0c20*/  LOP3.LUT R3, R3, 0x3fffffe, RZ, 0xc0, !PT ;  /* 0x03fffffe03037812 */ /* 0x000fc800078ec0ff */
[----:B------:R-:W-:Y:S01]  /*0c30*/  SHF.R.S32.HI R8, RZ, 0x1f, R205 ;  /* 0x0000001fff087819 */ /* 0x000fe200000114cd */
[----:B------:R-:W-:Y:S01]  /*0c40*/  ULOP3.LUT UR4, UR4, 0x1, URZ, 0xfc, !UPT ;  /* 0x0000000104047892 */ /* 0x000fe2000f8efc3f */
[----:B------:R-:W-:Y:S02]  /*0c50*/  IMAD.IADD R3, R218, 0x1, -R3 ;  /* 0x00000001da037824 */ /* 0x000fe400078e0a03 */
[CC--:B------:R-:W-:Y:S02]  /*0c60*/  LEA.HI R9, R8.reuse, R205.reuse, RZ, 0x2 ;  /* 0x000000cd08097211 */ /* 0x0c0fe400078f10ff */
[----:B------:R-:W-:Y:S01]  /*0c70*/  LEA.HI R8, R8, R205, RZ, 0x5 ;  /* 0x000000cd08087211 */ /* 0x000fe200078f28ff */
[----:B------:R-:W-:Y:S01]  /*0c80*/  IMAD.U32 R222, RZ, RZ, UR4 ;  /* 0x00000004ffde7e24 */ /* 0x000fe2000f8e00ff */
[--C-:B------:R-:W-:Y:S01]  /*0c90*/  SHF.R.S32.HI R7, RZ, 0x2, R9.reuse ;  /* 0x00000002ff077819 */ /* 0x100fe20000011409 */
[----:B------:R-:W-:Y:S01]  /*0ca0*/  UMOV UR4, URZ ;  /* 0x0000003f00047c82 */ /* 0x000fe20008000000 */
[----:B------:R-:W-:Y:S01]  /*0cb0*/  SHF.R.S32.HI R2, RZ, 0x1f, R9 ;  /* 0x0000001fff027819 */ /* 0x000fe20000011409 */
[----:B------:R-:W-:Y:S01]  /*0cc0*/  IMAD.U32 R204, RZ, RZ, UR4 ;  /* 0x00000004ffcc7e24 */ /* 0x000fe2000f8e00ff */
[----:B------:R-:W-:-:S02]  /*0cd0*/  SHF.R.S32.HI R8, RZ, 0x5, R8 ;  /* 0x00000005ff087819 */ /* 0x000fc40000011408 */
[----:B------:R-:W-:Y:S02]  /*0ce0*/  LEA.HI R5, R2, R7, RZ, 0x3 ;  /* 0x0000000702057211 */ /* 0x000fe400078f18ff */
[----:B------:R-:W-:Y:S02]  /*0cf0*/  LEA.HI R2, R0, R223, RZ, 0x4 ;  /* 0x000000df00027211 */ /* 0x000fe400078f20ff */
[----:B------:R-:W-:Y:S02]  /*0d00*/  LOP3.LUT R10, R5, 0xfffffff8, RZ, 0xc0, !PT ;  /* 0xfffffff8050a7812 */ /* 0x000fe400078ec0ff */
[----:B------:R-:W-:Y:S02]  /*0d10*/  SHF.R.S32.HI R5, RZ, 0x4, R2 ;  /* 0x00000004ff057819 */ /* 0x000fe40000011402 */
[C---:B------:R-:W-:Y:S01]  /*0d20*/  LOP3.LUT R4, R2.reuse, 0x3fffff0, RZ, 0xc0, !PT ;  /* 0x03fffff002047812 */ /* 0x040fe200078ec0ff */
[----:B------:R-:W-:Y:S01]  /*0d30*/  IMAD.IADD R11, R7, 0x1, -R10 ;  /* 0x00000001070b7824 */ /* 0x000fe200078e0a0a */
[----:B------:R-:W-:-:S02]  /*0d40*/  LEA.HI R2, R2, R5, RZ, 0x1 ;  /* 0x0000000502027211 */ /* 0x000fc400078f08ff */
[----:B------:R-:W-:Y:S01]  /*0d50*/  LOP3.LUT R7, R6, 0xfffffc00, RZ, 0xc0, !PT ;  /* 0xfffffc0006077812 */ /* 0x000fe200078ec0ff */
[----:B------:R-:W-:Y:S01]  /*0d60*/  IMAD.IADD R4, R223, 0x1, -R4 ;  /* 0x00000001df047824 */ /* 0x000fe200078e0a04 */
[----:B------:R-:W-:Y:S01]  /*0d70*/  LOP3.LUT R2, R2, 0x1ffffffe, RZ, 0xc0, !PT ;  /* 0x1ffffffe02027812 */ /* 0x000fe200078ec0ff */
[----:B------:R-:W-:Y:S01]  /*0d80*/  IMAD R8, R8, 0x10, R11 ;  /* 0x0000001008087824 */ /* 0x000fe200078e020b */
[----:B------:R-:W-:Y:S01]  /*0d90*/  LEA.HI R0, R0, R223, RZ, 0x3 ;  /* 0x000000df00007211 */ /* 0x000fe200078f18ff */
[----:B------:R-:W-:Y:S01]  /*0da0*/  IMAD R7, R4, 0x40, R7 ;  /* 0x0000004004077824 */ /* 0x000fe200078e0207 */
[----:B------:R-:W-:Y:S01]  /*0db0*/  LOP3.LUT R4, R9, 0x7ffffffc, RZ, 0xc0, !PT ;  /* 0x7ffffffc09047812 */ /* 0x000fe200078ec0ff */
[----:B------:R-:W-:Y:S01]  /*0dc0*/  IMAD.IADD R2, R5, 0x1, -R2 ;  /* 0x0000000105027824 */ /* 0x000fe200078e0a02 */
[----:B------:R-:W-:Y:S01]  /*0dd0*/  SHF.R.S32.HI R22, RZ, 0x3, R0 ;  /* 0x00000003ff167819 */ /* 0x000fe20000011400 */
[----:B------:R-:W-:Y:S02]  /*0de0*/  IMAD R220, R3, 0x40, R8 ;  /* 0x0000004003dc7824 */ /* 0x000fe400078e0208 */
[----:B------:R-:W-:Y:S01]  /*0df0*/  IMAD R221, R2, 0x8, R7 ;  /* 0x0000000802dd7824 */ /* 0x000fe200078e0207 */
[----:B------:R-:W-:Y:S01]  /*0e00*/  LOP3.LUT R2, R0, 0x1ffffff8, RZ, 0xc0, !PT ;  /* 0x1ffffff800027812 */ /* 0x000fe200078ec0ff */
[----:B------:R-:W-:-:S02]  /*0e10*/  IMAD.MOV.U32 R5, RZ, RZ, R13 ;  /* 0x000000ffff057224 */ /* 0x000fc400078e000d */
[----:B------:R-:W-:Y:S02]  /*0e20*/  IMAD.MOV.U32 R7, RZ, RZ, R15 ;  /* 0x000000ffff077224 */ /* 0x000fe400078e000f */
[----:B------:R-:W-:Y:S02]  /*0e30*/  IMAD.IADD R2, R223, 0x1, -R2 ;  /* 0x00000001df027824 */ /* 0x000fe400078e0a02 */
[----:B------:R-:W-:-:S03]  /*0e40*/  IMAD.IADD R219, R205, 0x1, -R4 ;  /* 0x00000001cddb7824 */ /* 0x000fc600078e0a04 */
[----:B------:R-:W-:-:S07]  /*0e50*/  SHF.L.U32 R2, R2, 0x3, RZ ;  /* 0x0000000302027819 */ /* 0x000fce00000006ff */
.L_x_810:
[----:B0---45:R-:W0:Y:S01]  /*0e60*/  LDC.64 R8, c[0x0][0xd60] ;  /* 0x00035800ff087b82 */ /* 0x031e220000000a00 */
[----:B------:R-:W-:Y:S01]  /*0e70*/  ULDC.64 UR6, c[0x0][0xb20] ;  /* 0x0002c80000067ab9 */ /* 0x000fe20000000a00 */
[----:B------:R-:W-:Y:S01]  /*0e80*/  ULDC.64 UR8, c[0x0][0xb18] ;  /* 0x0002c60000087ab9 */ /* 0x000fe20000000a00 */
        /* <DEDUP_REMOVED lines=10> */
[----:B------:R-:W-:Y:S01]  /*0f30*/  IMAD.U32 R202, RZ, RZ, UR4 ;  /* 0x00000004ffca7e24 */ /* 0x000fe2000f8e00ff */
[----:B------:R-:W-:Y:S02]  /*0f40*/  @UP0 ULEA UR6, UP2, UR4, UR6, 0x2 ;  /* 0x0000000604060291 */ /* 0x000fe4000f84103f */
[----:B------:R-:W-:Y:S02]  /*0f50*/  @UP1 ULEA UR8, UP3, UR4, UR8, 0x2 ;  /* 0x0000000804081291 */ /* 0x000fe4000f86103f */
[----:B------:R-:W-:Y:S02]  /*0f60*/  @UP0 ULEA.HI.X UR7, UR4, UR7, UR10, 0x2, UP2 ;  /* 0x0000000704070291 */ /* 0x000fe400090f140a */
[----:B------:R-:W-:Y:S01]  /*0f70*/  IMAD.U32 R203, RZ, RZ, UR10 ;  /* 0x0000000affcb7e24 */ /* 0x000fe2000f8e00ff */
[----:B------:R-:W-:Y:S01]  /*0f80*/  @UP1 ULEA.HI.X UR9, UR4, UR9, UR10, 0x2, UP3 ;  /* 0x0000000904091291 */ /* 0x000fe200098f140a */
[----:B------:R-:W-:-:S02]  /*0f90*/  IMAD.U32 R6, RZ, RZ, UR6 ;  /* 0x00000006ff067e24 */ /* 0x000fc4000f8e00ff */
[----:B------:R-:W-:Y:S01]  /*0fa0*/  IMAD.U32 R8, RZ, RZ, UR8 ;  /* 0x00000008ff087e24 */ /* 0x000fe2000f8e00ff */
[----:B------:R-:W-:Y:S01]  /*0fb0*/  ULDC UR4, c[0x0][0x404] ;  /* 0x0001010000047ab9 */ /* 0x000fe20000000800 */
[----:B------:R-:W-:Y:S01]  /*0fc0*/  IMAD.U32 R7, RZ, RZ, UR7 ;  /* 0x00000007ff077e24 */ /* 0x000fe2000f8e00ff */
[----:B------:R-:W-:Y:S01]  /*0fd0*/  ULDC.64 UR6, c[0x0][0x3f8] ;  /* 0x0000fe0000067ab9 */ /* 0x000fe20000000a00 */
[----:B------:R-:W-:-:S03]  /*0fe0*/  IMAD.U32 R9, RZ, RZ, UR9 ;  /* 0x00000009ff097e24 */ /* 0x000fc6000f8e00ff */
[----:B------:R-:W2:Y:S04]  /*0ff0*/  @P0 LDG.E R6, desc[UR60][R6.64] ;  /* 0x0000003c06060981 */ /* 0x000ea8000c1e1900 */
[----:B---3--:R-:W3:Y:S01]  /*1000*/  @P1 LDG.E R8, desc[UR60][R8.64] ;  /* 0x0000003c08081981 */ /* 0x008ee2000c1e1900 */
[----:B------:R-:W-:Y:S01]  /*1010*/  UISETP.NE.U32.AND UP0, UPT, UR6, URZ, UPT ;  /* 0x0000003f0600728c */ /* 0x000fe2000bf05070 */
[----:B------:R-:W-:Y:S01]  /*1020*/  IMAD.MOV.U32 R200, RZ, RZ, R5 ;  /* 0x000000ffffc87224 */ /* 0x000fe200078e0005 */
[----:B------:R-:W-:Y:S01]  /*1030*/  UMOV UR52, URZ ;  /* 0x0000003f00347c82 */ /* 0x000fe20008000000 */
[----:B------:R-:W-:Y:S01]  /*1040*/  ULDC UR6, c[0x0][0x2e0] ;  /* 0x0000b80000067ab9 */ /* 0x000fe20000000800 */
[----:B------:R-:W-:Y:S01]  /*1050*/  UISETP.NE.AND.EX UP0, UPT, UR7, URZ, UPT, UP0 ;  /* 0x0000003f0700728c */ /* 0x000fe2000bf05300 */
[----:B------:R-:W-:Y:S01]  /*1060*/  IMAD.MOV.U32 R3, RZ, RZ, RZ ;  /* 0x000000ffff037224 */ /* 0x000fe200078e00ff */
[----:B------:R-:W-:Y:S01]  /*1070*/  CS2R R148, SRZ ;  /* 0x0000000000947805 */ /* 0x000fe2000001ff00 */
[----:B------:R-:W-:Y:S01]  /*1080*/  IMAD.MOV.U32 R0, RZ, RZ, RZ ;  /* 0x000000ffff007224 */ /* 0x000fe200078e00ff */
[----:B------:R-:W-:Y:S01]  /*1090*/  USEL UR4, UR4, 0x1, UP0 ;  /* 0x0000000104047887 */ /* 0x000fe20008000000 */
[----:B------:R-:W-:Y:S01]  /*10a0*/  IMAD.MOV.U32 R150, RZ, RZ, RZ ;  /* 0x000000ffff967224 */ /* 0x000fe200078e00ff */
[----:B------:R-:W-:-:S02]  /*10b0*/  CS2R R146, SRZ ;  /* 0x0000000000927805 */ /* 0x000fc4000001ff00 */
[----:B------:R-:W-:Y:S01]  /*10c0*/  CS2R R144, SRZ ;  /* 0x0000000000907805 */ /* 0x000fe2000001ff00 */
[----:B------:R-:W-:Y:S01]  /*10d0*/  UIMAD UR4, UR4, UR6, URZ ;  /* 0x00000006040472a4 */ /* 0x000fe2000f8e023f */
        /* <DEDUP_REMOVED lines=17> */
[----:B------:R-:W-:Y:S01]  /*11f0*/  CS2R R108, SRZ ;  /* 0x00000000006c7805 */ /* 0x000fe2000001ff00 */
[----:B------:R-:W-:Y:S01]  /*1200*/  IMAD.MOV.U32 R172, RZ, RZ, RZ ;  /* 0x000000ffffac7224 */ /* 0x000fe200078e00ff */
        /* <DEDUP_REMOVED lines=31> */
[----:B------:R-:W-:Y:S01]  /*1400*/  CS2R R44, SRZ ;  /* 0x00000000002c7805 */ /* 0x000fe2000001ff00 */
[----:B------:R-:W-:Y:S01]  /*1410*/  IMAD.MOV.U32 R162, RZ, RZ, RZ ;  /* 0x000000ffffa27224 */ /* 0x000fe200078e00ff */
[----:B------:R-:W-:Y:S01]  /*1420*/  MOV R201, UR5 ;  /* 0x0000000500c97c02 */ /* 0x000fe20008000f00 */
[----:B------:R-:W-:Y:S01]  /*1430*/  IMAD.MOV.U32 R41, RZ, RZ, RZ ;  /* 0x000000ffff297224 */ /* 0x000fe200078e00ff */
[----:B--2---:R-:W-:Y:S02]  /*1440*/  @P0 R2UR UR52, R6 ;  /* 0x00000000063402ca */ /* 0x004fe400000e0000 */
[----:B------:R-:W-:Y:S02]  /*1450*/  PLOP3.LUT P0, PT, PT, PT, PT, 0x80, 0x0 ;  /* 0x000000000000781c */ /* 0x000fe40003f0f070 */
[----:B---3--:R-:W-:-:S02]  /*1460*/  @P1 R2UR UR4, R8 ;  /* 0x00000000080412ca */ /* 0x008fc400000e0000 */
[----:B------:R-:W-:Y:S01]  /*1470*/  CS2R R8, SRZ ;  /* 0x0000000000087805 */ /* 0x000fe2000001ff00 */
[----:B-1----:R-:W-:-:S12]  /*1480*/  @P1 BRA `(.L_x_768) ;  /* 0x0000000000381947 */ /* 0x002fd80003800000 */
[----:B------:R-:W-:Y:S02]  /*1490*/  ULDC.64 UR6, c[0x0][0xb00] ;  /* 0x0002c00000067ab9 */ /* 0x000fe40000000a00 */
[----:B------:R-:W-:-:S04]  /*14a0*/  ISETP.NE.U32.AND P1, PT, RZ, UR6, PT ;  /* 0x00000006ff007c0c */ /* 0x000fc8000bf25070 */
[----:B------:R-:W-:-:S13]  /*14b0*/  ISETP.NE.AND.EX P1, PT, RZ, UR7, PT, P1 ;  /* 0x00000007ff007c0c */ /* 0x000fda000bf25310 */
[----:B------:R-:W-:Y:S05]  /*14c0*/  @!P1 BRA `(.L_x_768) ;  /* 0x0000000000289947 */ /* 0x000fea0003800000 */
[----:B------:R-:W-:Y:S01]  /*14d0*/  R2UR UR6, R202 ;  /* 0x00000000ca0672ca */ /* 0x000fe200000e0000 */
[----:B------:R-:W-:-:S12]  /*14e0*/  ULDC.64 UR4, c[0x0][0xb00] ;  /* 0x0002c00000047ab9 */ /* 0x000fd80000000a00 */
        /* <DEDUP_REMOVED lines=8> */
.L_x_768:
[----:B------:R-:W-:Y:S01]  /*1570*/  UIADD3 UR52, -UR52, UR4, URZ ;  /* 0x0000000434347290 */ /* 0x000fe2000fffe13f */
[----:B------:R-:W-:Y:S01]  /*1580*/  IMAD.MOV.U32 R40, RZ, RZ, RZ ;  /* 0x000000ffff287224 */ /* 0x000fe200078e00ff */
[----:B------:R-:W-:Y:S01]  /*1590*/  CS2R R34, SRZ ;  /* 0x0000000000227805 */ /* 0x000fe2000001ff00 */
[----:B------:R-:W-:Y:S01]  /*15a0*/  IMAD.MOV.U32 R163, RZ, RZ, RZ ;  /* 0x000000ffffa37224 */ /* 0x000fe200078e00ff */
        /* <DEDUP_REMOVED lines=8> */
[----:B------:R-:W-:-:S02]  /*1630*/  CS2R R26, SRZ ;  /* 0x00000000001a7805 */ /* 0x000fc4000001ff00 */
[----:B------:R-:W-:Y:S02]  /*1640*/  CS2R R28, SRZ ;  /* 0x00000000001c7805 */ /* 0x000fe4000001ff00 */
[----:B------:R-:W-:Y:S01]  /*1650*/  CS2R R24, SRZ ;  /* 0x0000000000187805 */ /* 0x000fe2000001ff00 */
[----:B------:R-:W-:-:S04]  /*1660*/  USHF.R.U32.HI UR53, URZ, 0x1f, UR5 ;  /* 0x0000001f3f357899 */ /* 0x000fc80008011605 */
[----:B------:R-:W-:Y:S02]  /*1670*/  ULEA.HI.SX32 UR53, UR5, UR53, 0x1c ;  /* 0x0000003505357291 */ /* 0x000fe4000f8fe23f */
[----:B------:R-:W-:Y:S10]  /*1680*/  @!P1 BRA `(.L_x_769) ;  /* 0x0000005c00f49947 */ /* 0x000ff40003800000 */
[----:B------:R-:W0:Y:S01]  /*1690*/  S2R R4, SR_CgaCtaId ;  /* 0x0000000000047919 */ /* 0x000e220000008800 */
[----:B------:R-:W-:Y:S01]  /*16a0*/  MOV R3, 0x400 ;  /* 0x0000040000037802 */ /* 0x000fe20000000f00 */
[----:B------:R-:W1:Y:S03]  /*16b0*/  SHFL.IDX PT, R0, R218, RZ, 0x1f ;  /* 0x00001fffda007589 */ /* 0x000e6600000e0000 */
[----:B0-----:R-:W-:Y:S02]  /*16c0*/  LEA R4, R4, R3, 0x18 ;  /* 0x0000000304047211 */ /* 0x001fe400078ec0ff */
[----:B-1----:R-:W-:-:S03]  /*16d0*/  LEA.HI R3, R0, R0, RZ, 0x1 ;  /* 0x0000000000037211 */ /* 0x002fc600078f08ff */
[----:B------:R-:W-:Y:S01]  /*16e0*/  VIADD R4, R4, 0x18400 ;  /* 0x0001840004047836 */ /* 0x000fe20000000000 */
[----:B------:R-:W-:-:S04]  /*16f0*/  LOP3.LUT R3, R3, 0xffffe, RZ, 0xc0, !PT ;  /* 0x000ffffe03037812 */ /* 0x000fc800078ec0ff */
[----:B------:R-:W-:Y:S01]  /*1700*/  LOP3.LUT P0, RZ, R4, 0x1bf, RZ, 0xc0, !PT ;  /* 0x000001bf04ff7812 */ /* 0x000fe2000780c0ff */
[----:B------:R-:W-:-:S12]  /*1710*/  IMAD.IADD R16, R0, 0x1, -R3 ;  /* 0x0000000100107824 */ /* 0x000fd800078e0a03 */
        /* <DEDUP_REMOVED lines=17> */
.L_x_770:
[----:B------:R-:W0:Y:S01]  /*1830*/  S2R R3, SR_CgaCtaId ;  /* 0x0000000000037919 */ /* 0x000e220000008800 */
[----:B------:R-:W-:Y:S02]  /*1840*/  R2UR UR5, R204 ;  /* 0x00000000cc0572ca */ /* 0x000fe400000e0000 */
[----:B------:R-:W-:Y:S01]  /*1850*/  MOV R0, 0x400 ;  /* 0x0000040000007802 */ /* 0x000fe20000000f00 */
[----:B------:R-:W1:Y:S10]  /*1860*/  S2R R17, SR_TID.X ;  /* 0x0000000000117919 */ /* 0x000e740000002100 */
[----:B------:R-:W-:-:S04]  /*1870*/  ULEA.HI UR4, UR5, UR5, URZ, 0x1 ;  /* 0x0000000505047291 */ /* 0x000fc8000f8f083f */
[----:B------:R-:W-:-:S04]  /*1880*/  ULOP3.LUT UR4, UR4, 0xfffffffe, URZ, 0xc0, !UPT ;  /* 0xfffffffe04047892 */ /* 0x000fc8000f8ec03f */
[----:B------:R-:W-:-:S06]  /*1890*/  UIADD3 UR4, UR5, -UR4, URZ ;  /* 0x8000000405047290 */ /* 0x000fcc000fffe03f */
[----:B------:R-:W-:Y:S02]  /*18a0*/  MOV R5, UR4 ;  /* 0x0000000400057c02 */ /* 0x000fe40008000f00 */
[----:B0-----:R-:W-:Y:S02]  /*18b0*/  LEA R4, R3, R0, 0x18 ;  /* 0x0000000003047211 */ /* 0x001fe400078ec0ff */
[----:B------:R-:W-:Y:S02]  /*18c0*/  SHF.L.U32 R3, R5, 0x1f, RZ ;  /* 0x0000001f05037819 */ /* 0x000fe400000006ff */
[----:B-1----:R-:W-:Y:S02]  /*18d0*/  SHF.R.U32.HI R17, RZ, 0x7, R17 ;  /* 0x00000007ff117819 */ /* 0x002fe40000011611 */
[----:B------:R-:W0:Y:S03]  /*18e0*/  SYNCS.PHASECHK.TRANS64.TRYWAIT P0, [R4+URZ+0x32400], R3 ;  /* 0x03240003040075a7 */ /* 0x000e26000800017f */
[----:B------:R-:W-:Y:S01]  /*18f0*/  VIADD R185, R17, 0x8 ;  /* 0x0000000811b97836 */ /* 0x000fe20000000000 */
[----:B0-----:R-:W-:Y:S06]  /*1900*/  @!P0 BRA `(.L_x_771) ;  /* 0x000000d000648947 */ /* 0x001fec0003800000 */
.L_x_894:
[----:B------:R-:W-:Y:S05]  /*1910*/  WARPSYNC.ALL ;  /* 0x0000000000007948 */ /* 0x000fea0003800000 */
[----:B------:R-:W-:Y:S01]  /*1920*/  R2UR UR4, R222 ;  /* 0x00000000de0472ca */ /* 0x000fe200000e0000 */
[----:B------:R1:W-:-:S12]  /*1930*/  BAR.SYNC.DEFER_BLOCKING R185, 0x100 ;  /* 0x000400b90000751d */ /* 0x0003d80000010000 */
[----:B------:R-:W-:-:S05]  /*1940*/  IMAD.U32 R0, RZ, RZ, UR4 ;  /* 0x00000004ff007e24 */ /* 0x000fca000f8e00ff */
[----:B------:R-:W-:-:S13]  /*1950*/  ISETP.NE.AND P0, PT, R0, 0x3, PT ;  /* 0x000000030000780c */ /* 0x000fda0003f05270 */
[----:B-1----:R-:W-:Y:S05]  /*1960*/  @!P0 BRA `(.L_x_772) ;  /* 0x0000000000048947 */ /* 0x002fea0003800000 */
[----:B------:R-:W-:Y:S01]  /*1970*/  BPT.TRAP 0x1 ;  /* 0x000000040000795c */ /* 0x000fe20000300000 */
.L_x_772:
[----:B------:R-:W-:Y:S02]  /*1980*/  IMAD.U32 R5, RZ, RZ, UR36 ;  /* 0x00000024ff057e24 */ /* 0x000fe4000f8e00ff */
[----:B------:R-:W-:Y:S02]  /*1990*/  IMAD.U32 R6, RZ, RZ, UR37 ;  /* 0x00000025ff067e24 */ /* 0x000fe4000f8e00ff */
[----:B------:R-:W-:-:S03]  /*19a0*/  IMAD R0, R5, 0x8, R4 ;  /* 0x0000000805007824 */ /* 0x000fc600078e0204 */
[----:B------:R-:W-:-:S04]  /*19b0*/  SHF.L.U32 R5, R6, 0x1f, RZ ;  /* 0x0000001f06057819 */ /* 0x000fc800000006ff */
[----:B------:R1:W2:Y:S01]  /*19c0*/  SYNCS.PHASECHK.TRANS64.TRYWAIT P1, [R0+URZ+0x32430], R5 ;  /* 0x03243005000075a7 */ /* 0x0002a2000802017f */
[----:B------:R-:W-:Y:S05]  /*19d0*/  @!P0 BRA `(.L_x_773) ;  /* 0x0000000000048947 */ /* 0x000fea0003800000 */
[----:B------:R-:W-:Y:S01]  /*19e0*/  BPT.TRAP 0x1 ;  /* 0x000000040000795c */ /* 0x000fe20000300000 */
.L_x_773:
[----:B------:R-:W-:Y:S01]  /*19f0*/  IMAD R16, R16, 0x2000, R4 ;  /* 0x0000200010107824 */ /* 0x000fe200078e0204 */
[----:B--2---:R-:W-:Y:S06]  /*1a00*/  @P1 BRA `(.L_x_774) ;  /* 0x0000000000081947 */ /* 0x004fec0003800000 */
[----:B------:R-:W2:Y:S02]  /*1a10*/  SYNCS.PHASECHK.TRANS64.TRYWAIT P1, [R0+URZ+0x32430], R5 ;  /* 0x03243005000075a7 */ /* 0x000ea4000802017f */
[----:B--2---:R-:W-:Y:S05]  /*1a20*/  @!P1 BRA `(.L_x_775) ;  /* 0x000000d000309947 */ /* 0x004fea0003800000 */
.L_x_774:
[----:B------:R-:W-:Y:S01]  /*1a30*/  R2UR UR4, R4 ;  /* 0x00000000040472ca */ /* 0x000fe200000e0000 */
[----:B------:R-:W-:Y:S01]  /*1a40*/  WARPGROUP.ARRIVE ;  /* 0x00000000000079c5 */ /* 0x000fe20000000000 */
[----:B------:R-:W-:Y:S01]  /*1a50*/  R2UR UR5, R16 ;  /* 0x00000000100572ca */ /* 0x000fe200000e0000 */
[----:B------:R-:W-:Y:S01]  /*1a60*/  UMOV UR13, 0x40000040 ;  /* 0x40000040000d7882 */ /* 0x000fe20000000000 */
[----:B------:R-:W-:Y:S01]  /*1a70*/  UMOV UR15, 0x40000040 ;  /* 0x40000040000f7882 */ /* 0x000fe20000000000 */
[----:B------:R-:W-:-:S08]  /*1a80*/  IMAD.U32 R21, RZ, RZ, UR13 ;  /* 0x0000000dff157e24 */ /* 0x000fd0000f8e00ff */
[----:B------:R-:W-:Y:S02]  /*1a90*/  UIADD3 UR4, UR4, 0x1c400, URZ ;  /* 0x0001c40004047890 */ /* 0x000fe4000fffe03f */
[----:B------:R-:W-:Y:S02]  /*1aa0*/  UIADD3 UR6, UR5, 0x18400, URZ ;  /* 0x0001840005067890 */ /* 0x000fe4000fffe03f */
[----:B------:R-:W-:Y:S02]  /*1ab0*/  USHF.R.U32.HI UR4, URZ, 0x4, UR4 ;  /* 0x000000043f047899 */ /* 0x000fe40008011604 */
[----:B------:R-:W-:Y:S02]  /*1ac0*/  USHF.R.U32.HI UR6, URZ, 0x4, UR6 ;  /* 0x000000043f067899 */ /* 0x000fe40008011606 */
[----:B------:R-:W-:Y:S02]  /*1ad0*/  ULOP3.LUT UR4, UR4, 0x3fff, URZ, 0xc0, !UPT ;  /* 0x00003fff04047892 */ /* 0x000fe4000f8ec03f */
[----:B------:R-:W-:-:S02]  /*1ae0*/  ULOP3.LUT UR6, UR6, 0x3fff, URZ, 0xc0, !UPT ;  /* 0x00003fff06067892 */ /* 0x000fc4000f8ec03f */
[----:B------:R-:W-:Y:S02]  /*1af0*/  ULOP3.LUT UR39, UR4, 0x10000, URZ, 0xfc, !UPT ;  /* 0x0001000004277892 */ /* 0x000fe4000f8efc3f */
[----:B------:R-:W-:Y:S02]  /*1b00*/  ULOP3.LUT UR8, UR6, 0x10000, URZ, 0xfc, !UPT ;  /* 0x0001000006087892 */ /* 0x000fe4000f8efc3f */
[----:B------:R-:W-:Y:S02]  /*1b10*/  UIMAD UR4, UR36, 0x300, UR39 ;  /* 0x00000300240478a4 */ /* 0x000fe4000f8e0227 */
[----:B------:R-:W-:Y:S02]  /*1b20*/  UIADD3 UR6, UR8, 0x2, URZ ;  /* 0x0000000208067890 */ /* 0x000fe4000fffe03f */
[----:B------:R-:W-:Y:S01]  /*1b30*/  UIADD3 UR7, UR4, 0x2, URZ ;  /* 0x0000000204077890 */ /* 0x000fe2000fffe03f */
[----:B------:R-:W-:Y:S02]  /*1b40*/  UMOV UR12, UR8 ;  /* 0x00000008000c7c82 */ /* 0x000fe40008000000 */
[----:B------:R-:W-:Y:S01]  /*1b50*/  UMOV UR14, UR4 ;  /* 0x00000004000e7c82 */ /* 0x000fe20008000000 */
[----:B------:R-:W-:Y:S01]  /*1b60*/  IMAD.U32 R20, RZ, RZ, UR12 ;  /* 0x0000000cff147e24 */ /* 0x000fe2000f8e00ff */
[----:B------:R-:W-:Y:S01]  /*1b70*/  HGMMA.64x96x16.F32 R24, gdesc[UR12], RZ, !UPT, gsb0 ;  /* 0x016000000c1879f0 */ /* 0x000fe2000c0008ff */
[----:B------:R-:W-:Y:S01]  /*1b80*/  UMOV UR12, UR6 ;  /* 0x00000006000c7c82 */ /* 0x000fe20008000000 */
[----:B------:R-:W-:Y:S01]  /*1b90*/  UMOV UR13, 0x40000040 ;  /* 0x40000040000d7882 */ /* 0x000fe20000000000 */
[----:B------:R-:W-:Y:S01]  /*1ba0*/  UMOV UR14, UR7 ;  /* 0x00000007000e7c82 */ /* 0x000fe20008000000 */
[----:B------:R-:W-:Y:S01]  /*1bb0*/  UMOV UR15, 0x40000040 ;  /* 0x40000040000f7882 */ /* 0x000fe20000000000 */
[----:B------:R-:W-:Y:S01]  /*1bc0*/  UIADD3 UR6, UR8, 0x4, URZ ;  /* 0x0000000408067890 */ /* 0x000fe2000fffe03f */
[----:B------:R-:W-:Y:S01]  /*1bd0*/  IMAD.U32 R18, RZ, RZ, UR12 ;  /* 0x0000000cff127e24 */ /* 0x000fe2000f8e00ff */
[----:B------:R-:W-:Y:S01]  /*1be0*/  UIADD3 UR7, UR4, 0x4, URZ ;  /* 0x0000000404077890 */ /* 0x000fe2000fffe03f */
[----:B------:R-:W-:Y:S01]  /*1bf0*/  IMAD.U32 R19, RZ, RZ, UR13 ;  /* 0x0000000dff137e24 */ /* 0x000fe2000f8e00ff */
[----:B------:R-:W-:Y:S01]  /*1c00*/  UIADD3 UR4, UR4, 0x6, URZ ;  /* 0x0000000604047890 */ /* 0x000fe2000fffe03f */
[----:B------:R-:W-:-:S02]  /*1c10*/  WARPGROUP.DEPBAR.LE gsb0, 0x0 ;  /* 0x00008000000079c5 */ /* 0x000fc40000010000 */
[----:B------:R-:W-:-:S06]  /*1c20*/  WARPGROUP.ARRIVE ;  /* 0x00000000000079c5 */ /* 0x000fcc0000000000 */
[----:B------:R-:W-:Y:S01]  /*1c30*/  HGMMA.64x96x16.F32 R24, gdesc[UR12], R24, gsb0 ;  /* 0x016000000c1879f0 */ /* 0x000fe20008000818 */
[----:B------:R-:W-:Y:S01]  /*1c40*/  UMOV UR12, UR6 ;  /* 0x00000006000c7c82 */ /* 0x000fe20008000000 */
[----:B------:R-:W-:Y:S01]  /*1c50*/  UMOV UR13, 0x40000040 ;  /* 0x40000040000d7882 */ /* 0x000fe20000000000 */
[----:B------:R-:W-:Y:S01]  /*1c60*/  UMOV UR14, UR7 ;  /* 0x00000007000e7c82 */ /* 0x000fe20008000000 */
[----:B------:R-:W-:Y:S01]  /*1c70*/  UMOV UR15, 0x40000040 ;  /* 0x40000040000f7882 */ /* 0x000fe20000000000 */
[----:B------:R-:W-:Y:S01]  /*1c80*/  UIADD3 UR6, UR8, 0x6, URZ ;  /* 0x0000000608067890 */ /* 0x000fe2000fffe03f */
[----:B------:R-:W-:Y:S02]  /*1c90*/  IMAD.U32 R16, RZ, RZ, UR12 ;  /* 0x0000000cff107e24 */ /* 0x000fe4000f8e00ff */
[----:B------:R-:W-:Y:S01]  /*1ca0*/  IMAD.U32 R17, RZ, RZ, UR13 ;  /* 0x0000000dff117e24 */ /* 0x000fe2000f8e00ff */
[----:B------:R-:W-:Y:S02]  /*1cb0*/  WARPGROUP.DEPBAR.LE gsb0, 0x0 ;  /* 0x00008000000079c5 */ /* 0x000fe40000010000 */
[----:B------:R-:W-:-:S06]  /*1cc0*/  WARPGROUP.ARRIVE ;  /* 0x00000000000079c5 */ /* 0x000fcc0000000000 */
[----:B------:R-:W-:Y:S01]  /*1cd0*/  HGMMA.64x96x16.F32 R24, gdesc[UR12], R24, gsb0 ;  /* 0x016000000c1879f0 */ /* 0x000fe20008000818 */
[----:B------:R-:W-:Y:S01]  /*1ce0*/  UMOV UR12, UR6 ;  /* 0x00000006000c7c82 */ /* 0x000fe20008000000 */
[----:B------:R-:W-:Y:S01]  /*1cf0*/  UMOV UR13, 0x40000040 ;  /* 0x40000040000d7882 */ /* 0x000fe20000000000 */
[----:B------:R-:W-:Y:S01]  /*1d00*/  UMOV UR14, UR4 ;  /* 0x00000004000e7c82 */ /* 0x000fe20008000000 */
[----:B------:R-:W-:Y:S01]  /*1d10*/  UMOV UR15, 0x40000040 ;  /* 0x40000040000f7882 */ /* 0x000fe20000000000 */
[----:B------:R-:W-:Y:S02]  /*1d20*/  IMAD.U32 R14, RZ, RZ, UR12 ;  /* 0x0000000cff0e7e24 */ /* 0x000fe4000f8e00ff */
[----:B------:R-:W-:Y:S01]  /*1d30*/  IMAD.U32 R15, RZ, RZ, UR13 ;  /* 0x0000000dff0f7e24 */ /* 0x000fe2000f8e00ff */
[----:B------:R-:W-:Y:S02]  /*1d40*/  WARPGROUP.DEPBAR.LE gsb0, 0x0 ;  /* 0x00008000000079c5 */ /* 0x000fe40000010000 */
[----:B------:R-:W-:-:S06]  /*1d50*/  WARPGROUP.ARRIVE ;  /* 0x00000000000079c5 */ /* 0x000fcc0000000000 */
[----:B------:R-:W-:Y:S03]  /*1d60*/  HGMMA.64x96x16.F32 R24, gdesc[UR12], R24, gsb0 ;  /* 0x016000000c1879f0 */ /* 0x000fe60008000818 */
[----:B------:R-:W-:Y:S02]  /*1d70*/  WARPGROUP.DEPBAR.LE gsb0, 0x0 ;  /* 0x00008000000079c5 */ /* 0x000fe40000010000 */
[----:B------:R-:W3:Y:S02]  /*1d80*/  SYNCS.PHASECHK.TRANS64.TRYWAIT P1, [R4+URZ+0x32410], R3 ;  /* 0x03241003040075a7 */ /* 0x000ee4000802017f */
[----:B---3--:R-:W-:Y:S05]  /*1d90*/  @!P1 BRA `(.L_x_776) ;  /* 0x000000cc00689947 */ /* 0x008fea0003800000 */
.L_x_895:
[----:B------:R-:W-:Y:S05]  /*1da0*/  @!P0 BRA `(.L_x_777) ;  /* 0x0000000000048947 */ /* 0x000fea0003800000 */
[----:B------:R-:W-:Y:S01]  /*1db0*/  BPT.TRAP 0x1 ;  /* 0x000000040000795c */ /* 0x000fe20000300000 */
.L_x_777:
[----:B------:R4:W0:Y:S01]  /*1dc0*/  SYNCS.PHASECHK.TRANS64.TRYWAIT P1, [R0+URZ+0x32450], R5 ;  /* 0x03245005000075a7 */ /* 0x000822000802017f */
[----:B------:R-:W-:Y:S05]  /*1dd0*/  @!P0 BRA `(.L_x_778) ;  /* 0x0000000000048947 */ /* 0x000fea0003800000 */
[----:B------:R-:W-:Y:S01]  /*1de0*/  BPT.TRAP 0x1 ;  /* 0x000000040000795c */ /* 0x000fe20000300000 */
.L_x_778:
[----:B0-----:R-:W-:Y:S05]  /*1df0*/  @P1 BRA `(.L_x_779) ;  /* 0x0000000000081947 */ /* 0x001fea0003800000 */
[----:B------:R-:W0:Y:S02]  /*1e00*/  SYNCS.PHASECHK.TRANS64.TRYWAIT P1, [R0+URZ+0x32450], R5 ;  /* 0x03245005000075a7 */ /* 0x000e24000802017f */
[----:B0-----:R-:W-:Y:S05]  /*1e10*/  @!P1 BRA `(.L_x_780) ;  /* 0x000000cc005c9947 */ /* 0x001fea0003800000 */
.L_x_779:
[----:B------:R-:W-:Y:S01]  /*1e20*/  R2UR UR4, R4 ;  /* 0x00000000040472ca */ /* 0x000fe200000e0000 */
[----:B------:R-:W-:Y:S01]  /*1e30*/  UIADD3 UR5, UR5, 0x22400, URZ ;  /* 0x0002240005057890 */ /* 0x000fe2000fffe03f */
[----:B------:R-:W-:Y:S01]  /*1e40*/  WARPGROUP.ARRIVE ;  /* 0x00000000000079c5 */ /* 0x000fe20000000000 */
[----:B------:R-:W-:Y:S01]  /*1e50*/  UMOV UR9, 0x40000040 ;  /* 0x4000004000097882 */ /* 0x000fe20000000000 */
[----:B------:R-:W-:Y:S01]  /*1e60*/  UMOV UR11, 0x40000040 ;  /* 0x40000040000b7882 */ /* 0x000fe20000000000 */
[----:B------:R-:W-:Y:S01]  /*1e70*/  USHF.R.U32.HI UR5, URZ, 0x4, UR5 ;  /* 0x000000043f057899 */ /* 0x000fe20008011605 */
[----:B-12-4-:R-:W-:Y:S01]  /*1e80*/  IMAD.U32 R5, RZ, RZ, UR9 ;  /* 0x00000009ff057e24 */ /* 0x016fe2000f8e00ff */
[----:B------:R-:W-:Y:S01]  /*1e90*/  UMOV UR13, 0x40000040 ;  /* 0x40000040000d7882 */ /* 0x000fe20000000000 */
[----:B------:R-:W-:Y:S01]  /*1ea0*/  UMOV UR15, 0x40000040 ;  /* 0x40000040000f7882 */ /* 0x000fe20000000000 */
[----:B------:R-:W-:Y:S01]  /*1eb0*/  IMAD.U32 R7, RZ, RZ, UR13 ;  /* 0x0000000dff077e24 */ /* 0x000fe2000f8e00ff */
[----:B------:R-:W-:Y:S01]  /*1ec0*/  UMOV UR17, 0x40000040 ;  /* 0x4000004000117882 */ /* 0x000fe20000000000 */
[----:B------:R-:W-:Y:S01]  /*1ed0*/  UMOV UR19, 0x40000040 ;  /* 0x4000004000137882 */ /* 0x000fe20000000000 */
[----:B------:R-:W-:Y:S01]  /*1ee0*/  UMOV UR21, 0x40000040 ;  /* 0x4000004000157882 */ /* 0x000fe20000000000 */
[----:B------:R-:W-:Y:S01]  /*1ef0*/  UIADD3 UR4, UR4, 0x400, URZ ;  /* 0x0000040004047890 */ /* 0x000fe2000fffe03f */
[----:B------:R-:W0:Y:S01]  /*1f00*/  S2R R74, SR_TID.X ;  /* 0x00000000004a7919 */ /* 0x000e220000002100 */
[----:B------:R-:W-:Y:S01]  /*1f10*/  UMOV UR23, 0x40000040 ;  /* 0x4000004000177882 */ /* 0x000fe20000000000 */
[----:B------:R-:W-:Y:S01]  /*1f20*/  UMOV UR25, 0x40000040 ;  /* 0x4000004000197882 */ /* 0x000fe20000000000 */
[----:B------:R-:W-:Y:S01]  /*1f30*/  USHF.R.U32.HI UR4, URZ, 0x4, UR4 ;  /* 0x000000043f047899 */ /* 0x000fe20008011604 */
[----:B------:R-:W-:Y:S01]  /*1f40*/  UMOV UR27, 0x40000040 ;  /* 0x40000040001b7882 */ /* 0x000fe20000000000 */
[----:B------:R-:W-:-:S02]  /*1f50*/  UMOV UR29, 0x40000040 ;  /* 0x40000040001d7882 */ /* 0x000fc40000000000 */
[----:B------:R-:W-:Y:S02]  /*1f60*/  ULOP3.LUT UR7, UR4, 0x3fff, URZ, 0xc0, !UPT ;  /* 0x00003fff04077892 */ /* 0x000fe4000f8ec03f */
[----:B------:R-:W-:Y:S02]  /*1f70*/  ULOP3.LUT UR4, UR5, 0x3fff, URZ, 0xc0, !UPT ;  /* 0x00003fff05047892 */ /* 0x000fe4000f8ec03f */
[----:B------:R-:W-:Y:S02]  /*1f80*/  ULOP3.LUT UR38, UR7, 0x10000, URZ, 0xfc, !UPT ;  /* 0x0001000007267892 */ /* 0x000fe4000f8efc3f */
[----:B------:R-:W-:Y:S02]  /*1f90*/  ULOP3.LUT UR4, UR4, 0x10000, URZ, 0xfc, !UPT ;  /* 0x0001000004047892 */ /* 0x000fe4000f8efc3f */
[----:B------:R-:W-:Y:S02]  /*1fa0*/  UIMAD UR5, UR36, 0xc00, UR38 ;  /* 0x00000c00240578a4 */ /* 0x000fe4000f8e0226 */
[----:B------:R-:W-:-:S02]  /*1fb0*/  UIADD3 UR6, UR4, 0x2, URZ ;  /* 0x0000000204067890 */ /* 0x000fc4000fffe03f */
[----:B------:R-:W-:Y:S02]  /*1fc0*/  UIADD3 UR16, UR4, 0x406, URZ ;  /* 0x0000040604107890 */ /* 0x000fe4000fffe03f */
[----:B------:R-:W-:Y:S01]  /*1fd0*/  UMOV UR8, UR4 ;  /* 0x0000000400087c82 */ /* 0x000fe20008000000 */
[----:B------:R-:W-:Y:S01]  /*1fe0*/  UMOV UR10, UR5 ;  /* 0x00000005000a7c82 */ /* 0x000fe20008000000 */
[----:B---3--:R-:W-:Y:S01]  /*1ff0*/  IMAD.U32 R4, RZ, RZ, UR8 ;  /* 0x00000008ff047e24 */ /* 0x008fe2000f8e00ff */
[----:B------:R-:W-:Y:S01]  /*2000*/  HGMMA.64x96x16.F32 R24, gdesc[UR8], R24, gsb0 ;  /* 0x01600000081879f0 */ /* 0x000fe20008000818 */
[----:B------:R-:W-:Y:S01]  /*2010*/  UIADD3 UR8, UR5, 0x2, URZ ;  /* 0x0000000205087890 */ /* 0x000fe2000fffe03f */
[----:B------:R-:W-:Y:S01]  /*2020*/  UMOV UR12, UR6 ;  /* 0x00000006000c7c82 */ /* 0x000fe20008000000 */
[----:B------:R-:W-:Y:S01]  /*2030*/  UIADD3 UR6, UR4, 0x4, URZ ;  /* 0x0000000404067890 */ /* 0x000fe2000fffe03f */
[----:B------:R-:W-:Y:S01]  /*2040*/  MOV R6, UR12 ;  /* 0x0000000c00067c02 */ /* 0x000fe20008000f00 */
[----:B------:R-:W-:-:S03]  /*2050*/  UIADD3 UR10, UR5, 0x302, URZ ;  /* 0x00000302050a7890 */ /* 0x000fc6000fffe03f */
[----:B------:R-:W-:Y:S01]  /*2060*/  UMOV UR14, UR8 ;  /* 0x00000008000e7c82 */ /* 0x000fe20008000000 */
[----:B------:R-:W-:Y:S01]  /*2070*/  UIADD3 UR8, UR5, 0x4, URZ ;  /* 0x0000000405087890 */ /* 0x000fe2000fffe03f */
[----:B------:R-:W-:Y:S01]  /*2080*/  UMOV UR9, 0x40000040 ;  /* 0x4000004000097882 */ /* 0x000fe20000000000 */
[----:B------:R-:W-:Y:S01]  /*2090*/  UMOV UR11, 0x40000040 ;  /* 0x40000040000b7882 */ /* 0x000fe20000000000 */
[----:B------:R-:W-:Y:S02]  /*20a0*/  UIADD3 UR18, UR5, 0x306, URZ ;  /* 0x0000030605127890 */ /* 0x000fe4000fffe03f */
[----:B------:R-:W-:Y:S02]  /*20b0*/  UIADD3 UR20, UR4, 0x800, URZ ;  /* 0x0000080004147890 */ /* 0x000fe4000fffe03f */
[----:B------:R-:W-:Y:S02]  /*20c0*/  UIADD3 UR22, UR5, 0x600, URZ ;  /* 0x0000060005167890 */ /* 0x000fe4000fffe03f */
[----:B------:R-:W-:-:S02]  /*20d0*/  UIADD3 UR24, UR4, 0x802, URZ ;  /* 0x0000080204187890 */ /* 0x000fc4000fffe03f */
[----:B------:R-:W-:Y:S02]  /*20e0*/  UIADD3 UR26, UR5, 0x602, URZ ;  /* 0x00000602051a7890 */ /* 0x000fe4000fffe03f */
[----:B------:R-:W-:Y:S02]  /*20f0*/  UIADD3 UR28, UR4, 0x804, URZ ;  /* 0x00000804041c7890 */ /* 0x000fe4000fffe03f */
[----:B------:R-:W-:Y:S01]  /*2100*/  UIADD3 UR30, UR5, 0x604, URZ ;  /* 0x00000604051e7890 */ /* 0x000fe2000fffe03f */
[----:B------:R-:W-:Y:S01]  /*2110*/  UMOV UR31, 0x40000040 ;  /* 0x40000040001f7882 */ /* 0x000fe20000000000 */
[----:B------:R-:W-:Y:S02]  /*2120*/  UIADD3 UR32, UR4, 0x806, URZ ;  /* 0x0000080604207890 */ /* 0x000fe4000fffe03f */
[----:B------:R-:W-:Y:S01]  /*2130*/  UIADD3 UR34, UR5, 0x606, URZ ;  /* 0x0000060605227890 */ /* 0x000fe2000fffe03f */
[----:B------:R-:W-:Y:S01]  /*2140*/  UMOV UR33, 0x40000040 ;  /* 0x4000004000217882 */ /* 0x000fe20000000000 */
[----:B------:R-:W-:Y:S01]  /*2150*/  UMOV UR35, 0x40000040 ;  /* 0x4000004000237882 */ /* 0x000fe20000000000 */
[----:B------:R-:W-:-:S02]  /*2160*/  UIADD3 UR40, UR4, 0xc00, URZ ;  /* 0x00000c0004287890 */ /* 0x000fc4000fffe03f */
[----:B------:R-:W-:Y:S01]  /*2170*/  UIADD3 UR42, UR5, 0x900, URZ ;  /* 0x00000900052a7890 */ /* 0x000fe2000fffe03f */
[----:B------:R-:W-:Y:S01]  /*2180*/  UMOV UR41, 0x40000040 ;  /* 0x4000004000297882 */ /* 0x000fe20000000000 */
        /* <DEDUP_REMOVED lines=13> */
[----:B------:R-:W-:Y:S02]  /*2260*/  ULOP3.LUT UR7, UR7, 0x3000000, URZ, 0xfc, !UPT ;  /* 0x0300000007077892 */ /* 0x000fe4000f8efc3f */
[----:B------:R-:W-:Y:S01]  /*2270*/  UISETP.GE.AND UP0, UPT, UR52, 0x61, UPT ;  /* 0x000000613400788c */ /* 0x000fe2000bf06270 */
[----:B------:R-:W-:Y:S02]  /*2280*/  WARPGROUP.DEPBAR.LE gsb0, 0x0 ;  /* 0x00008000000079c5 */ /* 0x000fe40000010000 */
[----:B------:R-:W-:-:S06]  /*2290*/  WARPGROUP.ARRIVE ;  /* 0x00000000000079c5 */ /* 0x000fcc0000000000 */
[----:B------:R-:W-:Y:S01]  /*22a0*/  HGMMA.64x96x16.F32 R24, gdesc[UR12], R24, gsb0 ;  /* 0x016000000c1879f0 */ /* 0x000fe20008000818 */
        /* <DEDUP_REMOVED lines=28> */
[----:B------:R-:W-:Y:S01]  /*2470*/  ULDC UR6, c[0x0][0xa80] ;  /* 0x0002a00000067ab9 */ /* 0x000fe20000000800 */
[----:B------:R-:W-:Y:S01]  /*2480*/  IMAD.U32 R13, RZ, RZ, UR13 ;  /* 0x0000000dff0d7e24 */ /* 0x000fe2000f8e00ff */
        /* <DEDUP_REMOVED lines=10> */
[----:B------:R-:W-:Y:S01]  /*2530*/  IMAD.U32 R72, RZ, RZ, UR4 ;  /* 0x00000004ff487e24 */ /* 0x000fe2000f8e00ff */
[----:B------:R-:W-:-:S03]  /*2540*/  UIMAD UR4, UR36, 0xc00, UR7 ;  /* 0x00000c00240478a4 */ /* 0x000fc6000f8e0207 */
        /* <DEDUP_REMOVED lines=10> */
[----:B------:R-:W-:Y:S01]  /*25f0*/  UMOV UR10, UR4 ;  /* 0x00000004000a7c82 */ /* 0x000fe20008000000 */
[----:B------:R-:W-:Y:S01]  /*2600*/  UMOV UR11, 0x40000040 ;  /* 0x40000040000b7882 */ /* 0x000fe20000000000 */
[----:B------:R-:W-:Y:S02]  /*2610*/  WARPGROUP.DEPBAR.LE gsb0, 0x0 ;  /* 0x00008000000079c5 */ /* 0x000fe40000010000 */
        /* <DEDUP_REMOVED lines=53> */
[----:B-1----:R-:W-:Y:S01]  /*2970*/  FSEL R73, R26, -INF , P4 ;  /* 0xff8000001a497808 */ /* 0x002fe20002000000 */
[----:B------:R-:W-:Y:S01]  /*2980*/  FMUL.FTZ R42, R42, UR5 ;  /* 0x000000052a2a7c20 */ /* 0x000fe20008410000 */
[----:B------:R-:W-:Y:S01]  /*2990*/  FMUL.FTZ R48, R48, UR5 ;  /* 0x0000000530307c20 */ /* 0x000fe20008410000 */
[----:B------:R-:W-:Y:S01]  /*29a0*/  FMUL.FTZ R43, R43, UR5 ;  /* 0x000000052b2b7c20 */ /* 0x000fe20008410000 */
[----:B------:R-:W-:Y:S01]  /*29b0*/  FMUL.FTZ R49, R49, UR5 ;  /* 0x0000000531317c20 */ /* 0x000fe20008410000 */
[----:B------:R-:W-:Y:S01]  /*29c0*/  FMUL.FTZ R46, R46, UR5 ;  /* 0x000000052e2e7c20 */ /* 0x000fe20008410000 */
[----:B------:R-:W-:Y:S01]  /*29d0*/  FMUL.FTZ R52, R52, UR5 ;  /* 0x0000000534347c20 */ /* 0x000fe20008410000 */
[----:B------:R-:W1:Y:S01]  /*29e0*/  MUFU.TANH R30, R30 ;  /* 0x0000001e001e7308 */ /* 0x000e620000002400 */
        /* <DEDUP_REMOVED lines=26> */
[----:B------:R-:W-:Y:S01]  /*2b90*/  FMNMX.FTZ R29, R24, R26, !PT ;  /* 0x0000001a181d7209 */ /* 0x000fe20007810000 */
[----:B------:R-:W-:Y:S01]  /*2ba0*/  FMUL.FTZ R67, R67, UR5 ;  /* 0x0000000543437c20 */ /* 0x000fe20008410000 */
[----:B------:R-:W-:Y:S01]  /*2bb0*/  FMUL.FTZ R69, R69, UR5 ;  /* 0x0000000545457c20 */ /* 0x000fe20008410000 */
[----:B------:R-:W-:Y:S01]  /*2bc0*/  FMUL.FTZ R70, R70, UR5 ;  /* 0x0000000546467c20 */ /* 0x000fe20008410000 */
[----:B------:R-:W-:Y:S01]  /*2bd0*/  FMUL.FTZ R71, R71, UR5 ;  /* 0x0000000547477c20 */ /* 0x000fe20008410000 */
[----:B------:R-:W2:Y:S01]  /*2be0*/  MUFU.TANH R27, R27 ;  /* 0x0000001b001b7308 */ /* 0x000ea20000002400 */
[----:B---3--:R-:W-:-:S02]  /*2bf0*/  FSEL R28, R28, -INF , P6 ;  /* 0xff8000001c1c7808 */ /* 0x008fc40003000000 */
[----:B------:R-:W-:Y:S02]  /*2c00*/  ISETP.GT.AND P6, PT, R3, 0x20, PT ;  /* 0x000000200300780c */ /* 0x000fe40003fc4270 */
[----:B------:R-:W-:-:S03]  /*2c10*/  FMNMX.FTZ R29, R28, R29, !PT ;  /* 0x0000001d1c1d7209 */ /* 0x000fc60007810000 */
[----:B------:R-:W3:Y:S01]  /*2c20*/  MUFU.TANH R33, R33 ;  /* 0x0000002100217308 */ /* 0x000ee20000002400 */
[----:B-1----:R-:W-:Y:S02]  /*2c30*/  FSEL R182, R32, -INF , P2 ;  /* 0xff80000020b67808 */ /* 0x002fe40001000000 */
[----:B------:R-:W-:-:S04]  /*2c40*/  FMNMX.FTZ R29, R30, R29, !PT ;  /* 0x0000001d1e1d7209 */ /* 0x000fc80007810000 */
[----:B------:R-:W-:Y:S01]  /*2c50*/  FMNMX.FTZ R29, R182, R29, !PT ;  /* 0x0000001db61d7209 */ /* 0x000fe20007810000 */
[----:B------:R-:W1:Y:S01]  /*2c60*/  MUFU.TANH R36, R36 ;  /* 0x0000002400247308 */ /* 0x000e620000002400 */
[----:B--2---:R-:W-:Y:S02]  /*2c70*/  FSEL R27, R27, -INF , P5 ;  /* 0xff8000001b1b7808 */ /* 0x004fe40002800000 */
[----:B------:R-:W-:Y:S02]  /*2c80*/  ISETP.GT.AND P5, PT, R3, 0x19, PT ;  /* 0x000000190300780c */ /* 0x000fe40003fa4270 */
[----:B------:R-:W-:-:S03]  /*2c90*/  FMNMX.FTZ R32, R73, R27, !PT ;  /* 0x0000001b49207209 */ /* 0x000fc60007810000 */
[----:B------:R-:W2:Y:S01]  /*2ca0*/  MUFU.TANH R31, R31 ;  /* 0x0000001f001f7308 */ /* 0x000ea20000002400 */
[----:B---3--:R-:W-:Y:S02]  /*2cb0*/  FSEL R184, R33, -INF , P3 ;  /* 0xff80000021b87808 */ /* 0x008fe40001800000 */
[----:B------:R-:W-:Y:S02]  /*2cc0*/  FMNMX.FTZ R32, R25, R32, !PT ;  /* 0x0000002019207209 */ /* 0x000fe40007810000 */
[----:B------:R-:W-:-:S03]  /*2cd0*/  FMNMX.FTZ R29, R184, R29, !PT ;  /* 0x0000001db81d7209 */ /* 0x000fc60007810000 */
[----:B------:R-:W3:Y:S01]  /*2ce0*/  MUFU.TANH R37, R37 ;  /* 0x0000002500257308 */ /* 0x000ee20000002400 */
[----:B-1----:R-:W-:-:S04]  /*2cf0*/  FSEL R188, R36, -INF , P4 ;  /* 0xff80000024bc7808 */ /* 0x002fc80002000000 */
[----:B------:R-:W-:-:S03]  /*2d00*/  FMNMX.FTZ R29, R188, R29, !PT ;  /* 0x0000001dbc1d7209 */ /* 0x000fc60007810000 */
[----:B------:R-:W1:Y:S01]  /*2d10*/  MUFU.TANH R34, R34 ;  /* 0x0000002200227308 */ /* 0x000e620000002400 */
[----:B--2---:R-:W-:Y:S02]  /*2d20*/  FSEL R31, R31, -INF , P1 ;  /* 0xff8000001f1f7808 */ /* 0x004fe40000800000 */
[----:B------:R-:W-:Y:S02]  /*2d30*/  ISETP.GT.AND P1, PT, R3, 0x21, PT ;  /* 0x000000210300780c */ /* 0x000fe40003f24270 */
[----:B------:R-:W-:-:S03]  /*2d40*/  FMNMX.FTZ R32, R31, R32, !PT ;  /* 0x000000201f207209 */ /* 0x000fc60007810000 */
[----:B------:R-:W2:Y:S01]  /*2d50*/  MUFU.TANH R40, R40 ;  /* 0x0000002800287308 */ /* 0x000ea20000002400 */
[----:B---3--:R-:W-:-:S04]  /*2d60*/  FSEL R186, R37, -INF , P5 ;  /* 0xff80000025ba7808 */ /* 0x008fc80002800000 */
[----:B------:R-:W-:-:S03]  /*2d70*/  FMNMX.FTZ R29, R186, R29, !PT ;  /* 0x0000001dba1d7209 */ /* 0x000fc60007810000 */
[----:B------:R-:W3:Y:S01]  /*2d80*/  MUFU.TANH R35, R35 ;  /* 0x0000002300237308 */ /* 0x000ee20000002400 */
[----:B-1----:R-:W-:Y:S02]  /*2d90*/  FSEL R217, R34, -INF , P2 ;  /* 0xff80000022d97808 */ /* 0x002fe40001000000 */
[----:B------:R-:W-:Y:S02]  /*2da0*/  ISETP.GT.AND P2, PT, R3, 0x28, PT ;  /* 0x000000280300780c */ /* 0x000fe40003f44270 */
[----:B------:R-:W-:-:S03]  /*2db0*/  FMNMX.FTZ R32, R217, R32, !PT ;  /* 0x00000020d9207209 */ /* 0x000fc60007810000 */
[----:B------:R-:W1:Y:S01]  /*2dc0*/  MUFU.TANH R41, R41 ;  /* 0x0000002900297308 */ /* 0x000e620000002400 */
[----:B--2---:R-:W-:-:S04]  /*2dd0*/  FSEL R198, R40, -INF , P6 ;  /* 0xff80000028c67808 */ /* 0x004fc80003000000 */
[----:B------:R-:W-:-:S03]  /*2de0*/  FMNMX.FTZ R29, R198, R29, !PT ;  /* 0x0000001dc61d7209 */ /* 0x000fc60007810000 */
[----:B------:R-:W2:Y:S01]  /*2df0*/  MUFU.TANH R38, R38 ;  /* 0x0000002600267308 */ /* 0x000ea20000002400 */
[----:B---3--:R-:W-:Y:S02]  /*2e00*/  FSEL R187, R35, -INF , P3 ;  /* 0xff80000023bb7808 */ /* 0x008fe40001800000 */
[----:B------:R-:W-:Y:S02]  /*2e10*/  ISETP.GT.AND P3, PT, R3, 0x29, PT ;  /* 0x000000290300780c */ /* 0x000fe40003f64270 */
        /* <DEDUP_REMOVED lines=89> */
[----:B--2---:R-:W-:-:S04]  /*33b0*/  FSEL R213, R62, -INF , P4 ;  /* 0xff8000003ed57808 */ /* 0x004fc80002000000 */
[----:B------:R-:W-:-:S03]  /*33c0*/  FMNMX.FTZ R32, R213, R32, !PT ;  /* 0x00000020d5207209 */ /* 0x000fc60007810000 */
[----:B------:R-:W2:Y:S01]  /*33d0*/  MUFU.TANH R66, R66 ;  /* 0x0000004200427308 */ /* 0x000ea20000002400 */
[----:B---3--:R-:W-:-:S04]  /*33e0*/  FSEL R174, R68, -INF , P2 ;  /* 0xff80000044ae7808 */ /* 0x008fc80001000000 */
        /* <DEDUP_REMOVED lines=12> */
[----:B------:R-:W-:Y:S02]  /*34b0*/  FMNMX.FTZ R34, R175, R34, !PT ;  /* 0x00000022af227209 */ /* 0x000fe40007810000 */
[----:B--2---:R-:W-:-:S03]  /*34c0*/  FSEL R178, R70, -INF , P2 ;  /* 0xff80000046b27808 */ /* 0x004fc60001000000 */
        /* <DEDUP_REMOVED lines=27> */
[----:B0-----:R-:W-:Y:S01]  /*3680*/  LOP3.LUT P1, RZ, R74, 0x7f, RZ, 0xc0, !PT ;  /* 0x0000007f4aff7812 */ /* 0x001fe2000782c0ff */
[--C-:B------:R-:W-:Y:S01]  /*3690*/  FFMA.FTZ R166, R166, UR6, -R181.reuse ;  /* 0x00000006a6a67c23 */ /* 0x100fe200080108b5 */
[----:B------:R-:W-:Y:S01]  /*36a0*/  SHF.R.U32.HI R74, RZ, 0x7, R74 ;  /* 0x00000007ff4a7819 */ /* 0x000fe2000001164a */
[--C-:B------:R-:W-:Y:S01]  /*36b0*/  FFMA.FTZ R157, R73, UR6, -R180.reuse ;  /* 0x00000006499d7c23 */ /* 0x100fe200080108b4 */
[--C-:B------:R-:W-:Y:S01]  /*36c0*/  FFMA.FTZ R164, R27, UR6, -R180.reuse ;  /* 0x000000061ba47c23 */ /* 0x100fe200080108b4 */
[--C-:B------:R-:W-:Y:S01]  /*36d0*/  FFMA.FTZ R160, R25, UR6, -R180.reuse ;  /* 0x0000000619a07c23 */ /* 0x100fe200080108b4 */
[----:B------:R-:W-:Y:S01]  /*36e0*/  IADD3 R209, -R74, 0xb, RZ ;  /* 0x0000000b4ad17810 */ /* 0x000fe20007ffe1ff */
[--C-:B------:R-:W-:Y:S01]  /*36f0*/  FFMA.FTZ R161, R31, UR6, -R180.reuse ;  /* 0x000000061fa17c23 */ /* 0x100fe200080108b4 */
[----:B------:R-:W0:Y:S01]  /*3700*/  MUFU.EX2 R3, R3 ;  /* 0x0000000300037308 */ /* 0x000e220000000800 */
[--C-:B------:R-:W-:Y:S01]  /*3710*/  FFMA.FTZ R187, R187, UR6, -R180.reuse ;  /* 0x00000006bbbb7c23 */ /* 0x100fe200080108b4 */
[--C-:B------:R-:W-:Y:S01]  /*3720*/  FFMA.FTZ R188, R211, UR6, -R180.reuse ;  /* 0x00000006d3bc7c23 */ /* 0x100fe200080108b4 */
[----:B------:R-:W-:Y:S01]  /*3730*/  FFMA.FTZ R189, R189, UR6, -R180 ;  /* 0x00000006bdbd7c23 */ /* 0x000fe200080108b4 */
[----:B------:R-:W-:Y:S01]  /*3740*/  FFMA.FTZ R211, R206, UR6, -R181 ;  /* 0x00000006ced37c23 */ /* 0x000fe200080108b5 */
[----:B------:R-:W-:-:S02]  /*3750*/  @!P1 VIADD R24, R0, 0x32440 ;  /* 0x0003244000189836 */ /* 0x000fc40000000000 */
[--C-:B------:R-:W-:Y:S01]  /*3760*/  FFMA.FTZ R206, R210, UR6, -R181.reuse ;  /* 0x00000006d2ce7c23 */ /* 0x100fe200080108b5 */
[--C-:B------:R-:W-:Y:S01]  /*3770*/  FFMA.FTZ R197, R197, UR6, -R180.reuse ;  /* 0x00000006c5c57c23 */ /* 0x100fe200080108b4 */
[----:B------:R-:W-:Y:S01]  /*3780*/  MUFU.EX2 R159, R159 ;  /* 0x0000009f009f7308 */ /* 0x000fe20000000800 */
[----:B------:R-:W-:Y:S01]  /*3790*/  FFMA.FTZ R207, R207, UR6, -R180 ;  /* 0x00000006cfcf7c23 */ /* 0x000fe200080108b4 */
[----:B------:R-:W-:Y:S01]  /*37a0*/  @!P1 PRMT R24, RZ, 0x654, R24 ;  /* 0x00000654ff189816 */ /* 0x000fe20000000018 */
[----:B------:R1:W-:Y:S06]  /*37b0*/  BAR.ARV R209, 0x100 ;  /* 0x000400d10000751d */ /* 0x0003ec0000002000 */
[----:B------:R2:W-:Y:S01]  /*37c0*/  @!P1 SYNCS.ARRIVE.TRANS64.RED.A1T0 RZ, [R24+URZ], RZ ;  /* 0x000000ff18ff99a7 */ /* 0x0005e2000810043f */
[----:B------:R-:W3:Y:S01]  /*37d0*/  MUFU.EX2 R162, R162 ;  /* 0x000000a200a27308 */ /* 0x000ee20000000800 */
[----:B------:R4:W-:Y:S01]  /*37e0*/  BAR.SYNC.DEFER_BLOCKING R185, 0x100 ;  /* 0x000400b90000751d */ /* 0x0009e20000010000 */
[----:B0-----:R-:W-:Y:S01]  /*37f0*/  F2FP.F16.F32.PACK_AB R152, R3, R158 ;  /* 0x0000009e0398723e */ /* 0x001fe200000000ff */
[--C-:B------:R-:W-:Y:S01]  /*3800*/  FFMA.FTZ R210, R199, UR6, -R180.reuse ;  /* 0x00000006c7d27c23 */ /* 0x100fe200080108b4 */
[--C-:B------:R-:W-:Y:S01]  /*3810*/  FFMA.FTZ R199, R168, UR6, -R181.reuse ;  /* 0x00000006a8c77c23 */ /* 0x100fe200080108b5 */
[--C-:B------:R-:W-:Y:S01]  /*3820*/  FFMA.FTZ R168, R190, UR6, -R181.reuse ;  /* 0x00000006bea87c23 */ /* 0x100fe200080108b5 */
[--C-:B------:R-:W-:Y:S01]  /*3830*/  FFMA.FTZ R190, R167, UR6, -R180.reuse ;  /* 0x00000006a7be7c23 */ /* 0x100fe200080108b4 */
[--C-:B------:R-:W-:Y:S01]  /*3840*/  FFMA.FTZ R165, R165, UR6, -R180.reuse ;  /* 0x00000006a5a57c23 */ /* 0x100fe200080108b4 */
[----:B------:R-:W-:Y:S01]  /*3850*/  MUFU.EX2 R157, R157 ;  /* 0x0000009d009d7308 */ /* 0x000fe20000000800 */
[--C-:B----4-:R-:W-:Y:S01]  /*3860*/  FFMA.FTZ R185, R186, UR6, -R181.reuse ;  /* 0x00000006bab97c23 */ /* 0x110fe200080108b5 */
[--C-:B------:R-:W-:Y:S01]  /*3870*/  FFMA.FTZ R186, R217, UR6, -R180.reuse ;  /* 0x00000006d9ba7c23 */ /* 0x100fe200080108b4 */
[--C-:B------:R-:W-:Y:S01]  /*3880*/  FFMA.FTZ R217, R208, UR6, -R181.reuse ;  /* 0x00000006d0d97c23 */ /* 0x100fe200080108b5 */
[--C-:B------:R-:W-:Y:S01]  /*3890*/  FFMA.FTZ R208, R225, UR6, -R180.reuse ;  /* 0x00000006e1d07c23 */ /* 0x100fe200080108b4 */
[--C-:B------:R-:W-:Y:S01]  /*38a0*/  FFMA.FTZ R225, R192, UR6, -R181.reuse ;  /* 0x00000006c0e17c23 */ /* 0x100fe200080108b5 */
[--C-:B------:R-:W-:Y:S01]  /*38b0*/  FFMA.FTZ R167, R193, UR6, -R180.reuse ;  /* 0x00000006c1a77c23 */ /* 0x100fe200080108b4 */
[--C-:B------:R-:W-:Y:S01]  /*38c0*/  FFMA.FTZ R192, R195, UR6, -R180.reuse ;  /* 0x00000006c3c07c23 */ /* 0x100fe200080108b4 */
[----:B------:R-:W0:Y:S01]  /*38d0*/  MUFU.EX2 R164, R164 ;  /* 0x000000a400a47308 */ /* 0x000e220000000800 */
[----:B---3--:R-:W-:Y:S01]  /*38e0*/  F2FP.F16.F32.PACK_AB R154, R162, R159 ;  /* 0x0000009fa29a723e */ /* 0x008fe200000000ff */
        /* <DEDUP_REMOVED lines=14> */
[----:B------:R-:W3:Y:S01]  /*39d0*/  MUFU.EX2 R161, R161 ;  /* 0x000000a100a17308 */ /* 0x000ee20000000800 */
[----:B0-----:R-:W-:Y:S01]  /*39e0*/  F2FP.F16.F32.PACK_AB R153, R164, R157 ;  /* 0x0000009da499723e */ /* 0x001fe200000000ff */
[--C-:B------:R-:W-:Y:S01]  /*39f0*/  FFMA.FTZ R177, R178, UR6, -R180.reuse ;  /* 0x00000006b2b17c23 */ /* 0x100fe200080108b4 */
[----:B------:R-:W-:Y:S01]  /*3a00*/  FFMA.FTZ R163, R163, UR6, -R181 ;  /* 0x00000006a3a37c23 */ /* 0x000fe200080108b5 */
[----:B------:R-:W-:Y:S01]  /*3a10*/  FFMA.FTZ R178, R179, UR6, -R180 ;  /* 0x00000006b3b27c23 */ /* 0x000fe200080108b4 */
[----:B------:R-:W-:Y:S01]  /*3a20*/  FADD.FTZ R158, R158, R3 ;  /* 0x000000039e9e7221 */ /* 0x000fe20000010000 */
[----:B------:R-:W-:Y:S01]  /*3a30*/  FADD.FTZ R157, R157, R164 ;  /* 0x000000a49d9d7221 */ /* 0x000fe20000010000 */
[----:B------:R-:W-:Y:S01]  /*3a40*/  @!P1 VIADD R0, R0, 0x32460 ;  /* 0x0003246000009836 */ /* 0x000fe20000000000 */
[----:B------:R-:W-:Y:S01]  /*3a50*/  MUFU.EX2 R182, R182 ;  /* 0x000000b600b67308 */ /* 0x000fe20000000800 */
[----:B------:R-:W-:-:S03]  /*3a60*/  FADD.FTZ R159, R159, R158 ;  /* 0x0000009e9f9f7221 */ /* 0x000fc60000010000 */
[----:B------:R-:W-:Y:S01]  /*3a70*/  @!P1 PRMT R0, RZ, 0x654, R0 ;  /* 0x00000654ff009816 */ /* 0x000fe20000000000 */
[----:B------:R-:W-:-:S03]  /*3a80*/  FADD.FTZ R159, R162, R159 ;  /* 0x0000009fa29f7221 */ /* 0x000fc60000010000 */
[----:B------:R-:W0:Y:S01]  /*3a90*/  MUFU.EX2 R183, R183 ;  /* 0x000000b700b77308 */ /* 0x000e220000000800 */
[----:B---3--:R-:W-:Y:S01]  /*3aa0*/  F2FP.F16.F32.PACK_AB R155, R161, R160 ;  /* 0x000000a0a19b723e */ /* 0x008fe200000000ff */
[----:B------:R-:W-:-:S03]  /*3ab0*/  FADD.FTZ R160, R160, R157 ;  /* 0x0000009da0a07221 */ /* 0x000fc60000010000 */
[----:B--2---:R-:W-:Y:S01]  /*3ac0*/  WARPGROUP.ARRIVE ;  /* 0x00000000000079c5 */ /* 0x004fe20000000000 */
[----:B------:R-:W-:Y:S02]  /*3ad0*/  FADD.FTZ R161, R161, R160 ;  /* 0x000000a0a1a17221 */ /* 0x000fe40000010000 */
[----:B------:R-:W-:Y:S03]  /*3ae0*/  MUFU.EX2 R184, R184 ;  /* 0x000000b800b87308 */ /* 0x000fe60000000800 */
[----:B------:R-:W-:Y:S01]  /*3af0*/  HGMMA.64x256x16.F32 R24, R152, gdesc[UR8].tnspB, RZ, !UPT, gsb0 ;  /* 0x43e0000898187df0 */ /* 0x000fe2000c0008ff */
[----:B------:R-:W-:Y:S01]  /*3b00*/  UIADD3 UR10, UR4, 0x80, URZ ;  /* 0x00000080040a7890 */ /* 0x000fe2000fffe03f */
[----:B------:R-:W-:-:S03]  /*3b10*/  UMOV UR11, 0x40000040 ;  /* 0x40000040000b7882 */ /* 0x000fc60000000000 */
[----:B------:R-:W-:Y:S08]  /*3b20*/  MUFU.EX2 R185, R185 ;  /* 0x000000b900b97308 */ /* 0x000ff00000000800 */
[----:B------:R-:W-:Y:S08]  /*3b30*/  MUFU.EX2 R186, R186 ;  /* 0x000000ba00ba7308 */ /* 0x000ff00000000800 */
[----:B------:R-:W2:Y:S08]  /*3b40*/  MUFU.EX2 R187, R187 ;  /* 0x000000bb00bb7308 */ /* 0x000eb00000000800 */
[----:B------:R-:W-:Y:S08]  /*3b50*/  MUFU.EX2 R188, R188 ;  /* 0x000000bc00bc7308 */ /* 0x000ff00000000800 */
        /* <DEDUP_REMOVED lines=8> */
[----:B------:R-:W1:Y:S08]  /*3be0*/  MUFU.EX2 R210, R210 ;  /* 0x000000d200d27308 */ /* 0x000e700000000800 */
[----:B------:R-:W-:Y:S08]  /*3bf0*/  MUFU.EX2 R166, R166 ;  /* 0x000000a600a67308 */ /* 0x000ff00000000800 */
[----:B------:R-:W1:Y:S08]  /*3c00*/  MUFU.EX2 R199, R199 ;  /* 0x000000c700c77308 */ /* 0x000e700000000800 */
[----:B------:R-:W-:Y:S08]  /*3c10*/  MUFU.EX2 R168, R168 ;  /* 0x000000a800a87308 */ /* 0x000ff00000000800 */
[----:B------:R-:W-:Y:S08]  /*3c20*/  MUFU.EX2 R225, R225 ;  /* 0x000000e100e17308 */ /* 0x000ff00000000800 */
[----:B------:R-:W-:Y:S08]  /*3c30*/  MUFU.EX2 R165, R165 ;  /* 0x000000a500a57308 */ /* 0x000ff00000000800 */
[----:B------:R-:W1:Y:S08]  /*3c40*/  MUFU.EX2 R190, R190 ;  /* 0x000000be00be7308 */ /* 0x000e700000000800 */
        /* <DEDUP_REMOVED lines=14> */
[----:B------:R-:W-:Y:S01]  /*3d30*/  MUFU.EX2 R175, R175 ;  /* 0x000000af00af7308 */ /* 0x000fe20000000800 */
[----:B------:R-:W-:-:S02]  /*3d40*/  WARPGROUP.DEPBAR.LE gsb0, 0x0 ;  /* 0x00008000000079c5 */ /* 0x000fc40000010000 */
[----:B0-----:R-:W-:Y:S01]  /*3d50*/  F2FP.F16.F32.PACK_AB R152, R183, R182 ;  /* 0x000000b6b798723e */ /* 0x001fe200000000ff */
[----:B------:R-:W-:Y:S01]  /*3d60*/  FADD.FTZ R182, R182, R159 ;  /* 0x0000009fb6b67221 */ /* 0x000fe20000010000 */
[----:B--2---:R-:W-:Y:S01]  /*3d70*/  F2FP.F16.F32.PACK_AB R153, R187, R186 ;  /* 0x000000babb99723e */ /* 0x004fe200000000ff */
[----:B------:R-:W-:Y:S01]  /*3d80*/  FADD.FTZ R186, R186, R161 ;  /* 0x000000a1baba7221 */ /* 0x000fe20000010000 */
[----:B------:R-:W-:Y:S01]  /*3d90*/  F2FP.F16.F32.PACK_AB R154, R185, R184 ;  /* 0x000000b8b99a723e */ /* 0x000fe200000000ff */
[----:B------:R-:W0:Y:S01]  /*3da0*/  MUFU.EX2 R176, R176 ;  /* 0x000000b000b07308 */ /* 0x000e220000000800 */
[----:B---3--:R-:W-:Y:S01]  /*3db0*/  F2FP.F16.F32.PACK_AB R155, R189, R188 ;  /* 0x000000bcbd9b723e */ /* 0x008fe200000000ff */
        /* <DEDUP_REMOVED lines=19> */
[----:B-1----:R-:W-:Y:S01]  /*3ef0*/  F2FP.F16.F32.PACK_AB R155, R210, R207 ;  /* 0x000000cfd29b723e */ /* 0x002fe200000000ff */
        /* <DEDUP_REMOVED lines=46> */
[----:B0-----:R-:W-:Y:S01]  /*41e0*/  F2FP.F16.F32.PACK_AB R153, R176, R175 ;  /* 0x000000afb099723e */ /* 0x001fe200000000ff */
[----:B------:R-:W-:Y:S01]  /*41f0*/  FADD.FTZ R175, R175, R196 ;  /* 0x000000c4afaf7221 */ /* 0x000fe20000010000 */
[----:B------:R-:W-:Y:S01]  /*4200*/  F2FP.F16.F32.PACK_AB R154, R174, R173 ;  /* 0x000000adae9a723e */ /* 0x000fe200000000ff */
[----:B------:R-:W-:Y:S01]  /*4210*/  FADD.FTZ R212, R212, R163 ;  /* 0x000000a3d4d47221 */ /* 0x000fe20000010000 */
[----:B--2---:R-:W-:Y:S01]  /*4220*/  F2FP.F16.F32.PACK_AB R155, R178, R177 ;  /* 0x000000b1b29b723e */ /* 0x004fe200000000ff */
[----:B------:R-:W-:-:S02]  /*4230*/  FADD.FTZ R176, R176, R175 ;  /* 0x000000afb0b07221 */ /* 0x000fc40000010000 */
[----:B------:R-:W-:Y:S01]  /*4240*/  FADD.FTZ R173, R173, R212 ;  /* 0x000000d4adad7221 */ /* 0x000fe20000010000 */
[----:B------:R-:W-:Y:S01]  /*4250*/  WARPGROUP.ARRIVE ;  /* 0x00000000000079c5 */ /* 0x000fe20000000000 */
[----:B------:R-:W-:-:S04]  /*4260*/  FADD.FTZ R3, R177, R176 ;  /* 0x000000b0b1037221 */ /* 0x000fc80000010000 */
[----:B------:R-:W-:-:S08]  /*4270*/  FADD.FTZ R3, R178, R3 ;  /* 0x00000003b2037221 */ /* 0x000fd00000010000 */
[----:B------:R-:W-:Y:S03]  /*4280*/  HGMMA.64x256x16.F32 R24, R152, gdesc[UR8].tnspB, R24, gsb0 ;  /* 0x43e0000898187df0 */ /* 0x000fe60008000818 */
[----:B------:R-:W-:Y:S02]  /*4290*/  WARPGROUP.DEPBAR.LE gsb0, 0x0 ;  /* 0x00008000000079c5 */ /* 0x000fe40000010000 */
[----:B------:R0:W-:Y:S02]  /*42a0*/  @!P1 SYNCS.ARRIVE.TRANS64.RED.A1T0 RZ, [R0+URZ], RZ ;  /* 0x000000ff00ff99a7 */ /* 0x0001e4000810043f */
[----:B0-----:R-:W-:Y:S01]  /*42b0*/  FADD.FTZ R0, R174, R173 ;  /* 0x000000adae007221 */ /* 0x001fe20000010000 */
[----:B------:R-:W-:Y:S06]  /*42c0*/  @!P2 BRA `(.L_x_781) ;  /* 0x000000280050a947 */ /* 0x000fec0003800000 */
[----:B------:R-:W-:Y:S01]  /*42d0*/  IMAD.MOV.U32 R207, RZ, RZ, R156 ;  /* 0x000000ffffcf7224 */ /* 0x000fe200078e009c */
[----:B------:R-:W-:Y:S01]  /*42e0*/  UIADD3 UR4, UR53, -0x2, URZ ;  /* 0xfffffffe35047890 */ /* 0x000fe2000fffe03f */
[----:B------:R-:W-:-:S11]  /*42f0*/  IMAD.MOV.U32 R206, RZ, RZ, R191 ;  /* 0x000000ffffce7224 */ /* 0x000fd600078e00bf */
.L_x_790:
        /* <DEDUP_REMOVED lines=10> */
.L_x_782:
[----:B------:R-:W0:Y:S01]  /*43a0*/  S2UR UR6, SR_CgaCtaId ;  /* 0x00000000000679c3 */ /* 0x000e220000008800 */
[----:B------:R-:W-:Y:S01]  /*43b0*/  UMOV UR5, 0x400 ;  /* 0x0000040000057882 */ /* 0x000fe20000000000 */
[----:B------:R-:W-:-:S05]  /*43c0*/  IMAD.U32 R208, RZ, RZ, UR37 ;  /* 0x00000025ffd07e24 */ /* 0x000fca000f8e00ff */
[----:B------:R-:W-:Y:S01]  /*43d0*/  SHF.L.U32 R208, R208, 0x1f, RZ ;  /* 0x0000001fd0d07819 */ /* 0x000fe200000006ff */
[----:B0-----:R-:W-:-:S04]  /*43e0*/  ULEA UR5, UR6, UR5, 0x18 ;  /* 0x0000000506057291 */ /* 0x001fc8000f8ec03f */
[----:B------:R-:W-:-:S09]  /*43f0*/  ULEA UR5, UR36, UR5, 0x3 ;  /* 0x0000000524057291 */ /* 0x000fd2000f8e183f */
[----:B------:R0:W1:Y:S01]  /*4400*/  SYNCS.PHASECHK.TRANS64.TRYWAIT P3, [UR5+0x32430], R208 ;  /* 0x032430d0ff0075a7 */ /* 0x0000620008060145 */
[----:B------:R-:W-:Y:S05]  /*4410*/  @!P0 BRA `(.L_x_783) ;  /* 0x0000000000048947 */ /* 0x000fea0003800000 */
[----:B------:R-:W-:Y:S01]  /*4420*/  BPT.TRAP 0x1 ;  /* 0x000000040000795c */ /* 0x000fe20000300000 */
.L_x_783:
[----:B-1----:R-:W-:Y:S05]  /*4430*/  @P3 BRA `(.L_x_784) ;  /* 0x0000000000083947 */ /* 0x002fea0003800000 */
[----:B------:R-:W1:Y:S02]  /*4440*/  SYNCS.PHASECHK.TRANS64.TRYWAIT P3, [UR5+0x32430], R208 ;  /* 0x032430d0ff0075a7 */ /* 0x000e640008060145 */
[----:B-1----:R-:W-:Y:S05]  /*4450*/  @!P3 BRA `(.L_x_785) ;  /* 0x000000a400e0b947 */ /* 0x002fea0003800000 */
.L_x_784:
[----:B------:R-:W-:Y:S01]  /*4460*/  R2UR UR52, R20 ;  /* 0x00000000143472ca */ /* 0x000fe200000e0000 */
[----:B------:R-:W-:Y:S01]  /*4470*/  UIMAD UR6, UR36, 0x300, UR39 ;  /* 0x00000300240678a4 */ /* 0x000fe2000f8e0227 */
[----:B------:R-:W-:Y:S01]  /*4480*/  R2UR UR53, R21 ;  /* 0x00000000153572ca */ /* 0x000fe200000e0000 */
[----:B-1----:R-:W-:Y:S01]  /*4490*/  WARPGROUP.ARRIVE ;  /* 0x00000000000079c5 */ /* 0x002fe20000000000 */
[----:B------:R-:W-:-:S04]  /*44a0*/  UMOV UR55, 0x40000040 ;  /* 0x4000004000377882 */ /* 0x000fc80000000000 */
[----:B------:R-:W-:-:S07]  /*44b0*/  UMOV UR54, UR6 ;  /* 0x0000000600367c82 */ /* 0x000fce0008000000 */
[----:B------:R-:W-:Y:S01]  /*44c0*/  HGMMA.64x96x16.F32 R152, gdesc[UR52], RZ, !UPT, gsb0 ;  /* 0x01600000349879f0 */ /* 0x000fe2000c0008ff */
[----:B------:R-:W-:Y:S01]  /*44d0*/  R2UR UR52, R18 ;  /* 0x00000000123472ca */ /* 0x000fe200000e0000 */
[----:B------:R-:W-:Y:S01]  /*44e0*/  UIADD3 UR54, UR6, 0x2, URZ ;  /* 0x0000000206367890 */ /* 0x000fe2000fffe03f */
[----:B------:R-:W-:Y:S01]  /*44f0*/  R2UR UR53, R19 ;  /* 0x00000000133572ca */ /* 0x000fe200000e0000 */
[----:B------:R-:W-:Y:S01]  /*4500*/  UMOV UR55, 0x40000040 ;  /* 0x4000004000377882 */ /* 0x000fe20000000000 */
[----:B------:R-:W-:Y:S02]  /*4510*/  WARPGROUP.DEPBAR.LE gsb0, 0x0 ;  /* 0x00008000000079c5 */ /* 0x000fe40000010000 */
[----:B------:R-:W-:-:S09]  /*4520*/  WARPGROUP.ARRIVE ;  /* 0x00000000000079c5 */ /* 0x000fd20000000000 */
[----:B------:R-:W-:Y:S01]  /*4530*/  HGMMA.64x96x16.F32 R152, gdesc[UR52], R152, gsb0 ;  /* 0x01600000349879f0 */ /* 0x000fe20008000898 */
        /* <DEDUP_REMOVED lines=13> */
[----:B------:R-:W-:Y:S03]  /*4610*/  HGMMA.64x96x16.F32 R152, gdesc[UR52], R152, gsb0 ;  /* 0x01600000349879f0 */ /* 0x000fe60008000898 */
[----:B------:R-:W-:Y:S02]  /*4620*/  WARPGROUP.DEPBAR.LE gsb0, 0x0 ;  /* 0x00008000000079c5 */ /* 0x000fe40000010000 */
[----:B------:R-:W-:Y:S05]  /*4630*/  @!P0 BRA `(.L_x_786) ;  /* 0x0000000000048947 */ /* 0x000fea0003800000 */
[----:B------:R-:W-:Y:S01]  /*4640*/  BPT.TRAP 0x1 ;  /* 0x000000040000795c */ /* 0x000fe20000300000 */
.L_x_786:
[----:B------:R1:W2:Y:S01]  /*4650*/  SYNCS.PHASECHK.TRANS64.TRYWAIT P3, [UR5+0x32450], R208 ;  /* 0x032450d0ff0075a7 */ /* 0x0002a20008060145 */
[----:B------:R-:W-:Y:S05]  /*4660*/  @!P0 BRA `(.L_x_787) ;  /* 0x0000000000048947 */ /* 0x000fea0003800000 */
[----:B------:R-:W-:Y:S01]  /*4670*/  BPT.TRAP 0x1 ;  /* 0x000000040000795c */ /* 0x000fe20000300000 */
.L_x_787:
[----:B--2---:R-:W-:Y:S05]  /*4680*/  @P3 BRA `(.L_x_788) ;  /* 0x0000000000083947 */ /* 0x004fea0003800000 */
[----:B------:R-:W2:Y:S02]  /*4690*/  SYNCS.PHASECHK.TRANS64.TRYWAIT P3, [UR5+0x32450], R208 ;  /* 0x032450d0ff0075a7 */ /* 0x000ea40008060145 */
[----:B--2---:R-:W-:Y:S05]  /*46a0*/  @!P3 BRA `(.L_x_789) ;  /* 0x000000a40064b947 */ /* 0x004fea0003800000 */
.L_x_788:
[----:B------:R-:W-:Y:S01]  /*46b0*/  R2UR UR52, R4 ;  /* 0x00000000043472ca */ /* 0x000fe200000e0000 */
[----:B------:R-:W-:Y:S01]  /*46c0*/  UIMAD UR6, UR36, 0xc00, UR38 ;  /* 0x00000c00240678a4 */ /* 0x000fe2000f8e0226 */
[----:B------:R-:W-:Y:S01]  /*46d0*/  R2UR UR53, R5 ;  /* 0x00000000053572ca */ /* 0x000fe200000e0000 */
[----:B------:R-:W-:Y:S01]  /*46e0*/  WARPGROUP.ARRIVE ;  /* 0x00000000000079c5 */ /* 0x000fe20000000000 */
[----:B------:R-:W-:Y:S01]  /*46f0*/  UMOV UR55, 0x40000040 ;  /* 0x4000004000377882 */ /* 0x000fe20000000000 */
[----:B------:R-:W-:-:S04]  /*4700*/  UIADD3 UR10, UR6, 0x302, URZ ;  /* 0x00000302060a7890 */ /* 0x000fc8000fffe03f */
[----:B------:R-:W3:Y:S01]  /*4710*/  S2R R224, SR_TID.X ;  /* 0x0000000000e07919 */ /* 0x000ee20000002100 */
[----:B------:R-:W-:Y:S01]  /*4720*/  UMOV UR11, 0x40000040 ;  /* 0x40000040000b7882 */ /* 0x000fe20000000000 */
[----:B------:R-:W-:Y:S01]  /*4730*/  UMOV UR54, UR6 ;  /* 0x0000000600367c82 */ /* 0x000fe20008000000 */
[----:B------:R-:W-:Y:S01]  /*4740*/  UIADD3 UR14, UR6, 0x304, URZ ;  /* 0x00000304060e7890 */ /* 0x000fe2000fffe03f */
[----:B------:R-:W-:Y:S01]  /*4750*/  UMOV UR15, 0x40000040 ;  /* 0x40000040000f7882 */ /* 0x000fe20000000000 */
[----:B------:R-:W-:Y:S01]  /*4760*/  UIADD3 UR18, UR6, 0x306, URZ ;  /* 0x0000030606127890 */ /* 0x000fe2000fffe03f */
[----:B------:R-:W-:Y:S01]  /*4770*/  UMOV UR19, 0x40000040 ;  /* 0x4000004000137882 */ /* 0x000fe20000000000 */
[----:B------:R-:W-:Y:S01]  /*4780*/  HGMMA.64x96x16.F32 R152, gdesc[UR52], R152, gsb0 ;  /* 0x01600000349879f0 */ /* 0x000fe20008000898 */
[----:B------:R-:W-:Y:S01]  /*4790*/  R2UR UR52, R6 ;  /* 0x00000000063472ca */ /* 0x000fe200000e0000 */
[----:B------:R-:W-:Y:S01]  /*47a0*/  UIADD3 UR54, UR6, 0x2, URZ ;  /* 0x0000000206367890 */ /* 0x000fe2000fffe03f */
[----:B------:R-:W-:Y:S01]  /*47b0*/  R2UR UR53, R7 ;  /* 0x00000000073572ca */ /* 0x000fe200000e0000 */
[----:B------:R-:W-:Y:S01]  /*47c0*/  UMOV UR55, 0x40000040 ;  /* 0x4000004000377882 */ /* 0x000fe20000000000 */
[----:B------:R-:W-:Y:S01]  /*47d0*/  UIADD3 UR22, UR6, 0x600, URZ ;  /* 0x0000060006167890 */ /* 0x000fe2000fffe03f */
        /* <DEDUP_REMOVED lines=12> */
[----:B---3--:R-:W-:Y:S01]  /*48a0*/  SHF.R.U32.HI R224, RZ, 0x7, R224 ;  /* 0x00000007ffe07819 */ /* 0x008fe200000116e0 */
[----:B------:R-:W-:Y:S01]  /*48b0*/  UMOV UR51, 0x40000040 ;  /* 0x4000004000337882 */ /* 0x000fe20000000000 */
[----:B------:R-:W-:-:S02]  /*48c0*/  WARPGROUP.DEPBAR.LE gsb0, 0x0 ;  /* 0x00008000000079c5 */ /* 0x000fc40000010000 */
[----:B------:R-:W-:-:S06]  /*48d0*/  WARPGROUP.ARRIVE ;  /* 0x00000000000079c5 */ /* 0x000fcc0000000000 */
        /* <DEDUP_REMOVED lines=22> */
[----:B------:R-:W-:Y:S01]  /*4a40*/  UIADD3 UR54, UR6, 0x906, URZ ;  /* 0x0000090606367890 */ /* 0x000fe2000fffe03f */
[----:B------:R-:W-:Y:S01]  /*4a50*/  UMOV UR52, UR56 ;  /* 0x0000003800347c82 */ /* 0x000fe20008000000 */
[----:B------:R-:W-:Y:S01]  /*4a60*/  UMOV UR53, UR57 ;  /* 0x0000003900357c82 */ /* 0x000fe20008000000 */
[----:B------:R-:W-:Y:S01]  /*4a70*/  UMOV UR55, 0x40000040 ;  /* 0x4000004000377882 */ /* 0x000fe20000000000 */
[----:B------:R-:W-:Y:S01]  /*4a80*/  ULDC UR6, c[0x0][0xad0] ;  /* 0x0002b40000067ab9 */ /* 0x000fe20000000800 */
[----:B------:R-:W-:Y:S02]  /*4a90*/  WARPGROUP.DEPBAR.LE gsb0, 0x0 ;  /* 0x00008000000079c5 */ /* 0x000fe40000010000 */
[----:B------:R-:W-:-:S06]  /*4aa0*/  WARPGROUP.ARRIVE ;  /* 0x00000000000079c5 */ /* 0x000fcc0000000000 */
[----:B------:R-:W-:Y:S01]  /*4ab0*/  HGMMA.64x96x16.F32 R152, gdesc[UR8], R152, gsb0 ;  /* 0x01600000089879f0 */ /* 0x000fe20008000898 */
[----:B------:R-:W-:Y:S02]  /*4ac0*/  UMOV UR11, 0x40000040 ;  /* 0x40000040000b7882 */ /* 0x000fe40000000000 */
        /* <DEDUP_REMOVED lines=34> */
[----:B012---:R-:W-:Y:S01]  /*4cf0*/  FMUL.FTZ R208, R157, UR6 ;  /* 0x000000069dd07c20 */ /* 0x007fe20008410000 */
        /* <DEDUP_REMOVED lines=22> */
[----:B0-----:R-:W-:Y:S01]  /*4e60*/  FMNMX.FTZ R186, R152, R206, !PT ;  /* 0x000000ce98ba7209 */ /* 0x001fe20007810000 */
[----:B------:R-:W-:Y:S01]  /*4e70*/  FMUL.FTZ R161, R164, UR6 ;  /* 0x00000006a4a17c20 */ /* 0x000fe20008410000 */
[----:B------:R-:W-:Y:S01]  /*4e80*/  FMUL.FTZ R174, R178, UR6 ;  /* 0x00000006b2ae7c20 */ /* 0x000fe20008410000 */
[----:B------:R-:W-:Y:S01]  /*4e90*/  FMUL.FTZ R155, R155, UR6 ;  /* 0x000000069b9b7c20 */ /* 0x000fe20008410000 */
[----:B------:R-:W0:Y:S01]  /*4ea0*/  MUFU.TANH R208, R208 ;  /* 0x000000d000d07308 */ /* 0x000e220000002400 */
[----:B------:R-:W-:Y:S01]  /*4eb0*/  FMUL.FTZ R178, R184, UR6 ;  /* 0x00000006b8b27c20 */ /* 0x000fe20008410000 */
[----:B------:R-:W-:Y:S01]  /*4ec0*/  FMUL.FTZ R184, R187, UR6 ;  /* 0x00000006bbb87c20 */ /* 0x000fe20008410000 */
[----:B-1----:R-:W-:Y:S01]  /*4ed0*/  FMNMX.FTZ R187, R153, R186, !PT ;  /* 0x000000ba99bb7209 */ /* 0x002fe20007810000 */
        /* <DEDUP_REMOVED lines=14> */
[----:B------:R-:W-:-:S06]  /*4fc0*/  FMUL.FTZ R187, R189, UR6 ;  /* 0x00000006bdbb7c20 */ /* 0x000fcc0008410000 */
        /* <DEDUP_REMOVED lines=15> */
[----:B------:R-:W-:-:S06]  /*50c0*/  FMUL.FTZ R186, R192, UR6 ;  /* 0x00000006c0ba7c20 */ /* 0x000fcc0008410000 */
        /* <DEDUP_REMOVED lines=38> */
[----:B-1----:R-:W-:Y:S01]  /*5330*/  FMNMX.FTZ R191, R175, R194, !PT ;  /* 0x000000c2afbf7209 */ /* 0x002fe20007810000 */
[----:B------:R-:W-:Y:S01]  /*5340*/  FMUL.FTZ R194, R197, UR6 ;  /* 0x00000006c5c27c20 */ /* 0x000fe20008410000 */
[----:B------:R-:W-:-:S05]  /*5350*/  FMUL.FTZ R197, R198, UR6 ;  /* 0x00000006c6c57c20 */ /* 0x000fca0008410000 */
        /* <DEDUP_REMOVED lines=10> */
[----:B------:R-:W-:-:S06]  /*5400*/  FMUL.FTZ R196, R195, UR6 ;  /* 0x00000006c3c47c20 */ /* 0x000fcc0008410000 */
[----:B------:R-:W0:Y:S01]  /*5410*/  MUFU.TANH R183, R183 ;  /* 0x000000b700b77308 */ /* 0x000e220000002400 */
[----:B-1----:R-:W-:-:S07]  /*5420*/  FMNMX.FTZ R212, R181, R212, !PT ;  /* 0x000000d4b5d47209 */ /* 0x002fce0007810000 */
[----:B------:R-:W1:Y:S01]  /*5430*/  MUFU.TANH R182, R182 ;  /* 0x000000b600b67308 */ /* 0x000e620000002400 */
[----:B--2---:R-:W-:-:S07]  /*5440*/  FMNMX.FTZ R193, R186, R191, !PT ;  /* 0x000000bfbac17209 */ /* 0x004fce0007810000 */
[----:B------:R-:W2:Y:S01]  /*5450*/  MUFU.TANH R184, R184 ;  /* 0x000000b800b87308 */ /* 0x000ea20000002400 */
[----:B0-----:R-:W-:Y:S01]  /*5460*/  FMNMX.FTZ R191, R183, R212, !PT ;  /* 0x000000d4b7bf7209 */ /* 0x001fe20007810000 */
[----:B------:R-:W-:Y:S01]  /*5470*/  FMUL.FTZ R212, R199, UR6 ;  /* 0x00000006c7d47c20 */ /* 0x000fe20008410000 */
[----:B------:R-:W-:-:S05]  /*5480*/  ULDC UR6, c[0x0][0xa80] ;  /* 0x0002a00000067ab9 */ /* 0x000fca0000000800 */
        /* <DEDUP_REMOVED lines=15> */
[----:B--2---:R-:W-:-:S05]  /*5580*/  FMNMX.FTZ R193, R194, R193, !PT ;  /* 0x000000c1c2c17209 */ /* 0x004fca0007810000 */
[----:B------:R-:W2:Y:S02]  /*5590*/  SHFL.BFLY PT, R214, R193, 0x2, 0x1f ;  /* 0x0c401f00c1d67f89 */ /* 0x000ea400000e0000 */
[----:B------:R-:W3:Y:S01]  /*55a0*/  MUFU.TANH R212, R212 ;  /* 0x000000d400d47308 */ /* 0x000ee20000002400 */
[----:B0-----:R-:W-:-:S04]  /*55b0*/  FMNMX.FTZ R198, R196, R191, !PT ;  /* 0x000000bfc4c67209 */ /* 0x001fc80007810000 */
[----:B-1----:R-:W-:-:S04]  /*55c0*/  FMNMX.FTZ R191, R197, R198, !PT ;  /* 0x000000c6c5bf7209 */ /* 0x002fc80007810000 */
[----:B---3--:R-:W-:-:S05]  /*55d0*/  FMNMX.FTZ R195, R212, R191, !PT ;  /* 0x000000bfd4c37209 */ /* 0x008fca0007810000 */
[----:B------:R-:W0:Y:S01]  /*55e0*/  SHFL.BFLY PT, R198, R195, 0x2, 0x1f ;  /* 0x0c401f00c3c67f89 */ /* 0x000e2200000e0000 */
[----:B--2---:R-:W-:-:S05]  /*55f0*/  FMNMX.FTZ R214, R193, R214, !PT ;  /* 0x000000d6c1d67209 */ /* 0x004fca0007810000 */
[----:B------:R-:W1:Y:S01]  /*5600*/  SHFL.BFLY PT, R191, R214, 0x1, 0x1f ;  /* 0x0c201f00d6bf7f89 */ /* 0x000e6200000e0000 */
[----:B0-----:R-:W-:-:S05]  /*5610*/  FMNMX.FTZ R199, R195, R198, !PT ;  /* 0x000000c6c3c77209 */ /* 0x001fca0007810000 */
[----:B------:R-:W0:Y:S01]  /*5620*/  SHFL.BFLY PT, R216, R199, 0x1, 0x1f ;  /* 0x0c201f00c7d87f89 */ /* 0x000e2200000e0000 */
[----:B-1----:R-:W-:Y:S01]  /*5630*/  FMNMX.FTZ R191, R214, R191, !PT ;  /* 0x000000bfd6bf7209 */ /* 0x002fe20007810000 */
[----:B------:R-:W-:Y:S01]  /*5640*/  IMAD.U32 R214, RZ, RZ, UR5 ;  /* 0x00000005ffd67e24 */ /* 0x000fe2000f8e00ff */
[----:B------:R-:W-:-:S03]  /*5650*/  UIMAD UR5, UR36, 0xc00, UR7 ;  /* 0x00000c00240578a4 */ /* 0x000fc6000f8e0207 */
[C---:B------:R-:W-:Y:S01]  /*5660*/  FADD.FTZ R193, -R191.reuse, R206 ;  /* 0x000000cebfc17221 */ /* 0x040fe20000010100 */
[----:B------:R-:W-:-:S03]  /*5670*/  FMUL.FTZ R206, R191, UR6 ;  /* 0x00000006bfce7c20 */ /* 0x000fc60008410000 */
[----:B------:R-:W-:Y:S01]  /*5680*/  FMUL.FTZ R193, R193, UR6 ;  /* 0x00000006c1c17c20 */ /* 0x000fe20008410000 */
[--C-:B------:R-:W-:Y:S01]  /*5690*/  FFMA.FTZ R198, R153, UR6, -R206.reuse ;  /* 0x0000000699c67c23 */ /* 0x100fe200080108ce */
[--C-:B------:R-:W-:Y:S01]  /*56a0*/  FFMA.FTZ R153, R156, UR6, -R206.reuse ;  /* 0x000000069c997c23 */ /* 0x100fe200080108ce */
[--C-:B------:R-:W-:Y:S01]  /*56b0*/  FFMA.FTZ R213, R152, UR6, -R206.reuse ;  /* 0x0000000698d57c23 */ /* 0x100fe200080108ce */
[--C-:B------:R-:W-:Y:S01]  /*56c0*/  FFMA.FTZ R208, R208, UR6, -R206.reuse ;  /* 0x00000006d0d07c23 */ /* 0x100fe200080108ce */
[----:B------:R-:W-:Y:S01]  /*56d0*/  UMOV UR10, UR5 ;  /* 0x00000005000a7c82 */ /* 0x000fe20008000000 */
[----:B------:R-:W1:Y:S01]  /*56e0*/  MUFU.EX2 R193, R193 ;  /* 0x000000c100c17308 */ /* 0x000e620000000800 */
[--C-:B------:R-:W-:Y:S01]  /*56f0*/  FFMA.FTZ R157, R157, UR6, -R206.reuse ;  /* 0x000000069d9d7c23 */ /* 0x100fe200080108ce */
[--C-:B------:R-:W-:Y:S01]  /*5700*/  FFMA.FTZ R158, R158, UR6, -R206.reuse ;  /* 0x000000069e9e7c23 */ /* 0x100fe200080108ce */
[--C-:B------:R-:W-:Y:S01]  /*5710*/  FFMA.FTZ R161, R161, UR6, -R206.reuse ;  /* 0x00000006a1a17c23 */ /* 0x100fe200080108ce */
[--C-:B------:R-:W-:Y:S01]  /*5720*/  FFMA.FTZ R163, R163, UR6, -R206.reuse ;  /* 0x00000006a3a37c23 */ /* 0x100fe200080108ce */
[--C-:B------:R-:W-:Y:S01]  /*5730*/  FFMA.FTZ R162, R162, UR6, -R206.reuse ;  /* 0x00000006a2a27c23 */ /* 0x100fe200080108ce */
[--C-:B------:R-:W-:Y:S01]  /*5740*/  FFMA.FTZ R164, R164, UR6, -R206.reuse ;  /* 0x00000006a4a47c23 */ /* 0x100fe200080108ce */
[--C-:B------:R-:W-:Y:S01]  /*5750*/  FFMA.FTZ R169, R169, UR6, -R206.reuse ;  /* 0x00000006a9a97c23 */ /* 0x100fe200080108ce */
[----:B0-----:R-:W-:Y:S01]  /*5760*/  FMNMX.FTZ R156, R199, R216, !PT ;  /* 0x000000d8c79c7209 */ /* 0x001fe20007810000 */
[----:B------:R0:W-:Y:S01]  /*5770*/  MUFU.EX2 R195, R213 ;  /* 0x000000d500c37308 */ /* 0x0001e20000000800 */
[--C-:B------:R-:W-:Y:S01]  /*5780*/  FFMA.FTZ R171, R171, UR6, -R206.reuse ;  /* 0x00000006abab7c23 */ /* 0x100fe200080108ce */
[--C-:B------:R-:W-:Y:S01]  /*5790*/  FFMA.FTZ R225, R172, UR6, -R206.reuse ;  /* 0x00000006ace17c23 */ /* 0x100fe200080108ce */
[--C-:B------:R-:W-:Y:S01]  /*57a0*/  FFMA.FTZ R172, R177, UR6, -R206.reuse ;  /* 0x00000006b1ac7c23 */ /* 0x100fe200080108ce */
[C---:B------:R-:W-:Y:S01]  /*57b0*/  FADD.FTZ R152, -R156.reuse, R207 ;  /* 0x000000cf9c987221 */ /* 0x040fe20000010100 */
[----:B------:R-:W-:Y:S01]  /*57c0*/  FMUL.FTZ R217, R156, UR6 ;  /* 0x000000069cd97c20 */ /* 0x000fe20008410000 */
[--C-:B------:R-:W-:Y:S01]  /*57d0*/  FFMA.FTZ R177, R179, UR6, -R206.reuse ;  /* 0x00000006b3b17c23 */ /* 0x100fe200080108ce */
[----:B------:R-:W-:Y:S01]  /*57e0*/  FFMA.FTZ R170, R170, UR6, -R206 ;  /* 0x00000006aaaa7c23 */ /* 0x000fe200080108ce */
[----:B------:R-:W-:Y:S01]  /*57f0*/  FMUL.FTZ R207, R152, UR6 ;  /* 0x0000000698cf7c20 */ /* 0x000fe20008410000 */
[----:B------:R-:W-:-:S02]  /*5800*/  @!P1 VIADD R152, R214, 0x32440 ;  /* 0x00032440d6989836 */ /* 0x000fc40000000000 */
[--C-:B------:R-:W-:Y:S01]  /*5810*/  FFMA.FTZ R216, R209, UR6, -R217.reuse ;  /* 0x00000006d1d87c23 */ /* 0x100fe200080108d9 */
[----:B------:R-:W-:Y:S01]  /*5820*/  IADD3 R209, -R224, 0xb, RZ ;  /* 0x0000000be0d17810 */ /* 0x000fe20007ffe1ff */
[----:B------:R2:W-:Y:S01]  /*5830*/  MUFU.EX2 R199, R153 ;  /* 0x0000009900c77308 */ /* 0x0005e20000000800 */
[--C-:B0-----:R-:W-:Y:S01]  /*5840*/  FFMA.FTZ R213, R154, UR6, -R217.reuse ;  /* 0x000000069ad57c23 */ /* 0x101fe200080108d9 */
[----:B------:R-:W-:Y:S01]  /*5850*/  @!P1 PRMT R152, RZ, 0x654, R152 ;  /* 0x00000654ff989816 */ /* 0x000fe20000000098 */
[--C-:B------:R-:W-:Y:S01]  /*5860*/  FFMA.FTZ R215, R155, UR6, -R217.reuse ;  /* 0x000000069bd77c23 */ /* 0x100fe200080108d9 */
[--C-:B------:R-:W-:Y:S01]  /*5870*/  FFMA.FTZ R210, R210, UR6, -R217.reuse ;  /* 0x00000006d2d27c23 */ /* 0x100fe200080108d9 */
[----:B------:R0:W-:Y:S06]  /*5880*/  BAR.ARV R209, 0x100 ;  /* 0x000400d10000751d */ /* 0x0001ec0000002000 */
[----:B--2---:R-:W-:Y:S01]  /*5890*/  IADD3 R153, R224, 0x8, RZ ;  /* 0x00000008e0997810 */ /* 0x004fe20007ffe0ff */
[----:B------:R2:W-:Y:S01]  /*58a0*/  @!P1 SYNCS.ARRIVE.TRANS64.RED.A1T0 RZ, [R152+URZ], RZ ;  /* 0x000000ff98ff99a7 */ /* 0x0005e2000810043f */
        /* <DEDUP_REMOVED lines=32> */
[----:B------:R-:W4:Y:S01]  /*5ab0*/  MUFU.EX2 R215, R215 ;  /* 0x000000d700d77308 */ /* 0x000f220000000800 */
        /* <DEDUP_REMOVED lines=39> */
[-C--:B---3--:R-:W-:Y:S01]  /*5d30*/  FMUL.FTZ R26, R26, R207.reuse ;  /* 0x000000cf1a1a7220 */ /* 0x088fe20000410000 */
        /* <DEDUP_REMOVED lines=63> */
[----:B--2---:R-:W-:Y:S01]  /*6130*/  F2FP.F16.F32.PACK_AB R152, R198, R195 ;  /* 0x000000c3c698723e */ /* 0x004fe200000000ff */
[--C-:B------:R-:W-:Y:S01]  /*6140*/  FFMA.FTZ R159, R159, UR6, -R217.reuse ;  /* 0x000000069f9f7c23 */ /* 0x100fe200080108d9 */
[----:B-1----:R-:W-:Y:S01]  /*6150*/  F2FP.F16.F32.PACK_AB R154, R208, R199 ;  /* 0x000000c7d09a723e */ /* 0x002fe200000000ff */
[--C-:B------:R-:W-:Y:S01]  /*6160*/  FFMA.FTZ R160, R160, UR6, -R217.reuse ;  /* 0x00000006a0a07c23 */ /* 0x100fe200080108d9 */
[----:B----4-:R-:W-:Y:S01]  /*6170*/  F2FP.F16.F32.PACK_AB R153, R215, R213 ;  /* 0x000000d5d799723e */ /* 0x010fe200000000ff */
[--C-:B------:R-:W-:Y:S01]  /*6180*/  FFMA.FTZ R165, R165, UR6, -R217.reuse ;  /* 0x00000006a5a57c23 */ /* 0x100fe200080108d9 */
[----:B-----5:R-:W-:Y:S01]  /*6190*/  F2FP.F16.F32.PACK_AB R155, R210, R216 ;  /* 0x000000d8d29b723e */ /* 0x020fe200000000ff */
        /* <DEDUP_REMOVED lines=26> */
[----:B------:R-:W2:Y:S01]  /*6340*/  MUFU.EX2 R163, R163 ;  /* 0x000000a300a37308 */ /* 0x000ea20000000800 */
[--C-:B------:R-:W-:Y:S01]  /*6350*/  FFMA.FTZ R192, R197, UR6, -R217.reuse ;  /* 0x00000006c5c07c23 */ /* 0x100fe200080108d9 */
[--C-:B------:R-:W-:Y:S01]  /*6360*/  FFMA.FTZ R186, R186, UR6, -R206.reuse ;  /* 0x00000006baba7c23 */ /* 0x100fe200080108ce */
[----:B------:R-:W-:Y:S01]  /*6370*/  FFMA.FTZ R227, R194, UR6, -R206 ;  /* 0x00000006c2e37c23 */ /* 0x000fe200080108ce */
[--C-:B------:R-:W-:Y:S01]  /*6380*/  FFMA.FTZ R190, R190, UR6, -R217.reuse ;  /* 0x00000006bebe7c23 */ /* 0x100fe200080108d9 */
[--C-:B------:R-:W-:Y:S01]  /*6390*/  FFMA.FTZ R229, R196, UR6, -R217.reuse ;  /* 0x00000006c4e57c23 */ /* 0x100fe200080108d9 */
[----:B------:R-:W-:Y:S01]  /*63a0*/  FFMA.FTZ R197, R212, UR6, -R217 ;  /* 0x00000006d4c57c23 */ /* 0x000fe200080108d9 */
[----:B------:R-:W-:Y:S01]  /*63b0*/  FFMA.FTZ R193, R193, R0, R195 ;  /* 0x00000000c1c17223 */ /* 0x000fe200000100c3 */
[----:B------:R-:W-:Y:S01]  /*63c0*/  MUFU.EX2 R159, R159 ;  /* 0x0000009f009f7308 */ /* 0x000fe20000000800 */
[----:B------:R-:W-:Y:S01]  /*63d0*/  FFMA.FTZ R0, R207, R3, R213 ;  /* 0x00000003cf007223 */ /* 0x000fe200000100d5 */
[----:B------:R-:W-:-:S02]  /*63e0*/  @!P1 VIADD R214, R214, 0x32460 ;  /* 0x00032460d6d69836 */ /* 0x000fc40000000000 */
[----:B------:R-:W-:Y:S01]  /*63f0*/  FADD.FTZ R198, R198, R193 ;  /* 0x000000c1c6c67221 */ /* 0x000fe20000010000 */
[----:B------:R-:W-:Y:S02]  /*6400*/  IMAD.MOV.U32 R207, RZ, RZ, R156 ;  /* 0x000000ffffcf7224 */ /* 0x000fe400078e009c */
[----:B------:R-:W-:Y:S01]  /*6410*/  FADD.FTZ R215, R215, R0 ;  /* 0x00000000d7d77221 */ /* 0x000fe20000010000 */
[----:B------:R-:W-:Y:S02]  /*6420*/  IMAD.MOV.U32 R206, RZ, RZ, R191 ;  /* 0x000000ffffce7224 */ /* 0x000fe400078e00bf */
[----:B------:R-:W-:Y:S01]  /*6430*/  FADD.FTZ R199, R199, R198 ;  /* 0x000000c6c7c77221 */ /* 0x000fe20000010000 */
[----:B------:R-:W3:Y:S01]  /*6440*/  MUFU.EX2 R160, R160 ;  /* 0x000000a000a07308 */ /* 0x000ee20000000800 */
[----:B------:R-:W-:Y:S01]  /*6450*/  FADD.FTZ R215, R216, R215 ;  /* 0x000000d7d8d77221 */ /* 0x000fe20000010000 */
[----:B------:R-:W-:Y:S01]  /*6460*/  @!P1 PRMT R214, RZ, 0x654, R214 ;  /* 0x00000654ffd69816 */ /* 0x000fe200000000d6 */
[----:B------:R-:W-:-:S02]  /*6470*/  FADD.FTZ R208, R208, R199 ;  /* 0x000000c7d0d07221 */ /* 0x000fc40000010000 */
[----:B------:R-:W-:-:S03]  /*6480*/  FADD.FTZ R210, R210, R215 ;  /* 0x000000d7d2d27221 */ /* 0x000fc60000010000 */
[----:B------:R-:W-:Y:S08]  /*6490*/  MUFU.EX2 R165, R165 ;  /* 0x000000a500a57308 */ /* 0x000ff00000000800 */
[----:B------:R-:W4:Y:S08]  /*64a0*/  MUFU.EX2 R167, R167 ;  /* 0x000000a700a77308 */ /* 0x000f300000000800 */
[----:B------:R-:W5:Y:S08]  /*64b0*/  MUFU.EX2 R162, R162 ;  /* 0x000000a200a27308 */ /* 0x000f700000000800 */
[----:B------:R-:W-:Y:S08]  /*64c0*/  MUFU.EX2 R164, R164 ;  /* 0x000000a400a47308 */ /* 0x000ff00000000800 */
[----:B------:R-:W-:Y:S08]  /*64d0*/  MUFU.EX2 R169, R169 ;  /* 0x000000a900a97308 */ /* 0x000ff00000000800 */
[----:B------:R-:W-:Y:S08]  /*64e0*/  MUFU.EX2 R171, R171 ;  /* 0x000000ab00ab7308 */ /* 0x000ff00000000800 */
[----:B------:R-:W0:Y:S08]  /*64f0*/  MUFU.EX2 R166, R166 ;  /* 0x000000a600a67308 */ /* 0x000e300000000800 */
[----:B------:R-:W0:Y:S08]  /*6500*/  MUFU.EX2 R168, R168 ;  /* 0x000000a800a87308 */ /* 0x000e300000000800 */
[----:B------:R-:W-:Y:S08]  /*6510*/  MUFU.EX2 R173, R173 ;  /* 0x000000ad00ad7308 */ /* 0x000ff00000000800 */
        /* <DEDUP_REMOVED lines=19> */
[----:B------:R-:W-:Y:S01]  /*6650*/  MUFU.EX2 R188, R188 ;  /* 0x000000bc00bc7308 */ /* 0x000fe20000000800 */
[----:B------:R-:W-:-:S02]  /*6660*/  WARPGROUP.DEPBAR.LE gsb0, 0x0 ;  /* 0x00008000000079c5 */ /* 0x000fc40000010000 */
[----:B-1----:R-:W-:-:S05]  /*6670*/  F2FP.F16.F32.PACK_AB R152, R158, R157 ;  /* 0x0000009d9e98723e */ /* 0x002fca00000000ff */
[----:B------:R-:W1:Y:S01]  /*6680*/  MUFU.EX2 R227, R227 ;  /* 0x000000e300e37308 */ /* 0x000e620000000800 */
[----:B--2---:R-:W-:Y:S01]  /*6690*/  F2FP.F16.F32.PACK_AB R154, R163, R161 ;  /* 0x000000a1a39a723e */ /* 0x004fe200000000ff */
[----:B------:R-:W-:Y:S01]  /*66a0*/  FADD.FTZ R157, R157, R208 ;  /* 0x000000d09d9d7221 */ /* 0x000fe20000010000 */
[----:B---3--:R-:W-:Y:S01]  /*66b0*/  F2FP.F16.F32.PACK_AB R153, R160, R159 ;  /* 0x0000009fa099723e */ /* 0x008fe200000000ff */
[----:B------:R-:W-:Y:S01]  /*66c0*/  FADD.FTZ R159, R159, R210 ;  /* 0x000000d29f9f7221 */ /* 0x000fe20000010000 */
[----:B----4-:R-:W-:Y:S01]  /*66d0*/  F2FP.F16.F32.PACK_AB R155, R167, R165 ;  /* 0x000000a5a79b723e */ /* 0x010fe200000000ff */
        /* <DEDUP_REMOVED lines=8> */
[----:B------:R-:W2:Y:S01]  /*6760*/  MUFU.EX2 R229, R229 ;  /* 0x000000e500e57308 */ /* 0x000ea20000000800 */
[----:B------:R-:W-:Y:S01]  /*6770*/  UMOV UR11, 0x40000040 ;  /* 0x40000040000b7882 */ /* 0x000fe20000000000 */
[----:B------:R-:W-:Y:S01]  /*6780*/  FADD.FTZ R163, R163, R158 ;  /* 0x0000009ea3a37221 */ /* 0x000fe20000010000 */
[----:B------:R-:W-:-:S03]  /*6790*/  FADD.FTZ R167, R167, R160 ;  /* 0x000000a0a7a77221 */ /* 0x000fc60000010000 */
[----:B-----5:R-:W-:Y:S01]  /*67a0*/  FADD.FTZ R163, R162, R163 ;  /* 0x000000a3a2a37221 */ /* 0x020fe20000010000 */
[----:B0-----:R-:W-:Y:S01]  /*67b0*/  FADD.FTZ R167, R166, R167 ;  /* 0x000000a7a6a77221 */ /* 0x001fe20000010000 */
[----:B------:R-:W-:Y:S08]  /*67c0*/  MUFU.EX2 R192, R192 ;  /* 0x000000c000c07308 */ /* 0x000ff00000000800 */
[----:B------:R-:W0:Y:S01]  /*67d0*/  MUFU.EX2 R197, R197 ;  /* 0x000000c500c57308 */ /* 0x000e220000000800 */
[----:B------:R-:W-:-:S02]  /*67e0*/  WARPGROUP.DEPBAR.LE gsb0, 0x0 ;  /* 0x00008000000079c5 */ /* 0x000fc40000010000 */
[C---:B------:R-:W-:Y:S01]  /*67f0*/  F2FP.F16.F32.PACK_AB R152, R164.reuse, R162 ;  /* 0x000000a2a498723e */ /* 0x040fe200000000ff */
[----:B------:R-:W-:Y:S01]  /*6800*/  FADD.FTZ R164, R164, R163 ;  /* 0x000000a3a4a47221 */ /* 0x000fe20000010000 */
[----:B------:R-:W-:Y:S02]  /*6810*/  F2FP.F16.F32.PACK_AB R154, R171, R169 ;  /* 0x000000a9ab9a723e */ /* 0x000fe400000000ff */
[C---:B------:R-:W-:Y:S01]  /*6820*/  F2FP.F16.F32.PACK_AB R153, R168.reuse, R166 ;  /* 0x000000a6a899723e */ /* 0x040fe200000000ff */
[----:B------:R-:W-:Y:S01]  /*6830*/  FADD.FTZ R168, R168, R167 ;  /* 0x000000a7a8a87221 */ /* 0x000fe20000010000 */
[----:B------:R-:W-:Y:S01]  /*6840*/  F2FP.F16.F32.PACK_AB R155, R175, R173 ;  /* 0x000000adaf9b723e */ /* 0x000fe200000000ff */
[----:B------:R-:W-:Y:S02]  /*6850*/  FADD.FTZ R164, R169, R164 ;  /* 0x000000a4a9a47221 */ /* 0x000fe40000010000 */
[----:B------:R-:W-:Y:S01]  /*6860*/  FADD.FTZ R168, R173, R168 ;  /* 0x000000a8ada87221 */ /* 0x000fe20000010000 */
[----:B------:R-:W-:Y:S01]  /*6870*/  WARPGROUP.ARRIVE ;  /* 0x00000000000079c5 */ /* 0x000fe20000000000 */
[----:B------:R-:W-:-:S02]  /*6880*/  FADD.FTZ R171, R171, R164 ;  /* 0x000000a4abab7221 */ /* 0x000fc40000010000 */
[----:B------:R-:W-:-:S03]  /*6890*/  FADD.FTZ R175, R175, R168 ;  /* 0x000000a8afaf7221 */ /* 0x000fc60000010000 */
[----:B------:R-:W-:Y:S01]  /*68a0*/  HGMMA.64x256x16.F32 R24, R152, gdesc[UR8].tnspB, R24, gsb0 ;  /* 0x43e0000898187df0 */ /* 0x000fe20008000818 */
[----:B------:R-:W-:Y:S01]  /*68b0*/  UIADD3 UR10, UR5, 0x180, URZ ;  /* 0x00000180050a7890 */ /* 0x000fe2000fffe03f */
[----:B------:R-:W-:Y:S01]  /*68c0*/  UMOV UR11, 0x40000040 ;  /* 0x40000040000b7882 */ /* 0x000fe20000000000 */
[----:B------:R-:W-:Y:S02]  /*68d0*/  WARPGROUP.DEPBAR.LE gsb0, 0x0 ;  /* 0x00008000000079c5 */ /* 0x000fe40000010000 */
[----:B------:R-:W-:Y:S01]  /*68e0*/  F2FP.F16.F32.PACK_AB R152, R225, R170 ;  /* 0x000000aae198723e */ /* 0x000fe200000000ff */
[----:B------:R-:W-:Y:S01]  /*68f0*/  FADD.FTZ R170, R170, R171 ;  /* 0x000000abaaaa7221 */ /* 0x000fe20000010000 */
[----:B------:R-:W-:Y:S02]  /*6900*/  F2FP.F16.F32.PACK_AB R154, R177, R172 ;  /* 0x000000acb19a723e */ /* 0x000fe400000000ff */
        /* <DEDUP_REMOVED lines=11> */
[----:B------:R-:W-:Y:S01]  /*69c0*/  FADD.FTZ R181, R181, R176 ;  /* 0x000000b0b5b57221 */ /* 0x000fe20000010000 */
        /* <DEDUP_REMOVED lines=13> */
[----:B------:R-:W-:-:S07]  /*6aa0*/  FADD.FTZ R185, R185, R180 ;  /* 0x000000b4b9b97221 */ /* 0x000fce0000010000 */
[----:B------:R-:W-:Y:S01]  /*6ab0*/  HGMMA.64x256x16.F32 R24, R152, gdesc[UR8].tnspB, R24, gsb0 ;  /* 0x43e0000898187df0 */ /* 0x000fe20008000818 */
[----:B------:R-:W-:Y:S01]  /*6ac0*/  UIADD3 UR10, UR5, 0x280, URZ ;  /* 0x00000280050a7890 */ /* 0x000fe2000fffe03f */
[----:B------:R-:W-:Y:S01]  /*6ad0*/  FADD.FTZ R189, R189, R184 ;  /* 0x000000b8bdbd7221 */ /* 0x000fe20000010000 */
[----:B------:R-:W-:Y:S01]  /*6ae0*/  UMOV UR11, 0x40000040 ;  /* 0x40000040000b7882 */ /* 0x000fe20000000000 */
[----:B------:R-:W-:Y:S02]  /*6af0*/  WARPGROUP.DEPBAR.LE gsb0, 0x0 ;  /* 0x00008000000079c5 */ /* 0x000fe40000010000 */
[----:B------:R-:W-:Y:S01]  /*6b00*/  F2FP.F16.F32.PACK_AB R152, R211, R186 ;  /* 0x000000bad398723e */ /* 0x000fe200000000ff */
[----:B------:R-:W-:Y:S01]  /*6b10*/  FADD.FTZ R186, R186, R185 ;  /* 0x000000b9baba7221 */ /* 0x000fe20000010000 */
[----:B-1----:R-:W-:Y:S02]  /*6b20*/  F2FP.F16.F32.PACK_AB R154, R227, R188 ;  /* 0x000000bce39a723e */ /* 0x002fe400000000ff */
[----:B--2---:R-:W-:Y:S01]  /*6b30*/  F2FP.F16.F32.PACK_AB R153, R229, R190 ;  /* 0x000000bee599723e */ /* 0x004fe200000000ff */
[----:B------:R-:W-:Y:S01]  /*6b40*/  FADD.FTZ R190, R190, R189 ;  /* 0x000000bdbebe7221 */ /* 0x000fe20000010000 */
[----:B0-----:R-:W-:Y:S01]  /*6b50*/  F2FP.F16.F32.PACK_AB R155, R197, R192 ;  /* 0x000000c0c59b723e */ /* 0x001fe200000000ff */
[----:B------:R-:W-:-:S02]  /*6b60*/  FADD.FTZ R211, R211, R186 ;  /* 0x000000bad3d37221 */ /* 0x000fc40000010000 */
[----:B------:R-:W-:Y:S01]  /*6b70*/  FADD.FTZ R229, R229, R190 ;  /* 0x000000bee5e57221 */ /* 0x000fe20000010000 */
[----:B------:R-:W-:Y:S01]  /*6b80*/  WARPGROUP.ARRIVE ;  /* 0x00000000000079c5 */ /* 0x000fe20000000000 */
[----:B------:R-:W-:Y:S02]  /*6b90*/  FADD.FTZ R0, R188, R211 ;  /* 0x000000d3bc007221 */ /* 0x000fe40000010000 */
[----:B------:R-:W-:Y:S02]  /*6ba0*/  FADD.FTZ R192, R192, R229 ;  /* 0x000000e5c0c07221 */ /* 0x000fe40000010000 */
[----:B------:R-:W-:-:S07]  /*6bb0*/  FADD.FTZ R0, R227, R0 ;  /* 0x00000000e3007221 */ /* 0x000fce0000010000 */
[----:B------:R-:W-:Y:S01]  /*6bc0*/  HGMMA.64x256x16.F32 R24, R152, gdesc[UR8].tnspB, R24, gsb0 ;  /* 0x43e0000898187df0 */ /* 0x000fe20008000818 */
[----:B------:R-:W-:Y:S02]  /*6bd0*/  FADD.FTZ R3, R197, R192 ;  /* 0x000000c0c5037221 */ /* 0x000fe40000010000 */
[----:B------:R-:W-:Y:S02]  /*6be0*/  WARPGROUP.DEPBAR.LE gsb0, 0x0 ;  /* 0x00008000000079c5 */ /* 0x000fe40000010000 */
[----:B------:R0:W-:Y:S01]  /*6bf0*/  @!P1 SYNCS.ARRIVE.TRANS64.RED.A1T0 RZ, [R214+URZ], RZ ;  /* 0x000000ffd6ff99a7 */ /* 0x0001e2000810043f */
[----:B------:R-:W-:Y:S05]  /*6c00*/  @P2 BRA `(.L_x_790) ;  /* 0xffffffd400bc2947 */ /* 0x000fea000383ffff */
.L_x_781:
[----:B------:R-:W1:Y:S01]  /*6c10*/  SHFL.BFLY PT, R5, R0, 0x2, 0x1f ;  /* 0x0c401f0000057f89 */ /* 0x000e6200000e0000 */
[----:B------:R-:W-:Y:S01]  /*6c20*/  R2UR UR4, R204 ;  /* 0x00000000cc0472ca */ /* 0x000fe200000e0000 */
[----:B------:R-:W-:Y:S01]  /*6c30*/  UIADD3 UR36, UR36, 0x1, URZ ;  /* 0x0000000124247890 */ /* 0x000fe2000fffe03f */
[----:B------:R-:W-:Y:S01]  /*6c40*/  IMAD.U32 R10, RZ, RZ, UR6 ;  /* 0x00000006ff0a7e24 */ /* 0x000fe2000f8e00ff */
[----:B------:R-:W2:Y:S01]  /*6c50*/  SHFL.BFLY PT, R6, R3, 0x2, 0x1f ;  /* 0x0c401f0003067f89 */ /* 0x000ea200000e0000 */
[----:B------:R-:W-:Y:S01]  /*6c60*/  IMAD.MOV.U32 R8, RZ, RZ, -0x800000 ;  /* 0xff800000ff087424 */ /* 0x000fe200078e00ff */
[----:B------:R-:W-:Y:S01]  /*6c70*/  UISETP.NE.AND UP0, UPT, UR36, 0x2, UPT ;  /* 0x000000022400788c */ /* 0x000fe2000bf05270 */
[----:B------:R3:W-:Y:S07]  /*6c80*/  BAR.ARV R209, 0x100 ;  /* 0x000400d10000751d */ /* 0x0007ee0000002000 */
[----:B------:R-:W-:Y:S01]  /*6c90*/  UIADD3 UR4, UR4, 0x1, URZ ;  /* 0x0000000104047890 */ /* 0x000fe2000fffe03f */
[----:B------:R-:W-:Y:S06]  /*6ca0*/  BAR.ARV 0x8, 0x120 ;  /* 0x0204800000007b1d */ /* 0x000fec0000002000 */
[----:B------:R-:W-:Y:S01]  /*6cb0*/  IMAD.U32 R204, RZ, RZ, UR4 ;  /* 0x00000004ffcc7e24 */ /* 0x000fe2000f8e00ff */
[----:B------:R-:W-:Y:S01]  /*6cc0*/  USEL UR4, URZ, 0x1, UP0 ;  /* 0x000000013f047887 */ /* 0x000fe20008000000 */
[----:B-1----:R-:W-:Y:S01]  /*6cd0*/  FADD.FTZ R5, R5, R0 ;  /* 0x0000000005057221 */ /* 0x002fe20000010000 */
[----:B------:R-:W-:Y:S01]  /*6ce0*/  IMAD.MOV.U32 R0, RZ, RZ, RZ ;  /* 0x000000ffff007224 */ /* 0x000fe200078e00ff */
[----:B------:R-:W-:Y:S01]  /*6cf0*/  PLOP3.LUT P0, PT, PT, PT, PT, 0x8, 0x0 ;  /* 0x000000000000781c */ /* 0x000fe20003f0e170 */
[----:B------:R-:W-:Y:S01]  /*6d00*/  USEL UR36, UR36, URZ, UP0 ;  /* 0x0000003f24247287 */ /* 0x000fe20008000000 */
[----:B--2---:R-:W-:Y:S01]  /*6d10*/  FADD.FTZ R6, R6, R3 ;  /* 0x0000000306067221 */ /* 0x004fe20000010000 */
[----:B------:R-:W1:Y:S01]  /*6d20*/  SHFL.BFLY PT, R4, R5, 0x1, 0x1f ;  /* 0x0c201f0005047f89 */ /* 0x000e6200000e0000 */
[----:B------:R-:W-:Y:S01]  /*6d30*/  IMAD.MOV.U32 R3, RZ, RZ, -0x800000 ;  /* 0xff800000ff037424 */ /* 0x000fe200078e00ff */
[----:B------:R-:W-:-:S02]  /*6d40*/  ULOP3.LUT UR37, UR37, UR4, URZ, 0x3c, !UPT ;  /* 0x0000000425257292 */ /* 0x000fc4000f8e3c3f */
[----:B------:R-:W2:Y:S01]  /*6d50*/  SHFL.BFLY PT, R7, R6, 0x1, 0x1f ;  /* 0x0c201f0006077f89 */ /* 0x000ea200000e0000 */
[----:B-1----:R-:W-:Y:S01]  /*6d60*/  FADD.FTZ R9, R5, R4 ;  /* 0x0000000405097221 */ /* 0x002fe20000010000 */
[----:B------:R-:W-:Y:S02]  /*6d70*/  IMAD.MOV.U32 R4, RZ, RZ, RZ ;  /* 0x000000ffff047224 */ /* 0x000fe400078e00ff */
[----:B--2---:R-:W-:Y:S02]  /*6d80*/  FADD.FTZ R7, R6, R7 ;  /* 0x0000000706077221 */ /* 0x004fe40000010000 */
[----:B------:R-:W-:-:S03]  /*6d90*/  FSETP.NE.FTZ.AND P1, PT, R9, RZ, PT ;  /* 0x000000ff0900720b */ /* 0x000fc60003f35000 */
[----:B------:R-:W-:-:S10]  /*6da0*/  FSETP.NE.FTZ.AND P2, PT, R7, RZ, PT ;  /* 0x000000ff0700720b */ /* 0x000fd40003f55000 */
[----:B------:R-:W1:Y:S03]  /*6db0*/  @P1 MUFU.RCP R4, R9 ;  /* 0x0000000900041308 */ /* 0x000e660000001000 */
[----:B------:R-:W-:-:S05]  /*6dc0*/  @P2 FMUL.FTZ R10, R10, 0.69314718246459960938 ;  /* 0x3f3172180a0a2820 */ /* 0x000fca0000410000 */
[----:B------:R-:W2:Y:S08]  /*6dd0*/  @P1 MUFU.LG2 R5, R9 ;  /* 0x0000000900051308 */ /* 0x000eb00000000c00 */
[----:B------:R-:W4:Y:S01]  /*6de0*/  @P2 MUFU.LG2 R6, R7 ;  /* 0x0000000700062308 */ /* 0x000f220000000c00 */
[-C--:B-1----:R-:W-:Y:S01]  /*6df0*/  FMUL.FTZ R24, R24, R4.reuse ;  /* 0x0000000418187220 */ /* 0x082fe20000410000 */
[-C--:B------:R-:W-:Y:S01]  /*6e00*/  FMUL.FTZ R25, R25, R4.reuse ;  /* 0x0000000419197220 */ /* 0x080fe20000410000 */
[-C--:B------:R-:W-:Y:S01]  /*6e10*/  FMUL.FTZ R28, R28, R4.reuse ;  /* 0x000000041c1c7220 */ /* 0x080fe20000410000 */
[-C--:B------:R-:W-:Y:S01]  /*6e20*/  FMUL.FTZ R29, R29, R4.reuse ;  /* 0x000000041d1d7220 */ /* 0x080fe20000410000 */
[-C--:B------:R-:W-:Y:S01]  /*6e30*/  FMUL.FTZ R32, R32, R4.reuse ;  /* 0x0000000420207220 */ /* 0x080fe20000410000 */
[-C--:B------:R-:W-:Y:S01]  /*6e40*/  FMUL.FTZ R33, R33, R4.reuse ;  /* 0x0000000421217220 */ /* 0x080fe20000410000 */
[-C--:B------:R-:W-:Y:S01]  /*6e50*/  FMUL.FTZ R36, R36, R4.reuse ;  /* 0x0000000424247220 */ /* 0x080fe20000410000 */
[----:B------:R4:W1:Y:S01]  /*6e60*/  @P2 MUFU.RCP R0, R7 ;  /* 0x0000000700002308 */ /* 0x0008620000001000 */
        /* <DEDUP_REMOVED lines=58> */
[----:B--2---:R-:W-:Y:S01]  /*7210*/  @P1 FMUL.FTZ R5, R5, 0.69314718246459960938 ;  /* 0x3f31721805051820 */ /* 0x004fe20000410000 */
[----:B----4-:R-:W-:Y:S01]  /*7220*/  @P2 FMUL.FTZ R7, R6, 0.69314718246459960938 ;  /* 0x3f31721806072820 */ /* 0x010fe20000410000 */
[-C--:B-1----:R-:W-:Y:S01]  /*7230*/  FMUL.FTZ R9, R83, R0.reuse ;  /* 0x0000000053097220 */ /* 0x082fe20000410000 */
[----:B------:R-:W-:Y:S01]  /*7240*/  @P1 FMUL.FTZ R4, R4, 0.69314718246459960938 ;  /* 0x3f31721804041820 */ /* 0x000fe20000410000 */
        /* <DEDUP_REMOVED lines=64> */
[----:B---3--:R-:W-:-:S07]  /*7650*/  @P2 FFMA.FTZ R3, R10, R156, R7 ;  /* 0x0000009c0a032223 */ /* 0x008fce0000010007 */
.L_x_769:
[----:B------:R-:W1:Y:S01]  /*7660*/  S2R R4, SR_CgaCtaId ;  /* 0x0000000000047919 */ /* 0x000e620000008800 */
[----:B------:R-:W-:Y:S01]  /*7670*/  MOV R151, 0x400 ;  /* 0x0000040000977802 */ /* 0x000fe20000000f00 */
[----:B------:R-:W-:Y:S01]  /*7680*/  BSSY B0, `(.L_x_791) ;  /* 0x00002b0000007945 */ /* 0x000fe20003800000 */
[----:B------:R-:W-:Y:S02]  /*7690*/  BAR.SYNC.DEFER_BLOCKING 0x5, 0x120 ;  /* 0x0144800000007b1d */ /* 0x000fe40000010000 */
[----:B-1----:R-:W-:-:S05]  /*76a0*/  LEA R151, R4, R151, 0x18 ;  /* 0x0000009704977211 */ /* 0x002fca00078ec0ff */
[----:B------:R-:W1:Y:S02]  /*76b0*/  LDS.128 R4, [R151+0x324d0] ;  /* 0x0324d00097047984 */ /* 0x000e640000000c00 */
[----:B-1----:R-:W-:Y:S01]  /*76c0*/  R2UR UR5, R6 ;  /* 0x00000000060572ca */ /* 0x002fe200000e0000 */
[----:B------:R-:W-:Y:S06]  /*76d0*/  BAR.ARV 0x4, 0x120 ;  /* 0x0104800000007b1d */ /* 0x000fec0000002000 */
[----:B------:R-:W-:Y:S08]  /*76e0*/  @P0 BRA `(.L_x_792) ;  /* 0x0000001c00840947 */ /* 0x000ff00003800000 */
[----:B------:R-:W1:Y:S01]  /*76f0*/  S2R R4, SR_SWINHI ;  /* 0x0000000000047919 */ /* 0x000e620000002f00 */
[----:B------:R-:W-:Y:S02]  /*7700*/  R2UR UR4, R202 ;  /* 0x00000000ca0472ca */ /* 0x000fe400000e0000 */
[----:B------:R-:W-:Y:S01]  /*7710*/  R2UR UR6, R203 ;  /* 0x00000000cb0672ca */ /* 0x000fe200000e0000 */
[----:B------:R-:W-:Y:S01]  /*7720*/  BAR.SYNC.DEFER_BLOCKING 0x1, 0x100 ;  /* 0x0044000000007b1d */ /* 0x000fe20000010000 */
[----:B------:R-:W-:Y:S02]  /*7730*/  F2FP.F16.F32.PACK_AB R24, R25, R24 ;  /* 0x000000181918723e */ /* 0x000fe400000000ff */
[----:B------:R-:W-:Y:S02]  /*7740*/  F2FP.F16.F32.PACK_AB R25, R165, R26 ;  /* 0x0000001aa519723e */ /* 0x000fe400000000ff */
[----:B------:R-:W-:Y:S02]  /*7750*/  F2FP.F16.F32.PACK_AB R26, R29, R28 ;  /* 0x0000001c1d1a723e */ /* 0x000fe400000000ff */
[----:B------:R-:W-:-:S02]  /*7760*/  F2FP.F16.F32.PACK_AB R32, R33, R32 ;  /* 0x000000202120723e */ /* 0x000fc400000000ff */
[----:B------:R-:W-:Y:S01]  /*7770*/  F2FP.F16.F32.PACK_AB R27, R12, R27 ;  /* 0x0000001b0c1b723e */ /* 0x000fe200000000ff */
[----:B------:R-:W-:Y:S01]  /*7780*/  USHF.L.U32 UR8, UR4, 0x2, URZ ;  /* 0x0000000204087899 */ /* 0x000fe2000800063f */
        /* <DEDUP_REMOVED lines=15> */
[----:B------:R-:W-:Y:S02]  /*7880*/  MOV R10, R151 ;  /* 0x00000097000a7202 */ /* 0x000fe40000000f00 */
[----:B-1----:R-:W-:Y:S02]  /*7890*/  MOV R11, R4 ;  /* 0x00000004000b7202 */ /* 0x002fe40000000f00 */
[----:B------:R-:W-:Y:S02]  /*78a0*/  F2FP.F16.F32.PACK_AB R56, R57, R56 ;  /* 0x000000383938723e */ /* 0x000fe400000000ff */
[----:B------:R-:W-:Y:S01]  /*78b0*/  F2FP.F16.F32.PACK_AB R50, R53, R52 ;  /* 0x000000343532723e */ /* 0x000fe200000000ff */
[----:B------:R-:W-:Y:S01]  /*78c0*/  IMAD.WIDE R106, R221, 0x2, R10 ;  /* 0x00000002dd6a7825 */ /* 0x000fe200078e020a */
[----:B------:R-:W-:-:S02]  /*78d0*/  F2FP.F16.F32.PACK_AB R51, R159, R51 ;  /* 0x000000339f33723e */ /* 0x000fc400000000ff */
[----:B------:R-:W-:Y:S02]  /*78e0*/  F2FP.F16.F32.PACK_AB R57, R158, R58 ;  /* 0x0000003a9e39723e */ /* 0x000fe400000000ff */
[C---:B------:R-:W-:Y:S02]  /*78f0*/  IADD3 R173, P1, R106.reuse, 0x20, RZ ;  /* 0x000000206aad7810 */ /* 0x040fe40007f3e0ff */
[C---:B------:R-:W-:Y:S02]  /*7900*/  IADD3 R175, P0, R106.reuse, 0x40, RZ ;  /* 0x000000406aaf7810 */ /* 0x040fe40007f1e0ff */
[C---:B------:R-:W-:Y:S01]  /*7910*/  IADD3 R183, P5, R106.reuse, 0x4040, RZ ;  /* 0x000040406ab77810 */ /* 0x040fe20007fbe0ff */
[--C-:B------:R-:W-:Y:S01]  /*7920*/  IMAD.X R15, RZ, RZ, R107.reuse, P1 ;  /* 0x000000ffff0f7224 */ /* 0x100fe200008e066b */
[C---:B------:R-:W-:Y:S01]  /*7930*/  IADD3 R177, P4, R106.reuse, 0x60, RZ ;  /* 0x000000606ab17810 */ /* 0x040fe20007f9e0ff */
[--C-:B------:R-:W-:Y:S01]  /*7940*/  IMAD.X R17, RZ, RZ, R107.reuse, P0 ;  /* 0x000000ffff117224 */ /* 0x100fe200000e066b */
[C---:B------:R-:W-:Y:S01]  /*7950*/  LOP3.LUT R13, R106.reuse, 0x380, RZ, 0xc0, !PT ;  /* 0x000003806a0d7812 */ /* 0x040fe200078ec0ff */
[--C-:B------:R-:W-:Y:S01]  /*7960*/  IMAD.X R39, RZ, RZ, R107.reuse, P5 ;  /* 0x000000ffff277224 */ /* 0x100fe200028e066b */
[C---:B------:R-:W-:Y:S01]  /*7970*/  IADD3 R179, P3, R106.reuse, 0x4000, RZ ;  /* 0x000040006ab37810 */ /* 0x040fe20007f7e0ff */
[----:B------:R-:W-:Y:S01]  /*7980*/  IMAD.X R19, RZ, RZ, R107, P4 ;  /* 0x000000ffff137224 */ /* 0x000fe200020e066b */
[----:B------:R-:W-:-:S02]  /*7990*/  IADD3 R181, P6, R106, 0x4020, RZ ;  /* 0x000040206ab57810 */ /* 0x000fc40007fde0ff */
[C---:B------:R-:W-:Y:S01]  /*79a0*/  IADD3 R187, P1, R106.reuse, 0x8000, RZ ;  /* 0x000080006abb7810 */ /* 0x040fe20007f3e0ff */
[--C-:B------:R-:W-:Y:S01]  /*79b0*/  IMAD.X R21, RZ, RZ, R107.reuse, P3 ;  /* 0x000000ffff157224 */ /* 0x100fe200018e066b */
[----:B------:R-:W-:Y:S01]  /*79c0*/  LOP3.LUT R14, R173, 0x380, RZ, 0xc0, !PT ;  /* 0x00000380ad0e7812 */ /* 0x000fe200078ec0ff */
[--C-:B------:R-:W-:Y:S01]  /*79d0*/  IMAD.X R31, RZ, RZ, R107.reuse, P6 ;  /* 0x000000ffff1f7224 */ /* 0x100fe200030e066b */
[C---:B------:R-:W-:Y:S01]  /*79e0*/  IADD3 R185, P2, R106.reuse, 0x4060, RZ ;  /* 0x000040606ab97810 */ /* 0x040fe20007f5e0ff */
[----:B------:R-:W-:Y:S01]  /*79f0*/  IMAD.X R55, RZ, RZ, R107, P1 ;  /* 0x000000ffff377224 */ /* 0x000fe200008e066b */
[----:B------:R-:W-:Y:S02]  /*7a00*/  LOP3.LUT R16, R175, 0x380, RZ, 0xc0, !PT ;  /* 0x00000380af107812 */ /* 0x000fe400078ec0ff */
[----:B------:R-:W-:Y:S02]  /*7a10*/  LOP3.LUT R18, R177, 0x380, RZ, 0xc0, !PT ;  /* 0x00000380b1127812 */ /* 0x000fe400078ec0ff */
[----:B------:R-:W-:-:S02]  /*7a20*/  IADD3 R4, P5, R106, 0xc020, RZ ;  /* 0x0000c0206a047810 */ /* 0x000fc40007fbe0ff */
[----:B------:R-:W-:Y:S02]  /*7a30*/  SHF.R.U64 R13, R13, 0x3, RZ ;  /* 0x000000030d0d7819 */ /* 0x000fe400000012ff */
[----:B------:R-:W-:Y:S01]  /*7a40*/  LOP3.LUT R20, R179, 0x380, RZ, 0xc0, !PT ;  /* 0x00000380b3147812 */ /* 0x000fe200078ec0ff */
[--C-:B------:R-:W-:Y:S01]  /*7a50*/  IMAD.X R99, RZ, RZ, R107.reuse, P5 ;  /* 0x000000ffff637224 */ /* 0x100fe200028e066b */
[----:B------:R-:W-:Y:S02]  /*7a60*/  IADD3 R189, P0, R106, 0x8020, RZ ;  /* 0x000080206abd7810 */ /* 0x000fe40007f1e0ff */
[----:B------:R-:W-:Y:S02]  /*7a70*/  SHF.R.U64 R14, R14, 0x3, RZ ;  /* 0x000000030e0e7819 */ /* 0x000fe400000012ff */
[----:B------:R-:W-:Y:S01]  /*7a80*/  LOP3.LUT R30, R181, 0x380, RZ, 0xc0, !PT ;  /* 0x00000380b51e7812 */ /* 0x000fe200078ec0ff */
[----:B------:R-:W-:Y:S01]  /*7a90*/  IMAD.X R63, RZ, RZ, R107, P0 ;  /* 0x000000ffff3f7224 */ /* 0x000fe200000e066b */
[----:B------:R-:W-:-:S02]  /*7aa0*/  IADD3 R191, P4, R106, 0x8040, RZ ;  /* 0x000080406abf7810 */ /* 0x000fc40007f9e0ff */
[----:B------:R-:W-:Y:S02]  /*7ab0*/  IADD3.X R47, RZ, R107, RZ, P2, !PT ;  /* 0x0000006bff2f7210 */ /* 0x000fe400017fe4ff */
[----:B------:R-:W-:Y:S01]  /*7ac0*/  SHF.R.U64 R16, R16, 0x3, RZ ;  /* 0x0000000310107819 */ /* 0x000fe200000012ff */
[--C-:B------:R-:W-:Y:S01]  /*7ad0*/  IMAD.X R71, RZ, RZ, R107.reuse, P4 ;  /* 0x000000ffff477224 */ /* 0x100fe200020e066b */
[----:B------:R-:W-:Y:S02]  /*7ae0*/  LOP3.LUT R38, R183, 0x380, RZ, 0xc0, !PT ;  /* 0x00000380b7267812 */ /* 0x000fe400078ec0ff */
[C---:B------:R-:W-:Y:S02]  /*7af0*/  IADD3 R193, P3, R106.reuse, 0x8060, RZ ;  /* 0x000080606ac17810 */ /* 0x040fe40007f7e0ff */
[C---:B------:R-:W-:Y:S02]  /*7b00*/  IADD3 R195, P6, R106.reuse, 0xc000, RZ ;  /* 0x0000c0006ac37810 */ /* 0x040fe40007fde0ff */
[C---:B------:R-:W-:Y:S01]  /*7b10*/  IADD3 R102, P2, R106.reuse, 0xc040, RZ ;  /* 0x0000c0406a667810 */ /* 0x040fe20007f5e0ff */
[--C-:B------:R-:W-:Y:S01]  /*7b20*/  IMAD.X R79, RZ, RZ, R107.reuse, P3 ;  /* 0x000000ffff4f7224 */ /* 0x100fe200018e066b */
[----:B------:R-:W-:Y:S01]  /*7b30*/  IADD3 R6, P1, R106, 0xc060, RZ ;  /* 0x0000c0606a067810 */ /* 0x000fe20007f3e0ff */
[--C-:B------:R-:W-:Y:S01]  /*7b40*/  IMAD.X R95, RZ, RZ, R107.reuse, P6 ;  /* 0x000000ffff5f7224 */ /* 0x100fe200030e066b */
[----:B------:R-:W-:Y:S01]  /*7b50*/  SHF.R.U64 R18, R18, 0x3, RZ ;  /* 0x0000000312127819 */ /* 0x000fe200000012ff */
[----:B------:R-:W-:Y:S01]  /*7b60*/  IMAD.X R103, RZ, RZ, R107, P2 ;  /* 0x000000ffff677224 */ /* 0x000fe200010e066b */
[----:B------:R-:W-:-:S02]  /*7b70*/  LOP3.LUT R46, R185, 0x380, RZ, 0xc0, !PT ;  /* 0x00000380b92e7812 */ /* 0x000fc400078ec0ff */
[----:B------:R-:W-:Y:S01]  /*7b80*/  LOP3.LUT R106, R13, R106, RZ, 0x3c, !PT ;  /* 0x0000006a0d6a7212 */ /* 0x000fe200078e3cff */
[----:B------:R-:W-:Y:S01]  /*7b90*/  IMAD.X R13, RZ, RZ, R107, P1 ;  /* 0x000000ffff0d7224 */ /* 0x000fe200008e066b */
[----:B------:R-:W-:Y:S02]  /*7ba0*/  SHF.R.U64 R20, R20, 0x3, RZ ;  /* 0x0000000314147819 */ /* 0x000fe400000012ff */
[----:B------:R-:W-:Y:S02]  /*7bb0*/  LOP3.LUT R54, R187, 0x380, RZ, 0xc0, !PT ;  /* 0x00000380bb367812 */ /* 0x000fe400078ec0ff */
[----:B------:R-:W-:Y:S02]  /*7bc0*/  LOP3.LUT R98, R4, 0x380, RZ, 0xc0, !PT ;  /* 0x0000038004627812 */ /* 0x000fe400078ec0ff */
[----:B------:R-:W-:Y:S02]  /*7bd0*/  LOP3.LUT R14, R14, R173, RZ, 0x3c, !PT ;  /* 0x000000ad0e0e7212 */ /* 0x000fe400078e3cff */
[----:B------:R-:W-:-:S02]  /*7be0*/  SHF.R.U64 R30, R30, 0x3, RZ ;  /* 0x000000031e1e7819 */ /* 0x000fc400000012ff */
[----:B------:R-:W-:Y:S02]  /*7bf0*/  LOP3.LUT R62, R189, 0x380, RZ, 0xc0, !PT ;  /* 0x00000380bd3e7812 */ /* 0x000fe400078ec0ff */
[----:B------:R-:W-:Y:S02]  /*7c00*/  LOP3.LUT R16, R16, R175, RZ, 0x3c, !PT ;  /* 0x000000af10107212 */ /* 0x000fe400078e3cff */
[----:B------:R-:W-:Y:S02]  /*7c10*/  SHF.R.U64 R38, R38, 0x3, RZ ;  /* 0x0000000326267819 */ /* 0x000fe400000012ff */
[----:B------:R-:W-:Y:S02]  /*7c20*/  LOP3.LUT R70, R191, 0x380, RZ, 0xc0, !PT ;  /* 0x00000380bf467812 */ /* 0x000fe400078ec0ff */
[----:B------:R-:W-:Y:S02]  /*7c30*/  LOP3.LUT R18, R18, R177, RZ, 0x3c, !PT ;  /* 0x000000b112127212 */ /* 0x000fe400078e3cff */
[----:B------:R-:W-:-:S02]  /*7c40*/  SHF.R.U64 R46, R46, 0x3, RZ ;  /* 0x000000032e2e7819 */ /* 0x000fc400000012ff */
[----:B------:R-:W-:Y:S02]  /*7c50*/  LOP3.LUT R78, R193, 0x380, RZ, 0xc0, !PT ;  /* 0x00000380c14e7812 */ /* 0x000fe400078ec0ff */
[----:B------:R-:W-:Y:S02]  /*7c60*/  LOP3.LUT R165, R6, 0x380, RZ, 0xc0, !PT ;  /* 0x0000038006a57812 */ /* 0x000fe400078ec0ff */
[----:B------:R-:W-:Y:S02]  /*7c70*/  LOP3.LUT R20, R20, R179, RZ, 0x3c, !PT ;  /* 0x000000b314147212 */ /* 0x000fe400078e3cff */
[----:B------:R-:W-:Y:S02]  /*7c80*/  SHF.R.U64 R54, R54, 0x3, RZ ;  /* 0x0000000336367819 */ /* 0x000fe400000012ff */
[----:B------:R-:W-:Y:S02]  /*7c90*/  LOP3.LUT R94, R195, 0x380, RZ, 0xc0, !PT ;  /* 0x00000380c35e7812 */ /* 0x000fe400078ec0ff */
[----:B------:R-:W-:-:S02]  /*7ca0*/  MOV R106, R106 ;  /* 0x0000006a006a7202 */ /* 0x000fc40000000f00 */
[----:B------:R-:W-:Y:S02]  /*7cb0*/  SHF.R.U64 R29, R98, 0x3, RZ ;  /* 0x00000003621d7819 */ /* 0x000fe400000012ff */
[----:B------:R-:W-:Y:S01]  /*7cc0*/  LOP3.LUT R30, R30, R181, RZ, 0x3c, !PT ;  /* 0x000000b51e1e7212 */ /* 0x000fe200078e3cff */
[----:B------:R1:W-:Y:S01]  /*7cd0*/  STSM.16.M88.4 [R106], R24 ;  /* 0x000000186a007844 */ /* 0x0003e20000000200 */
[----:B------:R-:W-:Y:S02]  /*7ce0*/  SHF.R.U64 R62, R62, 0x3, RZ ;  /* 0x000000033e3e7819 */ /* 0x000fe400000012ff */
[----:B------:R-:W-:Y:S02]  /*7cf0*/  LOP3.LUT R107, R102, 0x380, RZ, 0xc0, !PT ;  /* 0x00000380666b7812 */ /* 0x000fe400078ec0ff */
[----:B------:R-:W-:Y:S02]  /*7d00*/  MOV R14, R14 ;  /* 0x0000000e000e7202 */ /* 0x000fe40000000f00 */
[----:B------:R-:W-:-:S02]  /*7d10*/  LOP3.LUT R38, R38, R183, RZ, 0x3c, !PT ;  /* 0x000000b726267212 */ /* 0x000fc400078e3cff */
[----:B------:R-:W-:Y:S01]  /*7d20*/  SHF.R.U64 R70, R70, 0x3, RZ ;  /* 0x0000000346467819 */ /* 0x000fe200000012ff */
[----:B------:R2:W-:Y:S01]  /*7d30*/  STSM.16.M88.4 [R14], R32 ;  /* 0x000000200e007844 */ /* 0x0005e20000000200 */
[----:B------:R-:W-:Y:S02]  /*7d40*/  MOV R16, R16 ;  /* 0x0000001000107202 */ /* 0x000fe40000000f00 */
[----:B------:R-:W-:Y:S02]  /*7d50*/  LOP3.LUT R46, R46, R185, RZ, 0x3c, !PT ;  /* 0x000000b92e2e7212 */ /* 0x000fe400078e3cff */
[----:B------:R-:W-:Y:S01]  /*7d60*/  SHF.R.U64 R78, R78, 0x3, RZ ;  /* 0x000000034e4e7819 */ /* 0x000fe200000012ff */
[----:B------:R3:W-:Y:S01]  /*7d70*/  STSM.16.M88.4 [R16], R40 ;  /* 0x0000002810007844 */ /* 0x0007e20000000200 */
[----:B------:R-:W-:Y:S02]  /*7d80*/  SHF.R.U64 R165, R165, 0x3, RZ ;  /* 0x00000003a5a57819 */ /* 0x000fe400000012ff */
[----:B------:R-:W-:-:S02]  /*7d90*/  MOV R18, R18 ;  /* 0x0000001200127202 */ /* 0x000fc40000000f00 */
[----:B------:R-:W-:Y:S02]  /*7da0*/  F2FP.F16.F32.PACK_AB R64, R65, R64 ;  /* 0x000000404140723e */ /* 0x000fe400000000ff */
[----:B------:R-:W-:Y:S01]  /*7db0*/  LOP3.LUT R54, R54, R187, RZ, 0x3c, !PT ;  /* 0x000000bb36367212 */ /* 0x000fe200078e3cff */
[----:B------:R3:W-:Y:S01]  /*7dc0*/  STSM.16.M88.4 [R18], R48 ;  /* 0x0000003012007844 */ /* 0x0007e20000000200 */
[----:B------:R-:W-:Y:S02]  /*7dd0*/  SHF.R.U64 R94, R94, 0x3, RZ ;  /* 0x000000035e5e7819 */ /* 0x000fe400000012ff */
[----:B------:R-:W-:Y:S02]  /*7de0*/  LOP3.LUT R98, R29, R4, RZ, 0x3c, !PT ;  /* 0x000000041d627212 */ /* 0x000fe400078e3cff */
[----:B------:R-:W-:Y:S02]  /*7df0*/  MOV R20, R20 ;  /* 0x0000001400147202 */ /* 0x000fe40000000f00 */
[----:B------:R-:W-:-:S02]  /*7e00*/  F2FP.F16.F32.PACK_AB R58, R61, R60 ;  /* 0x0000003c3d3a723e */ /* 0x000fc400000000ff */
[----:B------:R-:W-:Y:S02]  /*7e10*/  F2FP.F16.F32.PACK_AB R59, R157, R59 ;  /* 0x0000003b9d3b723e */ /* 0x000fe400000000ff */
[----:B------:R-:W-:Y:S02]  /*7e20*/  F2FP.F16.F32.PACK_AB R65, R155, R66 ;  /* 0x000000429b41723e */ /* 0x000fe400000000ff */
[----:B------:R-:W-:Y:S01]  /*7e30*/  F2FP.F16.F32.PACK_AB R72, R73, R72 ;  /* 0x000000484948723e */ /* 0x000fe200000000ff */
[----:B------:R3:W-:Y:S01]  /*7e40*/  STSM.16.M88.4 [R20], R56 ;  /* 0x0000003814007844 */ /* 0x0007e20000000200 */
[----:B------:R-:W-:Y:S02]  /*7e50*/  LOP3.LUT R62, R62, R189, RZ, 0x3c, !PT ;  /* 0x000000bd3e3e7212 */ /* 0x000fe400078e3cff */
[----:B------:R-:W-:Y:S02]  /*7e60*/  SHF.R.U64 R107, R107, 0x3, RZ ;  /* 0x000000036b6b7819 */ /* 0x000fe400000012ff */
[----:B------:R-:W-:-:S02]  /*7e70*/  MOV R30, R30 ;  /* 0x0000001e001e7202 */ /* 0x000fc40000000f00 */
[----:B------:R-:W-:Y:S02]  /*7e80*/  F2FP.F16.F32.PACK_AB R66, R69, R68 ;  /* 0x000000444542723e */ /* 0x000fe400000000ff */
[----:B------:R-:W-:Y:S02]  /*7e90*/  F2FP.F16.F32.PACK_AB R67, R154, R67 ;  /* 0x000000439a43723e */ /* 0x000fe400000000ff */
[----:B------:R-:W-:Y:S02]  /*7ea0*/  F2FP.F16.F32.PACK_AB R73, R153, R74 ;  /* 0x0000004a9949723e */ /* 0x000fe400000000ff */
[----:B------:R-:W-:Y:S01]  /*7eb0*/  F2FP.F16.F32.PACK_AB R80, R81, R80 ;  /* 0x000000505150723e */ /* 0x000fe200000000ff */
[----:B------:R3:W-:Y:S01]  /*7ec0*/  STSM.16.M88.4 [R30], R64 ;  /* 0x000000401e007844 */ /* 0x0007e20000000200 */
[----:B------:R-:W-:Y:S02]  /*7ed0*/  LOP3.LUT R70, R70, R191, RZ, 0x3c, !PT ;  /* 0x000000bf46467212 */ /* 0x000fe400078e3cff */
[----:B------:R-:W-:-:S02]  /*7ee0*/  MOV R38, R38 ;  /* 0x0000002600267202 */ /* 0x000fc40000000f00 */
[----:B------:R-:W-:Y:S02]  /*7ef0*/  F2FP.F16.F32.PACK_AB R74, R77, R76 ;  /* 0x0000004c4d4a723e */ /* 0x000fe400000000ff */
[----:B------:R-:W-:Y:S02]  /*7f00*/  F2FP.F16.F32.PACK_AB R75, R152, R75 ;  /* 0x0000004b984b723e */ /* 0x000fe400000000ff */
[----:B------:R-:W-:Y:S02]  /*7f10*/  F2FP.F16.F32.PACK_AB R81, R9, R82 ;  /* 0x000000520951723e */ /* 0x000fe400000000ff */
[----:B------:R-:W-:Y:S01]  /*7f20*/  LOP3.LUT R78, R78, R193, RZ, 0x3c, !PT ;  /* 0x000000c14e4e7212 */ /* 0x000fe200078e3cff */
[----:B------:R3:W-:Y:S01]  /*7f30*/  STSM.16.M88.4 [R38], R72 ;  /* 0x0000004826007844 */ /* 0x0007e20000000200 */
[----:B------:R-:W-:Y:S02]  /*7f40*/  LOP3.LUT R12, R165, R6, RZ, 0x3c, !PT ;  /* 0x00000006a50c7212 */ /* 0x000fe400078e3cff */
[----:B------:R-:W-:-:S02]  /*7f50*/  MOV R46, R46 ;  /* 0x0000002e002e7202 */ /* 0x000fc40000000f00 */
[----:B------:R-:W-:Y:S02]  /*7f60*/  F2FP.F16.F32.PACK_AB R82, R85, R84 ;  /* 0x000000545552723e */ /* 0x000fe400000000ff */
[----:B------:R-:W-:Y:S02]  /*7f70*/  F2FP.F16.F32.PACK_AB R83, R83, R86 ;  /* 0x000000565353723e */ /* 0x000fe400000000ff */
[----:B------:R-:W-:Y:S02]  /*7f80*/  LOP3.LUT R94, R94, R195, RZ, 0x3c, !PT ;  /* 0x000000c35e5e7212 */ /* 0x000fe400078e3cff */
[----:B------:R-:W-:Y:S01]  /*7f90*/  MOV R54, R54 ;  /* 0x0000003600367202 */ /* 0x000fe20000000f00 */
[----:B------:R3:W-:Y:S01]  /*7fa0*/  STSM.16.M88.4 [R46], R80 ;  /* 0x000000502e007844 */ /* 0x0007e20000000200 */
[----:B------:R-:W-:Y:S02]  /*7fb0*/  MOV R6, R98 ;  /* 0x0000006200067202 */ /* 0x000fe40000000f00 */
[----:B------:R-:W-:-:S02]  /*7fc0*/  F2FP.F16.F32.PACK_AB R84, R89, R88 ;  /* 0x000000585954723e */ /* 0x000fc400000000ff */
[----:B------:R-:W-:Y:S02]  /*7fd0*/  F2FP.F16.F32.PACK_AB R85, R91, R90 ;  /* 0x0000005a5b55723e */ /* 0x000fe400000000ff */
[----:B------:R-:W-:Y:S02]  /*7fe0*/  F2FP.F16.F32.PACK_AB R86, R93, R92 ;  /* 0x0000005c5d56723e */ /* 0x000fe400000000ff */
[----:B------:R-:W-:Y:S02]  /*7ff0*/  F2FP.F16.F32.PACK_AB R87, R166, R87 ;  /* 0x00000057a657723e */ /* 0x000fe400000000ff */
[----:B------:R-:W-:Y:S02]  /*8000*/  F2FP.F16.F32.PACK_AB R96, R97, R96 ;  /* 0x000000606160723e */ /* 0x000fe400000000ff */
[----:B------:R-:W-:Y:S01]  /*8010*/  LOP3.LUT R102, R107, R102, RZ, 0x3c, !PT ;  /* 0x000000666b667212 */ /* 0x000fe200078e3cff */
[----:B------:R3:W-:Y:S01]  /*8020*/  STSM.16.M88.4 [R54], R84 ;  /* 0x0000005436007844 */ /* 0x0007e20000000200 */
[----:B------:R-:W-:-:S02]  /*8030*/  MOV R62, R62 ;  /* 0x0000003e003e7202 */ /* 0x000fc40000000f00 */
[----:B------:R-:W-:Y:S02]  /*8040*/  F2FP.F16.F32.PACK_AB R97, R168, R167 ;  /* 0x000000a7a861723e */ /* 0x000fe400000000ff */
[----:B------:R-:W-:Y:S02]  /*8050*/  F2FP.F16.F32.PACK_AB R98, R101, R100 ;  /* 0x000000646562723e */ /* 0x000fe400000000ff */
[----:B------:R-:W-:Y:S02]  /*8060*/  F2FP.F16.F32.PACK_AB R99, R170, R169 ;  /* 0x000000a9aa63723e */ /* 0x000fe400000000ff */
[----:B------:R-:W-:Y:S02]  /*8070*/  F2FP.F16.F32.PACK_AB R104, R105, R104 ;  /* 0x000000686968723e */ /* 0x000fe400000000ff */
[----:B------:R-:W-:Y:S01]  /*8080*/  F2FP.F16.F32.PACK_AB R112, R113, R112 ;  /* 0x000000707170723e */ /* 0x000fe200000000ff */
[----:B------:R3:W-:Y:S01]  /*8090*/  STSM.16.M88.4 [R62], R96 ;  /* 0x000000603e007844 */ /* 0x0007e20000000200 */
[----:B------:R-:W-:-:S02]  /*80a0*/  MOV R70, R70 ;  /* 0x0000004600467202 */ /* 0x000fc40000000f00 */
[----:B------:R-:W-:Y:S02]  /*80b0*/  F2FP.F16.F32.PACK_AB R105, R172, R171 ;  /* 0x000000abac69723e */ /* 0x000fe400000000ff */
[----:B-1----:R-:W-:Y:S02]  /*80c0*/  F2FP.F16.F32.PACK_AB R106, R109, R108 ;  /* 0x0000006c6d6a723e */ /* 0x002fe400000000ff */
        /* <DEDUP_REMOVED lines=25> */
[----:B------:R-:W-:Y:S01]  /*8260*/  MOV R4, R12 ;  /* 0x0000000c00047202 */ /* 0x000fe20000000f00 */
[----:B------:R-:W-:Y:S01]  /*8270*/  IMAD.U32 R13, RZ, RZ, UR6 ;  /* 0x00000006ff0d7e24 */ /* 0x000fe2000f8e00ff */
[----:B------:R-:W-:Y:S01]  /*8280*/  F2FP.F16.F32.PACK_AB R146, R149, R148 ;  /* 0x000000949592723e */ /* 0x000fe200000000ff */
[----:B------:R3:W-:Y:S01]  /*8290*/  STSM.16.M88.4 [R102], R136 ;  /* 0x0000008866007844 */ /* 0x0007e20000000200 */
[----:B------:R-:W-:Y:S01]  /*82a0*/  F2FP.F16.F32.PACK_AB R147, R0, R150 ;  /* 0x000000960093723e */ /* 0x000fe200000000ff */
[----:B------:R-:W-:Y:S01]  /*82b0*/  ULDC.64 UR6, c[0x0][0xce0] ;  /* 0x0003380000067ab9 */ /* 0x000fe20000000a00 */
[----:B------:R-:W1:Y:S01]  /*82c0*/  LDC R77, c[0x0][0xb88] ;  /* 0x0002e200ff4d7b82 */ /* 0x000e620000000800 */
[----:B------:R-:W-:Y:S01]  /*82d0*/  UISETP.NE.U32.AND UP1, UPT, UR6, URZ, UPT ;  /* 0x0000003f0600728c */ /* 0x000fe2000bf25070 */
[----:B------:R-:W-:Y:S01]  /*82e0*/  PLOP3.LUT P1, PT, PT, PT, UP0, 0x80, 0x0 ;  /* 0x000000000000781c */ /* 0x000fe20003f2f008 */
[----:B------:R3:W-:Y:S01]  /*82f0*/  STSM.16.M88.4 [R4], R144 ;  /* 0x0000009004007844 */ /* 0x0007e20000000200 */
[----:B------:R-:W-:-:S04]  /*8300*/  IMAD.U32 R12, RZ, RZ, UR4 ;  /* 0x00000004ff0c7e24 */ /* 0x000fc8000f8e00ff */
[----:B------:R-:W-:Y:S01]  /*8310*/  BAR.SYNC.DEFER_BLOCKING 0x1, 0x100 ;  /* 0x0044000000007b1d */ /* 0x000fe20000010000 */
[----:B------:R-:W-:-:S06]  /*8320*/  UISETP.NE.AND.EX UP1, UPT, UR7, URZ, UPT, UP1 ;  /* 0x0000003f0700728c */ /* 0x000fcc000bf25310 */
[----:B------:R-:W-:-:S05]  /*8330*/  PLOP3.LUT P2, PT, PT, PT, UP1, 0x80, 0x0 ;  /* 0x000000000000781c */ /* 0x000fca0003f4f018 */
[----:B------:R-:W-:-:S04]  /*8340*/  @UP1 UIADD3 UR6, UP2, UR8, UR6, URZ ;  /* 0x0000000608061290 */ /* 0x000fc8000ff5e03f */
[----:B------:R-:W-:Y:S02]  /*8350*/  @UP1 UIADD3.X UR7, UR9, UR7, URZ, UP2, !UPT ;  /* 0x0000000709071290 */ /* 0x000fe400097fe43f */
[----:B--2---:R-:W-:-:S04]  /*8360*/  IMAD.U32 R14, RZ, RZ, UR6 ;  /* 0x00000006ff0e7e24 */ /* 0x004fc8000f8e00ff */
[----:B------:R-:W-:Y:S01]  /*8370*/  IMAD.U32 R15, RZ, RZ, UR7 ;  /* 0x00000007ff0f7e24 */ /* 0x000fe2000f8e00ff */
[----:B------:R-:W2:Y:S01]  /*8380*/  @P1 LDG.E R0, desc[UR60][R12.64] ;  /* 0x0000003c0c001981 */ /* 0x000ea2000c1e1900 */
[----:B------:R-:W-:Y:S01]  /*8390*/  IMAD R9, R22, 0x40, R2 ;  /* 0x0000004016097824 */ /* 0x000fe200078e0202 */
[----:B------:R-:W-:Y:S02]  /*83a0*/  UMOV UR4, URZ ;  /* 0x0000003f00047c82 */ /* 0x000fe40008000000 */
[----:B-1----:R3:W5:Y:S01]  /*83b0*/  @P2 LDG.E R77, desc[UR60][R14.64] ;  /* 0x0000003c0e4d2981 */ /* 0x002762000c1e1900 */
[----:B------:R-:W-:-:S03]  /*83c0*/  IMAD.WIDE R10, R9, 0x2, R10 ;  /* 0x00000002090a7825 */ /* 0x000fc600078e020a */
[----:B------:R-:W-:Y:S02]  /*83d0*/  IADD3 R25, P0, R10, 0x1000, RZ ;  /* 0x000010000a197810 */ /* 0x000fe40007f1e0ff */
[----:B--2---:R-:W-:Y:S01]  /*83e0*/  @P1 R2UR UR4, R0 ;  /* 0x00000000000412ca */ /* 0x004fe200000e0000 */
[----:B---3--:R-:W-:-:S14]  /*83f0*/  @P2 BRA `(.L_x_793) ;  /* 0x0000000000102947 */ /* 0x008fdc0003800000 */
[----:B------:R-:W-:Y:S05]  /*8400*/  @!P1 BRA `(.L_x_793) ;  /* 0x00000000000c9947 */ /* 0x000fea0003800000 */
[----:B------:R-:W2:Y:S04]  /*8410*/  LDG.E R0, desc[UR60][R12.64] ;  /* 0x0000003c0c007981 */ /* 0x000ea8000c1e1900 */
[----:B-----5:R-:W2:Y:S02]  /*8420*/  LDG.E R77, desc[UR60][R12.64+0x4] ;  /* 0x0000043c0c4d7981 */ /* 0x020ea4000c1e1900 */
[----:B--2---:R-:W-:-:S07]  /*8430*/  IMAD.IADD R77, R77, 0x1, -R0 ;  /* 0x000000014d4d7824 */ /* 0x004fce00078e0a00 */
.L_x_793:
[----:B------:R-:W-:Y:S01]  /*8440*/  R2UR UR16, R201 ;  /* 0x00000000c91072ca */ /* 0x000fe200000e0000 */
[----:B------:R-:W-:Y:S01]  /*8450*/  ULDC.64 UR12, c[0x0][0xc70] ;  /* 0x00031c00000c7ab9 */ /* 0x000fe20000000a00 */
[----:B------:R-:W-:Y:S01]  /*8460*/  R2UR UR15, R203 ;  /* 0x00000000cb0f72ca */ /* 0x000fe200000e0000 */
[----:B------:R-:W-:Y:S01]  /*8470*/  USHF.R.S32.HI UR9, URZ, 0x1f, UR4 ;  /* 0x0000001f3f097899 */ /* 0x000fe20008011404 */
[----:B------:R-:W-:Y:S01]  /*8480*/  R2UR UR14, R202 ;  /* 0x00000000ca0e72ca */ /* 0x000fe200000e0000 */
[----:B------:R-:W-:Y:S01]  /*8490*/  UMOV UR8, UR4 ;  /* 0x0000000400087c82 */ /* 0x000fe20008000000 */
[----:B------:R-:W-:Y:S01]  /*84a0*/  LOP3.LUT R24, R25, 0x380, RZ, 0xc0, !PT ;  /* 0x0000038019187812 */ /* 0x000fe200078ec0ff */
[----:B------:R-:W-:Y:S01]  /*84b0*/  IMAD R6, R200, 0x80, R220 ;  /* 0x00000080c8067824 */ /* 0x000fe200078e02dc */
[----:B------:R-:W-:Y:S02]  /*84c0*/  IADD3 R17, P1, R10, 0x2000, RZ ;  /* 0x000020000a117810 */ /* 0x000fe40007f3e0ff */
[----:B------:R-:W-:-:S02]  /*84d0*/  SHF.R.U64 R24, R24, 0x3, RZ ;  /* 0x0000000318187819 */ /* 0x000fc400000012ff */
[----:B------:R-:W-:Y:S01]  /*84e0*/  LOP3.LUT R16, R17, 0x380, RZ, 0xc0, !PT ;  /* 0x0000038011107812 */ /* 0x000fe200078ec0ff */
[----:B------:R-:W-:Y:S01]  /*84f0*/  USHF.R.S32.HI UR11, URZ, 0x1f, UR16 ;  /* 0x0000001f3f0b7899 */ /* 0x000fe20008011410 */
[----:B------:R-:W-:Y:S01]  /*8500*/  IADD3 R13, P2, R10, 0x3000, RZ ;  /* 0x000030000a0d7810 */ /* 0x000fe20007f5e0ff */
[----:B------:R-:W-:Y:S01]  /*8510*/  USEL UR15, UR15, URZ, !UP0 ;  /* 0x0000003f0f0f7287 */ /* 0x000fe2000c000000 */
[----:B------:R-:W-:Y:S01]  /*8520*/  SHF.R.S32.HI R0, RZ, 0x1f, R6 ;  /* 0x0000001fff007819 */ /* 0x000fe20000011406 */
[----:B------:R-:W-:Y:S01]  /*8530*/  UIMAD UR10, UR11, UR12, URZ ;  /* 0x0000000c0b0a72a4 */ /* 0x000fe2000f8e023f */
[----:B------:R-:W-:Y:S01]  /*8540*/  LOP3.LUT R24, R24, R25, RZ, 0x3c, !PT ;  /* 0x0000001918187212 */ /* 0x000fe200078e3cff */
[----:B------:R-:W-:Y:S01]  /*8550*/  UIMAD.WIDE.U32 UR6, UR16, UR12, UR8 ;  /* 0x0000000c100672a5 */ /* 0x000fe2000f8e0008 */
[----:B------:R-:W-:Y:S01]  /*8560*/  SHF.R.U64 R16, R16, 0x3, RZ ;  /* 0x0000000310107819 */ /* 0x000fe200000012ff */
[----:B------:R-:W-:Y:S01]  /*8570*/  UIMAD UR10, UR16, UR13, UR10 ;  /* 0x0000000d100a72a4 */ /* 0x000fe2000f8e020a */
[----:B------:R-:W-:Y:S01]  /*8580*/  LOP3.LUT R12, R13, 0x380, RZ, 0xc0, !PT ;  /* 0x000003800d0c7812 */ /* 0x000fe200078ec0ff */
[----:B------:R-:W-:Y:S01]  /*8590*/  USEL UR14, UR14, URZ, !UP0 ;  /* 0x0000003f0e0e7287 */ /* 0x000fe2000c000000 */
[----:B------:R-:W-:Y:S01]  /*85a0*/  IADD3.X R25, RZ, R11, RZ, P0, !PT ;  /* 0x0000000bff197210 */ /* 0x000fe200007fe4ff */
[----:B------:R-:W-:Y:S01]  /*85b0*/  ULDC.64 UR12, c[0x0][0xc78] ;  /* 0x00031e00000c7ab9 */ /* 0x000fe20000000a00 */
[----:B------:R-:W-:Y:S01]  /*85c0*/  UIADD3 UR7, UR7, UR10, URZ ;  /* 0x0000000a07077290 */ /* 0x000fe2000fffe03f */
[----:B------:R-:W-:Y:S01]  /*85d0*/  IADD3 R69, P0, R10, 0x8000, RZ ;  /* 0x000080000a457810 */ /* 0x000fe20007f1e0ff */
[----:B------:R-:W-:Y:S01]  /*85e0*/  UIMAD UR8, UR15, UR12, URZ ;  /* 0x0000000c0f0872a4 */ /* 0x000fe2000f8e023f */
[----:B------:R-:W-:Y:S01]  /*85f0*/  LOP3.LUT R16, R16, R17, RZ, 0x3c, !PT ;  /* 0x0000001110107212 */ /* 0x000fe200078e3cff */
[----:B------:R-:W-:Y:S01]  /*8600*/  UIMAD.WIDE.U32 UR6, UR14, UR12, UR6 ;  /* 0x0000000c0e0672a5 */ /* 0x000fe2000f8e0006 */
[----:B------:R-:W-:Y:S01]  /*8610*/  SHF.R.U64 R12, R12, 0x3, RZ ;  /* 0x000000030c0c7819 */ /* 0x000fe200000012ff */
[----:B------:R-:W-:Y:S01]  /*8620*/  UIMAD UR8, UR14, UR13, UR8 ;  /* 0x0000000d0e0872a4 */ /* 0x000fe2000f8e0208 */
[----:B------:R-:W-:Y:S01]  /*8630*/  IMAD.X R17, RZ, RZ, R11, P1 ;  /* 0x000000ffff117224 */ /* 0x000fe200008e060b */
[----:B------:R-:W-:Y:S01]  /*8640*/  IADD3 R61, P1, R10, 0x9000, RZ ;  /* 0x000090000a3d7810 */ /* 0x000fe20007f3e0ff */
[----:B------:R-:W-:Y:S01]  /*8650*/  ULDC.64 UR12, c[0x0][0xba0] ;  /* 0x0002e800000c7ab9 */ /* 0x000fe20000000a00 */
[----:B------:R-:W-:-:S02]  /*8660*/  IADD3 R4, P3, R6, UR6, RZ ;  /* 0x0000000606047c10 */ /* 0x000fc4000ff7e0ff */
[----:B------:R-:W-:Y:S01]  /*8670*/  IMAD.U32 R9, RZ, RZ, UR8 ;  /* 0x00000008ff097e24 */ /* 0x000fe2000f8e00ff */
[----:B------:R-:W-:Y:S02]  /*8680*/  LOP3.LUT R68, R69, 0x380, RZ, 0xc0, !PT ;  /* 0x0000038045447812 */ /* 0x000fe400078ec0ff */
[----:B------:R-:W-:Y:S02]  /*8690*/  IADD3 R45, P6, R10, 0x4000, RZ ;  /* 0x000040000a2d7810 */ /* 0x000fe40007fde0ff */
[----:B------:R-:W-:Y:S01]  /*86a0*/  IADD3.X R9, R0, UR7, R9, P3, !PT ;  /* 0x0000000700097c10 */ /* 0x000fe20009ffe409 */
[----:B------:R-:W-:Y:S01]  /*86b0*/  ULDC.64 UR6, c[0x0][0xc40] ;  /* 0x0003100000067ab9 */ /* 0x000fe20000000a00 */
[----:B------:R-:W-:Y:S01]  /*86c0*/  LOP3.LUT R12, R12, R13, RZ, 0x3c, !PT ;  /* 0x0000000d0c0c7212 */ /* 0x000fe200078e3cff */
[----:B------:R-:W-:Y:S01]  /*86d0*/  IMAD.X R13, RZ, RZ, R11, P2 ;  /* 0x000000ffff0d7224 */ /* 0x000fe200010e060b */
[----:B------:R-:W-:Y:S01]  /*86e0*/  LEA R50, P3, R4, UR6, 0x2 ;  /* 0x0000000604327c11 */ /* 0x000fe2000f8610ff */
[----:B------:R-:W-:Y:S01]  /*86f0*/  VIADD R0, R6, 0x8 ;  /* 0x0000000806007836 */ /* 0x000fe20000000000 */
[----:B------:R-:W-:-:S02]  /*8700*/  IADD3 R41, P5, R10, 0x5000, RZ ;  /* 0x000050000a297810 */ /* 0x000fc40007fbe0ff */
[----:B------:R-:W-:Y:S02]  /*8710*/  LEA.HI.X R51, R4, UR7, R9, 0x2, P3 ;  /* 0x0000000704337c11 */ /* 0x000fe400098f1409 */
[C---:B------:R-:W-:Y:S02]  /*8720*/  IADD3 R37, P4, R10.reuse, 0x6000, RZ ;  /* 0x000060000a257810 */ /* 0x040fe40007f9e0ff */
[----:B------:R-:W-:Y:S02]  /*8730*/  IADD3 R29, P3, R10, 0x7000, RZ ;  /* 0x000070000a1d7810 */ /* 0x000fe40007f7e0ff */
[----:B------:R-:W-:Y:S02]  /*8740*/  LOP3.LUT R60, R61, 0x380, RZ, 0xc0, !PT ;  /* 0x000003803d3c7812 */ /* 0x000fe400078ec0ff */
[----:B------:R-:W-:Y:S02]  /*8750*/  SHF.R.U64 R68, R68, 0x3, RZ ;  /* 0x0000000344447819 */ /* 0x000fe400000012ff */
[----:B------:R-:W-:-:S02]  /*8760*/  LOP3.LUT R44, R45, 0x380, RZ, 0xc0, !PT ;  /* 0x000003802d2c7812 */ /* 0x000fc400078ec0ff */
[----:B------:R-:W-:Y:S02]  /*8770*/  IADD3 R49, P2, R10, 0xa000, RZ ;  /* 0x0000a0000a317810 */ /* 0x000fe40007f5e0ff */
[----:B------:R-:W-:Y:S02]  /*8780*/  LOP3.LUT R40, R41, 0x380, RZ, 0xc0, !PT ;  /* 0x0000038029287812 */ /* 0x000fe400078ec0ff */
[----:B------:R-:W-:Y:S02]  /*8790*/  LOP3.LUT R36, R37, 0x380, RZ, 0xc0, !PT ;  /* 0x0000038025247812 */ /* 0x000fe400078ec0ff */
[----:B------:R-:W-:Y:S02]  /*87a0*/  LOP3.LUT R28, R29, 0x380, RZ, 0xc0, !PT ;  /* 0x000003801d1c7812 */ /* 0x000fe400078ec0ff */
[----:B------:R-:W-:Y:S02]  /*87b0*/  SHF.R.U64 R60, R60, 0x3, RZ ;  /* 0x000000033c3c7819 */ /* 0x000fe400000012ff */
[----:B------:R-:W-:Y:S01]  /*87c0*/  LOP3.LUT R68, R68, R69, RZ, 0x3c, !PT ;  /* 0x0000004544447212 */ /* 0x000fe200078e3cff */
[----:B------:R-:W-:Y:S01]  /*87d0*/  IMAD.X R69, RZ, RZ, R11, P0 ;  /* 0x000000ffff457224 */ /* 0x000fe200000e060b */
[----:B------:R-:W-:-:S02]  /*87e0*/  SHF.R.U64 R44, R44, 0x3, RZ ;  /* 0x000000032c2c7819 */ /* 0x000fc400000012ff */
[----:B------:R-:W-:Y:S02]  /*87f0*/  LOP3.LUT R48, R49, 0x380, RZ, 0xc0, !PT ;  /* 0x0000038031307812 */ /* 0x000fe400078ec0ff */
[----:B------:R-:W-:Y:S02]  /*8800*/  LOP3.LUT P0, RZ, R205, 0x3, RZ, 0xc0, !PT ;  /* 0x00000003cdff7812 */ /* 0x000fe4000780c0ff */
[----:B------:R-:W-:Y:S02]  /*8810*/  SHF.R.U64 R40, R40, 0x3, RZ ;  /* 0x0000000328287819 */ /* 0x000fe400000012ff */
[----:B------:R-:W-:Y:S02]  /*8820*/  SHF.R.U64 R36, R36, 0x3, RZ ;  /* 0x0000000324247819 */ /* 0x000fe400000012ff */
[----:B------:R-:W-:Y:S02]  /*8830*/  SHF.R.U64 R28, R28, 0x3, RZ ;  /* 0x000000031c1c7819 */ /* 0x000fe400000012ff */
[----:B------:R-:W-:Y:S01]  /*8840*/  LOP3.LUT R60, R60, R61, RZ, 0x3c, !PT ;  /* 0x0000003d3c3c7212 */ /* 0x000fe200078e3cff */
[--C-:B------:R-:W-:Y:S01]  /*8850*/  IMAD.X R61, RZ, RZ, R11.reuse, P1 ;  /* 0x000000ffff3d7224 */ /* 0x100fe200008e060b */
[----:B------:R-:W-:Y:S01]  /*8860*/  LOP3.LUT R44, R44, R45, RZ, 0x3c, !PT ;  /* 0x0000002d2c2c7212 */ /* 0x000fe200078e3cff */
[----:B------:R-:W-:Y:S01]  /*8870*/  IMAD.X R45, RZ, RZ, R11, P6 ;  /* 0x000000ffff2d7224 */ /* 0x000fe200030e060b */
[----:B------:R-:W-:-:S02]  /*8880*/  SHF.R.U64 R48, R48, 0x3, RZ ;  /* 0x0000000330307819 */ /* 0x000fc400000012ff */
[-C--:B-----5:R-:W-:Y:S02]  /*8890*/  ISETP.GE.OR P1, PT, R6, R77.reuse, P0 ;  /* 0x0000004d0600720c */ /* 0x0a0fe40000726670 */
[----:B------:R-:W-:Y:S02]  /*88a0*/  IADD3 R21, P6, R10, 0xb000, RZ ;  /* 0x0000b0000a157810 */ /* 0x000fe40007fde0ff */
[----:B------:R-:W-:Y:S02]  /*88b0*/  ISETP.GE.OR P0, PT, R0, R77, P0 ;  /* 0x0000004d0000720c */ /* 0x000fe40000706670 */
        /* <DEDUP_REMOVED lines=9> */
[C---:B------:R-:W-:Y:S01]  /*8950*/  LOP3.LUT R15, R10.reuse, 0x380, RZ, 0xc0, !PT ;  /* 0x000003800a0f7812 */ /* 0x040fe200078ec0ff */
[----:B------:R1:W-:Y:S01]  /*8960*/  @!P0 STG.E desc[UR60][R50.64+0x20], R3 ;  /* 0x0000200332008986 */ /* 0x0003e2000c10193c */
[C---:B------:R-:W-:Y:S02]  /*8970*/  IADD3 R65, P4, R10.reuse, 0xd000, RZ ;  /* 0x0000d0000a417810 */ /* 0x040fe40007f9e0ff */
[C---:B------:R-:W-:Y:S01]  /*8980*/  IADD3 R57, P3, R10.reuse, 0xe000, RZ ;  /* 0x0000e0000a397810 */ /* 0x040fe20007f7e0ff */
[----:B------:R-:W-:Y:S01]  /*8990*/  UIMAD UR6, UR9, UR12, URZ ;  /* 0x0000000c090672a4 */ /* 0x000fe2000f8e023f */
[----:B------:R-:W-:Y:S01]  /*89a0*/  LOP3.LUT R20, R21, 0x380, RZ, 0xc0, !PT ;  /* 0x0000038015147812 */ /* 0x000fe200078ec0ff */
[----:B------:R-:W-:Y:S01]  /*89b0*/  IMAD.U32 R23, RZ, RZ, UR12 ;  /* 0x0000000cff177e24 */ /* 0x000fe2000f8e00ff */
[----:B------:R-:W-:Y:S01]  /*89c0*/  IADD3 R9, P2, R10, 0xf000, RZ ;  /* 0x0000f0000a097810 */ /* 0x000fe20007f5e0ff */
[----:B------:R2:W-:Y:S01]  /*89d0*/  @!P1 STG.E desc[UR60][R50.64], R8 ;  /* 0x0000000832009986 */ /* 0x0005e2000c10193c */
[----:B------:R-:W-:-:S02]  /*89e0*/  LOP3.LUT R72, R73, 0x380, RZ, 0xc0, !PT ;  /* 0x0000038049487812 */ /* 0x000fc400078ec0ff */
[----:B------:R-:W-:Y:S01]  /*89f0*/  LOP3.LUT R64, R65, 0x380, RZ, 0xc0, !PT ;  /* 0x0000038041407812 */ /* 0x000fe200078ec0ff */
[----:B------:R-:W-:Y:S01]  /*8a00*/  IMAD.X R53, RZ, RZ, R11, P2 ;  /* 0x000000ffff357224 */ /* 0x000fe200010e060b */
[----:B------:R-:W-:Y:S02]  /*8a10*/  LOP3.LUT R56, R57, 0x380, RZ, 0xc0, !PT ;  /* 0x0000038039387812 */ /* 0x000fe400078ec0ff */
[----:B------:R-:W-:Y:S02]  /*8a20*/  SHF.R.U64 R15, R15, 0x3, RZ ;  /* 0x000000030f0f7819 */ /* 0x000fe400000012ff */
[----:B-1----:R-:W-:Y:S01]  /*8a30*/  SHF.R.S32.HI R3, RZ, 0x1f, R2 ;  /* 0x0000001fff037819 */ /* 0x002fe20000011402 */
[----:B------:R-:W-:Y:S01]  /*8a40*/  UIMAD UR6, UR4, UR13, UR6 ;  /* 0x0000000d040672a4 */ /* 0x000fe2000f8e0206 */
[----:B------:R-:W-:Y:S01]  /*8a50*/  SHF.R.U64 R20, R20, 0x3, RZ ;  /* 0x0000000314147819 */ /* 0x000fe200000012ff */
[----:B------:R-:W5:Y:S01]  /*8a60*/  LD.E.128 R24, desc[UR60][R24.64] ;  /* 0x0000003c18187980 */ /* 0x000f62000c101d00 */
[----:B------:R-:W-:-:S02]  /*8a70*/  LOP3.LUT R0, R9, 0x380, RZ, 0xc0, !PT ;  /* 0x0000038009007812 */ /* 0x000fc400078ec0ff */
[----:B------:R-:W-:Y:S01]  /*8a80*/  SHF.R.U64 R72, R72, 0x3, RZ ;  /* 0x0000000348487819 */ /* 0x000fe200000012ff */
[----:B------:R-:W5:Y:S01]  /*8a90*/  LD.E.128 R16, desc[UR60][R16.64] ;  /* 0x0000003c10107980 */ /* 0x000f62000c101d00 */
[----:B------:R-:W-:Y:S02]  /*8aa0*/  SHF.R.U64 R64, R64, 0x3, RZ ;  /* 0x0000000340407819 */ /* 0x000fe400000012ff */
[----:B------:R-:W-:Y:S01]  /*8ab0*/  SHF.R.U64 R56, R56, 0x3, RZ ;  /* 0x0000000338387819 */ /* 0x000fe200000012ff */
[----:B------:R-:W5:Y:S01]  /*8ac0*/  LD.E.128 R44, desc[UR60][R44.64] ;  /* 0x0000003c2c2c7980 */ /* 0x000f62000c101d00 */
[----:B------:R-:W-:Y:S01]  /*8ad0*/  LOP3.LUT R20, R20, R21, RZ, 0x3c, !PT ;  /* 0x0000001514147212 */ /* 0x000fe200078e3cff */
[----:B------:R-:W-:Y:S01]  /*8ae0*/  IMAD.X R21, RZ, RZ, R11, P6 ;  /* 0x000000ffff157224 */ /* 0x000fe200030e060b */
[----:B------:R-:W-:Y:S01]  /*8af0*/  LOP3.LUT R10, R15, R10, RZ, 0x3c, !PT ;  /* 0x0000000a0f0a7212 */ /* 0x000fe200078e3cff */
[----:B------:R-:W5:Y:S01]  /*8b00*/  LD.E.128 R40, desc[UR60][R40.64] ;  /* 0x0000003c28287980 */ /* 0x000f62000c101d00 */
[----:B------:R-:W-:-:S02]  /*8b10*/  SHF.R.U64 R0, R0, 0x3, RZ ;  /* 0x0000000300007819 */ /* 0x000fc400000012ff */
[----:B------:R-:W-:Y:S01]  /*8b20*/  LOP3.LUT R72, R72, R73, RZ, 0x3c, !PT ;  /* 0x0000004948487212 */ /* 0x000fe200078e3cff */
[--C-:B------:R-:W-:Y:S01]  /*8b30*/  IMAD.X R73, RZ, RZ, R11.reuse, P5 ;  /* 0x000000ffff497224 */ /* 0x100fe200028e060b */
[----:B------:R-:W-:Y:S01]  /*8b40*/  LOP3.LUT R64, R64, R65, RZ, 0x3c, !PT ;  /* 0x0000004140407212 */ /* 0x000fe200078e3cff */
[--C-:B------:R-:W-:Y:S01]  /*8b50*/  IMAD.X R65, RZ, RZ, R11.reuse, P4 ;  /* 0x000000ffff417224 */ /* 0x100fe200020e060b */
[----:B------:R-:W-:Y:S01]  /*8b60*/  LOP3.LUT R56, R56, R57, RZ, 0x3c, !PT ;  /* 0x0000003938387212 */ /* 0x000fe200078e3cff */
[----:B------:R-:W-:Y:S01]  /*8b70*/  IMAD.X R57, RZ, RZ, R11, P3 ;  /* 0x000000ffff397224 */ /* 0x000fe200018e060b */
[----:B------:R-:W-:Y:S01]  /*8b80*/  LOP3.LUT R52, R0, R9, RZ, 0x3c, !PT ;  /* 0x0000000900347212 */ /* 0x000fe200078e3cff */
[----:B------:R-:W5:Y:S04]  /*8b90*/  LD.E.128 R32, desc[UR60][R10.64] ;  /* 0x0000003c0a207980 */ /* 0x000f68000c101d00 */
[----:B------:R-:W5:Y:S04]  /*8ba0*/  LD.E.128 R12, desc[UR60][R12.64] ;  /* 0x0000003c0c0c7980 */ /* 0x000f68000c101d00 */
[----:B------:R-:W5:Y:S04]  /*8bb0*/  LD.E.128 R36, desc[UR60][R36.64] ;  /* 0x0000003c24247980 */ /* 0x000f68000c101d00 */
[----:B--2---:R1:W5:Y:S04]  /*8bc0*/  LD.E.128 R8, desc[UR60][R20.64] ;  /* 0x0000003c14087980 */ /* 0x004368000c101d00 */
[----:B------:R-:W5:Y:S04]  /*8bd0*/  LD.E.128 R28, desc[UR60][R28.64] ;  /* 0x0000003c1c1c7980 */ /* 0x000f68000c101d00 */
[----:B------:R-:W5:Y:S01]  /*8be0*/  LD.E.128 R68, desc[UR60][R68.64] ;  /* 0x0000003c44447980 */ /* 0x000f62000c101d00 */
[----:B-1----:R-:W-:-:S03]  /*8bf0*/  IMAD.WIDE.U32 R20, R23, UR4, R2 ;  /* 0x0000000417147c25 */ /* 0x002fc6000f8e0002 */
[----:B------:R-:W5:Y:S01]  /*8c00*/  LD.E.128 R60, desc[UR60][R60.64] ;  /* 0x0000003c3c3c7980 */ /* 0x000f62000c101d00 */
[----:B------:R-:W-:Y:S01]  /*8c10*/  VIADD R21, R21, UR6 ;  /* 0x0000000615157c36 */ /* 0x000fe20008000000 */
[----:B------:R-:W-:Y:S02]  /*8c20*/  ULDC.64 UR6, c[0x0][0xbe0] ;  /* 0x0002f80000067ab9 */ /* 0x000fe40000000a00 */
[----:B------:R-:W5:Y:S04]  /*8c30*/  LD.E.128 R48, desc[UR60][R48.64] ;  /* 0x0000003c30307980 */ /* 0x000f68000c101d00 */
        /* <DEDUP_REMOVED lines=10> */
[----:B-1----:R-:W1:Y:S01]  /*8ce0*/  FENCE.VIEW.ASYNC.S ;  /* 0x00000000000073c6 */ /* 0x002e620000000000 */
[----:B------:R-:W-:Y:S01]  /*8cf0*/  IMAD.U32 R23, RZ, RZ, UR6 ;  /* 0x00000006ff177e24 */ /* 0x000fe2000f8e00ff */
[----:B------:R-:W-:Y:S01]  /*8d00*/  UIMAD UR4, UR16, UR7, UR4 ;  /* 0x00000007100472a4 */ /* 0x000fe2000f8e0204 */
[----:B------:R-:W-:-:S02]  /*8d10*/  IMAD R77, R200, -0x80, R77 ;  /* 0xffffff80c84d7824 */ /* 0x000fc400078e024d */
[----:B------:R-:W-:Y:S01]  /*8d20*/  IMAD.WIDE.U32 R20, R23, UR16, R20 ;  /* 0x0000001017147c25 */ /* 0x000fe2000f8e0014 */
[----:B------:R-:W-:Y:S02]  /*8d30*/  ULDC.64 UR6, c[0x0][0xbe8] ;  /* 0x0002fa0000067ab9 */ /* 0x000fe40000000a00 */
[CC--:B------:R-:W-:Y:S01]  /*8d40*/  ISETP.GE.AND P3, PT, R22.reuse, R77.reuse, PT ;  /* 0x0000004d1600720c */ /* 0x0c0fe20003f66270 */
[----:B------:R-:W-:Y:S01]  /*8d50*/  VIADD R21, R21, UR4 ;  /* 0x0000000415157c36 */ /* 0x000fe20008000000 */
[----:B------:R-:W-:Y:S01]  /*8d60*/  UIMAD UR4, UR15, UR6, URZ ;  /* 0x000000060f0472a4 */ /* 0x000fe2000f8e023f */
[----:B------:R-:W-:Y:S01]  /*8d70*/  VIADD R151, R151, 0x32420 ;  /* 0x0003242097977836 */ /* 0x000fe20000000000 */
[C---:B------:R-:W-:Y:S01]  /*8d80*/  IADD3 R0, R22.reuse, 0x20, RZ ;  /* 0x0000002016007810 */ /* 0x040fe20007ffe0ff */
[----:B------:R-:W-:Y:S01]  /*8d90*/  IMAD.U32 R79, RZ, RZ, UR6 ;  /* 0x00000006ff4f7e24 */ /* 0x000fe2000f8e00ff */
[----:B------:R-:W-:Y:S01]  /*8da0*/  UIMAD UR4, UR14, UR7, UR4 ;  /* 0x000000070e0472a4 */ /* 0x000fe2000f8e0204 */
[----:B------:R-:W-:Y:S01]  /*8db0*/  VIADD R3, R22, 0x60 ;  /* 0x0000006016037836 */ /* 0x000fe20000000000 */
[----:B------:R-:W-:Y:S01]  /*8dc0*/  ISETP.GE.AND P0, PT, R0, R77, PT ;  /* 0x0000004d0000720c */ /* 0x000fe20003f06270 */
[----:B------:R-:W-:Y:S01]  /*8dd0*/  IMAD.WIDE.U32 R78, R79, UR14, R20 ;  /* 0x0000000e4f4e7c25 */ /* 0x000fe2000f8e0014 */
[----:B------:R-:W-:-:S02]  /*8de0*/  PRMT R151, RZ, 0x654, R151 ;  /* 0x00000654ff977816 */ /* 0x000fc40000000097 */
[--C-:B------:R-:W-:Y:S01]  /*8df0*/  SHF.R.S32.HI R23, RZ, 0x1f, R22.reuse ;  /* 0x0000001fff177819 */ /* 0x100fe20000011416 */
[----:B------:R-:W-:Y:S01]  /*8e00*/  VIADD R0, R22, 0x40 ;  /* 0x0000004016007836 */ /* 0x000fe20000000000 */
[----:B------:R-:W-:Y:S01]  /*8e10*/  BSSY B1, `(.L_x_794) ;  /* 0x000001d000017945 */ /* 0x000fe20003800000 */
[----:B------:R-:W-:Y:S01]  /*8e20*/  VIADD R83, R79, UR4 ;  /* 0x000000044f537c36 */ /* 0x000fe20008000000 */
[----:B-1----:R1:W-:Y:S01]  /*8e30*/  SYNCS.ARRIVE.TRANS64.RED.A1T0 RZ, [R151+URZ], RZ ;  /* 0x000000ff97ff79a7 */ /* 0x0023e2000810043f */
[-C--:B------:R-:W-:Y:S02]  /*8e40*/  ISETP.GE.AND P2, PT, R3, R77.reuse, PT ;  /* 0x0000004d0300720c */ /* 0x080fe40003f46270 */
[----:B------:R-:W-:Y:S01]  /*8e50*/  ISETP.GE.AND P1, PT, R0, R77, PT ;  /* 0x0000004d0000720c */ /* 0x000fe20003f26270 */
[----:B------:R-:W-:Y:S01]  /*8e60*/  IMAD.WIDE R76, R200, 0x80, R22 ;  /* 0x00000080c84c7825 */ /* 0x000fe200078e0216 */
[----:B------:R-:W-:Y:S11]  /*8e70*/  @P3 BRA `(.L_x_795) ;  /* 0x0000000000583947 */ /* 0x000ff60003800000 */
        /* <DEDUP_REMOVED lines=13> */
[----:B------:R-:W-:Y:S02]  /*8f50*/  IMAD.IADD R3, R21, 0x1, R3 ;  /* 0x0000000115037824 */ /* 0x000fe400078e0203 */
[----:B------:R-:W-:Y:S01]  /*8f60*/  VIADD R4, R2, 0xc0 ;  /* 0x000000c002047836 */ /* 0x000fe20000000000 */
[----:B------:R-:W-:Y:S02]  /*8f70*/  ISETP.GE.AND P5, PT, R0, UR4, PT ;  /* 0x0000000400007c0c */ /* 0x000fe4000bfa6270 */
[----:B------:R-:W-:-:S02]  /*8f80*/  LEA.HI.X R81, R20, UR7, R3, 0x1, P6 ;  /* 0x0000000714517c11 */ /* 0x000fc4000b0f0c03 */
[----:B------:R-:W-:-:S03]  /*8f90*/  ISETP.GE.AND P6, PT, R4, UR4, PT ;  /* 0x0000000404007c0c */ /* 0x000fc6000bfc6270 */
[----:B-----5:R2:W-:Y:S04]  /*8fa0*/  @!P4 STG.E.128 desc[UR60][R80.64], R32 ;  /* 0x000000205000c986 */ /* 0x0205e8000c101d3c */
[----:B------:R2:W-:Y:S04]  /*8fb0*/  @!P3 STG.E.128 desc[UR60][R80.64+0x80], R44 ;  /* 0x0000802c5000b986 */ /* 0x0005e8000c101d3c */
[----:B------:R2:W-:Y:S04]  /*8fc0*/  @!P5 STG.E.128 desc[UR60][R80.64+0x100], R68 ;  /* 0x000100445000d986 */ /* 0x0005e8000c101d3c */
[----:B------:R2:W-:Y:S02]  /*8fd0*/  @!P6 STG.E.128 desc[UR60][R80.64+0x180], R72 ;  /* 0x000180485000e986 */ /* 0x0005e4000c101d3c */
.L_x_795:
[----:B------:R-:W-:Y:S05]  /*8fe0*/  BSYNC B1 ;  /* 0x0000000000017941 */ /* 0x000fea0003800000 */
.L_x_794:
[----:B------:R-:W-:Y:S04]  /*8ff0*/  BSSY B1, `(.L_x_796) ;  /* 0x000001a000017945 */ /* 0x000fe80003800000 */
[----:B------:R-:W-:Y:S05]  /*9000*/  @P0 BRA `(.L_x_797) ;  /* 0x0000000000600947 */ /* 0x000fea0003800000 */
[----:B------:R-:W-:Y:S01]  /*9010*/  IADD3 R3, P0, R76, 0x20, RZ ;  /* 0x000000204c037810 */ /* 0x000fe20007f1e0ff */
[----:B------:R-:W-:Y:S01]  /*9020*/  VIADD R4, R2, 0x40 ;  /* 0x0000004002047836 */ /* 0x000fe20000000000 */
[----:B------:R-:W-:Y:S01]  /*9030*/  ULDC UR4, c[0x0][0xb8c] ;  /* 0x0002e30000047ab9 */ /* 0x000fe20000000800 */
[----:B------:R-:W-:Y:S01]  /*9040*/  ULDC.64 UR6, c[0x0][0xbd8] ;  /* 0x0002f60000067ab9 */ /* 0x000fe20000000a00 */
[----:B------:R-:W-:Y:S01]  /*9050*/  IADD3.X R0, RZ, R77, RZ, P0, !PT ;  /* 0x0000004dff007210 */ /* 0x000fe200007fe4ff */
[----:B------:R-:W-:Y:S01]  /*9060*/  IMAD.MOV.U32 R20, RZ, RZ, R78 ;  /* 0x000000ffff147224 */ /* 0x000fe200078e004e */
[----:B------:R-:W-:Y:S01]  /*9070*/  ISETP.GE.AND P4, PT, R4, UR4, PT ;  /* 0x0000000404007c0c */ /* 0x000fe2000bf86270 */
[----:B------:R-:W-:Y:S01]  /*9080*/  IMAD.MOV.U32 R21, RZ, RZ, R83 ;  /* 0x000000ffff157224 */ /* 0x000fe200078e0053 */
[C---:B------:R-:W-:Y:S01]  /*9090*/  ISETP.GE.AND P3, PT, R2.reuse, UR4, PT ;  /* 0x0000000402007c0c */ /* 0x040fe2000bf66270 */
[----:B------:R-:W-:Y:S02]  /*90a0*/  VIADD R6, R2, 0x80 ;  /* 0x0000008002067836 */ /* 0x000fe40000000000 */
[----:B------:R-:W-:-:S02]  /*90b0*/  IMAD R0, R0, UR6, RZ ;  /* 0x0000000600007c24 */ /* 0x000fc4000f8e02ff */
[----:B------:R-:W-:Y:S01]  /*90c0*/  VIADD R4, R2, 0xc0 ;  /* 0x000000c002047836 */ /* 0x000fe20000000000 */
[----:B------:R-:W-:Y:S01]  /*90d0*/  ISETP.GE.AND P5, PT, R6, UR4, PT ;  /* 0x0000000406007c0c */ /* 0x000fe2000bfa6270 */
[----:B------:R-:W-:-:S03]  /*90e0*/  IMAD.WIDE.U32 R20, R3, UR6, R20 ;  /* 0x0000000603147c25 */ /* 0x000fc6000f8e0014 */
[----:B------:R-:W-:Y:S01]  /*90f0*/  ISETP.GE.AND P6, PT, R4, UR4, PT ;  /* 0x0000000404007c0c */ /* 0x000fe2000bfc6270 */
[----:B------:R-:W-:Y:S01]  /*9100*/  IMAD R3, R3, UR7, R0 ;  /* 0x0000000703037c24 */ /* 0x000fe2000f8e0200 */
[----:B------:R-:W-:Y:S02]  /*9110*/  ULDC.64 UR6, c[0x0][0xb80] ;  /* 0x0002e00000067ab9 */ /* 0x000fe40000000a00 */
[----:B--2--5:R-:W-:Y:S01]  /*9120*/  LEA R32, P0, R20, UR6, 0x1 ;  /* 0x0000000614207c11 */ /* 0x024fe2000f8008ff */
[----:B------:R-:W-:-:S05]  /*9130*/  IMAD.IADD R3, R21, 0x1, R3 ;  /* 0x0000000115037824 */ /* 0x000fca00078e0203 */
[----:B------:R-:W-:-:S05]  /*9140*/  LEA.HI.X R33, R20, UR7, R3, 0x1, P0 ;  /* 0x0000000714217c11 */ /* 0x000fca00080f0c03 */
[----:B------:R3:W-:Y:S04]  /*9150*/  @!P3 STG.E.128 desc[UR60][R32.64], R24 ;  /* 0x000000182000b986 */ /* 0x0007e8000c101d3c */
[----:B------:R3:W-:Y:S04]  /*9160*/  @!P4 STG.E.128 desc[UR60][R32.64+0x80], R40 ;  /* 0x000080282000c986 */ /* 0x0007e8000c101d3c */
[----:B------:R3:W-:Y:S04]  /*9170*/  @!P5 STG.E.128 desc[UR60][R32.64+0x100], R60 ;  /* 0x0001003c2000d986 */ /* 0x0007e8000c101d3c */
[----:B------:R3:W-:Y:S02]  /*9180*/  @!P6 STG.E.128 desc[UR60][R32.64+0x180], R64 ;  /* 0x000180402000e986 */ /* 0x0007e4000c101d3c */
.L_x_797:
[----:B------:R-:W-:Y:S05]  /*9190*/  BSYNC B1 ;  /* 0x0000000000017941 */ /* 0x000fea0003800000 */
.L_x_796:
[----:B------:R-:W-:Y:S04]  /*91a0*/  BSSY B1, `(.L_x_798) ;  /* 0x000001a000017945 */ /* 0x000fe80003800000 */
        /* <DEDUP_REMOVED lines=18> */
[----:B---3-5:R-:W-:Y:S01]  /*92d0*/  LEA R24, P0, R20, UR6, 0x1 ;  /* 0x0000000614187c11 */ /* 0x028fe2000f8008ff */
[----:B------:R-:W-:-:S05]  /*92e0*/  IMAD.IADD R3, R21, 0x1, R3 ;  /* 0x0000000115037824 */ /* 0x000fca00078e0203 */
[----:B------:R-:W-:-:S05]  /*92f0*/  LEA.HI.X R25, R20, UR7, R3, 0x1, P0 ;  /* 0x0000000714197c11 */ /* 0x000fca00080f0c03 */
[----:B------:R4:W-:Y:S04]  /*9300*/  @!P1 STG.E.128 desc[UR60][R24.64], R16 ;  /* 0x0000001018009986 */ /* 0x0009e8000c101d3c */
[----:B------:R4:W-:Y:S04]  /*9310*/  @!P3 STG.E.128 desc[UR60][R24.64+0x80], R36 ;  /* 0x000080241800b986 */ /* 0x0009e8000c101d3c */
[----:B------:R4:W-:Y:S04]  /*9320*/  @!P4 STG.E.128 desc[UR60][R24.64+0x100], R48 ;  /* 0x000100301800c986 */ /* 0x0009e8000c101d3c */
[----:B------:R4:W-:Y:S02]  /*9330*/  @!P5 STG.E.128 desc[UR60][R24.64+0x180], R56 ;  /* 0x000180381800d986 */ /* 0x0009e4000c101d3c */
.L_x_799:
[----:B------:R-:W-:Y:S05]  /*9340*/  BSYNC B1 ;  /* 0x0000000000017941 */ /* 0x000fea0003800000 */
.L_x_798:
[----:B------:R-:W-:Y:S05]  /*9350*/  @P2 BRA `(.L_x_800) ;  /* 0x0000000c00882947 */ /* 0x000fea0003800000 */
[----:B------:R-:W-:Y:S01]  /*9360*/  IADD3 R3, P0, R76, 0x60, RZ ;  /* 0x000000604c037810 */ /* 0x000fe20007f1e0ff */
[C---:B------:R-:W-:Y:S01]  /*9370*/  VIADD R0, R2.reuse, 0x40 ;  /* 0x0000004002007836 */ /* 0x040fe20000000000 */
[----:B------:R-:W-:Y:S01]  /*9380*/  ULDC UR4, c[0x0][0xb8c] ;  /* 0x0002e30000047ab9 */ /* 0x000fe20000000800 */
[----:B------:R-:W-:Y:S01]  /*9390*/  ULDC.64 UR6, c[0x0][0xbd8] ;  /* 0x0002f60000067ab9 */ /* 0x000fe20000000a00 */
[----:B----45:R-:W-:Y:S01]  /*93a0*/  IMAD.MOV.U32 R16, RZ, RZ, R78 ;  /* 0x000000ffff107224 */ /* 0x030fe200078e004e */
        /* <DEDUP_REMOVED lines=11> */
[----:B------:R-:W-:Y:S02]  /*9460*/  LEA R18, P0, R16, UR6, 0x1 ;  /* 0x0000000610127c11 */ /* 0x000fe4000f8008ff */
[----:B------:R-:W-:-:S04]  /*9470*/  IADD3 R3, R17, R3, RZ ;  /* 0x0000000311037210 */ /* 0x000fc80007ffe0ff */
        /* <DEDUP_REMOVED lines=8> */
.L_x_792:
[----:B------:R-:W-:Y:S01]  /*9500*/  R2UR UR4, R202 ;  /* 0x00000000ca0472ca */ /* 0x000fe200000e0000 */
[----:B------:R-:W-:Y:S01]  /*9510*/  ULDC.64 UR6, c[0x0][0xcd8] ;  /* 0x0003360000067ab9 */ /* 0x000fe20000000a00 */
[----:B------:R-:W-:Y:S01]  /*9520*/  R2UR UR9, R203 ;  /* 0x00000000cb0972ca */ /* 0x000fe200000e0000 */
[----:B------:R-:W-:Y:S01]  /*9530*/  UISETP.NE.U32.AND UP0, UPT, UR6, URZ, UPT ;  /* 0x0000003f0600728c */ /* 0x000fe2000bf05070 */
[----:B------:R-:W-:-:S03]  /*9540*/  IMAD.MOV.U32 R15, RZ, RZ, RZ ;  /* 0x000000ffff0f7224 */ /* 0x000fc600078e00ff */
[----:B------:R-:W-:-:S06]  /*9550*/  UISETP.NE.AND.EX UP0, UPT, UR7, URZ, UPT, UP0 ;  /* 0x0000003f0700728c */ /* 0x000fcc000bf05300 */
[----:B------:R-:W-:Y:S01]  /*9560*/  USHF.L.U32 UR8, UR4, 0x2, URZ ;  /* 0x0000000204087899 */ /* 0x000fe2000800063f */
[----:B------:R-:W1:Y:S01]  /*9570*/  LDC R13, c[0x0][0xb88] ;  /* 0x0002e200ff0d7b82 */ /* 0x000e620000000800 */
[----:B------:R-:W-:Y:S01]  /*9580*/  USHF.L.U64.HI UR9, UR4, 0x2, UR9 ;  /* 0x0000000204097899 */ /* 0x000fe20008010209 */
[----:B------:R-:W-:Y:S01]  /*9590*/  PLOP3.LUT P1, PT, PT, PT, UP0, 0x80, 0x0 ;  /* 0x000000000000781c */ /* 0x000fe20003f2f008 */
[----:B------:R-:W-:-:S04]  /*95a0*/  UIADD3 UR4, UP1, UR8, UR6, URZ ;  /* 0x0000000608047290 */ /* 0x000fc8000ff3e03f */
[----:B------:R-:W-:Y:S02]  /*95b0*/  UIADD3.X UR6, UR9, UR7, URZ, UP1, !UPT ;  /* 0x0000000709067290 */ /* 0x000fe40008ffe43f */
[----:B------:R-:W-:-:S04]  /*95c0*/  IMAD.U32 R8, RZ, RZ, UR4 ;  /* 0x00000004ff087e24 */ /* 0x000fc8000f8e00ff */
[----:B------:R-:W-:Y:S01]  /*95d0*/  IMAD.U32 R9, RZ, RZ, UR6 ;  /* 0x00000006ff097e24 */ /* 0x000fe2000f8e00ff */
[----:B------:R-:W-:Y:S02]  /*95e0*/  ULDC.64 UR6, c[0x0][0xce0] ;  /* 0x0003380000067ab9 */ /* 0x000fe40000000a00 */
[----:B------:R-:W-:Y:S02]  /*95f0*/  UISETP.NE.U32.AND UP1, UPT, UR6, URZ, UPT ;  /* 0x0000003f0600728c */ /* 0x000fe4000bf25070 */
[----:B------:R2:W5:Y:S02]  /*9600*/  @P1 LDG.E R15, desc[UR60][R8.64] ;  /* 0x0000003c080f1981 */ /* 0x000564000c1e1900 */
[----:B------:R-:W-:-:S06]  /*9610*/  UISETP.NE.AND.EX UP1, UPT, UR7, URZ, UPT, UP1 ;  /* 0x0000003f0700728c */ /* 0x000fcc000bf25310 */
[----:B------:R-:W-:-:S05]  /*9620*/  PLOP3.LUT P2, PT, PT, PT, UP1, 0x80, 0x0 ;  /* 0x000000000000781c */ /* 0x000fca0003f4f018 */
[----:B------:R-:W-:-:S04]  /*9630*/  @UP1 UIADD3 UR6, UP2, UR8, UR6, URZ ;  /* 0x0000000608061290 */ /* 0x000fc8000ff5e03f */
[----:B------:R-:W-:Y:S02]  /*9640*/  @UP1 UIADD3.X UR7, UR9, UR7, URZ, UP2, !UPT ;  /* 0x0000000709071290 */ /* 0x000fe400097fe43f */
[----:B------:R-:W-:-:S04]  /*9650*/  IMAD.U32 R10, RZ, RZ, UR6 ;  /* 0x00000006ff0a7e24 */ /* 0x000fc8000f8e00ff */
[----:B------:R-:W-:-:S05]  /*9660*/  IMAD.U32 R11, RZ, RZ, UR7 ;  /* 0x00000007ff0b7e24 */ /* 0x000fca000f8e00ff */
[----:B-1----:R2:W5:Y:S01]  /*9670*/  @P2 LDG.E R13, desc[UR60][R10.64] ;  /* 0x0000003c0a0d2981 */ /* 0x002562000c1e1900 */
[----:B------:R-:W-:Y:S01]  /*9680*/  ISETP.GE.AND P0, PT, R223, 0x80, PT ;  /* 0x00000080df00780c */ /* 0x000fe20003f06270 */
[----:B------:R-:W-:-:S12]  /*9690*/  @P2 BRA `(.L_x_801) ;  /* 0x0000000000102947 */ /* 0x000fd80003800000 */
[----:B------:R-:W-:Y:S05]  /*96a0*/  @!P1 BRA `(.L_x_801) ;  /* 0x00000000000c9947 */ /* 0x000fea0003800000 */
[----:B------:R-:W3:Y:S04]  /*96b0*/  LDG.E R0, desc[UR60][R8.64] ;  /* 0x0000003c08007981 */ /* 0x000ee8000c1e1900 */
[----:B-----5:R-:W3:Y:S02]  /*96c0*/  LDG.E R13, desc[UR60][R8.64+0x4] ;  /* 0x0000043c080d7981 */ /* 0x020ee4000c1e1900 */
[----:B---3--:R-:W-:-:S07]  /*96d0*/  IMAD.IADD R13, R13, 0x1, -R0 ;  /* 0x000000010d0d7824 */ /* 0x008fce00078e0a00 */
.L_x_801:
[----:B------:R-:W-:Y:S01]  /*96e0*/  R2UR UR7, R201 ;  /* 0x00000000c90772ca */ /* 0x000fe200000e0000 */
[----:B------:R-:W-:Y:S01]  /*96f0*/  BSSY B1, `(.L_x_802) ;  /* 0x0000022000017945 */ /* 0x000fe20003800000 */
[----:B------:R-:W-:Y:S02]  /*9700*/  R2UR UR6, R202 ;  /* 0x00000000ca0672ca */ /* 0x000fe400000e0000 */
[----:B------:R-:W-:Y:S02]  /*9710*/  R2UR UR4, R203 ;  /* 0x00000000cb0472ca */ /* 0x000fe400000e0000 */
[----:B------:R-:W-:Y:S02]  /*9720*/  SHF.R.S32.HI R17, RZ, 0x1f, R2 ;  /* 0x0000001fff117819 */ /* 0x000fe40000011402 */
[----:B-----5:R-:W-:-:S05]  /*9730*/  SHF.R.S32.HI R4, RZ, 0x1f, R15 ;  /* 0x0000001fff047819 */ /* 0x020fca000001140f */
[----:B------:R-:W-:Y:S02]  /*9740*/  USHF.R.S32.HI UR7, URZ, 0x1f, UR7 ;  /* 0x0000001f3f077899 */ /* 0x000fe40008011407 */
[----:B------:R-:W-:Y:S02]  /*9750*/  USEL UR8, UR6, URZ, !UP0 ;  /* 0x0000003f06087287 */ /* 0x000fe4000c000000 */
[----:B------:R-:W-:Y:S01]  /*9760*/  USEL UR9, UR4, URZ, !UP0 ;  /* 0x0000003f04097287 */ /* 0x000fe2000c000000 */
[----:B------:R-:W-:Y:S11]  /*9770*/  @P0 BRA `(.L_x_803) ;  /* 0x0000000000640947 */ /* 0x000ff60003800000 */
[----:B------:R-:W1:Y:S02]  /*9780*/  S2R R0, SR_TID.X ;  /* 0x0000000000007919 */ /* 0x000e640000002100 */
[----:B-1----:R-:W-:-:S04]  /*9790*/  IMAD R0, R200, 0x80, R0 ;  /* 0x00000080c8007824 */ /* 0x002fc800078e0200 */
[----:B------:R-:W-:-:S05]  /*97a0*/  VIADD R0, R0, 0xffffff80 ;  /* 0xffffff8000007836 */ /* 0x000fca0000000000 */
[----:B------:R-:W-:-:S13]  /*97b0*/  ISETP.GE.AND P0, PT, R0, R13, PT ;  /* 0x0000000d0000720c */ /* 0x000fda0003f06270 */
[----:B------:R-:W-:Y:S05]  /*97c0*/  @P0 BRA `(.L_x_803) ;  /* 0x0000000000500947 */ /* 0x000fea0003800000 */
[----:B------:R-:W-:Y:S01]  /*97d0*/  R2UR UR6, R201 ;  /* 0x00000000c90672ca */ /* 0x000fe200000e0000 */
[----:B------:R-:W-:Y:S01]  /*97e0*/  ULDC.64 UR10, c[0x0][0xc70] ;  /* 0x00031c00000a7ab9 */ /* 0x000fe20000000a00 */
[C---:B--2---:R-:W-:Y:S01]  /*97f0*/  IADD3 R8, P0, R0.reuse, R15, RZ ;  /* 0x0000000f00087210 */ /* 0x044fe20007f1e0ff */
[----:B------:R-:W-:Y:S02]  /*9800*/  UIMAD UR4, UR7, UR10, URZ ;  /* 0x0000000a070472a4 */ /* 0x000fe4000f8e023f */
[----:B------:R-:W-:Y:S01]  /*9810*/  IMAD.U32 R3, RZ, RZ, UR10 ;  /* 0x0000000aff037e24 */ /* 0x000fe2000f8e00ff */
[----:B------:R-:W-:-:S07]  /*9820*/  LEA.HI.X.SX32 R9, R0, R4, 0x1, P0 ;  /* 0x0000000400097211 */ /* 0x000fce00000f0eff */
[----:B------:R-:W-:Y:S02]  /*9830*/  UIMAD UR4, UR6, UR11, UR4 ;  /* 0x0000000b060472a4 */ /* 0x000fe4000f8e0204 */
[----:B------:R-:W-:Y:S01]  /*9840*/  IMAD.WIDE.U32 R8, R3, UR6, R8 ;  /* 0x0000000603087c25 */ /* 0x000fe2000f8e0008 */
[----:B------:R-:W-:Y:S02]  /*9850*/  ULDC.64 UR10, c[0x0][0xc78] ;  /* 0x00031e00000a7ab9 */ /* 0x000fe40000000a00 */
        /* <DEDUP_REMOVED lines=11> */
.L_x_803:
[----:B------:R-:W-:Y:S05]  /*9910*/  BSYNC B1 ;  /* 0x0000000000017941 */ /* 0x000fea0003800000 */
.L_x_802:
[----:B------:R-:W-:Y:S01]  /*9920*/  R2UR UR6, R201 ;  /* 0x00000000c90672ca */ /* 0x000fe200000e0000 */
[----:B------:R-:W-:Y:S01]  /*9930*/  ULDC.64 UR10, c[0x0][0xba0] ;  /* 0x0002e800000a7ab9 */ /* 0x000fe20000000a00 */
[----:B-1----:R-:W-:Y:S01]  /*9940*/  IMAD.MOV.U32 R3, RZ, RZ, R17 ;  /* 0x000000ffff037224 */ /* 0x002fe200078e0011 */
[----:B------:R-:W-:Y:S01]  /*9950*/  BSSY B1, `(.L_x_804) ;  /* 0x0000032000017945 */ /* 0x000fe20003800000 */
[----:B------:R-:W-:Y:S02]  /*9960*/  IMAD R0, R4, UR10, RZ ;  /* 0x0000000a04007c24 */ /* 0x000fe4000f8e02ff */
[----:B--2---:R-:W-:-:S04]  /*9970*/  IMAD.WIDE.U32 R8, R15, UR10, R2 ;  /* 0x0000000a0f087c25 */ /* 0x004fc8000f8e0002 */
[----:B------:R-:W-:Y:S01]  /*9980*/  IMAD R15, R15, UR11, R0 ;  /* 0x0000000b0f0f7c24 */ /* 0x000fe2000f8e0200 */
[----:B------:R-:W-:Y:S01]  /*9990*/  ULDC.64 UR10, c[0x0][0xbe0] ;  /* 0x0002f800000a7ab9 */ /* 0x000fe20000000a00 */
[----:B------:R-:W-:Y:S01]  /*99a0*/  VIADD R0, R22, 0x20 ;  /* 0x0000002016007836 */ /* 0x000fe20000000000 */
[----:B------:R-:W-:Y:S02]  /*99b0*/  UIMAD UR4, UR7, UR10, URZ ;  /* 0x0000000a070472a4 */ /* 0x000fe4000f8e023f */
[----:B------:R-:W-:Y:S01]  /*99c0*/  MOV R3, UR10 ;  /* 0x0000000a00037c02 */ /* 0x000fe20008000f00 */
[----:B------:R-:W-:Y:S01]  /*99d0*/  IMAD.IADD R9, R9, 0x1, R15 ;  /* 0x0000000109097824 */ /* 0x000fe200078e020f */
[----:B------:R-:W-:Y:S01]  /*99e0*/  UIMAD UR4, UR6, UR11, UR4 ;  /* 0x0000000b060472a4 */ /* 0x000fe2000f8e0204 */
[----:B------:R-:W-:Y:S01]  /*99f0*/  IMAD R15, R200, -0x80, R13 ;  /* 0xffffff80c80f7824 */ /* 0x000fe200078e020d */
[----:B------:R-:W-:Y:S01]  /*9a00*/  SHF.R.S32.HI R13, RZ, 0x1f, R22 ;  /* 0x0000001fff0d7819 */ /* 0x000fe20000011416 */
[----:B------:R-:W-:Y:S01]  /*9a10*/  IMAD.WIDE.U32 R8, R3, UR6, R8 ;  /* 0x0000000603087c25 */ /* 0x000fe2000f8e0008 */
[----:B------:R-:W-:-:S02]  /*9a20*/  ULDC.64 UR6, c[0x0][0xbe8] ;  /* 0x0002fa0000067ab9 */ /* 0x000fc40000000a00 */
        /* <DEDUP_REMOVED lines=9> */
[----:B------:R-:W-:Y:S02]  /*9ac0*/  IMAD.MOV.U32 R12, RZ, RZ, R22 ;  /* 0x000000ffff0c7224 */ /* 0x000fe400078e0016 */
[----:B------:R-:W-:Y:S02]  /*9ad0*/  VIADD R17, R11, UR4 ;  /* 0x000000040b117c36 */ /* 0x000fe40008000000 */
[----:B------:R-:W-:-:S04]  /*9ae0*/  IMAD.WIDE R12, R200, 0x80, R12 ;  /* 0x00000080c80c7825 */ /* 0x000fc800078e020c */
[----:B------:R-:W-:Y:S01]  /*9af0*/  VIADD R0, R22, 0x60 ;  /* 0x0000006016007836 */ /* 0x000fe20000000000 */
[----:B------:R-:W-:Y:S06]  /*9b00*/  @P2 BRA `(.L_x_805) ;  /* 0x0000000000582947 */ /* 0x000fec0003800000 */
[C---:B------:R-:W-:Y:S01]  /*9b10*/  VIADD R3, R2.reuse, 0x40 ;  /* 0x0000004002037836 */ /* 0x040fe20000000000 */
[----:B------:R-:W-:Y:S01]  /*9b20*/  ULDC UR4, c[0x0][0xb8c] ;  /* 0x0002e30000047ab9 */ /* 0x000fe20000000800 */
[----:B------:R-:W-:Y:S01]  /*9b30*/  VIADD R4, R2, 0x80 ;  /* 0x0000008002047836 */ /* 0x000fe20000000000 */
[----:B------:R-:W-:Y:S01]  /*9b40*/  ULDC.64 UR6, c[0x0][0xbd8] ;  /* 0x0002f60000067ab9 */ /* 0x000fe20000000a00 */
[----:B------:R-:W-:Y:S01]  /*9b50*/  IMAD.MOV.U32 R8, RZ, RZ, R10 ;  /* 0x000000ffff087224 */ /* 0x000fe200078e000a */
[----:B------:R-:W-:Y:S01]  /*9b60*/  ISETP.GE.AND P4, PT, R3, UR4, PT ;  /* 0x0000000403007c0c */ /* 0x000fe2000bf86270 */
[----:B------:R-:W-:Y:S01]  /*9b70*/  IMAD R3, R13, UR6, RZ ;  /* 0x000000060d037c24 */ /* 0x000fe2000f8e02ff */
[----:B------:R-:W-:Y:S01]  /*9b80*/  ISETP.GE.AND P5, PT, R4, UR4, PT ;  /* 0x0000000404007c0c */ /* 0x000fe2000bfa6270 */
[C---:B------:R-:W-:Y:S01]  /*9b90*/  VIADD R4, R2.reuse, 0xc0 ;  /* 0x000000c002047836 */ /* 0x040fe20000000000 */
[----:B------:R-:W-:Y:S01]  /*9ba0*/  ISETP.GE.AND P3, PT, R2, UR4, PT ;  /* 0x0000000402007c0c */ /* 0x000fe2000bf66270 */
[----:B------:R-:W-:-:S02]  /*9bb0*/  IMAD.MOV.U32 R9, RZ, RZ, R17 ;  /* 0x000000ffff097224 */ /* 0x000fc400078e0011 */
[----:B------:R-:W-:Y:S01]  /*9bc0*/  IMAD R3, R12, UR7, R3 ;  /* 0x000000070c037c24 */ /* 0x000fe2000f8e0203 */
[----:B------:R-:W-:Y:S01]  /*9bd0*/  ISETP.GE.AND P6, PT, R4, UR4, PT ;  /* 0x0000000404007c0c */ /* 0x000fe2000bfc6270 */
        /* <DEDUP_REMOVED lines=9> */
.L_x_805:
[----:B------:R-:W-:Y:S05]  /*9c70*/  BSYNC B1 ;  /* 0x0000000000017941 */ /* 0x000fea0003800000 */
.L_x_804:
[----:B------:R-:W-:Y:S01]  /*9c80*/  BSSY B1, `(.L_x_806) ;  /* 0x000001b000017945 */ /* 0x000fe20003800000 */
[----:B------:R-:W-:-:S03]  /*9c90*/  ISETP.GE.AND P2, PT, R0, R15, PT ;  /* 0x0000000f0000720c */ /* 0x000fc60003f46270 */
[----:B------:R-:W-:Y:S10]  /*9ca0*/  @P1 BRA `(.L_x_807) ;  /* 0x0000000000601947 */ /* 0x000ff40003800000 */
        /* <DEDUP_REMOVED lines=8> */
[----:B------:R-:W-:Y:S01]  /*9d30*/  IMAD.MOV.U32 R9, RZ, RZ, R17 ;  /* 0x000000ffff097224 */ /* 0x000fe200078e0011 */
[C---:B------:R-:W-:Y:S01]  /*9d40*/  IADD3 R4, R2.reuse, 0xc0, RZ ;  /* 0x000000c002047810 */ /* 0x040fe20007ffe0ff */
[----:B------:R-:W-:-:S02]  /*9d50*/  VIADD R6, R2, 0x80 ;  /* 0x0000008002067836 */ /* 0x000fc40000000000 */
        /* <DEDUP_REMOVED lines=13> */
.L_x_807:
[----:B------:R-:W-:Y:S05]  /*9e30*/  BSYNC B1 ;  /* 0x0000000000017941 */ /* 0x000fea0003800000 */
.L_x_806:
        /* <DEDUP_REMOVED lines=19> */
[----:B--2---:R-:W-:Y:S01]  /*9f70*/  LEA R14, P0, R8, UR6, 0x1 ;  /* 0x00000006080e7c11 */ /* 0x004fe2000f8008ff */
[----:B------:R-:W-:-:S05]  /*9f80*/  IMAD.IADD R3, R9, 0x1, R3 ;  /* 0x0000000109037824 */ /* 0x000fca00078e0203 */
[----:B------:R-:W-:-:S05]  /*9f90*/  LEA.HI.X R15, R8, UR7, R3, 0x1, P0 ;  /* 0x00000007080f7c11 */ /* 0x000fca00080f0c03 */
[----:B------:R3:W-:Y:S04]  /*9fa0*/  @!P1 STG.E.128 desc[UR60][R14.64], RZ ;  /* 0x000000ff0e009986 */ /* 0x0007e8000c101d3c */
[----:B------:R3:W-:Y:S04]  /*9fb0*/  @!P3 STG.E.128 desc[UR60][R14.64+0x80], RZ ;  /* 0x000080ff0e00b986 */ /* 0x0007e8000c101d3c */
[----:B------:R3:W-:Y:S04]  /*9fc0*/  @!P4 STG.E.128 desc[UR60][R14.64+0x100], RZ ;  /* 0x000100ff0e00c986 */ /* 0x0007e8000c101d3c */
[----:B------:R3:W-:Y:S02]  /*9fd0*/  @!P5 STG.E.128 desc[UR60][R14.64+0x180], RZ ;  /* 0x000180ff0e00d986 */ /* 0x0007e4000c101d3c */
.L_x_809:
[----:B------:R-:W-:Y:S05]  /*9fe0*/  BSYNC B1 ;  /* 0x0000000000017941 */ /* 0x000fea0003800000 */
.L_x_808:
        /* <DEDUP_REMOVED lines=25> */
.L_x_800:
[----:B------:R-:W-:Y:S05]  /*a180*/  BSYNC B0 ;  /* 0x0000000000007941 */ /* 0x000fea0003800000 */
.L_x_791:
[----:B------:R-:W-:Y:S02]  /*a190*/  ULDC UR4, c[0x0][0xd14] ;  /* 0x0003450000047ab9 */ /* 0x000fe40000000800 */
[----:B------:R-:W-:-:S13]  /*a1a0*/  ISETP.GE.AND P0, PT, R7, UR4, PT ;  /* 0x0000000407007c0c */ /* 0x000fda000bf06270 */
[----:B------:R-:W-:Y:S05]  /*a1b0*/  @!P0 BRA `(.L_x_810) ;  /* 0xffffff6c00288947 */ /* 0x000fea000383ffff */
[----:B------:R-:W-:Y:S05]  /*a1c0*/  EXIT ;  /* 0x000000000000794d */ /* 0x000fea0003800000 */
.L_x_766:
[----:B------:R-:W-:-:S08]  /*a1d0*/  NOP ;  /* 0x0000000000007918 */ /* 0x000fd00000000000 */
[----:B0-----:R-:W0:-:S00]  /*a1e0*/  USETMAXREG.DEALLOC.CTAPOOL 0x18 ;  /* 0x00000018000079c8 */ /* 0x001e0000080e0500 */
[----:B0-----:R-:W-:-:S06]  /*a1f0*/  LOP3.LUT R0, R0, 0x3, RZ, 0xc0, !PT ;  /* 0x0000000300007812 */ /* 0x001fcc00078ec0ff */
[----:B------:R-:W0:Y:S02]  /*a200*/  SHFL.IDX PT, R0, R0, RZ, 0x1f ;  /* 0x00001fff00007589 */ /* 0x000e2400000e0000 */
[----:B0-----:R-:W-:-:S13]  /*a210*/  ISETP.NE.AND P0, PT, R0, RZ, PT ;  /* 0x000000ff0000720c */ /* 0x001fda0003f05270 */
[----:B------:R-:W-:Y:S05]  /*a220*/  @P0 EXIT ;  /* 0x000000000000094d */ /* 0x000fea0003800000 */
        /* <DEDUP_REMOVED lines=55> */
.L_x_815:
        /* <DEDUP_REMOVED lines=16> */
.L_x_814:
[----:B------:R-:W-:Y:S05]  /*a6a0*/  BSYNC B0 ;  /* 0x0000000000007941 */ /* 0x000fea0003800000 */
.L_x_813:
[----:B0----5:R-:W0:Y:S01]  /*a6b0*/  SHFL.UP PT, R2, R0, 0x1, RZ ;  /* 0x0420000000027989 */ /* 0x021e2200000e00ff */
        /* <DEDUP_REMOVED lines=25> */
.L_x_811:
        /* <DEDUP_REMOVED lines=16> */
.L_x_816:
        /* <DEDUP_REMOVED lines=25> */
.L_x_812:
[----:B------:R-:W-:Y:S02]  /*aae0*/  IMAD.MOV.U32 R17, RZ, RZ, RZ ;  /* 0x000000ffff117224 */ /* 0x000fe400078e00ff */
[----:B------:R-:W-:Y:S02]  /*aaf0*/  IMAD.U32 R16, RZ, RZ, UR6 ;  /* 0x00000006ff107e24 */ /* 0x000fe4000f8e00ff */
[----:B------:R-:W-:-:S07]  /*ab00*/  IMAD.MOV.U32 R18, RZ, RZ, RZ ;  /* 0x000000ffff127224 */ /* 0x000fce00078e00ff */
.L_x_817:
[----:B------:R-:W0:Y:S01]  /*ab10*/  S2R R0, SR_TID.X ;  /* 0x0000000000007919 */ /* 0x000e220000002100 */
[----:B------:R-:W-:Y:S01]  /*ab20*/  UMOV UR50, URZ ;  /* 0x0000003f00327c82 */ /* 0x000fe20008000000 */
[----:B------:R-:W-:Y:S01]  /*ab30*/  STL [R1], RZ ;  /* 0x000000ff01007387 */ /* 0x000fe20000100800 */
        /* <DEDUP_REMOVED lines=9> */
[----:B------:R0:W-:Y:S07]  /*abd0*/  STL [R1+0x4], R0 ;  /* 0x0000040001007387 */ /* 0x0001ee0000100800 */
[----:B------:R-:W-:Y:S05]  /*abe0*/  @P0 BRA `(.L_x_818) ;  /* 0x0000003800b80947 */ /* 0x000fea0003800000 */
[----:B0-----:R-:W-:Y:S01]  /*abf0*/  IMAD.MOV.U32 R0, RZ, RZ, 0x1 ;  /* 0x00000001ff007424 */ /* 0x001fe200078e00ff */
[----:B------:R0:W-:Y:S01]  /*ac00*/  STL [R1], RZ ;  /* 0x000000ff01007387 */ /* 0x0001e20000100800 */
[----:B------:R-:W-:Y:S01]  /*ac10*/  ULDC UR51, c[0x0][0xc] ;  /* 0x0000030000337ab9 */ /* 0x000fe20000000800 */
[----:B------:R-:W-:Y:S01]  /*ac20*/  ULDC.64 UR48, c[0x0][0x198] ;  /* 0x0000660000307ab9 */ /* 0x000fe20000000a00 */
[----:B------:R-:W-:Y:S01]  /*ac30*/  UMOV UR50, URZ ;  /* 0x0000003f00327c82 */ /* 0x000fe20008000000 */
[----:B------:R0:W-:Y:S04]  /*ac40*/  STL [R1+0x4], R0 ;  /* 0x0000040001007387 */ /* 0x0001e80000100800 */
.L_x_882:
[----:B-12---:R-:W1:Y:S02]  /*ac50*/  LDC.64 R2, c[0x0][0xd60] ;  /* 0x00035800ff027b82 */ /* 0x006e640000000a00 */
[----:B-1----:R-:W-:-:S05]  /*ac60*/  IMAD.WIDE R2, R19, 0x4, R2 ;  /* 0x0000000413027825 */ /* 0x002fca00078e0202 */
[----:B------:R-:W2:Y:S01]  /*ac70*/  LDG.E R5, desc[UR60][R2.64] ;  /* 0x0000003c02057981 */ /* 0x000ea2000c1e1900 */
[----:B------:R-:W-:Y:S05]  /*ac80*/  YIELD ;  /* 0x0000000000007946 */ /* 0x000fea0003800000 */
[----:B------:R-:W-:Y:S01]  /*ac90*/  ULDC.64 UR4, c[0x0][0xb20] ;  /* 0x0002c80000047ab9 */ /* 0x000fe20000000a00 */
[----:B0-----:R-:W-:Y:S01]  /*aca0*/  IMAD.MOV.U32 R0, RZ, RZ, RZ ;  /* 0x000000ffff007224 */ /* 0x001fe200078e00ff */
[----:B------:R-:W-:-:S04]  /*acb0*/  ISETP.NE.U32.AND P0, PT, RZ, UR4, PT ;  /* 0x00000004ff007c0c */ /* 0x000fc8000bf05070 */
[----:B------:R-:W-:Y:S01]  /*acc0*/  ISETP.NE.AND.EX P0, PT, RZ, UR5, PT, P0 ;  /* 0x00000005ff007c0c */ /* 0x000fe2000bf05300 */
[----:B------:R-:W-:Y:S01]  /*acd0*/  IMAD.MOV.U32 R6, RZ, RZ, RZ ;  /* 0x000000ffff067224 */ /* 0x000fe200078e00ff */
[----:B--2---:R-:W-:Y:S01]  /*ace0*/  SHF.R.S32.HI R4, RZ, 0x1f, R5 ;  /* 0x0000001fff047819 */ /* 0x004fe20000011405 */
[----:B------:R-:W-:-:S10]  /*acf0*/  IMAD.SHL.U32 R7, R5, 0x4, RZ ;  /* 0x0000000405077824 */ /* 0x000fd400078e00ff */
        /* <DEDUP_REMOVED lines=40> */
.L_x_819:
        /* <DEDUP_REMOVED lines=29> */
.L_x_821:
[----:B------:R-:W1:Y:S01]  /*b150*/  S2R R3, SR_CgaCtaId ;  /* 0x0000000000037919 */ /* 0x000e620000008800 */
[----:B0-----:R-:W-:-:S04]  /*b160*/  MOV R0, 0x400 ;  /* 0x0000040000007802 */ /* 0x001fc80000000f00 */
[----:B-1----:R-:W-:-:S04]  /*b170*/  LEA R2, R3, R0, 0x18 ;  /* 0x0000000003027211 */ /* 0x002fc800078ec0ff */
[----:B------:R-:W-:Y:S01]  /*b180*/  IADD3 R0, R2, 0x1c400, RZ ;  /* 0x0001c40002007810 */ /* 0x000fe20007ffe0ff */
[----:B------:R0:W-:Y:S03]  /*b190*/  STL [R1+0xc], R2 ;  /* 0x00000c0201007387 */ /* 0x0001e60000100800 */
[----:B------:R-:W-:-:S13]  /*b1a0*/  LOP3.LUT P0, RZ, R0, 0x3ff, RZ, 0xc0, !PT ;  /* 0x000003ff00ff7812 */ /* 0x000fda000780c0ff */
[----:B0-----:R-:W-:Y:S05]  /*b1b0*/  @!P0 BRA `(.L_x_823) ;  /* 0x0000000000408947 */ /* 0x001fea0003800000 */
[----:B------:R-:W-:Y:S01]  /*b1c0*/  MOV R2, 0x0 ;  /* 0x0000000000027802 */ /* 0x000fe20000000f00 */
[----:B------:R-:W-:Y:S01]  /*b1d0*/  ULDC.64 UR6, c[0x4][0x90] ;  /* 0x0100240000067ab9 */ /* 0x000fe20000000a00 */
[----:B------:R-:W-:Y:S01]  /*b1e0*/  ULDC.64 UR8, c[0x4][0x98] ;  /* 0x0100260000087ab9 */ /* 0x000fe20000000a00 */
[----:B------:R-:W-:Y:S01]  /*b1f0*/  ULDC.64 UR4, c[0x4][0x8] ;  /* 0x0100020000047ab9 */ /* 0x000fe20000000a00 */
[----:B------:R-:W-:Y:S02]  /*b200*/  IMAD.U32 R4, RZ, RZ, UR6 ;  /* 0x00000006ff047e24 */ /* 0x000fe4000f8e00ff */
[----:B------:R-:W0:Y:S01]  /*b210*/  LDC.64 R2, c[0x4][R2] ;  /* 0x0100000002027b82 */ /* 0x000e220000000a00 */
[----:B------:R-:W-:Y:S02]  /*b220*/  IMAD.U32 R5, RZ, RZ, UR7 ;  /* 0x00000007ff057e24 */ /* 0x000fe4000f8e00ff */
[----:B------:R-:W-:Y:S02]  /*b230*/  IMAD.U32 R6, RZ, RZ, UR8 ;  /* 0x00000008ff067e24 */ /* 0x000fe4000f8e00ff */
[----:B------:R-:W-:-:S02]  /*b240*/  IMAD.U32 R7, RZ, RZ, UR9 ;  /* 0x00000009ff077e24 */ /* 0x000fc4000f8e00ff */
[----:B------:R-:W-:Y:S02]  /*b250*/  IMAD.U32 R10, RZ, RZ, UR4 ;  /* 0x00000004ff0a7e24 */ /* 0x000fe4000f8e00ff */
[----:B------:R-:W-:Y:S02]  /*b260*/  IMAD.U32 R11, RZ, RZ, UR5 ;  /* 0x00000005ff0b7e24 */ /* 0x000fe4000f8e00ff */
[----:B------:R-:W-:Y:S02]  /*b270*/  IMAD.MOV.U32 R8, RZ, RZ, 0x70 ;  /* 0x00000070ff087424 */ /* 0x000fe400078e00ff */
[----:B------:R-:W-:Y:S02]  /*b280*/  IMAD.MOV.U32 R12, RZ, RZ, 0x1 ;  /* 0x00000001ff0c7424 */ /* 0x000fe400078e00ff */
[----:B------:R-:W-:-:S07]  /*b290*/  IMAD.MOV.U32 R13, RZ, RZ, RZ ;  /* 0x000000ffff0d7224 */ /* 0x000fce00078e00ff */
[----:B------:R-:W-:-:S07]  /*b2a0*/  LEPC R20, `(.L_x_823) ;  /* 0x000000001014794e */ /* 0x000fce0000000000 */
[----:B0-----:R-:W-:Y:S05]  /*b2b0*/  CALL.ABS.NOINC R2 ;  /* 0x0000000002007343 */ /* 0x001fea0003c00000 */
.L_x_823:
        /* <DEDUP_REMOVED lines=9> */
[----:B------:R-:W-:Y:S01]  /*b350*/  IMAD.U32 R4, RZ, RZ, UR6 ;  /* 0x00000006ff047e24 */ /* 0x000fe2000f8e00ff */
[----:B------:R-:W-:Y:S01]  /*b360*/  MOV R8, 0x70 ;  /* 0x0000007000087802 */ /* 0x000fe20000000f00 */
[----:B------:R-:W-:Y:S02]  /*b370*/  IMAD.U32 R5, RZ, RZ, UR7 ;  /* 0x00000007ff057e24 */ /* 0x000fe4000f8e00ff */
[----:B------:R-:W-:Y:S02]  /*b380*/  IMAD.U32 R6, RZ, RZ, UR8 ;  /* 0x00000008ff067e24 */ /* 0x000fe4000f8e00ff */
[----:B------:R-:W-:-:S02]  /*b390*/  IMAD.U32 R7, RZ, RZ, UR9 ;  /* 0x00000009ff077e24 */ /* 0x000fc4000f8e00ff */
[----:B------:R-:W-:Y:S02]  /*b3a0*/  IMAD.U32 R10, RZ, RZ, UR4 ;  /* 0x00000004ff0a7e24 */ /* 0x000fe4000f8e00ff */
[----:B------:R-:W-:Y:S02]  /*b3b0*/  IMAD.U32 R11, RZ, RZ, UR5 ;  /* 0x00000005ff0b7e24 */ /* 0x000fe4000f8e00ff */
[----:B------:R-:W-:Y:S02]  /*b3c0*/  IMAD.MOV.U32 R12, RZ, RZ, 0x1 ;  /* 0x00000001ff0c7424 */ /* 0x000fe400078e00ff */
[----:B0-----:R-:W-:-:S07]  /*b3d0*/  IMAD.MOV.U32 R13, RZ, RZ, RZ ;  /* 0x000000ffff0d7224 */ /* 0x001fce00078e00ff */
[----:B------:R-:W-:-:S07]  /*b3e0*/  LEPC R20, `(.L_x_825) ;  /* 0x000000001014794e */ /* 0x000fce0000000000 */
[----:B-1----:R-:W-:Y:S05]  /*b3f0*/  CALL.ABS.NOINC R2 ;  /* 0x0000000002007343 */ /* 0x002fea0003c00000 */
.L_x_825:
        /* <DEDUP_REMOVED lines=16> */
.L_x_824:
[----:B------:R-:W2:Y:S01]  /*b500*/  LDL.LU R2, [R1+0x18] ;  /* 0x0000180001027983 */ /* 0x000ea20000300800 */
[----:B------:R-:W-:Y:S01]  /*b510*/  ULDC.64 UR4, c[0x0][0xaf0] ;  /* 0x0002bc0000047ab9 */ /* 0x000fe20000000a00 */
[----:B------:R-:W0:Y:S02]  /*b520*/  LDC R4, c[0x0][0x428] ;  /* 0x00010a00ff047b82 */ /* 0x000e240000000800 */
[----:B------:R-:W3:Y:S04]  /*b530*/  LDL.LU R0, [R1+0x1c] ;  /* 0x00001c0001007983 */ /* 0x000ee80000300800 */
[----:B------:R-:W4:Y:S04]  /*b540*/  LDL.LU R9, [R1+0x10] ;  /* 0x0000100001097983 */ /* 0x000f280000300800 */
[----:B------:R-:W4:Y:S01]  /*b550*/  LDL.LU R8, [R1+0x28] ;  /* 0x0000280001087983 */ /* 0x000f220000300800 */
[----:B------:R-:W-:-:S04]  /*b560*/  ISETP.NE.U32.AND P0, PT, RZ, UR4, PT ;  /* 0x00000004ff007c0c */ /* 0x000fc8000bf05070 */
[----:B------:R-:W-:Y:S01]  /*b570*/  ISETP.NE.AND.EX P0, PT, RZ, UR5, PT, P0 ;  /* 0x00000005ff007c0c */ /* 0x000fe2000bf05300 */
[----:B------:R-:W1:Y:S02]  /*b580*/  S2R R10, SR_TID.X ;  /* 0x00000000000a7919 */ /* 0x000e640000002100 */
[----:B-1----:R-:W-:-:S04]  /*b590*/  LOP3.LUT R10, R10, 0x1f, RZ, 0xc0, !PT ;  /* 0x0000001f0a0a7812 */ /* 0x002fc800078ec0ff */
        /* <DEDUP_REMOVED lines=8> */
[----:B----4-:R-:W-:-:S06]  /*b620*/  IMAD.MOV.U32 R0, RZ, RZ, R9 ;  /* 0x000000ffff007224 */ /* 0x010fcc00078e0009 */
[----:B------:R1:W5:Y:S01]  /*b630*/  @P0 LDG.E R0, desc[UR60][R2.64] ;  /* 0x0000003c02000981 */ /* 0x000362000c1e1900 */
[----:B0-----:R-:W-:Y:S01]  /*b640*/  ISETP.NE.AND P0, PT, R4, 0x1, PT ;  /* 0x000000010400780c */ /* 0x001fe20003f05270 */
[----:B------:R-:W-:Y:S01]  /*b650*/  IMAD.MOV.U32 R4, RZ, RZ, R18 ;  /* 0x000000ffff047224 */ /* 0x000fe200078e0012 */
[----:B------:R-:W-:Y:S01]  /*b660*/  PLOP3.LUT P1, PT, P6, PT, PT, 0x8, 0x0 ;  /* 0x000000000000781c */ /* 0x000fe2000372e170 */
[----:B------:R-:W-:-:S10]  /*b670*/  IMAD R17, R17, 0x80, R8 ;  /* 0x0000008011117824 */ /* 0x000fd400078e0208 */
[----:B------:R-:W0:Y:S08]  /*b680*/  @P0 LDC R7, c[0x0][0x42c] ;  /* 0x00010b00ff070b82 */ /* 0x000e300000000800 */
[----:B------:R-:W2:Y:S01]  /*b690*/  @P0 LDC R5, c[0x0][0x430] ;  /* 0x00010c00ff050b82 */ /* 0x000ea20000000800 */
[----:B0-----:R-:W-:-:S05]  /*b6a0*/  @P0 IMAD.HI.U32 R6, R18, R7, RZ ;  /* 0x0000000712060227 */ /* 0x001fca00078e00ff */
[----:B--2---:R-:W-:Y:S02]  /*b6b0*/  @P0 SHF.R.U32.HI R4, RZ, R5, R6 ;  /* 0x00000005ff040219 */ /* 0x004fe40000011606 */
[----:B------:R-:W-:-:S04]  /*b6c0*/  ISETP.NE.U32.AND P0, PT, RZ, UR4, PT ;  /* 0x00000004ff007c0c */ /* 0x000fc8000bf05070 */
[----:B------:R-:W-:-:S04]  /*b6d0*/  ISETP.NE.AND.EX P0, PT, RZ, UR5, PT, P0 ;  /* 0x00000005ff007c0c */ /* 0x000fc8000bf05300 */
[----:B-1----:R-:W-:-:S09]  /*b6e0*/  SEL R6, R9, RZ, !P0 ;  /* 0x000000ff09067207 */ /* 0x002fd20004000000 */
.L_x_826:
        /* <DEDUP_REMOVED lines=17> */
.L_x_898:
[----:B------:R-:W2:Y:S01]  /*b800*/  LDL R8, [R1+0x14] ;  /* 0x0000140001087983 */ /* 0x000ea20000100800 */
[----:B------:R-:W-:Y:S01]  /*b810*/  UMOV UR4, 0xffffffff ;  /* 0xffffffff00047882 */ /* 0x000fe20000000000 */
[----:B------:R-:W-:Y:S01]  /*b820*/  SHF.R.S32.HI R5, RZ, 0x1f, R0 ;  /* 0x0000001fff057819 */ /* 0x000fe20000011400 */
[----:B--2---:R-:W-:Y:S01]  /*b830*/  VIADD R9, R8, 0xffffffff ;  /* 0xffffffff08097836 */ /* 0x004fe20000000000 */
[----:B------:R-:W-:Y:S06]  /*b840*/  BRA.DIV UR4, `(.L_x_828) ;  /* 0x0000003604487947 */ /* 0x000fec000b800000 */
[----:B------:R-:W-:-:S13]  /*b850*/  ELECT P6, URZ, PT ;  /* 0x00000000003f782f */ /* 0x000fda00038c0000 */
.L_x_901:
        /* <DEDUP_REMOVED lines=24> */
.L_x_830:
        /* <DEDUP_REMOVED lines=9> */
.L_x_902:
        /* <DEDUP_REMOVED lines=11> */
.L_x_832:
        /* <DEDUP_REMOVED lines=23> */
.L_x_829:
[----:B------:R-:W0:Y:S01]  /*bc90*/  S2R R10, SR_CgaCtaId ;  /* 0x00000000000a7919 */ /* 0x000e220000008800 */
[----:B------:R-:W-:Y:S05]  /*bca0*/  WARPSYNC.ALL ;  /* 0x0000000000007948 */ /* 0x000fea0003800000 */
[----:B------:R-:W-:Y:S01]  /*bcb0*/  BAR.SYNC.DEFER_BLOCKING 0x8, 0x120 ;  /* 0x0204800000007b1d */ /* 0x000fe20000010000 */
[----:B------:R-:W-:Y:S02]  /*bcc0*/  ELECT P0, URZ, PT ;  /* 0x00000000003f782f */ /* 0x000fe40003800000 */
[----:B------:R-:W-:-:S03]  /*bcd0*/  MOV R8, 0x400 ;  /* 0x0000040000087802 */ /* 0x000fc60000000f00 */
[----:B------:R-:W-:Y:S01]  /*bce0*/  BSSY B0, `(.L_x_833) ;  /* 0x0000032000007945 */ /* 0x000fe20003800000 */
[----:B0-----:R-:W-:-:S07]  /*bcf0*/  LEA R8, R10, R8, 0x18 ;  /* 0x000000080a087211 */ /* 0x001fce00078ec0ff */
[----:B------:R-:W-:Y:S05]  /*bd00*/  @!P0 BRA `(.L_x_834) ;  /* 0x0000000000bc8947 */ /* 0x000fea0003800000 */
[----:B------:R-:W-:Y:S01]  /*bd10*/  R2UR UR16, R8 ;  /* 0x00000000081072ca */ /* 0x000fe200000e0000 */
[----:B------:R-:W-:Y:S01]  /*bd20*/  UIADD3 UR4, UP0, UR48, 0x270, URZ ;  /* 0x0000027030047890 */ /* 0x000fe2000ff1e03f */
[----:B------:R-:W-:Y:S01]  /*bd30*/  R2UR UR11, R17 ;  /* 0x00000000110b72ca */ /* 0x000fe200000e0000 */
[----:B------:R-:W-:Y:S01]  /*bd40*/  UMOV UR14, 0x0 ;  /* 0x00000000000e7882 */ /* 0x000fe20000000000 */
[----:B------:R-:W-:Y:S01]  /*bd50*/  R2UR UR12, R18 ;  /* 0x00000000120c72ca */ /* 0x000fe200000e0000 */
[----:B------:R-:W-:Y:S01]  /*bd60*/  UIADD3.X UR5, URZ, UR49, URZ, UP0, !UPT ;  /* 0x000000313f057290 */ /* 0x000fe200087fe43f */
[----:B------:R-:W-:Y:S01]  /*bd70*/  R2UR UR13, R6 ;  /* 0x00000000060d72ca */ /* 0x000fe200000e0000 */
[----:B------:R-:W-:Y:S01]  /*bd80*/  UIADD3 UR6, UP0, UR48, 0x770, URZ ;  /* 0x0000077030067890 */ /* 0x000fe2000ff1e03f */
[----:B------:R-:W-:Y:S01]  /*bd90*/  IMAD.MOV.U32 R6, RZ, RZ, 0x4000 ;  /* 0x00004000ff067424 */ /* 0x000fe200078e00ff */
[----:B------:R-:W-:Y:S01]  /*bda0*/  UMOV UR15, 0x12f00000 ;  /* 0x12f00000000f7882 */ /* 0x000fe20000000000 */
[----:B------:R-:W-:Y:S01]  /*bdb0*/  UMOV UR10, URZ ;  /* 0x0000003f000a7c82 */ /* 0x000fe20008000000 */
[----:B------:R-:W-:Y:S01]  /*bdc0*/  UIADD3.X UR7, URZ, UR49, URZ, UP0, !UPT ;  /* 0x000000313f077290 */ /* 0x000fe200087fe43f */
[----:B------:R0:W-:Y:S01]  /*bdd0*/  SYNCS.ARRIVE.TRANS64 RZ, [R8+URZ+0x32400], R6 ;  /* 0x0324000608ff79a7 */ /* 0x0001e2000800003f */
[----:B------:R-:W-:-:S02]  /*bde0*/  UIADD3 UR8, UR16, 0x18400, URZ ;  /* 0x0001840010087890 */ /* 0x000fc4000fffe03f */
[----:B------:R-:W-:Y:S02]  /*bdf0*/  UIADD3 UR9, UR16, 0x32400, URZ ;  /* 0x0003240010097890 */ /* 0x000fe4000fffe03f */
[----:B------:R-:W-:Y:S02]  /*be00*/  UIADD3 UR40, UR16, 0x22400, URZ ;  /* 0x0002240010287890 */ /* 0x000fe4000fffe03f */
[----:B------:R-:W-:Y:S02]  /*be10*/  UIADD3 UR41, UR16, 0x32410, URZ ;  /* 0x0003241010297890 */ /* 0x000fe4000fffe03f */
[----:B------:R-:W-:Y:S01]  /*be20*/  UIADD3 UR32, UR16, 0x26400, URZ ;  /* 0x0002640010207890 */ /* 0x000fe2000fffe03f */
[----:B0-----:R-:W-:Y:S01]  /*be30*/  IMAD.MOV.U32 R6, RZ, RZ, 0x10000 ;  /* 0x00010000ff067424 */ /* 0x001fe200078e00ff */
[----:B------:R-:W-:Y:S01]  /*be40*/  UIADD3 UR24, UR16, 0x2a400, URZ ;  /* 0x0002a40010187890 */ /* 0x000fe2000fffe03f */
[----:B------:R0:W-:Y:S01]  /*be50*/  UTMALDG.4D [UR8], [UR4], desc[UR14] ;  /* 0x00000e08040075b4 */ /* 0x0001e20008019000 */
[----:B------:R-:W-:Y:S01]  /*be60*/  UIADD3 UR16, UR16, 0x2e400, URZ ;  /* 0x0002e40010107890 */ /* 0x000fe2000fffe03f */
[----:B------:R-:W-:Y:S01]  /*be70*/  UMOV UR43, UR11 ;  /* 0x0000000b002b7c82 */ /* 0x000fe20008000000 */
        /* <DEDUP_REMOVED lines=23> */
[----:B0-----:R-:W-:Y:S01]  /*bff0*/  NOP ;  /* 0x0000000000007918 */ /* 0x001fe20000000000 */
.L_x_834:
[----:B------:R-:W-:Y:S05]  /*c000*/  BSYNC B0 ;  /* 0x0000000000007941 */ /* 0x000fea0003800000 */
.L_x_833:
[----:B------:R-:W-:-:S04]  /*c010*/  UIADD3 UR50, UR50, 0x1, URZ ;  /* 0x0000000132327890 */ /* 0x000fc8000fffe03f */
[----:B------:R-:W-:-:S04]  /*c020*/  ULEA.HI UR4, UR50, UR50, URZ, 0x1 ;  /* 0x0000003232047291 */ /* 0x000fc8000f8f083f */
[----:B------:R-:W-:-:S04]  /*c030*/  ULOP3.LUT UR4, UR4, 0xfffffffe, URZ, 0xc0, !UPT ;  /* 0xfffffffe04047892 */ /* 0x000fc8000f8ec03f */
[----:B------:R-:W-:-:S06]  /*c040*/  UIADD3 UR4, UR50, -UR4, URZ ;  /* 0x8000000432047290 */ /* 0x000fcc000fffe03f */
[----:B------:R-:W-:-:S05]  /*c050*/  IMAD.U32 R6, RZ, RZ, UR4 ;  /* 0x00000004ff067e24 */ /* 0x000fca000f8e00ff */
[----:B------:R-:W-:-:S04]  /*c060*/  SHF.L.U32 R6, R6, 0x1f, RZ ;  /* 0x0000001f06067819 */ /* 0x000fc800000006ff */
[----:B------:R-:W0:Y:S02]  /*c070*/  SYNCS.PHASECHK.TRANS64.TRYWAIT P0, [R8+URZ+0x32420], R6 ;  /* 0x03242006080075a7 */ /* 0x000e24000800017f */
[----:B0-----:R-:W-:Y:S05]  /*c080*/  @!P0 BRA `(.L_x_835) ;  /* 0x0000002c006c8947 */ /* 0x001fea0003800000 */
.L_x_903:
[----:B------:R-:W-:Y:S01]  /*c090*/  ULDC.64 UR38, c[0x0][0x3f8] ;  /* 0x0000fe0000267ab9 */ /* 0x000fe20000000a00 */
[----:B------:R-:W-:Y:S01]  /*c0a0*/  ULDC.64 UR46, c[0x0][0x408] ;  /* 0x00010200002e7ab9 */ /* 0x000fe20000000a00 */
        /* <DEDUP_REMOVED lines=11> */
.L_x_904:
        /* <DEDUP_REMOVED lines=11> */
.L_x_839:
        /* <DEDUP_REMOVED lines=38> */
.L_x_837:
[----:B------:R-:W-:Y:S05]  /*c470*/  BSYNC B0 ;  /* 0x0000000000007941 */ /* 0x000fea0003800000 */
.L_x_836:
        /* <DEDUP_REMOVED lines=30> */
[----:B------:R-:W-:Y:S02]  /*c660*/  ULDC.64 UR4, c[0x0][0x408] ;  /* 0x0001020000047ab9 */ /* 0x000fe40000000a00 */
[----:B------:R-:W-:-:S04]  /*c670*/  IMAD R12, R5, UR4, RZ ;  /* 0x00000004050c7c24 */ /* 0x000fc8000f8e02ff */
[----:B------:R-:W-:Y:S01]  /*c680*/  IMAD R12, R0, UR5, R12 ;  /* 0x00000005000c7c24 */ /* 0x000fe2000f8e020c */
[----:B-1----:R-:W-:-:S13]  /*c690*/  ISETP.NE.AND P0, PT, R13, 0x1, PT ;  /* 0x000000010d00780c */ /* 0x002fda0003f05270 */
[----:B------:R-:W1:Y:S02]  /*c6a0*/  @P0 LDC.64 R6, c[0x0][0x420] ;  /* 0x00010800ff060b82 */ /* 0x000e640000000a00 */
[----:B-1----:R-:W-:-:S05]  /*c6b0*/  @P0 IMAD.HI.U32 R6, R8, R6, RZ ;  /* 0x0000000608060227 */ /* 0x002fca00078e00ff */
[----:B------:R-:W-:-:S04]  /*c6c0*/  @P0 SHF.R.U32.HI R10, RZ, R7, R6 ;  /* 0x00000007ff0a0219 */ /* 0x000fc80000011606 */
[--C-:B------:R-:W-:Y:S01]  /*c6d0*/  SHF.R.S32.HI R7, RZ, 0x1f, R10.reuse ;  /* 0x0000001fff077819 */ /* 0x100fe2000001140a */
[----:B------:R-:W-:-:S04]  /*c6e0*/  IMAD.MOV.U32 R6, RZ, RZ, R10 ;  /* 0x000000ffff067224 */ /* 0x000fc800078e000a */
[----:B------:R-:W-:-:S05]  /*c6f0*/  IMAD.WIDE.U32 R6, R0, UR4, R6 ;  /* 0x0000000400067c25 */ /* 0x000fca000f8e0006 */
[----:B------:R-:W-:Y:S02]  /*c700*/  IADD3 R12, R12, R7, RZ ;  /* 0x000000070c0c7210 */ /* 0x000fe40007ffe0ff */
[----:B------:R-:W-:-:S04]  /*c710*/  LEA R2, P0, R6, R2, 0x2 ;  /* 0x0000000206027211 */ /* 0x000fc800078010ff */
[----:B------:R-:W-:Y:S01]  /*c720*/  LEA.HI.X R3, R6, R3, R12, 0x2, P0 ;  /* 0x0000000306037211 */ /* 0x000fe200000f140c */
[----:B------:R-:W-:-:S04]  /*c730*/  IMAD.MOV R6, RZ, RZ, -R10 ;  /* 0x000000ffff067224 */ /* 0x000fc800078e0a0a */
[----:B------:R1:W5:Y:S01]  /*c740*/  LDG.E R7, desc[UR60][R2.64] ;  /* 0x0000003c02077981 */ /* 0x000362000c1e1900 */
[----:B------:R-:W-:-:S07]  /*c750*/  IMAD R8, R13, R6, R8 ;  /* 0x000000060d087224 */ /* 0x000fce00078e0208 */
.L_x_846:
[----:B-1----:R-:W1:Y:S01]  /*c760*/  S2R R3, SR_CgaCtaId ;  /* 0x0000000000037919 */ /* 0x002e620000008800 */
[----:B------:R-:W-:Y:S02]  /*c770*/  MOV R2, 0x400 ;  /* 0x0000040000027802 */ /* 0x000fe40000000f00 */
[----:B------:R-:W-:Y:S02]  /*c780*/  SHF.L.U32 R6, R14, 0x1f, RZ ;  /* 0x0000001f0e067819 */ /* 0x000fe400000006ff */
[----:B-1----:R-:W-:-:S05]  /*c790*/  LEA R2, R3, R2, 0x18 ;  /* 0x0000000203027211 */ /* 0x002fca00078ec0ff */
[----:B------:R-:W-:-:S04]  /*c7a0*/  IMAD R3, R15, 0x8, R2 ;  /* 0x000000080f037824 */ /* 0x000fc800078e0202 */
[----:B------:R-:W1:Y:S02]  /*c7b0*/  SYNCS.PHASECHK.TRANS64.TRYWAIT P0, [R3+URZ+0x32440], R6 ;  /* 0x03244006030075a7 */ /* 0x000e64000800017f */
[----:B-1----:R-:W-:Y:S05]  /*c7c0*/  @!P0 BRA `(.L_x_847) ;  /* 0x0000002400d08947 */ /* 0x002fea0003800000 */
.L_x_905:
        /* <DEDUP_REMOVED lines=11> */
.L_x_848:
        /* <DEDUP_REMOVED lines=22> */
.L_x_906:
        /* <DEDUP_REMOVED lines=8> */
.L_x_850:
        /* <DEDUP_REMOVED lines=34> */
.L_x_845:
[----:B------:R-:W-:Y:S05]  /*cc80*/  BSYNC B2 ;  /* 0x0000000000027941 */ /* 0x000fea0003800000 */
.L_x_844:
[----:B------:R-:W2:Y:S02]  /*cc90*/  LDL.LU R2, [R1+0x14] ;  /* 0x0000140001027983 */ /* 0x000ea40000300800 */
[----:B--2---:R-:W-:-:S07]  /*cca0*/  VIADD R8, R2, 0xfffffffd ;  /* 0xfffffffd02087836 */ /* 0x004fce0000000000 */
.L_x_843:
[----:B------:R-:W-:Y:S05]  /*ccb0*/  BSYNC B1 ;  /* 0x0000000000017941 */ /* 0x000fea0003800000 */
.L_x_842:
[----:B------:R-:W-:-:S05]  /*ccc0*/  IMAD.MOV R2, RZ, RZ, -R11 ;  /* 0x000000ffff027224 */ /* 0x000fca00078e0a0b */
[----:B------:R-:W-:-:S13]  /*ccd0*/  ISETP.NE.AND P0, PT, R9, R2, PT ;  /* 0x000000020900720c */ /* 0x000fda0003f05270 */
[----:B------:R-:W-:Y:S05]  /*cce0*/  @!P0 BRA `(.L_x_841) ;  /* 0x0000000c00908947 */ /* 0x000fea0003800000 */
.L_x_865:
        /* <DEDUP_REMOVED lines=10> */
[----:B------:R-:W-:Y:S01]  /*cd90*/  ISETP.NE.U32.AND P0, PT, RZ, UR38, PT ;  /* 0x00000026ff007c0c */ /* 0x000fe2000bf05070 */
[----:B------:R-:W-:-:S03]  /*cda0*/  IMAD.MOV.U32 R12, RZ, RZ, R8 ;  /* 0x000000ffff0c7224 */ /* 0x000fc600078e0008 */
[----:B------:R-:W-:-:S13]  /*cdb0*/  ISETP.NE.AND.EX P0, PT, RZ, UR39, PT, P0 ;  /* 0x00000027ff007c0c */ /* 0x000fda000bf05300 */
[----:B------:R-:W-:Y:S05]  /*cdc0*/  @!P0 BRA `(.L_x_853) ;  /* 0x0000000000448947 */ /* 0x000fea0003800000 */
[----:B------:R-:W1:Y:S01]  /*cdd0*/  LDC R12, c[0x0][0x41c] ;  /* 0x00010700ff0c7b82 */ /* 0x000e620000000800 */
[----:B------:R-:W-:Y:S02]  /*cde0*/  IMAD.MOV.U32 R11, RZ, RZ, R8 ;  /* 0x000000ffff0b7224 */ /* 0x000fe400078e0008 */
        /* <DEDUP_REMOVED lines=8> */
[----:B------:R-:W-:-:S04]  /*ce70*/  IMAD.WIDE.U32 R2, R0, UR46, R2 ;  /* 0x0000002e00027c25 */ /* 0x000fc8000f8e0002 */
[----:B------:R-:W-:Y:S01]  /*ce80*/  IMAD.IADD R3, R6, 0x1, R3 ;  /* 0x0000000106037824 */ /* 0x000fe200078e0203 */
[----:B------:R-:W-:-:S04]  /*ce90*/  LEA R6, P0, R2, UR38, 0x2 ;  /* 0x0000002602067c11 */ /* 0x000fc8000f8010ff */
[----:B------:R-:W-:Y:S01]  /*cea0*/  LEA.HI.X R7, R2, UR39, R3, 0x2, P0 ;  /* 0x0000002702077c11 */ /* 0x000fe200080f1403 */
[----:B------:R-:W-:-:S04]  /*ceb0*/  IMAD.MOV R3, RZ, RZ, -R11 ;  /* 0x000000ffff037224 */ /* 0x000fc800078e0a0b */
[----:B------:R-:W-:Y:S01]  /*cec0*/  IMAD R12, R12, R3, R8 ;  /* 0x000000030c0c7224 */ /* 0x000fe200078e0208 */
[----:B------:R1:W5:Y:S06]  /*ced0*/  LDG.E R7, desc[UR60][R6.64] ;  /* 0x0000003c06077981 */ /* 0x00036c000c1e1900 */
.L_x_853:
[----:B------:R-:W2:Y:S01]  /*cee0*/  S2R R3, SR_CgaCtaId ;  /* 0x0000000000037919 */ /* 0x000ea20000008800 */
[----:B------:R-:W-:-:S04]  /*cef0*/  MOV R2, 0x400 ;  /* 0x0000040000027802 */ /* 0x000fc80000000f00 */
[----:B--2---:R-:W-:Y:S02]  /*cf00*/  LEA R2, R3, R2, 0x18 ;  /* 0x0000000203027211 */ /* 0x004fe400078ec0ff */
[----:B------:R-:W-:-:S03]  /*cf10*/  SHF.L.U32 R3, R10, 0x1f, RZ ;  /* 0x0000001f0a037819 */ /* 0x000fc600000006ff */
[----:B------:R-:W-:-:S04]  /*cf20*/  IMAD R2, R9, 0x8, R2 ;  /* 0x0000000809027824 */ /* 0x000fc800078e0202 */
[----:B------:R-:W2:Y:S02]  /*cf30*/  SYNCS.PHASECHK.TRANS64.TRYWAIT P0, [R2+URZ+0x32440], R3 ;  /* 0x03244003020075a7 */ /* 0x000ea4000800017f */
[----:B--2---:R-:W-:Y:S05]  /*cf40*/  @!P0 BRA `(.L_x_854) ;  /* 0x0000002000188947 */ /* 0x004fea0003800000 */
.L_x_907:
        /* <DEDUP_REMOVED lines=11> */
.L_x_855:
        /* <DEDUP_REMOVED lines=21> */
.L_x_908:
        /* <DEDUP_REMOVED lines=8> */
.L_x_857:
        /* <DEDUP_REMOVED lines=33> */
.L_x_852:
[----:B------:R-:W-:Y:S05]  /*d3e0*/  BSYNC B1 ;  /* 0x0000000000017941 */ /* 0x000fea0003800000 */
.L_x_851:
        /* <DEDUP_REMOVED lines=9> */
[----:B------:R-:W-:Y:S02]  /*d480*/  ISETP.NE.U32.AND P0, PT, RZ, UR38, PT ;  /* 0x00000026ff007c0c */ /* 0x000fe4000bf05070 */
[----:B------:R-:W-:Y:S02]  /*d490*/  IADD3 R9, R8, -0x1, RZ ;  /* 0xffffffff08097810 */ /* 0x000fe40007ffe0ff */
[----:B------:R-:W-:-:S13]  /*d4a0*/  ISETP.NE.AND.EX P0, PT, RZ, UR39, PT, P0 ;  /* 0x00000027ff007c0c */ /* 0x000fda000bf05300 */
[----:B------:R-:W-:Y:S05]  /*d4b0*/  @!P0 BRA `(.L_x_860) ;  /* 0x0000000000408947 */ /* 0x000fea0003800000 */
[----:B------:R-:W2:Y:S01]  /*d4c0*/  LDC R6, c[0x0][0x41c] ;  /* 0x00010700ff067b82 */ /* 0x000ea20000000800 */
        /* <DEDUP_REMOVED lines=15> */
.L_x_860:
[----:B------:R-:W3:Y:S01]  /*d5c0*/  S2R R3, SR_CgaCtaId ;  /* 0x0000000000037919 */ /* 0x000ee20000008800 */
[----:B------:R-:W-:-:S04]  /*d5d0*/  MOV R2, 0x400 ;  /* 0x0000040000027802 */ /* 0x000fc80000000f00 */
[----:B---3--:R-:W-:Y:S02]  /*d5e0*/  LEA R2, R3, R2, 0x18 ;  /* 0x0000000203027211 */ /* 0x008fe400078ec0ff */
[----:B------:R-:W-:-:S03]  /*d5f0*/  SHF.L.U32 R3, R11, 0x1f, RZ ;  /* 0x0000001f0b037819 */ /* 0x000fc600000006ff */
[----:B------:R-:W-:-:S04]  /*d600*/  IMAD R2, R12, 0x8, R2 ;  /* 0x000000080c027824 */ /* 0x000fc800078e0202 */
[----:B------:R-:W3:Y:S02]  /*d610*/  SYNCS.PHASECHK.TRANS64.TRYWAIT P0, [R2+URZ+0x32440], R3 ;  /* 0x03244003020075a7 */ /* 0x000ee4000800017f */
[----:B---3--:R-:W-:Y:S05]  /*d620*/  @!P0 BRA `(.L_x_861) ;  /* 0x0000001800888947 */ /* 0x008fea0003800000 */
.L_x_909:
        /* <DEDUP_REMOVED lines=11> */
.L_x_862:
        /* <DEDUP_REMOVED lines=22> */
.L_x_910:
        /* <DEDUP_REMOVED lines=8> */
.L_x_864:
        /* <DEDUP_REMOVED lines=34> */
.L_x_859:
[----:B------:R-:W-:Y:S05]  /*dae0*/  BSYNC B1 ;  /* 0x0000000000017941 */ /* 0x000fea0003800000 */
.L_x_858:
[C---:B------:R-:W-:Y:S01]  /*daf0*/  ISETP.GT.AND P0, PT, R8.reuse, 0x1, PT ;  /* 0x000000010800780c */ /* 0x040fe20003f04270 */
[----:B------:R-:W-:-:S04]  /*db00*/  VIADD R2, R8, 0xfffffffe ;  /* 0xfffffffe08027836 */ /* 0x000fc80000000000 */
[----:B------:R-:W-:-:S08]  /*db10*/  IMAD.MOV.U32 R8, RZ, RZ, R2 ;  /* 0x000000ffff087224 */ /* 0x000fd000078e0002 */
[----:B------:R-:W-:Y:S05]  /*db20*/  @P0 BRA `(.L_x_865) ;  /* 0xfffffff000700947 */ /* 0x000fea000383ffff */
.L_x_841:
[----:B------:R-:W-:Y:S05]  /*db30*/  BSYNC B0 ;  /* 0x0000000000007941 */ /* 0x000fea0003800000 */
.L_x_840:
[----:B------:R-:W2:Y:S01]  /*db40*/  LDL.LU R3, [R1] ;  /* 0x0000000001037983 */ /* 0x000ea20000300800 */
[----:B------:R-:W-:Y:S01]  /*db50*/  BSSY B0, `(.L_x_866) ;  /* 0x0000016000007945 */ /* 0x000fe20003800000 */
[----:B------:R-:W3:Y:S02]  /*db60*/  S2R R2, SR_TID.X ;  /* 0x0000000000027919 */ /* 0x000ee40000002100 */
[----:B---3--:R-:W-:-:S04]  /*db70*/  LOP3.LUT R2, R2, 0x1f, RZ, 0xc0, !PT ;  /* 0x0000001f02027812 */ /* 0x008fc800078ec0ff */
[----:B------:R-:W-:Y:S01]  /*db80*/  ISETP.NE.AND P1, PT, R2, RZ, PT ;  /* 0x000000ff0200720c */ /* 0x000fe20003f25270 */
[----:B--2---:R-:W-:-:S05]  /*db90*/  VIADD R0, R3, 0x1 ;  /* 0x0000000103007836 */ /* 0x004fca0000000000 */
        /* <DEDUP_REMOVED lines=17> */
.L_x_867:
[----:B------:R-:W-:Y:S05]  /*dcb0*/  BSYNC B0 ;  /* 0x0000000000007941 */ /* 0x000fea0003800000 */
.L_x_866:
[----:B--2---:R-:W2:Y:S02]  /*dcc0*/  LDL.LU R2, [R1+0x4] ;  /* 0x0000040001027983 */ /* 0x004ea40000300800 */
[----:B--2---:R-:W-:-:S05]  /*dcd0*/  LOP3.LUT R2, R2, R0, RZ, 0x3c, !PT ;  /* 0x0000000002027212 */ /* 0x004fca00078e3cff */
[----:B------:R2:W-:Y:S02]  /*dce0*/  STL [R1+0x4], R2 ;  /* 0x0000040201007387 */ /* 0x0005e40000100800 */
.L_x_822:
[----:B------:R-:W-:Y:S05]  /*dcf0*/  BSYNC B6 ;  /* 0x0000000000067941 */ /* 0x000fea0003800000 */
.L_x_820:
[----:B------:R-:W-:-:S03]  /*dd00*/  UMOV UR4, 0xffffffff ;  /* 0xffffffff00047882 */ /* 0x000fc60000000000 */
[----:B------:R-:W-:Y:S05]  /*dd10*/  BRA.DIV UR4, `(.L_x_868) ;  /* 0x0000001204f47947 */ /* 0x000fea000b800000 */
[----:B------:R3:W4:Y:S04]  /*dd20*/  SHFL.IDX PT, R4, R16, RZ, 0x1f ;  /* 0x00001fff10047589 */ /* 0x00072800000e0000 */
[----:B------:R3:W0:Y:S02]  /*dd30*/  SHFL.IDX PT, R5, R16, 0x1, 0x1f ;  /* 0x00201f0010057f89 */ /* 0x00062400000e0000 */
.L_x_914:
        /* <DEDUP_REMOVED lines=13> */
.L_x_870:
[----:B------:R-:W-:Y:S05]  /*de10*/  BSYNC B0 ;  /* 0x0000000000007941 */ /* 0x000fea0003800000 */
.L_x_869:
        /* <DEDUP_REMOVED lines=20> */
[----:B0-----:R-:W-:-:S04]  /*df60*/  SEL R14, R14, RZ, P0 ;  /* 0x000000ff0e0e7207 */ /* 0x001fc80000000000 */
[----:B------:R-:W-:-:S05]  /*df70*/  IADD3 R2, R7, R14, RZ ;  /* 0x0000000e07027210 */ /* 0x000fca0007ffe0ff */
[----:B------:R0:W2:Y:S02]  /*df80*/  SHFL.IDX PT, R14, R2, 0x1f, 0x1f ;  /* 0x03e01f00020e7f89 */ /* 0x0000a400000e0000 */
.L_x_922:
[----:B------:R-:W-:Y:S02]  /*df90*/  ULDC UR4, c[0x0][0xd10] ;  /* 0x0003440000047ab9 */ /* 0x000fe40000000800 */
[----:B---3--:R-:W-:-:S04]  /*dfa0*/  IMAD.U32 R16, RZ, RZ, UR4 ;  /* 0x00000004ff107e24 */ /* 0x008fc8000f8e00ff */
[----:B--2---:R-:W-:-:S04]  /*dfb0*/  IMAD R6, R14, R16, RZ ;  /* 0x000000100e067224 */ /* 0x004fc800078e02ff */
[----:B------:R-:W-:-:S05]  /*dfc0*/  IMAD.IADD R5, R5, 0x1, R6 ;  /* 0x0000000105057824 */ /* 0x000fca00078e0206 */
[----:B----4-:R-:W-:-:S13]  /*dfd0*/  ISETP.GT.AND P0, PT, R5, R4, PT ;  /* 0x000000040500720c */ /* 0x010fda0003f04270 */
[----:B------:R-:W-:Y:S05]  /*dfe0*/  @P0 BRA `(.L_x_872) ;  /* 0x0000000000b40947 */ /* 0x000fea0003800000 */
[----:B------:R-:W2:Y:S02]  /*dff0*/  LDC R0, c[0x0][0xd14] ;  /* 0x00034500ff007b82 */ /* 0x000ea40000000800 */
.L_x_877:
        /* <DEDUP_REMOVED lines=14> */
.L_x_875:
[----:B------:R-:W-:Y:S05]  /*e0e0*/  BSYNC B0 ;  /* 0x0000000000007941 */ /* 0x000fea0003800000 */
.L_x_874:
[----:B------:R-:W-:-:S03]  /*e0f0*/  UMOV UR4, 0xffffffff ;  /* 0xffffffff00047882 */ /* 0x000fc60000000000 */
[----:B------:R-:W-:Y:S05]  /*e100*/  BRA.DIV UR4, `(.L_x_876) ;  /* 0x0000001604147947 */ /* 0x000fea000b800000 */
[----:B-----5:R-:W2:Y:S01]  /*e110*/  SHFL.UP PT, R14, R3, 0x1, RZ ;  /* 0x04200000030e7989 */ /* 0x020ea200000e00ff */
[C---:B------:R-:W-:Y:S02]  /*e120*/  ISETP.NE.AND P0, PT, R8.reuse, RZ, PT ;  /* 0x000000ff0800720c */ /* 0x040fe40003f05270 */
[----:B------:R-:W-:Y:S02]  /*e130*/  ISETP.GE.U32.AND P1, PT, R8, 0x2, PT ;  /* 0x000000020800780c */ /* 0x000fe40003f26070 */
        /* <DEDUP_REMOVED lines=18> */
.L_x_930:
[----:B------:R-:W-:Y:S02]  /*e260*/  ULDC UR4, c[0x0][0xd10] ;  /* 0x0003440000047ab9 */ /* 0x000fe40000000800 */
[----:B------:R-:W-:-:S04]  /*e270*/  IMAD.U32 R16, RZ, RZ, UR4 ;  /* 0x00000004ff107e24 */ /* 0x000fc8000f8e00ff */
[----:B--2---:R-:W-:-:S04]  /*e280*/  IMAD R6, R14, R16, RZ ;  /* 0x000000100e067224 */ /* 0x004fc800078e02ff */
[----:B------:R-:W-:-:S05]  /*e290*/  IMAD.IADD R5, R6, 0x1, R5 ;  /* 0x0000000106057824 */ /* 0x000fca00078e0205 */
[----:B------:R-:W-:-:S13]  /*e2a0*/  ISETP.GT.AND P0, PT, R5, R4, PT ;  /* 0x000000040500720c */ /* 0x000fda0003f04270 */
[----:B------:R-:W-:Y:S05]  /*e2b0*/  @!P0 BRA `(.L_x_877) ;  /* 0xfffffffc00508947 */ /* 0x000fea000383ffff */
.L_x_872:
        /* <DEDUP_REMOVED lines=8> */
.L_x_934:
[----:B------:R-:W-:Y:S01]  /*e340*/  ISETP.NE.AND P0, PT, R7, RZ, PT ;  /* 0x000000ff0700720c */ /* 0x000fe20003f05270 */
[----:B------:R-:W-:-:S12]  /*e350*/  IMAD.MOV.U32 R14, RZ, RZ, RZ ;  /* 0x000000ffff0e7224 */ /* 0x000fd800078e00ff */
[----:B------:R-:W-:Y:S05]  /*e360*/  @!P0 BRA `(.L_x_879) ;  /* 0x0000000000108947 */ /* 0x000fea0003800000 */
[----:B------:R-:W-:Y:S01]  /*e370*/  UMOV UR4, 0xffffffff ;  /* 0xffffffff00047882 */ /* 0x000fe20000000000 */
[----:B-1----:R-:W-:Y:S02]  /*e380*/  VIADD R12, R5, 0xffffffff ;  /* 0xffffffff050c7836 */ /* 0x002fe40000000000 */
[----:B------:R-:W-:Y:S05]  /*e390*/  BRA.DIV UR4, `(.L_x_880) ;  /* 0x0000001604887947 */ /* 0x000fea000b800000 */
[----:B------:R4:W1:Y:S02]  /*e3a0*/  SHFL.IDX PT, R14, R2, R12, 0x1f ;  /* 0x00001f0c020e7589 */ /* 0x00086400000e0000 */
.L_x_879:
[----:B---3--:R-:W-:Y:S01]  /*e3b0*/  IABS R7, R17 ;  /* 0x0000001100077213 */ /* 0x008fe20000000000 */
[----:B-1----:R-:W-:Y:S02]  /*e3c0*/  IMAD R16, R14, R16, R6 ;  /* 0x000000100e107224 */ /* 0x002fe400078e0206 */
[----:B------:R-:W-:Y:S01]  /*e3d0*/  IMAD.IADD R19, R5, 0x1, R19 ;  /* 0x0000000105137824 */ /* 0x000fe200078e0213 */
[----:B------:R-:W1:Y:S08]  /*e3e0*/  I2F.RP R8, R7 ;  /* 0x0000000700087306 */ /* 0x000e700000209400 */
[----:B-1----:R-:W2:Y:S02]  /*e3f0*/  MUFU.RCP R8, R8 ;  /* 0x0000000800087308 */ /* 0x002ea40000001000 */
[----:B--2---:R-:W-:-:S06]  /*e400*/  VIADD R3, R8, 0xffffffe ;  /* 0x0ffffffe08037836 */ /* 0x004fcc0000000000 */
[----:B------:R-:W0:Y:S02]  /*e410*/  F2I.FTZ.U32.TRUNC.NTZ R3, R3 ;  /* 0x0000000300037305 */ /* 0x000e24000021f000 */
[----:B0---4-:R-:W-:-:S05]  /*e420*/  IADD3 R2, RZ, -R3, RZ ;  /* 0x80000003ff027210 */ /* 0x011fca0007ffe0ff */
[----:B------:R-:W-:Y:S02]  /*e430*/  IMAD R9, R2, R7, RZ ;  /* 0x0000000702097224 */ /* 0x000fe400078e02ff */
[----:B------:R-:W-:-:S04]  /*e440*/  IMAD.MOV.U32 R2, RZ, RZ, RZ ;  /* 0x000000ffff027224 */ /* 0x000fc800078e00ff */
[----:B------:R-:W-:-:S04]  /*e450*/  IMAD.HI.U32 R6, R3, R9, R2 ;  /* 0x0000000903067227 */ /* 0x000fc800078e0002 */
[----:B------:R-:W-:Y:S01]  /*e460*/  IMAD.IADD R2, R4, 0x1, -R16 ;  /* 0x0000000104027824 */ /* 0x000fe200078e0a10 */
[----:B------:R-:W-:-:S04]  /*e470*/  IABS R4, R17 ;  /* 0x0000001100047213 */ /* 0x000fc80000000000 */
[----:B------:R-:W-:Y:S01]  /*e480*/  IABS R3, R2 ;  /* 0x0000000200037213 */ /* 0x000fe20000000000 */
[----:B------:R-:W-:-:S04]  /*e490*/  IMAD.MOV R4, RZ, RZ, -R4 ;  /* 0x000000ffff047224 */ /* 0x000fc800078e0a04 */
        /* <DEDUP_REMOVED lines=16> */
.L_x_873:
[----:B------:R-:W-:Y:S01]  /*e5a0*/  UMOV UR4, URZ ;  /* 0x0000003f00047c82 */ /* 0x000fe20008000000 */
[----:B------:R-:W-:Y:S01]  /*e5b0*/  UMOV UR5, URZ ;  /* 0x0000003f00057c82 */ /* 0x000fe20008000000 */
[----:B------:R-:W-:Y:S01]  /*e5c0*/  ULDC UR6, c[0x0][0xd14] ;  /* 0x0003450000067ab9 */ /* 0x000fe20000000800 */
[----:B------:R-:W-:Y:S02]  /*e5d0*/  IMAD.MOV.U32 R16, RZ, RZ, R4 ;  /* 0x000000ffff107224 */ /* 0x000fe400078e0004 */
[----:B------:R-:W-:Y:S02]  /*e5e0*/  IMAD.U32 R17, RZ, RZ, UR4 ;  /* 0x00000004ff117e24 */ /* 0x000fe4000f8e00ff */
[----:B------:R-:W-:Y:S02]  /*e5f0*/  IMAD.U32 R18, RZ, RZ, UR5 ;  /* 0x00000005ff127e24 */ /* 0x000fe4000f8e00ff */
[----:B------:R-:W-:-:S07]  /*e600*/  IMAD.U32 R19, RZ, RZ, UR6 ;  /* 0x00000006ff137e24 */ /* 0x000fce000f8e00ff */
.L_x_881:
        /* <DEDUP_REMOVED lines=12> */
.L_x_818:
[----:B------:R-:W3:Y:S01]  /*e6d0*/  S2R R3, SR_CgaCtaId ;  /* 0x0000000000037919 */ /* 0x000ee20000008800 */
[----:B------:R-:W-:Y:S01]  /*e6e0*/  UIADD3 UR4, UR50, 0x1, URZ ;  /* 0x0000000132047890 */ /* 0x000fe2000fffe03f */
[----:B0-----:R-:W-:-:S03]  /*e6f0*/  MOV R0, 0x400 ;  /* 0x0000040000007802 */ /* 0x001fc60000000f00 */
[----:B------:R-:W-:-:S04]  /*e700*/  ULEA.HI UR5, UR4, UR4, URZ, 0x1 ;  /* 0x0000000404057291 */ /* 0x000fc8000f8f083f */
[----:B------:R-:W-:-:S04]  /*e710*/  ULOP3.LUT UR5, UR5, 0xfffffffe, URZ, 0xc0, !UPT ;  /* 0xfffffffe05057892 */ /* 0x000fc8000f8ec03f */
[----:B------:R-:W-:Y:S01]  /*e720*/  UIADD3 UR5, UR4, -UR5, URZ ;  /* 0x8000000504057290 */ /* 0x000fe2000fffe03f */
[----:B---3--:R-:W-:-:S05]  /*e730*/  LEA R0, R3, R0, 0x18 ;  /* 0x0000000003007211 */ /* 0x008fca00078ec0ff */
[----:B------:R-:W-:-:S05]  /*e740*/  IMAD.U32 R3, RZ, RZ, UR5 ;  /* 0x00000005ff037e24 */ /* 0x000fca000f8e00ff */
[----:B------:R-:W-:-:S04]  /*e750*/  SHF.L.U32 R3, R3, 0x1f, RZ ;  /* 0x0000001f03037819 */ /* 0x000fc800000006ff */
[----:B------:R-:W0:Y:S02]  /*e760*/  SYNCS.PHASECHK.TRANS64.TRYWAIT P0, [R0+URZ+0x32420], R3 ;  /* 0x03242003000075a7 */ /* 0x000e24000800017f */
[----:B0-----:R-:W-:Y:S05]  /*e770*/  @!P0 BRA `(.L_x_883) ;  /* 0x0000001000b48947 */ /* 0x001fea0003800000 */
.L_x_937:
[----:B------:R-:W-:-:S03]  /*e780*/  UMOV UR4, 0xffffffff ;  /* 0xffffffff00047882 */ /* 0x000fc60000000000 */
[----:B------:R-:W-:Y:S05]  /*e790*/  BRA.DIV UR4, `(.L_x_884) ;  /* 0x0000001204c07947 */ /* 0x000fea000b800000 */
[----:B--2---:R-:W2:Y:S02]  /*e7a0*/  S2R R2, SR_TID.X ;  /* 0x0000000000027919 */ /* 0x004ea40000002100 */
[----:B--2---:R-:W-:-:S04]  /*e7b0*/  SHF.R.U32.HI R2, RZ, 0x5, R2 ;  /* 0x00000005ff027819 */ /* 0x004fc80000011602 */
[----:B------:R-:W-:-:S05]  /*e7c0*/  LOP3.LUT R2, R2, 0x3, RZ, 0xc0, !PT ;  /* 0x0000000302027812 */ /* 0x000fca00078ec0ff */
[----:B------:R2:W3:Y:S02]  /*e7d0*/  SHFL.IDX PT, R14, R2, RZ, 0x1f ;  /* 0x00001fff020e7589 */ /* 0x0004e400000e0000 */
.L_x_940:
[----:B---3--:R-:W-:Y:S01]  /*e7e0*/  ISETP.NE.AND P0, PT, R14, RZ, PT ;  /* 0x000000ff0e00720c */ /* 0x008fe20003f05270 */
[----:B------:R-:W-:-:S12]  /*e7f0*/  BSSY B0, `(.L_x_885) ;  /* 0x0000029000007945 */ /* 0x000fd80003800000 */
[----:B------:R-:W-:Y:S05]  /*e800*/  @P0 BRA `(.L_x_886) ;  /* 0x00000000009c0947 */ /* 0x000fea0003800000 */
[----:B------:R-:W-:-:S03]  /*e810*/  UMOV UR4, 0xffffffff ;  /* 0xffffffff00047882 */ /* 0x000fc60000000000 */
[----:B------:R-:W-:Y:S05]  /*e820*/  BRA.DIV UR4, `(.L_x_887) ;  /* 0x0000001204d07947 */ /* 0x000fea000b800000 */
[----:B------:R-:W-:-:S13]  /*e830*/  ELECT P6, URZ, PT ;  /* 0x00000000003f782f */ /* 0x000fda00038c0000 */
.L_x_943:
[----:B------:R-:W-:Y:S05]  /*e840*/  @!P6 BRA `(.L_x_886) ;  /* 0x00000000008ce947 */ /* 0x000fea0003800000 */
[----:B--2---:R-:W2:Y:S02]  /*e850*/  LDL R2, [R1+0x2c] ;  /* 0x00002c0001027983 */ /* 0x004ea40000100800 */
[----:B--2---:R-:W-:-:S13]  /*e860*/  R2UR UR4, R2 ;  /* 0x00000000020472ca */ /* 0x004fda00000e0000 */
[----:B------:R-:W-:-:S06]  /*e870*/  ULOP3.LUT UR4, UR4, 0x2, URZ, 0xfc, !UPT ;  /* 0x0000000204047892 */ /* 0x000fcc000f8efc3f */
[----:B------:R-:W-:-:S05]  /*e880*/  IMAD.U32 R2, RZ, RZ, UR4 ;  /* 0x00000004ff027e24 */ /* 0x000fca000f8e00ff */
[----:B------:R-:W-:-:S13]  /*e890*/  ISETP.NE.AND P2, PT, R2, 0x3, PT ;  /* 0x000000030200780c */ /* 0x000fda0003f45270 */
[----:B------:R-:W-:Y:S05]  /*e8a0*/  @!P2 BRA `(.L_x_888) ;  /* 0x000000000004a947 */ /* 0x000fea0003800000 */
[----:B------:R-:W-:Y:S01]  /*e8b0*/  BPT.TRAP 0x1 ;  /* 0x000000040000795c */ /* 0x000fe20000300000 */
.L_x_888:
[----:B0-----:R-:W2:Y:S04]  /*e8c0*/  LDL R3, [R1] ;  /* 0x0000000001037983 */ /* 0x001ea80000100800 */
[----:B------:R-:W3:Y:S01]  /*e8d0*/  LDL.LU R7, [R1+0x4] ;  /* 0x0000040001077983 */ /* 0x000ee20000300800 */
[----:B------:R-:W-:-:S05]  /*e8e0*/  IADD3 R2, R0, 0x32440, RZ ;  /* 0x0003244000027810 */ /* 0x000fca0007ffe0ff */
        /* <DEDUP_REMOVED lines=11> */
.L_x_944:
[----:B------:R-:W2:Y:S02]  /*e9a0*/  SYNCS.PHASECHK.TRANS64.TRYWAIT P0, [R7+URZ], R2 ;  /* 0x00000002070075a7 */ /* 0x000ea4000800017f */
[----:B--2---:R-:W-:Y:S05]  /*e9b0*/  @!P0 BRA `(.L_x_890) ;  /* 0x0000001000a08947 */ /* 0x004fea0003800000 */
.L_x_945:
[----:B------:R-:W-:Y:S05]  /*e9c0*/  @!P2 BRA `(.L_x_891) ;  /* 0x000000000004a947 */ /* 0x000fea0003800000 */
[----:B------:R-:W-:Y:S01]  /*e9d0*/  BPT.TRAP 0x1 ;  /* 0x000000040000795c */ /* 0x000fe20000300000 */
.L_x_891:
[----:B------:R-:W3:Y:S01]  /*e9e0*/  LDL.LU R4, [R1] ;  /* 0x0000000001047983 */ /* 0x000ee20000300800 */
[----:B------:R-:W-:-:S04]  /*e9f0*/  VIADD R0, R0, 0x32460 ;  /* 0x0003246000007836 */ /* 0x000fc80000000000 */
[----:B---3--:R-:W-:-:S04]  /*ea00*/  IMAD R4, R4, 0x8, R0 ;  /* 0x0000000804047824 */ /* 0x008fc800078e0200 */
[----:B------:R-:W3:Y:S02]  /*ea10*/  SYNCS.PHASECHK.TRANS64.TRYWAIT P0, [R4+URZ], R5 ;  /* 0x00000005040075a7 */ /* 0x000ee4000800017f */
[----:B---3--:R-:W-:Y:S05]  /*ea20*/  @!P0 BRA `(.L_x_892) ;  /* 0x0000001000988947 */ /* 0x008fea0003800000 */
.L_x_946:
[----:B------:R-:W-:-:S07]  /*ea30*/  IMAD R3, R3, 0x8, R0 ;  /* 0x0000000803037824 */ /* 0x000fce00078e0200 */
.L_x_893:
[----:B----4-:R4:W0:Y:S02]  /*ea40*/  SYNCS.PHASECHK.TRANS64.TRYWAIT P0, [R3+URZ], R2 ;  /* 0x00000002030075a7 */ /* 0x010824000800017f */
[----:B0-----:R-:W-:Y:S05]  /*ea50*/  @!P0 NANOSLEEP.SYNCS 0x989680 ;  /* 0x009896800000895d */ /* 0x001fea0003900000 */
[----:B------:R-:W0:Y:S02]  /*ea60*/  @!P0 SYNCS.PHASECHK.TRANS64 P0, [R3+URZ], R2 ;  /* 0x00000002030085a7 */ /* 0x000e24000800007f */
[----:B0-----:R-:W-:Y:S05]  /*ea70*/  @!P0 BRA `(.L_x_893) ;  /* 0xfffffffc00f08947 */ /* 0x001fea000383ffff */
.L_x_886:
[----:B------:R-:W-:Y:S05]  /*ea80*/  BSYNC B0 ;  /* 0x0000000000007941 */ /* 0x000fea0003800000 */
.L_x_885:
[----:B------:R-:W-:Y:S05]  /*ea90*/  EXIT ;  /* 0x000000000000794d */ /* 0x000fea0003800000 */
.L_x_771:
[----:B0-----:R0:W1:Y:S02]  /*eaa0*/  SYNCS.PHASECHK.TRANS64.TRYWAIT P0, [R4+URZ+0x32400], R3 ;  /* 0x03240003040075a7 */ /* 0x001064000800017f */
[----:B-1----:R-:W-:Y:S05]  /*eab0*/  @!P0 NANOSLEEP.SYNCS 0x989680 ;  /* 0x009896800000895d */ /* 0x002fea0003900000 */
[----:B------:R-:W1:Y:S02]  /*eac0*/  @!P0 SYNCS.PHASECHK.TRANS64 P0, [R4+URZ+0x32400], R3 ;  /* 0x03240003040085a7 */ /* 0x000e64000800007f */
[----:B-1----:R-:W-:Y:S05]  /*ead0*/  @!P0 BRA `(.L_x_771) ;  /* 0xfffffffc00f08947 */ /* 0x002fea000383ffff */
[----:B------:R-:W-:Y:S05]  /*eae0*/  BRA `(.L_x_894) ;  /* 0xffffff2c00887947 */ /* 0x000fea000383ffff */
.L_x_775:
[----:B--2---:R2:W3:Y:S02]  /*eaf0*/  SYNCS.PHASECHK.TRANS64.TRYWAIT P1, [R0+URZ+0x32430], R5 ;  /* 0x03243005000075a7 */ /* 0x0044e4000802017f */
[----:B---3--:R-:W-:Y:S05]  /*eb00*/  @!P1 NANOSLEEP.SYNCS 0x989680 ;  /* 0x009896800000995d */ /* 0x008fea0003900000 */
[----:B------:R-:W3:Y:S02]  /*eb10*/  @!P1 SYNCS.PHASECHK.TRANS64 P1, [R0+URZ+0x32430], R5 ;  /* 0x03243005000095a7 */ /* 0x000ee4000802007f */
[----:B---3--:R-:W-:Y:S05]  /*eb20*/  @!P1 BRA `(.L_x_775) ;  /* 0xfffffffc00f09947 */ /* 0x008fea000383ffff */
[----:B------:R-:W-:Y:S05]  /*eb30*/  BRA `(.L_x_774) ;  /* 0xffffff2c00bc7947 */ /* 0x000fea000383ffff */
.L_x_776:
[----:B---3--:R3:W4:Y:S02]  /*eb40*/  SYNCS.PHASECHK.TRANS64.TRYWAIT P1, [R4+URZ+0x32410], R3 ;  /* 0x03241003040075a7 */ /* 0x008724000802017f */
[----:B----4-:R-:W-:Y:S05]  /*eb50*/  @!P1 NANOSLEEP.SYNCS 0x989680 ;  /* 0x009896800000995d */ /* 0x010fea0003900000 */
[----:B------:R-:W4:Y:S02]  /*eb60*/  @!P1 SYNCS.PHASECHK.TRANS64 P1, [R4+URZ+0x32410], R3 ;  /* 0x03241003040095a7 */ /* 0x000f24000802007f */
[----:B----4-:R-:W-:Y:S05]  /*eb70*/  @!P1 BRA `(.L_x_776) ;  /* 0xfffffffc00f09947 */ /* 0x010fea000383ffff */
[----:B------:R-:W-:Y:S05]  /*eb80*/  BRA `(.L_x_895) ;  /* 0xffffff3000847947 */ /* 0x000fea000383ffff */
.L_x_780:
[----:B------:R0:W0:Y:S02]  /*eb90*/  SYNCS.PHASECHK.TRANS64.TRYWAIT P1, [R0+URZ+0x32450], R5 ;  /* 0x03245005000075a7 */ /* 0x000024000802017f */
[----:B0-----:R-:W-:Y:S05]  /*eba0*/  @!P1 NANOSLEEP.SYNCS 0x989680 ;  /* 0x009896800000995d */ /* 0x001fea0003900000 */
[----:B------:R-:W0:Y:S02]  /*ebb0*/  @!P1 SYNCS.PHASECHK.TRANS64 P1, [R0+URZ+0x32450], R5 ;  /* 0x03245005000095a7 */ /* 0x000e24000802007f */
[----:B0-----:R-:W-:Y:S05]  /*ebc0*/  @!P1 BRA `(.L_x_780) ;  /* 0xfffffffc00f09947 */ /* 0x001fea000383ffff */
[----:B------:R-:W-:Y:S05]  /*ebd0*/  BRA `(.L_x_779) ;  /* 0xffffff3000907947 */ /* 0x000fea000383ffff */
.L_x_785:
[----:B-1----:R-:W-:-:S04]  /*ebe0*/  IMAD.U32 R153, RZ, RZ, UR5 ;  /* 0x00000005ff997e24 */ /* 0x002fc8000f8e00ff */
[----:B------:R1:W2:Y:S03]  /*ebf0*/  SYNCS.PHASECHK.TRANS64.TRYWAIT P3, [R153+URZ+0x32430], R208 ;  /* 0x032430d0990075a7 */ /* 0x0002a6000806017f */
[----:B--2---:R-:W-:Y:S05]  /*ec00*/  @!P3 NANOSLEEP.SYNCS 0x989680 ;  /* 0x009896800000b95d */ /* 0x004fea0003900000 */
[----:B------:R-:W2:Y:S02]  /*ec10*/  @!P3 SYNCS.PHASECHK.TRANS64 P3, [R153+URZ+0x32430], R208 ;  /* 0x032430d09900b5a7 */ /* 0x000ea4000806007f */
[----:B--2---:R-:W-:Y:S05]  /*ec20*/  @!P3 BRA `(.L_x_785) ;  /* 0xfffffffc00ecb947 */ /* 0x004fea000383ffff */
[----:B------:R-:W-:Y:S05]  /*ec30*/  BRA `(.L_x_784) ;  /* 0xffffff5800087947 */ /* 0x000fea000383ffff */
.L_x_789:
[----:B--2---:R-:W-:-:S04]  /*ec40*/  IMAD.U32 R209, RZ, RZ, UR5 ;  /* 0x00000005ffd17e24 */ /* 0x004fc8000f8e00ff */
[----:B------:R2:W3:Y:S03]  /*ec50*/  SYNCS.PHASECHK.TRANS64.TRYWAIT P3, [R209+URZ+0x32450], R208 ;  /* 0x032450d0d10075a7 */ /* 0x0004e6000806017f */
[----:B---3--:R-:W-:Y:S05]  /*ec60*/  @!P3 NANOSLEEP.SYNCS 0x989680 ;  /* 0x009896800000b95d */ /* 0x008fea0003900000 */
[----:B------:R-:W3:Y:S02]  /*ec70*/  @!P3 SYNCS.PHASECHK.TRANS64 P3, [R209+URZ+0x32450], R208 ;  /* 0x032450d0d100b5a7 */ /* 0x000ee4000806007f */
[----:B---3--:R-:W-:Y:S05]  /*ec80*/  @!P3 BRA `(.L_x_789) ;  /* 0xfffffffc00ecb947 */ /* 0x008fea000383ffff */
[----:B------:R-:W-:Y:S05]  /*ec90*/  BRA `(.L_x_788) ;  /* 0xffffff5800847947 */ /* 0x000fea000383ffff */
.L_x_827:
[----:B------:R-:W0:Y:S01]  /*eca0*/  S2R R5, SR_TID.X ;  /* 0x0000000000057919 */ /* 0x000e220000002100 */
[----:B------:R-:W-:Y:S01]  /*ecb0*/  BSSY B0, `(.L_x_896) ;  /* 0x000000a000007945 */ /* 0x000fe20003800000 */
[----:B------:R-:W-:Y:S02]  /*ecc0*/  IMAD.MOV.U32 R12, RZ, RZ, RZ ;  /* 0x000000ffff0c7224 */ /* 0x000fe400078e00ff */
[----:B------:R-:W-:Y:S02]  /*ecd0*/  IMAD.MOV.U32 R11, RZ, RZ, 0x1f ;  /* 0x0000001fff0b7424 */ /* 0x000fe400078e00ff */
[----:B------:R-:W-:Y:S01]  /*ece0*/  IMAD.MOV.U32 R15, RZ, RZ, -0x1 ;  /* 0xffffffffff0f7424 */ /* 0x000fe200078e00ff */
[----:B0-----:R-:W-:-:S04]  /*ecf0*/  SHF.R.U32.HI R5, RZ, 0x5, R5 ;  /* 0x00000005ff057819 */ /* 0x001fc80000011605 */
[----:B------:R-:W-:-:S05]  /*ed00*/  LOP3.LUT R5, R5, 0x3, RZ, 0xc0, !PT ;  /* 0x0000000305057812 */ /* 0x000fca00078ec0ff */
[----:B------:R-:W-:-:S07]  /*ed10*/  IMAD.MOV.U32 R13, RZ, RZ, R5 ;  /* 0x000000ffff0d7224 */ /* 0x000fce00078e0005 */
[----:B------:R-:W-:Y:S05]  /*ed20*/  WARPSYNC.COLLECTIVE R15, `(.L_x_897) ;  /* 0x000000000f087348 */ /* 0x000fea0003c00000 */
[----:B------:R0:W1:Y:S02]  /*ed30*/  SHFL.IDX P6, R14, R13, R12, R11 ;  /* 0x0000000c0d0e7389 */ /* 0x00006400000c000b */
[----:B01----:R-:W-:Y:S01]  /*ed40*/  ENDCOLLECTIVE ;  /* 0x000000000000791b */ /* 0x003fe20003800000 */
.L_x_897:
[----:B------:R-:W-:Y:S05]  /*ed50*/  BSYNC B0 ;  /* 0x0000000000007941 */ /* 0x000fea0003800000 */
.L_x_896:
[----:B------:R-:W-:Y:S05]  /*ed60*/  BRA `(.L_x_898) ;  /* 0xffffffc800a47947 */ /* 0x000fea000383ffff */
.L_x_828:
[----:B------:R-:W-:Y:S01]  /*ed70*/  BSSY B0, `(.L_x_899) ;  /* 0x0000006000007945 */ /* 0x000fe20003800000 */
[----:B------:R-:W-:-:S07]  /*ed80*/  IMAD.MOV.U32 R15, RZ, RZ, -0x1 ;  /* 0xffffffffff0f7424 */ /* 0x000fce00078e00ff */
[----:B------:R-:W-:Y:S05]  /*ed90*/  WARPSYNC.COLLECTIVE R15, `(.L_x_900) ;  /* 0x000000000f0c7348 */ /* 0x000fea0003c00000 */
[----:B------:R-:W-:Y:S02]  /*eda0*/  ELECT P6, UR62, PT ;  /* 0x00000000003e782f */ /* 0x000fe400038c0000 */
[----:B------:R-:W-:Y:S01]  /*edb0*/  MOV R14, UR62 ;  /* 0x0000003e000e7c02 */ /* 0x000fe20008000f00 */
[----:B------:R-:W-:Y:S10]  /*edc0*/  ENDCOLLECTIVE ;  /* 0x000000000000791b */ /* 0x000ff40003800000 */
.L_x_900:
[----:B------:R-:W-:Y:S05]  /*edd0*/  BSYNC B0 ;  /* 0x0000000000007941 */ /* 0x000fea0003800000 */
.L_x_899:
[----:B------:R-:W-:Y:S05]  /*ede0*/  BRA `(.L_x_901) ;  /* 0xffffffc8009c7947 */ /* 0x000fea000383ffff */
.L_x_831:
[----:B0-----:R0:W1:Y:S02]  /*edf0*/  SYNCS.PHASECHK.TRANS64.TRYWAIT P0, [R8+URZ+0x32440], R10 ;  /* 0x0324400a080075a7 */ /* 0x001064000800017f */
[----:B-1----:R-:W-:Y:S05]  /*ee00*/  @!P0 NANOSLEEP.SYNCS 0x989680 ;  /* 0x009896800000895d */ /* 0x002fea0003900000 */
[----:B------:R-:W1:Y:S02]  /*ee10*/  @!P0 SYNCS.PHASECHK.TRANS64 P0, [R8+URZ+0x32440], R10 ;  /* 0x0324400a080085a7 */ /* 0x000e64000800007f */
[----:B-1----:R-:W-:Y:S05]  /*ee20*/  @!P0 BRA `(.L_x_831) ;  /* 0xfffffffc00f08947 */ /* 0x002fea000383ffff */
[----:B------:R-:W-:Y:S05]  /*ee30*/  BRA `(.L_x_902) ;  /* 0xffffffcc000c7947 */ /* 0x000fea000383ffff */
.L_x_835:
        /* <DEDUP_REMOVED lines=8> */
.L_x_838:
[----:B0-----:R0:W1:Y:S02]  /*eec0*/  SYNCS.PHASECHK.TRANS64.TRYWAIT P0, [R8+URZ+0x32460], R6 ;  /* 0x03246006080075a7 */ /* 0x001064000800017f */
[----:B-1----:R-:W-:Y:S05]  /*eed0*/  @!P0 NANOSLEEP.SYNCS 0x989680 ;  /* 0x009896800000895d */ /* 0x002fea0003900000 */
[----:B------:R-:W1:Y:S02]  /*eee0*/  @!P0 SYNCS.PHASECHK.TRANS64 P0, [R8+URZ+0x32460], R6 ;  /* 0x03246006080085a7 */ /* 0x000e64000800007f */
[----:B-1----:R-:W-:Y:S05]  /*eef0*/  @!P0 BRA `(.L_x_838) ;  /* 0xfffffffc00f08947 */ /* 0x002fea000383ffff */
[----:B------:R-:W-:Y:S05]  /*ef00*/  BRA `(.L_x_904) ;  /* 0xffffffd000947947 */ /* 0x000fea000383ffff */
.L_x_847:
[----:B-1----:R1:W2:Y:S02]  /*ef10*/  SYNCS.PHASECHK.TRANS64.TRYWAIT P0, [R3+URZ+0x32440], R6 ;  /* 0x03244006030075a7 */ /* 0x0022a4000800017f */
[----:B--2---:R-:W-:Y:S05]  /*ef20*/  @!P0 NANOSLEEP.SYNCS 0x989680 ;  /* 0x009896800000895d */ /* 0x004fea0003900000 */
[----:B------:R-:W2:Y:S02]  /*ef30*/  @!P0 SYNCS.PHASECHK.TRANS64 P0, [R3+URZ+0x32440], R6 ;  /* 0x03244006030085a7 */ /* 0x000ea4000800007f */
[----:B--2---:R-:W-:Y:S05]  /*ef40*/  @!P0 BRA `(.L_x_847) ;  /* 0xfffffffc00f08947 */ /* 0x004fea000383ffff */
[----:B------:R-:W-:Y:S05]  /*ef50*/  BRA `(.L_x_905) ;  /* 0xffffffd8001c7947 */ /* 0x000fea000383ffff */
.L_x_849:
[----:B--2---:R2:W3:Y:S02]  /*ef60*/  SYNCS.PHASECHK.TRANS64.TRYWAIT P0, [R3+URZ+0x32460], R6 ;  /* 0x03246006030075a7 */ /* 0x0044e4000800017f */
[----:B---3--:R-:W-:Y:S05]  /*ef70*/  @!P0 NANOSLEEP.SYNCS 0x989680 ;  /* 0x009896800000895d */ /* 0x008fea0003900000 */
[----:B------:R-:W3:Y:S02]  /*ef80*/  @!P0 SYNCS.PHASECHK.TRANS64 P0, [R3+URZ+0x32460], R6 ;  /* 0x03246006030085a7 */ /* 0x000ee4000800007f */
[----:B---3--:R-:W-:Y:S05]  /*ef90*/  @!P0 BRA `(.L_x_849) ;  /* 0xfffffffc00f08947 */ /* 0x008fea000383ffff */
[----:B------:R-:W-:Y:S05]  /*efa0*/  BRA `(.L_x_906) ;  /* 0xffffffd8008c7947 */ /* 0x000fea000383ffff */
.L_x_854:
[----:B--2---:R2:W3:Y:S02]  /*efb0*/  SYNCS.PHASECHK.TRANS64.TRYWAIT P0, [R2+URZ+0x32440], R3 ;  /* 0x03244003020075a7 */ /* 0x0044e4000800017f */
[----:B---3--:R-:W-:Y:S05]  /*efc0*/  @!P0 NANOSLEEP.SYNCS 0x989680 ;  /* 0x009896800000895d */ /* 0x008fea0003900000 */
[----:B------:R-:W3:Y:S02]  /*efd0*/  @!P0 SYNCS.PHASECHK.TRANS64 P0, [R2+URZ+0x32440], R3 ;  /* 0x03244003020085a7 */ /* 0x000ee4000800007f */
[----:B---3--:R-:W-:Y:S05]  /*efe0*/  @!P0 BRA `(.L_x_854) ;  /* 0xfffffffc00f08947 */ /* 0x008fea000383ffff */
[----:B------:R-:W-:Y:S05]  /*eff0*/  BRA `(.L_x_907) ;  /* 0xffffffdc00d47947 */ /* 0x000fea000383ffff */
.L_x_856:
[----:B-1----:R1:W3:Y:S02]  /*f000*/  SYNCS.PHASECHK.TRANS64.TRYWAIT P1, [R2+URZ+0x32460], R3 ;  /* 0x03246003020075a7 */ /* 0x0022e4000802017f */
[----:B---3--:R-:W-:Y:S05]  /*f010*/  @!P1 NANOSLEEP.SYNCS 0x989680 ;  /* 0x009896800000995d */ /* 0x008fea0003900000 */
[----:B------:R-:W3:Y:S02]  /*f020*/  @!P1 SYNCS.PHASECHK.TRANS64 P1, [R2+URZ+0x32460], R3 ;  /* 0x03246003020095a7 */ /* 0x000ee4000802007f */
[----:B---3--:R-:W-:Y:S05]  /*f030*/  @!P1 BRA `(.L_x_856) ;  /* 0xfffffffc00f09947 */ /* 0x008fea000383ffff */
[----:B------:R-:W-:Y:S05]  /*f040*/  BRA `(.L_x_908) ;  /* 0xffffffe000407947 */ /* 0x000fea000383ffff */
.L_x_861:
[----:B---3--:R3:W4:Y:S02]  /*f050*/  SYNCS.PHASECHK.TRANS64.TRYWAIT P0, [R2+URZ+0x32440], R3 ;  /* 0x03244003020075a7 */ /* 0x008724000800017f */
[----:B----4-:R-:W-:Y:S05]  /*f060*/  @!P0 NANOSLEEP.SYNCS 0x989680 ;  /* 0x009896800000895d */ /* 0x010fea0003900000 */
[----:B------:R-:W4:Y:S02]  /*f070*/  @!P0 SYNCS.PHASECHK.TRANS64 P0, [R2+URZ+0x32440], R3 ;  /* 0x03244003020085a7 */ /* 0x000f24000800007f */
[----:B----4-:R-:W-:Y:S05]  /*f080*/  @!P0 BRA `(.L_x_861) ;  /* 0xfffffffc00f08947 */ /* 0x010fea000383ffff */
[----:B------:R-:W-:Y:S05]  /*f090*/  BRA `(.L_x_909) ;  /* 0xffffffe400647947 */ /* 0x000fea000383ffff */
.L_x_863:
[----:B-1----:R1:W2:Y:S02]  /*f0a0*/  SYNCS.PHASECHK.TRANS64.TRYWAIT P1, [R2+URZ+0x32460], R3 ;  /* 0x03246003020075a7 */ /* 0x0022a4000802017f */
[----:B--2---:R-:W-:Y:S05]  /*f0b0*/  @!P1 NANOSLEEP.SYNCS 0x989680 ;  /* 0x009896800000995d */ /* 0x004fea0003900000 */
[----:B------:R-:W2:Y:S02]  /*f0c0*/  @!P1 SYNCS.PHASECHK.TRANS64 P1, [R2+URZ+0x32460], R3 ;  /* 0x03246003020095a7 */ /* 0x000ea4000802007f */
[----:B--2---:R-:W-:Y:S05]  /*f0d0*/  @!P1 BRA `(.L_x_863) ;  /* 0xfffffffc00f09947 */ /* 0x004fea000383ffff */
[----:B------:R-:W-:Y:S05]  /*f0e0*/  BRA `(.L_x_910) ;  /* 0xffffffe400d47947 */ /* 0x000fea000383ffff */
.L_x_868:
[----:B------:R-:W-:Y:S01]  /*f0f0*/  BSSY B0, `(.L_x_911) ;  /* 0x0000008000007945 */ /* 0x000fe20003800000 */
[----:B------:R-:W-:Y:S01]  /*f100*/  IMAD.MOV.U32 R13, RZ, RZ, R16 ;  /* 0x000000ffff0d7224 */ /* 0x000fe200078e0010 */
[----:B0-----:R-:W-:Y:S01]  /*f110*/  MOV R15, 0xffffffff ;  /* 0xffffffff000f7802 */ /* 0x001fe20000000f00 */
[----:B-1----:R-:W-:Y:S02]  /*f120*/  IMAD.MOV.U32 R12, RZ, RZ, RZ ;  /* 0x000000ffff0c7224 */ /* 0x002fe400078e00ff */
[----:B------:R-:W-:-:S07]  /*f130*/  IMAD.MOV.U32 R11, RZ, RZ, 0x1f ;  /* 0x0000001fff0b7424 */ /* 0x000fce00078e00ff */
[----:B--2---:R-:W-:Y:S05]  /*f140*/  WARPSYNC.COLLECTIVE R15, `(.L_x_912) ;  /* 0x000000000f087348 */ /* 0x004fea0003c00000 */
[----:B------:R0:W1:Y:S02]  /*f150*/  SHFL.IDX P6, R14, R13, R12, R11 ;  /* 0x0000000c0d0e7389 */ /* 0x00006400000c000b */
[----:B012---:R-:W-:Y:S01]  /*f160*/  ENDCOLLECTIVE ;  /* 0x000000000000791b */ /* 0x007fe20003800000 */
.L_x_912:
[----:B------:R-:W-:Y:S05]  /*f170*/  BSYNC B0 ;  /* 0x0000000000007941 */ /* 0x000fea0003800000 */
.L_x_911:
        /* <DEDUP_REMOVED lines=8> */
.L_x_913:
[----:B------:R-:W-:Y:S01]  /*f200*/  IMAD.MOV.U32 R5, RZ, RZ, R14 ;  /* 0x000000ffff057224 */ /* 0x000fe200078e000e */
[----:B------:R-:W-:Y:S06]  /*f210*/  BRA `(.L_x_914) ;  /* 0xffffffe800c87947 */ /* 0x000fec000383ffff */
.L_x_871:
[----:B------:R-:W-:Y:S01]  /*f220*/  BSSY B0, `(.L_x_915) ;  /* 0x0000008000007945 */ /* 0x000fe20003800000 */
[----:B-----5:R-:W-:Y:S02]  /*f230*/  IMAD.MOV.U32 R13, RZ, RZ, R3 ;  /* 0x000000ffff0d7224 */ /* 0x020fe400078e0003 */
[----:B-1----:R-:W-:Y:S02]  /*f240*/  IMAD.MOV.U32 R12, RZ, RZ, 0x1 ;  /* 0x00000001ff0c7424 */ /* 0x002fe400078e00ff */
[----:B------:R-:W-:Y:S02]  /*f250*/  IMAD.MOV.U32 R11, RZ, RZ, RZ ;  /* 0x000000ffff0b7224 */ /* 0x000fe400078e00ff */
[----:B------:R-:W-:-:S07]  /*f260*/  IMAD.MOV.U32 R15, RZ, RZ, -0x1 ;  /* 0xffffffffff0f7424 */ /* 0x000fce00078e00ff */
[----:B0-234-:R-:W-:Y:S05]  /*f270*/  WARPSYNC.COLLECTIVE R15, `(.L_x_916) ;  /* 0x000000000f087348 */ /* 0x01dfea0003c00000 */
[----:B------:R1:W0:Y:S02]  /*f280*/  SHFL.UP P6, R14, R13, R12, R11 ;  /* 0x0400000c0d0e7389 */ /* 0x00022400000c000b */
[----:B01234-:R-:W-:Y:S01]  /*f290*/  ENDCOLLECTIVE ;  /* 0x000000000000791b */ /* 0x01ffe20003800000 */
.L_x_916:
[----:B------:R-:W-:Y:S05]  /*f2a0*/  BSYNC B0 ;  /* 0x0000000000007941 */ /* 0x000fea0003800000 */
.L_x_915:
        /* <DEDUP_REMOVED lines=10> */
.L_x_917:
        /* <DEDUP_REMOVED lines=8> */
.L_x_918:
        /* <DEDUP_REMOVED lines=8> */
.L_x_919:
        /* <DEDUP_REMOVED lines=8> */
.L_x_920:
        /* <DEDUP_REMOVED lines=8> */
.L_x_921:
[----:B------:R-:W-:Y:S05]  /*f550*/  BRA `(.L_x_922) ;  /* 0xffffffe8008c7947 */ /* 0x000fea000383ffff */
.L_x_876:
        /* <DEDUP_REMOVED lines=8> */
.L_x_924:
[----:B------:R-:W-:Y:S05]  /*f5e0*/  BSYNC B0 ;  /* 0x0000000000007941 */ /* 0x000fea0003800000 */
.L_x_923:
        /* <DEDUP_REMOVED lines=10> */
.L_x_925:
        /* <DEDUP_REMOVED lines=8> */
.L_x_926:
        /* <DEDUP_REMOVED lines=8> */
.L_x_927:
        /* <DEDUP_REMOVED lines=8> */
.L_x_928:
        /* <DEDUP_REMOVED lines=8> */
.L_x_929:
[----:B------:R-:W-:Y:S05]  /*f890*/  BRA `(.L_x_930) ;  /* 0xffffffe800707947 */ /* 0x000fea000383ffff */
.L_x_878:
[----:B------:R-:W-:Y:S01]  /*f8a0*/  BSSY B0, `(.L_x_931) ;  /* 0x0000006000007945 */ /* 0x000fe20003800000 */
[----:B------:R-:W-:Y:S02]  /*f8b0*/  PLOP3.LUT P6, PT, P6, PT, PT, 0x8, 0x0 ;  /* 0x000000000000781c */ /* 0x000fe400037ce170 */
[----:B------:R-:W-:-:S11]  /*f8c0*/  MOV R15, 0xffffffff ;  /* 0xffffffff000f7802 */ /* 0x000fd60000000f00 */
[----:B01----:R-:W-:Y:S05]  /*f8d0*/  WARPSYNC.COLLECTIVE R15, `(.L_x_932) ;  /* 0x000000000f087348 */ /* 0x003fea0003c00000 */
[----:B------:R-:W-:Y:S01]  /*f8e0*/  VOTE.ANY R14, PT, P6 ;  /* 0x00000000000e7806 */ /* 0x000fe200030e0100 */
[----:B01----:R-:W-:Y:S06]  /*f8f0*/  ENDCOLLECTIVE ;  /* 0x000000000000791b */ /* 0x003fec0003800000 */
.L_x_932:
[----:B------:R-:W-:Y:S05]  /*f900*/  BSYNC B0 ;  /* 0x0000000000007941 */ /* 0x000fea0003800000 */
.L_x_931:
[----:B------:R-:W-:Y:S02]  /*f910*/  IMAD.MOV.U32 R7, RZ, RZ, R14 ;  /* 0x000000ffff077224 */ /* 0x000fe400078e000e */
[----:B------:R-:W-:Y:S02]  /*f920*/  IMAD.MOV.U32 R13, RZ, RZ, R3 ;  /* 0x000000ffff0d7224 */ /* 0x000fe400078e0003 */
[----:B------:R-:W0:Y:S01]  /*f930*/  POPC R5, R7 ;  /* 0x0000000700057309 */ /* 0x000e220000000000 */
[----:B------:R-:W-:Y:S02]  /*f940*/  IMAD.MOV.U32 R11, RZ, RZ, 0x1f ;  /* 0x0000001fff0b7424 */ /* 0x000fe400078e00ff */
[----:B------:R-:W-:Y:S02]  /*f950*/  IMAD.MOV.U32 R15, RZ, RZ, -0x1 ;  /* 0xffffffffff0f7424 */ /* 0x000fe400078e00ff */
[----:B0-----:R-:W-:-:S07]  /*f960*/  IMAD.MOV.U32 R12, RZ, RZ, R5 ;  /* 0x000000ffff0c7224 */ /* 0x001fce00078e0005 */
[----:B------:R-:W-:Y:S05]  /*f970*/  WARPSYNC.COLLECTIVE R15, `(.L_x_933) ;  /* 0x000000000f087348 */ /* 0x000fea0003c00000 */
[----:B------:R0:W1:Y:S02]  /*f980*/  SHFL.IDX P6, R14, R13, R12, R11 ;  /* 0x0000000c0d0e7389 */ /* 0x00006400000c000b */
[----:B01----:R-:W-:Y:S01]  /*f990*/  ENDCOLLECTIVE ;  /* 0x000000000000791b */ /* 0x003fe20003800000 */
.L_x_933:
[----:B------:R-:W-:Y:S01]  /*f9a0*/  IMAD.MOV.U32 R17, RZ, RZ, R14 ;  /* 0x000000ffff117224 */ /* 0x000fe200078e000e */
[----:B------:R-:W-:Y:S06]  /*f9b0*/  BRA `(.L_x_934) ;  /* 0xffffffe800607947 */ /* 0x000fec000383ffff */
.L_x_880:
[----:B------:R-:W-:Y:S01]  /*f9c0*/  BSSY B0, `(.L_x_935) ;  /* 0x0000007000007945 */ /* 0x000fe20003800000 */
[----:B------:R-:W-:Y:S02]  /*f9d0*/  IMAD.MOV.U32 R13, RZ, RZ, R2 ;  /* 0x000000ffff0d7224 */ /* 0x000fe400078e0002 */
[----:B------:R-:W-:Y:S02]  /*f9e0*/  IMAD.MOV.U32 R11, RZ, RZ, 0x1f ;  /* 0x0000001fff0b7424 */ /* 0x000fe400078e00ff */
[----:B------:R-:W-:-:S07]  /*f9f0*/  IMAD.MOV.U32 R15, RZ, RZ, -0x1 ;  /* 0xffffffffff0f7424 */ /* 0x000fce00078e00ff */
[----:B0-23--:R-:W-:Y:S05]  /*fa00*/  WARPSYNC.COLLECTIVE R15, `(.L_x_936) ;  /* 0x000000000f087348 */ /* 0x00dfea0003c00000 */
[----:B------:R1:W4:Y:S02]  /*fa10*/  SHFL.IDX P6, R14, R13, R12, R11 ;  /* 0x0000000c0d0e7389 */ /* 0x00032400000c000b */
[----:B01234-:R-:W-:Y:S01]  /*fa20*/  ENDCOLLECTIVE ;  /* 0x000000000000791b */ /* 0x01ffe20003800000 */
.L_x_936:
[----:B------:R-:W-:Y:S05]  /*fa30*/  BSYNC B0 ;  /* 0x0000000000007941 */ /* 0x000fea0003800000 */
.L_x_935:
[----:B------:R-:W-:Y:S05]  /*fa40*/  BRA `(.L_x_879) ;  /* 0xffffffe800587947 */ /* 0x000fea000383ffff */
.L_x_883:
[----:B0-----:R0:W3:Y:S02]  /*fa50*/  SYNCS.PHASECHK.TRANS64.TRYWAIT P0, [R0+URZ+0x32420], R3 ;  /* 0x03242003000075a7 */ /* 0x0010e4000800017f */
[----:B---3--:R-:W-:Y:S05]  /*fa60*/  @!P0 NANOSLEEP.SYNCS 0x989680 ;  /* 0x009896800000895d */ /* 0x008fea0003900000 */
[----:B------:R-:W3:Y:S02]  /*fa70*/  @!P0 SYNCS.PHASECHK.TRANS64 P0, [R0+URZ+0x32420], R3 ;  /* 0x03242003000085a7 */ /* 0x000ee4000800007f */
[----:B---3--:R-:W-:Y:S05]  /*fa80*/  @!P0 BRA `(.L_x_883) ;  /* 0xfffffffc00f08947 */ /* 0x008fea000383ffff */
[----:B------:R-:W-:Y:S05]  /*fa90*/  BRA `(.L_x_937) ;  /* 0xffffffec00387947 */ /* 0x000fea000383ffff */
.L_x_884:
[----:B--2---:R-:W2:Y:S01]  /*faa0*/  S2R R2, SR_TID.X ;  /* 0x0000000000027919 */ /* 0x004ea20000002100 */
        /* <DEDUP_REMOVED lines=10> */
.L_x_939:
[----:B------:R-:W-:Y:S05]  /*fb50*/  BSYNC B0 ;  /* 0x0000000000007941 */ /* 0x000fea0003800000 */
.L_x_938:
[----:B------:R-:W-:Y:S05]  /*fb60*/  BRA `(.L_x_940) ;  /* 0xffffffec001c7947 */ /* 0x000fea000383ffff */
.L_x_887:
[----:B------:R-:W-:Y:S01]  /*fb70*/  BSSY B1, `(.L_x_941) ;  /* 0x0000006000017945 */ /* 0x000fe20003800000 */
[----:B------:R-:W-:-:S07]  /*fb80*/  IMAD.MOV.U32 R15, RZ, RZ, -0x1 ;  /* 0xffffffffff0f7424 */ /* 0x000fce00078e00ff */
[----:B012---:R-:W-:Y:S05]  /*fb90*/  WARPSYNC.COLLECTIVE R15, `(.L_x_942) ;  /* 0x000000000f0c7348 */ /* 0x007fea0003c00000 */
[----:B------:R-:W-:Y:S02]  /*fba0*/  ELECT P6, UR62, PT ;  /* 0x00000000003e782f */ /* 0x000fe400038c0000 */
[----:B------:R-:W-:Y:S01]  /*fbb0*/  MOV R14, UR62 ;  /* 0x0000003e000e7c02 */ /* 0x000fe20008000f00 */
[----:B012---:R-:W-:Y:S10]  /*fbc0*/  ENDCOLLECTIVE ;  /* 0x000000000000791b */ /* 0x007ff40003800000 */
.L_x_942:
[----:B------:R-:W-:Y:S05]  /*fbd0*/  BSYNC B1 ;  /* 0x0000000000017941 */ /* 0x000fea0003800000 */
.L_x_941:
[----:B------:R-:W-:Y:S05]  /*fbe0*/  BRA `(.L_x_943) ;  /* 0xffffffec00147947 */ /* 0x000fea000383ffff */
.L_x_889:
[----:B0-----:R0:W2:Y:S02]  /*fbf0*/  SYNCS.PHASECHK.TRANS64.TRYWAIT P0, [R6+URZ], R5 ;  /* 0x00000005060075a7 */ /* 0x0010a4000800017f */
[----:B--2---:R-:W-:Y:S05]  /*fc00*/  @!P0 NANOSLEEP.SYNCS 0x989680 ;  /* 0x009896800000895d */ /* 0x004fea0003900000 */
[----:B------:R-:W2:Y:S02]  /*fc10*/  @!P0 SYNCS.PHASECHK.TRANS64 P0, [R6+URZ], R5 ;  /* 0x00000005060085a7 */ /* 0x000ea4000800007f */
[----:B--2---:R-:W-:Y:S05]  /*fc20*/  @!P0 BRA `(.L_x_889) ;  /* 0xfffffffc00f08947 */ /* 0x004fea000383ffff */
[----:B------:R-:W-:Y:S05]  /*fc30*/  BRA `(.L_x_944) ;  /* 0xffffffec00587947 */ /* 0x000fea000383ffff */
.L_x_890:
[----:B--2---:R2:W3:Y:S02]  /*fc40*/  SYNCS.PHASECHK.TRANS64.TRYWAIT P0, [R7+URZ], R2 ;  /* 0x00000002070075a7 */ /* 0x0044e4000800017f */
[----:B---3--:R-:W-:Y:S05]  /*fc50*/  @!P0 NANOSLEEP.SYNCS 0x989680 ;  /* 0x009896800000895d */ /* 0x008fea0003900000 */
[----:B------:R-:W3:Y:S02]  /*fc60*/  @!P0 SYNCS.PHASECHK.TRANS64 P0, [R7+URZ], R2 ;  /* 0x00000002070085a7 */ /* 0x000ee4000800007f */
[----:B---3--:R-:W-:Y:S05]  /*fc70*/  @!P0 BRA `(.L_x_890) ;  /* 0xfffffffc00f08947 */ /* 0x008fea000383ffff */
[----:B------:R-:W-:Y:S05]  /*fc80*/  BRA `(.L_x_945) ;  /* 0xffffffec004c7947 */ /* 0x000fea000383ffff */
.L_x_892:
[----:B---3--:R3:W4:Y:S02]  /*fc90*/  SYNCS.PHASECHK.TRANS64.TRYWAIT P0, [R4+URZ], R5 ;  /* 0x00000005040075a7 */ /* 0x008724000800017f */
[----:B----4-:R-:W-:Y:S05]  /*fca0*/  @!P0 NANOSLEEP.SYNCS 0x989680 ;  /* 0x009896800000895d */ /* 0x010fea0003900000 */
[----:B------:R-:W4:Y:S02]  /*fcb0*/  @!P0 SYNCS.PHASECHK.TRANS64 P0, [R4+URZ], R5 ;  /* 0x00000005040085a7 */ /* 0x000f24000800007f */
[----:B----4-:R-:W-:Y:S05]  /*fcc0*/  @!P0 BRA `(.L_x_892) ;  /* 0xfffffffc00f08947 */ /* 0x010fea000383ffff */
[----:B------:R-:W-:Y:S05]  /*fcd0*/  BRA `(.L_x_946) ;  /* 0xffffffec00547947 */ /* 0x000fea000383ffff */
.L_x_947:
        /* <DEDUP_REMOVED lines=10> */
.L_x_4718:


//--------------------- .text._ZN7cutlass13device_kernelIN5flash11enable_sm90INS1_16FlashAttnFwdSm90INS1_25CollectiveMainloopFwdSm90ILi2EN4cute5tupleIJNS5_1CILi1EEES8_S8_EEENS6_IJNS7_ILi128EEENS7_ILi96EEENS7_ILi64EEEEEELi256ENS_6half_tEfNS_4arch4Sm90ELb0ELb0ELb1ELb1ELb0ELb1ELb1ELb1ELb0ELb0ELb0ELb0EEENS1_21CollectiveEpilogueFwdINS6_IJSA_NS7_ILi256EEESB_EEES9_SE_SG_Li256ELb1ELb0ELb0ELb0EEENS1_36VarlenDynamicPersistentTileSchedulerILi128ELi96ELi256ELi32ELb0ELb0ELb1ELb0ELb1ELb1EEEEEEEEEvNT_6ParamsE --------------------------
	.section	.text._ZN7cutlass13device_kernelIN5flash11enable_sm90INS1_16FlashAttnFwdSm90INS1_25CollectiveMainloopFwdSm90ILi2EN4cute5tupleIJNS5_1CILi1EEES8_S8_EEENS6_IJNS7_ILi128EEENS7_ILi96EEENS7_ILi64EEEEEELi256ENS_6half_tEfNS_4arch4Sm90ELb0ELb0ELb1ELb1ELb0ELb1ELb1ELb1ELb0ELb0ELb0ELb0EEENS1_21CollectiveEpilogueFwdINS6_IJSA_NS7_ILi256EEESB_EEES9_SE_SG_Li256ELb1ELb0ELb0ELb0EEENS1_36VarlenDynamicPersistentTileSchedulerILi128ELi96ELi256ELi32ELb0ELb0ELb1ELb0ELb1ELb1EEEEEEEEEvNT_6ParamsE,"ax",@progbits
	.align	128
.text._ZN7cutlass13device_kernelIN5flash11enable_sm90INS1_16FlashAttnFwdSm90INS1_25CollectiveMainloopFwdSm90ILi2EN4cute5tupleIJNS5_1CILi1EEES8_S8_EEENS6_IJNS7_ILi128EEENS7_ILi96EEENS7_ILi64EEEEEELi256ENS_6half_tEfNS_4arch4Sm90ELb0ELb0ELb1ELb1ELb0ELb1ELb1ELb1ELb0ELb0ELb0ELb0EEENS1_21CollectiveEpilogueFwdINS6_IJSA_NS7_ILi256EEESB_EEES9_SE_SG_Li256ELb1ELb0ELb0ELb0EEENS1_36VarlenDynamicPersistentTileSchedulerILi128ELi96ELi256ELi32ELb0ELb0ELb1ELb0ELb1ELb1EEEEEEEEEvNT_6ParamsE:
        .type           _ZN7cutlass13device_kernelIN5flash11enable_sm90INS1_16FlashAttnFwdSm90INS1_25CollectiveMainloopFwdSm90ILi2EN4cute5tupleIJNS5_1CILi1EEES8_S8_EEENS6_IJNS7_ILi128EEENS7_ILi96EEENS7_ILi64EEEEEELi256ENS_6half_tEfNS_4arch4Sm90ELb0ELb0ELb1ELb1ELb0ELb1ELb1ELb1ELb0ELb0ELb0ELb0EEENS1_21CollectiveEpilogueFwdINS6_IJSA_NS7_ILi256EEESB_EEES9_SE_SG_Li256ELb1ELb0ELb0ELb0EEENS1_36VarlenDynamicPersistentTileSchedulerILi128ELi96ELi256ELi32ELb0ELb0ELb1ELb0ELb1ELb1EEEEEEEEEvNT_6ParamsE,@function
        .size           _ZN7cutlass13device_kernelIN5flash11enable_sm90INS1_16FlashAttnFwdSm90INS1_25CollectiveMainloopFwdSm90ILi2EN4cute5tupleIJNS5_1CILi1EEES8_S8_EEENS6_IJNS7_ILi128EEENS7_ILi96EEENS7_ILi64EEEEEELi256ENS_6half_tEfNS_4arch4Sm90ELb0ELb0ELb1ELb1ELb0ELb1ELb1ELb1ELb0ELb0ELb0ELb0EEENS1_21CollectiveEpilogueFwdINS6_IJSA_NS7_ILi256EEESB_EEES9_SE_SG_Li256ELb1ELb0ELb0ELb0EEENS1_36VarlenDynamicPersistentTileSchedulerILi128ELi96ELi256ELi32ELb0ELb0ELb1ELb0ELb1ELb1EEEEEEEEEvNT_6ParamsE,(.L_x_4719 - _ZN7cutlass13device_kernelIN5flash11enable_sm90INS1_16FlashAttnFwdSm90INS1_25CollectiveMainloopFwdSm90ILi2EN4cute5tupleIJNS5_1CILi1EEES8_S8_EEENS6_IJNS7_ILi128EEENS7_ILi96EEENS7_ILi64EEEEEELi256ENS_6half_tEfNS_4arch4Sm90ELb0ELb0ELb1ELb1ELb0ELb1ELb1ELb1ELb0ELb0ELb0ELb0EEENS1_21CollectiveEpilogueFwdINS6_IJSA_NS7_ILi256EEESB_EEES9_SE_SG_Li256ELb1ELb0ELb0ELb0EEENS1_36VarlenDynamicPersistentTileSchedulerILi128ELi96ELi256ELi32ELb0ELb0ELb1ELb0ELb1ELb1EEEEEEEEEvNT_6ParamsE)
        .other          _ZN7cutlass13device_kernelIN5flash11enable_sm90INS1_16FlashAttnFwdSm90INS1_25CollectiveMainloopFwdSm90ILi2EN4cute5tupleIJNS5_1CILi1EEES8_S8_EEENS6_IJNS7_ILi128EEENS7_ILi96EEENS7_ILi64EEEEEELi256ENS_6half_tEfNS_4arch4Sm90ELb0ELb0ELb1ELb1ELb0ELb1ELb1ELb1ELb0ELb0ELb0ELb0EEENS1_21CollectiveEpilogueFwdINS6_IJSA_NS7_ILi256EEESB_EEES9_SE_SG_Li256ELb1ELb0ELb0ELb0EEENS1_36VarlenDynamicPersistentTileSchedulerILi128ELi96ELi256ELi32ELb0ELb0ELb1ELb0ELb1ELb1EEEEEEEEEvNT_6ParamsE,@"STO_CUDA_ENTRY STV_DEFAULT"
_ZN7cutlass13device_kernelIN5flash11enable_sm90INS1_16FlashAttnFwdSm90INS1_25CollectiveMainloopFwdSm90ILi2EN4cute5tupleIJNS5_1CILi1EEES8_S8_EEENS6_IJNS7_ILi128EEENS7_ILi96EEENS7_ILi64EEEEEELi256ENS_6half_tEfNS_4arch4Sm90ELb0ELb0ELb1ELb1ELb0ELb1ELb1ELb1ELb0ELb0ELb0ELb0EEENS1_21CollectiveEpilogueFwdINS6_IJSA_NS7_ILi256EEESB_EEES9_SE_SG_Li256ELb1ELb0ELb0ELb0EEENS1_36VarlenDynamicPersistentTileSchedulerILi128ELi96ELi256ELi32ELb0ELb0ELb1ELb0ELb1ELb1EEEEEEEEEvNT_6ParamsE:
        /* <DEDUP_REMOVED lines=17> */
[----:B------:R-:W-:Y:S02]  /*0110*/  UIADD3 UR4, UP5, UR4, 0x670, URZ ;  /* 0x0000067004047890 */ /* 0x000fe4000ffbe03f */
[----:B------:R-:W-:Y:S02]  /*0120*/  UIADD3.X UR9, URZ, UR5, URZ, UP1, !UPT ;  /* 0x000000053f097290 */ /* 0x000fe40008ffe43f */
[----:B------:R-:W-:Y:S02]  /*0130*/  UIADD3.X UR11, URZ, UR5, URZ, UP2, !UPT ;  /* 0x000000053f0b7290 */ /* 0x000fe400097fe43f */
[----:B------:R-:W-:Y:S01]  /*0140*/  UIADD3.X UR13, URZ, UR5, URZ, UP3, !UPT ;  /* 0x000000053f0d7290 */ /* 0x000fe20009ffe43f */
[----:B------:R0:W-:Y:S01]  /*0150*/  UTMACCTL.PF [UR6] ;  /* 0x00000000060079b9 */ /* 0x0001e20008040000 */
[----:B------:R-:W-:-:S03]  /*0160*/  UIADD3.X UR15, URZ, UR5, URZ, UP4, !UPT ;  /* 0x000000053f0f7290 */ /* 0x000fc6000a7fe43f */
[----:B------:R0:W-:Y:S01]  /*0170*/  UTMACCTL.PF [UR8] ;  /* 0x00000000080079b9 */ /* 0x0001e20008040000 */
[----:B------:R-:W-:Y:S01]  /*0180*/  UIADD3.X UR5, URZ, UR5, URZ, UP5, !UPT ;  /* 0x000000053f057290 */ /* 0x000fe2000affe43f */
[----:B------:R0:W-:Y:S02]  /*0190*/  UTMACCTL.PF [UR10] ;  /* 0x000000000a0079b9 */ /* 0x0001e40008040000 */
[----:B------:R0:W-:Y:S02]  /*01a0*/  UTMACCTL.PF [UR12] ;  /* 0x000000000c0079b9 */ /* 0x0001e40008040000 */
[----:B------:R0:W-:Y:S04]  /*01b0*/  UTMACCTL.PF [UR14] ;  /* 0x000000000e0079b9 */ /* 0x0001e80008040000 */
[----:B------:R0:W-:Y:S02]  /*01c0*/  UTMACCTL.PF [UR4] ;  /* 0x00000000040079b9 */ /* 0x0001e40008040000 */
[----:B0-----:R-:W-:Y:S01]  /*01d0*/  NOP ;  /* 0x0000000000007918 */ /* 0x001fe20000000000 */
.L_x_949:
[----:B------:R-:W-:Y:S05]  /*01e0*/  BSYNC B0 ;  /* 0x0000000000007941 */ /* 0x000fea0003800000 */
.L_x_948:
        /* <DEDUP_REMOVED lines=43> */
.L_x_950:
        /* <DEDUP_REMOVED lines=22> */
.L_x_951:
        /* <DEDUP_REMOVED lines=18> */
.L_x_952:
        /* <DEDUP_REMOVED lines=22> */
.L_x_953:
        /* <DEDUP_REMOVED lines=22> */
.L_x_954:
[----:B0-----:R-:W-:Y:S01]  /*09e0*/  UMOV UR4, 0x1 ;  /* 0x0000000100047882 */ /* 0x001fe20000000000 */
[----:B------:R-:W-:Y:S01]  /*09f0*/  PLOP3.LUT P0, PT, PT, PT, UP0, 0x80, 0x0 ;  /* 0x000000000000781c */ /* 0x000fe20003f0f008 */
[----:B------:R-:W-:Y:S01]  /*0a00*/  USEL UR4, UR4, 0x2, !UP0 ;  /* 0x0000000204047887 */ /* 0x000fe2000c000000 */
[----:B------:R-:W-:Y:S01]  /*0a10*/  NOP ;  /* 0x0000000000007918 */ /* 0x000fe20000000000 */
[----:B------:R-:W-:Y:S01]  /*0a20*/  ULDC.64 UR60, c[0x0][0x208] ;  /* 0x00008200003c7ab9 */ /* 0x000fe20000000a00 */
[----:B------:R-:W-:Y:S03]  /*0a30*/  BSSY B7, `(.L_x_955) ;  /* 0x000161e000077945 */ /* 0x000fe60003800000 */
[----:B------:R-:W-:-:S05]  /*0a40*/  IMAD.U32 R2, RZ, RZ, UR4 ;  /* 0x00000004ff027e24 */ /* 0x000fca000f8e00ff */
[----:B------:R0:W-:Y:S01]  /*0a50*/  STL [R1+0x98], R2 ;  /* 0x0000980201007387 */ /* 0x0001e20000100800 */
[----:B-123--:R-:W-:Y:S06]  /*0a60*/  BAR.SYNC.DEFER_BLOCKING 0x0 ;  /* 0x0000000000007b1d */ /* 0x00efec0000010000 */
[----:B------:R-:W-:Y:S05]  /*0a70*/  @!P0 BRA `(.L_x_956) ;  /* 0x0000010800748947 */ /* 0x000fea0003800000 */
.L_x_957:
        /* <DEDUP_REMOVED lines=8> */
[----:B--2---:R-:W-:-:S06]  /*0b00*/  ULEA UR4, UR5, UR4, 0x18 ;  /* 0x0000000405047291 */ /* 0x004fcc000f8ec03f */
[----:B------:R-:W-:Y:S01]  /*0b10*/  IMAD.U32 R18, RZ, RZ, UR4 ;  /* 0x00000004ff127e24 */ /* 0x000fe2000f8e00ff */
[----:B-1----:R-:W-:Y:S01]  /*0b20*/  SHF.R.U32.HI R0, RZ, 0x7, R0 ;  /* 0x00000007ff007819 */ /* 0x002fe20000011600 */
[----:B------:R-:W-:-:S03]  /*0b30*/  ULDC UR4, c[0x0][0xd14] ;  /* 0x0003450000047ab9 */ /* 0x000fc60000000800 */
[----:B------:R-:W-:-:S13]  /*0b40*/  ISETP.NE.AND P0, PT, R0, 0x1, PT ;  /* 0x000000010000780c */ /* 0x000fda0003f05270 */
[----:B------:R-:W-:Y:S08]  /*0b50*/  @!P0 BAR.ARV 0x9, 0x100 ;  /* 0x0244000000008b1d */ /* 0x000ff00000002000 */
[----:B------:R-:W-:Y:S06]  /*0b60*/  BAR.SYNC.DEFER_BLOCKING 0x5, 0x120 ;  /* 0x0144800000007b1d */ /* 0x000fec0000010000 */
[----:B------:R-:W1:Y:S02]  /*0b70*/  LDS.128 R32, [R18+0x324d0] ;  /* 0x0324d00012207984 */ /* 0x000e640000000c00 */
[----:B------:R-:W-:Y:S06]  /*0b80*/  BAR.ARV 0x4, 0x120 ;  /* 0x0104800000007b1d */ /* 0x000fec0000002000 */
[----:B-1----:R-:W-:-:S13]  /*0b90*/  ISETP.GE.AND P0, PT, R35, UR4, PT ;  /* 0x0000000423007c0c */ /* 0x002fda000bf06270 */
[----:B------:R-:W-:Y:S05]  /*0ba0*/  @P0 BRA `(.L_x_958) ;  /* 0x0000016000180947 */ /* 0x000fea0003800000 */
[----:B------:R-:W2:Y:S01]  /*0bb0*/  LDL R3, [R1+0x98] ;  /* 0x0000980001037983 */ /* 0x000ea20000100800 */
[----:B------:R-:W-:Y:S01]  /*0bc0*/  CS2R R22, SRZ ;  /* 0x0000000000167805 */ /* 0x000fe2000001ff00 */
[----:B------:R-:W-:Y:S01]  /*0bd0*/  IMAD.MOV.U32 R200, RZ, RZ, RZ ;  /* 0x000000ffffc87224 */ /* 0x000fe200078e00ff */
[----:B0-----:R-:W0:Y:S01]  /*0be0*/  S2R R2, SR_TID.X ;  /* 0x0000000000027919 */ /* 0x001e220000002100 */
[----:B------:R-:W-:Y:S02]  /*0bf0*/  IMAD.MOV.U32 R235, RZ, RZ, RZ ;  /* 0x000000ffffeb7224 */ /* 0x000fe400078e00ff */
[----:B0-----:R-:W-:-:S05]  /*0c00*/  VIADD R11, R2, 0xffffff80 ;  /* 0xffffff80020b7836 */ /* 0x001fca0000000000 */
[----:B------:R-:W-:-:S04]  /*0c10*/  SHF.R.S32.HI R0, RZ, 0x1f, R11 ;  /* 0x0000001fff007819 */ /* 0x000fc8000001140b */
[CC--:B------:R-:W-:Y:S02]  /*0c20*/  LEA.HI R2, R0.reuse, R11.reuse, RZ, 0x7 ;  /* 0x0000000b00027211 */ /* 0x0c0fe400078f38ff */
[----:B------:R-:W-:Y:S02]  /*0c30*/  LEA.HI R228, R0, R11, RZ, 0x5 ;  /* 0x0000000b00e47211 */ /* 0x000fe400078f28ff */
[----:B------:R-:W-:Y:S02]  /*0c40*/  SHF.R.S32.HI R12, RZ, 0x7, R2 ;  /* 0x00000007ff0c7819 */ /* 0x000fe40000011402 */
[----:B------:R-:W-:Y:S02]  /*0c50*/  SHF.R.S32.HI R228, RZ, 0x5, R228 ;  /* 0x00000005ffe47819 */ /* 0x000fe400000114e4 */
[----:B--2---:R-:W-:Y:S02]  /*0c60*/  R2UR UR4, R3 ;  /* 0x00000000030472ca */ /* 0x004fe400000e0000 */
[----:B------:R-:W-:-:S02]  /*0c70*/  LOP3.LUT R3, R2, 0xffffff80, RZ, 0xc0, !PT ;  /* 0xffffff8002037812 */ /* 0x000fc400078ec0ff */
[----:B------:R-:W-:Y:S02]  /*0c80*/  LEA.HI R2, R2, R12, RZ, 0x1 ;  /* 0x0000000c02027211 */ /* 0x000fe400078f08ff */
[----:B------:R-:W-:Y:S02]  /*0c90*/  IADD3 R10, R11, -R3, RZ ;  /* 0x800000030b0a7210 */ /* 0x000fe40007ffe0ff */
[----:B------:R-:W-:Y:S02]  /*0ca0*/  LOP3.LUT R2, R2, 0x3fffffe, RZ, 0xc0, !PT ;  /* 0x03fffffe02027812 */ /* 0x000fe400078ec0ff */
[----:B------:R-:W-:-:S03]  /*0cb0*/  SHF.R.S32.HI R5, RZ, 0x1f, R10 ;  /* 0x0000001fff057819 */ /* 0x000fc6000001140a */
[----:B------:R-:W-:Y:S01]  /*0cc0*/  ULOP3.LUT UR4, UR4, 0x1, URZ, 0xfc, !UPT ;  /* 0x0000000104047892 */ /* 0x000fe2000f8efc3f */
[CC--:B------:R-:W-:Y:S01]  /*0cd0*/  LEA.HI R7, R5.reuse, R10.reuse, RZ, 0x2 ;  /* 0x0000000a05077211 */ /* 0x0c0fe200078f10ff */
[----:B------:R-:W-:Y:S01]  /*0ce0*/  IMAD.IADD R2, R12, 0x1, -R2 ;  /* 0x000000010c027824 */ /* 0x000fe200078e0a02 */
[----:B------:R-:W-:Y:S02]  /*0cf0*/  LEA.HI R8, R5, R10, RZ, 0x5 ;  /* 0x0000000a05087211 */ /* 0x000fe400078f28ff */
[--C-:B------:R-:W-:Y:S02]  /*0d00*/  SHF.R.S32.HI R4, RZ, 0x2, R7.reuse ;  /* 0x00000002ff047819 */ /* 0x100fe40000011407 */
[----:B------:R-:W-:Y:S02]  /*0d10*/  SHF.R.S32.HI R3, RZ, 0x1f, R7 ;  /* 0x0000001fff037819 */ /* 0x000fe40000011407 */
[----:B------:R-:W-:Y:S02]  /*0d20*/  SHF.R.S32.HI R8, RZ, 0x5, R8 ;  /* 0x00000005ff087819 */ /* 0x000fe40000011408 */
[----:B------:R-:W-:-:S02]  /*0d30*/  LEA.HI R6, R3, R4, RZ, 0x3 ;  /* 0x0000000403067211 */ /* 0x000fc400078f18ff */
[----:B------:R-:W-:Y:S02]  /*0d40*/  LEA.HI R3, R0, R11, RZ, 0x4 ;  /* 0x0000000b00037211 */ /* 0x000fe400078f20ff */
[----:B------:R-:W-:Y:S02]  /*0d50*/  LOP3.LUT R9, R6, 0xfffffff8, RZ, 0xc0, !PT ;  /* 0xfffffff806097812 */ /* 0x000fe400078ec0ff */
[----:B------:R-:W-:Y:S02]  /*0d60*/  SHF.R.S32.HI R6, RZ, 0x4, R3 ;  /* 0x00000004ff067819 */ /* 0x000fe40000011403 */
[----:B------:R-:W-:Y:S01]  /*0d70*/  LOP3.LUT R7, R7, 0x7ffffffc, RZ, 0xc0, !PT ;  /* 0x7ffffffc07077812 */ /* 0x000fe200078ec0ff */
[----:B------:R-:W-:Y:S01]  /*0d80*/  IMAD.IADD R9, R4, 0x1, -R9 ;  /* 0x0000000104097824 */ /* 0x000fe200078e0a09 */
[C---:B------:R-:W-:Y:S02]  /*0d90*/  LOP3.LUT R4, R3.reuse, 0x3fffff0, RZ, 0xc0, !PT ;  /* 0x03fffff003047812 */ /* 0x040fe400078ec0ff */
[----:B------:R-:W-:-:S02]  /*0da0*/  LEA.HI R3, R3, R6, RZ, 0x1 ;  /* 0x0000000603037211 */ /* 0x000fc400078f08ff */
[----:B------:R-:W-:Y:S02]  /*0db0*/  LEA R9, R8, R9, 0x4 ;  /* 0x0000000908097211 */ /* 0x000fe400078e20ff */
[----:B------:R-:W-:Y:S01]  /*0dc0*/  LOP3.LUT R5, R3, 0x1ffffffe, RZ, 0xc0, !PT ;  /* 0x1ffffffe03057812 */ /* 0x000fe200078ec0ff */
[----:B------:R-:W-:Y:S02]  /*0dd0*/  IMAD.IADD R3, R11, 0x1, -R4 ;  /* 0x000000010b037824 */ /* 0x000fe400078e0a04 */
[----:B------:R-:W-:Y:S02]  /*0de0*/  IMAD R2, R2, 0x40, R9 ;  /* 0x0000004002027824 */ /* 0x000fe400078e0209 */
[----:B------:R-:W-:Y:S01]  /*0df0*/  IMAD R4, R228, 0x10, R3 ;  /* 0x00000010e4047824 */ /* 0x000fe200078e0203 */
[-C--:B------:R-:W-:Y:S01]  /*0e00*/  LEA.HI R3, R0, R11.reuse, RZ, 0x2 ;  /* 0x0000000b00037211 */ /* 0x080fe200078f10ff */
[----:B------:R-:W-:Y:S01]  /*0e10*/  IMAD.IADD R5, R6, 0x1, -R5 ;  /* 0x0000000106057824 */ /* 0x000fe200078e0a05 */
[----:B------:R0:W-:Y:S01]  /*0e20*/  STL [R1+0x90], R2 ;  /* 0x0000900201007387 */ /* 0x0001e20000100800 */
[----:B------:R-:W-:-:S02]  /*0e30*/  LEA.HI R0, R0, R11, RZ, 0x3 ;  /* 0x0000000b00007211 */ /* 0x000fc400078f18ff */
[----:B------:R-:W-:Y:S01]  /*0e40*/  SHF.R.S32.HI R19, RZ, 0x2, R3 ;  /* 0x00000002ff137819 */ /* 0x000fe20000011403 */
[----:B------:R-:W-:Y:S01]  /*0e50*/  IMAD R5, R4, 0x8, R5 ;  /* 0x0000000804057824 */ /* 0x000fe200078e0205 */
[----:B------:R-:W-:Y:S02]  /*0e60*/  MOV R4, UR4 ;  /* 0x0000000400047c02 */ /* 0x000fe40008000f00 */
[----:B------:R-:W-:Y:S01]  /*0e70*/  SHF.R.S32.HI R6, RZ, 0x1f, R3 ;  /* 0x0000001fff067819 */ /* 0x000fe20000011403 */
[----:B------:R-:W-:Y:S01]  /*0e80*/  VIADD R234, R19, 0x40 ;  /* 0x0000004013ea7836 */ /* 0x000fe20000000000 */
[----:B------:R-:W-:Y:S01]  /*0e90*/  SHF.R.S32.HI R226, RZ, 0x3, R0 ;  /* 0x00000003ffe27819 */ /* 0x000fe20000011400 */
[----:B------:R1:W-:Y:S01]  /*0ea0*/  STL [R1+0x7c], R4 ;  /* 0x00007c0401007387 */ /* 0x0003e20000100800 */
[----:B------:R-:W-:Y:S01]  /*0eb0*/  LOP3.LUT R0, R0, 0x1ffffff8, RZ, 0xc0, !PT ;  /* 0x1ffffff800007812 */ /* 0x000fe200078ec0ff */
[----:B------:R-:W-:Y:S01]  /*0ec0*/  IMAD.SHL.U32 R224, R234, 0x40, RZ ;  /* 0x00000040eae07824 */ /* 0x000fe200078e00ff */
[----:B------:R-:W-:Y:S01]  /*0ed0*/  LEA.HI R6, R6, R19, RZ, 0x3 ;  /* 0x0000001306067211 */ /* 0x000fe200078f18ff */
[----:B0-----:R-:W-:Y:S01]  /*0ee0*/  IMAD.MOV.U32 R2, RZ, RZ, RZ ;  /* 0x000000ffff027224 */ /* 0x001fe200078e00ff */
[----:B------:R-:W-:Y:S01]  /*0ef0*/  SHF.R.S32.HI R237, RZ, 0x1f, R19 ;  /* 0x0000001fffed7819 */ /* 0x000fe20000011413 */
[----:B------:R-:W-:Y:S01]  /*0f00*/  IMAD.IADD R0, R11, 0x1, -R0 ;  /* 0x000000010b007824 */ /* 0x000fe200078e0a00 */
[----:B------:R-:W-:-:S02]  /*0f10*/  LOP3.LUT R224, R224, 0x1c0, RZ, 0xc0, !PT ;  /* 0x000001c0e0e07812 */ /* 0x000fc400078ec0ff */
[----:B------:R-:W-:Y:S01]  /*0f20*/  LOP3.LUT R6, R6, 0xfffffff8, RZ, 0xc0, !PT ;  /* 0xfffffff806067812 */ /* 0x000fe200078ec0ff */
[----:B------:R-:W-:Y:S01]  /*0f30*/  IMAD.SHL.U32 R201, R0, 0x8, RZ ;  /* 0x0000000800c97824 */ /* 0x000fe200078e00ff */
[----:B-1----:R-:W-:Y:S02]  /*0f40*/  LOP3.LUT R4, R3, 0xfffffffc, RZ, 0xc0, !PT ;  /* 0xfffffffc03047812 */ /* 0x002fe400078ec0ff */
[----:B------:R-:W-:Y:S02]  /*0f50*/  SHF.R.S32.HI R3, RZ, 0x1f, R234 ;  /* 0x0000001fff037819 */ /* 0x000fe400000114ea */
[----:B------:R-:W-:Y:S02]  /*0f60*/  IADD3 R4, R11, -R4, RZ ;  /* 0x800000040b047210 */ /* 0x000fe40007ffe0ff */
[----:B------:R-:W-:Y:S02]  /*0f70*/  LEA.HI R3, R3, R234, RZ, 0x3 ;  /* 0x000000ea03037211 */ /* 0x000fe400078f18ff */
[----:B------:R-:W-:Y:S01]  /*0f80*/  SHF.R.U32.HI R8, RZ, 0x3, R224 ;  /* 0x00000003ff087819 */ /* 0x000fe200000116e0 */
[----:B------:R-:W-:Y:S01]  /*0f90*/  IMAD.SHL.U32 R16, R4, 0x8, RZ ;  /* 0x0000000804107824 */ /* 0x000fe200078e00ff */
[----:B------:R-:W-:Y:S01]  /*0fa0*/  IADD3 R0, R19, -R6, RZ ;  /* 0x8000000613007210 */ /* 0x000fe20007ffe0ff */
[----:B------:R-:W-:-:S02]  /*0fb0*/  IMAD.SHL.U32 R3, R3, 0x40, RZ ;  /* 0x0000004003037824 */ /* 0x000fc400078e00ff */
[----:B------:R-:W-:Y:S01]  /*0fc0*/  IMAD.IADD R6, R10, 0x1, -R7 ;  /* 0x000000010a067824 */ /* 0x000fe200078e0a07 */
[--C-:B------:R-:W-:Y:S01]  /*0fd0*/  LOP3.LUT R4, R224, 0x38, R16.reuse, 0xf8, !PT ;  /* 0x00000038e0047812 */ /* 0x100fe200078ef810 */
[----:B------:R0:W-:Y:S01]  /*0fe0*/  STL [R1+0x80], R0 ;  /* 0x0000800001007387 */ /* 0x0001e20000100800 */
[----:B------:R-:W-:Y:S02]  /*0ff0*/  LOP3.LUT R229, R3, 0xfffffe00, RZ, 0xc0, !PT ;  /* 0xfffffe0003e57812 */ /* 0x000fe400078ec0ff */
[----:B------:R-:W-:Y:S01]  /*1000*/  SHF.R.S32.HI R17, RZ, 0x1f, R16 ;  /* 0x0000001fff117819 */ /* 0x000fe20000011410 */
[----:B------:R1:W-:Y:S01]  /*1010*/  STL [R1+0x8c], R6 ;  /* 0x00008c0601007387 */ /* 0x0003e20000100800 */
[----:B------:R-:W-:Y:S01]  /*1020*/  LOP3.LUT R3, R229, R4, R8, 0xf6, !PT ;  /* 0x00000004e5037212 */ /* 0x000fe200078ef608 */
[----:B------:R-:W-:-:S04]  /*1030*/  IMAD.SHL.U32 R4, R5, 0x8, RZ ;  /* 0x0000000805047824 */ /* 0x000fc800078e00ff */
[----:B0-----:R-:W-:-:S05]  /*1040*/  IMAD R0, R3, 0x2, R18 ;  /* 0x0000000203007824 */ /* 0x001fca00078e0212 */
[----:B------:R1:W-:Y:S04]  /*1050*/  STL [R1+0x88], R0 ;  /* 0x0000880001007387 */ /* 0x0003e80000100800 */
[----:B------:R1:W-:Y:S02]  /*1060*/  STL [R1+0x94], R4 ;  /* 0x0000940401007387 */ /* 0x0003e40000100800 */
.L_x_1093:
[----:B01---5:R-:W0:Y:S02]  /*1070*/  LDC.64 R4, c[0x0][0xd60] ;  /* 0x00035800ff047b82 */ /* 0x023e240000000a00 */
[----:B0-----:R-:W-:-:S05]  /*1080*/  IMAD.WIDE R4, R35, 0x4, R4 ;  /* 0x0000000423047825 */ /* 0x001fca00078e0204 */
[----:B--2---:R-:W2:Y:S01]  /*1090*/  LDG.E R233, desc[UR60][R4.64] ;  /* 0x0000003c04e97981 */ /* 0x004ea2000c1e1900 */
[----:B------:R-:W-:Y:S05]  /*10a0*/  YIELD ;  /* 0x0000000000007946 */ /* 0x000fea0003800000 */
[----:B------:R-:W-:Y:S01]  /*10b0*/  ULDC.64 UR4, c[0x0][0xb20] ;  /* 0x0002c80000047ab9 */ /* 0x000fe20000000a00 */
[----:B------:R-:W-:Y:S01]  /*10c0*/  ULDC.64 UR6, c[0x0][0xb00] ;  /* 0x0002c00000067ab9 */ /* 0x000fe20000000a00 */
[----:B------:R-:W-:Y:S01]  /*10d0*/  ISETP.NE.U32.AND P1, PT, RZ, UR4, PT ;  /* 0x00000004ff007c0c */ /* 0x000fe2000bf25070 */
[----:B------:R-:W-:Y:S01]  /*10e0*/  IMAD.MOV.U32 R35, RZ, RZ, RZ ;  /* 0x000000ffff237224 */ /* 0x000fe200078e00ff */
[----:B------:R-:W-:-:S02]  /*10f0*/  ISETP.NE.U32.AND P0, PT, RZ, UR6, PT ;  /* 0x00000006ff007c0c */ /* 0x000fc4000bf05070 */
[----:B------:R-:W-:Y:S02]  /*1100*/  ISETP.NE.AND.EX P1, PT, RZ, UR5, PT, P1 ;  /* 0x00000005ff007c0c */ /* 0x000fe4000bf25310 */
[----:B------:R-:W-:Y:S02]  /*1110*/  MOV R3, RZ ;  /* 0x000000ff00037202 */ /* 0x000fe40000000f00 */
[----:B------:R-:W-:Y:S02]  /*1120*/  ISETP.NE.AND.EX P0, PT, RZ, UR7, PT, P0 ;  /* 0x00000007ff007c0c */ /* 0x000fe4000bf05300 */
[----:B--2---:R-:W-:Y:S01]  /*1130*/  SHF.R.S32.HI R0, RZ, 0x1f, R233 ;  /* 0x0000001fff007819 */ /* 0x004fe200000114e9 */
[----:B------:R-:W-:-:S06]  /*1140*/  IMAD.SHL.U32 R231, R233, 0x4, RZ ;  /* 0x00000004e9e77824 */ /* 0x000fcc00078e00ff */
[C---:B---3--:R-:W-:Y:S02]  /*1150*/  @P1 LEA R6, P2, R233.reuse, UR4, 0x2 ;  /* 0x00000004e9061c11 */ /* 0x048fe4000f8410ff */
[C-C-:B------:R-:W-:Y:S01]  /*1160*/  SHF.L.U64.HI R232, R233.reuse, 0x2, R0.reuse ;  /* 0x00000002e9e87819 */ /* 0x140fe20000010200 */
[----:B------:R0:W-:Y:S01]  /*1170*/  STL [R1+0x84], R0 ;  /* 0x0000840001007387 */ /* 0x0001e20000100800 */
[----:B------:R-:W-:Y:S01]  /*1180*/  @P1 LEA.HI.X R7, R233, UR5, R0, 0x2, P2 ;  /* 0x00000005e9071c11 */ /* 0x000fe200090f1400 */
[----:B------:R-:W-:Y:S01]  /*1190*/  ULDC.64 UR4, c[0x0][0xb10] ;  /* 0x0002c40000047ab9 */ /* 0x000fe20000000a00 */
[----:B------:R-:W-:Y:S02]  /*11a0*/  IADD3 R8, P3, R231, UR6, RZ ;  /* 0x00000006e7087c10 */ /* 0x000fe4000ff7e0ff */
[----:B------:R-:W-:Y:S01]  /*11b0*/  ISETP.NE.U32.AND P2, PT, RZ, UR4, PT ;  /* 0x00000004ff007c0c */ /* 0x000fe2000bf45070 */
[----:B------:R0:W5:Y:S01]  /*11c0*/  @P1 LDG.E R3, desc[UR60][R6.64] ;  /* 0x0000003c06031981 */ /* 0x000162000c1e1900 */
[----:B------:R-:W-:-:S02]  /*11d0*/  IADD3.X R9, R232, UR7, RZ, P3, !PT ;  /* 0x00000007e8097c10 */ /* 0x000fc40009ffe4ff */
[----:B------:R-:W-:-:S03]  /*11e0*/  ISETP.NE.AND.EX P2, PT, RZ, UR5, PT, P2 ;  /* 0x00000005ff007c0c */ /* 0x000fc6000bf45320 */
[----:B------:R0:W5:Y:S10]  /*11f0*/  @P0 LDG.E R35, desc[UR60][R8.64] ;  /* 0x0000003c08230981 */ /* 0x000174000c1e1900 */
[----:B------:R-:W-:Y:S01]  /*1200*/  @P2 IADD3 R4, P1, R231, UR4, RZ ;  /* 0x00000004e7042c10 */ /* 0x000fe2000ff3e0ff */
[----:B------:R-:W-:-:S02]  /*1210*/  ULDC UR4, c[0x0][0x288] ;  /* 0x0000a20000047ab9 */ /* 0x000fc40000000800 */
[----:B------:R-:W-:Y:S01]  /*1220*/  IMAD.U32 R99, RZ, RZ, UR4 ;  /* 0x00000004ff637e24 */ /* 0x000fe2000f8e00ff */
[----:B------:R-:W-:Y:S01]  /*1230*/  @P2 IADD3.X R5, R232, UR5, RZ, P1, !PT ;  /* 0x00000005e8052c10 */ /* 0x000fe20008ffe4ff */
[----:B------:R-:W-:-:S04]  /*1240*/  ULDC.64 UR4, c[0x0][0x3f8] ;  /* 0x0000fe0000047ab9 */ /* 0x000fc80000000a00 */
        /* <DEDUP_REMOVED lines=8> */
[----:B------:R-:W-:Y:S01]  /*12d0*/  IMAD.U32 R29, RZ, RZ, UR5 ;  /* 0x00000005ff1d7e24 */ /* 0x000fe2000f8e00ff */
[----:B------:R-:W-:Y:S01]  /*12e0*/  MOV R30, UR4 ;  /* 0x00000004001e7c02 */ /* 0x000fe20008000f00 */
[----:B------:R-:W-:Y:S01]  /*12f0*/  IMAD.MOV.U32 R31, RZ, RZ, R233 ;  /* 0x000000ffff1f7224 */ /* 0x000fe200078e00e9 */
[----:B0---4-:R-:W-:Y:S06]  /*1300*/  @P2 BRA `(.L_x_959) ;  /* 0x0000000000242947 */ /* 0x011fec0003800000 */
        /* <DEDUP_REMOVED lines=9> */
.L_x_959:
[----:B------:R-:W-:Y:S01]  /*13a0*/  ULDC.64 UR4, c[0x0][0xb18] ;  /* 0x0002c60000047ab9 */ /* 0x000fe20000000a00 */
[----:B------:R-:W-:Y:S01]  /*13b0*/  IMAD.MOV.U32 R236, RZ, RZ, R33 ;  /* 0x000000ffffec7224 */ /* 0x000fe200078e0021 */
[----:B------:R-:W-:Y:S01]  /*13c0*/  ISETP.NE.U32.AND P1, PT, RZ, UR4, PT ;  /* 0x00000004ff007c0c */ /* 0x000fe2000bf25070 */
[----:B------:R-:W-:-:S03]  /*13d0*/  IMAD.MOV.U32 R230, RZ, RZ, R34 ;  /* 0x000000ffffe67224 */ /* 0x000fc600078e0022 */
[----:B------:R-:W-:-:S13]  /*13e0*/  ISETP.NE.AND.EX P1, PT, RZ, UR5, PT, P1 ;  /* 0x00000005ff007c0c */ /* 0x000fda000bf25310 */
[----:B------:R-:W-:Y:S05]  /*13f0*/  @!P1 BRA `(.L_x_960) ;  /* 0x0000000000109947 */ /* 0x000fea0003800000 */
[----:B------:R-:W-:-:S04]  /*1400*/  IADD3 R4, P0, R231, UR4, RZ ;  /* 0x00000004e7047c10 */ /* 0x000fc8000ff1e0ff */
[----:B------:R-:W-:-:S05]  /*1410*/  IADD3.X R5, R232, UR5, RZ, P0, !PT ;  /* 0x00000005e8057c10 */ /* 0x000fca00087fe4ff */
[----:B------:R0:W5:Y:S01]  /*1420*/  LDG.E R30, desc[UR60][R4.64] ;  /* 0x0000003c041e7981 */ /* 0x000162000c1e1900 */
[----:B------:R-:W-:Y:S05]  /*1430*/  BRA `(.L_x_961) ;  /* 0x0000000000107947 */ /* 0x000fea0003800000 */
.L_x_960:
[----:B------:R-:W-:Y:S05]  /*1440*/  @!P0 BRA `(.L_x_961) ;  /* 0x00000000000c8947 */ /* 0x000fea0003800000 */
[----:B------:R-:W2:Y:S04]  /*1450*/  LDG.E R5, desc[UR60][R8.64] ;  /* 0x0000003c08057981 */ /* 0x000ea8000c1e1900 */
[----:B------:R-:W2:Y:S02]  /*1460*/  LDG.E R30, desc[UR60][R8.64+0x4] ;  /* 0x0000043c081e7981 */ /* 0x000ea4000c1e1900 */
[----:B--2---:R-:W-:-:S07]  /*1470*/  IMAD.IADD R30, R30, 0x1, -R5 ;  /* 0x000000011e1e7824 */ /* 0x004fce00078e0a05 */
.L_x_961:
        /* <DEDUP_REMOVED lines=8> */
[----:B------:R0:W2:Y:S01]  /*1500*/  @P0 LDG.E R9, desc[UR60][R4.64+0x4] ;  /* 0x0000043c04090981 */ /* 0x0000a2000c1e1900 */
[----:B------:R-:W-:Y:S02]  /*1510*/  ISETP.NE.U32.AND P1, PT, RZ, UR4, PT ;  /* 0x00000004ff007c0c */ /* 0x000fe4000bf25070 */
[----:B------:R-:W-:Y:S02]  /*1520*/  MOV R28, R30 ;  /* 0x0000001e001c7202 */ /* 0x000fe40000000f00 */
[----:B------:R-:W-:Y:S02]  /*1530*/  ISETP.NE.AND.EX P1, PT, RZ, UR5, PT, P1 ;  /* 0x00000005ff007c0c */ /* 0x000fe4000bf25310 */
[----:B0-----:R-:W-:-:S04]  /*1540*/  IADD3 R4, -R8, RZ, RZ ;  /* 0x000000ff08047210 */ /* 0x001fc80007ffe1ff */
[----:B------:R-:W-:-:S07]  /*1550*/  VIMNMX R4, RZ, R4, !PT ;  /* 0x00000004ff047248 */ /* 0x000fce0007fe0100 */
[----:B------:R-:W-:-:S04]  /*1560*/  @P1 IADD3 R6, P2, R231, UR4, RZ ;  /* 0x00000004e7061c10 */ /* 0x000fc8000ff5e0ff */
[----:B------:R-:W-:-:S05]  /*1570*/  @P1 IADD3.X R7, R232, UR5, RZ, P2, !PT ;  /* 0x00000005e8071c10 */ /* 0x000fca00097fe4ff */
[----:B------:R0:W5:Y:S01]  /*1580*/  @P1 LDG.E R28, desc[UR60][R6.64] ;  /* 0x0000003c061c1981 */ /* 0x000162000c1e1900 */
[----:B--2---:R-:W-:-:S04]  /*1590*/  @P0 IMAD.IADD R29, R9, 0x1, -R0 ;  /* 0x00000001091d0824 */ /* 0x004fc800078e0a00 */
        /* <DEDUP_REMOVED lines=9> */
[----:B------:R-:W-:-:S05]  /*1630*/  SHF.R.U32.HI R27, RZ, 0x6, R5 ;  /* 0x00000006ff1b7819 */ /* 0x000fca0000011605 */
[----:B------:R-:W-:Y:S02]  /*1640*/  IMAD.MOV.U32 R26, RZ, RZ, R27 ;  /* 0x000000ffff1a7224 */ /* 0x000fe400078e001b */
        /* <DEDUP_REMOVED lines=16> */
[----:B------:R-:W-:Y:S01]  /*1750*/  MOV R5, UR5 ;  /* 0x0000000500057c02 */ /* 0x000fe20008000f00 */
[----:B------:R-:W-:Y:S01]  /*1760*/  ULDC.64 UR4, c[0x4][0x20] ;  /* 0x0100080000047ab9 */ /* 0x000fe20000000a00 */
[----:B------:R-:W-:Y:S01]  /*1770*/  IMAD.U32 R6, RZ, RZ, UR6 ;  /* 0x00000006ff067e24 */ /* 0x000fe2000f8e00ff */
[----:B------:R-:W-:Y:S01]  /*1780*/  MOV R8, 0x70 ;  /* 0x0000007000087802 */ /* 0x000fe20000000f00 */
[----:B------:R-:W-:Y:S02]  /*1790*/  IMAD.U32 R7, RZ, RZ, UR7 ;  /* 0x00000007ff077e24 */ /* 0x000fe4000f8e00ff */
[----:B------:R-:W-:-:S02]  /*17a0*/  IMAD.U32 R10, RZ, RZ, UR4 ;  /* 0x00000004ff0a7e24 */ /* 0x000fc4000f8e00ff */
[----:B------:R-:W-:Y:S02]  /*17b0*/  IMAD.U32 R11, RZ, RZ, UR5 ;  /* 0x00000005ff0b7e24 */ /* 0x000fe4000f8e00ff */
[----:B------:R-:W-:Y:S02]  /*17c0*/  IMAD.MOV.U32 R12, RZ, RZ, 0x1 ;  /* 0x00000001ff0c7424 */ /* 0x000fe400078e00ff */
[----:B0-----:R-:W-:-:S07]  /*17d0*/  IMAD.MOV.U32 R13, RZ, RZ, RZ ;  /* 0x000000ffff0d7224 */ /* 0x001fce00078e00ff */
[----:B------:R-:W-:-:S07]  /*17e0*/  LEPC R20, `(.L_x_964) ;  /* 0x000000001014794e */ /* 0x000fce0000000000 */
[----:B-1---5:R-:W-:Y:S05]  /*17f0*/  CALL.ABS.NOINC R14 ;  /* 0x000000000e007343 */ /* 0x022fea0003c00000 */
.L_x_964:
[----:B------:R-:W-:Y:S05]  /*1800*/  BSYNC B6 ;  /* 0x0000000000067941 */ /* 0x000fea0003800000 */
.L_x_963:
        /* <DEDUP_REMOVED lines=20> */
.L_x_966:
[----:B------:R-:W-:Y:S05]  /*1950*/  BSYNC B6 ;  /* 0x0000000000067941 */ /* 0x000fea0003800000 */
.L_x_965:
[----:B------:R-:W-:Y:S01]  /*1960*/  ULDC.64 UR4, c[0x0][0xaf0] ;  /* 0x0002bc0000047ab9 */ /* 0x000fe20000000a00 */
[----:B------:R-:W2:Y:S01]  /*1970*/  LDL R48, [R1+0x80] ;  /* 0x0000800001307983 */ /* 0x000ea20000100800 */
[----:B------:R-:W-:Y:S01]  /*1980*/  ISETP.NE.U32.AND P0, PT, RZ, UR4, PT ;  /* 0x00000004ff007c0c */ /* 0x000fe2000bf05070 */
[----:B------:R-:W0:Y:S08]  /*1990*/  LDC R0, c[0x0][0x428] ;  /* 0x00010a00ff007b82 */ /* 0x000e300000000800 */
[----:B------:R-:W1:Y:S01]  /*19a0*/  LDC.64 R12, c[0x0][0x2f0] ;  /* 0x0000bc00ff0c7b82 */ /* 0x000e620000000a00 */
[----:B------:R-:W-:Y:S01]  /*19b0*/  ISETP.NE.AND.EX P0, PT, RZ, UR5, PT, P0 ;  /* 0x00000005ff007c0c */ /* 0x000fe2000bf05300 */
[----:B------:R-:W3:Y:S01]  /*19c0*/  S2R R36, SR_TID.X ;  /* 0x0000000000247919 */ /* 0x000ee20000002100 */
[----:B------:R-:W-:Y:S01]  /*19d0*/  IMAD.IADD R72, R35, 0x1, R30 ;  /* 0x0000000123487824 */ /* 0x000fe200078e021e */
[----:B------:R-:W-:-:S04]  /*19e0*/  ULDC.64 UR6, c[0x0][0xb00] ;  /* 0x0002c00000067ab9 */ /* 0x000fc80000000a00 */
[----:B------:R-:W4:Y:S06]  /*19f0*/  LDC R97, c[0x0][0x3d4] ;  /* 0x0000f500ff617b82 */ /* 0x000f2c0000000800 */
[----:B------:R-:W-:Y:S02]  /*1a00*/  @P0 IADD3 R4, P1, R231, UR4, RZ ;  /* 0x00000004e7040c10 */ /* 0x000fe4000ff3e0ff */
[----:B------:R-:W4:Y:S02]  /*1a10*/  LDC.64 R64, c[0x0][0x3e8] ;  /* 0x0000fa00ff407b82 */ /* 0x000f240000000a00 */
[----:B------:R-:W-:Y:S01]  /*1a20*/  @P0 IADD3.X R5, R232, UR5, RZ, P1, !PT ;  /* 0x00000005e8050c10 */ /* 0x000fe20008ffe4ff */
[----:B------:R-:W-:-:S04]  /*1a30*/  ULDC.64 UR4, c[0x0][0x2f8] ;  /* 0x0000be0000047ab9 */ /* 0x000fc80000000a00 */
[----:B------:R3:W2:Y:S01]  /*1a40*/  @P0 LDG.E R31, desc[UR60][R4.64] ;  /* 0x0000003c041f0981 */ /* 0x0006a2000c1e1900 */
[----:B0-----:R-:W-:Y:S01]  /*1a50*/  ISETP.NE.AND P0, PT, R0, 0x1, PT ;  /* 0x000000010000780c */ /* 0x001fe20003f05270 */
[----:B------:R-:W0:Y:S01]  /*1a60*/  LDC.64 R70, c[0x0][0x3d8] ;  /* 0x0000f600ff467b82 */ /* 0x000e220000000a00 */
[----:B------:R-:W-:Y:S01]  /*1a70*/  SHF.R.S32.HI R44, RZ, 0x1f, R72 ;  /* 0x0000001fff2c7819 */ /* 0x000fe20000011448 */
[C---:B------:R-:W-:Y:S02]  /*1a80*/  VIADD R10, R16.reuse, 0xc0 ;  /* 0x000000c0100a7836 */ /* 0x040fe40000000000 */
[----:B------:R-:W-:Y:S02]  /*1a90*/  VIADD R11, R16, 0xe0 ;  /* 0x000000e0100b7836 */ /* 0x000fe40000000000 */
[-C--:B-1----:R-:W-:Y:S02]  /*1aa0*/  IMAD R6, R44, R12.reuse, RZ ;  /* 0x0000000c2c067224 */ /* 0x082fe400078e02ff */
[----:B---3--:R-:W-:Y:S01]  /*1ab0*/  IMAD.WIDE.U32 R4, R72, R12, RZ ;  /* 0x0000000c48047225 */ /* 0x008fe200078e00ff */
[----:B------:R-:W-:-:S03]  /*1ac0*/  SHF.R.U32.HI R46, RZ, 0x7, R36 ;  /* 0x00000007ff2e7819 */ /* 0x000fc60000011624 */
[----:B------:R-:W1:Y:S01]  /*1ad0*/  @P0 LDC R3, c[0x0][0x42c] ;  /* 0x00010b00ff030b82 */ /* 0x000e620000000800 */
[----:B------:R-:W-:Y:S01]  /*1ae0*/  ISETP.NE.AND P6, PT, R46, 0x1, PT ;  /* 0x000000012e00780c */ /* 0x000fe20003fc5270 */
[----:B------:R-:W-:-:S05]  /*1af0*/  VIADD R37, R36, 0xffffff80 ;  /* 0xffffff8024257836 */ /* 0x000fca0000000000 */
[----:B------:R-:W-:Y:S01]  /*1b00*/  SHF.R.S32.HI R36, RZ, 0x1f, R37 ;  /* 0x0000001fff247819 */ /* 0x000fe20000011425 */
[----:B------:R-:W3:Y:S03]  /*1b10*/  @P0 LDC R7, c[0x0][0x430] ;  /* 0x00010c00ff070b82 */ /* 0x000ee60000000800 */
[----:B------:R-:W-:-:S04]  /*1b20*/  LEA.HI R36, R36, R37, RZ, 0x2 ;  /* 0x0000002524247211 */ /* 0x000fc800078f10ff */
[----:B------:R-:W-:-:S05]  /*1b30*/  LOP3.LUT R36, R36, 0xfffffffc, RZ, 0xc0, !PT ;  /* 0xfffffffc24247812 */ /* 0x000fca00078ec0ff */
[----:B------:R-:W-:Y:S02]  /*1b40*/  IMAD.IADD R36, R37, 0x1, -R36 ;  /* 0x0000000125247824 */ /* 0x000fe400078e0a24 */
[----:B-1----:R-:W-:-:S04]  /*1b50*/  @P0 IMAD.HI.U32 R0, R34, R3, RZ ;  /* 0x0000000322000227 */ /* 0x002fc800078e00ff */
[----:B------:R-:W-:Y:S02]  /*1b60*/  IMAD R3, R72, R13, R6 ;  /* 0x0000000d48037224 */ /* 0x000fe400078e0206 */
[----:B------:R-:W-:Y:S01]  /*1b70*/  IMAD R6, R237, R12, RZ ;  /* 0x0000000ced067224 */ /* 0x000fe200078e02ff */
[----:B---3--:R-:W-:Y:S01]  /*1b80*/  @P0 SHF.R.U32.HI R34, RZ, R7, R0 ;  /* 0x00000007ff220219 */ /* 0x008fe20000011600 */
        /* <DEDUP_REMOVED lines=8> */
[----:B------:R-:W-:-:S04]  /*1c10*/  ULDC.64 UR4, c[0x0][0x300] ;  /* 0x0000c00000047ab9 */ /* 0x000fc80000000a00 */
[----:B------:R-:W-:Y:S01]  /*1c20*/  IADD3 R5, R5, R3, RZ ;  /* 0x0000000305057210 */ /* 0x000fe20007ffe0ff */
[----:B----4-:R-:W-:-:S04]  /*1c30*/  IMAD.WIDE.U32 R38, R19, R64, R16 ;  /* 0x0000004013267225 */ /* 0x010fc800078e0010 */
[----:B------:R-:W-:Y:S02]  /*1c40*/  IMAD.MOV.U32 R40, RZ, RZ, R38 ;  /* 0x000000ffff287224 */ /* 0x000fe400078e0026 */
[----:B------:R-:W-:Y:S02]  /*1c50*/  IMAD R79, R13, 0x60, RZ ;  /* 0x000000600d4f7824 */ /* 0x000fe400078e02ff */
[----:B------:R-:W-:Y:S01]  /*1c60*/  VIADD R100, R46, 0x8 ;  /* 0x000000082e647836 */ /* 0x000fe20000000000 */
[----:B------:R-:W-:Y:S01]  /*1c70*/  SHF.R.U32.HI R46, RZ, 0x3, R224 ;  /* 0x00000003ff2e7819 */ /* 0x000fe200000116e0 */
[----:B------:R-:W-:Y:S01]  /*1c80*/  IMAD.MOV.U32 R77, RZ, RZ, 0x20 ;  /* 0x00000020ff4d7424 */ /* 0x000fe200078e00ff */
[----:B0-----:R-:W-:Y:S01]  /*1c90*/  SHF.L.U64.HI R74, R70, 0x6, R71 ;  /* 0x00000006464a7819 */ /* 0x001fe20000010247 */
[----:B------:R-:W-:Y:S02]  /*1ca0*/  IMAD R49, R65, 0x60, RZ ;  /* 0x0000006041317824 */ /* 0x000fe400078e02ff */
[----:B------:R-:W-:-:S02]  /*1cb0*/  IMAD R81, R71, 0x60, RZ ;  /* 0x0000006047517824 */ /* 0x000fc400078e02ff */
[----:B------:R-:W-:Y:S01]  /*1cc0*/  IMAD.SHL.U32 R75, R70, 0x40, RZ ;  /* 0x00000040464b7824 */ /* 0x000fe200078e00ff */
[----:B------:R-:W-:Y:S02]  /*1cd0*/  SHF.R.S32.HI R98, RZ, 0x1f, R234 ;  /* 0x0000001fff627819 */ /* 0x000fe400000114ea */
[----:B--2---:R-:W-:Y:S02]  /*1ce0*/  SHF.R.S32.HI R0, RZ, 0x1f, R31 ;  /* 0x0000001fff007819 */ /* 0x004fe4000001141f */
[----:B------:R-:W-:Y:S02]  /*1cf0*/  SEL R35, R31, RZ, !P0 ;  /* 0x000000ff1f237207 */ /* 0x000fe40004000000 */
[----:B------:R-:W-:-:S03]  /*1d00*/  SEL R32, R0, RZ, !P0 ;  /* 0x000000ff00207207 */ /* 0x000fc60004000000 */
[----:B------:R-:W-:-:S04]  /*1d10*/  IMAD.WIDE.U32 R14, R35, UR4, R4 ;  /* 0x00000004230e7c25 */ /* 0x000fc8000f8e0004 */
[----:B------:R-:W-:Y:S02]  /*1d20*/  IMAD R0, R32, UR4, RZ ;  /* 0x0000000420007c24 */ /* 0x000fe4000f8e02ff */
[----:B------:R-:W-:-:S04]  /*1d30*/  IMAD.WIDE.U32 R4, R19, R12, R16 ;  /* 0x0000000c13047225 */ /* 0x000fc800078e0010 */
[----:B------:R-:W-:Y:S01]  /*1d40*/  IMAD R3, R35, UR5, R0 ;  /* 0x0000000523037c24 */ /* 0x000fe2000f8e0200 */
[----:B------:R-:W-:Y:S05]  /*1d50*/  @!P6 WARPSYNC.ALL ;  /* 0x000000000000e948 */ /* 0x000fea0003800000 */
[----:B------:R-:W-:Y:S01]  /*1d60*/  VIADD R0, R16, 0x20 ;  /* 0x0000002010007836 */ /* 0x000fe20000000000 */
[----:B------:R-:W-:Y:S01]  /*1d70*/  ULDC UR6, c[0x0][0x310] ;  /* 0x0000c40000067ab9 */ /* 0x000fe20000000800 */
[----:B------:R-:W-:Y:S01]  /*1d80*/  IMAD.IADD R3, R15, 0x1, R3 ;  /* 0x000000010f037824 */ /* 0x000fe200078e0203 */
[----:B------:R-:W-:Y:S01]  /*1d90*/  @!P6 BAR.SYNC.DEFER_BLOCKING 0x9, 0x100 ;  /* 0x024400000000eb1d */ /* 0x000fe20000010000 */
[----:B------:R-:W-:-:S02]  /*1da0*/  IADD3 R4, P0, R14, R4, RZ ;  /* 0x000000040e047210 */ /* 0x000fc40007f1e0ff */
[----:B------:R-:W-:Y:S02]  /*1db0*/  ISETP.GE.AND P1, PT, R0, UR6, PT ;  /* 0x0000000600007c0c */ /* 0x000fe4000bf26270 */
[----:B------:R-:W-:Y:S01]  /*1dc0*/  IADD3.X R5, R3, R5, R6, P0, !PT ;  /* 0x0000000503057210 */ /* 0x000fe200007fe406 */
[----:B------:R-:W-:Y:S01]  /*1dd0*/  ULDC.64 UR4, c[0x0][0x320] ;  /* 0x0000c80000047ab9 */ /* 0x000fe20000000a00 */
[----:B------:R-:W-:Y:S02]  /*1de0*/  SEL R7, RZ, 0xffffffff, P1 ;  /* 0xffffffffff077807 */ /* 0x000fe40000800000 */
[----:B------:R-:W-:Y:S02]  /*1df0*/  ISETP.GE.AND P0, PT, R16, UR6, PT ;  /* 0x0000000610007c0c */ /* 0x000fe4000bf06270 */
[----:B------:R-:W-:Y:S01]  /*1e00*/  SHF.L.U32 R9, R7, 0x1, RZ ;  /* 0x0000000107097819 */ /* 0x000fe200000006ff */
[----:B------:R-:W-:Y:S01]  /*1e10*/  IMAD R7, R8, UR4, RZ ;  /* 0x0000000408077c24 */ /* 0x000fe2000f8e02ff */
[----:B------:R-:W-:Y:S01]  /*1e20*/  SEL R6, RZ, 0x1, P0 ;  /* 0x00000001ff067807 */ /* 0x000fe20000000000 */
[----:B------:R-:W-:Y:S01]  /*1e30*/  VIADD R8, R16, 0x80 ;  /* 0x0000008010087836 */ /* 0x000fe20000000000 */
[----:B------:R-:W-:Y:S01]  /*1e40*/  ISETP.GE.AND P2, PT, R10, UR6, PT ;  /* 0x000000060a007c0c */ /* 0x000fe2000bf46270 */
[----:B------:R-:W-:Y:S01]  /*1e50*/  IMAD R31, R34, UR5, R7 ;  /* 0x00000005221f7c24 */ /* 0x000fe2000f8e0207 */
[----:B------:R-:W-:Y:S01]  /*1e60*/  LOP3.LUT R20, R9, 0x2, R6, 0xe2, !PT ;  /* 0x0000000209147812 */ /* 0x000fe200078ee206 */
[C---:B------:R-:W-:Y:S01]  /*1e70*/  VIADD R6, R16.reuse, 0x40 ;  /* 0x0000004010067836 */ /* 0x040fe20000000000 */
[----:B------:R-:W-:Y:S01]  /*1e80*/  ISETP.GE.AND P3, PT, R11, UR6, PT ;  /* 0x000000060b007c0c */ /* 0x000fe2000bf66270 */
[----:B------:R-:W-:-:S02]  /*1e90*/  VIADD R7, R16, 0x60 ;  /* 0x0000006010077836 */ /* 0x000fc40000000000 */
[----:B------:R-:W-:Y:S01]  /*1ea0*/  VIADD R9, R16, 0xa0 ;  /* 0x000000a010097836 */ /* 0x000fe20000000000 */
[----:B------:R-:W-:Y:S01]  /*1eb0*/  ISETP.GE.AND P0, PT, R6, UR6, PT ;  /* 0x0000000606007c0c */ /* 0x000fe2000bf06270 */
[----:B------:R-:W-:Y:S01]  /*1ec0*/  IMAD.WIDE.U32 R10, R34, UR4, R16 ;  /* 0x00000004220a7c25 */ /* 0x000fe2000f8e0010 */
[----:B------:R-:W-:Y:S01]  /*1ed0*/  ISETP.GE.AND P1, PT, R7, UR6, PT ;  /* 0x0000000607007c0c */ /* 0x000fe2000bf26270 */
[----:B------:R-:W-:Y:S01]  /*1ee0*/  ULDC.64 UR4, c[0x0][0x328] ;  /* 0x0000ca0000047ab9 */ /* 0x000fe20000000a00 */
[----:B------:R-:W-:Y:S02]  /*1ef0*/  SEL R21, RZ, 0x4, P0 ;  /* 0x00000004ff157807 */ /* 0x000fe40000000000 */
[----:B------:R-:W-:Y:S02]  /*1f00*/  SEL R30, RZ, 0x8, P1 ;  /* 0x00000008ff1e7807 */ /* 0x000fe40000800000 */
[----:B------:R-:W-:Y:S02]  /*1f10*/  ISETP.GE.AND P0, PT, R8, UR6, PT ;  /* 0x0000000608007c0c */ /* 0x000fe4000bf06270 */
[----:B------:R-:W-:-:S02]  /*1f20*/  ISETP.GE.AND P1, PT, R9, UR6, PT ;  /* 0x0000000609007c0c */ /* 0x000fc4000bf26270 */
[----:B------:R-:W-:Y:S02]  /*1f30*/  LOP3.LUT R20, R30, R20, R21, 0xfe, !PT ;  /* 0x000000141e147212 */ /* 0x000fe400078efe15 */
[----:B------:R-:W-:Y:S02]  /*1f40*/  SEL R21, RZ, 0x10, P0 ;  /* 0x00000010ff157807 */ /* 0x000fe40000000000 */
[----:B------:R-:W-:Y:S02]  /*1f50*/  SEL R30, RZ, 0x20, P1 ;  /* 0x00000020ff1e7807 */ /* 0x000fe40000800000 */
[----:B------:R-:W-:Y:S02]  /*1f60*/  ISETP.GE.AND P0, PT, R16, R97, PT ;  /* 0x000000611000720c */ /* 0x000fe40003f06270 */
[----:B------:R-:W-:Y:S01]  /*1f70*/  IADD3 R11, R11, R31, RZ ;  /* 0x0000001f0b0b7210 */ /* 0x000fe20007ffe0ff */
[----:B------:R-:W-:Y:S01]  /*1f80*/  IMAD R31, R32, UR4, RZ ;  /* 0x00000004201f7c24 */ /* 0x000fe2000f8e02ff */
[----:B------:R-:W-:Y:S01]  /*1f90*/  LOP3.LUT R32, R30, R20, R21, 0xfe, !PT ;  /* 0x000000141e207212 */ /* 0x000fe200078efe15 */
[----:B------:R-:W-:Y:S01]  /*1fa0*/  IMAD.SHL.U32 R20, R36, 0x4, RZ ;  /* 0x0000000424147824 */ /* 0x000fe200078e00ff */
[----:B------:R-:W-:-:S02]  /*1fb0*/  SEL R21, RZ, 0x40, P2 ;  /* 0x00000040ff157807 */ /* 0x000fc40001000000 */
[----:B------:R-:W-:Y:S02]  /*1fc0*/  SEL R43, R97, RZ, P0 ;  /* 0x000000ff612b7207 */ /* 0x000fe40000000000 */
[----:B------:R-:W-:Y:S01]  /*1fd0*/  LOP3.LUT R94, R32, R21, RZ, 0xfc, !PT ;  /* 0x00000015205e7212 */ /* 0x000fe200078efcff */
[----:B------:R-:W-:Y:S02]  /*1fe0*/  IMAD R32, R237, R64, RZ ;  /* 0x00000040ed207224 */ /* 0x000fe400078e02ff */
[----:B------:R-:W-:Y:S02]  /*1ff0*/  IMAD.IADD R43, R16, 0x1, R43 ;  /* 0x00000001102b7824 */ /* 0x000fe400078e022b */
[C---:B------:R-:W-:Y:S02]  /*2000*/  IMAD R47, R35.reuse, UR5, R31 ;  /* 0x00000005232f7c24 */ /* 0x040fe4000f8e021f */
[----:B------:R-:W-:Y:S01]  /*2010*/  IMAD.WIDE.U32 R30, R35, UR4, R10 ;  /* 0x00000004231e7c25 */ /* 0x000fe2000f8e000a */
[----:B------:R-:W-:Y:S01]  /*2020*/  SHF.R.S32.HI R21, RZ, 0x1f, R20 ;  /* 0x0000001fff157819 */ /* 0x000fe20000011414 */
[----:B------:R-:W-:-:S02]  /*2030*/  ULDC UR4, c[0x0][0x2e4] ;  /* 0x0000b90000047ab9 */ /* 0x000fc40000000800 */
[-C--:B------:R-:W-:Y:S02]  /*2040*/  IMAD R10, R237, R70.reuse, RZ ;  /* 0x00000046ed0a7224 */ /* 0x080fe400078e02ff */
[C---:B------:R-:W-:Y:S01]  /*2050*/  IMAD R45, R19.reuse, R65, R32 ;  /* 0x00000041132d7224 */ /* 0x040fe200078e0220 */
[----:B------:R-:W-:Y:S01]  /*2060*/  SHF.R.S32.HI R32, RZ, 0x1f, R43 ;  /* 0x0000001fff207819 */ /* 0x000fe2000001142b */
[----:B------:R-:W-:-:S04]  /*2070*/  IMAD.WIDE.U32 R36, R19, R70, R16 ;  /* 0x0000004613247225 */ /* 0x000fc800078e0010 */
[C---:B------:R-:W-:Y:S01]  /*2080*/  IMAD R69, R19.reuse, R71, R10 ;  /* 0x0000004713457224 */ /* 0x040fe200078e020a */
[----:B------:R-:W-:Y:S01]  /*2090*/  LEA.HI R43, R32, R43, RZ, 0x3 ;  /* 0x0000002b202b7211 */ /* 0x000fe200078f18ff */
[----:B------:R-:W-:Y:S02]  /*20a0*/  IMAD.SHL.U32 R32, R48, 0x40, RZ ;  /* 0x0000004030207824 */ /* 0x000fe400078e00ff */
[----:B------:R-:W-:-:S04]  /*20b0*/  IMAD.WIDE.U32 R10, R19, R70, R20 ;  /* 0x00000046130a7225 */ /* 0x000fc800078e0014 */
[----:B------:R-:W-:Y:S01]  /*20c0*/  IMAD.IADD R67, R69, 0x1, R37 ;  /* 0x0000000145437824 */ /* 0x000fe200078e0225 */
[----:B-----5:R-:W-:Y:S01]  /*20d0*/  SHF.R.S32.HI R37, RZ, 0x1f, R28 ;  /* 0x0000001fff257819 */ /* 0x020fe2000001141c */
[----:B------:R-:W-:Y:S01]  /*20e0*/  IMAD.IADD R41, R45, 0x1, R39 ;  /* 0x000000012d297824 */ /* 0x000fe200078e0227 */
[----:B------:R-:W-:Y:S01]  /*20f0*/  LOP3.LUT R32, R32, 0x1c0, RZ, 0xc0, !PT ;  /* 0x000001c020207812 */ /* 0x000fe200078ec0ff */
[----:B------:R-:W-:Y:S01]  /*2100*/  IMAD.MOV.U32 R68, RZ, RZ, R10 ;  /* 0x000000ffff447224 */ /* 0x000fe200078e000a */
[----:B------:R-:W-:Y:S01]  /*2110*/  SHF.L.U64.HI R10, R12, 0x6, R13 ;  /* 0x000000060c0a7819 */ /* 0x000fe2000001020d */
[----:B------:R-:W-:Y:S02]  /*2120*/  IMAD.MOV.U32 R66, RZ, RZ, R36 ;  /* 0x000000ffff427224 */ /* 0x000fe400078e0024 */
[C---:B------:R-:W-:Y:S02]  /*2130*/  IMAD R13, R37.reuse, R64, RZ ;  /* 0x00000040250d7224 */ /* 0x040fe400078e02ff */
[----:B------:R-:W-:Y:S01]  /*2140*/  IMAD R42, R37, R70, RZ ;  /* 0x00000046252a7224 */ /* 0x000fe200078e02ff */
[----:B------:R-:W-:Y:S01]  /*2150*/  SHF.R.U32.HI R76, RZ, 0x3, R32 ;  /* 0x00000003ff4c7819 */ /* 0x000fe20000011620 */
[----:B------:R-:W-:Y:S01]  /*2160*/  IMAD.WIDE.U32 R36, R28, R64, R40 ;  /* 0x000000401c247225 */ /* 0x000fe200078e0028 */
[----:B------:R-:W-:-:S03]  /*2170*/  LOP3.LUT R41, R32, 0x18, R16, 0xf8, !PT ;  /* 0x0000001820297812 */ /* 0x000fc600078ef810 */
[----:B------:R-:W-:Y:S01]  /*2180*/  IMAD.WIDE.U32 R34, R19, R64, R20 ;  /* 0x0000004013227225 */ /* 0x000fe200078e0014 */
[----:B------:R-:W-:Y:S02]  /*2190*/  LOP3.LUT R41, R41, R76, RZ, 0x3c, !PT ;  /* 0x0000004c29297212 */ /* 0x000fe400078e3cff */
[----:B------:R-:W-:Y:S01]  /*21a0*/  SHF.R.S32.HI R85, RZ, 0x3, R43 ;  /* 0x00000003ff557819 */ /* 0x000fe2000001142b */
[----:B------:R-:W-:Y:S01]  /*21b0*/  IMAD.IADD R69, R11, 0x1, R69 ;  /* 0x000000010b457824 */ /* 0x000fe200078e0245 */
[----:B------:R-:W-:Y:S01]  /*21c0*/  IADD3 R39, R35, R45, RZ ;  /* 0x0000002d23277210 */ /* 0x000fe20007ffe0ff */
[----:B------:R-:W-:Y:S01]  /*21d0*/  IMAD R78, R228, 0x200, R41 ;  /* 0x00000200e44e7824 */ /* 0x000fe200078e0229 */
[----:B------:R-:W-:Y:S02]  /*21e0*/  MOV R38, R34 ;  /* 0x0000002200267202 */ /* 0x000fe40000000f00 */
[----:B------:R-:W-:Y:S02]  /*21f0*/  LOP3.LUT R41, R32, 0x38, R43, 0xf8, !PT ;  /* 0x0000003820297812 */ /* 0x000fe400078ef82b */
[----:B------:R-:W-:-:S02]  /*2200*/  LOP3.LUT R86, R43, 0xfffffff8, RZ, 0xc0, !PT ;  /* 0xfffffff82b567812 */ /* 0x000fc400078ec0ff */
[----:B------:R-:W-:Y:S02]  /*2210*/  LOP3.LUT R43, R224, 0x38, R43, 0xf8, !PT ;  /* 0x00000038e02b7812 */ /* 0x000fe400078ef82b */
[----:B------:R-:W-:Y:S01]  /*2220*/  LOP3.LUT P1, RZ, R48, 0x4, RZ, 0xc0, !PT ;  /* 0x0000000430ff7812 */ /* 0x000fe2000782c0ff */
[C---:B------:R-:W-:Y:S01]  /*2230*/  IMAD.SHL.U32 R11, R12.reuse, 0x40, RZ ;  /* 0x000000400c0b7824 */ /* 0x040fe200078e00ff */
[----:B------:R-:W-:Y:S01]  /*2240*/  IADD3 R72, P2, R19, R72, RZ ;  /* 0x0000004813487210 */ /* 0x000fe20007f5e0ff */
[----:B------:R-:W-:Y:S01]  /*2250*/  IMAD.WIDE.U32 R34, R12, 0x60, RZ ;  /* 0x000000600c227825 */ /* 0x000fe200078e00ff */
[----:B------:R-:W-:Y:S02]  /*2260*/  SHF.L.U64.HI R12, R64, 0x6, R65 ;  /* 0x00000006400c7819 */ /* 0x000fe40000010241 */
[----:B------:R-:W-:Y:S01]  /*2270*/  LOP3.LUT R40, R43, R46, RZ, 0x3c, !PT ;  /* 0x0000002e2b287212 */ /* 0x000fe200078e3cff */
[----:B------:R-:W-:Y:S01]  /*2280*/  IMAD R87, R28, R65, R13 ;  /* 0x000000411c577224 */ /* 0x000fe200078e020d */
[----:B------:R-:W-:Y:S01]  /*2290*/  SHF.L.U32 R13, R64, 0x6, RZ ;  /* 0x00000006400d7819 */ /* 0x000fe200000006ff */
[----:B------:R-:W-:Y:S01]  /*22a0*/  IMAD.WIDE.U32 R38, R28, R64, R38 ;  /* 0x000000401c267225 */ /* 0x000fe200078e0026 */
[----:B------:R-:W-:-:S02]  /*22b0*/  SEL R93, RZ, 0xffffff80, P3 ;  /* 0xffffff80ff5d7807 */ /* 0x000fc40001800000 */
[----:B------:R-:W-:Y:S01]  /*22c0*/  SEL R77, R77, 0xffffffe0, !P1 ;  /* 0xffffffe04d4d7807 */ /* 0x000fe20004800000 */
[C---:B------:R-:W-:Y:S01]  /*22d0*/  IMAD R45, R28.reuse, R71, R42 ;  /* 0x000000471c2d7224 */ /* 0x040fe200078e022a */
[----:B------:R-:W-:Y:S01]  /*22e0*/  LOP3.LUT R41, R41, R76, RZ, 0x3c, !PT ;  /* 0x0000004c29297212 */ /* 0x000fe200078e3cff */
[----:B------:R-:W-:-:S04]  /*22f0*/  IMAD.WIDE.U32 R66, R28, R70, R66 ;  /* 0x000000461c427225 */ /* 0x000fc800078e0042 */
[----:B------:R-:W-:Y:S01]  /*2300*/  IMAD.WIDE.U32 R68, R28, R70, R68 ;  /* 0x000000461c447225 */ /* 0x000fe200078e0044 */
[----:B------:R-:W-:-:S03]  /*2310*/  IADD3.X R73, R237, R44, RZ, P2, !PT ;  /* 0x0000002ced497210 */ /* 0x000fc600017fe4ff */
[----:B------:R-:W-:Y:S01]  /*2320*/  IMAD.WIDE.U32 R64, R64, 0x60, RZ ;  /* 0x0000006040407825 */ /* 0x000fe200078e00ff */
[----:B------:R-:W-:-:S03]  /*2330*/  LOP3.LUT R93, R94, 0x80, R93, 0xc8, !PT ;  /* 0x000000805e5d7812 */ /* 0x000fc600078ec85d */
[----:B------:R-:W-:Y:S01]  /*2340*/  IMAD.WIDE.U32 R70, R70, 0x60, RZ ;  /* 0x0000006046467825 */ /* 0x000fe200078e00ff */
[----:B------:R-:W-:Y:S02]  /*2350*/  IADD3 R82, R77, R78, RZ ;  /* 0x0000004e4d527210 */ /* 0x000fe40007ffe0ff */
[----:B------:R-:W-:Y:S01]  /*2360*/  SHF.R.S32.HI R89, RZ, 0x1f, R86 ;  /* 0x0000001fff597819 */ /* 0x000fe20000011456 */
[----:B------:R-:W-:Y:S01]  /*2370*/  IMAD.IADD R83, R87, 0x1, R37 ;  /* 0x0000000157537824 */ /* 0x000fe200078e0225 */
[----:B------:R-:W-:Y:S01]  /*2380*/  ISETP.GE.AND P1, PT, R16, UR4, PT ;  /* 0x0000000410007c0c */ /* 0x000fe2000bf26270 */
[----:B------:R-:W-:Y:S01]  /*2390*/  IMAD.SHL.U32 R97, R97, 0x2, RZ ;  /* 0x0000000261617824 */ /* 0x000fe200078e00ff */
[----:B------:R-:W-:Y:S01]  /*23a0*/  ISETP.GE.AND P2, PT, R0, UR4, PT ;  /* 0x0000000400007c0c */ /* 0x000fe2000bf46270 */
[----:B------:R-:W-:Y:S01]  /*23b0*/  IMAD.IADD R79, R35, 0x1, R79 ;  /* 0x00000001234f7824 */ /* 0x000fe200078e024f */
[----:B------:R-:W-:Y:S01]  /*23c0*/  LEA R90, R228, R41, 0x9 ;  /* 0x00000029e45a7211 */ /* 0x000fe200078e48ff */
[----:B------:R-:W-:Y:S01]  /*23d0*/  IMAD.IADD R80, R65, 0x1, R49 ;  /* 0x0000000141507824 */ /* 0x000fe200078e0231 */
[----:B------:R-:W-:Y:S01]  /*23e0*/  LOP3.LUT R94, R94, 0x40, RZ, 0xc0, !PT ;  /* 0x000000405e5e7812 */ /* 0x000fe200078ec0ff */
[----:B------:R-:W-:-:S02]  /*23f0*/  IMAD.IADD R81, R71, 0x1, R81 ;  /* 0x0000000147517824 */ /* 0x000fc400078e0251 */
[----:B------:R-:W-:Y:S02]  /*2400*/  IMAD.IADD R84, R45, 0x1, R67 ;  /* 0x000000012d547824 */ /* 0x000fe400078e0243 */
[----:B------:R-:W-:Y:S02]  /*2410*/  IMAD.IADD R87, R39, 0x1, R87 ;  /* 0x0000000127577824 */ /* 0x000fe400078e0257 */
[----:B------:R-:W-:Y:S02]  /*2420*/  IMAD.IADD R88, R69, 0x1, R45 ;  /* 0x0000000145587824 */ /* 0x000fe400078e022d */
[----:B------:R-:W-:Y:S02]  /*2430*/  IMAD.IADD R91, R229, 0x1, R40 ;  /* 0x00000001e55b7824 */ /* 0x000fe400078e0228 */
[----:B------:R-:W-:-:S07]  /*2440*/  IMAD.IADD R92, R31, 0x1, R47 ;  /* 0x000000011f5c7824 */ /* 0x000fce00078e022f */
.L_x_1014:
[----:B------:R-:W0:Y:S01]  /*2450*/  LDC.64 R102, c[0x0][0x2d8] ;  /* 0x0000b600ff667b82 */ /* 0x000e220000000a00 */
[----:B------:R-:W-:Y:S01]  /*2460*/  VIADD R53, R26, 0xffffffff ;  /* 0xffffffff1a357836 */ /* 0x000fe20000000000 */
[----:B------:R-:W-:Y:S05]  /*2470*/  YIELD ;  /* 0x0000000000007946 */ /* 0x000fea0003800000 */
[----:B------:R-:W-:Y:S01]  /*2480*/  SHF.R.S32.HI R47, RZ, 0x1f, R53 ;  /* 0x0000001fff2f7819 */ /* 0x000fe20000011435 */
[----:B------:R-:W1:Y:S01]  /*2490*/  LDC R107, c[0x0][0x3d4] ;  /* 0x0000f500ff6b7b82 */ /* 0x000e620000000800 */
[-C--:B------:R-:W-:Y:S01]  /*24a0*/  IMAD R41, R79, R53.reuse, RZ ;  /* 0x000000354f297224 */ /* 0x080fe200078e02ff */
[----:B------:R-:W-:Y:S01]  /*24b0*/  BSSY B0, `(.L_x_967) ;  /* 0x00002af000007945 */ /* 0x000fe20003800000 */
[----:B------:R-:W-:-:S04]  /*24c0*/  IMAD.WIDE.U32 R104, R34, R53, RZ ;  /* 0x0000003522687225 */ /* 0x000fc800078e00ff */
[----:B------:R-:W-:Y:S01]  /*24d0*/  IMAD R43, R47, R34, R41 ;  /* 0x000000222f2b7224 */ /* 0x000fe200078e0229 */
[-C--:B------:R-:W-:Y:S01]  /*24e0*/  IADD3 R26, P3, P4, R4, R104.reuse, R11 ;  /* 0x00000068041a7210 */ /* 0x080fe20007c7e00b */
[----:B------:R-:W-:Y:S01]  /*24f0*/  IMAD R108, R2, 0x1800, R78 ;  /* 0x00001800026c7824 */ /* 0x000fe200078e024e */
[----:B------:R-:W-:Y:S01]  /*2500*/  IADD3 R41, P5, R4, R104, RZ ;  /* 0x0000006804297210 */ /* 0x000fe20007fbe0ff */
[----:B------:R-:W-:Y:S02]  /*2510*/  IMAD.IADD R58, R105, 0x1, R43 ;  /* 0x00000001693a7824 */ /* 0x000fe400078e022b */
[----:B------:R-:W-:Y:S02]  /*2520*/  IMAD R106, R2, 0x1800, R82 ;  /* 0x00001800026a7824 */ /* 0x000fe400078e0252 */
[--C-:B------:R-:W-:Y:S01]  /*2530*/  IMAD R108, R108, 0x2, R25.reuse ;  /* 0x000000026c6c7824 */ /* 0x100fe200078e0219 */
[----:B------:R-:W-:Y:S01]  /*2540*/  IADD3.X R40, R5, R58, R10, P3, P4 ;  /* 0x0000003a05287210 */ /* 0x000fe20001fe840a */
[----:B------:R-:W-:Y:S01]  /*2550*/  IMAD R106, R106, 0x2, R25 ;  /* 0x000000026a6a7824 */ /* 0x000fe200078e0219 */
[----:B0-----:R-:W-:-:S02]  /*2560*/  LEA R48, P3, R26, R102, 0x1 ;  /* 0x000000661a307211 */ /* 0x001fc400078608ff */
[----:B------:R-:W-:Y:S02]  /*2570*/  IADD3.X R42, R58, R5, RZ, P5, !PT ;  /* 0x000000053a2a7210 */ /* 0x000fe40002ffe4ff */
[----:B------:R-:W-:Y:S01]  /*2580*/  LEA.HI.X R49, R26, R103, R40, 0x1, P3 ;  /* 0x000000671a317211 */ /* 0x000fe200018f0c28 */
[----:B------:R-:W-:Y:S01]  /*2590*/  IMAD.MOV.U32 R26, RZ, RZ, R53 ;  /* 0x000000ffff1a7224 */ /* 0x000fe200078e0035 */
[----:B-1----:R-:W-:Y:S02]  /*25a0*/  ISETP.GE.AND P3, PT, R107, 0x1, PT ;  /* 0x000000016b00780c */ /* 0x002fe40003f66270 */
[----:B------:R-:W-:Y:S02]  /*25b0*/  LEA R50, P5, R41, R102, 0x1 ;  /* 0x0000006629327211 */ /* 0x000fe400078a08ff */
[----:B------:R-:W-:Y:S02]  /*25c0*/  ISETP.GT.AND P4, PT, R53, R27, PT ;  /* 0x0000001b3500720c */ /* 0x000fe40003f84270 */
[----:B------:R-:W-:-:S02]  /*25d0*/  LEA.HI.X R51, R41, R103, R42, 0x1, P5 ;  /* 0x0000006729337211 */ /* 0x000fc400028f0c2a */
[----:B------:R-:W-:-:S05]  /*25e0*/  P2R R96, PR, RZ, 0x10 ;  /* 0x00000010ff607803 */ /* 0x000fca0000000000 */
[----:B----4-:R-:W-:Y:S05]  /*25f0*/  @!P3 BRA `(.L_x_968) ;  /* 0x0000002400f8b947 */ /* 0x010fea0003800000 */
        /* <DEDUP_REMOVED lines=42> */
.L_x_971:
[----:B------:R-:W-:Y:S05]  /*28a0*/  BSYNC B1 ;  /* 0x0000000000017941 */ /* 0x000fea0003800000 */
.L_x_970:
[----:B------:R-:W-:Y:S01]  /*28b0*/  ISETP.GE.AND P5, PT, R234, R101, PT ;  /* 0x00000065ea00720c */ /* 0x000fe20003fa6270 */
[----:B------:R-:W-:Y:S01]  /*28c0*/  BSSY B1, `(.L_x_972) ;  /* 0x000001c000017945 */ /* 0x000fe20003800000 */
[----:B0-----:R-:W-:Y:S02]  /*28d0*/  CS2R R52, SRZ ;  /* 0x0000000000347805 */ /* 0x001fe4000001ff00 */
[----:B------:R-:W-:Y:S01]  /*28e0*/  CS2R R44, SRZ ;  /* 0x00000000002c7805 */ /* 0x000fe2000001ff00 */
[----:B-----5:R-:W-:Y:S01]  /*28f0*/  IMAD.MOV.U32 R103, RZ, RZ, R58 ;  /* 0x000000ffff677224 */ /* 0x020fe200078e003a */
[----:B------:R-:W-:Y:S02]  /*2900*/  MOV R104, R59 ;  /* 0x0000003b00687202 */ /* 0x000fe40000000f00 */
        /* <DEDUP_REMOVED lines=23> */
.L_x_973:
[----:B------:R-:W-:Y:S05]  /*2a80*/  BSYNC B1 ;  /* 0x0000000000017941 */ /* 0x000fea0003800000 */
.L_x_972:
[----:B0-----:R-:W2:Y:S01]  /*2a90*/  LDL R40, [R1+0x7c] ;  /* 0x00007c0001287983 */ /* 0x001ea20000100800 */
[----:B------:R-:W-:Y:S01]  /*2aa0*/  IMAD.MOV.U32 R41, RZ, RZ, R61 ;  /* 0x000000ffff297224 */ /* 0x000fe200078e003d */
[----:B------:R-:W-:Y:S01]  /*2ab0*/  PRMT R109, R104, 0x5410, R103 ;  /* 0x00005410686d7816 */ /* 0x000fe20000000067 */
[----:B------:R-:W-:Y:S02]  /*2ac0*/  IMAD.MOV.U32 R42, RZ, RZ, R62 ;  /* 0x000000ffff2a7224 */ /* 0x000fe400078e003e */
[----:B------:R-:W-:-:S05]  /*2ad0*/  IMAD.MOV.U32 R43, RZ, RZ, R63 ;  /* 0x000000ffff2b7224 */ /* 0x000fca00078e003f */
[----:B------:R-:W-:Y:S01]  /*2ae0*/  PRMT R120, R42, 0x5410, R43 ;  /* 0x000054102a787816 */ /* 0x000fe2000000002b */
[----:B-----5:R-:W-:Y:S01]  /*2af0*/  IMAD.MOV.U32 R43, RZ, RZ, R53 ;  /* 0x000000ffff2b7224 */ /* 0x020fe200078e0035 */
[----:B------:R-:W-:-:S04]  /*2b00*/  MOV R42, R52 ;  /* 0x00000034002a7202 */ /* 0x000fc80000000f00 */
[----:B------:R-:W-:Y:S01]  /*2b10*/  PRMT R104, R42, 0x5410, R43 ;  /* 0x000054102a687816 */ /* 0x000fe2000000002b */
[----:B------:R-:W-:Y:S01]  /*2b20*/  IMAD.MOV.U32 R42, RZ, RZ, R54 ;  /* 0x000000ffff2a7224 */ /* 0x000fe200078e0036 */
[----:B------:R-:W-:-:S04]  /*2b30*/  MOV R43, R55 ;  /* 0x00000037002b7202 */ /* 0x000fc80000000f00 */
[----:B------:R-:W-:Y:S02]  /*2b40*/  PRMT R105, R42, 0x5410, R43 ;  /* 0x000054102a697816 */ /* 0x000fe4000000002b */
[----:B--2---:R-:W-:Y:S01]  /*2b50*/  R2UR UR4, R40 ;  /* 0x00000000280472ca */ /* 0x004fe200000e0000 */
[----:B------:R-:W-:-:S05]  /*2b60*/  IMAD.MOV.U32 R40, RZ, RZ, R60 ;  /* 0x000000ffff287224 */ /* 0x000fca00078e003c */
[----:B------:R-:W-:Y:S01]  /*2b70*/  PRMT R117, R40, 0x5410, R41 ;  /* 0x0000541028757816 */ /* 0x000fe20000000029 */
[----:B------:R-:W-:Y:S01]  /*2b80*/  IMAD.MOV.U32 R40, RZ, RZ, R56 ;  /* 0x000000ffff287224 */ /* 0x000fe200078e0038 */
[----:B------:R-:W-:-:S04]  /*2b90*/  MOV R41, R57 ;  /* 0x0000003900297202 */ /* 0x000fc80000000f00 */
[----:B------:R-:W-:Y:S01]  /*2ba0*/  PRMT R111, R40, 0x5410, R41 ;  /* 0x00005410286f7816 */ /* 0x000fe20000000029 */
[----:B------:R-:W-:Y:S01]  /*2bb0*/  UISETP.NE.AND UP0, UPT, UR4, 0x3, UPT ;  /* 0x000000030400788c */ /* 0x000fe2000bf05270 */
[----:B------:R-:W-:Y:S02]  /*2bc0*/  IMAD.MOV.U32 R40, RZ, RZ, R46 ;  /* 0x000000ffff287224 */ /* 0x000fe400078e002e */
[----:B------:R-:W-:-:S03]  /*2bd0*/  IMAD.MOV.U32 R41, RZ, RZ, R47 ;  /* 0x000000ffff297224 */ /* 0x000fc600078e002f */
[----:B------:R-:W-:Y:S02]  /*2be0*/  PLOP3.LUT P3, PT, PT, PT, UP0, 0x80, 0x0 ;  /* 0x000000000000781c */ /* 0x000fe40003f6f008 */
[----:B------:R-:W-:Y:S01]  /*2bf0*/  PRMT R102, R40, 0x5410, R41 ;  /* 0x0000541028667816 */ /* 0x000fe20000000029 */
[----:B------:R-:W-:Y:S02]  /*2c00*/  IMAD.MOV.U32 R40, RZ, RZ, R44 ;  /* 0x000000ffff287224 */ /* 0x000fe400078e002c */
[----:B------:R-:W-:-:S05]  /*2c10*/  IMAD.MOV.U32 R41, RZ, RZ, R45 ;  /* 0x000000ffff297224 */ /* 0x000fca00078e002d */
[----:B------:R-:W-:-:S03]  /*2c20*/  PRMT R103, R40, 0x5410, R41 ;  /* 0x0000541028677816 */ /* 0x000fc60000000029 */
[----:B------:R-:W-:Y:S05]  /*2c30*/  @!P3 BRA `(.L_x_974) ;  /* 0x000000000004b947 */ /* 0x000fea0003800000 */
[----:B------:R-:W-:Y:S01]  /*2c40*/  BPT.TRAP 0x1 ;  /* 0x000000040000795c */ /* 0x000fe20000300000 */
.L_x_974:
[----:B------:R-:W-:Y:S01]  /*2c50*/  IMAD R95, R2, 0x8, R18 ;  /* 0x00000008025f7824 */ /* 0x000fe200078e0212 */
[----:B------:R-:W-:Y:S01]  /*2c60*/  SHF.L.U32 R110, R23, 0x1f, RZ ;  /* 0x0000001f176e7819 */ /* 0x000fe200000006ff */
[----:B------:R-:W-:Y:S03]  /*2c70*/  BSSY B1, `(.L_x_975) ;  /* 0x0000003000017945 */ /* 0x000fe60003800000 */
[----:B------:R-:W0:Y:S02]  /*2c80*/  SYNCS.PHASECHK.TRANS64.TRYWAIT P6, [R95+URZ+0x32490], R110 ;  /* 0x0324906e5f0075a7 */ /* 0x000e2400080c017f */
[----:B0-----:R-:W-:Y:S05]  /*2c90*/  @!P6 BRA `(.L_x_976) ;  /* 0x0000013c00e4e947 */ /* 0x001fea0003800000 */
.L_x_1193:
[----:B------:R-:W-:Y:S05]  /*2ca0*/  BSYNC B1 ;  /* 0x0000000000017941 */ /* 0x000fea0003800000 */
.L_x_975:
        /* <DEDUP_REMOVED lines=49> */
.L_x_982:
[----:B------:R-:W-:Y:S05]  /*2fc0*/  BSYNC B3 ;  /* 0x0000000000037941 */ /* 0x000fea0003800000 */
.L_x_981:
[----:B--2---:R1:W-:Y:S02]  /*2fd0*/  STG.E.128 desc[UR60][R50.64], R40 ;  /* 0x0000002832007986 */ /* 0x0043e4000c101d3c */
.L_x_980:
[----:B------:R-:W-:Y:S05]  /*2fe0*/  BSYNC B2 ;  /* 0x0000000000027941 */ /* 0x000fea0003800000 */
.L_x_979:
        /* <DEDUP_REMOVED lines=14> */
[--C-:B------:R-:W-:Y:S02]  /*30d0*/  HADD2.F32 R57, -RZ, R43.reuse.H1_H1 ;  /* 0x3000002bff397230 */ /* 0x100fe40000004100 */
[----:B------:R-:W-:Y:S01]  /*30e0*/  FMUL.FTZ R112, R42, R59 ;  /* 0x0000003b2a707220 */ /* 0x000fe20000410000 */
[----:B------:R-:W-:Y:S02]  /*30f0*/  HADD2.F32 R43, -RZ, R43.H0_H0 ;  /* 0x2000002bff2b7230 */ /* 0x000fe40000004100 */
[----:B------:R-:W-:Y:S02]  /*3100*/  HADD2.F32 R41, -RZ, R41.H0_H0 ;  /* 0x20000029ff297230 */ /* 0x000fe40000004100 */
[-C--:B------:R-:W-:Y:S01]  /*3110*/  FMUL.FTZ R114, R57, R62.reuse ;  /* 0x0000003e39727220 */ /* 0x080fe20000410000 */
[----:B------:R-:W-:Y:S02]  /*3120*/  HADD2.F32 R58, -RZ, R58.H0_H0 ;  /* 0x2000003aff3a7230 */ /* 0x000fe40000004100 */
[----:B------:R-:W-:Y:S01]  /*3130*/  FMUL.FTZ R62, R43, R62 ;  /* 0x0000003e2b3e7220 */ /* 0x000fe20000410000 */
[----:B------:R-:W-:-:S02]  /*3140*/  HADD2.F32 R60, -RZ, R60.H0_H0 ;  /* 0x2000003cff3c7230 */ /* 0x000fc40000004100 */
[C---:B------:R-:W-:Y:S01]  /*3150*/  FMUL.FTZ R59, R41.reuse, R59 ;  /* 0x0000003b293b7220 */ /* 0x040fe20000410000 */
[----:B------:R-:W-:Y:S01]  /*3160*/  FFMA.FTZ R112, R41, R58, -R112 ;  /* 0x0000003a29707223 */ /* 0x000fe20000010870 */
[--C-:B------:R-:W-:Y:S02]  /*3170*/  HADD2.F32 R41, -RZ, R40.reuse.H1_H1 ;  /* 0x30000028ff297230 */ /* 0x100fe40000004100 */
[----:B------:R-:W-:Y:S01]  /*3180*/  FFMA.FTZ R63, R57, R60, R62 ;  /* 0x0000003c393f7223 */ /* 0x000fe2000001003e */
[----:B------:R-:W-:Y:S01]  /*3190*/  FFMA.FTZ R61, R42, R58, R59 ;  /* 0x0000003a2a3d7223 */ /* 0x000fe2000001003b */
[--C-:B------:R-:W-:Y:S02]  /*31a0*/  HADD2.F32 R57, -RZ, R111.reuse.H0_H0 ;  /* 0x2000006fff397230 */ /* 0x100fe40000004100 */
[----:B------:R-:W-:Y:S01]  /*31b0*/  FFMA.FTZ R114, R43, R60, -R114 ;  /* 0x0000003c2b727223 */ /* 0x000fe20000010872 */
[----:B------:R-:W-:Y:S02]  /*31c0*/  HADD2.F32 R40, -RZ, R40.H0_H0 ;  /* 0x20000028ff287230 */ /* 0x000fe40000004100 */
[----:B------:R-:W-:-:S02]  /*31d0*/  HADD2.F32 R111, -RZ, R111.H1_H1 ;  /* 0x3000006fff6f7230 */ /* 0x000fc40000004100 */
[CC--:B------:R-:W-:Y:S01]  /*31e0*/  FMUL.FTZ R59, R41.reuse, R57.reuse ;  /* 0x00000039293b7220 */ /* 0x0c0fe20000410000 */
[--C-:B------:R-:W-:Y:S02]  /*31f0*/  HADD2.F32 R42, -RZ, R56.reuse.H1_H1 ;  /* 0x30000038ff2a7230 */ /* 0x100fe40000004100 */
[----:B------:R-:W-:Y:S01]  /*3200*/  FMUL.FTZ R58, R40, R57 ;  /* 0x00000039283a7220 */ /* 0x000fe20000410000 */
[----:B------:R-:W-:Y:S02]  /*3210*/  HADD2.F32 R56, -RZ, R56.H0_H0 ;  /* 0x20000038ff387230 */ /* 0x000fe40000004100 */
[--C-:B------:R-:W-:Y:S02]  /*3220*/  HADD2.F32 R43, -RZ, R109.reuse.H1_H1 ;  /* 0x3000006dff2b7230 */ /* 0x100fe40000004100 */
[-C--:B------:R-:W-:Y:S01]  /*3230*/  FMUL.FTZ R57, R42, R111.reuse ;  /* 0x0000006f2a397220 */ /* 0x080fe20000410000 */
[----:B------:R-:W-:Y:S02]  /*3240*/  HADD2.F32 R109, -RZ, R109.H0_H0 ;  /* 0x2000006dff6d7230 */ /* 0x000fe40000004100 */
        /* <DEDUP_REMOVED lines=9> */
.L_x_984:
[----:B------:R-:W-:Y:S05]  /*32e0*/  BSYNC B2 ;  /* 0x0000000000027941 */ /* 0x000fea0003800000 */
.L_x_983:
[----:B--2---:R2:W-:Y:S02]  /*32f0*/  STG.E.128 desc[UR60][R50.64+0x40], R40 ;  /* 0x0000402832007986 */ /* 0x0045e4000c101d3c */
.L_x_978:
[----:B------:R-:W-:Y:S05]  /*3300*/  BSYNC B1 ;  /* 0x0000000000017941 */ /* 0x000fea0003800000 */
.L_x_977:
        /* <DEDUP_REMOVED lines=8> */
[--C-:B--2---:R-:W-:Y:S01]  /*3390*/  HADD2.F32 R51, -RZ, R43.reuse.H1_H1 ;  /* 0x3000002bff337230 */ /* 0x104fe20000004100 */
[----:B------:R-:W-:Y:S01]  /*33a0*/  SHF.R.U32.HI R57, RZ, 0x10, R53 ;  /* 0x00000010ff397819 */ /* 0x000fe20000011635 */
[----:B------:R-:W-:Y:S01]  /*33b0*/  HADD2.F32 R43, -RZ, R43.H0_H0 ;  /* 0x2000002bff2b7230 */ /* 0x000fe20000004100 */
[--C-:B------:R-:W-:Y:S01]  /*33c0*/  SHF.R.U64 R53, R54, 0x10, R55.reuse ;  /* 0x0000001036357819 */ /* 0x100fe20000001237 */
[----:B------:R-:W-:Y:S01]  /*33d0*/  HADD2.F32 R52, -RZ, R52.H0_H0 ;  /* 0x20000034ff347230 */ /* 0x000fe20000004100 */
[----:B------:R-:W-:Y:S01]  /*33e0*/  MOV R50, R42 ;  /* 0x0000002a00327202 */ /* 0x000fe20000000f00 */
[----:B------:R-:W-:Y:S01]  /*33f0*/  HADD2.F32 R42, -RZ, R41.H1_H1 ;  /* 0x30000029ff2a7230 */ /* 0x000fe20000004100 */
[----:B------:R-:W-:Y:S01]  /*3400*/  SHF.R.U32.HI R56, RZ, 0x10, R55 ;  /* 0x00000010ff387819 */ /* 0x000fe20000011637 */
[----:B------:R-:W-:Y:S02]  /*3410*/  HADD2.F32 R53, -RZ, R53.H0_H0 ;  /* 0x20000035ff357230 */ /* 0x000fe40000004100 */
[----:B------:R-:W-:-:S02]  /*3420*/  HADD2.F32 R41, -RZ, R41.H0_H0 ;  /* 0x20000029ff297230 */ /* 0x000fc40000004100 */
[----:B------:R-:W-:Y:S02]  /*3430*/  HADD2.F32 R56, -RZ, R56.H0_H0 ;  /* 0x20000038ff387230 */ /* 0x000fe40000004100 */
[CC--:B------:R-:W-:Y:S01]  /*3440*/  FMUL.FTZ R58, R42.reuse, R53.reuse ;  /* 0x000000352a3a7220 */ /* 0x0c0fe20000410000 */
[----:B------:R-:W-:Y:S02]  /*3450*/  HADD2.F32 R54, -RZ, R57.H0_H0 ;  /* 0x20000039ff367230 */ /* 0x000fe40000004100 */
[C---:B------:R-:W-:Y:S01]  /*3460*/  FMUL.FTZ R53, R41.reuse, R53 ;  /* 0x0000003529357220 */ /* 0x040fe20000410000 */
[----:B------:R-:W-:Y:S01]  /*3470*/  FFMA.FTZ R58, R41, R52, -R58 ;  /* 0x00000034293a7223 */ /* 0x000fe2000001083a */
[----:B------:R-:W-:Y:S02]  /*3480*/  FMUL.FTZ R60, R51, R56 ;  /* 0x00000038333c7220 */ /* 0x000fe40000410000 */
[----:B------:R-:W-:Y:S01]  /*3490*/  FFMA.FTZ R55, R42, R52, R53 ;  /* 0x000000342a377223 */ /* 0x000fe20000010035 */
[----:B------:R-:W-:-:S02]  /*34a0*/  HADD2.F32 R52, -RZ, R105.H0_H0 ;  /* 0x20000069ff347230 */ /* 0x000fc40000004100 */
[C---:B------:R-:W-:Y:S01]  /*34b0*/  FMUL.FTZ R56, R43.reuse, R56 ;  /* 0x000000382b387220 */ /* 0x040fe20000410000 */
[----:B------:R-:W-:Y:S02]  /*34c0*/  HADD2.F32 R105, -RZ, R105.H1_H1 ;  /* 0x30000069ff697230 */ /* 0x000fe40000004100 */
[-C--:B------:R-:W-:Y:S01]  /*34d0*/  FFMA.FTZ R60, R43, R54.reuse, -R60 ;  /* 0x000000362b3c7223 */ /* 0x080fe2000001083c */
[----:B------:R-:W-:Y:S02]  /*34e0*/  HADD2.F32 R41, -RZ, R40.H1_H1 ;  /* 0x30000028ff297230 */ /* 0x000fe40000004100 */
[----:B------:R-:W-:Y:S01]  /*34f0*/  FFMA.FTZ R59, R51, R54, R56 ;  /* 0x00000036333b7223 */ /* 0x000fe20000010038 */
        /* <DEDUP_REMOVED lines=17> */
.L_x_989:
[----:B------:R-:W-:Y:S05]  /*3610*/  BSYNC B2 ;  /* 0x0000000000027941 */ /* 0x000fea0003800000 */
.L_x_988:
[----:B--2---:R3:W-:Y:S02]  /*3620*/  STG.E.128 desc[UR60][R48.64], R40 ;  /* 0x0000002830007986 */ /* 0x0047e4000c101d3c */
.L_x_987:
[----:B------:R-:W-:Y:S05]  /*3630*/  BSYNC B1 ;  /* 0x0000000000017941 */ /* 0x000fea0003800000 */
.L_x_986:
        /* <DEDUP_REMOVED lines=47> */
.L_x_991:
[----:B------:R-:W-:Y:S05]  /*3930*/  BSYNC B1 ;  /* 0x0000000000017941 */ /* 0x000fea0003800000 */
.L_x_990:
[----:B--2---:R1:W-:Y:S01]  /*3940*/  STG.E.128 desc[UR60][R48.64+0x40], R40 ;  /* 0x0000402830007986 */ /* 0x0043e2000c101d3c */
[----:B------:R-:W-:Y:S05]  /*3950*/  BRA `(.L_x_985) ;  /* 0x0000001400907947 */ /* 0x000fea0003800000 */
.L_x_969:
[----:B------:R-:W2:Y:S01]  /*3960*/  LDL R44, [R1+0x7c] ;  /* 0x00007c00012c7983 */ /* 0x000ea20000100800 */
[----:B------:R-:W-:-:S04]  /*3970*/  ISETP.GE.AND P3, PT, R234, R101, PT ;  /* 0x00000065ea00720c */ /* 0x000fc80003f66270 */
        /* <DEDUP_REMOVED lines=9> */
[----:B------:R-:W3:Y:S01]  /*3a10*/  @!P4 LDC.64 R48, c[0x0][0x3e0] ;  /* 0x0000f800ff30cb82 */ /* 0x000ee20000000a00 */
[----:B------:R-:W-:-:S05]  /*3a20*/  @!P4 IADD3 R40, P5, R66, R40, RZ ;  /* 0x000000284228c210 */ /* 0x000fca0007fbe0ff */
[----:B------:R-:W-:Y:S01]  /*3a30*/  @!P4 IMAD.X R41, R95, 0x1, R84, P5 ;  /* 0x000000015f29c824 */ /* 0x000fe200028e0654 */
[----:B------:R-:W-:Y:S02]  /*3a40*/  CS2R R46, SRZ ;  /* 0x00000000002e7805 */ /* 0x000fe4000001ff00 */
[----:B--2---:R-:W-:Y:S02]  /*3a50*/  R2UR UR4, R44 ;  /* 0x000000002c0472ca */ /* 0x004fe400000e0000 */
[----:B------:R-:W2:Y:S02]  /*3a60*/  @!P4 LDC.64 R44, c[0x0][0x3c8] ;  /* 0x0000f200ff2ccb82 */ /* 0x000ea40000000a00 */
[----:B--2---:R-:W-:-:S04]  /*3a70*/  @!P4 LEA R44, P5, R40, R44, 0x1 ;  /* 0x0000002c282cc211 */ /* 0x004fc800078a08ff */
[----:B------:R-:W-:Y:S02]  /*3a80*/  @!P4 LEA.HI.X R45, R40, R45, R41, 0x1, P5 ;  /* 0x0000002d282dc211 */ /* 0x000fe400028f0c29 */
[----:B------:R-:W-:-:S05]  /*3a90*/  @!P4 IADD3 R42, P5, R36, R42, RZ ;  /* 0x0000002a242ac210 */ /* 0x000fca0007fbe0ff */
[----:B------:R-:W-:Y:S01]  /*3aa0*/  @!P4 IMAD.X R40, R110, 0x1, R83, P5 ;  /* 0x000000016e28c824 */ /* 0x000fe200028e0653 */
[----:B---3--:R-:W-:-:S04]  /*3ab0*/  @!P4 LEA R48, P5, R42, R48, 0x1 ;  /* 0x000000302a30c211 */ /* 0x008fc800078a08ff */
[----:B------:R-:W-:Y:S02]  /*3ac0*/  @!P4 LEA.HI.X R49, R42, R49, R40, 0x1, P5 ;  /* 0x000000312a31c211 */ /* 0x000fe400028f0c28 */
[----:B------:R-:W-:Y:S02]  /*3ad0*/  CS2R R42, SRZ ;  /* 0x00000000002a7805 */ /* 0x000fe4000001ff00 */
[----:B------:R-:W-:-:S06]  /*3ae0*/  CS2R R40, SRZ ;  /* 0x0000000000287805 */ /* 0x000fcc000001ff00 */
[----:B------:R2:W3:Y:S02]  /*3af0*/  @!P4 LDG.E.128 R40, desc[UR60][R44.64] ;  /* 0x0000003c2c28c981 */ /* 0x0004e4000c1e1d00 */
[----:B--2---:R-:W-:-:S06]  /*3b00*/  CS2R R44, SRZ ;  /* 0x00000000002c7805 */ /* 0x004fcc000001ff00 */
[----:B------:R2:W4:Y:S01]  /*3b10*/  @!P4 LDG.E.128 R44, desc[UR60][R48.64] ;  /* 0x0000003c302cc981 */ /* 0x000522000c1e1d00 */
[----:B0-----:R-:W-:-:S04]  /*3b20*/  @!P3 LEA R52, P4, R50, R52, 0x1 ;  /* 0x000000343234b211 */ /* 0x001fc800078808ff */
[----:B------:R-:W-:Y:S02]  /*3b30*/  @!P3 LEA.HI.X R53, R50, R53, R51, 0x1, P4 ;  /* 0x000000353235b211 */ /* 0x000fe400020f0c33 */
[----:B------:R-:W-:Y:S02]  /*3b40*/  CS2R R50, SRZ ;  /* 0x0000000000327805 */ /* 0x000fe4000001ff00 */
[C---:B-1----:R-:W-:Y:S02]  /*3b50*/  @!P3 LEA R56, P4, R54.reuse, R56, 0x1 ;  /* 0x000000383638b211 */ /* 0x042fe400078808ff */
[----:B--2---:R-:W-:Y:S02]  /*3b60*/  CS2R R48, SRZ ;  /* 0x0000000000307805 */ /* 0x004fe4000001ff00 */
[----:B------:R-:W-:Y:S02]  /*3b70*/  @!P3 LEA.HI.X R57, R54, R57, R55, 0x1, P4 ;  /* 0x000000393639b211 */ /* 0x000fe400020f0c37 */
[----:B------:R-:W-:-:S02]  /*3b80*/  CS2R R54, SRZ ;  /* 0x0000000000367805 */ /* 0x000fc4000001ff00 */
[----:B------:R0:W2:Y:S02]  /*3b90*/  @!P3 LDG.E.128 R48, desc[UR60][R52.64] ;  /* 0x0000003c3430b981 */ /* 0x0000a4000c1e1d00 */
[----:B0-----:R-:W-:-:S06]  /*3ba0*/  CS2R R52, SRZ ;  /* 0x0000000000347805 */ /* 0x001fcc000001ff00 */
[----:B------:R4:W5:Y:S01]  /*3bb0*/  @!P3 LDG.E.128 R52, desc[UR60][R56.64] ;  /* 0x0000003c3834b981 */ /* 0x000962000c1e1d00 */
[----:B------:R-:W-:Y:S01]  /*3bc0*/  UISETP.NE.AND UP0, UPT, UR4, 0x3, UPT ;  /* 0x000000030400788c */ /* 0x000fe2000bf05270 */
[----:B------:R-:W-:-:S05]  /*3bd0*/  ISETP.GE.AND P4, PT, R16, R107, PT ;  /* 0x0000006b1000720c */ /* 0x000fca0003f86270 */
[----:B------:R-:W-:Y:S01]  /*3be0*/  PLOP3.LUT P3, PT, PT, PT, UP0, 0x80, 0x0 ;  /* 0x000000000000781c */ /* 0x000fe20003f6f008 */
[----:B---3--:R-:W-:Y:S01]  /*3bf0*/  IMAD.MOV.U32 R60, RZ, RZ, R43 ;  /* 0x000000ffff3c7224 */ /* 0x008fe200078e002b */
[----:B------:R-:W-:Y:S01]  /*3c00*/  MOV R59, R42 ;  /* 0x0000002a003b7202 */ /* 0x000fe20000000f00 */
[----:B------:R-:W-:Y:S02]  /*3c10*/  IMAD.MOV.U32 R61, RZ, RZ, R40 ;  /* 0x000000ffff3d7224 */ /* 0x000fe400078e0028 */
[----:B------:R-:W-:Y:S01]  /*3c20*/  IMAD.MOV.U32 R62, RZ, RZ, R41 ;  /* 0x000000ffff3e7224 */ /* 0x000fe200078e0029 */
[----:B------:R-:W-:Y:S02]  /*3c30*/  PRMT R130, R60, 0x7610, R130 ;  /* 0x000076103c827816 */ /* 0x000fe40000000082 */
[----:B------:R-:W-:Y:S02]  /*3c40*/  PRMT R122, R122, 0x5410, R59 ;  /* 0x000054107a7a7816 */ /* 0x000fe4000000003b */
[----:B------:R-:W-:-:S02]  /*3c50*/  PRMT R124, R61, 0x7610, R124 ;  /* 0x000076103d7c7816 */ /* 0x000fc4000000007c */
[----:B------:R-:W-:Y:S01]  /*3c60*/  PRMT R125, R62, 0x7610, R125 ;  /* 0x000076103e7d7816 */ /* 0x000fe2000000007d */
[----:B----4-:R-:W-:Y:S01]  /*3c70*/  IMAD.MOV.U32 R57, RZ, RZ, R44 ;  /* 0x000000ffff397224 */ /* 0x010fe200078e002c */
[----:B------:R-:W-:Y:S01]  /*3c80*/  MOV R56, R47 ;  /* 0x0000002f00387202 */ /* 0x000fe20000000f00 */
[----:B------:R-:W-:Y:S02]  /*3c90*/  IMAD.MOV.U32 R60, RZ, RZ, R45 ;  /* 0x000000ffff3c7224 */ /* 0x000fe400078e002d */
[----:B------:R-:W-:Y:S01]  /*3ca0*/  IMAD.MOV.U32 R59, RZ, RZ, R46 ;  /* 0x000000ffff3b7224 */ /* 0x000fe200078e002e */
[----:B------:R-:W-:Y:S02]  /*3cb0*/  PRMT R130, R130, 0x5410, R56 ;  /* 0x0000541082827816 */ /* 0x000fe40000000038 */
[----:B------:R-:W-:Y:S02]  /*3cc0*/  PRMT R124, R124, 0x5410, R57 ;  /* 0x000054107c7c7816 */ /* 0x000fe40000000039 */
[----:B------:R-:W-:-:S02]  /*3cd0*/  PRMT R125, R125, 0x5410, R60 ;  /* 0x000054107d7d7816 */ /* 0x000fc4000000003c */
[----:B------:R-:W-:Y:S01]  /*3ce0*/  PRMT R122, R59, 0x7610, R122 ;  /* 0x000076103b7a7816 */ /* 0x000fe2000000007a */
[----:B--2---:R-:W-:Y:S01]  /*3cf0*/  IMAD.MOV.U32 R56, RZ, RZ, R50 ;  /* 0x000000ffff387224 */ /* 0x004fe200078e0032 */
[----:B------:R-:W-:Y:S01]  /*3d00*/  MOV R59, R48 ;  /* 0x00000030003b7202 */ /* 0x000fe20000000f00 */
[----:B------:R-:W-:Y:S02]  /*3d10*/  IMAD.MOV.U32 R57, RZ, RZ, R51 ;  /* 0x000000ffff397224 */ /* 0x000fe400078e0033 */
[----:B------:R-:W-:-:S03]  /*3d20*/  IMAD.MOV.U32 R60, RZ, RZ, R49 ;  /* 0x000000ffff3c7224 */ /* 0x000fc600078e0031 */
[----:B------:R-:W-:Y:S02]  /*3d30*/  PRMT R113, R56, 0x5410, R57 ;  /* 0x0000541038717816 */ /* 0x000fe40000000039 */
[----:B------:R-:W-:Y:S01]  /*3d40*/  PRMT R115, R59, 0x5410, R60 ;  /* 0x000054103b737816 */ /* 0x000fe2000000003c */
[----:B-----5:R-:W-:Y:S01]  /*3d50*/  IMAD.MOV.U32 R56, RZ, RZ, R54 ;  /* 0x000000ffff387224 */ /* 0x020fe200078e0036 */
[----:B------:R-:W-:Y:S01]  /*3d60*/  MOV R60, R53 ;  /* 0x00000035003c7202 */ /* 0x000fe20000000f00 */
[----:B------:R-:W-:Y:S02]  /*3d70*/  IMAD.MOV.U32 R57, RZ, RZ, R55 ;  /* 0x000000ffff397224 */ /* 0x000fe400078e0037 */
[----:B------:R-:W-:-:S03]  /*3d80*/  IMAD.MOV.U32 R59, RZ, RZ, R52 ;  /* 0x000000ffff3b7224 */ /* 0x000fc600078e0034 */
[----:B------:R-:W-:Y:S02]  /*3d90*/  PRMT R117, R56, 0x5410, R57 ;  /* 0x0000541038757816 */ /* 0x000fe40000000039 */
[----:B------:R-:W-:Y:S01]  /*3da0*/  PRMT R119, R59, 0x5410, R60 ;  /* 0x000054103b777816 */ /* 0x000fe2000000003c */
[----:B------:R-:W-:Y:S06]  /*3db0*/  @!P3 BRA `(.L_x_992) ;  /* 0x000000000004b947 */ /* 0x000fec0003800000 */
[----:B------:R-:W-:Y:S01]  /*3dc0*/  BPT.TRAP 0x1 ;  /* 0x000000040000795c */ /* 0x000fe20000300000 */
.L_x_992:
        /* <DEDUP_REMOVED lines=9> */
.L_x_1194:
[----:B------:R-:W-:Y:S05]  /*3e60*/  BSYNC B1 ;  /* 0x0000000000017941 */ /* 0x000fea0003800000 */
.L_x_993:
        /* <DEDUP_REMOVED lines=8> */
[----:B------:R-:W-:Y:S01]  /*3ef0*/  IADD3 R111, P5, P6, R14, R108, R86 ;  /* 0x0000006c0e6f7210 */ /* 0x000fe20007ebe056 */
[----:B------:R-:W-:Y:S01]  /*3f00*/  IMAD.IADD R118, R57, 0x1, R109 ;  /* 0x0000000139767824 */ /* 0x000fe200078e026d */
[----:B------:R-:W-:-:S04]  /*3f10*/  SHF.R.S32.HI R57, RZ, 0x1f, R56 ;  /* 0x0000001fff397819 */ /* 0x000fc80000011438 */
[----:B------:R-:W-:Y:S02]  /*3f20*/  LEA.HI R56, R57, R56, RZ, 0x4 ;  /* 0x0000003839387211 */ /* 0x000fe400078f20ff */
[----:B------:R-:W-:Y:S02]  /*3f30*/  IADD3.X R116, R3, R118, R89, P5, P6 ;  /* 0x0000007603747210 */ /* 0x000fe40002fec459 */
[----:B------:R-:W-:-:S04]  /*3f40*/  LEA.HI.SX32 R56, R56, R85, 0x1c ;  /* 0x0000005538387211 */ /* 0x000fc800078fe2ff */
[----:B------:R-:W-:-:S04]  /*3f50*/  SHF.L.U32 R121, R56, 0x3, RZ ;  /* 0x0000000338797819 */ /* 0x000fc800000006ff */
[----:B------:R-:W-:-:S04]  /*3f60*/  LOP3.LUT R57, R32, 0x38, R121, 0xf8, !PT ;  /* 0x0000003820397812 */ /* 0x000fc800078ef879 */
[----:B------:R-:W-:-:S05]  /*3f70*/  LOP3.LUT R57, R57, R76, RZ, 0x3c, !PT ;  /* 0x0000004c39397212 */ /* 0x000fca00078e3cff */
[----:B------:R-:W-:Y:S02]  /*3f80*/  IMAD R59, R228, 0x200, R57 ;  /* 0x00000200e43b7824 */ /* 0x000fe400078e0239 */
[C---:B------:R-:W-:Y:S02]  /*3f90*/  IMAD R57, R2.reuse, 0x1800, R90 ;  /* 0x0000180002397824 */ /* 0x040fe400078e025a */
[----:B------:R-:W-:Y:S02]  /*3fa0*/  IMAD R59, R2, 0x1800, R59 ;  /* 0x00001800023b7824 */ /* 0x000fe400078e023b */
[--C-:B------:R-:W-:Y:S02]  /*3fb0*/  IMAD R57, R57, 0x2, R18.reuse ;  /* 0x0000000239397824 */ /* 0x100fe400078e0212 */
[----:B------:R-:W-:-:S04]  /*3fc0*/  IMAD R60, R59, 0x2, R18 ;  /* 0x000000023b3c7824 */ /* 0x000fc800078e0212 */
[----:B------:R-:W1:Y:S04]  /*3fd0*/  LDS.128 R56, [R57+0x1c400] ;  /* 0x01c4000039387984 */ /* 0x000e680000000c00 */
[----:B------:R-:W2:Y:S01]  /*3fe0*/  LDS.128 R60, [R60+0x1c400] ;  /* 0x01c400003c3c7984 */ /* 0x000ea20000000c00 */
[----:B------:R-:W-:Y:S05]  /*3ff0*/  @P4 BRA `(.L_x_998) ;  /* 0x0000000400484947 */ /* 0x000fea0003800000 */
[--C-:B------:R-:W-:Y:S01]  /*4000*/  SHF.R.U64 R123, R44, 0x10, R45.reuse ;  /* 0x000000102c7b7819 */ /* 0x100fe2000000122d */
[----:B--2---:R-:W-:Y:S01]  /*4010*/  HADD2.F32 R44, -RZ, R61.H1_H1 ;  /* 0x3000003dff2c7230 */ /* 0x004fe20000004100 */
[----:B------:R-:W-:Y:S02]  /*4020*/  SHF.R.U32.HI R45, RZ, 0x10, R45 ;  /* 0x00000010ff2d7819 */ /* 0x000fe4000001162d */
[--C-:B------:R-:W-:Y:S01]  /*4030*/  SHF.R.U64 R120, R40, 0x10, R41.reuse ;  /* 0x0000001028787819 */ /* 0x100fe20000001229 */
[----:B------:R-:W-:Y:S01]  /*4040*/  HADD2.F32 R123, -RZ, R123.H0_H0 ;  /* 0x2000007bff7b7230 */ /* 0x000fe20000004100 */
[----:B------:R-:W-:Y:S02]  /*4050*/  SHF.R.U32.HI R126, RZ, 0x10, R41 ;  /* 0x00000010ff7e7819 */ /* 0x000fe40000011629 */
[--C-:B------:R-:W-:Y:S01]  /*4060*/  SHF.R.U64 R40, R42, 0x10, R43.reuse ;  /* 0x000000102a287819 */ /* 0x100fe2000000122b */
[----:B-1----:R-:W-:Y:S01]  /*4070*/  HADD2.F32 R42, -RZ, R57.H0_H0 ;  /* 0x20000039ff2a7230 */ /* 0x002fe20000004100 */
[----:B------:R-:W-:Y:S01]  /*4080*/  SHF.R.U32.HI R129, RZ, 0x10, R43 ;  /* 0x00000010ff817819 */ /* 0x000fe2000001162b */
[----:B------:R-:W-:Y:S01]  /*4090*/  HADD2.F32 R43, -RZ, R61.H0_H0 ;  /* 0x2000003dff2b7230 */ /* 0x000fe20000004100 */
[--C-:B------:R-:W-:Y:S01]  /*40a0*/  SHF.R.U64 R41, R46, 0x10, R47.reuse ;  /* 0x000000102e297819 */ /* 0x100fe2000000122f */
[----:B------:R-:W-:Y:S01]  /*40b0*/  HADD2.F32 R46, -RZ, R125.H0_H0 ;  /* 0x2000007dff2e7230 */ /* 0x000fe20000004100 */
[----:B------:R-:W-:Y:S01]  /*40c0*/  SHF.R.U32.HI R127, RZ, 0x10, R47 ;  /* 0x00000010ff7f7819 */ /* 0x000fe2000001162f */
[----:B------:R-:W-:-:S02]  /*40d0*/  HADD2.F32 R61, -RZ, R45.H0_H0 ;  /* 0x2000002dff3d7230 */ /* 0x000fc40000004100 */
[----:B------:R-:W-:Y:S02]  /*40e0*/  HADD2.F32 R125, -RZ, R125.H1_H1 ;  /* 0x3000007dff7d7230 */ /* 0x000fe40000004100 */
[----:B------:R-:W-:Y:S02]  /*40f0*/  HADD2.F32 R45, -RZ, R57.H1_H1 ;  /* 0x30000039ff2d7230 */ /* 0x000fe40000004100 */
[----:B------:R-:W-:Y:S01]  /*4100*/  FMUL.FTZ R128, R44, R61 ;  /* 0x0000003d2c807220 */ /* 0x000fe20000410000 */
[----:B------:R-:W-:Y:S02]  /*4110*/  HADD2.F32 R47, -RZ, R126.H0_H0 ;  /* 0x2000007eff2f7230 */ /* 0x000fe40000004100 */
[-C--:B------:R-:W-:Y:S01]  /*4120*/  FMUL.FTZ R57, R43, R125.reuse ;  /* 0x0000007d2b397220 */ /* 0x080fe20000410000 */
[C---:B------:R-:W-:Y:S01]  /*4130*/  FMUL.FTZ R126, R42.reuse, R125 ;  /* 0x0000007d2a7e7220 */ /* 0x040fe20000410000 */
[----:B------:R-:W-:Y:S02]  /*4140*/  FMUL.FTZ R61, R45, R61 ;  /* 0x0000003d2d3d7220 */ /* 0x000fe40000410000 */
[-C--:B------:R-:W-:Y:S01]  /*4150*/  FFMA.FTZ R42, R42, R46.reuse, -R57 ;  /* 0x0000002e2a2a7223 */ /* 0x080fe20000010839 */
[----:B------:R-:W-:Y:S01]  /*4160*/  FFMA.FTZ R43, R43, R46, R126 ;  /* 0x0000002e2b2b7223 */ /* 0x000fe2000001007e */
[-C--:B------:R-:W-:Y:S01]  /*4170*/  FFMA.FTZ R44, R44, R47.reuse, R61 ;  /* 0x0000002f2c2c7223 */ /* 0x080fe2000001003d */
[----:B------:R-:W-:Y:S01]  /*4180*/  FFMA.FTZ R45, R45, R47, -R128 ;  /* 0x0000002f2d2d7223 */ /* 0x000fe20000010880 */
[----:B------:R-:W-:-:S02]  /*4190*/  HADD2.F32 R61, -RZ, R130.H1_H1 ;  /* 0x30000082ff3d7230 */ /* 0x000fc40000004100 */
[----:B------:R-:W-:Y:S01]  /*41a0*/  HADD2.F32 R46, -RZ, R59.H0_H0 ;  /* 0x2000003bff2e7230 */ /* 0x000fe20000004100 */
[----:B------:R-:W-:Y:S01]  /*41b0*/  F2FP.F16.F32.PACK_AB R43, R44, R43 ;  /* 0x0000002b2c2b723e */ /* 0x000fe200000000ff */
[--C-:B------:R-:W-:Y:S02]  /*41c0*/  HADD2.F32 R47, -RZ, R63.reuse.H0_H0 ;  /* 0x2000003fff2f7230 */ /* 0x100fe40000004100 */
[----:B------:R-:W-:Y:S02]  /*41d0*/  HADD2.F32 R57, -RZ, R130.H0_H0 ;  /* 0x20000082ff397230 */ /* 0x000fe40000004100 */
[-C--:B------:R-:W-:Y:S01]  /*41e0*/  FMUL.FTZ R130, R46, R61.reuse ;  /* 0x0000003d2e827220 */ /* 0x080fe20000410000 */
[----:B------:R-:W-:Y:S02]  /*41f0*/  HADD2.F32 R63, -RZ, R63.H1_H1 ;  /* 0x3000003fff3f7230 */ /* 0x000fe40000004100 */
[----:B------:R-:W-:Y:S01]  /*4200*/  FMUL.FTZ R125, R47, R61 ;  /* 0x0000003d2f7d7220 */ /* 0x000fe20000410000 */
[----:B------:R-:W-:-:S02]  /*4210*/  HADD2.F32 R128, -RZ, R127.H0_H0 ;  /* 0x2000007fff807230 */ /* 0x000fc40000004100 */
[-C--:B------:R-:W-:Y:S01]  /*4220*/  FFMA.FTZ R130, R47, R57.reuse, R130 ;  /* 0x000000392f827223 */ /* 0x080fe20000010082 */
[----:B------:R-:W-:Y:S02]  /*4230*/  HADD2.F32 R59, -RZ, R59.H1_H1 ;  /* 0x3000003bff3b7230 */ /* 0x000fe40000004100 */
[----:B------:R-:W-:Y:S01]  /*4240*/  FFMA.FTZ R127, R46, R57, -R125 ;  /* 0x000000392e7f7223 */ /* 0x000fe2000001087d */
[----:B------:R-:W-:Y:S02]  /*4250*/  HADD2.F32 R126, -RZ, R129.H0_H0 ;  /* 0x20000081ff7e7230 */ /* 0x000fe40000004100 */
[-C--:B------:R-:W-:Y:S01]  /*4260*/  FMUL.FTZ R132, R63, R128.reuse ;  /* 0x000000803f847220 */ /* 0x080fe20000410000 */
[----:B------:R-:W-:Y:S02]  /*4270*/  HADD2.F32 R47, -RZ, R60.H0_H0 ;  /* 0x2000003cff2f7230 */ /* 0x000fe40000004100 */
[----:B------:R-:W-:Y:S01]  /*4280*/  FMUL.FTZ R128, R59, R128 ;  /* 0x000000803b807220 */ /* 0x000fe20000410000 */
[----:B------:R-:W-:-:S02]  /*4290*/  HADD2.F32 R57, -RZ, R124.H0_H0 ;  /* 0x2000007cff397230 */ /* 0x000fc40000004100 */
[-C--:B------:R-:W-:Y:S01]  /*42a0*/  FFMA.FTZ R132, R59, R126.reuse, -R132 ;  /* 0x0000007e3b847223 */ /* 0x080fe20000010884 */
[----:B------:R-:W-:Y:S02]  /*42b0*/  HADD2.F32 R46, -RZ, R56.H0_H0 ;  /* 0x20000038ff2e7230 */ /* 0x000fe40000004100 */
[----:B------:R-:W-:Y:S01]  /*42c0*/  FFMA.FTZ R129, R63, R126, R128 ;  /* 0x0000007e3f817223 */ /* 0x000fe20000010080 */
[----:B------:R-:W-:Y:S02]  /*42d0*/  HADD2.F32 R60, -RZ, R60.H1_H1 ;  /* 0x3000003cff3c7230 */ /* 0x000fe40000004100 */
[----:B------:R-:W-:Y:S02]  /*42e0*/  HADD2.F32 R124, -RZ, R124.H1_H1 ;  /* 0x3000007cff7c7230 */ /* 0x000fe40000004100 */
[----:B------:R-:W-:Y:S02]  /*42f0*/  HADD2.F32 R56, -RZ, R56.H1_H1 ;  /* 0x30000038ff387230 */ /* 0x000fe40000004100 */
[----:B------:R-:W-:Y:S01]  /*4300*/  FMUL.FTZ R63, R60, R123 ;  /* 0x0000007b3c3f7220 */ /* 0x000fe20000410000 */
[----:B------:R-:W-:-:S02]  /*4310*/  HADD2.F32 R59, -RZ, R120.H0_H0 ;  /* 0x20000078ff3b7230 */ /* 0x000fc40000004100 */
[-C--:B------:R-:W-:Y:S01]  /*4320*/  FMUL.FTZ R61, R47, R124.reuse ;  /* 0x0000007c2f3d7220 */ /* 0x080fe20000410000 */
[----:B------:R-:W-:Y:S01]  /*4330*/  FMUL.FTZ R124, R46, R124 ;  /* 0x0000007c2e7c7220 */ /* 0x000fe20000410000 */
[----:B------:R-:W-:Y:S01]  /*4340*/  FMUL.FTZ R123, R56, R123 ;  /* 0x0000007b387b7220 */ /* 0x000fe20000410000 */
[----:B------:R-:W-:Y:S01]  /*4350*/  F2FP.F16.F32.PACK_AB R129, R129, R130 ;  /* 0x000000828181723e */ /* 0x000fe200000000ff */
[----:B------:R-:W-:Y:S01]  /*4360*/  FFMA.FTZ R61, R46, R57, -R61 ;  /* 0x000000392e3d7223 */ /* 0x000fe2000001083d */
[-C--:B------:R-:W-:Y:S01]  /*4370*/  FFMA.FTZ R56, R56, R59.reuse, -R63 ;  /* 0x0000003b38387223 */ /* 0x080fe2000001083f */
[----:B------:R-:W-:Y:S01]  /*4380*/  FFMA.FTZ R123, R60, R59, R123 ;  /* 0x0000003b3c7b7223 */ /* 0x000fe2000001007b */
[----:B------:R-:W-:Y:S01]  /*4390*/  FFMA.FTZ R124, R47, R57, R124 ;  /* 0x000000392f7c7223 */ /* 0x000fe2000001007c */
[----:B------:R-:W-:Y:S02]  /*43a0*/  HADD2.F32 R59, -RZ, R41.H0_H0 ;  /* 0x20000029ff3b7230 */ /* 0x000fe40000004100 */
[----:B------:R-:W-:Y:S01]  /*43b0*/  HADD2.F32 R46, -RZ, R62.H0_H0 ;  /* 0x2000003eff2e7230 */ /* 0x000fe20000004100 */
[----:B------:R-:W-:Y:S01]  /*43c0*/  F2FP.F16.F32.PACK_AB R56, R56, R61 ;  /* 0x0000003d3838723e */ /* 0x000fe200000000ff */
[----:B------:R-:W-:Y:S01]  /*43d0*/  HADD2.F32 R47, -RZ, R122.H1_H1 ;  /* 0x3000007aff2f7230 */ /* 0x000fe20000004100 */
[----:B------:R-:W-:Y:S01]  /*43e0*/  F2FP.F16.F32.PACK_AB R60, R123, R124 ;  /* 0x0000007c7b3c723e */ /* 0x000fe200000000ff */
[----:B------:R-:W-:-:S02]  /*43f0*/  HADD2.F32 R41, -RZ, R58.H0_H0 ;  /* 0x2000003aff297230 */ /* 0x000fc40000004100 */
[----:B------:R-:W-:Y:S02]  /*4400*/  HADD2.F32 R62, -RZ, R62.H1_H1 ;  /* 0x3000003eff3e7230 */ /* 0x000fe40000004100 */
[----:B------:R-:W-:Y:S02]  /*4410*/  HADD2.F32 R122, -RZ, R122.H0_H0 ;  /* 0x2000007aff7a7230 */ /* 0x000fe40000004100 */
[----:B------:R-:W-:Y:S02]  /*4420*/  HADD2.F32 R58, -RZ, R58.H1_H1 ;  /* 0x3000003aff3a7230 */ /* 0x000fe40000004100 */
[-C--:B------:R-:W-:Y:S01]  /*4430*/  FMUL.FTZ R125, R62, R59.reuse ;  /* 0x0000003b3e7d7220 */ /* 0x080fe20000410000 */
[----:B------:R-:W-:Y:S02]  /*4440*/  HADD2.F32 R57, -RZ, R40.H0_H0 ;  /* 0x20000028ff397230 */ /* 0x000fe40000004100 */
[-C--:B------:R-:W-:Y:S01]  /*4450*/  FMUL.FTZ R63, R41, R122.reuse ;  /* 0x0000007a293f7220 */ /* 0x080fe20000410000 */
[----:B------:R-:W-:Y:S01]  /*4460*/  FMUL.FTZ R40, R46, R122 ;  /* 0x0000007a2e287220 */ /* 0x000fe20000410000 */
[----:B------:R-:W-:Y:S01]  /*4470*/  FMUL.FTZ R59, R58, R59 ;  /* 0x0000003b3a3b7220 */ /* 0x000fe20000410000 */
[----:B------:R-:W-:-:S02]  /*4480*/  IMAD.MOV.U32 R61, RZ, RZ, R43 ;  /* 0x000000ffff3d7224 */ /* 0x000fc400078e002b */
[-C--:B------:R-:W-:Y:S01]  /*4490*/  FFMA.FTZ R63, R46, R47.reuse, R63 ;  /* 0x0000002f2e3f7223 */ /* 0x080fe2000001003f */
[----:B------:R-:W-:Y:S01]  /*44a0*/  FFMA.FTZ R40, R41, R47, -R40 ;  /* 0x0000002f29287223 */ /* 0x000fe20000010828 */
[-C--:B------:R-:W-:Y:S01]  /*44b0*/  FFMA.FTZ R62, R62, R57.reuse, R59 ;  /* 0x000000393e3e7223 */ /* 0x080fe2000001003b */
[----:B------:R-:W-:Y:S01]  /*44c0*/  FFMA.FTZ R125, R58, R57, -R125 ;  /* 0x000000393a7d7223 */ /* 0x000fe2000001087d */
[----:B------:R-:W-:Y:S02]  /*44d0*/  F2FP.F16.F32.PACK_AB R57, R45, R42 ;  /* 0x0000002a2d39723e */ /* 0x000fe400000000ff */
[----:B------:R-:W-:Y:S02]  /*44e0*/  F2FP.F16.F32.PACK_AB R59, R132, R127 ;  /* 0x0000007f843b723e */ /* 0x000fe400000000ff */
[----:B------:R-:W-:Y:S02]  /*44f0*/  F2FP.F16.F32.PACK_AB R62, R62, R63 ;  /* 0x0000003f3e3e723e */ /* 0x000fe400000000ff */
[----:B------:R-:W-:-:S02]  /*4500*/  F2FP.F16.F32.PACK_AB R58, R125, R40 ;  /* 0x000000287d3a723e */ /* 0x000fc400000000ff */
[----:B------:R-:W-:-:S07]  /*4510*/  MOV R63, R129 ;  /* 0x00000081003f7202 */ /* 0x000fce0000000f00 */
.L_x_998:
[----:B------:R-:W-:Y:S05]  /*4520*/  BSYNC B2 ;  /* 0x0000000000027941 */ /* 0x000fea0003800000 */
.L_x_997:
        /* <DEDUP_REMOVED lines=12> */
.L_x_996:
[----:B------:R-:W-:Y:S05]  /*45f0*/  BSYNC B1 ;  /* 0x0000000000017941 */ /* 0x000fea0003800000 */
.L_x_995:
        /* <DEDUP_REMOVED lines=10> */
[C---:B------:R-:W-:Y:S02]  /*46a0*/  LEA R56, P5, R40.reuse, R102, 0x1 ;  /* 0x0000006628387211 */ /* 0x040fe400078a08ff */
[----:B------:R-:W-:Y:S02]  /*46b0*/  SHF.R.U32.HI R42, RZ, 0x3, R224 ;  /* 0x00000003ff2a7819 */ /* 0x000fe400000116e0 */
[----:B------:R-:W-:-:S02]  /*46c0*/  LEA.HI.X R57, R40, R103, R41, 0x1, P5 ;  /* 0x0000006728397211 */ /* 0x000fc400028f0c29 */
[----:B------:R-:W-:-:S04]  /*46d0*/  SHF.R.S32.HI R41, RZ, 0x1f, R114 ;  /* 0x0000001fff297819 */ /* 0x000fc80000011472 */
[----:B------:R-:W-:Y:S01]  /*46e0*/  LEA.HI R114, R41, R114, RZ, 0x4 ;  /* 0x0000007229727211 */ /* 0x000fe200078f20ff */
[----:B------:R-:W-:-:S03]  /*46f0*/  IMAD R41, R2, 0x1800, R91 ;  /* 0x0000180002297824 */ /* 0x000fc600078e025b */
[----:B------:R-:W-:Y:S01]  /*4700*/  LEA.HI.SX32 R59, R114, R85, 0x1c ;  /* 0x00000055723b7211 */ /* 0x000fe200078fe2ff */
[----:B------:R-:W-:-:S04]  /*4710*/  IMAD R41, R41, 0x2, R18 ;  /* 0x0000000229297824 */ /* 0x000fc800078e0212 */
[----:B------:R-:W-:-:S05]  /*4720*/  IMAD.SHL.U32 R59, R59, 0x8, RZ ;  /* 0x000000083b3b7824 */ /* 0x000fca00078e00ff */
[----:B------:R-:W-:-:S04]  /*4730*/  LOP3.LUT R40, R224, 0x38, R59, 0xf8, !PT ;  /* 0x00000038e0287812 */ /* 0x000fc800078ef83b */
[----:B------:R-:W-:-:S05]  /*4740*/  LOP3.LUT R40, R40, R42, RZ, 0x3c, !PT ;  /* 0x0000002a28287212 */ /* 0x000fca00078e3cff */
[----:B------:R-:W-:-:S04]  /*4750*/  IMAD.IADD R43, R229, 0x1, R40 ;  /* 0x00000001e52b7824 */ /* 0x000fc800078e0228 */
[----:B------:R-:W-:-:S05]  /*4760*/  IMAD R43, R2, 0x1800, R43 ;  /* 0x00001800022b7824 */ /* 0x000fca00078e022b */
[----:B------:R-:W-:Y:S02]  /*4770*/  LEA R44, R43, R18, 0x1 ;  /* 0x000000122b2c7211 */ /* 0x000fe400078e08ff */
[----:B------:R-:W1:Y:S04]  /*4780*/  LDS.128 R40, [R41+0x1c400] ;  /* 0x01c4000029287984 */ /* 0x000e680000000c00 */
[----:B------:R-:W2:Y:S01]  /*4790*/  LDS.128 R44, [R44+0x1c400] ;  /* 0x01c400002c2c7984 */ /* 0x000ea20000000c00 */
[----:B------:R-:W-:Y:S05]  /*47a0*/  @P4 BRA `(.L_x_1000) ;  /* 0x0000000400604947 */ /* 0x000fea0003800000 */
[----:B------:R-:W-:Y:S02]  /*47b0*/  SHF.R.U64 R108, R52, 0x10, R53 ;  /* 0x00000010346c7819 */ /* 0x000fe40000001235 */
[----:B------:R-:W-:Y:S02]  /*47c0*/  SHF.R.U64 R109, R48, 0x10, R49 ;  /* 0x00000010306d7819 */ /* 0x000fe40000001231 */
[----:B------:R-:W-:Y:S01]  /*47d0*/  SHF.R.U32.HI R52, RZ, 0x10, R53 ;  /* 0x00000010ff347819 */ /* 0x000fe20000011635 */
[----:B------:R-:W-:Y:S01]  /*47e0*/  HADD2.F32 R53, -RZ, R119.H1_H1 ;  /* 0x30000077ff357230 */ /* 0x000fe20000004100 */
[----:B------:R-:W-:Y:S01]  /*47f0*/  SHF.R.U32.HI R60, RZ, 0x10, R49 ;  /* 0x00000010ff3c7819 */ /* 0x000fe20000011631 */
[----:B--2---:R-:W-:Y:S01]  /*4800*/  IMAD.MOV.U32 R49, RZ, RZ, R44 ;  /* 0x000000ffff317224 */ /* 0x004fe200078e002c */
[----:B------:R-:W-:Y:S01]  /*4810*/  SHF.R.U64 R48, R50, 0x10, R51 ;  /* 0x0000001032307819 */ /* 0x000fe20000001233 */
[----:B------:R-:W-:Y:S01]  /*4820*/  IMAD.MOV.U32 R50, RZ, RZ, R46 ;  /* 0x000000ffff327224 */ /* 0x000fe200078e002e */
[----:B------:R-:W-:Y:S01]  /*4830*/  SHF.R.U64 R107, R54, 0x10, R55 ;  /* 0x00000010366b7819 */ /* 0x000fe20000001237 */
[----:B-1----:R-:W-:Y:S01]  /*4840*/  IMAD.MOV.U32 R44, RZ, RZ, R42 ;  /* 0x000000ffff2c7224 */ /* 0x002fe200078e002a */
[----:B------:R-:W-:Y:S01]  /*4850*/  SHF.R.U32.HI R62, RZ, 0x10, R51 ;  /* 0x00000010ff3e7819 */ /* 0x000fe20000011633 */
[----:B------:R-:W-:Y:S01]  /*4860*/  HADD2.F32 R46, -RZ, R45.H0_H0 ;  /* 0x2000002dff2e7230 */ /* 0x000fe20000004100 */
[----:B------:R-:W-:Y:S01]  /*4870*/  SHF.R.U32.HI R61, RZ, 0x10, R55 ;  /* 0x00000010ff3d7819 */ /* 0x000fe20000011637 */
[----:B------:R-:W-:-:S02]  /*4880*/  HADD2.F32 R42, -RZ, R41.H0_H0 ;  /* 0x20000029ff2a7230 */ /* 0x000fc40000004100 */
[----:B------:R-:W-:Y:S02]  /*4890*/  HADD2.F32 R45, -RZ, R45.H1_H1 ;  /* 0x3000002dff2d7230 */ /* 0x000fe40000004100 */
[-C--:B------:R-:W-:Y:S01]  /*48a0*/  FMUL.FTZ R55, R46, R53.reuse ;  /* 0x000000352e377220 */ /* 0x080fe20000410000 */
[----:B------:R-:W-:Y:S02]  /*48b0*/  HADD2.F32 R54, -RZ, R52.H0_H0 ;  /* 0x20000034ff367230 */ /* 0x000fe40000004100 */
[----:B------:R-:W-:Y:S01]  /*48c0*/  FMUL.FTZ R53, R42, R53 ;  /* 0x000000352a357220 */ /* 0x000fe20000410000 */
[----:B------:R-:W-:Y:S02]  /*48d0*/  HADD2.F32 R51, -RZ, R115.H1_H1 ;  /* 0x30000073ff337230 */ /* 0x000fe40000004100 */
[----:B------:R-:W-:Y:S02]  /*48e0*/  HADD2.F32 R41, -RZ, R41.H1_H1 ;  /* 0x30000029ff297230 */ /* 0x000fe40000004100 */
[----:B------:R-:W-:-:S02]  /*48f0*/  HADD2.F32 R52, -RZ, R60.H0_H0 ;  /* 0x2000003cff347230 */ /* 0x000fc40000004100 */
[-C--:B------:R-:W-:Y:S01]  /*4900*/  FMUL.FTZ R60, R45, R54.reuse ;  /* 0x000000362d3c7220 */ /* 0x080fe20000410000 */
[-C--:B------:R-:W-:Y:S01]  /*4910*/  FFMA.FTZ R55, R42, R51.reuse, -R55 ;  /* 0x000000332a377223 */ /* 0x080fe20000010837 */
[----:B------:R-:W-:Y:S01]  /*4920*/  FFMA.FTZ R53, R46, R51, R53 ;  /* 0x000000332e357223 */ /* 0x000fe20000010035 */
[C---:B------:R-:W-:Y:S01]  /*4930*/  FMUL.FTZ R54, R41.reuse, R54 ;  /* 0x0000003629367220 */ /* 0x040fe20000410000 */
[-C--:B------:R-:W-:Y:S01]  /*4940*/  FFMA.FTZ R60, R41, R52.reuse, -R60 ;  /* 0x00000034293c7223 */ /* 0x080fe2000001083c */
[----:B------:R-:W-:Y:S02]  /*4950*/  HADD2.F32 R51, -RZ, R117.H1_H1 ;  /* 0x30000075ff337230 */ /* 0x000fe40000004100 */
[----:B------:R-:W-:Y:S02]  /*4960*/  HADD2.F32 R42, -RZ, R47.H0_H0 ;  /* 0x2000002fff2a7230 */ /* 0x000fe40000004100 */
[----:B------:R-:W-:Y:S01]  /*4970*/  FFMA.FTZ R54, R45, R52, R54 ;  /* 0x000000342d367223 */ /* 0x000fe20000010036 */
[----:B------:R-:W-:-:S02]  /*4980*/  HADD2.F32 R41, -RZ, R43.H0_H0 ;  /* 0x2000002bff297230 */ /* 0x000fc40000004100 */
[----:B------:R-:W-:Y:S02]  /*4990*/  HADD2.F32 R46, -RZ, R62.H0_H0 ;  /* 0x2000003eff2e7230 */ /* 0x000fe40000004100 */
[-C--:B------:R-:W-:Y:S01]  /*49a0*/  FMUL.FTZ R62, R42, R51.reuse ;  /* 0x000000332a3e7220 */ /* 0x080fe20000410000 */
[----:B------:R-:W-:Y:S02]  /*49b0*/  HADD2.F32 R45, -RZ, R113.H1_H1 ;  /* 0x30000071ff2d7230 */ /* 0x000fe40000004100 */
[----:B------:R-:W-:Y:S01]  /*49c0*/  FMUL.FTZ R51, R41, R51 ;  /* 0x0000003329337220 */ /* 0x000fe20000410000 */
[----:B------:R-:W-:Y:S01]  /*49d0*/  HADD2.F32 R47, -RZ, R47.H1_H1 ;  /* 0x3000002fff2f7230 */ /* 0x000fe20000004100 */
[----:B------:R-:W-:Y:S01]  /*49e0*/  F2FP.F16.F32.PACK_AB R53, R54, R53 ;  /* 0x000000353635723e */ /* 0x000fe200000000ff */
[----:B------:R-:W-:Y:S02]  /*49f0*/  HADD2.F32 R52, -RZ, R61.H0_H0 ;  /* 0x2000003dff347230 */ /* 0x000fe40000004100 */
[----:B------:R-:W-:Y:S01]  /*4a00*/  FFMA.FTZ R61, R42, R45, R51 ;  /* 0x0000002d2a3d7223 */ /* 0x000fe20000010033 */
[----:B------:R-:W-:-:S02]  /*4a10*/  HADD2.F32 R43, -RZ, R43.H1_H1 ;  /* 0x3000002bff2b7230 */ /* 0x000fc40000004100 */
[----:B------:R-:W-:Y:S01]  /*4a20*/  FFMA.FTZ R62, R41, R45, -R62 ;  /* 0x0000002d293e7223 */ /* 0x000fe2000001083e */
[----:B------:R-:W-:Y:S02]  /*4a30*/  HADD2.F32 R119, -RZ, R119.H0_H0 ;  /* 0x20000077ff777230 */ /* 0x000fe40000004100 */
[-C--:B------:R-:W-:Y:S01]  /*4a40*/  FMUL.FTZ R106, R47, R52.reuse ;  /* 0x000000342f6a7220 */ /* 0x080fe20000410000 */
[--C-:B------:R-:W-:Y:S02]  /*4a50*/  HADD2.F32 R42, -RZ, R49.reuse.H0_H0 ;  /* 0x20000031ff2a7230 */ /* 0x100fe40000004100 */
[C---:B------:R-:W-:Y:S01]  /*4a60*/  FMUL.FTZ R52, R43.reuse, R52 ;  /* 0x000000342b347220 */ /* 0x040fe20000410000 */
[----:B------:R-:W-:Y:S02]  /*4a70*/  HADD2.F32 R45, -RZ, R108.H0_H0 ;  /* 0x2000006cff2d7230 */ /* 0x000fe40000004100 */
[----:B------:R-:W-:Y:S01]  /*4a80*/  FFMA.FTZ R63, R43, R46, -R106 ;  /* 0x0000002e2b3f7223 */ /* 0x000fe2000001086a */
[----:B------:R-:W-:-:S02]  /*4a90*/  HADD2.F32 R49, -RZ, R49.H1_H1 ;  /* 0x30000031ff317230 */ /* 0x000fc40000004100 */
[----:B------:R-:W-:Y:S01]  /*4aa0*/  FFMA.FTZ R106, R47, R46, R52 ;  /* 0x0000002e2f6a7223 */ /* 0x000fe20000010034 */
[----:B------:R-:W-:Y:S02]  /*4ab0*/  HADD2.F32 R115, -RZ, R115.H0_H0 ;  /* 0x20000073ff737230 */ /* 0x000fe40000004100 */
[----:B------:R-:W-:Y:S01]  /*4ac0*/  FMUL.FTZ R46, R42, R119 ;  /* 0x000000772a2e7220 */ /* 0x000fe20000410000 */
[--C-:B------:R-:W-:Y:S02]  /*4ad0*/  HADD2.F32 R41, -RZ, R40.reuse.H0_H0 ;  /* 0x20000028ff297230 */ /* 0x100fe40000004100 */
[----:B------:R-:W-:Y:S01]  /*4ae0*/  FMUL.FTZ R47, R49, R45 ;  /* 0x0000002d312f7220 */ /* 0x000fe20000410000 */
[----:B------:R-:W-:Y:S01]  /*4af0*/  HADD2.F32 R40, -RZ, R40.H1_H1 ;  /* 0x30000028ff287230 */ /* 0x000fe20000004100 */
[----:B------:R-:W-:Y:S01]  /*4b00*/  F2FP.F16.F32.PACK_AB R61, R106, R61 ;  /* 0x0000003d6a3d723e */ /* 0x000fe200000000ff */
[----:B------:R-:W-:Y:S02]  /*4b10*/  HADD2.F32 R43, -RZ, R109.H0_H0 ;  /* 0x2000006dff2b7230 */ /* 0x000fe40000004100 */
[C---:B------:R-:W-:Y:S01]  /*4b20*/  FMUL.FTZ R119, R41.reuse, R119 ;  /* 0x0000007729777220 */ /* 0x040fe20000410000 */
[----:B------:R-:W-:Y:S01]  /*4b30*/  FFMA.FTZ R46, R41, R115, -R46 ;  /* 0x00000073292e7223 */ /* 0x000fe2000001082e */
[----:B------:R-:W-:Y:S01]  /*4b40*/  FMUL.FTZ R52, R40, R45 ;  /* 0x0000002d28347220 */ /* 0x000fe20000410000 */
[----:B------:R-:W-:-:S02]  /*4b50*/  HADD2.F32 R41, -RZ, R50.H0_H0 ;  /* 0x20000032ff297230 */ /* 0x000fc40000004100 */
[-C--:B------:R-:W-:Y:S01]  /*4b60*/  FFMA.FTZ R47, R40, R43.reuse, -R47 ;  /* 0x0000002b282f7223 */ /* 0x080fe2000001082f */
[----:B------:R-:W-:Y:S02]  /*4b70*/  HADD2.F32 R117, -RZ, R117.H0_H0 ;  /* 0x20000075ff757230 */ /* 0x000fe40000004100 */
[----:B------:R-:W-:Y:S01]  /*4b80*/  FFMA.FTZ R52, R49, R43, R52 ;  /* 0x0000002b31347223 */ /* 0x000fe20000010034 */
[----:B------:R-:W-:Y:S02]  /*4b90*/  HADD2.F32 R45, -RZ, R107.H0_H0 ;  /* 0x2000006bff2d7230 */ /* 0x000fe40000004100 */
[----:B------:R-:W-:Y:S01]  /*4ba0*/  FFMA.FTZ R119, R42, R115, R119 ;  /* 0x000000732a777223 */ /* 0x000fe20000010077 */
[----:B------:R-:W-:Y:S02]  /*4bb0*/  HADD2.F32 R40, -RZ, R44.H0_H0 ;  /* 0x2000002cff287230 */ /* 0x000fe40000004100 */
[----:B------:R-:W-:Y:S01]  /*4bc0*/  FMUL.FTZ R49, R41, R117 ;  /* 0x0000007529317220 */ /* 0x000fe20000410000 */
[----:B------:R-:W-:-:S02]  /*4bd0*/  HADD2.F32 R50, -RZ, R50.H1_H1 ;  /* 0x30000032ff327230 */ /* 0x000fc40000004100 */
        /* <DEDUP_REMOVED lines=12> */
[----:B------:R-:W-:Y:S01]  /*4ca0*/  IMAD.MOV.U32 R47, RZ, RZ, R61 ;  /* 0x000000ffff2f7224 */ /* 0x000fe200078e003d */
[----:B------:R-:W-:-:S02]  /*4cb0*/  F2FP.F16.F32.PACK_AB R41, R60, R55 ;  /* 0x000000373c29723e */ /* 0x000fc400000000ff */
[----:B------:R-:W-:Y:S01]  /*4cc0*/  F2FP.F16.F32.PACK_AB R46, R44, R49 ;  /* 0x000000312c2e723e */ /* 0x000fe200000000ff */
[----:B------:R-:W-:Y:S01]  /*4cd0*/  IMAD.MOV.U32 R44, RZ, RZ, R52 ;  /* 0x000000ffff2c7224 */ /* 0x000fe200078e0034 */
[----:B------:R-:W-:Y:S02]  /*4ce0*/  F2FP.F16.F32.PACK_AB R60, R45, R42 ;  /* 0x0000002a2d3c723e */ /* 0x000fe400000000ff */
[----:B------:R-:W-:Y:S01]  /*4cf0*/  F2FP.F16.F32.PACK_AB R43, R63, R62 ;  /* 0x0000003e3f2b723e */ /* 0x000fe200000000ff */
[----:B------:R-:W-:Y:S01]  /*4d00*/  IMAD.MOV.U32 R42, RZ, RZ, R46 ;  /* 0x000000ffff2a7224 */ /* 0x000fe200078e002e */
[----:B------:R-:W-:Y:S01]  /*4d10*/  MOV R45, R53 ;  /* 0x00000035002d7202 */ /* 0x000fe20000000f00 */
[----:B------:R-:W-:-:S07]  /*4d20*/  IMAD.MOV.U32 R46, RZ, RZ, R60 ;  /* 0x000000ffff2e7224 */ /* 0x000fce00078e003c */
.L_x_1000:
[----:B------:R-:W-:Y:S05]  /*4d30*/  BSYNC B1 ;  /* 0x0000000000017941 */ /* 0x000fea0003800000 */
.L_x_999:
[----:B-1----:R4:W-:Y:S01]  /*4d40*/  STG.E.128 desc[UR60][R56.64], R40 ;  /* 0x0000002838007986 */ /* 0x0029e2000c101d3c */
[----:B------:R-:W-:-:S13]  /*4d50*/  ISETP.GE.AND P4, PT, R59, R112, PT ;  /* 0x000000703b00720c */ /* 0x000fda0003f86270 */
[----:B------:R-:W-:Y:S05]  /*4d60*/  @P4 BRA `(.L_x_985) ;  /* 0x00000000008c4947 */ /* 0x000fea0003800000 */
[--C-:B----4-:R-:W-:Y:S02]  /*4d70*/  SHF.R.S32.HI R40, RZ, 0x1f, R59.reuse ;  /* 0x0000001fff287819 */ /* 0x110fe4000001143b */
[----:B------:R-:W-:-:S04]  /*4d80*/  IADD3 R59, P4, P5, R14, R104, R59 ;  /* 0x000000680e3b7210 */ /* 0x000fc80007d9e03b */
[----:B------:R-:W-:Y:S02]  /*4d90*/  IADD3.X R58, R3, R58, R40, P4, P5 ;  /* 0x0000003a033a7210 */ /* 0x000fe400027ea428 */
[----:B------:R-:W-:-:S04]  /*4da0*/  LEA R102, P4, R59, R102, 0x1 ;  /* 0x000000663b667211 */ /* 0x000fc800078808ff */
[----:B------:R-:W-:-:S05]  /*4db0*/  LEA.HI.X R103, R59, R103, R58, 0x1, P4 ;  /* 0x000000673b677211 */ /* 0x000fca00020f0c3a */
[----:B--2---:R1:W-:Y:S01]  /*4dc0*/  STG.E.128 desc[UR60][R102.64], R44 ;  /* 0x0000002c66007986 */ /* 0x0043e2000c101d3c */
[----:B------:R-:W-:Y:S05]  /*4dd0*/  BRA `(.L_x_985) ;  /* 0x0000000000707947 */ /* 0x000fea0003800000 */
.L_x_968:
[----:B------:R-:W2:Y:S02]  /*4de0*/  LDL R40, [R1+0x7c] ;  /* 0x00007c0001287983 */ /* 0x000ea40000100800 */
[----:B--2---:R-:W-:-:S13]  /*4df0*/  R2UR UR4, R40 ;  /* 0x00000000280472ca */ /* 0x004fda00000e0000 */
[----:B------:R-:W-:-:S06]  /*4e00*/  UISETP.NE.AND UP0, UPT, UR4, 0x3, UPT ;  /* 0x000000030400788c */ /* 0x000fcc000bf05270 */
[----:B------:R-:W-:-:S13]  /*4e10*/  PLOP3.LUT P3, PT, PT, PT, UP0, 0x80, 0x0 ;  /* 0x000000000000781c */ /* 0x000fda0003f6f008 */
[----:B------:R-:W-:Y:S05]  /*4e20*/  @!P3 BRA `(.L_x_1001) ;  /* 0x000000000004b947 */ /* 0x000fea0003800000 */
[----:B------:R-:W-:Y:S01]  /*4e30*/  BPT.TRAP 0x1 ;  /* 0x000000040000795c */ /* 0x000fe20000300000 */
.L_x_1001:
[----:B------:R-:W-:Y:S01]  /*4e40*/  IMAD R95, R2, 0x8, R18 ;  /* 0x00000008025f7824 */ /* 0x000fe200078e0212 */
[----:B------:R-:W-:Y:S01]  /*4e50*/  SHF.L.U32 R110, R23, 0x1f, RZ ;  /* 0x0000001f176e7819 */ /* 0x000fe200000006ff */
[----:B------:R-:W-:Y:S01]  /*4e60*/  IMAD R101, R26, -0x60, R29 ;  /* 0xffffffa01a657824 */ /* 0x000fe200078e021d */
[----:B------:R-:W-:Y:S02]  /*4e70*/  BSSY B1, `(.L_x_1002) ;  /* 0x0000004000017945 */ /* 0x000fe40003800000 */
[----:B------:R-:W0:Y:S02]  /*4e80*/  SYNCS.PHASECHK.TRANS64.TRYWAIT P4, [R95+URZ+0x32490], R110 ;  /* 0x0324906e5f0075a7 */ /* 0x000e24000808017f */
[----:B------:R-:W-:Y:S01]  /*4e90*/  VIMNMX R101, R101, 0x60, PT ;  /* 0x0000006065657848 */ /* 0x000fe20003fe0100 */
[----:B0-----:R-:W-:Y:S06]  /*4ea0*/  @!P4 BRA `(.L_x_1003) ;  /* 0x0000011c0088c947 */ /* 0x001fec0003800000 */
.L_x_1195:
[----:B------:R-:W-:Y:S05]  /*4eb0*/  BSYNC B1 ;  /* 0x0000000000017941 */ /* 0x000fea0003800000 */
.L_x_1002:
        /* <DEDUP_REMOVED lines=8> */
.L_x_1005:
[----:B------:R-:W-:Y:S05]  /*4f40*/  BSYNC B1 ;  /* 0x0000000000017941 */ /* 0x000fea0003800000 */
.L_x_1004:
[----:B------:R-:W-:Y:S05]  /*4f50*/  @P4 BRA `(.L_x_985) ;  /* 0x0000000000104947 */ /* 0x000fea0003800000 */
[----:B-1----:R-:W1:Y:S04]  /*4f60*/  @!P1 LDS.128 R40, [R108+0x2000] ;  /* 0x002000006c289984 */ /* 0x002e680000000c00 */
[----:B------:R-:W2:Y:S04]  /*4f70*/  @!P2 LDS.128 R44, [R106+0x2000] ;  /* 0x002000006a2ca984 */ /* 0x000ea80000000c00 */
[----:B-1----:R3:W-:Y:S04]  /*4f80*/  @!P1 STG.E.128 desc[UR60][R48.64], R40 ;  /* 0x0000002830009986 */ /* 0x0027e8000c101d3c */
[----:B--2---:R3:W-:Y:S02]  /*4f90*/  @!P2 STG.E.128 desc[UR60][R48.64+0x40], R44 ;  /* 0x0000402c3000a986 */ /* 0x0047e4000c101d3c */
.L_x_985:
[----:B------:R-:W-:Y:S05]  /*4fa0*/  BSYNC B0 ;  /* 0x0000000000007941 */ /* 0x000fea0003800000 */
.L_x_967:
[----:B-1234-:R-:W1:Y:S01]  /*4fb0*/  S2R R40, SR_TID.X ;  /* 0x0000000000287919 */ /* 0x01ee620000002100 */
        /* <DEDUP_REMOVED lines=16> */
.L_x_1007:
[----:B------:R-:W-:Y:S05]  /*50c0*/  BSYNC B0 ;  /* 0x0000000000007941 */ /* 0x000fea0003800000 */
.L_x_1006:
[----:B------:R-:W2:Y:S01]  /*50d0*/  SYNCS.PHASECHK.TRANS64.TRYWAIT P3, [R95+URZ+0x324b0], R110 ;  /* 0x0324b06e5f0075a7 */ /* 0x000ea2000806017f */
[----:B------:R-:W-:Y:S01]  /*50e0*/  ULDC.64 UR56, c[0x0][0x318] ;  /* 0x0000c60000387ab9 */ /* 0x000fe20000000a00 */
[----:B------:R-:W-:Y:S01]  /*50f0*/  ULDC.64 UR58, c[0x0][0x308] ;  /* 0x0000c200003a7ab9 */ /* 0x000fe20000000a00 */
[----:B------:R-:W-:Y:S01]  /*5100*/  BSSY B0, `(.L_x_1008) ;  /* 0x0000003000007945 */ /* 0x000fe20003800000 */
[----:B-1----:R-:W-:-:S03]  /*5110*/  IMAD R40, R2, 0x6000, R78 ;  /* 0x0000600002287824 */ /* 0x002fc600078e024e */
[----:B--2---:R-:W-:Y:S05]  /*5120*/  @!P3 BRA `(.L_x_1009) ;  /* 0x0000011800fcb947 */ /* 0x004fea0003800000 */
.L_x_1196:
[----:B------:R-:W-:Y:S05]  /*5130*/  BSYNC B0 ;  /* 0x0000000000007941 */ /* 0x000fea0003800000 */
.L_x_1008:
[----:B------:R-:W-:Y:S01]  /*5140*/  ISETP.GE.AND P3, PT, R19, R101, PT ;  /* 0x000000651300720c */ /* 0x000fe20003f66270 */
[----:B------:R-:W-:Y:S01]  /*5150*/  IMAD.IADD R41, R77, 0x1, R40 ;  /* 0x000000014d297824 */ /* 0x000fe200078e0228 */
[----:B------:R-:W-:Y:S01]  /*5160*/  BSSY B0, `(.L_x_1010) ;  /* 0x0000026000007945 */ /* 0x000fe20003800000 */
[----:B------:R-:W-:Y:S02]  /*5170*/  IMAD R48, R40, 0x2, R24 ;  /* 0x0000000228307824 */ /* 0x000fe400078e0218 */
[----:B------:R-:W-:-:S04]  /*5180*/  IMAD.WIDE R44, R26, 0x60, R72 ;  /* 0x000000601a2c7825 */ /* 0x000fc800078e0248 */
[----:B------:R-:W-:-:S04]  /*5190*/  IMAD R49, R41, 0x2, R24 ;  /* 0x0000000229317824 */ /* 0x000fc800078e0218 */
[----:B------:R-:W-:Y:S05]  /*51a0*/  @P3 BRA `(.L_x_1011) ;  /* 0x0000000000843947 */ /* 0x000fea0003800000 */
[----:B------:R-:W-:Y:S01]  /*51b0*/  MOV R41, R92 ;  /* 0x0000005c00297202 */ /* 0x000fe20000000f00 */
[----:B------:R-:W-:Y:S01]  /*51c0*/  IMAD R43, R45, UR56, RZ ;  /* 0x000000382d2b7c24 */ /* 0x000fe2000f8e02ff */
[----:B------:R-:W-:Y:S01]  /*51d0*/  ULDC UR4, c[0x0][0x310] ;  /* 0x0000c40000047ab9 */ /* 0x000fe20000000800 */
        /* <DEDUP_REMOVED lines=30> */
.L_x_1011:
[----:B------:R-:W-:Y:S05]  /*53c0*/  BSYNC B0 ;  /* 0x0000000000007941 */ /* 0x000fea0003800000 */
.L_x_1010:
[----:B------:R-:W-:Y:S01]  /*53d0*/  ISETP.GE.AND P3, PT, R234, R101, PT ;  /* 0x00000065ea00720c */ /* 0x000fe20003f66270 */
[----:B------:R-:W-:-:S12]  /*53e0*/  BSSY B0, `(.L_x_1012) ;  /* 0x0000025000007945 */ /* 0x000fd80003800000 */
[----:B------:R-:W-:Y:S05]  /*53f0*/  @P3 BRA `(.L_x_1013) ;  /* 0x00000000008c3947 */ /* 0x000fea0003800000 */
[----:B--2---:R-:W-:Y:S01]  /*5400*/  IADD3 R43, P3, R44, 0x40, RZ ;  /* 0x000000402c2b7810 */ /* 0x004fe20007f7e0ff */
[----:B------:R-:W-:Y:S01]  /*5410*/  IMAD.MOV.U32 R40, RZ, RZ, R30 ;  /* 0x000000ffff287224 */ /* 0x000fe200078e001e */
[----:B------:R-:W-:Y:S01]  /*5420*/  ULDC UR4, c[0x0][0x310] ;  /* 0x0000c40000047ab9 */ /* 0x000fe20000000800 */
        /* <DEDUP_REMOVED lines=32> */
.L_x_1013:
[----:B------:R-:W-:Y:S05]  /*5630*/  BSYNC B0 ;  /* 0x0000000000007941 */ /* 0x000fea0003800000 */
.L_x_1012:
        /* <DEDUP_REMOVED lines=12> */
[----:B--23--:R-:W-:Y:S02]  /*5700*/  SEL R40, RZ, 0x1, P3 ;  /* 0x00000001ff287807 */ /* 0x00cfe40001800000 */
        /* <DEDUP_REMOVED lines=9> */
.L_x_962:
        /* <DEDUP_REMOVED lines=16> */
[----:B------:R-:W-:Y:S02]  /*58a0*/  MOV R182, RZ ;  /* 0x000000ff00b67202 */ /* 0x000fe40000000f00 */
        /* <DEDUP_REMOVED lines=19> */
[----:B------:R-:W-:Y:S01]  /*59e0*/  CS2R R174, SRZ ;  /* 0x0000000000ae7805 */ /* 0x000fe2000001ff00 */
[----:B------:R-:W-:Y:S01]  /*59f0*/  IMAD.MOV.U32 R98, RZ, RZ, RZ ;  /* 0x000000ffff627224 */ /* 0x000fe200078e00ff */
        /* <DEDUP_REMOVED lines=18> */
[----:B------:R-:W-:Y:S01]  /*5b20*/  CS2R R54, SRZ ;  /* 0x0000000000367805 */ /* 0x000fe2000001ff00 */
[----:B------:R-:W-:Y:S01]  /*5b30*/  IMAD.MOV.U32 R163, RZ, RZ, RZ ;  /* 0x000000ffffa37224 */ /* 0x000fe200078e00ff */
        /* <DEDUP_REMOVED lines=8> */
[----:B------:R-:W-:Y:S01]  /*5bc0*/  CS2R R10, SRZ ;  /* 0x00000000000a7805 */ /* 0x000fe2000001ff00 */
[----:B------:R-:W-:Y:S01]  /*5bd0*/  IMAD.MOV.U32 R31, RZ, RZ, RZ ;  /* 0x000000ffff1f7224 */ /* 0x000fe200078e00ff */
[----:B------:R-:W-:Y:S01]  /*5be0*/  MOV R29, RZ ;  /* 0x000000ff001d7202 */ /* 0x000fe20000000f00 */
[----:B------:R-:W-:-:S02]  /*5bf0*/  IMAD.MOV.U32 R27, RZ, RZ, RZ ;  /* 0x000000ffff1b7224 */ /* 0x000fc400078e00ff */
[----:B------:R-:W-:Y:S01]  /*5c00*/  IMAD.MOV.U32 R9, RZ, RZ, RZ ;  /* 0x000000ffff097224 */ /* 0x000fe200078e00ff */
[----:B------:R-:W-:Y:S06]  /*5c10*/  @P0 BRA `(.L_x_1015) ;  /* 0x00000000000c0947 */ /* 0x000fec0003800000 */
[----:B------:R-:W0:Y:S01]  /*5c20*/  FENCE.VIEW.ASYNC.G ;  /* 0x00000000000073c6 */ /* 0x000e220000000100 */
[----:B------:R-:W-:Y:S05]  /*5c30*/  WARPSYNC.ALL ;  /* 0x0000000000007948 */ /* 0x000fea0003800000 */
[----:B0-----:R-:W-:Y:S06]  /*5c40*/  BAR.ARV 0xc, 0x120 ;  /* 0x0304800000007b1d */ /* 0x001fec0000002000 */
.L_x_1015:
[----:B------:R-:W-:Y:S01]  /*5c50*/  CS2R R24, SRZ ;  /* 0x0000000000187805 */ /* 0x000fe2000001ff00 */
[----:B------:R-:W-:Y:S06]  /*5c60*/  @!P2 BRA `(.L_x_1016) ;  /* 0x0000008c006ca947 */ /* 0x000fec0003800000 */
[----:B------:R-:W-:-:S03]  /*5c70*/  UMOV UR4, 0xffffffff ;  /* 0xffffffff00047882 */ /* 0x000fc60000000000 */
[----:B------:R-:W-:Y:S05]  /*5c80*/  BRA.DIV UR4, `(.L_x_1017) ;  /* 0x0000011204387947 */ /* 0x000fea000b800000 */
[----:B------:R-:W0:Y:S02]  /*5c90*/  S2R R0, SR_TID.X ;  /* 0x0000000000007919 */ /* 0x000e240000002100 */
[----:B0-----:R-:W-:-:S05]  /*5ca0*/  VIADD R3, R0, 0xffffff80 ;  /* 0xffffff8000037836 */ /* 0x001fca0000000000 */
[----:B------:R-:W-:-:S04]  /*5cb0*/  SHF.R.S32.HI R0, RZ, 0x1f, R3 ;  /* 0x0000001fff007819 */ /* 0x000fc80000011403 */
[----:B------:R-:W-:-:S04]  /*5cc0*/  LEA.HI R0, R0, R3, RZ, 0x7 ;  /* 0x0000000300007211 */ /* 0x000fc800078f38ff */
[----:B------:R-:W-:-:S05]  /*5cd0*/  SHF.R.S32.HI R0, RZ, 0x7, R0 ;  /* 0x00000007ff007819 */ /* 0x000fca0000011400 */
[----:B------:R0:W1:Y:S02]  /*5ce0*/  SHFL.IDX PT, R14, R0, RZ, 0x1f ;  /* 0x00001fff000e7589 */ /* 0x00006400000e0000 */
.L_x_1199:
[----:B------:R-:W-:Y:S01]  /*5cf0*/  VIADD R24, R18, 0x18400 ;  /* 0x0001840012187836 */ /* 0x000fe20000000000 */
[----:B01----:R-:W-:Y:S01]  /*5d00*/  LEA.HI R0, R14, R14, RZ, 0x1 ;  /* 0x0000000e0e007211 */ /* 0x003fe200078f08ff */
[----:B------:R-:W-:Y:S03]  /*5d10*/  BSSY B6, `(.L_x_1018) ;  /* 0x0000015000067945 */ /* 0x000fe60003800000 */
[----:B------:R-:W-:Y:S02]  /*5d20*/  LOP3.LUT P0, RZ, R24, 0x1bf, RZ, 0xc0, !PT ;  /* 0x000001bf18ff7812 */ /* 0x000fe4000780c0ff */
[----:B------:R-:W-:-:S04]  /*5d30*/  LOP3.LUT R35, R0, 0xffffe, RZ, 0xc0, !PT ;  /* 0x000ffffe00237812 */ /* 0x000fc800078ec0ff */
[----:B------:R-:W-:-:S07]  /*5d40*/  IADD3 R35, R14, -R35, RZ ;  /* 0x800000230e237210 */ /* 0x000fce0007ffe0ff */
        /* <DEDUP_REMOVED lines=8> */
[----:B------:R-:W-:Y:S01]  /*5dd0*/  MOV R10, UR6 ;  /* 0x00000006000a7c02 */ /* 0x000fe20008000f00 */
[----:B------:R-:W-:Y:S02]  /*5de0*/  IMAD.U32 R6, RZ, RZ, UR4 ;  /* 0x00000004ff067e24 */ /* 0x000fe4000f8e00ff */
[----:B------:R-:W-:-:S02]  /*5df0*/  IMAD.U32 R7, RZ, RZ, UR5 ;  /* 0x00000005ff077e24 */ /* 0x000fc4000f8e00ff */
[----:B------:R-:W-:Y:S02]  /*5e00*/  IMAD.U32 R11, RZ, RZ, UR7 ;  /* 0x00000007ff0b7e24 */ /* 0x000fe4000f8e00ff */
[----:B------:R-:W-:Y:S02]  /*5e10*/  IMAD.MOV.U32 R8, RZ, RZ, 0x70 ;  /* 0x00000070ff087424 */ /* 0x000fe400078e00ff */
[----:B------:R-:W-:Y:S02]  /*5e20*/  IMAD.MOV.U32 R12, RZ, RZ, 0x1 ;  /* 0x00000001ff0c7424 */ /* 0x000fe400078e00ff */
[----:B0-----:R-:W-:-:S07]  /*5e30*/  IMAD.MOV.U32 R13, RZ, RZ, RZ ;  /* 0x000000ffff0d7224 */ /* 0x001fce00078e00ff */
[----:B------:R-:W-:-:S07]  /*5e40*/  LEPC R20, `(.L_x_1019) ;  /* 0x000000001014794e */ /* 0x000fce0000000000 */
[----:B-1---5:R-:W-:Y:S05]  /*5e50*/  CALL.ABS.NOINC R14 ;  /* 0x000000000e007343 */ /* 0x022fea0003c00000 */
.L_x_1019:
[----:B------:R-:W-:Y:S05]  /*5e60*/  BSYNC B6 ;  /* 0x0000000000067941 */ /* 0x000fea0003800000 */
.L_x_1018:
[----:B------:R-:W-:Y:S02]  /*5e70*/  ULDC UR4, c[0x0][0x3d4] ;  /* 0x0000f50000047ab9 */ /* 0x000fe40000000800 */
[----:B------:R-:W-:-:S13]  /*5e80*/  ISETP.LT.AND P0, PT, RZ, UR4, PT ;  /* 0x00000004ff007c0c */ /* 0x000fda000bf01270 */
[----:B------:R-:W-:Y:S05]  /*5e90*/  @P0 BRA `(.L_x_1020) ;  /* 0x00000000003c0947 */ /* 0x000fea0003800000 */
[----:B------:R-:W-:-:S04]  /*5ea0*/  LEA.HI R0, R235, R235, RZ, 0x1 ;  /* 0x000000ebeb007211 */ /* 0x000fc800078f08ff */
[----:B------:R-:W-:-:S04]  /*5eb0*/  LOP3.LUT R0, R0, 0xfffffffe, RZ, 0xc0, !PT ;  /* 0xfffffffe00007812 */ /* 0x000fc800078ec0ff */
[----:B------:R-:W-:-:S04]  /*5ec0*/  IADD3 R3, R235, -R0, RZ ;  /* 0x80000000eb037210 */ /* 0x000fc80007ffe0ff */
[----:B------:R-:W-:-:S04]  /*5ed0*/  SHF.L.U32 R5, R3, 0x1f, RZ ;  /* 0x0000001f03057819 */ /* 0x000fc800000006ff */
[----:B------:R0:W1:Y:S03]  /*5ee0*/  SYNCS.PHASECHK.TRANS64.TRYWAIT P0, [R18+URZ+0x32400], R5 ;  /* 0x03240005120075a7 */ /* 0x000066000800017f */
[----:B-1----:R-:W-:Y:S05]  /*5ef0*/  @!P0 NANOSLEEP.SYNCS 0x989680 ;  /* 0x009896800000895d */ /* 0x002fea0003900000 */
[----:B------:R-:W1:Y:S01]  /*5f00*/  @!P0 SYNCS.PHASECHK.TRANS64 P0, [R18+URZ+0x32400], R5 ;  /* 0x03240005120085a7 */ /* 0x000e62000800007f */
[----:B------:R-:W-:Y:S04]  /*5f10*/  BSSY B0, `(.L_x_1021) ;  /* 0x0000006000007945 */ /* 0x000fe80003800000 */
[----:B-1----:R-:W-:Y:S05]  /*5f20*/  @P0 BRA `(.L_x_1022) ;  /* 0x0000000000100947 */ /* 0x002fea0003800000 */
.L_x_1023:
[----:B-1----:R1:W2:Y:S02]  /*5f30*/  SYNCS.PHASECHK.TRANS64.TRYWAIT P0, [R18+URZ+0x32400], R5 ;  /* 0x03240005120075a7 */ /* 0x0022a4000800017f */
[----:B--2---:R-:W-:Y:S05]  /*5f40*/  @!P0 NANOSLEEP.SYNCS 0x989680 ;  /* 0x009896800000895d */ /* 0x004fea0003900000 */
[----:B------:R-:W2:Y:S02]  /*5f50*/  @!P0 SYNCS.PHASECHK.TRANS64 P0, [R18+URZ+0x32400], R5 ;  /* 0x03240005120085a7 */ /* 0x000ea4000800007f */
[----:B--2---:R-:W-:Y:S05]  /*5f60*/  @!P0 BRA `(.L_x_1023) ;  /* 0xfffffffc00f08947 */ /* 0x004fea000383ffff */
.L_x_1022:
[----:B------:R-:W-:Y:S05]  /*5f70*/  BSYNC B0 ;  /* 0x0000000000007941 */ /* 0x000fea0003800000 */
.L_x_1021:
[----:B------:R-:W-:Y:S05]  /*5f80*/  BRA `(.L_x_1024) ;  /* 0x0000002000947947 */ /* 0x000fea0003800000 */
.L_x_1020:
[----:B------:R-:W0:Y:S01]  /*5f90*/  S2R R4, SR_TID.X ;  /* 0x0000000000047919 */ /* 0x000e220000002100 */
[----:B-----5:R-:W-:Y:S01]  /*5fa0*/  SHF.R.S32.HI R0, RZ, 0x1f, R28 ;  /* 0x0000001fff007819 */ /* 0x020fe2000001141c */
[----:B------:R-:W-:Y:S01]  /*5fb0*/  ULDC.64 UR4, c[0x0][0x3d8] ;  /* 0x0000f60000047ab9 */ /* 0x000fe20000000a00 */
[----:B------:R-:W-:Y:S01]  /*5fc0*/  ULDC.64 UR8, c[0x0][0x3e8] ;  /* 0x0000fa0000087ab9 */ /* 0x000fe20000000a00 */
[----:B------:R-:W-:Y:S01]  /*5fd0*/  LOP3.LUT P0, RZ, R24, 0x3ff, RZ, 0xc0, !PT ;  /* 0x000003ff18ff7812 */ /* 0x000fe2000780c0ff */
[----:B------:R-:W-:Y:S01]  /*5fe0*/  ULDC.64 UR6, c[0x0][0x3c8] ;  /* 0x0000f20000067ab9 */ /* 0x000fe20000000a00 */
[C---:B------:R-:W-:Y:S01]  /*5ff0*/  IMAD R3, R0.reuse, UR4, RZ ;  /* 0x0000000400037c24 */ /* 0x040fe2000f8e02ff */
[----:B------:R-:W-:Y:S01]  /*6000*/  BSSY B6, `(.L_x_1025) ;  /* 0x0000035000067945 */ /* 0x000fe20003800000 */
[----:B------:R-:W-:Y:S02]  /*6010*/  IMAD R7, R0, UR8, RZ ;  /* 0x0000000800077c24 */ /* 0x000fe4000f8e02ff */
[----:B------:R-:W-:-:S02]  /*6020*/  IMAD R3, R28, UR5, R3 ;  /* 0x000000051c037c24 */ /* 0x000fc4000f8e0203 */
[----:B------:R-:W-:Y:S02]  /*6030*/  IMAD R31, R28, UR9, R7 ;  /* 0x000000091c1f7c24 */ /* 0x000fe4000f8e0207 */
[----:B0-----:R-:W-:-:S05]  /*6040*/  VIADD R4, R4, 0xffffff80 ;  /* 0xffffff8004047836 */ /* 0x001fca0000000000 */
[----:B------:R-:W-:-:S04]  /*6050*/  SHF.R.S32.HI R6, RZ, 0x1f, R4 ;  /* 0x0000001fff067819 */ /* 0x000fc80000011404 */
[----:B------:R-:W-:-:S04]  /*6060*/  LEA.HI R6, R6, R4, RZ, 0x2 ;  /* 0x0000000406067211 */ /* 0x000fc800078f10ff */
[----:B------:R-:W-:-:S05]  /*6070*/  LOP3.LUT R6, R6, 0xfffffffc, RZ, 0xc0, !PT ;  /* 0xfffffffc06067812 */ /* 0x000fca00078ec0ff */
[----:B------:R-:W-:Y:S02]  /*6080*/  IMAD.IADD R6, R4, 0x1, -R6 ;  /* 0x0000000104067824 */ /* 0x000fe400078e0a06 */
[----:B------:R-:W-:Y:S01]  /*6090*/  IMAD.WIDE.U32 R4, R28, UR4, RZ ;  /* 0x000000041c047c25 */ /* 0x000fe2000f8e00ff */
[----:B------:R-:W-:-:S03]  /*60a0*/  ULDC.64 UR4, c[0x0][0x3e0] ;  /* 0x0000f80000047ab9 */ /* 0x000fc60000000a00 */
[----:B------:R-:W-:Y:S02]  /*60b0*/  IMAD.SHL.U32 R24, R6, 0x4, RZ ;  /* 0x0000000406187824 */ /* 0x000fe400078e00ff */
[----:B------:R-:W-:Y:S01]  /*60c0*/  IMAD.WIDE.U32 R6, R28, UR8, RZ ;  /* 0x000000081c067c25 */ /* 0x000fe2000f8e00ff */
[----:B------:R-:W-:Y:S02]  /*60d0*/  LEA R28, P2, R4, UR6, 0x1 ;  /* 0x00000006041c7c11 */ /* 0x000fe4000f8408ff */
[-C--:B------:R-:W-:Y:S01]  /*60e0*/  IADD3 R0, P3, R24, R4.reuse, RZ ;  /* 0x0000000418007210 */ /* 0x080fe20007f7e0ff */
[----:B------:R-:W-:Y:S01]  /*60f0*/  IMAD.IADD R9, R3, 0x1, R5 ;  /* 0x0000000103097824 */ /* 0x000fe200078e0205 */
[----:B------:R-:W-:Y:S01]  /*6100*/  SHF.R.S32.HI R10, RZ, 0x1f, R24 ;  /* 0x0000001fff0a7819 */ /* 0x000fe20000011418 */
[----:B------:R-:W-:Y:S01]  /*6110*/  IMAD.IADD R31, R31, 0x1, R7 ;  /* 0x000000011f1f7824 */ /* 0x000fe200078e0207 */
[----:B------:R-:W-:Y:S02]  /*6120*/  IADD3 R5, P1, R16, R4, RZ ;  /* 0x0000000410057210 */ /* 0x000fe40007f3e0ff */
[----:B------:R-:W-:-:S02]  /*6130*/  LEA.HI.X R29, R4, UR7, R9, 0x1, P2 ;  /* 0x00000007041d7c11 */ /* 0x000fc400090f0c09 */
[----:B------:R-:W-:Y:S01]  /*6140*/  LEA R26, P2, R0, UR6, 0x1 ;  /* 0x00000006001a7c11 */ /* 0x000fe2000f8408ff */
[----:B------:R-:W-:Y:S01]  /*6150*/  IMAD.X R4, R17, 0x1, R9, P1 ;  /* 0x0000000111047824 */ /* 0x000fe200008e0609 */
[----:B------:R-:W-:Y:S02]  /*6160*/  IADD3.X R3, R10, R9, RZ, P3, !PT ;  /* 0x000000090a037210 */ /* 0x000fe40001ffe4ff */
[-C--:B------:R-:W-:Y:S02]  /*6170*/  IADD3 R8, P4, R24, R6.reuse, RZ ;  /* 0x0000000618087210 */ /* 0x080fe40007f9e0ff */
[----:B------:R-:W-:Y:S02]  /*6180*/  LEA.HI.X R27, R0, UR7, R3, 0x1, P2 ;  /* 0x00000007001b7c11 */ /* 0x000fe400090f0c03 */
[----:B------:R-:W-:Y:S01]  /*6190*/  IADD3 R0, P3, R16, R6, RZ ;  /* 0x0000000610007210 */ /* 0x000fe20007f7e0ff */
[----:B------:R-:W-:Y:S01]  /*61a0*/  IMAD.X R7, R10, 0x1, R31, P4 ;  /* 0x000000010a077824 */ /* 0x000fe200020e061f */
[----:B------:R-:W-:-:S02]  /*61b0*/  LEA R30, P2, R6, UR4, 0x1 ;  /* 0x00000004061e7c11 */ /* 0x000fc4000f8408ff */
[----:B------:R-:W-:Y:S01]  /*61c0*/  LEA R40, P5, R8, UR4, 0x1 ;  /* 0x0000000408287c11 */ /* 0x000fe2000f8a08ff */
[----:B------:R-:W-:Y:S01]  /*61d0*/  IMAD.X R3, R17, 0x1, R31, P3 ;  /* 0x0000000111037824 */ /* 0x000fe200018e061f */
[C---:B------:R-:W-:Y:S02]  /*61e0*/  LEA R36, P4, R5.reuse, UR6, 0x1 ;  /* 0x0000000605247c11 */ /* 0x040fe4000f8808ff */
[----:B------:R-:W-:Y:S02]  /*61f0*/  LEA R38, P1, R0, UR4, 0x1 ;  /* 0x0000000400267c11 */ /* 0x000fe4000f8208ff */
[----:B------:R-:W-:Y:S02]  /*6200*/  LEA.HI.X R41, R8, UR5, R7, 0x1, P5 ;  /* 0x0000000508297c11 */ /* 0x000fe4000a8f0c07 */
[----:B------:R-:W-:Y:S02]  /*6210*/  LEA.HI.X R31, R6, UR5, R31, 0x1, P2 ;  /* 0x00000005061f7c11 */ /* 0x000fe400090f0c1f */
[----:B------:R-:W-:-:S02]  /*6220*/  LEA.HI.X R37, R5, UR7, R4, 0x1, P4 ;  /* 0x0000000705257c11 */ /* 0x000fc4000a0f0c04 */
[----:B------:R-:W-:Y:S01]  /*6230*/  LEA.HI.X R39, R0, UR5, R3, 0x1, P1 ;  /* 0x0000000500277c11 */ /* 0x000fe200088f0c03 */
[----:B------:R-:W-:Y:S06]  /*6240*/  @!P0 BRA `(.L_x_1026) ;  /* 0x0000000000408947 */ /* 0x000fec0003800000 */
[----:B------:R-:W-:Y:S01]  /*6250*/  MOV R0, 0x0 ;  /* 0x0000000000007802 */ /* 0x000fe20000000f00 */
[----:B------:R-:W-:Y:S01]  /*6260*/  ULDC.64 UR4, c[0x4][0x90] ;  /* 0x0100240000047ab9 */ /* 0x000fe20000000a00 */
[----:B------:R-:W-:Y:S01]  /*6270*/  ULDC.64 UR6, c[0x4][0x30] ;  /* 0x01000c0000067ab9 */ /* 0x000fe20000000a00 */
[----:B------:R-:W-:Y:S01]  /*6280*/  MOV R4, UR4 ;  /* 0x0000000400047c02 */ /* 0x000fe20008000f00 */
[----:B------:R0:W1:Y:S01]  /*6290*/  LDC.64 R14, c[0x4][R0] ;  /* 0x01000000000e7b82 */ /* 0x0000620000000a00 */
[----:B------:R-:W-:Y:S01]  /*62a0*/  IMAD.U32 R5, RZ, RZ, UR5 ;  /* 0x00000005ff057e24 */ /* 0x000fe2000f8e00ff */
[----:B------:R-:W-:Y:S01]  /*62b0*/  ULDC.64 UR4, c[0x4][0x98] ;  /* 0x0100260000047ab9 */ /* 0x000fe20000000a00 */
[----:B------:R-:W-:Y:S01]  /*62c0*/  IMAD.U32 R10, RZ, RZ, UR6 ;  /* 0x00000006ff0a7e24 */ /* 0x000fe2000f8e00ff */
[----:B------:R-:W-:Y:S01]  /*62d0*/  MOV R11, UR7 ;  /* 0x00000007000b7c02 */ /* 0x000fe20008000f00 */
[----:B------:R-:W-:Y:S02]  /*62e0*/  IMAD.U32 R6, RZ, RZ, UR4 ;  /* 0x00000004ff067e24 */ /* 0x000fe4000f8e00ff */
[----:B------:R-:W-:-:S02]  /*62f0*/  IMAD.U32 R7, RZ, RZ, UR5 ;  /* 0x00000005ff077e24 */ /* 0x000fc4000f8e00ff */
[----:B------:R-:W-:Y:S02]  /*6300*/  IMAD.MOV.U32 R8, RZ, RZ, 0x70 ;  /* 0x00000070ff087424 */ /* 0x000fe400078e00ff */
[----:B------:R-:W-:Y:S02]  /*6310*/  IMAD.MOV.U32 R12, RZ, RZ, 0x1 ;  /* 0x00000001ff0c7424 */ /* 0x000fe400078e00ff */
[----:B0-----:R-:W-:-:S07]  /*6320*/  IMAD.MOV.U32 R13, RZ, RZ, RZ ;  /* 0x000000ffff0d7224 */ /* 0x001fce00078e00ff */
[----:B------:R-:W-:-:S07]  /*6330*/  LEPC R20, `(.L_x_1026) ;  /* 0x000000001014794e */ /* 0x000fce0000000000 */
[----:B-1----:R-:W-:Y:S05]  /*6340*/  CALL.ABS.NOINC R14 ;  /* 0x000000000e007343 */ /* 0x002fea0003c00000 */
.L_x_1026:
[----:B------:R-:W-:Y:S05]  /*6350*/  BSYNC B6 ;  /* 0x0000000000067941 */ /* 0x000fea0003800000 */
.L_x_1025:
[----:B------:R-:W-:Y:S01]  /*6360*/  ULDC.U8 UR4, c[0x0][0x3f0] ;  /* 0x0000fc0000047ab9 */ /* 0x000fe20000000000 */
[----:B------:R-:W-:Y:S01]  /*6370*/  BSSY B0, `(.L_x_1027) ;  /* 0x00001de000007945 */ /* 0x000fe20003800000 */
[----:B------:R-:W-:-:S13]  /*6380*/  ISETP.NE.AND P0, PT, RZ, UR4, PT ;  /* 0x00000004ff007c0c */ /* 0x000fda000bf05270 */
[----:B------:R-:W-:Y:S05]  /*6390*/  @!P0 BRA `(.L_x_1028) ;  /* 0x0000000c00e08947 */ /* 0x000fea0003800000 */
[----:B------:R-:W2:Y:S01]  /*63a0*/  LDL R34, [R1+0x80] ;  /* 0x0000800001227983 */ /* 0x000ea20000100800 */
[----:B------:R-:W-:Y:S01]  /*63b0*/  IMAD R99, R33, -0x80, R99 ;  /* 0xffffff8021637824 */ /* 0x000fe200078e0263 */
[----:B------:R-:W-:Y:S01]  /*63c0*/  LEA.HI R0, R235, R235, RZ, 0x1 ;  /* 0x000000ebeb007211 */ /* 0x000fe200078f08ff */
[----:B------:R-:W-:Y:S01]  /*63d0*/  BSSY B1, `(.L_x_1029) ;  /* 0x000001c000017945 */ /* 0x000fe20003800000 */
[----:B------:R-:W-:Y:S02]  /*63e0*/  CS2R R6, SRZ ;  /* 0x0000000000067805 */ /* 0x000fe4000001ff00 */
[----:B------:R-:W-:Y:S02]  /*63f0*/  CS2R R8, SRZ ;  /* 0x0000000000087805 */ /* 0x000fe4000001ff00 */
[----:B------:R-:W-:Y:S02]  /*6400*/  VIMNMX R99, R99, 0x80, PT ;  /* 0x0000008063637848 */ /* 0x000fe40003fe0100 */
[----:B------:R-:W-:-:S02]  /*6410*/  CS2R R20, SRZ ;  /* 0x0000000000147805 */ /* 0x000fc4000001ff00 */
[----:B------:R-:W-:Y:S02]  /*6420*/  LOP3.LUT R0, R0, 0xfffffffe, RZ, 0xc0, !PT ;  /* 0xfffffffe00007812 */ /* 0x000fe400078ec0ff */
[----:B------:R-:W-:Y:S01]  /*6430*/  ISETP.GE.AND P0, PT, R19, R99, PT ;  /* 0x000000631300720c */ /* 0x000fe20003f06270 */
[----:B--2---:R-:W-:-:S05]  /*6440*/  IMAD.SHL.U32 R3, R34, 0x40, RZ ;  /* 0x0000004022037824 */ /* 0x004fca00078e00ff */
[----:B------:R-:W-:-:S04]  /*6450*/  LOP3.LUT R3, R3, 0x1c0, RZ, 0xc0, !PT ;  /* 0x000001c003037812 */ /* 0x000fc800078ec0ff */
[----:B------:R-:W-:Y:S02]  /*6460*/  LOP3.LUT R4, R3, 0x18, R16, 0xf8, !PT ;  /* 0x0000001803047812 */ /* 0x000fe400078ef810 */
[----:B------:R-:W-:Y:S02]  /*6470*/  SHF.R.U32.HI R5, RZ, 0x3, R3 ;  /* 0x00000003ff057819 */ /* 0x000fe40000011603 */
[----:B------:R-:W-:Y:S02]  /*6480*/  IADD3 R3, R235, -R0, RZ ;  /* 0x80000000eb037210 */ /* 0x000fe40007ffe0ff */
        /* <DEDUP_REMOVED lines=16> */
.L_x_1030:
[----:B------:R-:W-:Y:S05]  /*6590*/  BSYNC B1 ;  /* 0x0000000000017941 */ /* 0x000fea0003800000 */
.L_x_1029:
[----:B------:R-:W-:-:S03]  /*65a0*/  UMOV UR4, 0xffffffff ;  /* 0xffffffff00047882 */ /* 0x000fc60000000000 */
[----:B------:R-:W-:Y:S05]  /*65b0*/  BRA.DIV UR4, `(.L_x_1031) ;  /* 0x0000010a04287947 */ /* 0x000fea000b800000 */
.L_x_1202:
[----:B------:R-:W-:-:S03]  /*65c0*/  UMOV UR4, 0xffffffff ;  /* 0xffffffff00047882 */ /* 0x000fc60000000000 */
[----:B------:R-:W-:Y:S05]  /*65d0*/  BRA.DIV UR4, `(.L_x_1032) ;  /* 0x0000010a04487947 */ /* 0x000fea000b800000 */
.L_x_1205:
[----:B------:R-:W-:-:S03]  /*65e0*/  UMOV UR4, 0xffffffff ;  /* 0xffffffff00047882 */ /* 0x000fc60000000000 */
[----:B------:R-:W-:Y:S05]  /*65f0*/  BRA.DIV UR4, `(.L_x_1033) ;  /* 0x0000010a04687947 */ /* 0x000fea000b800000 */
.L_x_1208:
[----:B------:R-:W-:-:S03]  /*6600*/  UMOV UR4, 0xffffffff ;  /* 0xffffffff00047882 */ /* 0x000fc60000000000 */
[----:B------:R-:W-:Y:S05]  /*6610*/  BRA.DIV UR4, `(.L_x_1034) ;  /* 0x0000010a04887947 */ /* 0x000fea000b800000 */
.L_x_1211:
[----:B------:R-:W1:Y:S01]  /*6620*/  SYNCS.PHASECHK.TRANS64.TRYWAIT P1, [R18+URZ+0x32400], R25 ;  /* 0x03240019120075a7 */ /* 0x000e62000802017f */
[----:B------:R-:W-:Y:S01]  /*6630*/  LOP3.LUT P2, RZ, R34, 0x4, RZ, 0xc0, !PT ;  /* 0x0000000422ff7812 */ /* 0x000fe2000784c0ff */
[----:B------:R-:W-:Y:S01]  /*6640*/  IMAD R33, R228, 0x200, R33 ;  /* 0x00000200e4217824 */ /* 0x000fe200078e0221 */
[--C-:B-----5:R-:W-:Y:S01]  /*6650*/  SHF.R.U64 R32, R8, 0x10, R9.reuse ;  /* 0x0000001008207819 */ /* 0x120fe20000001209 */
[----:B------:R-:W-:Y:S01]  /*6660*/  IMAD.MOV.U32 R30, RZ, RZ, R8 ;  /* 0x000000ffff1e7224 */ /* 0x000fe200078e0008 */
[----:B------:R-:W-:Y:S01]  /*6670*/  SHF.R.U32.HI R12, RZ, 0x10, R9 ;  /* 0x00000010ff0c7819 */ /* 0x000fe20000011609 */
[----:B------:R-:W-:Y:S01]  /*6680*/  IMAD R8, R33, 0x2, R18 ;  /* 0x0000000221087824 */ /* 0x000fe200078e0212 */
[----:B------:R-:W-:Y:S01]  /*6690*/  SHF.R.U64 R34, R4, 0x10, R5 ;  /* 0x0000001004227819 */ /* 0x000fe20000001205 */
[----:B------:R-:W-:Y:S01]  /*66a0*/  IMAD.MOV.U32 R10, RZ, RZ, R9 ;  /* 0x000000ffff0a7224 */ /* 0x000fe200078e0009 */
[--C-:B------:R-:W-:Y:S01]  /*66b0*/  SHF.R.U32.HI R15, RZ, 0x10, R5.reuse ;  /* 0x00000010ff0f7819 */ /* 0x100fe20000011605 */
[----:B------:R-:W-:Y:S01]  /*66c0*/  IMAD.MOV.U32 R9, RZ, RZ, R5 ;  /* 0x000000ffff097224 */ /* 0x000fe200078e0005 */
[----:B------:R-:W-:Y:S01]  /*66d0*/  MOV R31, R20 ;  /* 0x00000014001f7202 */ /* 0x000fe20000000f00 */
[--C-:B------:R-:W-:Y:S01]  /*66e0*/  IMAD.MOV.U32 R11, RZ, RZ, R21.reuse ;  /* 0x000000ffff0b7224 */ /* 0x100fe200078e0015 */
[--C-:B------:R-:W-:Y:S01]  /*66f0*/  SHF.R.U64 R13, R20, 0x10, R21.reuse ;  /* 0x00000010140d7819 */ /* 0x100fe20000001215 */
[----:B0-----:R-:W-:Y:S01]  /*6700*/  IMAD.MOV.U32 R27, RZ, RZ, R4 ;  /* 0x000000ffff1b7224 */ /* 0x001fe200078e0004 */
[----:B------:R-:W-:Y:S01]  /*6710*/  SHF.R.U32.HI R14, RZ, 0x10, R21 ;  /* 0x00000010ff0e7819 */ /* 0x000fe20000011615 */
[--C-:B------:R-:W-:Y:S01]  /*6720*/  IMAD.MOV.U32 R5, RZ, RZ, R7.reuse ;  /* 0x000000ffff057224 */ /* 0x100fe200078e0007 */
[----:B------:R-:W-:Y:S01]  /*6730*/  MOV R29, R6 ;  /* 0x00000006001d7202 */ /* 0x000fe20000000f00 */
[C---:B------:R-:W-:Y:S01]  /*6740*/  VIADD R4, R8.reuse, 0x18400 ;  /* 0x0001840008047836 */ /* 0x040fe20000000000 */
[----:B------:R-:W-:Y:S01]  /*6750*/  BSSY B1, `(.L_x_1035) ;  /* 0x000000d000017945 */ /* 0x000fe20003800000 */
[----:B------:R-:W-:Y:S01]  /*6760*/  VIADD R0, R8, 0x18440 ;  /* 0x0001844008007836 */ /* 0x000fe20000000000 */
[--C-:B------:R-:W-:Y:S01]  /*6770*/  SHF.R.U64 R36, R6, 0x10, R7.reuse ;  /* 0x0000001006247819 */ /* 0x100fe20000001207 */
[----:B------:R-:W-:Y:S01]  /*6780*/  @P2 VIADD R0, R4, 0xffffffc0 ;  /* 0xffffffc004002836 */ /* 0x000fe20000000000 */
[----:B------:R-:W-:-:S02]  /*6790*/  SHF.R.U32.HI R6, RZ, 0x10, R7 ;  /* 0x00000010ff067819 */ /* 0x000fc40000011607 */
[----:B------:R-:W-:Y:S02]  /*67a0*/  PRMT R30, R30, 0x5410, R10 ;  /* 0x000054101e1e7816 */ /* 0x000fe4000000000a */
[----:B------:R-:W-:Y:S02]  /*67b0*/  PRMT R32, R32, 0x5410, R12 ;  /* 0x0000541020207816 */ /* 0x000fe4000000000c */
[----:B------:R-:W-:Y:S02]  /*67c0*/  PRMT R31, R31, 0x5410, R11 ;  /* 0x000054101f1f7816 */ /* 0x000fe4000000000b */
[----:B------:R-:W-:Y:S02]  /*67d0*/  PRMT R33, R13, 0x5410, R14 ;  /* 0x000054100d217816 */ /* 0x000fe4000000000e */
[----:B------:R-:W-:Y:S02]  /*67e0*/  PRMT R27, R27, 0x5410, R9 ;  /* 0x000054101b1b7816 */ /* 0x000fe40000000009 */
[----:B------:R-:W-:-:S02]  /*67f0*/  PRMT R34, R34, 0x5410, R15 ;  /* 0x0000541022227816 */ /* 0x000fc4000000000f */
[----:B------:R-:W-:Y:S01]  /*6800*/  PRMT R29, R29, 0x5410, R5 ;  /* 0x000054101d1d7816 */ /* 0x000fe20000000005 */
[----:B-1----:R-:W-:Y:S06]  /*6810*/  @!P1 BRA `(.L_x_1036) ;  /* 0x0000010800309947 */ /* 0x002fec0003800000 */
.L_x_1212:
[----:B------:R-:W-:Y:S05]  /*6820*/  BSYNC B1 ;  /* 0x0000000000017941 */ /* 0x000fea0003800000 */
.L_x_1035:
[----:B------:R-:W-:Y:S01]  /*6830*/  BSSY B1, `(.L_x_1037) ;  /* 0x0000057000017945 */ /* 0x000fe20003800000 */
[----:B------:R-:W-:-:S03]  /*6840*/  PRMT R36, R36, 0x5410, R6 ;  /* 0x0000541024247816 */ /* 0x000fc60000000006 */
[----:B------:R-:W-:Y:S05]  /*6850*/  @P0 BRA `(.L_x_1038) ;  /* 0x0000000400500947 */ /* 0x000fea0003800000 */
[----:B------:R-:W1:Y:S01]  /*6860*/  LDC R5, c[0x0][0x3d4] ;  /* 0x0000f500ff057b82 */ /* 0x000e620000000800 */
[C---:B------:R-:W-:Y:S01]  /*6870*/  IADD3 R4, R24.reuse, 0x10, RZ ;  /* 0x0000001018047810 */ /* 0x040fe20007ffe0ff */
[----:B------:R-:W-:Y:S01]  /*6880*/  BSSY B2, `(.L_x_1039) ;  /* 0x000002a000027945 */ /* 0x000fe20003800000 */
[-C--:B-1----:R-:W-:Y:S02]  /*6890*/  ISETP.GE.AND P0, PT, R24, R5.reuse, PT ;  /* 0x000000051800720c */ /* 0x082fe40003f06270 */
[----:B------:R-:W-:-:S11]  /*68a0*/  ISETP.GE.AND P1, PT, R4, R5, PT ;  /* 0x000000050400720c */ /* 0x000fd60003f26270 */
        /* <DEDUP_REMOVED lines=14> */
[----:B------:R-:W-:Y:S01]  /*6990*/  FMUL.FTZ R21, R5, R20 ;  /* 0x0000001405157220 */ /* 0x000fe20000410000 */
[C---:B------:R-:W-:Y:S01]  /*69a0*/  FFMA.FTZ R26, R9.reuse, R13, -R26 ;  /* 0x0000000d091a7223 */ /* 0x040fe2000001081a */
[----:B------:R-:W-:Y:S01]  /*69b0*/  FFMA.FTZ R15, R9, R15, R4 ;  /* 0x0000000f090f7223 */ /* 0x000fe20000010004 */
[----:B0-----:R-:W-:Y:S01]  /*69c0*/  FMUL.FTZ R25, R5, R14 ;  /* 0x0000000e05197220 */ /* 0x001fe20000410000 */
        /* <DEDUP_REMOVED lines=10> */
[----:B------:R-:W-:Y:S01]  /*6a70*/  FMUL.FTZ R25, R7, R13 ;  /* 0x0000000d07197220 */ /* 0x000fe20000410000 */
[----:B------:R-:W-:Y:S01]  /*6a80*/  FFMA.FTZ R6, R11, R4, -R14 ;  /* 0x000000040b067223 */ /* 0x000fe2000001080e */
[----:B------:R-:W-:Y:S01]  /*6a90*/  FMUL.FTZ R28, R7, R5 ;  /* 0x00000005071c7220 */ /* 0x000fe20000410000 */
        /* <DEDUP_REMOVED lines=8> */
.L_x_1040:
[----:B------:R-:W-:Y:S05]  /*6b20*/  BSYNC B2 ;  /* 0x0000000000027941 */ /* 0x000fea0003800000 */
.L_x_1039:
        /* <DEDUP_REMOVED lines=39> */
.L_x_1038:
[----:B------:R-:W-:Y:S05]  /*6da0*/  BSYNC B1 ;  /* 0x0000000000017941 */ /* 0x000fea0003800000 */
.L_x_1037:
[----:B------:R-:W-:-:S13]  /*6db0*/  ISETP.GE.AND P0, PT, R234, R99, PT ;  /* 0x00000063ea00720c */ /* 0x000fda0003f06270 */
[----:B------:R-:W-:Y:S05]  /*6dc0*/  @P0 BRA `(.L_x_1041) ;  /* 0x0000001000e00947 */ /* 0x000fea0003800000 */
[----:B-12---:R-:W1:Y:S01]  /*6dd0*/  LDC R5, c[0x0][0x3d4] ;  /* 0x0000f500ff057b82 */ /* 0x006e620000000800 */
[C---:B------:R-:W-:Y:S01]  /*6de0*/  VIADD R4, R24.reuse, 0x10 ;  /* 0x0000001018047836 */ /* 0x040fe20000000000 */
[----:B------:R-:W-:Y:S01]  /*6df0*/  BSSY B1, `(.L_x_1042) ;  /* 0x000002a000017945 */ /* 0x000fe20003800000 */
[----:B-1----:R-:W-:-:S03]  /*6e00*/  ISETP.GE.AND P0, PT, R24, R5, PT ;  /* 0x000000051800720c */ /* 0x002fc60003f06270 */
[----:B------:R-:W-:-:S10]  /*6e10*/  ISETP.GE.AND P1, PT, R4, R5, PT ;  /* 0x000000050400720c */ /* 0x000fd40003f26270 */
[----:B------:R-:W-:Y:S05]  /*6e20*/  @P0 BRA `(.L_x_1043) ;  /* 0x0000000000980947 */ /* 0x000fea0003800000 */
[----:B------:R-:W1:Y:S01]  /*6e30*/  LDS.128 R4, [R8+0x1a400] ;  /* 0x01a4000008047984 */ /* 0x000e620000000c00 */
[--C-:B------:R-:W-:Y:S02]  /*6e40*/  HADD2.F32 R21, -RZ, R27.reuse.H0_H0 ;  /* 0x2000001bff157230 */ /* 0x100fe40000004100 */
[----:B------:R-:W-:Y:S02]  /*6e50*/  HADD2.F32 R15, -RZ, R30.H0_H0 ;  /* 0x2000001eff0f7230 */ /* 0x000fe40000004100 */
[----:B------:R-:W-:Y:S02]  /*6e60*/  HADD2.F32 R26, -RZ, R34.H0_H0 ;  /* 0x20000022ff1a7230 */ /* 0x000fe40000004100 */
[----:B------:R-:W-:Y:S02]  /*6e70*/  HADD2.F32 R24, -RZ, R32.H0_H0 ;  /* 0x20000020ff187230 */ /* 0x000fe40000004100 */
[----:B0-----:R-:W-:Y:S02]  /*6e80*/  HADD2.F32 R25, -RZ, R27.H1_H1 ;  /* 0x3000001bff197230 */ /* 0x001fe40000004100 */
        /* <DEDUP_REMOVED lines=8> */
[----:B------:R-:W-:Y:S01]  /*6f10*/  FMUL.FTZ R13, R26, R5 ;  /* 0x000000051a0d7220 */ /* 0x000fe20000410000 */
[----:B------:R-:W-:Y:S01]  /*6f20*/  FFMA.FTZ R4, R15, R9, -R14 ;  /* 0x000000090f047223 */ /* 0x000fe2000001080e */
[--C-:B------:R-:W-:Y:S02]  /*6f30*/  HADD2.F32 R12, -RZ, R7.reuse.H0_H0 ;  /* 0x20000007ff0c7230 */ /* 0x100fe40000004100 */
[C---:B------:R-:W-:Y:S01]  /*6f40*/  FMUL.FTZ R15, R24.reuse, R5 ;  /* 0x00000005180f7220 */ /* 0x040fe20000410000 */
[----:B------:R-:W-:Y:S02]  /*6f50*/  HADD2.F32 R6, -RZ, R6.H1_H1 ;  /* 0x30000006ff067230 */ /* 0x000fe40000004100 */
[----:B------:R-:W-:Y:S01]  /*6f60*/  FFMA.FTZ R9, R21, R9, R20 ;  /* 0x0000000915097223 */ /* 0x000fe20000010014 */
[----:B------:R-:W-:Y:S02]  /*6f70*/  HADD2.F32 R7, -RZ, R7.H1_H1 ;  /* 0x30000007ff077230 */ /* 0x000fe40000004100 */
[----:B------:R-:W-:Y:S01]  /*6f80*/  FFMA.FTZ R5, R24, R10, -R13 ;  /* 0x0000000a18057223 */ /* 0x000fe2000001080d */
[----:B------:R-:W-:-:S02]  /*6f90*/  HADD2.F32 R21, -RZ, R30.H1_H1 ;  /* 0x3000001eff157230 */ /* 0x000fc40000004100 */
[----:B------:R-:W-:Y:S01]  /*6fa0*/  FFMA.FTZ R10, R26, R10, R15 ;  /* 0x0000000a1a0a7223 */ /* 0x000fe2000001000f */
[----:B------:R-:W-:Y:S02]  /*6fb0*/  HADD2.F32 R24, -RZ, R32.H1_H1 ;  /* 0x30000020ff187230 */ /* 0x000fe40000004100 */
[-C--:B------:R-:W-:Y:S01]  /*6fc0*/  FMUL.FTZ R14, R25, R6.reuse ;  /* 0x00000006190e7220 */ /* 0x080fe20000410000 */
[-C--:B------:R-:W-:Y:S01]  /*6fd0*/  FMUL.FTZ R13, R28, R7.reuse ;  /* 0x000000071c0d7220 */ /* 0x080fe20000410000 */
[----:B------:R-:W-:Y:S01]  /*6fe0*/  FMUL.FTZ R20, R21, R6 ;  /* 0x0000000615147220 */ /* 0x000fe20000410000 */
[----:B------:R-:W-:Y:S01]  /*6ff0*/  F2FP.F16.F32.PACK_AB R4, R9, R4 ;  /* 0x000000040904723e */ /* 0x000fe200000000ff */
        /* <DEDUP_REMOVED lines=8> */
[----:B------:R1:W-:Y:S02]  /*7080*/  STS.128 [R8+0x1a400], R4 ;  /* 0x01a4000408007388 */ /* 0x0003e40000000c00 */
.L_x_1043:
[----:B------:R-:W-:Y:S05]  /*7090*/  BSYNC B1 ;  /* 0x0000000000017941 */ /* 0x000fea0003800000 */
.L_x_1042:
[----:B------:R-:W-:Y:S05]  /*70a0*/  @P1 BRA `(.L_x_1041) ;  /* 0x0000001000281947 */ /* 0x000fea0003800000 */
[----:B-1----:R-:W1:Y:S01]  /*70b0*/  LDS.128 R4, [R0+0x2000] ;  /* 0x0020000000047984 */ /* 0x002e620000000c00 */
[----:B------:R-:W-:Y:S02]  /*70c0*/  HADD2.F32 R14, -RZ, R31.H0_H0 ;  /* 0x2000001fff0e7230 */ /* 0x000fe40000004100 */
[----:B------:R-:W-:Y:S02]  /*70d0*/  HADD2.F32 R20, -RZ, R29.H0_H0 ;  /* 0x2000001dff147230 */ /* 0x000fe40000004100 */
[--C-:B0-----:R-:W-:Y:S02]  /*70e0*/  HADD2.F32 R25, -RZ, R36.reuse.H0_H0 ;  /* 0x20000024ff197230 */ /* 0x101fe40000004100 */
        /* <DEDUP_REMOVED lines=13> */
[C---:B------:R-:W-:Y:S01]  /*71c0*/  FMUL.FTZ R8, R21.reuse, R5 ;  /* 0x0000000515087220 */ /* 0x040fe20000410000 */
[--C-:B------:R-:W-:Y:S02]  /*71d0*/  HADD2.F32 R11, -RZ, R7.reuse.H0_H0 ;  /* 0x20000007ff0b7230 */ /* 0x100fe40000004100 */
[-C--:B------:R-:W-:Y:S01]  /*71e0*/  FFMA.FTZ R5, R21, R9.reuse, -R12 ;  /* 0x0000000915057223 */ /* 0x080fe2000001080c */
[----:B------:R-:W-:Y:S02]  /*71f0*/  HADD2.F32 R6, -RZ, R6.H1_H1 ;  /* 0x30000006ff067230 */ /* 0x000fe40000004100 */
[----:B------:R-:W-:Y:S01]  /*7200*/  FFMA.FTZ R8, R25, R9, R8 ;  /* 0x0000000919087223 */ /* 0x000fe20000010008 */
[----:B------:R-:W-:Y:S01]  /*7210*/  HADD2.F32 R7, -RZ, R7.H1_H1 ;  /* 0x30000007ff077230 */ /* 0x000fe20000004100 */
[----:B------:R-:W-:Y:S01]  /*7220*/  F2FP.F16.F32.PACK_AB R4, R15, R4 ;  /* 0x000000040f04723e */ /* 0x000fe200000000ff */
[----:B------:R-:W-:-:S02]  /*7230*/  HADD2.F32 R20, -RZ, R31.H1_H1 ;  /* 0x3000001fff147230 */ /* 0x000fc40000004100 */
[-C--:B------:R-:W-:Y:S01]  /*7240*/  FMUL.FTZ R9, R24, R6.reuse ;  /* 0x0000000618097220 */ /* 0x080fe20000410000 */
[----:B------:R-:W-:Y:S02]  /*7250*/  HADD2.F32 R21, -RZ, R33.H1_H1 ;  /* 0x30000021ff157230 */ /* 0x000fe40000004100 */
[----:B------:R-:W-:Y:S01]  /*7260*/  FMUL.FTZ R12, R27, R7 ;  /* 0x000000071b0c7220 */ /* 0x000fe20000410000 */
[----:B------:R-:W-:Y:S01]  /*7270*/  F2FP.F16.F32.PACK_AB R5, R8, R5 ;  /* 0x000000050805723e */ /* 0x000fe200000000ff */
[C---:B------:R-:W-:Y:S01]  /*7280*/  FMUL.FTZ R13, R20.reuse, R6 ;  /* 0x00000006140d7220 */ /* 0x040fe20000410000 */
[-C--:B------:R-:W-:Y:S01]  /*7290*/  FFMA.FTZ R6, R20, R10.reuse, -R9 ;  /* 0x0000000a14067223 */ /* 0x080fe20000010809 */
[C---:B------:R-:W-:Y:S01]  /*72a0*/  FMUL.FTZ R14, R21.reuse, R7 ;  /* 0x00000007150e7220 */ /* 0x040fe20000410000 */
[-C--:B------:R-:W-:Y:S01]  /*72b0*/  FFMA.FTZ R7, R21, R11.reuse, -R12 ;  /* 0x0000000b15077223 */ /* 0x080fe2000001080c */
[----:B------:R-:W-:Y:S02]  /*72c0*/  FFMA.FTZ R13, R24, R10, R13 ;  /* 0x0000000a180d7223 */ /* 0x000fe4000001000d */
[----:B------:R-:W-:-:S03]  /*72d0*/  FFMA.FTZ R14, R27, R11, R14 ;  /* 0x0000000b1b0e7223 */ /* 0x000fc6000001000e */
[----:B------:R-:W-:Y:S02]  /*72e0*/  F2FP.F16.F32.PACK_AB R6, R13, R6 ;  /* 0x000000060d06723e */ /* 0x000fe400000000ff */
[----:B------:R-:W-:-:S05]  /*72f0*/  F2FP.F16.F32.PACK_AB R7, R14, R7 ;  /* 0x000000070e07723e */ /* 0x000fca00000000ff */
[----:B------:R3:W-:Y:S01]  /*7300*/  STS.128 [R0+0x2000], R4 ;  /* 0x0020000400007388 */ /* 0x0007e20000000c00 */
[----:B------:R-:W-:Y:S05]  /*7310*/  BRA `(.L_x_1041) ;  /* 0x0000000c008c7947 */ /* 0x000fea0003800000 */
.L_x_1028:
[----:B------:R-:W0:Y:S01]  /*7320*/  LDC R21, c[0x0][0x3d4] ;  /* 0x0000f500ff157b82 */ /* 0x000e220000000800 */
[----:B------:R-:W-:Y:S01]  /*7330*/  IMAD R99, R33, -0x80, R99 ;  /* 0xffffff8021637824 */ /* 0x000fe200078e0263 */
[----:B------:R-:W-:Y:S02]  /*7340*/  CS2R R6, SRZ ;  /* 0x0000000000067805 */ /* 0x000fe4000001ff00 */
[----:B------:R-:W-:Y:S02]  /*7350*/  CS2R R4, SRZ ;  /* 0x0000000000047805 */ /* 0x000fe4000001ff00 */
[----:B------:R-:W-:Y:S02]  /*7360*/  CS2R R26, SRZ ;  /* 0x00000000001a7805 */ /* 0x000fe4000001ff00 */
[----:B------:R-:W-:Y:S02]  /*7370*/  CS2R R24, SRZ ;  /* 0x0000000000187805 */ /* 0x000fe4000001ff00 */
[----:B------:R-:W-:-:S02]  /*7380*/  VIMNMX R0, R99, 0x80, PT ;  /* 0x0000008063007848 */ /* 0x000fc40003fe0100 */
[----:B0-----:R-:W-:-:S04]  /*7390*/  ISETP.GE.AND P0, PT, R16, R21, PT ;  /* 0x000000151000720c */ /* 0x001fc80003f06270 */
[----:B------:R-:W-:-:S13]  /*73a0*/  ISETP.GE.OR P1, PT, R19, R0, P0 ;  /* 0x000000001300720c */ /* 0x000fda0000726670 */
[----:B------:R0:W5:Y:S04]  /*73b0*/  @!P1 LDG.E.128 R4, desc[UR60][R36.64] ;  /* 0x0000003c24049981 */ /* 0x000168000c1e1d00 */
[----:B------:R0:W5:Y:S01]  /*73c0*/  @!P1 LDG.E.128 R24, desc[UR60][R38.64] ;  /* 0x0000003c26189981 */ /* 0x000162000c1e1d00 */
[----:B------:R-:W-:Y:S01]  /*73d0*/  UMOV UR4, 0xffffffff ;  /* 0xffffffff00047882 */ /* 0x000fe20000000000 */
[----:B------:R-:W-:Y:S02]  /*73e0*/  LEA.HI R3, R235, R235, RZ, 0x1 ;  /* 0x000000ebeb037211 */ /* 0x000fe400078f08ff */
[----:B------:R-:W-:Y:S05]  /*73f0*/  BRA.DIV UR4, `(.L_x_1044) ;  /* 0x000000fe044c7947 */ /* 0x000fea000b800000 */
.L_x_1215:
[----:B------:R-:W-:Y:S01]  /*7400*/  UMOV UR4, 0xffffffff ;  /* 0xffffffff00047882 */ /* 0x000fe20000000000 */
[----:B------:R-:W-:Y:S02]  /*7410*/  LOP3.LUT R8, R3, 0xfffffffe, RZ, 0xc0, !PT ;  /* 0xfffffffe03087812 */ /* 0x000fe400078ec0ff */
[----:B------:R-:W-:Y:S05]  /*7420*/  BRA.DIV UR4, `(.L_x_1045) ;  /* 0x000000fe04687947 */ /* 0x000fea000b800000 */
.L_x_1218:
[----:B------:R-:W-:Y:S01]  /*7430*/  UMOV UR4, 0xffffffff ;  /* 0xffffffff00047882 */ /* 0x000fe20000000000 */
[----:B------:R-:W-:Y:S02]  /*7440*/  IMAD.IADD R3, R235, 0x1, -R8 ;  /* 0x00000001eb037824 */ /* 0x000fe400078e0a08 */
[----:B------:R-:W-:Y:S05]  /*7450*/  BRA.DIV UR4, `(.L_x_1046) ;  /* 0x000000fe04847947 */ /* 0x000fea000b800000 */
.L_x_1221:
[----:B------:R-:W-:Y:S01]  /*7460*/  UMOV UR4, 0xffffffff ;  /* 0xffffffff00047882 */ /* 0x000fe20000000000 */
[----:B------:R-:W-:Y:S02]  /*7470*/  SHF.L.U32 R9, R3, 0x1f, RZ ;  /* 0x0000001f03097819 */ /* 0x000fe400000006ff */
[----:B------:R-:W-:Y:S05]  /*7480*/  BRA.DIV UR4, `(.L_x_1047) ;  /* 0x000000fe04a07947 */ /* 0x000fea000b800000 */
.L_x_1224:
[----:B------:R-:W1:Y:S01]  /*7490*/  SYNCS.PHASECHK.TRANS64.TRYWAIT P1, [R18+URZ+0x32400], R9 ;  /* 0x03240009120075a7 */ /* 0x000e62000802017f */
[-C--:B------:R-:W-:Y:S01]  /*74a0*/  ISETP.GE.OR P2, PT, R19, R0.reuse, P0 ;  /* 0x000000001300720c */ /* 0x080fe20000746670 */
[----:B-----5:R-:W-:Y:S01]  /*74b0*/  IMAD.MOV.U32 R42, RZ, RZ, R4 ;  /* 0x000000ffff2a7224 */ /* 0x020fe200078e0004 */
[----:B------:R-:W-:Y:S01]  /*74c0*/  ISETP.GE.OR P0, PT, R234, R0, P0 ;  /* 0x00000000ea00720c */ /* 0x000fe20000706670 */
[----:B------:R-:W-:Y:S01]  /*74d0*/  IMAD.MOV.U32 R0, RZ, RZ, R7 ;  /* 0x000000ffff007224 */ /* 0x000fe200078e0007 */
[--C-:B------:R-:W-:Y:S01]  /*74e0*/  SHF.R.U64 R43, R4, 0x10, R5.reuse ;  /* 0x00000010042b7819 */ /* 0x100fe20000001205 */
[--C-:B------:R-:W-:Y:S01]  /*74f0*/  IMAD.MOV.U32 R8, RZ, RZ, R5.reuse ;  /* 0x000000ffff087224 */ /* 0x100fe200078e0005 */
[----:B------:R-:W-:Y:S01]  /*7500*/  SHF.R.U32.HI R4, RZ, 0x10, R5 ;  /* 0x00000010ff047819 */ /* 0x000fe20000011605 */
[----:B0-----:R-:W-:Y:S01]  /*7510*/  IMAD.MOV.U32 R36, RZ, RZ, R26 ;  /* 0x000000ffff247224 */ /* 0x001fe200078e001a */
[----:B------:R-:W-:Y:S01]  /*7520*/  MOV R40, R6 ;  /* 0x0000000600287202 */ /* 0x000fe20000000f00 */
[----:B------:R-:W-:Y:S01]  /*7530*/  IMAD.MOV.U32 R38, RZ, RZ, R24 ;  /* 0x000000ffff267224 */ /* 0x000fe200078e0018 */
[--C-:B------:R-:W-:Y:S01]  /*7540*/  SHF.R.U64 R44, R6, 0x10, R7.reuse ;  /* 0x00000010062c7819 */ /* 0x100fe20000001207 */
[----:B------:R-:W-:Y:S01]  /*7550*/  BSSY B1, `(.L_x_1048) ;  /* 0x0000012000017945 */ /* 0x000fe20003800000 */
[----:B------:R-:W-:-:S02]  /*7560*/  SHF.R.U32.HI R5, RZ, 0x10, R7 ;  /* 0x00000010ff057819 */ /* 0x000fc40000011607 */
[----:B------:R-:W-:Y:S01]  /*7570*/  PRMT R43, R43, 0x5410, R4 ;  /* 0x000054102b2b7816 */ /* 0x000fe20000000004 */
[----:B------:R-:W-:Y:S01]  /*7580*/  IMAD.MOV.U32 R4, RZ, RZ, R25 ;  /* 0x000000ffff047224 */ /* 0x000fe200078e0019 */
[----:B------:R-:W-:Y:S02]  /*7590*/  PRMT R40, R40, 0x5410, R0 ;  /* 0x0000541028287816 */ /* 0x000fe40000000000 */
[----:B------:R-:W-:Y:S02]  /*75a0*/  PRMT R44, R44, 0x5410, R5 ;  /* 0x000054102c2c7816 */ /* 0x000fe40000000005 */
[----:B------:R-:W-:Y:S02]  /*75b0*/  MOV R0, R27 ;  /* 0x0000001b00007202 */ /* 0x000fe40000000f00 */
[--C-:B------:R-:W-:Y:S02]  /*75c0*/  SHF.R.U64 R45, R24, 0x10, R25.reuse ;  /* 0x00000010182d7819 */ /* 0x100fe40000001219 */
[----:B------:R-:W-:-:S02]  /*75d0*/  SHF.R.U32.HI R5, RZ, 0x10, R25 ;  /* 0x00000010ff057819 */ /* 0x000fc40000011619 */
[--C-:B------:R-:W-:Y:S02]  /*75e0*/  SHF.R.U64 R46, R26, 0x10, R27.reuse ;  /* 0x000000101a2e7819 */ /* 0x100fe4000000121b */
[----:B------:R-:W-:Y:S02]  /*75f0*/  SHF.R.U32.HI R6, RZ, 0x10, R27 ;  /* 0x00000010ff067819 */ /* 0x000fe4000001161b */
[----:B------:R-:W-:Y:S01]  /*7600*/  PRMT R36, R36, 0x5410, R0 ;  /* 0x0000541024247816 */ /* 0x000fe20000000000 */
[----:B------:R-:W-:Y:S01]  /*7610*/  IMAD.IADD R0, R16, 0x1, R21 ;  /* 0x0000000110007824 */ /* 0x000fe200078e0215 */
[----:B------:R-:W-:Y:S02]  /*7620*/  PRMT R42, R42, 0x5410, R8 ;  /* 0x000054102a2a7816 */ /* 0x000fe40000000008 */
[----:B------:R-:W-:Y:S02]  /*7630*/  PRMT R38, R38, 0x5410, R4 ;  /* 0x0000541026267816 */ /* 0x000fe40000000004 */
[----:B------:R-:W-:-:S02]  /*7640*/  PRMT R45, R45, 0x5410, R5 ;  /* 0x000054102d2d7816 */ /* 0x000fc40000000005 */
[----:B------:R-:W-:Y:S01]  /*7650*/  PRMT R46, R46, 0x5410, R6 ;  /* 0x000054102e2e7816 */ /* 0x000fe20000000006 */
[----:B-1----:R-:W-:Y:S06]  /*7660*/  @!P1 BRA `(.L_x_1049) ;  /* 0x000000fc00509947 */ /* 0x002fec0003800000 */
.L_x_1225:
[----:B------:R-:W-:Y:S05]  /*7670*/  BSYNC B1 ;  /* 0x0000000000017941 */ /* 0x000fea0003800000 */
.L_x_1048:
[----:B------:R-:W-:Y:S01]  /*7680*/  BSSY B1, `(.L_x_1050) ;  /* 0x000005a000017945 */ /* 0x000fe20003800000 */
[----:B------:R-:W-:-:S03]  /*7690*/  LOP3.LUT R13, R0, 0x38, RZ, 0xc0, !PT ;  /* 0x00000038000d7812 */ /* 0x000fc600078ec0ff */
[----:B------:R-:W-:Y:S05]  /*76a0*/  @P2 BRA `(.L_x_1051) ;  /* 0x00000004005c2947 */ /* 0x000fea0003800000 */
[----:B------:R-:W2:Y:S01]  /*76b0*/  LDL R4, [R1+0x80] ;  /* 0x0000800001047983 */ /* 0x000ea20000100800 */
[----:B------:R-:W-:Y:S02]  /*76c0*/  HADD2.F32 R29, -RZ, R38.H0_H0 ;  /* 0x20000026ff1d7230 */ /* 0x000fe40000004100 */
[----:B------:R-:W-:Y:S02]  /*76d0*/  HADD2.F32 R27, -RZ, R42.H0_H0 ;  /* 0x2000002aff1b7230 */ /* 0x000fe40000004100 */
[----:B------:R-:W-:Y:S02]  /*76e0*/  HADD2.F32 R31, -RZ, R45.H0_H0 ;  /* 0x2000002dff1f7230 */ /* 0x000fe40000004100 */
[----:B--2---:R-:W-:-:S05]  /*76f0*/  IMAD.SHL.U32 R0, R4, 0x40, RZ ;  /* 0x0000004004007824 */ /* 0x004fca00078e00ff */
[----:B0-----:R-:W-:-:S04]  /*7700*/  LOP3.LUT R9, R0, 0x1c0, RZ, 0xc0, !PT ;  /* 0x000001c000097812 */ /* 0x001fc800078ec0ff */
[--C-:B------:R-:W-:Y:S02]  /*7710*/  SHF.R.U32.HI R4, RZ, 0x3, R9.reuse ;  /* 0x00000003ff047819 */ /* 0x100fe40000011609 */
[----:B------:R-:W-:Y:S02]  /*7720*/  LOP3.LUT R0, R9, 0x38, R16, 0xf8, !PT ;  /* 0x0000003809007812 */ /* 0x000fe400078ef810 */
[----:B------:R-:W-:Y:S02]  /*7730*/  LOP3.LUT R9, R4, R13, R9, 0x1e, !PT ;  /* 0x0000000d04097212 */ /* 0x000fe400078e1e09 */
[----:B------:R-:W-:Y:S02]  /*7740*/  LOP3.LUT R5, R0, R4, RZ, 0x3c, !PT ;  /* 0x0000000400057212 */ /* 0x000fe400078e3cff */
[----:B------:R-:W-:-:S03]  /*7750*/  LEA R9, R228, R9, 0x9 ;  /* 0x00000009e4097211 */ /* 0x000fc600078e48ff */
[----:B------:R-:W-:Y:S02]  /*7760*/  IMAD R5, R228, 0x200, R5 ;  /* 0x00000200e4057824 */ /* 0x000fe400078e0205 */
[--C-:B------:R-:W-:Y:S02]  /*7770*/  IMAD R34, R9, 0x2, R18.reuse ;  /* 0x0000000209227824 */ /* 0x100fe400078e0212 */
[----:B------:R-:W-:-:S03]  /*7780*/  IMAD R32, R5, 0x2, R18 ;  /* 0x0000000205207824 */ /* 0x000fc600078e0212 */
[----:B------:R-:W0:Y:S04]  /*7790*/  LDS.128 R8, [R34+0x18400] ;  /* 0x0184000022087984 */ /* 0x000e280000000c00 */
[----:B------:R-:W1:Y:S01]  /*77a0*/  LDS.128 R4, [R32+0x18400] ;  /* 0x0184000020047984 */ /* 0x000e620000000c00 */
[--C-:B0-----:R-:W-:Y:S02]  /*77b0*/  HADD2.F32 R20, -RZ, R8.reuse.H0_H0 ;  /* 0x20000008ff147230 */ /* 0x101fe40000004100 */
[----:B------:R-:W-:Y:S02]  /*77c0*/  HADD2.F32 R8, -RZ, R8.H1_H1 ;  /* 0x30000008ff087230 */ /* 0x000fe40000004100 */
[--C-:B-1----:R-:W-:Y:S02]  /*77d0*/  HADD2.F32 R0, -RZ, R4.reuse.H0_H0 ;  /* 0x20000004ff007230 */ /* 0x102fe40000004100 */
[C---:B------:R-:W-:Y:S01]  /*77e0*/  FMUL.FTZ R33, R20.reuse, R29 ;  /* 0x0000001d14217220 */ /* 0x040fe20000410000 */
[----:B------:R-:W-:Y:S01]  /*77f0*/  FMUL.FTZ R37, R20, R27 ;  /* 0x0000001b14257220 */ /* 0x000fe20000410000 */
[----:B------:R-:W-:-:S02]  /*7800*/  HADD2.F32 R4, -RZ, R4.H1_H1 ;  /* 0x30000004ff047230 */ /* 0x000fc40000004100 */
[----:B------:R-:W-:Y:S01]  /*7810*/  FMUL.FTZ R39, R8, R31 ;  /* 0x0000001f08277220 */ /* 0x000fe20000410000 */
[C---:B------:R-:W-:Y:S01]  /*7820*/  FFMA.FTZ R33, R0.reuse, R27, -R33 ;  /* 0x0000001b00217223 */ /* 0x040fe20000010821 */
[----:B------:R-:W-:Y:S02]  /*7830*/  HADD2.F32 R27, -RZ, R43.H0_H0 ;  /* 0x2000002bff1b7230 */ /* 0x000fe40000004100 */
[----:B------:R-:W-:Y:S01]  /*7840*/  FFMA.FTZ R37, R0, R29, R37 ;  /* 0x0000001d00257223 */ /* 0x000fe20000010025 */
[----:B------:R-:W-:Y:S02]  /*7850*/  HADD2.F32 R21, -RZ, R9.H0_H0 ;  /* 0x20000009ff157230 */ /* 0x000fe40000004100 */
[----:B------:R-:W-:Y:S02]  /*7860*/  HADD2.F32 R20, -RZ, R38.H1_H1 ;  /* 0x30000026ff147230 */ /* 0x000fe40000004100 */
[----:B------:R-:W-:Y:S01]  /*7870*/  FMUL.FTZ R29, R8, R27 ;  /* 0x0000001b081d7220 */ /* 0x000fe20000410000 */
[----:B------:R-:W-:-:S02]  /*7880*/  HADD2.F32 R12, -RZ, R5.H0_H0 ;  /* 0x20000005ff0c7230 */ /* 0x000fc40000004100 */
[C---:B------:R-:W-:Y:S01]  /*7890*/  FFMA.FTZ R26, R4.reuse, R27, -R39 ;  /* 0x0000001b041a7223 */ /* 0x040fe20000010827 */
[----:B------:R-:W-:Y:S02]  /*78a0*/  HADD2.F32 R0, -RZ, R42.H1_H1 ;  /* 0x3000002aff007230 */ /* 0x000fe40000004100 */
[C---:B------:R-:W-:Y:S01]  /*78b0*/  FMUL.FTZ R27, R21.reuse, R20 ;  /* 0x00000014151b7220 */ /* 0x040fe20000410000 */
[----:B------:R-:W-:Y:S02]  /*78c0*/  HADD2.F32 R9, -RZ, R9.H1_H1 ;  /* 0x30000009ff097230 */ /* 0x000fe40000004100 */
[----:B------:R-:W-:Y:S01]  /*78d0*/  FFMA.FTZ R28, R4, R31, R29 ;  /* 0x0000001f041c7223 */ /* 0x000fe2000001001d */
[----:B------:R-:W-:Y:S02]  /*78e0*/  HADD2.F32 R8, -RZ, R45.H1_H1 ;  /* 0x3000002dff087230 */ /* 0x000fe40000004100 */
[-C--:B------:R-:W-:Y:S01]  /*78f0*/  FMUL.FTZ R21, R21, R0.reuse ;  /* 0x0000000015157220 */ /* 0x080fe20000410000 */
[----:B------:R-:W-:Y:S01]  /*7900*/  FFMA.FTZ R30, R12, R0, -R27 ;  /* 0x000000000c1e7223 */ /* 0x000fe2000001081b */
[----:B------:R-:W-:-:S02]  /*7910*/  HADD2.F32 R0, -RZ, R43.H1_H1 ;  /* 0x3000002bff007230 */ /* 0x000fc40000004100 */
[----:B------:R-:W-:Y:S02]  /*7920*/  HADD2.F32 R24, -RZ, R10.H0_H0 ;  /* 0x2000000aff187230 */ /* 0x000fe40000004100 */
[----:B------:R-:W-:Y:S01]  /*7930*/  FFMA.FTZ R12, R12, R20, R21 ;  /* 0x000000140c0c7223 */ /* 0x000fe20000010015 */
[----:B------:R-:W-:Y:S02]  /*7940*/  HADD2.F32 R27, -RZ, R36.H0_H0 ;  /* 0x20000024ff1b7230 */ /* 0x000fe40000004100 */
[C---:B------:R-:W-:Y:S01]  /*7950*/  FMUL.FTZ R4, R9.reuse, R8 ;  /* 0x0000000809047220 */ /* 0x040fe20000410000 */
[----:B------:R-:W-:Y:S02]  /*7960*/  HADD2.F32 R5, -RZ, R5.H1_H1 ;  /* 0x30000005ff057230 */ /* 0x000fe40000004100 */
[----:B------:R-:W-:Y:S01]  /*7970*/  FMUL.FTZ R20, R9, R0 ;  /* 0x0000000009147220 */ /* 0x000fe20000410000 */
[----:B------:R-:W-:Y:S02]  /*7980*/  HADD2.F32 R14, -RZ, R6.H0_H0 ;  /* 0x20000006ff0e7230 */ /* 0x000fe40000004100 */
[----:B------:R-:W-:Y:S01]  /*7990*/  FMUL.FTZ R41, R24, R27 ;  /* 0x0000001b18297220 */ /* 0x000fe20000410000 */
[----:B------:R-:W-:-:S02]  /*79a0*/  HADD2.F32 R21, -RZ, R40.H0_H0 ;  /* 0x20000028ff157230 */ /* 0x000fc40000004100 */
[C---:B------:R-:W-:Y:S01]  /*79b0*/  FFMA.FTZ R31, R5.reuse, R0, -R4 ;  /* 0x00000000051f7223 */ /* 0x040fe20000010804 */
[----:B------:R-:W-:Y:S02]  /*79c0*/  HADD2.F32 R10, -RZ, R10.H1_H1 ;  /* 0x3000000aff0a7230 */ /* 0x000fe40000004100 */
[----:B------:R-:W-:Y:S01]  /*79d0*/  FFMA.FTZ R39, R5, R8, R20 ;  /* 0x0000000805277223 */ /* 0x000fe20000010014 */
[----:B------:R-:W-:Y:S02]  /*79e0*/  HADD2.F32 R29, -RZ, R46.H0_H0 ;  /* 0x2000002eff1d7230 */ /* 0x000fe40000004100 */
[-C--:B------:R-:W-:Y:S01]  /*79f0*/  FMUL.FTZ R24, R24, R21.reuse ;  /* 0x0000001518187220 */ /* 0x080fe20000410000 */
[----:B------:R-:W-:Y:S02]  /*7a00*/  HADD2.F32 R9, -RZ, R44.H0_H0 ;  /* 0x2000002cff097230 */ /* 0x000fe40000004100 */
[----:B------:R-:W-:Y:S01]  /*7a10*/  FFMA.FTZ R41, R14, R21, -R41 ;  /* 0x000000150e297223 */ /* 0x000fe20000010829 */
[----:B------:R-:W-:-:S02]  /*7a20*/  HADD2.F32 R6, -RZ, R6.H1_H1 ;  /* 0x30000006ff067230 */ /* 0x000fc40000004100 */
[C---:B------:R-:W-:Y:S01]  /*7a30*/  FMUL.FTZ R5, R10.reuse, R29 ;  /* 0x0000001d0a057220 */ /* 0x040fe20000410000 */
[--C-:B------:R-:W-:Y:S02]  /*7a40*/  HADD2.F32 R25, -RZ, R11.reuse.H0_H0 ;  /* 0x2000000bff197230 */ /* 0x100fe40000004100 */
[----:B------:R-:W-:Y:S01]  /*7a50*/  FMUL.FTZ R21, R10, R9 ;  /* 0x000000090a157220 */ /* 0x000fe20000410000 */
[----:B------:R-:W-:Y:S02]  /*7a60*/  HADD2.F32 R8, -RZ, R36.H1_H1 ;  /* 0x30000024ff087230 */ /* 0x000fe40000004100 */
[----:B------:R-:W-:Y:S01]  /*7a70*/  FFMA.FTZ R24, R14, R27, R24 ;  /* 0x0000001b0e187223 */ /* 0x000fe20000010018 */
[----:B------:R-:W-:Y:S02]  /*7a80*/  HADD2.F32 R0, -RZ, R40.H1_H1 ;  /* 0x30000028ff007230 */ /* 0x000fe40000004100 */
[----:B------:R-:W-:Y:S01]  /*7a90*/  FFMA.FTZ R14, R6, R9, -R5 ;  /* 0x00000009060e7223 */ /* 0x000fe20000010805 */
[----:B------:R-:W-:-:S02]  /*7aa0*/  HADD2.F32 R11, -RZ, R11.H1_H1 ;  /* 0x3000000bff0b7230 */ /* 0x000fc40000004100 */
[----:B------:R-:W-:Y:S01]  /*7ab0*/  FFMA.FTZ R21, R6, R29, R21 ;  /* 0x0000001d06157223 */ /* 0x000fe20000010015 */
[----:B------:R-:W-:Y:S02]  /*7ac0*/  HADD2.F32 R10, -RZ, R46.H1_H1 ;  /* 0x3000002eff0a7230 */ /* 0x000fe40000004100 */
[C---:B------:R-:W-:Y:S01]  /*7ad0*/  FMUL.FTZ R6, R25.reuse, R8 ;  /* 0x0000000819067220 */ /* 0x040fe20000410000 */
[----:B------:R-:W-:Y:S02]  /*7ae0*/  HADD2.F32 R4, -RZ, R44.H1_H1 ;  /* 0x3000002cff047230 */ /* 0x000fe40000004100 */
[----:B------:R-:W-:Y:S01]  /*7af0*/  FMUL.FTZ R25, R25, R0 ;  /* 0x0000000019197220 */ /* 0x000fe20000410000 */
[--C-:B------:R-:W-:Y:S02]  /*7b00*/  HADD2.F32 R15, -RZ, R7.reuse.H0_H0 ;  /* 0x20000007ff0f7230 */ /* 0x100fe40000004100 */
[----:B------:R-:W-:Y:S01]  /*7b10*/  FMUL.FTZ R20, R11, R10 ;  /* 0x0000000a0b147220 */ /* 0x000fe20000410000 */
[----:B------:R-:W-:-:S02]  /*7b20*/  HADD2.F32 R7, -RZ, R7.H1_H1 ;  /* 0x30000007ff077230 */ /* 0x000fc40000004100 */
[----:B------:R-:W-:Y:S01]  /*7b30*/  FMUL.FTZ R5, R11, R4 ;  /* 0x000000040b057220 */ /* 0x000fe20000410000 */
[----:B------:R-:W-:Y:S01]  /*7b40*/  F2FP.F16.F32.PACK_AB R9, R39, R12 ;  /* 0x0000000c2709723e */ /* 0x000fe200000000ff */
[C---:B------:R-:W-:Y:S01]  /*7b50*/  FFMA.FTZ R0, R15.reuse, R0, -R6 ;  /* 0x000000000f007223 */ /* 0x040fe20000010806 */
[----:B------:R-:W-:Y:S01]  /*7b60*/  FFMA.FTZ R11, R15, R8, R25 ;  /* 0x000000080f0b7223 */ /* 0x000fe20000010019 */
[C---:B------:R-:W-:Y:S01]  /*7b70*/  FFMA.FTZ R15, R7.reuse, R4, -R20 ;  /* 0x00000004070f7223 */ /* 0x040fe20000010814 */
[----:B------:R-:W-:Y:S01]  /*7b80*/  FFMA.FTZ R20, R7, R10, R5 ;  /* 0x0000000a07147223 */ /* 0x000fe20000010005 */
[----:B------:R-:W-:Y:S02]  /*7b90*/  F2FP.F16.F32.PACK_AB R4, R26, R33 ;  /* 0x000000211a04723e */ /* 0x000fe400000000ff */
[----:B------:R-:W-:Y:S02]  /*7ba0*/  F2FP.F16.F32.PACK_AB R5, R31, R30 ;  /* 0x0000001e1f05723e */ /* 0x000fe400000000ff */
[----:B------:R-:W-:-:S02]  /*7bb0*/  F2FP.F16.F32.PACK_AB R6, R14, R41 ;  /* 0x000000290e06723e */ /* 0x000fc400000000ff */
[----:B------:R-:W-:Y:S02]  /*7bc0*/  F2FP.F16.F32.PACK_AB R7, R15, R0 ;  /* 0x000000000f07723e */ /* 0x000fe400000000ff */
[----:B------:R-:W-:Y:S02]  /*7bd0*/  F2FP.F16.F32.PACK_AB R8, R28, R37 ;  /* 0x000000251c08723e */ /* 0x000fe400000000ff */
[----:B------:R-:W-:Y:S01]  /*7be0*/  F2FP.F16.F32.PACK_AB R10, R21, R24 ;  /* 0x00000018150a723e */ /* 0x000fe200000000ff */
[----:B------:R1:W-:Y:S01]  /*7bf0*/  STS.128 [R32+0x18400], R4 ;  /* 0x0184000420007388 */ /* 0x0003e20000000c00 */
[----:B------:R-:W-:-:S05]  /*7c00*/  F2FP.F16.F32.PACK_AB R11, R20, R11 ;  /* 0x0000000b140b723e */ /* 0x000fca00000000ff */
[----:B------:R1:W-:Y:S02]  /*7c10*/  STS.128 [R34+0x18400], R8 ;  /* 0x0184000822007388 */ /* 0x0003e40000000c00 */
.L_x_1051:
[----:B------:R-:W-:Y:S05]  /*7c20*/  BSYNC B1 ;  /* 0x0000000000017941 */ /* 0x000fea0003800000 */
.L_x_1050:
[----:B------:R-:W-:Y:S05]  /*7c30*/  @P0 BRA `(.L_x_1041) ;  /* 0x0000000400440947 */ /* 0x000fea0003800000 */
[----:B------:R-:W2:Y:S01]  /*7c40*/  LDL R47, [R1+0x88] ;  /* 0x00008800012f7983 */ /* 0x000ea20000100800 */
[----:B------:R-:W-:-:S04]  /*7c50*/  SHF.R.U32.HI R0, RZ, 0x3, R224 ;  /* 0x00000003ff007819 */ /* 0x000fc800000116e0 */
[----:B------:R-:W-:-:S05]  /*7c60*/  LOP3.LUT R0, R0, R13, R224, 0x1e, !PT ;  /* 0x0000000d00007212 */ /* 0x000fca00078e1ee0 */
[----:B01----:R-:W-:-:S04]  /*7c70*/  IMAD.IADD R9, R229, 0x1, R0 ;  /* 0x00000001e5097824 */ /* 0x003fc800078e0200 */
[----:B------:R-:W-:-:S05]  /*7c80*/  IMAD R0, R9, 0x2, R18 ;  /* 0x0000000209007824 */ /* 0x000fca00078e0212 */
[----:B------:R-:W0:Y:S01]  /*7c90*/  LDS.128 R8, [R0+0x18400] ;  /* 0x0184000000087984 */ /* 0x000e220000000c00 */
[----:B------:R-:W-:Y:S02]  /*7ca0*/  HADD2.F32 R26, -RZ, R42.H0_H0 ;  /* 0x2000002aff1a7230 */ /* 0x000fe40000004100 */
[--C-:B------:R-:W-:Y:S02]  /*7cb0*/  HADD2.F32 R28, -RZ, R38.reuse.H0_H0 ;  /* 0x20000026ff1c7230 */ /* 0x100fe40000004100 */
[--C-:B------:R-:W-:Y:S02]  /*7cc0*/  HADD2.F32 R30, -RZ, R45.reuse.H0_H0 ;  /* 0x2000002dff1e7230 */ /* 0x100fe40000004100 */
[----:B------:R-:W-:Y:S02]  /*7cd0*/  HADD2.F32 R39, -RZ, R38.H1_H1 ;  /* 0x30000026ff277230 */ /* 0x000fe40000004100 */
[----:B------:R-:W-:Y:S02]  /*7ce0*/  HADD2.F32 R37, -RZ, R42.H1_H1 ;  /* 0x3000002aff257230 */ /* 0x000fe40000004100 */
[----:B------:R-:W-:-:S02]  /*7cf0*/  HADD2.F32 R41, -RZ, R45.H1_H1 ;  /* 0x3000002dff297230 */ /* 0x000fc40000004100 */
[----:B------:R-:W-:Y:S02]  /*7d00*/  HADD2.F32 R34, -RZ, R46.H0_H0 ;  /* 0x2000002eff227230 */ /* 0x000fe40000004100 */
[----:B------:R-:W-:Y:S02]  /*7d10*/  HADD2.F32 R32, -RZ, R36.H0_H0 ;  /* 0x20000024ff207230 */ /* 0x000fe40000004100 */
[--C-:B0-----:R-:W-:Y:S02]  /*7d20*/  HADD2.F32 R20, -RZ, R8.reuse.H0_H0 ;  /* 0x20000008ff147230 */ /* 0x101fe40000004100 */
[----:B------:R-:W-:-:S03]  /*7d30*/  HADD2.F32 R8, -RZ, R8.H1_H1 ;  /* 0x30000008ff087230 */ /* 0x000fc60000004100 */
[-C--:B------:R-:W-:Y:S01]  /*7d40*/  FMUL.FTZ R27, R28, R20.reuse ;  /* 0x000000141c1b7220 */ /* 0x080fe20000410000 */
[----:B------:R-:W-:Y:S01]  /*7d50*/  FMUL.FTZ R29, R26, R20 ;  /* 0x000000141a1d7220 */ /* 0x000fe20000410000 */
[----:B------:R-:W-:Y:S02]  /*7d60*/  HADD2.F32 R20, -RZ, R43.H0_H0 ;  /* 0x2000002bff147230 */ /* 0x000fe40000004100 */
[-C--:B------:R-:W-:Y:S01]  /*7d70*/  FMUL.FTZ R31, R30, R8.reuse ;  /* 0x000000081e1f7220 */ /* 0x080fe20000410000 */
[--C-:B------:R-:W-:Y:S02]  /*7d80*/  HADD2.F32 R21, -RZ, R9.reuse.H0_H0 ;  /* 0x20000009ff157230 */ /* 0x100fe40000004100 */
[----:B------:R-:W-:Y:S02]  /*7d90*/  HADD2.F32 R9, -RZ, R9.H1_H1 ;  /* 0x30000009ff097230 */ /* 0x000fe40000004100 */
[----:B------:R-:W-:Y:S01]  /*7da0*/  FMUL.FTZ R33, R20, R8 ;  /* 0x0000000814217220 */ /* 0x000fe20000410000 */
[----:B------:R-:W-:-:S02]  /*7db0*/  HADD2.F32 R24, -RZ, R10.H0_H0 ;  /* 0x2000000aff187230 */ /* 0x000fc40000004100 */
[----:B------:R-:W-:Y:S02]  /*7dc0*/  HADD2.F32 R10, -RZ, R10.H1_H1 ;  /* 0x3000000aff0a7230 */ /* 0x000fe40000004100 */
[--C-:B------:R-:W-:Y:S02]  /*7dd0*/  HADD2.F32 R25, -RZ, R11.reuse.H0_H0 ;  /* 0x2000000bff197230 */ /* 0x100fe40000004100 */
[----:B------:R-:W-:Y:S01]  /*7de0*/  HADD2.F32 R11, -RZ, R11.H1_H1 ;  /* 0x3000000bff0b7230 */ /* 0x000fe20000004100 */
[----:B--2---:R-:W0:Y:S02]  /*7df0*/  LDS.128 R4, [R47+0x18400] ;  /* 0x018400002f047984 */ /* 0x004e240000000c00 */
[--C-:B0-----:R-:W-:Y:S02]  /*7e00*/  HADD2.F32 R12, -RZ, R4.reuse.H0_H0 ;  /* 0x20000004ff0c7230 */ /* 0x101fe40000004100 */
[----:B------:R-:W-:-:S03]  /*7e10*/  HADD2.F32 R4, -RZ, R4.H1_H1 ;  /* 0x30000004ff047230 */ /* 0x000fc60000004100 */
[----:B------:R-:W-:Y:S01]  /*7e20*/  FFMA.FTZ R27, R26, R12, -R27 ;  /* 0x0000000c1a1b7223 */ /* 0x000fe2000001081b */
[-C--:B------:R-:W-:Y:S01]  /*7e30*/  FMUL.FTZ R26, R37, R21.reuse ;  /* 0x00000015251a7220 */ /* 0x080fe20000410000 */
[----:B------:R-:W-:Y:S01]  /*7e40*/  FFMA.FTZ R8, R20, R4, -R31 ;  /* 0x0000000414087223 */ /* 0x000fe2000001081f */
[----:B------:R-:W-:Y:S01]  /*7e50*/  FMUL.FTZ R20, R39, R21 ;  /* 0x0000001527147220 */ /* 0x000fe20000410000 */
[----:B------:R-:W-:Y:S02]  /*7e60*/  HADD2.F32 R21, -RZ, R43.H1_H1 ;  /* 0x3000002bff157230 */ /* 0x000fe40000004100 */
[----:B------:R-:W-:Y:S01]  /*7e70*/  FFMA.FTZ R29, R28, R12, R29 ;  /* 0x0000000c1c1d7223 */ /* 0x000fe2000001001d */
[--C-:B------:R-:W-:Y:S02]  /*7e80*/  HADD2.F32 R13, -RZ, R5.reuse.H0_H0 ;  /* 0x20000005ff0d7230 */ /* 0x100fe40000004100 */
[----:B------:R-:W-:Y:S01]  /*7e90*/  FFMA.FTZ R12, R30, R4, R33 ;  /* 0x000000041e0c7223 */ /* 0x000fe20000010021 */
[----:B------:R-:W-:-:S02]  /*7ea0*/  HADD2.F32 R5, -RZ, R5.H1_H1 ;  /* 0x30000005ff057230 */ /* 0x000fc40000004100 */
[-C--:B------:R-:W-:Y:S01]  /*7eb0*/  FMUL.FTZ R4, R41, R9.reuse ;  /* 0x0000000929047220 */ /* 0x080fe20000410000 */
[----:B------:R-:W-:Y:S01]  /*7ec0*/  FMUL.FTZ R28, R21, R9 ;  /* 0x00000009151c7220 */ /* 0x000fe20000410000 */
[----:B------:R-:W-:Y:S02]  /*7ed0*/  HADD2.F32 R14, -RZ, R6.H0_H0 ;  /* 0x20000006ff0e7230 */ /* 0x000fe40000004100 */
[----:B------:R-:W-:Y:S01]  /*7ee0*/  FFMA.FTZ R20, R37, R13, -R20 ;  /* 0x0000000d25147223 */ /* 0x000fe20000010814 */
[----:B------:R-:W-:Y:S01]  /*7ef0*/  FFMA.FTZ R9, R21, R5, -R4 ;  /* 0x0000000515097223 */ /* 0x000fe20000010804 */
[----:B------:R-:W-:Y:S01]  /*7f00*/  FFMA.FTZ R26, R39, R13, R26 ;  /* 0x0000000d271a7223 */ /* 0x000fe2000001001a */
[----:B------:R-:W-:Y:S02]  /*7f10*/  HADD2.F32 R4, -RZ, R44.H0_H0 ;  /* 0x2000002cff047230 */ /* 0x000fe40000004100 */
[----:B------:R-:W-:Y:S01]  /*7f20*/  FFMA.FTZ R13, R41, R5, R28 ;  /* 0x00000005290d7223 */ /* 0x000fe2000001001c */
[----:B------:R-:W-:-:S02]  /*7f30*/  HADD2.F32 R6, -RZ, R6.H1_H1 ;  /* 0x30000006ff067230 */ /* 0x000fc40000004100 */
[-C--:B------:R-:W-:Y:S01]  /*7f40*/  FMUL.FTZ R5, R34, R10.reuse ;  /* 0x0000000a22057220 */ /* 0x080fe20000410000 */
[----:B------:R-:W-:Y:S02]  /*7f50*/  HADD2.F32 R30, -RZ, R40.H0_H0 ;  /* 0x20000028ff1e7230 */ /* 0x000fe40000004100 */
[----:B------:R-:W-:Y:S01]  /*7f60*/  FMUL.FTZ R33, R4, R10 ;  /* 0x0000000a04217220 */ /* 0x000fe20000410000 */
[----:B------:R-:W-:Y:S01]  /*7f70*/  FMUL.FTZ R21, R32, R24 ;  /* 0x0000001820157220 */ /* 0x000fe20000410000 */
[----:B------:R-:W-:Y:S01]  /*7f80*/  FFMA.FTZ R10, R4, R6, -R5 ;  /* 0x00000006040a7223 */ /* 0x000fe20000010805 */
[----:B------:R-:W-:Y:S02]  /*7f90*/  HADD2.F32 R39, -RZ, R36.H1_H1 ;  /* 0x30000024ff277230 */ /* 0x000fe40000004100 */
[----:B------:R-:W-:Y:S01]  /*7fa0*/  FMUL.FTZ R31, R30, R24 ;  /* 0x000000181e1f7220 */ /* 0x000fe20000410000 */
[----:B------:R-:W-:Y:S02]  /*7fb0*/  HADD2.F32 R41, -RZ, R46.H1_H1 ;  /* 0x3000002eff297230 */ /* 0x000fe40000004100 */
[----:B------:R-:W-:-:S02]  /*7fc0*/  HADD2.F32 R5, -RZ, R40.H1_H1 ;  /* 0x30000028ff057230 */ /* 0x000fc40000004100 */
[----:B------:R-:W-:Y:S02]  /*7fd0*/  HADD2.F32 R37, -RZ, R44.H1_H1 ;  /* 0x3000002cff257230 */ /* 0x000fe40000004100 */
[-C--:B------:R-:W-:Y:S01]  /*7fe0*/  FFMA.FTZ R21, R30, R14.reuse, -R21 ;  /* 0x0000000e1e157223 */ /* 0x080fe20000010815 */
[--C-:B------:R-:W-:Y:S02]  /*7ff0*/  HADD2.F32 R15, -RZ, R7.reuse.H0_H0 ;  /* 0x20000007ff0f7230 */ /* 0x100fe40000004100 */
[----:B------:R-:W-:Y:S01]  /*8000*/  FFMA.FTZ R31, R32, R14, R31 ;  /* 0x0000000e201f7223 */ /* 0x000fe2000001001f */
[----:B------:R-:W-:Y:S02]  /*8010*/  HADD2.F32 R7, -RZ, R7.H1_H1 ;  /* 0x30000007ff077230 */ /* 0x000fe40000004100 */
[----:B------:R-:W-:Y:S01]  /*8020*/  FFMA.FTZ R14, R34, R6, R33 ;  /* 0x00000006220e7223 */ /* 0x000fe20000010021 */
[----:B------:R-:W-:Y:S01]  /*8030*/  FMUL.FTZ R4, R39, R25 ;  /* 0x0000001927047220 */ /* 0x000fe20000410000 */
[----:B------:R-:W-:Y:S01]  /*8040*/  FMUL.FTZ R24, R41, R11 ;  /* 0x0000000b29187220 */ /* 0x000fe20000410000 */
[----:B------:R-:W-:Y:S01]  /*8050*/  FMUL.FTZ R6, R5, R25 ;  /* 0x0000001905067220 */ /* 0x000fe20000410000 */
[----:B------:R-:W-:Y:S01]  /*8060*/  FMUL.FTZ R28, R37, R11 ;  /* 0x0000000b251c7220 */ /* 0x000fe20000410000 */
[----:B------:R-:W-:Y:S01]  /*8070*/  FFMA.FTZ R11, R5, R15, -R4 ;  /* 0x0000000f050b7223 */ /* 0x000fe20000010804 */
[----:B------:R-:W-:Y:S01]  /*8080*/  FFMA.FTZ R24, R37, R7, -R24 ;  /* 0x0000000725187223 */ /* 0x000fe20000010818 */
[----:B------:R-:W-:Y:S01]  /*8090*/  FFMA.FTZ R15, R39, R15, R6 ;  /* 0x0000000f270f7223 */ /* 0x000fe20000010006 */
[----:B------:R-:W-:Y:S01]  /*80a0*/  FFMA.FTZ R28, R41, R7, R28 ;  /* 0x00000007291c7223 */ /* 0x000fe2000001001c */
[----:B------:R-:W-:-:S02]  /*80b0*/  F2FP.F16.F32.PACK_AB R4, R8, R27 ;  /* 0x0000001b0804723e */ /* 0x000fc400000000ff */
[----:B------:R-:W-:Y:S02]  /*80c0*/  F2FP.F16.F32.PACK_AB R5, R9, R20 ;  /* 0x000000140905723e */ /* 0x000fe400000000ff */
[----:B------:R-:W-:Y:S02]  /*80d0*/  F2FP.F16.F32.PACK_AB R6, R10, R21 ;  /* 0x000000150a06723e */ /* 0x000fe400000000ff */
[----:B------:R-:W-:Y:S02]  /*80e0*/  F2FP.F16.F32.PACK_AB R7, R24, R11 ;  /* 0x0000000b1807723e */ /* 0x000fe400000000ff */
[----:B------:R-:W-:Y:S02]  /*80f0*/  F2FP.F16.F32.PACK_AB R8, R12, R29 ;  /* 0x0000001d0c08723e */ /* 0x000fe400000000ff */
[----:B------:R-:W-:Y:S02]  /*8100*/  F2FP.F16.F32.PACK_AB R9, R13, R26 ;  /* 0x0000001a0d09723e */ /* 0x000fe400000000ff */
[----:B------:R-:W-:-:S02]  /*8110*/  F2FP.F16.F32.PACK_AB R10, R14, R31 ;  /* 0x0000001f0e0a723e */ /* 0x000fc400000000ff */
[----:B------:R-:W-:Y:S01]  /*8120*/  F2FP.F16.F32.PACK_AB R11, R28, R15 ;  /* 0x0000000f1c0b723e */ /* 0x000fe200000000ff */
[----:B------:R4:W-:Y:S04]  /*8130*/  STS.128 [R47+0x18400], R4 ;  /* 0x018400042f007388 */ /* 0x0009e80000000c00 */
[----:B------:R4:W-:Y:S02]  /*8140*/  STS.128 [R0+0x18400], R8 ;  /* 0x0184000800007388 */ /* 0x0009e40000000c00 */
.L_x_1041:
[----:B------:R-:W-:Y:S05]  /*8150*/  BSYNC B0 ;  /* 0x0000000000007941 */ /* 0x000fea0003800000 */
.L_x_1027:
        /* <DEDUP_REMOVED lines=8> */
.L_x_1024:
[----:B-1234-:R-:W2:Y:S01]  /*81e0*/  LDL R4, [R1+0x7c] ;  /* 0x00007c0001047983 */ /* 0x01eea20000100800 */
[----:B0-----:R-:W0:Y:S02]  /*81f0*/  S2R R5, SR_TID.X ;  /* 0x0000000000057919 */ /* 0x001e240000002100 */
[----:B0-----:R-:W-:-:S04]  /*8200*/  SHF.R.U32.HI R5, RZ, 0x7, R5 ;  /* 0x00000007ff057819 */ /* 0x001fc80000011605 */
[----:B------:R-:W-:Y:S02]  /*8210*/  IADD3 R199, R5, 0x8, RZ ;  /* 0x0000000805c77810 */ /* 0x000fe40007ffe0ff */
[----:B--2---:R-:W-:-:S13]  /*8220*/  R2UR UR4, R4 ;  /* 0x00000000040472ca */ /* 0x004fda00000e0000 */
[----:B------:R-:W-:-:S05]  /*8230*/  IMAD.U32 R4, RZ, RZ, UR4 ;  /* 0x00000004ff047e24 */ /* 0x000fca000f8e00ff */
[----:B------:R-:W-:Y:S01]  /*8240*/  ISETP.NE.AND P0, PT, R4, 0x3, PT ;  /* 0x000000030400780c */ /* 0x000fe20003f05270 */
[----:B------:R-:W-:Y:S05]  /*8250*/  WARPSYNC.ALL ;  /* 0x0000000000007948 */ /* 0x000fea0003800000 */
[----:B------:R0:W-:Y:S07]  /*8260*/  BAR.SYNC.DEFER_BLOCKING R199, 0x100 ;  /* 0x000400c70000751d */ /* 0x0001ee0000010000 */
[----:B0-----:R-:W-:Y:S05]  /*8270*/  @!P0 BRA `(.L_x_1052) ;  /* 0x0000000000048947 */ /* 0x001fea0003800000 */
[----:B------:R-:W-:Y:S01]  /*8280*/  BPT.TRAP 0x1 ;  /* 0x000000040000795c */ /* 0x000fe20000300000 */
.L_x_1052:
[----:B------:R-:W-:Y:S01]  /*8290*/  IMAD R0, R22, 0x8, R18 ;  /* 0x0000000816007824 */ /* 0x000fe200078e0212 */
[----:B------:R-:W-:-:S04]  /*82a0*/  SHF.L.U32 R7, R200, 0x1f, RZ ;  /* 0x0000001fc8077819 */ /* 0x000fc800000006ff */
[----:B------:R0:W1:Y:S01]  /*82b0*/  SYNCS.PHASECHK.TRANS64.TRYWAIT P1, [R0+URZ+0x32430], R7 ;  /* 0x03243007000075a7 */ /* 0x000062000802017f */
[----:B------:R-:W-:Y:S05]  /*82c0*/  @!P0 BRA `(.L_x_1053) ;  /* 0x0000000000048947 */ /* 0x000fea0003800000 */
[----:B------:R-:W-:Y:S01]  /*82d0*/  BPT.TRAP 0x1 ;  /* 0x000000040000795c */ /* 0x000fe20000300000 */
.L_x_1053:
[----:B------:R-:W-:-:S05]  /*82e0*/  VIADD R4, R18, 0x1c400 ;  /* 0x0001c40012047836 */ /* 0x000fca0000000000 */
[----:B------:R-:W-:-:S04]  /*82f0*/  SHF.R.U32.HI R4, RZ, 0x4, R4 ;  /* 0x00000004ff047819 */ /* 0x000fc80000011604 */
[----:B------:R-:W-:Y:S01]  /*8300*/  LOP3.LUT R4, R4, 0x3fff, RZ, 0xc0, !PT ;  /* 0x00003fff04047812 */ /* 0x000fe200078ec0ff */
[----:B-1----:R-:W-:Y:S06]  /*8310*/  @P1 BRA `(.L_x_1054) ;  /* 0x0000000000081947 */ /* 0x002fec0003800000 */
[----:B------:R-:W1:Y:S02]  /*8320*/  SYNCS.PHASECHK.TRANS64.TRYWAIT P1, [R0+URZ+0x32430], R7 ;  /* 0x03243007000075a7 */ /* 0x000e64000802017f */
[----:B-1----:R-:W-:Y:S05]  /*8330*/  @!P1 BRA `(.L_x_1055) ;  /* 0x000000f000309947 */ /* 0x002fea0003800000 */
.L_x_1054:
[----:B------:R-:W-:Y:S05]  /*8340*/  WARPSYNC.ALL ;  /* 0x0000000000007948 */ /* 0x000fea0003800000 */
[----:B------:R-:W-:Y:S01]  /*8350*/  LOP3.LUT R225, R4, 0x10000, RZ, 0xfc, !PT ;  /* 0x0001000004e17812 */ /* 0x000fe200078efcff */
[----:B------:R-:W-:Y:S01]  /*8360*/  IMAD R35, R35, 0x2000, R18 ;  /* 0x0000200023237824 */ /* 0x000fe200078e0212 */
[----:B------:R-:W-:-:S03]  /*8370*/  UMOV UR9, 0x40000040 ;  /* 0x4000004000097882 */ /* 0x000fc60000000000 */
[----:B------:R-:W-:Y:S01]  /*8380*/  IMAD R4, R22, 0x300, R225 ;  /* 0x0000030016047824 */ /* 0x000fe200078e02e1 */
[----:B------:R-:W-:Y:S01]  /*8390*/  SHF.L.U32 R3, R3, 0x1f, RZ ;  /* 0x0000001f03037819 */ /* 0x000fe200000006ff */
[----:B------:R-:W-:Y:S01]  /*83a0*/  IMAD.MOV.U32 R5, RZ, RZ, 0x40000040 ;  /* 0x40000040ff057424 */ /* 0x000fe200078e00ff */
[----:B------:R-:W-:Y:S01]  /*83b0*/  R2UR UR4, R35 ;  /* 0x00000000230472ca */ /* 0x000fe200000e0000 */
[C---:B------:R-:W-:Y:S01]  /*83c0*/  VIADD R8, R4.reuse, 0x2 ;  /* 0x0000000204087836 */ /* 0x040fe20000000000 */
[----:B------:R-:W-:Y:S01]  /*83d0*/  R2UR UR10, R4 ;  /* 0x00000000040a72ca */ /* 0x000fe200000e0000 */
[----:B-----5:R-:W-:Y:S01]  /*83e0*/  WARPGROUP.ARRIVE ;  /* 0x00000000000079c5 */ /* 0x020fe20000000000 */
[----:B------:R-:W-:Y:S01]  /*83f0*/  R2UR UR11, R5 ;  /* 0x00000000050b72ca */ /* 0x000fe200000e0000 */
[----:B------:R-:W-:Y:S01]  /*8400*/  IMAD.MOV.U32 R9, RZ, RZ, 0x40000040 ;  /* 0x40000040ff097424 */ /* 0x000fe200078e00ff */
[----:B------:R-:W-:Y:S01]  /*8410*/  BSSY B0, `(.L_x_1056) ;  /* 0x0000032000007945 */ /* 0x000fe20003800000 */
[----:B------:R-:W-:-:S02]  /*8420*/  IMAD.U32 R11, RZ, RZ, UR9 ;  /* 0x00000009ff0b7e24 */ /* 0x000fc4000f8e00ff */
[----:B------:R-:W-:-:S04]  /*8430*/  IMAD.MOV.U32 R5, RZ, RZ, 0x40000040 ;  /* 0x40000040ff057424 */ /* 0x000fc800078e00ff */
[----:B------:R-:W-:-:S04]  /*8440*/  UIADD3 UR5, UR4, 0x18400, URZ ;  /* 0x0001840004057890 */ /* 0x000fc8000fffe03f */
[----:B------:R-:W-:-:S04]  /*8450*/  USHF.R.U32.HI UR5, URZ, 0x4, UR5 ;  /* 0x000000043f057899 */ /* 0x000fc80008011605 */
[----:B------:R-:W-:-:S04]  /*8460*/  ULOP3.LUT UR5, UR5, 0x3fff, URZ, 0xc0, !UPT ;  /* 0x00003fff05057892 */ /* 0x000fc8000f8ec03f */
[----:B------:R-:W-:-:S04]  /*8470*/  ULOP3.LUT UR6, UR5, 0x10000, URZ, 0xfc, !UPT ;  /* 0x0001000005067892 */ /* 0x000fc8000f8efc3f */
[----:B------:R-:W-:-:S03]  /*8480*/  UIADD3 UR5, UR6, 0x2, URZ ;  /* 0x0000000206057890 */ /* 0x000fc6000fffe03f */
[----:B------:R-:W-:Y:S02]  /*8490*/  UMOV UR8, UR6 ;  /* 0x0000000600087c82 */ /* 0x000fe40008000000 */
[----:B------:R-:W-:Y:S01]  /*84a0*/  HGMMA.64x96x16.F32 R24, gdesc[UR8], RZ, !UPT, gsb0 ;  /* 0x01600000081879f0 */ /* 0x000fe2000c0008ff */
[----:B------:R-:W-:Y:S01]  /*84b0*/  R2UR UR10, R8 ;  /* 0x00000000080a72ca */ /* 0x000fe200000e0000 */
[----:B------:R-:W-:Y:S01]  /*84c0*/  UMOV UR9, 0x40000040 ;  /* 0x4000004000097882 */ /* 0x000fe20000000000 */
[----:B------:R-:W-:Y:S01]  /*84d0*/  R2UR UR11, R9 ;  /* 0x00000000090b72ca */ /* 0x000fe200000e0000 */
[C---:B------:R-:W-:Y:S01]  /*84e0*/  VIADD R8, R4.reuse, 0x4 ;  /* 0x0000000404087836 */ /* 0x040fe20000000000 */
[----:B------:R-:W-:Y:S01]  /*84f0*/  MOV R10, UR8 ;  /* 0x00000008000a7c02 */ /* 0x000fe20008000f00 */
[----:B------:R-:W-:Y:S01]  /*8500*/  UMOV UR8, UR5 ;  /* 0x0000000500087c82 */ /* 0x000fe20008000000 */
[----:B------:R-:W-:Y:S01]  /*8510*/  IMAD.MOV.U32 R9, RZ, RZ, 0x40000040 ;  /* 0x40000040ff097424 */ /* 0x000fe200078e00ff */
[----:B------:R-:W-:Y:S01]  /*8520*/  UIADD3 UR5, UR6, 0x4, URZ ;  /* 0x0000000406057890 */ /* 0x000fe2000fffe03f */
[----:B------:R-:W-:Y:S01]  /*8530*/  IADD3 R4, R4, 0x6, RZ ;  /* 0x0000000604047810 */ /* 0x000fe20007ffe0ff */
[----:B------:R2:W-:Y:S02]  /*8540*/  STL.64 [R1+0x70], R10 ;  /* 0x0000700a01007387 */ /* 0x0005e40000100a00 */
[----:B--2---:R-:W-:Y:S01]  /*8550*/  IMAD.U32 R10, RZ, RZ, UR8 ;  /* 0x00000008ff0a7e24 */ /* 0x004fe2000f8e00ff */
[----:B------:R-:W-:-:S05]  /*8560*/  MOV R11, UR9 ;  /* 0x00000009000b7c02 */ /* 0x000fca0008000f00 */
[----:B------:R2:W-:Y:S01]  /*8570*/  STL.64 [R1+0x68], R10 ;  /* 0x0000680a01007387 */ /* 0x0005e20000100a00 */
[----:B------:R-:W-:Y:S02]  /*8580*/  WARPGROUP.DEPBAR.LE gsb0, 0x0 ;  /* 0x00008000000079c5 */ /* 0x000fe40000010000 */
[----:B------:R-:W-:-:S06]  /*8590*/  WARPGROUP.ARRIVE ;  /* 0x00000000000079c5 */ /* 0x000fcc0000000000 */
[----:B------:R-:W-:Y:S01]  /*85a0*/  HGMMA.64x96x16.F32 R24, gdesc[UR8], R24, gsb0 ;  /* 0x01600000081879f0 */ /* 0x000fe20008000818 */
[----:B------:R-:W-:Y:S01]  /*85b0*/  R2UR UR10, R8 ;  /* 0x00000000080a72ca */ /* 0x000fe200000e0000 */
[----:B------:R-:W-:Y:S01]  /*85c0*/  UMOV UR8, UR5 ;  /* 0x0000000500087c82 */ /* 0x000fe20008000000 */
[----:B------:R-:W-:Y:S01]  /*85d0*/  R2UR UR11, R9 ;  /* 0x00000000090b72ca */ /* 0x000fe200000e0000 */
[----:B------:R-:W-:Y:S01]  /*85e0*/  UMOV UR9, 0x40000040 ;  /* 0x4000004000097882 */ /* 0x000fe20000000000 */
[----:B------:R-:W-:Y:S01]  /*85f0*/  UIADD3 UR5, UR6, 0x6, URZ ;  /* 0x0000000606057890 */ /* 0x000fe2000fffe03f */
[----:B------:R-:W-:Y:S02]  /*8600*/  IMAD.U32 R8, RZ, RZ, UR8 ;  /* 0x00000008ff087e24 */ /* 0x000fe4000f8e00ff */
[----:B------:R-:W-:-:S05]  /*8610*/  IMAD.U32 R9, RZ, RZ, UR9 ;  /* 0x00000009ff097e24 */ /* 0x000fca000f8e00ff */
        /* <DEDUP_REMOVED lines=8> */
[----:B------:R-:W-:Y:S02]  /*86a0*/  IMAD.U32 R4, RZ, RZ, UR8 ;  /* 0x00000008ff047e24 */ /* 0x000fe4000f8e00ff */
[----:B------:R-:W-:-:S05]  /*86b0*/  IMAD.U32 R5, RZ, RZ, UR9 ;  /* 0x00000009ff057e24 */ /* 0x000fca000f8e00ff */
[----:B------:R2:W-:Y:S01]  /*86c0*/  STL.64 [R1+0x58], R4 ;  /* 0x0000580401007387 */ /* 0x0005e20000100a00 */
[----:B------:R-:W-:Y:S02]  /*86d0*/  WARPGROUP.DEPBAR.LE gsb0, 0x0 ;  /* 0x00008000000079c5 */ /* 0x000fe40000010000 */
[----:B------:R-:W-:-:S06]  /*86e0*/  WARPGROUP.ARRIVE ;  /* 0x00000000000079c5 */ /* 0x000fcc0000000000 */
[----:B------:R-:W-:Y:S03]  /*86f0*/  HGMMA.64x96x16.F32 R24, gdesc[UR8], R24, gsb0 ;  /* 0x01600000081879f0 */ /* 0x000fe60008000818 */
[----:B------:R-:W-:Y:S02]  /*8700*/  WARPGROUP.DEPBAR.LE gsb0, 0x0 ;  /* 0x00008000000079c5 */ /* 0x000fe40000010000 */
[----:B------:R-:W3:Y:S02]  /*8710*/  SYNCS.PHASECHK.TRANS64.TRYWAIT P1, [R18+URZ+0x32410], R3 ;  /* 0x03241003120075a7 */ /* 0x000ee4000802017f */
[----:B--23--:R-:W-:Y:S05]  /*8720*/  @!P1 BRA `(.L_x_1057) ;  /* 0x000000ec00489947 */ /* 0x00cfea0003800000 */
.L_x_1226:
[----:B------:R-:W-:Y:S05]  /*8730*/  BSYNC B0 ;  /* 0x0000000000007941 */ /* 0x000fea0003800000 */
.L_x_1056:
[----:B------:R-:W-:Y:S05]  /*8740*/  @!P0 BRA `(.L_x_1058) ;  /* 0x0000000000048947 */ /* 0x000fea0003800000 */
[----:B------:R-:W-:Y:S01]  /*8750*/  BPT.TRAP 0x1 ;  /* 0x000000040000795c */ /* 0x000fe20000300000 */
.L_x_1058:
[----:B------:R3:W4:Y:S01]  /*8760*/  SYNCS.PHASECHK.TRANS64.TRYWAIT P2, [R0+URZ+0x32450], R7 ;  /* 0x03245007000075a7 */ /* 0x000722000804017f */
[----:B------:R-:W-:Y:S05]  /*8770*/  @!P0 BRA `(.L_x_1059) ;  /* 0x0000000000048947 */ /* 0x000fea0003800000 */
[----:B------:R-:W-:Y:S01]  /*8780*/  BPT.TRAP 0x1 ;  /* 0x000000040000795c */ /* 0x000fe20000300000 */
.L_x_1059:
[----:B--2---:R-:W2:Y:S01]  /*8790*/  S2R R3, SR_TID.X ;  /* 0x0000000000037919 */ /* 0x004ea20000002100 */
[----:B------:R-:W-:Y:S01]  /*87a0*/  BSSY B0, `(.L_x_1060) ;  /* 0x0000006000007945 */ /* 0x000fe20003800000 */
[----:B--2---:R-:W-:-:S04]  /*87b0*/  LOP3.LUT R3, R3, 0x7f, RZ, 0xc0, !PT ;  /* 0x0000007f03037812 */ /* 0x004fc800078ec0ff */
[----:B------:R-:W-:Y:S01]  /*87c0*/  ISETP.NE.AND P1, PT, R3, RZ, PT ;  /* 0x000000ff0300720c */ /* 0x000fe20003f25270 */
[----:B----4-:R-:W-:-:S12]  /*87d0*/  @P2 BRA `(.L_x_1061) ;  /* 0x0000000000082947 */ /* 0x010fd80003800000 */
[----:B------:R-:W2:Y:S02]  /*87e0*/  SYNCS.PHASECHK.TRANS64.TRYWAIT P2, [R0+URZ+0x32450], R7 ;  /* 0x03245007000075a7 */ /* 0x000ea4000804017f */
[----:B--2---:R-:W-:Y:S05]  /*87f0*/  @!P2 BRA `(.L_x_1062) ;  /* 0x000000ec0028a947 */ /* 0x004fea0003800000 */
.L_x_1061:
[----:B------:R-:W-:Y:S05]  /*8800*/  BSYNC B0 ;  /* 0x0000000000007941 */ /* 0x000fea0003800000 */
.L_x_1060:
[----:B------:R-:W-:Y:S05]  /*8810*/  WARPSYNC.ALL ;  /* 0x0000000000007948 */ /* 0x000fea0003800000 */
[----:B------:R-:W-:Y:S01]  /*8820*/  R2UR UR5, R18 ;  /* 0x00000000120572ca */ /* 0x000fe200000e0000 */
[----:B------:R-:W-:Y:S01]  /*8830*/  IMAD.MOV.U32 R5, RZ, RZ, 0xc00 ;  /* 0x00000c00ff057424 */ /* 0x000fe200078e00ff */
[----:B------:R-:W-:Y:S01]  /*8840*/  UIADD3 UR4, UR4, 0x22400, URZ ;  /* 0x0002240004047890 */ /* 0x000fe2000fffe03f */
[----:B------:R-:W-:Y:S01]  /*8850*/  WARPGROUP.ARRIVE ;  /* 0x00000000000079c5 */ /* 0x000fe20000000000 */
[----:B------:R-:W-:Y:S01]  /*8860*/  UMOV UR9, 0x40000040 ;  /* 0x4000004000097882 */ /* 0x000fe20000000000 */
[----:B0123--:R-:W-:Y:S01]  /*8870*/  MOV R7, 0x40000040 ;  /* 0x4000004000077802 */ /* 0x00ffe20000000f00 */
[----:B------:R-:W-:Y:S01]  /*8880*/  USHF.R.U32.HI UR4, URZ, 0x4, UR4 ;  /* 0x000000043f047899 */ /* 0x000fe20008011604 */
[----:B------:R-:W-:-:S03]  /*8890*/  IMAD.U32 R9, RZ, RZ, UR9 ;  /* 0x00000009ff097e24 */ /* 0x000fc6000f8e00ff */
[----:B------:R-:W-:-:S03]  /*88a0*/  ULOP3.LUT UR4, UR4, 0x3fff, URZ, 0xc0, !UPT ;  /* 0x00003fff04047892 */ /* 0x000fc6000f8ec03f */
[----:B------:R-:W-:Y:S02]  /*88b0*/  UIADD3 UR5, UR5, 0x400, URZ ;  /* 0x0000040005057890 */ /* 0x000fe4000fffe03f */
[----:B------:R-:W-:Y:S02]  /*88c0*/  ULOP3.LUT UR4, UR4, 0x10000, URZ, 0xfc, !UPT ;  /* 0x0001000004047892 */ /* 0x000fe4000f8efc3f */
[----:B------:R-:W-:-:S04]  /*88d0*/  USHF.R.U32.HI UR5, URZ, 0x4, UR5 ;  /* 0x000000043f057899 */ /* 0x000fc80008011605 */
[----:B------:R-:W-:Y:S01]  /*88e0*/  ULOP3.LUT UR5, UR5, 0x3fff, URZ, 0xc0, !UPT ;  /* 0x00003fff05057892 */ /* 0x000fe2000f8ec03f */
[----:B------:R-:W-:-:S03]  /*88f0*/  UMOV UR8, UR4 ;  /* 0x0000000400087c82 */ /* 0x000fc60008000000 */
[----:B------:R-:W-:Y:S01]  /*8900*/  ULOP3.LUT UR6, UR5, 0x10000, URZ, 0xfc, !UPT ;  /* 0x0001000005067892 */ /* 0x000fe2000f8efc3f */
[----:B------:R-:W-:-:S05]  /*8910*/  IMAD.U32 R8, RZ, RZ, UR8 ;  /* 0x00000008ff087e24 */ /* 0x000fca000f8e00ff */
[----:B------:R-:W-:Y:S01]  /*8920*/  IMAD R4, R22, R5, UR6 ;  /* 0x0000000616047e24 */ /* 0x000fe2000f8e0205 */
[----:B------:R-:W-:Y:S01]  /*8930*/  MOV R3, UR6 ;  /* 0x0000000600037c02 */ /* 0x000fe20008000f00 */
[----:B------:R-:W-:Y:S01]  /*8940*/  IMAD.MOV.U32 R5, RZ, RZ, 0x40000040 ;  /* 0x40000040ff057424 */ /* 0x000fe200078e00ff */
[----:B------:R-:W-:Y:S01]  /*8950*/  UIADD3 UR6, UR4, 0x2, URZ ;  /* 0x0000000204067890 */ /* 0x000fe2000fffe03f */
[C---:B------:R-:W-:Y:S01]  /*8960*/  VIADD R6, R4.reuse, 0x2 ;  /* 0x0000000204067836 */ /* 0x040fe20000000000 */
[----:B------:R-:W-:Y:S01]  /*8970*/  R2UR UR10, R4 ;  /* 0x00000000040a72ca */ /* 0x000fe200000e0000 */
[----:B------:R-:W-:Y:S01]  /*8980*/  STL [R1+0x78], R3 ;  /* 0x0000780301007387 */ /* 0x000fe20000100800 */
[----:B------:R-:W-:-:S03]  /*8990*/  R2UR UR11, R5 ;  /* 0x00000000050b72ca */ /* 0x000fc600000e0000 */
[----:B------:R0:W-:Y:S10]  /*89a0*/  STL.64 [R1+0x50], R8 ;  /* 0x0000500801007387 */ /* 0x0001f40000100a00 */
[----:B------:R-:W-:Y:S01]  /*89b0*/  HGMMA.64x96x16.F32 R24, gdesc[UR8], R24, gsb0 ;  /* 0x01600000081879f0 */ /* 0x000fe20008000818 */
[----:B------:R-:W-:Y:S01]  /*89c0*/  R2UR UR10, R6 ;  /* 0x00000000060a72ca */ /* 0x000fe200000e0000 */
[----:B------:R-:W-:Y:S01]  /*89d0*/  UMOV UR8, UR6 ;  /* 0x0000000600087c82 */ /* 0x000fe20008000000 */
[----:B------:R-:W-:Y:S01]  /*89e0*/  R2UR UR11, R7 ;  /* 0x00000000070b72ca */ /* 0x000fe200000e0000 */
[----:B------:R-:W-:Y:S01]  /*89f0*/  UMOV UR9, 0x40000040 ;  /* 0x4000004000097882 */ /* 0x000fe20000000000 */
[----:B------:R-:W-:Y:S01]  /*8a00*/  VIADD R6, R4, 0x4 ;  /* 0x0000000404067836 */ /* 0x000fe20000000000 */
[----:B------:R-:W-:Y:S01]  /*8a10*/  UIADD3 UR6, UR4, 0x4, URZ ;  /* 0x0000000404067890 */ /* 0x000fe2000fffe03f */
[----:B------:R-:W-:-:S02]  /*8a20*/  IMAD.MOV.U32 R7, RZ, RZ, 0x40000040 ;  /* 0x40000040ff077424 */ /* 0x000fc400078e00ff */
[----:B0-----:R-:W-:Y:S02]  /*8a30*/  IMAD.U32 R8, RZ, RZ, UR8 ;  /* 0x00000008ff087e24 */ /* 0x001fe4000f8e00ff */
        /* <DEDUP_REMOVED lines=9> */
[----:B------:R-:W-:Y:S01]  /*8ad0*/  VIADD R6, R4, 0x6 ;  /* 0x0000000604067836 */ /* 0x000fe20000000000 */
[----:B------:R-:W-:Y:S01]  /*8ae0*/  UIADD3 UR6, UR4, 0x6, URZ ;  /* 0x0000000604067890 */ /* 0x000fe2000fffe03f */
[----:B------:R-:W-:Y:S01]  /*8af0*/  IMAD.MOV.U32 R7, RZ, RZ, 0x40000040 ;  /* 0x40000040ff077424 */ /* 0x000fe200078e00ff */
[----:B0-----:R-:W-:Y:S01]  /*8b00*/  MOV R8, UR8 ;  /* 0x0000000800087c02 */ /* 0x001fe20008000f00 */
        /* <DEDUP_REMOVED lines=22> */
[----:B------:R-:W-:Y:S01]  /*8c70*/  IMAD.MOV.U32 R7, RZ, RZ, 0x40000040 ;  /* 0x40000040ff077424 */ /* 0x000fe200078e00ff */
[----:B------:R-:W-:Y:S01]  /*8c80*/  IADD3 R6, R4, 0x302, RZ ;  /* 0x0000030204067810 */ /* 0x000fe20007ffe0ff */
[----:B------:R-:W-:Y:S01]  /*8c90*/  UIADD3 UR6, UR4, 0x402, URZ ;  /* 0x0000040204067890 */ /* 0x000fe2000fffe03f */
        /* <DEDUP_REMOVED lines=11> */
[----:B------:R-:W-:Y:S01]  /*8d50*/  MOV R7, 0x40000040 ;  /* 0x4000004000077802 */ /* 0x000fe20000000f00 */
        /* <DEDUP_REMOVED lines=13> */
[----:B------:R-:W-:Y:S02]  /*8e30*/  IMAD.MOV.U32 R7, RZ, RZ, 0x40000040 ;  /* 0x40000040ff077424 */ /* 0x000fe400078e00ff */
        /* <DEDUP_REMOVED lines=40> */
[----:B------:R-:W-:Y:S01]  /*90c0*/  IMAD.U32 R9, RZ, RZ, UR9 ;  /* 0x00000009ff097e24 */ /* 0x000fe2000f8e00ff */
[----:B------:R-:W-:Y:S01]  /*90d0*/  UIADD3 UR52, UR4, 0x806, URZ ;  /* 0x0000080604347890 */ /* 0x000fe2000fffe03f */
[----:B------:R-:W-:Y:S01]  /*90e0*/  UMOV UR53, 0x40000040 ;  /* 0x4000004000357882 */ /* 0x000fe20000000000 */
[----:B------:R-:W-:-:S02]  /*90f0*/  UIADD3 UR48, UR4, 0xc00, URZ ;  /* 0x00000c0004307890 */ /* 0x000fc4000fffe03f */
[----:B------:R0:W-:Y:S01]  /*9100*/  STL.64 [R1+0x8], R8 ;  /* 0x0000080801007387 */ /* 0x0001e20000100a00 */
[----:B------:R-:W-:Y:S01]  /*9110*/  UMOV UR49, 0x40000040 ;  /* 0x4000004000317882 */ /* 0x000fe20000000000 */
[----:B------:R-:W-:Y:S01]  /*9120*/  UIADD3 UR44, UR4, 0xc02, URZ ;  /* 0x00000c02042c7890 */ /* 0x000fe2000fffe03f */
[----:B------:R-:W-:Y:S01]  /*9130*/  UMOV UR45, 0x40000040 ;  /* 0x40000040002d7882 */ /* 0x000fe20000000000 */
[----:B------:R-:W2:Y:S01]  /*9140*/  LDL R14, [R1+0x8c] ;  /* 0x00008c00010e7983 */ /* 0x000ea20000100800 */
        /* <DEDUP_REMOVED lines=10> */
[----:B------:R-:W-:Y:S01]  /*91f0*/  UMOV UR41, 0x40000040 ;  /* 0x4000004000297882 */ /* 0x000fe20000000000 */
[----:B------:R-:W-:Y:S02]  /*9200*/  WARPGROUP.DEPBAR.LE gsb0, 0x0 ;  /* 0x00008000000079c5 */ /* 0x000fe40000010000 */
[----:B------:R-:W-:Y:S01]  /*9210*/  WARPGROUP.ARRIVE ;  /* 0x00000000000079c5 */ /* 0x000fe20000000000 */
[----:B------:R-:W-:Y:S01]  /*9220*/  IMAD.MOV.U32 R5, RZ, RZ, 0x40000040 ;  /* 0x40000040ff057424 */ /* 0x000fe200078e00ff */
[----:B------:R-:W-:Y:S01]  /*9230*/  UIADD3 UR36, UR4, 0xc06, URZ ;  /* 0x00000c0604247890 */ /* 0x000fe2000fffe03f */
[----:B------:R-:W-:Y:S01]  /*9240*/  R2UR UR54, R6 ;  /* 0x00000000063672ca */ /* 0x000fe200000e0000 */
[----:B------:R-:W-:Y:S01]  /*9250*/  UMOV UR37, 0x40000040 ;  /* 0x4000004000257882 */ /* 0x000fe20000000000 */
[----:B0-----:R-:W-:Y:S01]  /*9260*/  IMAD.U32 R8, RZ, RZ, UR8 ;  /* 0x00000008ff087e24 */ /* 0x001fe2000f8e00ff */
[----:B------:R-:W-:Y:S01]  /*9270*/  HGMMA.64x96x16.F32 R24, gdesc[UR8], R24, gsb0 ;  /* 0x01600000081879f0 */ /* 0x000fe20008000818 */
[----:B------:R-:W-:Y:S01]  /*9280*/  R2UR UR55, R7 ;  /* 0x00000000073772ca */ /* 0x000fe200000e0000 */
[----:B------:R-:W-:Y:S01]  /*9290*/  VIADD R6, R4, 0x900 ;  /* 0x0000090004067836 */ /* 0x000fe20000000000 */
[----:B------:R-:W-:Y:S01]  /*92a0*/  R2UR UR39, R5 ;  /* 0x00000000052772ca */ /* 0x000fe200000e0000 */
[----:B------:R-:W-:Y:S01]  /*92b0*/  IMAD.MOV.U32 R7, RZ, RZ, 0x40000040 ;  /* 0x40000040ff077424 */ /* 0x000fe200078e00ff */
[----:B------:R-:W-:Y:S01]  /*92c0*/  ULDC UR4, c[0x0][0xad0] ;  /* 0x0002b40000047ab9 */ /* 0x000fe20000000800 */
[----:B------:R-:W-:Y:S01]  /*92d0*/  IMAD.U32 R9, RZ, RZ, UR9 ;  /* 0x00000009ff097e24 */ /* 0x000fe2000f8e00ff */
[----:B------:R-:W-:-:S02]  /*92e0*/  R2UR UR50, R6 ;  /* 0x00000000063272ca */ /* 0x000fc400000e0000 */
[----:B------:R-:W-:Y:S01]  /*92f0*/  R2UR UR51, R7 ;  /* 0x00000000073372ca */ /* 0x000fe200000e0000 */
[----:B------:R-:W-:Y:S02]  /*9300*/  WARPGROUP.DEPBAR.LE gsb0, 0x0 ;  /* 0x00008000000079c5 */ /* 0x000fe40000010000 */
[----:B------:R-:W-:-:S06]  /*9310*/  WARPGROUP.ARRIVE ;  /* 0x00000000000079c5 */ /* 0x000fcc0000000000 */
[----:B------:R-:W-:Y:S01]  /*9320*/  HGMMA.64x96x16.F32 R24, gdesc[UR52], R24, gsb0 ;  /* 0x01600000341879f0 */ /* 0x000fe20008000818 */
[----:B------:R-:W-:Y:S02]  /*9330*/  VIADD R6, R4, 0x902 ;  /* 0x0000090204067836 */ /* 0x000fe40000000000 */
[----:B------:R-:W-:-:S03]  /*9340*/  IMAD.MOV.U32 R7, RZ, RZ, 0x40000040 ;  /* 0x40000040ff077424 */ /* 0x000fc600078e00ff */
[----:B------:R-:W-:Y:S02]  /*9350*/  R2UR UR46, R6 ;  /* 0x00000000062e72ca */ /* 0x000fe400000e0000 */
[----:B------:R-:W-:Y:S01]  /*9360*/  R2UR UR47, R7 ;  /* 0x00000000072f72ca */ /* 0x000fe200000e0000 */
[----:B------:R-:W-:Y:S02]  /*9370*/  WARPGROUP.DEPBAR.LE gsb0, 0x0 ;  /* 0x00008000000079c5 */ /* 0x000fe40000010000 */
[----:B------:R-:W-:-:S06]  /*9380*/  WARPGROUP.ARRIVE ;  /* 0x00000000000079c5 */ /* 0x000fcc0000000000 */
[----:B------:R-:W-:Y:S01]  /*9390*/  HGMMA.64x96x16.F32 R24, gdesc[UR48], R24, gsb0 ;  /* 0x01600000301879f0 */ /* 0x000fe20008000818 */
[----:B------:R-:W-:Y:S01]  /*93a0*/  IMAD.MOV.U32 R7, RZ, RZ, 0x40000040 ;  /* 0x40000040ff077424 */ /* 0x000fe200078e00ff */
[----:B------:R-:W-:-:S04]  /*93b0*/  IADD3 R6, R4, 0x904, RZ ;  /* 0x0000090404067810 */ /* 0x000fc80007ffe0ff */
[----:B------:R-:W-:Y:S02]  /*93c0*/  R2UR UR42, R6 ;  /* 0x00000000062a72ca */ /* 0x000fe400000e0000 */
[----:B------:R-:W-:Y:S01]  /*93d0*/  R2UR UR43, R7 ;  /* 0x00000000072b72ca */ /* 0x000fe200000e0000 */
[----:B------:R-:W-:Y:S02]  /*93e0*/  WARPGROUP.DEPBAR.LE gsb0, 0x0 ;  /* 0x00008000000079c5 */ /* 0x000fe40000010000 */
[----:B------:R-:W-:-:S06]  /*93f0*/  WARPGROUP.ARRIVE ;  /* 0x00000000000079c5 */ /* 0x000fcc0000000000 */
[----:B------:R-:W-:Y:S01]  /*9400*/  HGMMA.64x96x16.F32 R24, gdesc[UR44], R24, gsb0 ;  /* 0x016000002c1879f0 */ /* 0x000fe20008000818 */
[----:B------:R-:W-:-:S05]  /*9410*/  VIADD R4, R4, 0x906 ;  /* 0x0000090604047836 */ /* 0x000fca0000000000 */
[----:B------:R-:W-:Y:S01]  /*9420*/  R2UR UR38, R4 ;  /* 0x00000000042672ca */ /* 0x000fe200000e0000 */
[----:B------:R-:W-:Y:S02]  /*9430*/  WARPGROUP.DEPBAR.LE gsb0, 0x0 ;  /* 0x00008000000079c5 */ /* 0x000fe40000010000 */
[----:B------:R-:W-:-:S06]  /*9440*/  WARPGROUP.ARRIVE ;  /* 0x00000000000079c5 */ /* 0x000fcc0000000000 */
[----:B------:R-:W-:Y:S01]  /*9450*/  HGMMA.64x96x16.F32 R24, gdesc[UR40], R24, gsb0 ;  /* 0x01600000281879f0 */ /* 0x000fe20008000818 */
[----:B------:R0:W-:Y:S01]  /*9460*/  STL.64 [R1], R8 ;  /* 0x0000000801007387 */ /* 0x0001e20000100a00 */
[----:B------:R-:W-:Y:S01]  /*9470*/  ULDC UR43, c[0x0][0xa80] ;  /* 0x0002a000002b7ab9 */ /* 0x000fe20000000800 */
[----:B------:R-:W-:Y:S02]  /*9480*/  WARPGROUP.DEPBAR.LE gsb0, 0x0 ;  /* 0x00008000000079c5 */ /* 0x000fe40000010000 */
[----:B------:R-:W-:-:S06]  /*9490*/  WARPGROUP.ARRIVE ;  /* 0x00000000000079c5 */ /* 0x000fcc0000000000 */
[----:B------:R-:W-:Y:S01]  /*94a0*/  HGMMA.64x96x16.F32 R24, gdesc[UR36], R24, gsb0 ;  /* 0x01600000241879f0 */ /* 0x000fe20008000818 */
[----:B0-----:R-:W-:Y:S02]  /*94b0*/  IMAD R8, R198, -0x60, R197 ;  /* 0xffffffa0c6087824 */ /* 0x001fe400078e02c5 */
[----:B------:R-:W0:Y:S01]  /*94c0*/  S2R R72, SR_TID.X ;  /* 0x0000000000487919 */ /* 0x000e220000002100 */
[----:B------:R-:W-:Y:S01]  /*94d0*/  ULDC UR39, c[0x0][0xa80] ;  /* 0x0002a00000277ab9 */ /* 0x000fe20000000800 */
[----:B------:R-:W-:Y:S01]  /*94e0*/  ULOP3.LUT UR42, UR5, 0x3000000, URZ, 0xfc, !UPT ;  /* 0x03000000052a7892 */ /* 0x000fe2000f8efc3f */
[----:B------:R-:W-:Y:S01]  /*94f0*/  VIADD R8, R8, 0x60 ;  /* 0x0000006008087836 */ /* 0x000fe20000000000 */
[----:B------:R-:W-:-:S03]  /*9500*/  ULDC UR38, c[0x0][0xad0] ;  /* 0x0002b40000267ab9 */ /* 0x000fc60000000800 */
[----:B--2---:R-:W-:-:S05]  /*9510*/  IMAD R8, R14, -0x2, R8 ;  /* 0xfffffffe0e087824 */ /* 0x004fca00078e0208 */
[C---:B------:R-:W-:Y:S02]  /*9520*/  ISETP.GT.AND P4, PT, R8.reuse, RZ, PT ;  /* 0x000000ff0800720c */ /* 0x040fe40003f84270 */
[C---:B------:R-:W-:Y:S02]  /*9530*/  ISETP.GT.AND P5, PT, R8.reuse, 0x1, PT ;  /* 0x000000010800780c */ /* 0x040fe40003fa4270 */
[C---:B------:R-:W-:Y:S02]  /*9540*/  ISETP.GT.AND P2, PT, R8.reuse, 0x8, PT ;  /* 0x000000080800780c */ /* 0x040fe40003f44270 */
[----:B------:R-:W-:Y:S01]  /*9550*/  ISETP.GT.AND P3, PT, R8, 0x9, PT ;  /* 0x000000090800780c */ /* 0x000fe20003f64270 */
[----:B------:R-:W-:Y:S02]  /*9560*/  WARPGROUP.DEPBAR.LE gsb0, 0x0 ;  /* 0x00008000000079c5 */ /* 0x000fe40000010000 */
[----:B------:R-:W-:Y:S01]  /*9570*/  FMUL.FTZ R24, R24, UR4 ;  /* 0x0000000418187c20 */ /* 0x000fe20008410000 */
[----:B------:R-:W-:Y:S01]  /*9580*/  FMUL.FTZ R25, R25, UR4 ;  /* 0x0000000419197c20 */ /* 0x000fe20008410000 */
[----:B------:R-:W-:Y:S01]  /*9590*/  FMUL.FTZ R30, R30, UR4 ;  /* 0x000000041e1e7c20 */ /* 0x000fe20008410000 */
[----:B------:R-:W-:Y:S01]  /*95a0*/  FMUL.FTZ R28, R28, UR4 ;  /* 0x000000041c1c7c20 */ /* 0x000fe20008410000 */
[----:B------:R-:W1:Y:S01]  /*95b0*/  MUFU.TANH R9, R24 ;  /* 0x0000001800097308 */ /* 0x000e620000002400 */
[----:B------:R-:W-:Y:S01]  /*95c0*/  FMUL.FTZ R27, R27, UR4 ;  /* 0x000000041b1b7c20 */ /* 0x000fe20008410000 */
[----:B------:R-:W-:Y:S01]  /*95d0*/  FMUL.FTZ R29, R29, UR4 ;  /* 0x000000041d1d7c20 */ /* 0x000fe20008410000 */
[----:B------:R-:W-:-:S05]  /*95e0*/  FMUL.FTZ R26, R26, UR4 ;  /* 0x000000041a1a7c20 */ /* 0x000fca0008410000 */
[----:B------:R-:W2:Y:S01]  /*95f0*/  MUFU.TANH R13, R25 ;  /* 0x00000019000d7308 */ /* 0x000ea20000002400 */
[----:B------:R-:W-:-:S07]  /*9600*/  FMUL.FTZ R32, R32, UR4 ;  /* 0x0000000420207c20 */ /* 0x000fce0008410000 */
[----:B------:R-:W3:Y:S01]  /*9610*/  MUFU.TANH R30, R30 ;  /* 0x0000001e001e7308 */ /* 0x000ee20000002400 */
[----:B------:R-:W-:-:S07]  /*9620*/  FMUL.FTZ R33, R33, UR4 ;  /* 0x0000000421217c20 */ /* 0x000fce0008410000 */
[----:B------:R-:W4:Y:S08]  /*9630*/  MUFU.TANH R28, R28 ;  /* 0x0000001c001c7308 */ /* 0x000f300000002400 */
[----:B------:R3:W5:Y:S08]  /*9640*/  MUFU.TANH R12, R26 ;  /* 0x0000001a000c7308 */ /* 0x0007700000002400 */
[----:B------:R-:W0:Y:S08]  /*9650*/  MUFU.TANH R27, R27 ;  /* 0x0000001b001b7308 */ /* 0x000e300000002400 */
[----:B------:R-:W0:Y:S01]  /*9660*/  MUFU.TANH R29, R29 ;  /* 0x0000001d001d7308 */ /* 0x000e220000002400 */
[----:B------:R-:W-:Y:S01]  /*9670*/  FMUL.FTZ R31, R31, UR4 ;  /* 0x000000041f1f7c20 */ /* 0x000fe20008410000 */
[----:B-1----:R-:W-:-:S06]  /*9680*/  FSEL R9, R9, -INF , P4 ;  /* 0xff80000009097808 */ /* 0x002fcc0002000000 */
[----:B------:R-:W1:Y:S01]  /*9690*/  MUFU.TANH R7, R32 ;  /* 0x0000002000077308 */ /* 0x000e620000002400 */
[----:B--2---:R-:W-:Y:S01]  /*96a0*/  FSEL R13, R13, -INF , P5 ;  /* 0xff8000000d0d7808 */ /* 0x004fe20002800000 */
[----:B------:R-:W-:Y:S01]  /*96b0*/  FMUL.FTZ R36, R36, UR4 ;  /* 0x0000000424247c20 */ /* 0x000fe20008410000 */
[----:B---3--:R-:W-:-:S05]  /*96c0*/  FSEL R26, R30, -INF , P2 ;  /* 0xff8000001e1a7808 */ /* 0x008fca0001000000 */
[----:B------:R-:W2:Y:S01]  /*96d0*/  MUFU.TANH R33, R33 ;  /* 0x0000002100217308 */ /* 0x000ea20000002400 */
[----:B----4-:R-:W-:Y:S01]  /*96e0*/  FSEL R25, R28, -INF , P2 ;  /* 0xff8000001c197808 */ /* 0x010fe20001000000 */
[----:B------:R-:W-:Y:S01]  /*96f0*/  FMUL.FTZ R37, R37, UR4 ;  /* 0x0000000425257c20 */ /* 0x000fe20008410000 */
[----:B------:R-:W-:Y:S01]  /*9700*/  FMNMX.FTZ R30, R9, R13, !PT ;  /* 0x0000000d091e7209 */ /* 0x000fe20007810000 */
[----:B------:R-:W-:Y:S01]  /*9710*/  FMUL.FTZ R34, R34, UR4 ;  /* 0x0000000422227c20 */ /* 0x000fe20008410000 */
[----:B-----5:R-:W-:Y:S02]  /*9720*/  FSEL R12, R12, -INF , P4 ;  /* 0xff8000000c0c7808 */ /* 0x020fe40002000000 */
[----:B0-----:R-:W-:Y:S01]  /*9730*/  FSEL R24, R27, -INF , P5 ;  /* 0xff8000001b187808 */ /* 0x001fe20002800000 */
[----:B------:R-:W0:Y:S01]  /*9740*/  MUFU.TANH R31, R31 ;  /* 0x0000001f001f7308 */ /* 0x000e220000002400 */
[----:B------:R-:W-:Y:S01]  /*9750*/  ISETP.GT.AND P4, PT, R8, 0x10, PT ;  /* 0x000000100800780c */ /* 0x000fe20003f84270 */
[----:B------:R-:W-:Y:S01]  /*9760*/  FMUL.FTZ R40, R40, UR4 ;  /* 0x0000000428287c20 */ /* 0x000fe20008410000 */
[----:B------:R-:W-:-:S02]  /*9770*/  FSEL R27, R29, -INF , P3 ;  /* 0xff8000001d1b7808 */ /* 0x000fc40001800000 */
[----:B------:R-:W-:-:S03]  /*9780*/  FMNMX.FTZ R30, R25, R30, !PT ;  /* 0x0000001e191e7209 */ /* 0x000fc60007810000 */
[----:B------:R-:W3:Y:S01]  /*9790*/  MUFU.TANH R11, R36 ;  /* 0x00000024000b7308 */ /* 0x000ee20000002400 */
[----:B------:R-:W-:Y:S01]  /*97a0*/  FMUL.FTZ R35, R35, UR4 ;  /* 0x0000000423237c20 */ /* 0x000fe20008410000 */
[----:B------:R-:W-:Y:S01]  /*97b0*/  ISETP.GT.AND P5, PT, R8, 0x11, PT ;  /* 0x000000110800780c */ /* 0x000fe20003fa4270 */
[----:B------:R-:W-:Y:S01]  /*97c0*/  FMUL.FTZ R41, R41, UR4 ;  /* 0x0000000429297c20 */ /* 0x000fe20008410000 */
[----:B-1----:R-:W-:Y:S02]  /*97d0*/  FSEL R7, R7, -INF , P4 ;  /* 0xff80000007077808 */ /* 0x002fe40002000000 */
[----:B------:R-:W-:Y:S02]  /*97e0*/  FMNMX.FTZ R30, R27, R30, !PT ;  /* 0x0000001e1b1e7209 */ /* 0x000fe40007810000 */
[----:B------:R-:W1:Y:S01]  /*97f0*/  MUFU.TANH R5, R34 ;  /* 0x0000002200057308 */ /* 0x000e620000002400 */
[----:B------:R-:W-:Y:S01]  /*9800*/  FMUL.FTZ R38, R38, UR4 ;  /* 0x0000000426267c20 */ /* 0x000fe20008410000 */
[----:B------:R-:W-:Y:S01]  /*9810*/  FMUL.FTZ R39, R39, UR4 ;  /* 0x0000000427277c20 */ /* 0x000fe20008410000 */
[----:B--2---:R-:W-:-:S05]  /*9820*/  FSEL R180, R33, -INF , P5 ;  /* 0xff80000021b47808 */ /* 0x004fca0002800000 */
[----:B------:R-:W2:Y:S01]  /*9830*/  MUFU.TANH R37, R37 ;  /* 0x0000002500257308 */ /* 0x000ea20000002400 */
[----:B------:R-:W-:Y:S01]  /*9840*/  FMNMX.FTZ R29, R7, R30, !PT ;  /* 0x0000001e071d7209 */ /* 0x000fe20007810000 */
[----:B------:R-:W-:-:S06]  /*9850*/  FMUL.FTZ R44, R44, UR4 ;  /* 0x000000042c2c7c20 */ /* 0x000fcc0008410000 */
[----:B------:R-:W4:Y:S01]  /*9860*/  MUFU.TANH R6, R35 ;  /* 0x0000002300067308 */ /* 0x000f220000002400 */
[----:B------:R-:W-:Y:S01]  /*9870*/  FMUL.FTZ R42, R42, UR4 ;  /* 0x000000042a2a7c20 */ /* 0x000fe20008410000 */
[----:B------:R-:W-:-:S06]  /*9880*/  ISETP.GT.AND P2, PT, R8, 0x18, PT ;  /* 0x000000180800780c */ /* 0x000fcc0003f44270 */
[----:B------:R-:W5:Y:S01]  /*9890*/  MUFU.TANH R40, R40 ;  /* 0x0000002800287308 */ /* 0x000f620000002400 */
[----:B------:R-:W-:Y:S01]  /*98a0*/  FMNMX.FTZ R30, R180, R29, !PT ;  /* 0x0000001db41e7209 */ /* 0x000fe20007810000 */
[----:B------:R-:W-:Y:S01]  /*98b0*/  FMUL.FTZ R45, R45, UR4 ;  /* 0x000000042d2d7c20 */ /* 0x000fe20008410000 */
[----:B------:R-:W-:-:S05]  /*98c0*/  FMNMX.FTZ R29, R12, R24, !PT ;  /* 0x000000180c1d7209 */ /* 0x000fca0007810000 */
[----:B------:R-:W5:Y:S01]  /*98d0*/  MUFU.TANH R10, R38 ;  /* 0x00000026000a7308 */ /* 0x000f620000002400 */
[----:B0-----:R-:W-:Y:S01]  /*98e0*/  FSEL R28, R31, -INF , P3 ;  /* 0xff8000001f1c7808 */ /* 0x001fe20001800000 */
[----:B------:R-:W-:Y:S01]  /*98f0*/  FMUL.FTZ R43, R43, UR4 ;  /* 0x000000042b2b7c20 */ /* 0x000fe20008410000 */
[----:B------:R-:W-:-:S05]  /*9900*/  ISETP.GT.AND P3, PT, R8, 0x19, PT ;  /* 0x000000190800780c */ /* 0x000fca0003f64270 */
[----:B------:R-:W0:Y:S01]  /*9910*/  MUFU.TANH R41, R41 ;  /* 0x0000002900297308 */ /* 0x000e220000002400 */
[----:B---3--:R-:W-:Y:S02]  /*9920*/  FSEL R11, R11, -INF , P2 ;  /* 0xff8000000b0b7808 */ /* 0x008fe40001000000 */
[----:B------:R-:W-:-:S05]  /*9930*/  FMNMX.FTZ R29, R26, R29, !PT ;  /* 0x0000001d1a1d7209 */ /* 0x000fca0007810000 */
[----:B------:R-:W3:Y:S01]  /*9940*/  MUFU.TANH R39, R39 ;  /* 0x0000002700277308 */ /* 0x000ee20000002400 */
[----:B------:R-:W-:Y:S01]  /*9950*/  FMUL.FTZ R48, R48, UR4 ;  /* 0x0000000430307c20 */ /* 0x000fe20008410000 */
[----:B-1----:R-:W-:Y:S01]  /*9960*/  FSEL R5, R5, -INF , P4 ;  /* 0xff80000005057808 */ /* 0x002fe20002000000 */
[----:B------:R-:W-:-:S05]  /*9970*/  FMUL.FTZ R46, R46, UR4 ;  /* 0x000000042e2e7c20 */ /* 0x000fca0008410000 */
[----:B------:R-:W1:Y:S01]  /*9980*/  MUFU.TANH R44, R44 ;  /* 0x0000002c002c7308 */ /* 0x000e620000002400 */
[----:B------:R-:W-:Y:S01]  /*9990*/  ISETP.GT.AND P4, PT, R8, 0x20, PT ;  /* 0x000000200800780c */ /* 0x000fe20003f84270 */
[----:B------:R-:W-:Y:S01]  /*99a0*/  FMUL.FTZ R49, R49, UR4 ;  /* 0x0000000431317c20 */ /* 0x000fe20008410000 */
[----:B--2---:R-:W-:Y:S02]  /*99b0*/  FSEL R182, R37, -INF , P3 ;  /* 0xff80000025b67808 */ /* 0x004fe40001800000 */
[----:B------:R-:W-:-:S03]  /*99c0*/  FMNMX.FTZ R31, R11, R30, !PT ;  /* 0x0000001e0b1f7209 */ /* 0x000fc60007810000 */
[----:B------:R-:W2:Y:S01]  /*99d0*/  MUFU.TANH R42, R42 ;  /* 0x0000002a002a7308 */ /* 0x000ea20000002400 */
[----:B------:R-:W-:Y:S01]  /*99e0*/  FMNMX.FTZ R30, R28, R29, !PT ;  /* 0x0000001d1c1e7209 */ /* 0x000fe20007810000 */
[----:B------:R-:W-:Y:S01]  /*99f0*/  FMUL.FTZ R47, R47, UR4 ;  /* 0x000000042f2f7c20 */ /* 0x000fe20008410000 */
[----:B----4-:R-:W-:-:S05]  /*9a00*/  FSEL R6, R6, -INF , P5 ;  /* 0xff80000006067808 */ /* 0x010fca0002800000 */
[----:B------:R-:W4:Y:S01]  /*9a10*/  MUFU.TANH R45, R45 ;  /* 0x0000002d002d7308 */ /* 0x000f220000002400 */
[----:B------:R-:W-:Y:S01]  /*9a20*/  ISETP.GT.AND P5, PT, R8, 0x21, PT ;  /* 0x000000210800780c */ /* 0x000fe20003fa4270 */
[----:B------:R-:W-:Y:S01]  /*9a30*/  FMUL.FTZ R52, R52, UR4 ;  /* 0x0000000434347c20 */ /* 0x000fe20008410000 */
[----:B-----5:R-:W-:Y:S02]  /*9a40*/  FSEL R168, R40, -INF , P4 ;  /* 0xff80000028a87808 */ /* 0x020fe40002000000 */
[----:B------:R-:W-:-:S03]  /*9a50*/  FMNMX.FTZ R31, R182, R31, !PT ;  /* 0x0000001fb61f7209 */ /* 0x000fc60007810000 */
[----:B------:R-:W5:Y:S01]  /*9a60*/  MUFU.TANH R43, R43 ;  /* 0x0000002b002b7308 */ /* 0x000f620000002400 */
[----:B------:R-:W-:Y:S02]  /*9a70*/  FMNMX.FTZ R29, R5, R30, !PT ;  /* 0x0000001e051d7209 */ /* 0x000fe40007810000 */
[----:B------:R-:W-:-:S05]  /*9a80*/  FSEL R10, R10, -INF , P2 ;  /* 0xff8000000a0a7808 */ /* 0x000fca0001000000 */
[----:B------:R-:W5:Y:S01]  /*9a90*/  MUFU.TANH R4, R48 ;  /* 0x0000003000047308 */ /* 0x000f620000002400 */
[----:B------:R-:W-:Y:S01]  /*9aa0*/  ISETP.GT.AND P2, PT, R8, 0x28, PT ;  /* 0x000000280800780c */ /* 0x000fe20003f44270 */
[----:B------:R-:W-:Y:S01]  /*9ab0*/  FMUL.FTZ R53, R53, UR4 ;  /* 0x0000000435357c20 */ /* 0x000fe20008410000 */
[----:B0-----:R-:W-:Y:S02]  /*9ac0*/  FSEL R169, R41, -INF , P5 ;  /* 0xff80000029a97808 */ /* 0x001fe40002800000 */
[----:B------:R-:W-:-:S03]  /*9ad0*/  FMNMX.FTZ R32, R168, R31, !PT ;  /* 0x0000001fa8207209 */ /* 0x000fc60007810000 */
[----:B------:R-:W0:Y:S01]  /*9ae0*/  MUFU.TANH R46, R46 ;  /* 0x0000002e002e7308 */ /* 0x000e220000002400 */
[----:B------:R-:W-:Y:S01]  /*9af0*/  FMNMX.FTZ R29, R6, R29, !PT ;  /* 0x0000001d061d7209 */ /* 0x000fe20007810000 */
[----:B------:R-:W-:Y:S01]  /*9b00*/  FMUL.FTZ R50, R50, UR4 ;  /* 0x0000000432327c20 */ /* 0x000fe20008410000 */
[----:B------:R-:W-:Y:S01]  /*9b10*/  FMUL.FTZ R51, R51, UR4 ;  /* 0x0000000433337c20 */ /* 0x000fe20008410000 */
[----:B------:R-:W-:-:S04]  /*9b20*/  FMUL.FTZ R54, R54, UR4 ;  /* 0x0000000436367c20 */ /* 0x000fc80008410000 */
[----:B------:R-:W0:Y:S01]  /*9b30*/  MUFU.TANH R49, R49 ;  /* 0x0000003100317308 */ /* 0x000e220000002400 */
[----:B------:R-:W-:Y:S01]  /*9b40*/  FMUL.FTZ R55, R55, UR4 ;  /* 0x0000000437377c20 */ /* 0x000fe20008410000 */
[----:B---3--:R-:W-:Y:S01]  /*9b50*/  FSEL R181, R39, -INF , P3 ;  /* 0xff80000027b57808 */ /* 0x008fe20001800000 */
[----:B------:R-:W-:Y:S01]  /*9b60*/  FMUL.FTZ R56, R56, UR4 ;  /* 0x0000000438387c20 */ /* 0x000fe20008410000 */
[----:B------:R-:W-:Y:S02]  /*9b70*/  ISETP.GT.AND P3, PT, R8, 0x29, PT ;  /* 0x000000290800780c */ /* 0x000fe40003f64270 */
[----:B-1----:R-:W-:Y:S02]  /*9b80*/  FSEL R170, R44, -INF , P2 ;  /* 0xff8000002caa7808 */ /* 0x002fe40001000000 */
[----:B------:R-:W1:Y:S01]  /*9b90*/  MUFU.TANH R47, R47 ;  /* 0x0000002f002f7308 */ /* 0x000e620000002400 */
[----:B------:R-:W-:Y:S02]  /*9ba0*/  FMNMX.FTZ R31, R169, R32, !PT ;  /* 0x00000020a91f7209 */ /* 0x000fe40007810000 */
[----:B------:R-:W-:-:S05]  /*9bb0*/  FMNMX.FTZ R30, R10, R29, !PT ;  /* 0x0000001d0a1e7209 */ /* 0x000fca0007810000 */
[----:B------:R-:W3:Y:S01]  /*9bc0*/  MUFU.TANH R52, R52 ;  /* 0x0000003400347308 */ /* 0x000ee20000002400 */
[----:B--2---:R-:W-:Y:S01]  /*9bd0*/  FSEL R172, R42, -INF , P4 ;  /* 0xff8000002aac7808 */ /* 0x004fe20002000000 */
[----:B------:R-:W-:Y:S01]  /*9be0*/  FMUL.FTZ R58, R58, UR4 ;  /* 0x000000043a3a7c20 */ /* 0x000fe20008410000 */
[----:B------:R-:W-:Y:S01]  /*9bf0*/  ISETP.GT.AND P4, PT, R8, 0x30, PT ;  /* 0x000000300800780c */ /* 0x000fe20003f84270 */
[----:B------:R-:W-:Y:S01]  /*9c00*/  FMUL.FTZ R61, R61, UR4 ;  /* 0x000000043d3d7c20 */ /* 0x000fe20008410000 */
[----:B----4-:R-:W-:Y:S01]  /*9c10*/  FSEL R171, R45, -INF , P3 ;  /* 0xff8000002dab7808 */ /* 0x010fe20001800000 */
[----:B------:R-:W-:Y:S02]  /*9c20*/  FMUL.FTZ R63, R63, UR4 ;  /* 0x000000043f3f7c20 */ /* 0x000fe40008410000 */
[----:B------:R-:W2:Y:S01]  /*9c30*/  MUFU.TANH R3, R50 ;  /* 0x0000003200037308 */ /* 0x000ea20000002400 */
[----:B------:R-:W-:Y:S01]  /*9c40*/  FMNMX.FTZ R32, R170, R31, !PT ;  /* 0x0000001faa207209 */ /* 0x000fe20007810000 */
[----:B------:R-:W-:Y:S01]  /*9c50*/  FMUL.FTZ R57, R57, UR4 ;  /* 0x0000000439397c20 */ /* 0x000fe20008410000 */
[----:B------:R-:W-:Y:S01]  /*9c60*/  FMNMX.FTZ R29, R181, R30, !PT ;  /* 0x0000001eb51d7209 */ /* 0x000fe20007810000 */
[----:B------:R-:W-:Y:S01]  /*9c70*/  FMUL.FTZ R59, R59, UR4 ;  /* 0x000000043b3b7c20 */ /* 0x000fe20008410000 */
[----:B------:R-:W-:-:S03]  /*9c80*/  FMUL.FTZ R60, R60, UR4 ;  /* 0x000000043c3c7c20 */ /* 0x000fc60008410000 */
[----:B------:R-:W4:Y:S01]  /*9c90*/  MUFU.TANH R53, R53 ;  /* 0x0000003500357308 */ /* 0x000f220000002400 */
[----:B------:R-:W-:Y:S01]  /*9ca0*/  FMUL.FTZ R62, R62, UR4 ;  /* 0x000000043e3e7c20 */ /* 0x000fe20008410000 */
[----:B-----5:R-:W-:Y:S02]  /*9cb0*/  FSEL R173, R43, -INF , P5 ;  /* 0xff8000002bad7808 */ /* 0x020fe40002800000 */
[----:B------:R-:W-:-:S04]  /*9cc0*/  ISETP.GT.AND P5, PT, R8, 0x31, PT ;  /* 0x000000310800780c */ /* 0x000fc80003fa4270 */
[----:B------:R-:W5:Y:S01]  /*9cd0*/  MUFU.TANH R51, R51 ;  /* 0x0000003300337308 */ /* 0x000f620000002400 */
[----:B------:R-:W-:Y:S02]  /*9ce0*/  FSEL R4, R4, -INF , P4 ;  /* 0xff80000004047808 */ /* 0x000fe40002000000 */
[----:B------:R-:W-:-:S05]  /*9cf0*/  FMNMX.FTZ R31, R171, R32, !PT ;  /* 0x00000020ab1f7209 */ /* 0x000fca0007810000 */
[----:B------:R-:W5:Y:S01]  /*9d00*/  MUFU.TANH R54, R54 ;  /* 0x0000003600367308 */ /* 0x000f620000002400 */
[----:B------:R-:W-:-:S07]  /*9d10*/  FMNMX.FTZ R30, R172, R29, !PT ;  /* 0x0000001dac1e7209 */ /* 0x000fce0007810000 */
[----:B------:R-:W5:Y:S01]  /*9d20*/  MUFU.TANH R55, R55 ;  /* 0x0000003700377308 */ /* 0x000f620000002400 */
[----:B0-----:R-:W-:Y:S02]  /*9d30*/  FSEL R174, R46, -INF , P2 ;  /* 0xff8000002eae7808 */ /* 0x001fe40001000000 */
[----:B------:R-:W-:-:S05]  /*9d40*/  ISETP.GT.AND P2, PT, R8, 0x38, PT ;  /* 0x000000380800780c */ /* 0x000fca0003f44270 */
[----:B------:R-:W0:Y:S01]  /*9d50*/  MUFU.TANH R56, R56 ;  /* 0x0000003800387308 */ /* 0x000e220000002400 */
[----:B------:R-:W-:Y:S02]  /*9d60*/  FSEL R159, R49, -INF , P5 ;  /* 0xff800000319f7808 */ /* 0x000fe40002800000 */
[----:B------:R-:W-:Y:S02]  /*9d70*/  FMNMX.FTZ R32, R4, R31, !PT ;  /* 0x0000001f04207209 */ /* 0x000fe40007810000 */
[----:B------:R-:W-:-:S03]  /*9d80*/  FMNMX.FTZ R29, R173, R30, !PT ;  /* 0x0000001ead1d7209 */ /* 0x000fc60007810000 */
[----:B------:R-:W-:Y:S01]  /*9d90*/  MUFU.TANH R14, R57 ;  /* 0x00000039000e7308 */ /* 0x000fe20000002400 */
[----:B-1----:R-:W-:-:S07]  /*9da0*/  FSEL R175, R47, -INF , P3 ;  /* 0xff8000002faf7808 */ /* 0x002fce0001800000 */
[----:B------:R-:W1:Y:S01]  /*9db0*/  MUFU.TANH R58, R58 ;  /* 0x0000003a003a7308 */ /* 0x000e620000002400 */
[----:B------:R-:W-:-:S07]  /*9dc0*/  ISETP.GT.AND P3, PT, R8, 0x39, PT ;  /* 0x000000390800780c */ /* 0x000fce0003f64270 */
[----:B------:R-:W1:Y:S01]  /*9dd0*/  MUFU.TANH R15, R59 ;  /* 0x0000003b000f7308 */ /* 0x000e620000002400 */
[----:B---3--:R-:W-:-:S07]  /*9de0*/  FSEL R161, R52, -INF , P2 ;  /* 0xff80000034a17808 */ /* 0x008fce0001000000 */
[----:B------:R-:W-:Y:S01]  /*9df0*/  MUFU.TANH R20, R60 ;  /* 0x0000003c00147308 */ /* 0x000fe20000002400 */
[----:B------:R-:W-:-:S07]  /*9e00*/  FMNMX.FTZ R32, R159, R32, !PT ;  /* 0x000000209f207209 */ /* 0x000fce0007810000 */
[----:B------:R-:W-:Y:S01]  /*9e10*/  MUFU.TANH R61, R61 ;  /* 0x0000003d003d7308 */ /* 0x000fe20000002400 */
[----:B------:R-:W-:-:S07]  /*9e20*/  FMUL.FTZ R64, R64, UR4 ;  /* 0x0000000440407c20 */ /* 0x000fce0008410000 */
[----:B------:R-:W3:Y:S01]  /*9e30*/  MUFU.TANH R21, R62 ;  /* 0x0000003e00157308 */ /* 0x000ee20000002400 */
[----:B------:R-:W-:-:S07]  /*9e40*/  FMNMX.FTZ R30, R174, R29, !PT ;  /* 0x0000001dae1e7209 */ /* 0x000fce0007810000 */
[----:B------:R-:W3:Y:S01]  /*9e50*/  MUFU.TANH R63, R63 ;  /* 0x0000003f003f7308 */ /* 0x000ee20000002400 */
[----:B--2---:R-:W-:Y:S01]  /*9e60*/  FSEL R3, R3, -INF , P4 ;  /* 0xff80000003037808 */ /* 0x004fe20002000000 */
[----:B------:R-:W-:Y:S01]  /*9e70*/  FMUL.FTZ R65, R65, UR4 ;  /* 0x0000000441417c20 */ /* 0x000fe20008410000 */
[----:B------:R-:W-:Y:S02]  /*9e80*/  ISETP.GT.AND P4, PT, R8, 0x40, PT ;  /* 0x000000400800780c */ /* 0x000fe40003f84270 */
[----:B----4-:R-:W-:Y:S02]  /*9e90*/  FSEL R166, R53, -INF , P3 ;  /* 0xff80000035a67808 */ /* 0x010fe40001800000 */
[----:B------:R-:W-:Y:S02]  /*9ea0*/  FMNMX.FTZ R31, R161, R32, !PT ;  /* 0x00000020a11f7209 */ /* 0x000fe40007810000 */
[----:B------:R-:W-:Y:S01]  /*9eb0*/  FMNMX.FTZ R30, R175, R30, !PT ;  /* 0x0000001eaf1e7209 */ /* 0x000fe20007810000 */
[----:B------:R-:W2:Y:S01]  /*9ec0*/  MUFU.TANH R64, R64 ;  /* 0x0000004000407308 */ /* 0x000ea20000002400 */
[----:B-----5:R-:W-:-:S02]  /*9ed0*/  FSEL R160, R51, -INF , P5 ;  /* 0xff80000033a07808 */ /* 0x020fc40002800000 */
[----:B------:R-:W-:Y:S02]  /*9ee0*/  FSEL R163, R54, -INF , P2 ;  /* 0xff80000036a37808 */ /* 0x000fe40001000000 */
[----:B------:R-:W-:Y:S02]  /*9ef0*/  FSEL R167, R55, -INF , P3 ;  /* 0xff80000037a77808 */ /* 0x000fe40001800000 */
[C---:B------:R-:W-:Y:S02]  /*9f00*/  ISETP.GT.AND P5, PT, R8.reuse, 0x41, PT ;  /* 0x000000410800780c */ /* 0x040fe40003fa4270 */
[C---:B------:R-:W-:Y:S02]  /*9f10*/  ISETP.GT.AND P2, PT, R8.reuse, 0x48, PT ;  /* 0x000000480800780c */ /* 0x040fe40003f44270 */
[----:B------:R-:W-:Y:S01]  /*9f20*/  ISETP.GT.AND P3, PT, R8, 0x49, PT ;  /* 0x000000490800780c */ /* 0x000fe20003f64270 */
[----:B------:R-:W-:Y:S01]  /*9f30*/  FMUL.FTZ R68, R68, UR4 ;  /* 0x0000000444447c20 */ /* 0x000fe20008410000 */
[----:B0-----:R-:W-:-:S02]  /*9f40*/  FSEL R183, R56, -INF , P4 ;  /* 0xff80000038b77808 */ /* 0x001fc40002000000 */
[----:B------:R-:W-:Y:S02]  /*9f50*/  FMNMX.FTZ R32, R166, R31, !PT ;  /* 0x0000001fa6207209 */ /* 0x000fe40007810000 */
[----:B------:R-:W-:Y:S01]  /*9f60*/  FMNMX.FTZ R29, R3, R30, !PT ;  /* 0x0000001e031d7209 */ /* 0x000fe20007810000 */
[----:B------:R-:W0:Y:S01]  /*9f70*/  MUFU.TANH R65, R65 ;  /* 0x0000004100417308 */ /* 0x000e220000002400 */
[----:B-1----:R-:W-:Y:S02]  /*9f80*/  FSEL R184, R58, -INF , P4 ;  /* 0xff8000003ab87808 */ /* 0x002fe40002000000 */
[----:B------:R-:W-:Y:S02]  /*9f90*/  FSEL R15, R15, -INF , P5 ;  /* 0xff8000000f0f7808 */ /* 0x000fe40002800000 */
[----:B------:R-:W-:Y:S02]  /*9fa0*/  FSEL R14, R14, -INF , P5 ;  /* 0xff8000000e0e7808 */ /* 0x000fe40002800000 */
[----:B---3--:R-:W-:-:S02]  /*9fb0*/  FSEL R21, R21, -INF , P2 ;  /* 0xff80000015157808 */ /* 0x008fc40001000000 */
[----:B------:R-:W-:Y:S02]  /*9fc0*/  FSEL R20, R20, -INF , P2 ;  /* 0xff80000014147808 */ /* 0x000fe40001000000 */
[----:B------:R-:W-:Y:S02]  /*9fd0*/  FSEL R165, R63, -INF , P3 ;  /* 0xff8000003fa57808 */ /* 0x000fe40001800000 */
[----:B------:R-:W-:Y:S01]  /*9fe0*/  FSEL R164, R61, -INF , P3 ;  /* 0xff8000003da47808 */ /* 0x000fe20001800000 */
[----:B------:R-:W-:Y:S01]  /*9ff0*/  FMUL.FTZ R69, R69, UR4 ;  /* 0x0000000445457c20 */ /* 0x000fe20008410000 */
[C---:B------:R-:W-:Y:S02]  /*a000*/  ISETP.GT.AND P4, PT, R8.reuse, 0x50, PT ;  /* 0x000000500800780c */ /* 0x040fe40003f84270 */
[C---:B------:R-:W-:Y:S02]  /*a010*/  ISETP.GT.AND P5, PT, R8.reuse, 0x51, PT ;  /* 0x000000510800780c */ /* 0x040fe40003fa4270 */
[----:B------:R-:W-:-:S02]  /*a020*/  ISETP.GT.AND P2, PT, R8, 0x58, PT ;  /* 0x000000580800780c */ /* 0x000fc40003f44270 */
[----:B------:R-:W-:Y:S02]  /*a030*/  FMNMX.FTZ R31, R183, R32, !PT ;  /* 0x00000020b71f7209 */ /* 0x000fe40007810000 */
[----:B------:R-:W-:Y:S01]  /*a040*/  ISETP.GT.AND P3, PT, R8, 0x59, PT ;  /* 0x000000590800780c */ /* 0x000fe20003f64270 */
[----:B------:R-:W-:Y:S01]  /*a050*/  FMUL.FTZ R66, R66, UR4 ;  /* 0x0000000442427c20 */ /* 0x000fe20008410000 */
[----:B------:R-:W-:Y:S01]  /*a060*/  FMNMX.FTZ R8, R160, R29, !PT ;  /* 0x0000001da0087209 */ /* 0x000fe20007810000 */
[----:B------:R-:W1:Y:S01]  /*a070*/  MUFU.TANH R68, R68 ;  /* 0x0000004400447308 */ /* 0x000e620000002400 */
[----:B------:R-:W-:Y:S01]  /*a080*/  FMNMX.FTZ R31, R14, R31, !PT ;  /* 0x0000001f0e1f7209 */ /* 0x000fe20007810000 */
[----:B------:R-:W-:Y:S01]  /*a090*/  FMUL.FTZ R67, R67, UR4 ;  /* 0x0000000443437c20 */ /* 0x000fe20008410000 */
[----:B------:R-:W-:Y:S02]  /*a0a0*/  FMNMX.FTZ R8, R163, R8, !PT ;  /* 0x00000008a3087209 */ /* 0x000fe40007810000 */
[----:B------:R-:W-:-:S03]  /*a0b0*/  FMNMX.FTZ R31, R20, R31, !PT ;  /* 0x0000001f141f7209 */ /* 0x000fc60007810000 */
[----:B------:R-:W3:Y:S01]  /*a0c0*/  MUFU.TANH R69, R69 ;  /* 0x0000004500457308 */ /* 0x000ee20000002400 */
[----:B------:R-:W-:Y:S01]  /*a0d0*/  FMNMX.FTZ R29, R167, R8, !PT ;  /* 0x00000008a71d7209 */ /* 0x000fe20007810000 */
[----:B------:R-:W-:Y:S01]  /*a0e0*/  FMUL.FTZ R70, R70, UR4 ;  /* 0x0000000446467c20 */ /* 0x000fe20008410000 */
[----:B--2---:R-:W-:-:S05]  /*a0f0*/  FSEL R193, R64, -INF , P4 ;  /* 0xff80000040c17808 */ /* 0x004fca0002000000 */
[----:B------:R-:W2:Y:S01]  /*a100*/  MUFU.TANH R66, R66 ;  /* 0x0000004200427308 */ /* 0x000ea20000002400 */
[----:B------:R-:W-:Y:S01]  /*a110*/  FMNMX.FTZ R30, R164, R31, !PT ;  /* 0x0000001fa41e7209 */ /* 0x000fe20007810000 */
[----:B------:R-:W-:Y:S01]  /*a120*/  FMUL.FTZ R71, R71, UR4 ;  /* 0x0000000447477c20 */ /* 0x000fe20008410000 */
[----:B------:R-:W-:-:S05]  /*a130*/  FMNMX.FTZ R8, R184, R29, !PT ;  /* 0x0000001db8087209 */ /* 0x000fca0007810000 */
[----:B------:R-:W4:Y:S01]  /*a140*/  MUFU.TANH R67, R67 ;  /* 0x0000004300437308 */ /* 0x000f220000002400 */
[----:B0-----:R-:W-:Y:S02]  /*a150*/  FSEL R187, R65, -INF , P5 ;  /* 0xff80000041bb7808 */ /* 0x001fe40002800000 */
[----:B------:R-:W-:Y:S02]  /*a160*/  FMNMX.FTZ R30, R193, R30, !PT ;  /* 0x0000001ec11e7209 */ /* 0x000fe40007810000 */
[----:B------:R-:W-:-:S03]  /*a170*/  FMNMX.FTZ R8, R15, R8, !PT ;  /* 0x000000080f087209 */ /* 0x000fc60007810000 */
[----:B------:R-:W0:Y:S01]  /*a180*/  MUFU.TANH R70, R70 ;  /* 0x0000004600467308 */ /* 0x000e220000002400 */
[----:B-1----:R-:W-:Y:S02]  /*a190*/  FSEL R186, R68, -INF , P2 ;  /* 0xff80000044ba7808 */ /* 0x002fe40001000000 */
[----:B------:R-:W-:Y:S02]  /*a1a0*/  FMNMX.FTZ R29, R187, R30, !PT ;  /* 0x0000001ebb1d7209 */ /* 0x000fe40007810000 */
[----:B------:R-:W-:-:S03]  /*a1b0*/  FMNMX.FTZ R8, R21, R8, !PT ;  /* 0x0000000815087209 */ /* 0x000fc60007810000 */
[----:B------:R-:W1:Y:S01]  /*a1c0*/  MUFU.TANH R71, R71 ;  /* 0x0000004700477308 */ /* 0x000e620000002400 */
[----:B---3--:R-:W-:Y:S02]  /*a1d0*/  FSEL R158, R69, -INF , P3 ;  /* 0xff800000459e7808 */ /* 0x008fe40001800000 */
[----:B------:R-:W-:Y:S02]  /*a1e0*/  FMNMX.FTZ R29, R186, R29, !PT ;  /* 0x0000001dba1d7209 */ /* 0x000fe40007810000 */
[----:B--2---:R-:W-:Y:S02]  /*a1f0*/  FSEL R179, R66, -INF , P4 ;  /* 0xff80000042b37808 */ /* 0x004fe40002000000 */
[----:B------:R-:W-:Y:S02]  /*a200*/  FMNMX.FTZ R8, R165, R8, !PT ;  /* 0x00000008a5087209 */ /* 0x000fe40007810000 */
[----:B------:R-:W-:Y:S02]  /*a210*/  FMNMX.FTZ R30, R158, R29, !PT ;  /* 0x0000001d9e1e7209 */ /* 0x000fe40007810000 */
[----:B----4-:R-:W-:-:S02]  /*a220*/  FSEL R178, R67, -INF , P5 ;  /* 0xff80000043b27808 */ /* 0x010fc40002800000 */
[----:B------:R-:W-:Y:S02]  /*a230*/  FMNMX.FTZ R29, R179, R8, !PT ;  /* 0x00000008b31d7209 */ /* 0x000fe40007810000 */
[----:B0-----:R-:W-:Y:S02]  /*a240*/  FSEL R177, R70, -INF , P2 ;  /* 0xff80000046b17808 */ /* 0x001fe40001000000 */
[----:B------:R-:W-:Y:S02]  /*a250*/  FMNMX.FTZ R8, R178, R29, !PT ;  /* 0x0000001db2087209 */ /* 0x000fe40007810000 */
[----:B-1----:R-:W-:Y:S02]  /*a260*/  FSEL R176, R71, -INF , P3 ;  /* 0xff80000047b07808 */ /* 0x002fe40001800000 */
[----:B------:R-:W-:Y:S01]  /*a270*/  FMNMX.FTZ R29, R177, R8, !PT ;  /* 0x00000008b11d7209 */ /* 0x000fe20007810000 */
[----:B------:R-:W0:Y:S03]  /*a280*/  SHFL.BFLY PT, R31, R30, 0x2, 0x1f ;  /* 0x0c401f001e1f7f89 */ /* 0x000e2600000e0000 */
[----:B------:R-:W-:-:S05]  /*a290*/  FMNMX.FTZ R29, R176, R29, !PT ;  /* 0x0000001db01d7209 */ /* 0x000fca0007810000 */
[----:B------:R-:W1:Y:S01]  /*a2a0*/  SHFL.BFLY PT, R8, R29, 0x2, 0x1f ;  /* 0x0c401f001d087f89 */ /* 0x000e6200000e0000 */
[----:B0-----:R-:W-:-:S05]  /*a2b0*/  FMNMX.FTZ R31, R30, R31, !PT ;  /* 0x0000001f1e1f7209 */ /* 0x001fca0007810000 */
[----:B------:R-:W0:Y:S01]  /*a2c0*/  SHFL.BFLY PT, R162, R31, 0x1, 0x1f ;  /* 0x0c201f001fa27f89 */ /* 0x000e2200000e0000 */
[----:B-1----:R-:W-:-:S05]  /*a2d0*/  FMNMX.FTZ R30, R29, R8, !PT ;  /* 0x000000081d1e7209 */ /* 0x002fca0007810000 */
[----:B------:R-:W1:Y:S01]  /*a2e0*/  SHFL.BFLY PT, R33, R30, 0x1, 0x1f ;  /* 0x0c201f001e217f89 */ /* 0x000e6200000e0000 */
[----:B0-----:R-:W-:-:S04]  /*a2f0*/  FMNMX.FTZ R162, R31, R162, !PT ;  /* 0x000000a21fa27209 */ /* 0x001fc80007810000 */
[C---:B------:R-:W-:Y:S01]  /*a300*/  FSETP.NEU.FTZ.AND P2, PT, R162.reuse, -INF , PT ;  /* 0xff800000a200780b */ /* 0x040fe20003f5d000 */
[----:B------:R-:W-:Y:S01]  /*a310*/  FMUL.FTZ R156, R162, UR39 ;  /* 0x00000027a29c7c20 */ /* 0x000fe20008410000 */
[----:B-1----:R-:W-:-:S04]  /*a320*/  FMNMX.FTZ R8, R30, R33, !PT ;  /* 0x000000211e087209 */ /* 0x002fc80007810000 */
[----:B------:R-:W-:Y:S02]  /*a330*/  FSEL R156, R156, RZ, P2 ;  /* 0x000000ff9c9c7208 */ /* 0x000fe40001000000 */
[C---:B------:R-:W-:Y:S01]  /*a340*/  FSETP.NEU.FTZ.AND P2, PT, R8.reuse, -INF , PT ;  /* 0xff8000000800780b */ /* 0x040fe20003f5d000 */
[----:B------:R-:W-:-:S05]  /*a350*/  FMUL.FTZ R157, R8, UR39 ;  /* 0x00000027089d7c20 */ /* 0x000fca0008410000 */
[----:B------:R-:W-:Y:S02]  /*a360*/  FSEL R157, R157, RZ, P2 ;  /* 0x000000ff9d9d7208 */ /* 0x000fe40001000000 */
[----:B------:R-:W-:-:S03]  /*a370*/  SHF.R.U32.HI R34, RZ, 0x7, R72 ;  /* 0x00000007ff227819 */ /* 0x000fc60000011648 */
[--C-:B------:R-:W-:Y:S01]  /*a380*/  FFMA.FTZ R189, R24, UR39, -R157.reuse ;  /* 0x0000002718bd7c23 */ /* 0x100fe2000801089d */
[----:B------:R-:W-:Y:S02]  /*a390*/  @!P1 VIADD R24, R0, 0x32440 ;  /* 0x0003244000189836 */ /* 0x000fe40000000000 */
[--C-:B------:R-:W-:Y:S01]  /*a3a0*/  FFMA.FTZ R195, R9, UR39, -R156.reuse ;  /* 0x0000002709c37c23 */ /* 0x100fe2000801089c */
[----:B------:R-:W-:Y:S01]  /*a3b0*/  IADD3 R9, -R34, 0xb, RZ ;  /* 0x0000000b22097810 */ /* 0x000fe20007ffe1ff */
[----:B------:R-:W-:Y:S01]  /*a3c0*/  FFMA.FTZ R194, R13, UR39, -R156 ;  /* 0x000000270dc27c23 */ /* 0x000fe2000801089c */
[----:B------:R-:W-:Y:S01]  /*a3d0*/  @!P1 PRMT R24, RZ, 0x654, R24 ;  /* 0x00000654ff189816 */ /* 0x000fe20000000018 */
[--C-:B------:R-:W-:Y:S01]  /*a3e0*/  FFMA.FTZ R192, R25, UR39, -R156.reuse ;  /* 0x0000002719c07c23 */ /* 0x100fe2000801089c */
[----:B------:R-:W-:Y:S01]  /*a3f0*/  FFMA.FTZ R191, R27, UR39, -R156 ;  /* 0x000000271bbf7c23 */ /* 0x000fe2000801089c */
[--C-:B------:R-:W-:Y:S01]  /*a400*/  FFMA.FTZ R190, R12, UR39, -R157.reuse ;  /* 0x000000270cbe7c23 */ /* 0x100fe2000801089d */
[--C-:B------:R-:W-:Y:S01]  /*a410*/  FFMA.FTZ R188, R26, UR39, -R157.reuse ;  /* 0x000000271abc7c23 */ /* 0x100fe2000801089d */
[----:B------:R-:W-:Y:S01]  /*a420*/  FFMA.FTZ R196, R28, UR39, -R157 ;  /* 0x000000271cc47c23 */ /* 0x000fe2000801089d */
[----:B------:R0:W-:Y:S06]  /*a430*/  BAR.ARV R9, 0x100 ;  /* 0x000400090000751d */ /* 0x0001ec0000002000 */
[----:B------:R1:W-:Y:S01]  /*a440*/  @!P1 SYNCS.ARRIVE.TRANS64.RED.A1T0 RZ, [R24+URZ], RZ ;  /* 0x000000ff18ff99a7 */ /* 0x0003e2000810043f */
[----:B------:R-:W-:Y:S01]  /*a450*/  MUFU.EX2 R195, R195 ;  /* 0x000000c300c37308 */ /* 0x000fe20000000800 */
[----:B------:R-:W-:-:S07]  /*a460*/  MOV R13, 0xc00 ;  /* 0x00000c00000d7802 */ /* 0x000fce0000000f00 */
[----:B------:R-:W2:Y:S08]  /*a470*/  MUFU.EX2 R194, R194 ;  /* 0x000000c200c27308 */ /* 0x000eb00000000800 */
[----:B------:R-:W-:Y:S08]  /*a480*/  MUFU.EX2 R192, R192 ;  /* 0x000000c000c07308 */ /* 0x000ff00000000800 */
[----:B------:R-:W3:Y:S08]  /*a490*/  MUFU.EX2 R191, R191 ;  /* 0x000000bf00bf7308 */ /* 0x000ef00000000800 */
[----:B------:R-:W-:Y:S08]  /*a4a0*/  MUFU.EX2 R190, R190 ;  /* 0x000000be00be7308 */ /* 0x000ff00000000800 */
[----:B------:R-:W4:Y:S08]  /*a4b0*/  MUFU.EX2 R189, R189 ;  /* 0x000000bd00bd7308 */ /* 0x000f300000000800 */
[----:B------:R-:W-:Y:S08]  /*a4c0*/  MUFU.EX2 R188, R188 ;  /* 0x000000bc00bc7308 */ /* 0x000ff00000000800 */
[----:B------:R-:W5:Y:S01]  /*a4d0*/  MUFU.EX2 R196, R196 ;  /* 0x000000c400c47308 */ /* 0x000f620000000800 */
[----:B------:R-:W-:-:S02]  /*a4e0*/  IMAD R12, R22, R13, UR42 ;  /* 0x0000002a160c7e24 */ /* 0x000fc4000f8e020d */
[----:B------:R-:W-:-:S03]  /*a4f0*/  IMAD.MOV.U32 R13, RZ, RZ, 0x40000040 ;  /* 0x40000040ff0d7424 */ /* 0x000fc600078e00ff */
[----:B------:R-:W-:Y:S02]  /*a500*/  R2UR UR6, R12 ;  /* 0x000000000c0672ca */ /* 0x000fe400000e0000 */
[----:B------:R-:W-:Y:S02]  /*a510*/  R2UR UR7, R13 ;  /* 0x000000000d0772ca */ /* 0x000fe400000e0000 */
[----:B--2---:R-:W-:Y:S02]  /*a520*/  F2FP.F16.F32.PACK_AB R152, R194, R195 ;  /* 0x000000c3c298723e */ /* 0x004fe400000000ff */
[----:B---3--:R-:W-:Y:S02]  /*a530*/  F2FP.F16.F32.PACK_AB R154, R191, R192 ;  /* 0x000000c0bf9a723e */ /* 0x008fe400000000ff */
[----:B----4-:R-:W-:Y:S02]  /*a540*/  F2FP.F16.F32.PACK_AB R153, R189, R190 ;  /* 0x000000bebd99723e */ /* 0x010fe400000000ff */
[----:B-----5:R-:W-:Y:S01]  /*a550*/  F2FP.F16.F32.PACK_AB R155, R196, R188 ;  /* 0x000000bcc49b723e */ /* 0x020fe200000000ff */
[----:B------:R0:W-:Y:S06]  /*a560*/  BAR.SYNC.DEFER_BLOCKING R199, 0x100 ;  /* 0x000400c70000751d */ /* 0x0001ec0000010000 */
[----:B-1----:R-:W-:-:S06]  /*a570*/  WARPGROUP.ARRIVE ;  /* 0x00000000000079c5 */ /* 0x002fcc0000000000 */
[----:B------:R-:W-:Y:S01]  /*a580*/  HGMMA.64x256x16.F32 R24, R152, gdesc[UR4].tnspB, RZ, !UPT, gsb0 ;  /* 0x43e0000498187df0 */ /* 0x000fe2000c0008ff */
[--C-:B------:R-:W-:Y:S01]  /*a590*/  FFMA.FTZ R185, R7, UR39, -R156.reuse ;  /* 0x0000002707b97c23 */ /* 0x100fe2000801089c */
[--C-:B------:R-:W-:Y:S01]  /*a5a0*/  FFMA.FTZ R7, R11, UR39, -R156.reuse ;  /* 0x000000270b077c23 */ /* 0x100fe2000801089c */
[--C-:B------:R-:W-:Y:S01]  /*a5b0*/  FFMA.FTZ R180, R180, UR39, -R156.reuse ;  /* 0x00000027b4b47c23 */ /* 0x100fe2000801089c */
[--C-:B------:R-:W-:Y:S01]  /*a5c0*/  FFMA.FTZ R11, R182, UR39, -R156.reuse ;  /* 0x00000027b60b7c23 */ /* 0x100fe2000801089c */
[--C-:B------:R-:W-:Y:S01]  /*a5d0*/  FFMA.FTZ R5, R5, UR39, -R157.reuse ;  /* 0x0000002705057c23 */ /* 0x100fe2000801089d */
[--C-:B------:R-:W-:Y:S01]  /*a5e0*/  FFMA.FTZ R6, R6, UR39, -R157.reuse ;  /* 0x0000002706067c23 */ /* 0x100fe2000801089d */
[--C-:B------:R-:W-:Y:S01]  /*a5f0*/  FFMA.FTZ R10, R10, UR39, -R157.reuse ;  /* 0x000000270a0a7c23 */ /* 0x100fe2000801089d */
[--C-:B------:R-:W-:Y:S01]  /*a600*/  FFMA.FTZ R13, R181, UR39, -R157.reuse ;  /* 0x00000027b50d7c23 */ /* 0x100fe2000801089d */
[----:B------:R-:W-:Y:S08]  /*a610*/  MUFU.EX2 R185, R185 ;  /* 0x000000b900b97308 */ /* 0x000ff00000000800 */
[----:B------:R-:W1:Y:S08]  /*a620*/  MUFU.EX2 R180, R180 ;  /* 0x000000b400b47308 */ /* 0x000e700000000800 */
[----:B------:R-:W-:Y:S08]  /*a630*/  MUFU.EX2 R7, R7 ;  /* 0x0000000700077308 */ /* 0x000ff00000000800 */
[----:B------:R-:W-:Y:S08]  /*a640*/  MUFU.EX2 R11, R11 ;  /* 0x0000000b000b7308 */ /* 0x000ff00000000800 */
[----:B------:R-:W-:Y:S08]  /*a650*/  MUFU.EX2 R5, R5 ;  /* 0x0000000500057308 */ /* 0x000ff00000000800 */
[----:B------:R-:W2:Y:S08]  /*a660*/  MUFU.EX2 R6, R6 ;  /* 0x0000000600067308 */ /* 0x000eb00000000800 */
[----:B------:R-:W-:Y:S08]  /*a670*/  MUFU.EX2 R10, R10 ;  /* 0x0000000a000a7308 */ /* 0x000ff00000000800 */
[----:B------:R-:W3:Y:S01]  /*a680*/  MUFU.EX2 R13, R13 ;  /* 0x0000000d000d7308 */ /* 0x000ee20000000800 */
[--C-:B------:R-:W-:Y:S01]  /*a690*/  FFMA.FTZ R168, R168, UR39, -R156.reuse ;  /* 0x00000027a8a87c23 */ /* 0x100fe2000801089c */
[--C-:B------:R-:W-:Y:S01]  /*a6a0*/  FFMA.FTZ R169, R169, UR39, -R156.reuse ;  /* 0x00000027a9a97c23 */ /* 0x100fe2000801089c */
[--C-:B------:R-:W-:Y:S01]  /*a6b0*/  FFMA.FTZ R170, R170, UR39, -R156.reuse ;  /* 0x00000027aaaa7c23 */ /* 0x100fe2000801089c */
[----:B------:R-:W-:Y:S01]  /*a6c0*/  FFMA.FTZ R171, R171, UR39, -R156 ;  /* 0x00000027abab7c23 */ /* 0x000fe2000801089c */
[--C-:B------:R-:W-:Y:S01]  /*a6d0*/  FFMA.FTZ R172, R172, UR39, -R157.reuse ;  /* 0x00000027acac7c23 */ /* 0x100fe2000801089d */
[--C-:B------:R-:W-:Y:S01]  /*a6e0*/  FFMA.FTZ R173, R173, UR39, -R157.reuse ;  /* 0x00000027adad7c23 */ /* 0x100fe2000801089d */
[--C-:B------:R-:W-:Y:S01]  /*a6f0*/  FFMA.FTZ R174, R174, UR39, -R157.reuse ;  /* 0x00000027aeae7c23 */ /* 0x100fe2000801089d */
[----:B------:R-:W-:Y:S01]  /*a700*/  FFMA.FTZ R175, R175, UR39, -R157 ;  /* 0x00000027afaf7c23 */ /* 0x000fe2000801089d */
[----:B------:R-:W-:Y:S08]  /*a710*/  MUFU.EX2 R168, R168 ;  /* 0x000000a800a87308 */ /* 0x000ff00000000800 */
[----:B------:R-:W4:Y:S08]  /*a720*/  MUFU.EX2 R169, R169 ;  /* 0x000000a900a97308 */ /* 0x000f300000000800 */
[----:B------:R-:W-:Y:S01]  /*a730*/  MUFU.EX2 R170, R170 ;  /* 0x000000aa00aa7308 */ /* 0x000fe20000000800 */
[----:B------:R-:W-:-:S02]  /*a740*/  WARPGROUP.DEPBAR.LE gsb0, 0x0 ;  /* 0x00008000000079c5 */ /* 0x000fc40000010000 */
[----:B------:R-:W-:Y:S02]  /*a750*/  VIADD R152, R12, 0x80 ;  /* 0x000000800c987836 */ /* 0x000fe40000000000 */
[----:B------:R-:W-:-:S03]  /*a760*/  IMAD.MOV.U32 R153, RZ, RZ, 0x40000040 ;  /* 0x40000040ff997424 */ /* 0x000fc600078e00ff */
[----:B------:R-:W-:Y:S02]  /*a770*/  R2UR UR6, R152 ;  /* 0x00000000980672ca */ /* 0x000fe400000e0000 */
[----:B------:R-:W-:Y:S02]  /*a780*/  R2UR UR7, R153 ;  /* 0x00000000990772ca */ /* 0x000fe400000e0000 */
[----:B-1----:R-:W-:Y:S02]  /*a790*/  F2FP.F16.F32.PACK_AB R152, R180, R185 ;  /* 0x000000b9b498723e */ /* 0x002fe400000000ff */
[----:B--2---:R-:W-:Y:S02]  /*a7a0*/  F2FP.F16.F32.PACK_AB R153, R6, R5 ;  /* 0x000000050699723e */ /* 0x004fe400000000ff */
[----:B------:R-:W-:Y:S02]  /*a7b0*/  F2FP.F16.F32.PACK_AB R154, R11, R7 ;  /* 0x000000070b9a723e */ /* 0x000fe400000000ff */
[----:B---3--:R-:W-:-:S04]  /*a7c0*/  F2FP.F16.F32.PACK_AB R155, R13, R10 ;  /* 0x0000000a0d9b723e */ /* 0x008fc800000000ff */
[----:B------:R-:W-:-:S06]  /*a7d0*/  WARPGROUP.ARRIVE ;  /* 0x00000000000079c5 */ /* 0x000fcc0000000000 */
[----:B------:R-:W-:Y:S01]  /*a7e0*/  HGMMA.64x256x16.F32 R24, R152, gdesc[UR4].tnspB, R24, gsb0 ;  /* 0x43e0000498187df0 */ /* 0x000fe20008000818 */
[----:B------:R-:W-:Y:S08]  /*a7f0*/  MUFU.EX2 R171, R171 ;  /* 0x000000ab00ab7308 */ /* 0x000ff00000000800 */
[----:B------:R-:W-:Y:S08]  /*a800*/  MUFU.EX2 R172, R172 ;  /* 0x000000ac00ac7308 */ /* 0x000ff00000000800 */
[----:B------:R-:W1:Y:S08]  /*a810*/  MUFU.EX2 R173, R173 ;  /* 0x000000ad00ad7308 */ /* 0x000e700000000800 */
[----:B------:R-:W-:Y:S08]  /*a820*/  MUFU.EX2 R174, R174 ;  /* 0x000000ae00ae7308 */ /* 0x000ff00000000800 */
[----:B------:R-:W2:Y:S01]  /*a830*/  MUFU.EX2 R175, R175 ;  /* 0x000000af00af7308 */ /* 0x000ea20000000800 */
        /* <DEDUP_REMOVED lines=9> */
[----:B------:R-:W3:Y:S08]  /*a8d0*/  MUFU.EX2 R159, R159 ;  /* 0x0000009f009f7308 */ /* 0x000ef00000000800 */
[----:B------:R-:W-:Y:S08]  /*a8e0*/  MUFU.EX2 R161, R161 ;  /* 0x000000a100a17308 */ /* 0x000ff00000000800 */
[----:B------:R-:W-:Y:S08]  /*a8f0*/  MUFU.EX2 R166, R166 ;  /* 0x000000a600a67308 */ /* 0x000ff00000000800 */
[----:B------:R-:W-:Y:S08]  /*a900*/  MUFU.EX2 R3, R3 ;  /* 0x0000000300037308 */ /* 0x000ff00000000800 */
[----:B------:R-:W5:Y:S08]  /*a910*/  MUFU.EX2 R160, R160 ;  /* 0x000000a000a07308 */ /* 0x000f700000000800 */
[----:B------:R-:W-:Y:S01]  /*a920*/  MUFU.EX2 R163, R163 ;  /* 0x000000a300a37308 */ /* 0x000fe20000000800 */
[----:B------:R-:W-:-:S02]  /*a930*/  WARPGROUP.DEPBAR.LE gsb0, 0x0 ;  /* 0x00008000000079c5 */ /* 0x000fc40000010000 */
[----:B------:R-:W-:Y:S01]  /*a940*/  IMAD.MOV.U32 R153, RZ, RZ, 0x40000040 ;  /* 0x40000040ff997424 */ /* 0x000fe200078e00ff */
[----:B------:R-:W-:-:S04]  /*a950*/  IADD3 R152, R12, 0x100, RZ ;  /* 0x000001000c987810 */ /* 0x000fc80007ffe0ff */
[----:B------:R-:W-:Y:S02]  /*a960*/  R2UR UR6, R152 ;  /* 0x00000000980672ca */ /* 0x000fe400000e0000 */
[----:B------:R-:W-:Y:S02]  /*a970*/  R2UR UR7, R153 ;  /* 0x00000000990772ca */ /* 0x000fe400000e0000 */
[----:B----4-:R-:W-:Y:S02]  /*a980*/  F2FP.F16.F32.PACK_AB R152, R169, R168 ;  /* 0x000000a8a998723e */ /* 0x010fe400000000ff */
[----:B-1----:R-:W-:Y:S02]  /*a990*/  F2FP.F16.F32.PACK_AB R153, R173, R172 ;  /* 0x000000acad99723e */ /* 0x002fe400000000ff */
[----:B------:R-:W-:Y:S02]  /*a9a0*/  F2FP.F16.F32.PACK_AB R154, R171, R170 ;  /* 0x000000aaab9a723e */ /* 0x000fe400000000ff */
[----:B--2---:R-:W-:-:S04]  /*a9b0*/  F2FP.F16.F32.PACK_AB R155, R175, R174 ;  /* 0x000000aeaf9b723e */ /* 0x004fc800000000ff */
[----:B------:R-:W-:-:S06]  /*a9c0*/  WARPGROUP.ARRIVE ;  /* 0x00000000000079c5 */ /* 0x000fcc0000000000 */
[----:B------:R-:W-:Y:S01]  /*a9d0*/  HGMMA.64x256x16.F32 R24, R152, gdesc[UR4].tnspB, R24, gsb0 ;  /* 0x43e0000498187df0 */ /* 0x000fe20008000818 */
[----:B------:R-:W1:Y:S01]  /*a9e0*/  MUFU.EX2 R167, R167 ;  /* 0x000000a700a77308 */ /* 0x000e620000000800 */
[--C-:B------:R-:W-:Y:S01]  /*a9f0*/  FFMA.FTZ R181, R183, UR39, -R156.reuse ;  /* 0x00000027b7b57c23 */ /* 0x100fe2000801089c */
[--C-:B------:R-:W-:Y:S01]  /*aa00*/  FFMA.FTZ R183, R184, UR39, -R157.reuse ;  /* 0x00000027b8b77c23 */ /* 0x100fe2000801089d */
[--C-:B------:R-:W-:Y:S01]  /*aa10*/  FFMA.FTZ R182, R14, UR39, -R156.reuse ;  /* 0x000000270eb67c23 */ /* 0x100fe2000801089c */
[--C-:B------:R-:W-:Y:S01]  /*aa20*/  FFMA.FTZ R20, R20, UR39, -R156.reuse ;  /* 0x0000002714147c23 */ /* 0x100fe2000801089c */
[----:B------:R-:W-:Y:S01]  /*aa30*/  FFMA.FTZ R164, R164, UR39, -R156 ;  /* 0x00000027a4a47c23 */ /* 0x000fe2000801089c */
[--C-:B------:R-:W-:Y:S01]  /*aa40*/  FFMA.FTZ R184, R15, UR39, -R157.reuse ;  /* 0x000000270fb87c23 */ /* 0x100fe2000801089d */
[--C-:B------:R-:W-:Y:S01]  /*aa50*/  FFMA.FTZ R21, R21, UR39, -R157.reuse ;  /* 0x0000002715157c23 */ /* 0x100fe2000801089d */
[----:B------:R-:W-:Y:S01]  /*aa60*/  FFMA.FTZ R165, R165, UR39, -R157 ;  /* 0x00000027a5a57c23 */ /* 0x000fe2000801089d */
[----:B------:R-:W-:Y:S08]  /*aa70*/  MUFU.EX2 R181, R181 ;  /* 0x000000b500b57308 */ /* 0x000ff00000000800 */
[----:B------:R-:W2:Y:S08]  /*aa80*/  MUFU.EX2 R182, R182 ;  /* 0x000000b600b67308 */ /* 0x000eb00000000800 */
[----:B------:R-:W-:Y:S08]  /*aa90*/  MUFU.EX2 R20, R20 ;  /* 0x0000001400147308 */ /* 0x000ff00000000800 */
[----:B------:R-:W-:Y:S08]  /*aaa0*/  MUFU.EX2 R164, R164 ;  /* 0x000000a400a47308 */ /* 0x000ff00000000800 */
[----:B------:R-:W-:Y:S08]  /*aab0*/  MUFU.EX2 R183, R183 ;  /* 0x000000b700b77308 */ /* 0x000ff00000000800 */
[----:B------:R-:W4:Y:S08]  /*aac0*/  MUFU.EX2 R184, R184 ;  /* 0x000000b800b87308 */ /* 0x000f300000000800 */
[----:B------:R-:W-:Y:S08]  /*aad0*/  MUFU.EX2 R21, R21 ;  /* 0x0000001500157308 */ /* 0x000ff00000000800 */
[----:B------:R-:W0:Y:S01]  /*aae0*/  MUFU.EX2 R165, R165 ;  /* 0x000000a500a57308 */ /* 0x000e220000000800 */
[----:B------:R-:W-:Y:S01]  /*aaf0*/  VIADD R14, R12, 0x200 ;  /* 0x000002000c0e7836 */ /* 0x000fe20000000000 */
[----:B------:R-:W-:Y:S01]  /*ab00*/  MOV R15, 0x40000040 ;  /* 0x40000040000f7802 */ /* 0x000fe20000000f00 */
[----:B------:R-:W-:-:S02]  /*ab10*/  WARPGROUP.DEPBAR.LE gsb0, 0x0 ;  /* 0x00008000000079c5 */ /* 0x000fc40000010000 */
[----:B------:R-:W-:Y:S02]  /*ab20*/  VIADD R152, R12, 0x180 ;  /* 0x000001800c987836 */ /* 0x000fe40000000000 */
[----:B------:R-:W-:-:S03]  /*ab30*/  IMAD.MOV.U32 R153, RZ, RZ, 0x40000040 ;  /* 0x40000040ff997424 */ /* 0x000fc600078e00ff */
[----:B------:R-:W-:Y:S02]  /*ab40*/  R2UR UR6, R152 ;  /* 0x00000000980672ca */ /* 0x000fe400000e0000 */
[----:B------:R-:W-:Y:S02]  /*ab50*/  R2UR UR7, R153 ;  /* 0x00000000990772ca */ /* 0x000fe400000e0000 */
[----:B---3--:R-:W-:Y:S02]  /*ab60*/  F2FP.F16.F32.PACK_AB R152, R159, R4 ;  /* 0x000000049f98723e */ /* 0x008fe400000000ff */
[----:B-----5:R-:W-:Y:S02]  /*ab70*/  F2FP.F16.F32.PACK_AB R153, R160, R3 ;  /* 0x00000003a099723e */ /* 0x020fe400000000ff */
[----:B------:R-:W-:Y:S02]  /*ab80*/  F2FP.F16.F32.PACK_AB R154, R166, R161 ;  /* 0x000000a1a69a723e */ /* 0x000fe400000000ff */
[----:B-1----:R-:W-:-:S04]  /*ab90*/  F2FP.F16.F32.PACK_AB R155, R167, R163 ;  /* 0x000000a3a79b723e */ /* 0x002fc800000000ff */
[----:B------:R-:W-:-:S06]  /*aba0*/  WARPGROUP.ARRIVE ;  /* 0x00000000000079c5 */ /* 0x000fcc0000000000 */
[----:B------:R-:W-:Y:S01]  /*abb0*/  HGMMA.64x256x16.F32 R24, R152, gdesc[UR4].tnspB, R24, gsb0 ;  /* 0x43e0000498187df0 */ /* 0x000fe20008000818 */
[----:B------:R-:W-:Y:S02]  /*abc0*/  R2UR UR6, R14 ;  /* 0x000000000e0672ca */ /* 0x000fe400000e0000 */
[----:B------:R-:W-:Y:S01]  /*abd0*/  R2UR UR7, R15 ;  /* 0x000000000f0772ca */ /* 0x000fe200000e0000 */
        /* <DEDUP_REMOVED lines=8> */
[----:B------:R-:W-:Y:S01]  /*ac60*/  VIADD R14, R12, 0x280 ;  /* 0x000002800c0e7836 */ /* 0x000fe20000000000 */
[----:B------:R-:W1:Y:S08]  /*ac70*/  MUFU.EX2 R193, R193 ;  /* 0x000000c100c17308 */ /* 0x000e700000000800 */
[----:B------:R-:W-:Y:S08]  /*ac80*/  MUFU.EX2 R187, R187 ;  /* 0x000000bb00bb7308 */ /* 0x000ff00000000800 */
[----:B------:R-:W-:Y:S08]  /*ac90*/  MUFU.EX2 R186, R186 ;  /* 0x000000ba00ba7308 */ /* 0x000ff00000000800 */
[----:B------:R-:W-:Y:S08]  /*aca0*/  MUFU.EX2 R156, R156 ;  /* 0x0000009c009c7308 */ /* 0x000ff00000000800 */
[----:B------:R-:W3:Y:S08]  /*acb0*/  MUFU.EX2 R158, R158 ;  /* 0x0000009e009e7308 */ /* 0x000ef00000000800 */
[----:B------:R-:W5:Y:S08]  /*acc0*/  MUFU.EX2 R178, R178 ;  /* 0x000000b200b27308 */ /* 0x000f700000000800 */
[----:B------:R-:W-:Y:S08]  /*acd0*/  MUFU.EX2 R177, R177 ;  /* 0x000000b100b17308 */ /* 0x000ff00000000800 */
[----:B------:R-:W5:Y:S01]  /*ace0*/  MUFU.EX2 R12, R157 ;  /* 0x0000009d000c7308 */ /* 0x000f620000000800 */
[----:B------:R-:W-:Y:S01]  /*acf0*/  IMAD.MOV.U32 R15, RZ, RZ, 0x40000040 ;  /* 0x40000040ff0f7424 */ /* 0x000fe200078e00ff */
[----:B------:R-:W-:-:S02]  /*ad00*/  WARPGROUP.DEPBAR.LE gsb0, 0x0 ;  /* 0x00008000000079c5 */ /* 0x000fc40000010000 */
[----:B--2---:R-:W-:Y:S02]  /*ad10*/  F2FP.F16.F32.PACK_AB R152, R182, R181 ;  /* 0x000000b5b698723e */ /* 0x004fe400000000ff */
[----:B----4-:R-:W-:Y:S02]  /*ad20*/  F2FP.F16.F32.PACK_AB R153, R184, R183 ;  /* 0x000000b7b899723e */ /* 0x010fe400000000ff */
[----:B------:R-:W-:Y:S02]  /*ad30*/  F2FP.F16.F32.PACK_AB R154, R164, R20 ;  /* 0x00000014a49a723e */ /* 0x000fe400000000ff */
[----:B0-----:R-:W-:-:S04]  /*ad40*/  F2FP.F16.F32.PACK_AB R155, R165, R21 ;  /* 0x00000015a59b723e */ /* 0x001fc800000000ff */
[----:B------:R-:W-:-:S06]  /*ad50*/  WARPGROUP.ARRIVE ;  /* 0x00000000000079c5 */ /* 0x000fcc0000000000 */
[----:B------:R-:W-:Y:S01]  /*ad60*/  HGMMA.64x256x16.F32 R24, R152, gdesc[UR4].tnspB, R24, gsb0 ;  /* 0x43e0000498187df0 */ /* 0x000fe20008000818 */
[----:B------:R-:W-:Y:S02]  /*ad70*/  R2UR UR6, R14 ;  /* 0x000000000e0672ca */ /* 0x000fe400000e0000 */
[----:B------:R-:W-:Y:S01]  /*ad80*/  R2UR UR7, R15 ;  /* 0x000000000f0772ca */ /* 0x000fe200000e0000 */
[----:B------:R-:W-:Y:S01]  /*ad90*/  FADD.FTZ R194, R195, R194 ;  /* 0x000000c2c3c27221 */ /* 0x000fe20000010000 */
[----:B------:R-:W-:-:S03]  /*ada0*/  FADD.FTZ R189, R190, R189 ;  /* 0x000000bdbebd7221 */ /* 0x000fc60000010000 */
        /* <DEDUP_REMOVED lines=33> */
[----:B------:R-:W-:Y:S01]  /*afc0*/  FADD.FTZ R184, R21, R184 ;  /* 0x000000b815b87221 */ /* 0x000fe20000010000 */
[----:B------:R-:W-:Y:S02]  /*afd0*/  ISETP.GE.AND P2, PT, R197, 0x61, PT ;  /* 0x00000061c500780c */ /* 0x000fe40003f46270 */
[----:B------:R-:W-:Y:S01]  /*afe0*/  FADD.FTZ R164, R164, R181 ;  /* 0x000000b5a4a47221 */ /* 0x000fe20000010000 */
[----:B------:R-:W-:Y:S01]  /*aff0*/  FADD.FTZ R165, R165, R184 ;  /* 0x000000b8a5a57221 */ /* 0x000fe20000010000 */
[----:B------:R-:W-:Y:S02]  /*b000*/  @!P1 VIADD R0, R0, 0x32460 ;  /* 0x0003246000009836 */ /* 0x000fe40000000000 */
[----:B-1----:R-:W-:Y:S01]  /*b010*/  FADD.FTZ R164, R193, R164 ;  /* 0x000000a4c1a47221 */ /* 0x002fe20000010000 */
[----:B---3--:R-:W-:Y:S02]  /*b020*/  FADD.FTZ R165, R158, R165 ;  /* 0x000000a59ea57221 */ /* 0x008fe40000010000 */
[----:B------:R-:W-:Y:S01]  /*b030*/  @!P1 PRMT R0, RZ, 0x654, R0 ;  /* 0x00000654ff009816 */ /* 0x000fe20000000000 */
[----:B------:R-:W-:-:S02]  /*b040*/  WARPGROUP.DEPBAR.LE gsb0, 0x0 ;  /* 0x00008000000079c5 */ /* 0x000fc40000010000 */
[----:B------:R-:W-:Y:S02]  /*b050*/  F2FP.F16.F32.PACK_AB R152, R187, R193 ;  /* 0x000000c1bb98723e */ /* 0x000fe400000000ff */
[----:B-----5:R-:W-:Y:S02]  /*b060*/  F2FP.F16.F32.PACK_AB R153, R178, R158 ;  /* 0x0000009eb299723e */ /* 0x020fe400000000ff */
[----:B------:R-:W-:Y:S02]  /*b070*/  F2FP.F16.F32.PACK_AB R154, R156, R186 ;  /* 0x000000ba9c9a723e */ /* 0x000fe400000000ff */
[----:B------:R-:W-:-:S04]  /*b080*/  F2FP.F16.F32.PACK_AB R155, R12, R177 ;  /* 0x000000b10c9b723e */ /* 0x000fc800000000ff */
[----:B------:R-:W-:-:S06]  /*b090*/  WARPGROUP.ARRIVE ;  /* 0x00000000000079c5 */ /* 0x000fcc0000000000 */
[----:B------:R-:W-:Y:S01]  /*b0a0*/  HGMMA.64x256x16.F32 R24, R152, gdesc[UR4].tnspB, R24, gsb0 ;  /* 0x43e0000498187df0 */ /* 0x000fe20008000818 */
[----:B------:R-:W-:Y:S01]  /*b0b0*/  FADD.FTZ R187, R187, R164 ;  /* 0x000000a4bbbb7221 */ /* 0x000fe20000010000 */
[----:B------:R-:W-:-:S03]  /*b0c0*/  FADD.FTZ R178, R178, R165 ;  /* 0x000000a5b2b27221 */ /* 0x000fc60000010000 */
[----:B------:R-:W-:Y:S01]  /*b0d0*/  FADD.FTZ R187, R186, R187 ;  /* 0x000000bbbabb7221 */ /* 0x000fe20000010000 */
[----:B------:R-:W-:-:S03]  /*b0e0*/  FADD.FTZ R177, R177, R178 ;  /* 0x000000b2b1b17221 */ /* 0x000fc60000010000 */
[----:B------:R-:W-:Y:S01]  /*b0f0*/  FADD.FTZ R7, R156, R187 ;  /* 0x000000bb9c077221 */ /* 0x000fe20000010000 */
[----:B------:R-:W-:Y:S01]  /*b100*/  FADD.FTZ R4, R12, R177 ;  /* 0x000000b10c047221 */ /* 0x000fe20000010000 */
[----:B------:R-:W-:Y:S02]  /*b110*/  WARPGROUP.DEPBAR.LE gsb0, 0x0 ;  /* 0x00008000000079c5 */ /* 0x000fe40000010000 */
[----:B------:R0:W-:Y:S01]  /*b120*/  @!P1 SYNCS.ARRIVE.TRANS64.RED.A1T0 RZ, [R0+URZ], RZ ;  /* 0x000000ff00ff99a7 */ /* 0x0001e2000810043f */
[----:B------:R-:W-:Y:S05]  /*b130*/  @!P2 BRA `(.L_x_1063) ;  /* 0x0000002c00a8a947 */ /* 0x000fea0003800000 */
[----:B0-----:R-:W-:Y:S01]  /*b140*/  VIADD R0, R198, 0xfffffffe ;  /* 0xfffffffec6007836 */ /* 0x001fe20000000000 */
[----:B------:R-:W-:Y:S01]  /*b150*/  MOV R6, R8 ;  /* 0x0000000800067202 */ /* 0x000fe20000000f00 */
[----:B------:R-:W-:-:S07]  /*b160*/  IMAD.MOV.U32 R5, RZ, RZ, R162 ;  /* 0x000000ffff057224 */ /* 0x000fce00078e00a2 */
.L_x_1073:
[----:B------:R-:W-:Y:S01]  /*b170*/  VIADD R22, R22, 0x1 ;  /* 0x0000000116167836 */ /* 0x000fe20000000000 */
[----:B------:R-:W-:Y:S05]  /*b180*/  YIELD ;  /* 0x0000000000007946 */ /* 0x000fea0003800000 */
[----:B------:R-:W-:Y:S02]  /*b190*/  ISETP.NE.AND P3, PT, R22, 0x2, PT ;  /* 0x000000021600780c */ /* 0x000fe40003f65270 */
[C---:B------:R-:W-:Y:S01]  /*b1a0*/  ISETP.GT.AND P2, PT, R0.reuse, RZ, PT ;  /* 0x000000ff0000720c */ /* 0x040fe20003f44270 */
[----:B------:R-:W-:Y:S01]  /*b1b0*/  VIADD R0, R0, 0xffffffff ;  /* 0xffffffff00007836 */ /* 0x000fe20000000000 */
[----:B-1----:R-:W-:-:S02]  /*b1c0*/  SEL R3, RZ, 0x1, P3 ;  /* 0x00000001ff037807 */ /* 0x002fc40001800000 */
[----:B------:R-:W-:Y:S02]  /*b1d0*/  SEL R22, R22, RZ, P3 ;  /* 0x000000ff16167207 */ /* 0x000fe40001800000 */
[----:B------:R-:W-:Y:S01]  /*b1e0*/  LOP3.LUT R200, R200, R3, RZ, 0x3c, !PT ;  /* 0x00000003c8c87212 */ /* 0x000fe200078e3cff */
[----:B------:R-:W-:Y:S06]  /*b1f0*/  @!P0 BRA `(.L_x_1064) ;  /* 0x0000000000048947 */ /* 0x000fec0003800000 */
[----:B------:R-:W-:Y:S01]  /*b200*/  BPT.TRAP 0x1 ;  /* 0x000000040000795c */ /* 0x000fe20000300000 */
.L_x_1064:
[----:B------:R-:W-:Y:S01]  /*b210*/  IMAD R3, R22, 0x8, R18 ;  /* 0x0000000816037824 */ /* 0x000fe200078e0212 */
[----:B------:R-:W-:-:S04]  /*b220*/  SHF.L.U32 R12, R200, 0x1f, RZ ;  /* 0x0000001fc80c7819 */ /* 0x000fc800000006ff */
[----:B------:R0:W1:Y:S01]  /*b230*/  SYNCS.PHASECHK.TRANS64.TRYWAIT P3, [R3+URZ+0x32430], R12 ;  /* 0x0324300c030075a7 */ /* 0x000062000806017f */
[----:B------:R-:W-:Y:S05]  /*b240*/  @!P0 BRA `(.L_x_1065) ;  /* 0x0000000000048947 */ /* 0x000fea0003800000 */
[----:B------:R-:W-:Y:S01]  /*b250*/  BPT.TRAP 0x1 ;  /* 0x000000040000795c */ /* 0x000fe20000300000 */
.L_x_1065:
[----:B------:R-:W-:Y:S01]  /*b260*/  IMAD R8, R22, 0x300, R225 ;  /* 0x0000030016087824 */ /* 0x000fe200078e02e1 */
[----:B------:R-:W-:Y:S01]  /*b270*/  MOV R9, 0x40000040 ;  /* 0x4000004000097802 */ /* 0x000fe20000000f00 */
[----:B-1----:R-:W-:Y:S06]  /*b280*/  @P3 BRA `(.L_x_1066) ;  /* 0x0000000000083947 */ /* 0x002fec0003800000 */
[----:B------:R-:W1:Y:S02]  /*b290*/  SYNCS.PHASECHK.TRANS64.TRYWAIT P3, [R3+URZ+0x32430], R12 ;  /* 0x0324300c030075a7 */ /* 0x000e64000806017f */
[----:B-1----:R-:W-:Y:S05]  /*b2a0*/  @!P3 BRA `(.L_x_1067) ;  /* 0x000000c00090b947 */ /* 0x002fea0003800000 */
.L_x_1066:
[----:B------:R-:W2:Y:S04]  /*b2b0*/  LDL.64 R152, [R1+0x70] ;  /* 0x0000700001987983 */ /* 0x000ea80000100a00 */
[----:B------:R-:W3:Y:S04]  /*b2c0*/  LDL.64 R202, [R1+0x68] ;  /* 0x0000680001ca7983 */ /* 0x000ee80000100a00 */
[----:B------:R-:W4:Y:S01]  /*b2d0*/  LDL.64 R20, [R1+0x60] ;  /* 0x0000600001147983 */ /* 0x000f220000100a00 */
[----:B------:R-:W-:Y:S05]  /*b2e0*/  WARPSYNC.ALL ;  /* 0x0000000000007948 */ /* 0x000fea0003800000 */
[----:B------:R-:W5:Y:S01]  /*b2f0*/  LDL.64 R14, [R1+0x58] ;  /* 0x00005800010e7983 */ /* 0x000f620000100a00 */
[C---:B------:R-:W-:Y:S01]  /*b300*/  R2UR UR6, R8.reuse ;  /* 0x00000000080672ca */ /* 0x040fe200000e0000 */
[----:B------:R-:W-:Y:S01]  /*b310*/  VIADD R10, R8, 0x2 ;  /* 0x00000002080a7836 */ /* 0x000fe20000000000 */
[----:B------:R-:W-:Y:S01]  /*b320*/  R2UR UR7, R9 ;  /* 0x00000000090772ca */ /* 0x000fe200000e0000 */
[----:B------:R-:W-:-:S02]  /*b330*/  IMAD.MOV.U32 R11, RZ, RZ, 0x40000040 ;  /* 0x40000040ff0b7424 */ /* 0x000fc400078e00ff */
[----:B------:R-:W-:Y:S01]  /*b340*/  IMAD.MOV.U32 R9, RZ, RZ, 0x40000040 ;  /* 0x40000040ff097424 */ /* 0x000fe200078e00ff */
[----:B--2---:R-:W-:Y:S02]  /*b350*/  R2UR UR4, R152 ;  /* 0x00000000980472ca */ /* 0x004fe400000e0000 */
[----:B------:R-:W-:Y:S02]  /*b360*/  R2UR UR5, R153 ;  /* 0x00000000990572ca */ /* 0x000fe400000e0000 */
[----:B------:R-:W-:-:S11]  /*b370*/  WARPGROUP.ARRIVE ;  /* 0x00000000000079c5 */ /* 0x000fd60000000000 */
[----:B------:R-:W-:Y:S01]  /*b380*/  HGMMA.64x96x16.F32 R152, gdesc[UR4], RZ, !UPT, gsb0 ;  /* 0x01600000049879f0 */ /* 0x000fe2000c0008ff */
[----:B------:R-:W-:Y:S01]  /*b390*/  R2UR UR6, R10 ;  /* 0x000000000a0672ca */ /* 0x000fe200000e0000 */
[----:B------:R-:W-:Y:S01]  /*b3a0*/  VIADD R10, R8, 0x4 ;  /* 0x00000004080a7836 */ /* 0x000fe20000000000 */
[----:B------:R-:W-:Y:S01]  /*b3b0*/  R2UR UR7, R11 ;  /* 0x000000000b0772ca */ /* 0x000fe200000e0000 */
[----:B------:R-:W-:Y:S01]  /*b3c0*/  IMAD.MOV.U32 R11, RZ, RZ, 0x40000040 ;  /* 0x40000040ff0b7424 */ /* 0x000fe200078e00ff */
[----:B---3--:R-:W-:Y:S02]  /*b3d0*/  R2UR UR4, R202 ;  /* 0x00000000ca0472ca */ /* 0x008fe400000e0000 */
[----:B------:R-:W-:Y:S02]  /*b3e0*/  R2UR UR5, R203 ;  /* 0x00000000cb0572ca */ /* 0x000fe400000e0000 */
[----:B------:R-:W-:Y:S01]  /*b3f0*/  IADD3 R8, R8, 0x6, RZ ;  /* 0x0000000608087810 */ /* 0x000fe20007ffe0ff */
[----:B------:R-:W-:-:S02]  /*b400*/  WARPGROUP.DEPBAR.LE gsb0, 0x0 ;  /* 0x00008000000079c5 */ /* 0x000fc40000010000 */
[----:B------:R-:W-:-:S08]  /*b410*/  WARPGROUP.ARRIVE ;  /* 0x00000000000079c5 */ /* 0x000fd00000000000 */
[----:B------:R-:W-:Y:S01]  /*b420*/  HGMMA.64x96x16.F32 R152, gdesc[UR4], R152, gsb0 ;  /* 0x01600000049879f0 */ /* 0x000fe20008000898 */
[----:B------:R-:W-:Y:S02]  /*b430*/  R2UR UR6, R10 ;  /* 0x000000000a0672ca */ /* 0x000fe400000e0000 */
[----:B------:R-:W-:Y:S02]  /*b440*/  R2UR UR7, R11 ;  /* 0x000000000b0772ca */ /* 0x000fe400000e0000 */
[----:B----4-:R-:W-:Y:S02]  /*b450*/  R2UR UR4, R20 ;  /* 0x00000000140472ca */ /* 0x010fe400000e0000 */
[----:B------:R-:W-:Y:S01]  /*b460*/  R2UR UR5, R21 ;  /* 0x00000000150572ca */ /* 0x000fe200000e0000 */
[----:B------:R-:W-:Y:S02]  /*b470*/  WARPGROUP.DEPBAR.LE gsb0, 0x0 ;  /* 0x00008000000079c5 */ /* 0x000fe40000010000 */
[----:B------:R-:W-:-:S10]  /*b480*/  WARPGROUP.ARRIVE ;  /* 0x00000000000079c5 */ /* 0x000fd40000000000 */
[----:B------:R-:W-:Y:S01]  /*b490*/  HGMMA.64x96x16.F32 R152, gdesc[UR4], R152, gsb0 ;  /* 0x01600000049879f0 */ /* 0x000fe20008000898 */
[----:B------:R-:W-:Y:S02]  /*b4a0*/  R2UR UR6, R8 ;  /* 0x00000000080672ca */ /* 0x000fe400000e0000 */
[----:B------:R-:W-:Y:S02]  /*b4b0*/  R2UR UR7, R9 ;  /* 0x00000000090772ca */ /* 0x000fe400000e0000 */
[----:B-----5:R-:W-:Y:S02]  /*b4c0*/  R2UR UR4, R14 ;  /* 0x000000000e0472ca */ /* 0x020fe400000e0000 */
[----:B------:R-:W-:Y:S01]  /*b4d0*/  R2UR UR5, R15 ;  /* 0x000000000f0572ca */ /* 0x000fe200000e0000 */
[----:B------:R-:W-:Y:S02]  /*b4e0*/  WARPGROUP.DEPBAR.LE gsb0, 0x0 ;  /* 0x00008000000079c5 */ /* 0x000fe40000010000 */
[----:B------:R-:W-:-:S10]  /*b4f0*/  WARPGROUP.ARRIVE ;  /* 0x00000000000079c5 */ /* 0x000fd40000000000 */
[----:B------:R-:W-:Y:S03]  /*b500*/  HGMMA.64x96x16.F32 R152, gdesc[UR4], R152, gsb0 ;  /* 0x01600000049879f0 */ /* 0x000fe60008000898 */
[----:B------:R-:W-:Y:S02]  /*b510*/  WARPGROUP.DEPBAR.LE gsb0, 0x0 ;  /* 0x00008000000079c5 */ /* 0x000fe40000010000 */
[----:B------:R-:W-:Y:S05]  /*b520*/  @!P0 BRA `(.L_x_1068) ;  /* 0x0000000000048947 */ /* 0x000fea0003800000 */
[----:B------:R-:W-:Y:S01]  /*b530*/  BPT.TRAP 0x1 ;  /* 0x000000040000795c */ /* 0x000fe20000300000 */
.L_x_1068:
[----:B------:R2:W3:Y:S01]  /*b540*/  SYNCS.PHASECHK.TRANS64.TRYWAIT P3, [R3+URZ+0x32450], R12 ;  /* 0x0324500c030075a7 */ /* 0x0004e2000806017f */
[----:B------:R-:W-:Y:S05]  /*b550*/  @!P0 BRA `(.L_x_1069) ;  /* 0x0000000000048947 */ /* 0x000fea0003800000 */
[----:B------:R-:W-:Y:S01]  /*b560*/  BPT.TRAP 0x1 ;  /* 0x000000040000795c */ /* 0x000fe20000300000 */
.L_x_1069:
[----:B------:R-:W-:Y:S04]  /*b570*/  BSSY B0, `(.L_x_1070) ;  /* 0x0000004000007945 */ /* 0x000fe80003800000 */
[----:B---3--:R-:W-:Y:S05]  /*b580*/  @P3 BRA `(.L_x_1071) ;  /* 0x0000000000083947 */ /* 0x008fea0003800000 */
[----:B------:R-:W3:Y:S02]  /*b590*/  SYNCS.PHASECHK.TRANS64.TRYWAIT P3, [R3+URZ+0x32450], R12 ;  /* 0x0324500c030075a7 */ /* 0x000ee4000806017f */
[----:B---3--:R-:W-:Y:S05]  /*b5a0*/  @!P3 BRA `(.L_x_1072) ;  /* 0x000000bc00e4b947 */ /* 0x008fea0003800000 */
.L_x_1071:
[----:B------:R-:W-:Y:S05]  /*b5b0*/  BSYNC B0 ;  /* 0x0000000000007941 */ /* 0x000fea0003800000 */
.L_x_1070:
[----:B------:R-:W-:Y:S05]  /*b5c0*/  WARPSYNC.ALL ;  /* 0x0000000000007948 */ /* 0x000fea0003800000 */
[----:B------:R-:W4:Y:S04]  /*b5d0*/  LDL R8, [R1+0x78] ;  /* 0x0000780001087983 */ /* 0x000f280000100800 */
[----:B------:R-:W5:Y:S04]  /*b5e0*/  LDL.64 R204, [R1+0x50] ;  /* 0x0000500001cc7983 */ /* 0x000f680000100a00 */
[----:B------:R-:W5:Y:S04]  /*b5f0*/  LDL.64 R202, [R1+0x48] ;  /* 0x0000480001ca7983 */ /* 0x000f680000100a00 */
[----:B------:R-:W5:Y:S01]  /*b600*/  LDL.64 R20, [R1+0x40] ;  /* 0x0000400001147983 */ /* 0x000f620000100a00 */
[----:B------:R-:W-:-:S03]  /*b610*/  IMAD.MOV.U32 R9, RZ, RZ, 0x40000040 ;  /* 0x40000040ff097424 */ /* 0x000fc600078e00ff */
[----:B------:R-:W5:Y:S02]  /*b620*/  LDL.64 R14, [R1+0x38] ;  /* 0x00003800010e7983 */ /* 0x000f640000100a00 */
[----:B------:R-:W-:Y:S01]  /*b630*/  R2UR UR7, R9 ;  /* 0x00000000090772ca */ /* 0x000fe200000e0000 */
[----:B------:R-:W-:Y:S01]  /*b640*/  WARPGROUP.ARRIVE ;  /* 0x00000000000079c5 */ /* 0x000fe20000000000 */
[----:B------:R-:W-:Y:S01]  /*b650*/  MOV R11, 0x40000040 ;  /* 0x40000040000b7802 */ /* 0x000fe20000000f00 */
[----:B0123--:R-:W2:Y:S04]  /*b660*/  LDL.64 R12, [R1+0x30] ;  /* 0x00003000010c7983 */ /* 0x00fea80000100a00 */
[----:B------:R-:W3:Y:S01]  /*b670*/  LDL.64 R206, [R1+0x28] ;  /* 0x0000280001ce7983 */ /* 0x000ee20000100a00 */
[----:B----4-:R-:W-:Y:S01]  /*b680*/  R2UR UR4, R8 ;  /* 0x00000000080472ca */ /* 0x010fe200000e0000 */
[----:B------:R-:W-:Y:S01]  /*b690*/  IMAD.MOV.U32 R8, RZ, RZ, 0xc00 ;  /* 0x00000c00ff087424 */ /* 0x000fe200078e00ff */
[----:B-----5:R-:W-:-:S11]  /*b6a0*/  R2UR UR5, R205 ;  /* 0x00000000cd0572ca */ /* 0x020fd600000e0000 */
[----:B------:R-:W-:Y:S01]  /*b6b0*/  IMAD R8, R22, R8, UR4 ;  /* 0x0000000416087e24 */ /* 0x000fe2000f8e0208 */
[----:B------:R-:W-:Y:S02]  /*b6c0*/  R2UR UR4, R204 ;  /* 0x00000000cc0472ca */ /* 0x000fe400000e0000 */
[----:B------:R-:W4:Y:S02]  /*b6d0*/  LDL.64 R204, [R1+0x20] ;  /* 0x0000200001cc7983 */ /* 0x000f240000100a00 */
[----:B------:R-:W-:-:S13]  /*b6e0*/  R2UR UR6, R8 ;  /* 0x00000000080672ca */ /* 0x000fda00000e0000 */
[----:B------:R-:W-:Y:S01]  /*b6f0*/  HGMMA.64x96x16.F32 R152, gdesc[UR4], R152, gsb0 ;  /* 0x01600000049879f0 */ /* 0x000fe20008000898 */
[----:B------:R-:W-:Y:S01]  /*b700*/  VIADD R10, R8, 0x2 ;  /* 0x00000002080a7836 */ /* 0x000fe20000000000 */
[----:B------:R-:W-:Y:S02]  /*b710*/  R2UR UR7, R11 ;  /* 0x000000000b0772ca */ /* 0x000fe400000e0000 */
[----:B------:R-:W-:Y:S02]  /*b720*/  R2UR UR4, R202 ;  /* 0x00000000ca0472ca */ /* 0x000fe400000e0000 */
[----:B------:R-:W-:Y:S02]  /*b730*/  R2UR UR6, R10 ;  /* 0x000000000a0672ca */ /* 0x000fe400000e0000 */
[----:B------:R-:W-:Y:S01]  /*b740*/  R2UR UR5, R203 ;  /* 0x00000000cb0572ca */ /* 0x000fe200000e0000 */
[----:B------:R-:W-:Y:S01]  /*b750*/  VIADD R10, R8, 0x4 ;  /* 0x00000004080a7836 */ /* 0x000fe20000000000 */
[----:B------:R-:W5:Y:S01]  /*b760*/  LDL.64 R202, [R1+0x18] ;  /* 0x0000180001ca7983 */ /* 0x000f620000100a00 */
[----:B------:R-:W-:Y:S01]  /*b770*/  IMAD.MOV.U32 R11, RZ, RZ, 0x40000040 ;  /* 0x40000040ff0b7424 */ /* 0x000fe200078e00ff */
[----:B------:R-:W-:-:S02]  /*b780*/  WARPGROUP.DEPBAR.LE gsb0, 0x0 ;  /* 0x00008000000079c5 */ /* 0x000fc40000010000 */
[----:B------:R-:W-:-:S07]  /*b790*/  WARPGROUP.ARRIVE ;  /* 0x00000000000079c5 */ /* 0x000fce0000000000 */
[----:B------:R-:W-:Y:S01]  /*b7a0*/  HGMMA.64x96x16.F32 R152, gdesc[UR4], R152, gsb0 ;  /* 0x01600000049879f0 */ /* 0x000fe20008000898 */
        /* <DEDUP_REMOVED lines=14> */
[----:B------:R-:W-:Y:S01]  /*b890*/  IMAD.MOV.U32 R11, RZ, RZ, 0x40000040 ;  /* 0x40000040ff0b7424 */ /* 0x000fe200078e00ff */
[----:B------:R-:W-:Y:S01]  /*b8a0*/  IADD3 R10, R8, 0x300, RZ ;  /* 0x00000300080a7810 */ /* 0x000fe20007ffe0ff */
[----:B------:R-:W5:Y:S01]  /*b8b0*/  LDL.64 R14, [R1+0x8] ;  /* 0x00000800010e7983 */ /* 0x000f620000100a00 */
[----:B------:R-:W-:-:S02]  /*b8c0*/  WARPGROUP.DEPBAR.LE gsb0, 0x0 ;  /* 0x00008000000079c5 */ /* 0x000fc40000010000 */
[----:B------:R-:W-:-:S07]  /*b8d0*/  WARPGROUP.ARRIVE ;  /* 0x00000000000079c5 */ /* 0x000fce0000000000 */
[----:B------:R-:W-:Y:S01]  /*b8e0*/  HGMMA.64x96x16.F32 R152, gdesc[UR4], R152, gsb0 ;  /* 0x01600000049879f0 */ /* 0x000fe20008000898 */
[----:B------:R-:W-:Y:S02]  /*b8f0*/  R2UR UR6, R10 ;  /* 0x000000000a0672ca */ /* 0x000fe400000e0000 */
[----:B------:R-:W-:Y:S02]  /*b900*/  R2UR UR7, R11 ;  /* 0x000000000b0772ca */ /* 0x000fe400000e0000 */
[----:B--2---:R-:W-:Y:S02]  /*b910*/  R2UR UR4, R12 ;  /* 0x000000000c0472ca */ /* 0x004fe400000e0000 */
[----:B------:R-:W-:Y:S01]  /*b920*/  R2UR UR5, R13 ;  /* 0x000000000d0572ca */ /* 0x000fe200000e0000 */
[----:B------:R-:W-:Y:S01]  /*b930*/  VIADD R10, R8, 0x302 ;  /* 0x00000302080a7836 */ /* 0x000fe20000000000 */
[----:B------:R-:W2:Y:S01]  /*b940*/  LDL.64 R12, [R1] ;  /* 0x00000000010c7983 */ /* 0x000ea20000100a00 */
[----:B------:R-:W-:Y:S01]  /*b950*/  IMAD.MOV.U32 R11, RZ, RZ, 0x40000040 ;  /* 0x40000040ff0b7424 */ /* 0x000fe200078e00ff */
[----:B------:R-:W-:-:S02]  /*b960*/  WARPGROUP.DEPBAR.LE gsb0, 0x0 ;  /* 0x00008000000079c5 */ /* 0x000fc40000010000 */
[----:B------:R-:W-:-:S07]  /*b970*/  WARPGROUP.ARRIVE ;  /* 0x00000000000079c5 */ /* 0x000fce0000000000 */
[----:B------:R-:W-:Y:S01]  /*b980*/  HGMMA.64x96x16.F32 R152, gdesc[UR4], R152, gsb0 ;  /* 0x01600000049879f0 */ /* 0x000fe20008000898 */
[----:B------:R-:W-:Y:S02]  /*b990*/  R2UR UR6, R10 ;  /* 0x000000000a0672ca */ /* 0x000fe400000e0000 */
[----:B------:R-:W-:Y:S02]  /*b9a0*/  R2UR UR7, R11 ;  /* 0x000000000b0772ca */ /* 0x000fe400000e0000 */
[----:B---3--:R-:W-:Y:S02]  /*b9b0*/  R2UR UR4, R206 ;  /* 0x00000000ce0472ca */ /* 0x008fe400000e0000 */
[----:B------:R-:W-:Y:S01]  /*b9c0*/  R2UR UR5, R207 ;  /* 0x00000000cf0572ca */ /* 0x000fe200000e0000 */
[----:B------:R-:W-:Y:S01]  /*b9d0*/  VIADD R10, R8, 0x304 ;  /* 0x00000304080a7836 */ /* 0x000fe20000000000 */
[----:B------:R-:W-:Y:S01]  /*b9e0*/  MOV R11, 0x40000040 ;  /* 0x40000040000b7802 */ /* 0x000fe20000000f00 */
[----:B------:R-:W-:-:S02]  /*b9f0*/  WARPGROUP.DEPBAR.LE gsb0, 0x0 ;  /* 0x00008000000079c5 */ /* 0x000fc40000010000 */
[----:B------:R-:W-:-:S08]  /*ba00*/  WARPGROUP.ARRIVE ;  /* 0x00000000000079c5 */ /* 0x000fd00000000000 */
[----:B------:R-:W-:Y:S01]  /*ba10*/  HGMMA.64x96x16.F32 R152, gdesc[UR4], R152, gsb0 ;  /* 0x01600000049879f0 */ /* 0x000fe20008000898 */
[----:B------:R-:W-:Y:S02]  /*ba20*/  R2UR UR6, R10 ;  /* 0x000000000a0672ca */ /* 0x000fe400000e0000 */
[----:B------:R-:W-:Y:S02]  /*ba30*/  R2UR UR7, R11 ;  /* 0x000000000b0772ca */ /* 0x000fe400000e0000 */
[----:B----4-:R-:W-:Y:S02]  /*ba40*/  R2UR UR4, R204 ;  /* 0x00000000cc0472ca */ /* 0x010fe400000e0000 */
[----:B------:R-:W-:Y:S01]  /*ba50*/  R2UR UR5, R205 ;  /* 0x00000000cd0572ca */ /* 0x000fe200000e0000 */
[----:B------:R-:W-:Y:S02]  /*ba60*/  VIADD R10, R8, 0x306 ;  /* 0x00000306080a7836 */ /* 0x000fe40000000000 */
[----:B------:R-:W-:Y:S01]  /*ba70*/  IMAD.MOV.U32 R11, RZ, RZ, 0x40000040 ;  /* 0x40000040ff0b7424 */ /* 0x000fe200078e00ff */
[----:B------:R-:W-:-:S02]  /*ba80*/  WARPGROUP.DEPBAR.LE gsb0, 0x0 ;  /* 0x00008000000079c5 */ /* 0x000fc40000010000 */
[----:B------:R-:W-:-:S07]  /*ba90*/  WARPGROUP.ARRIVE ;  /* 0x00000000000079c5 */ /* 0x000fce0000000000 */
[----:B------:R-:W-:Y:S01]  /*baa0*/  HGMMA.64x96x16.F32 R152, gdesc[UR4], R152, gsb0 ;  /* 0x01600000049879f0 */ /* 0x000fe20008000898 */
[----:B------:R-:W-:Y:S02]  /*bab0*/  R2UR UR6, R10 ;  /* 0x000000000a0672ca */ /* 0x000fe400000e0000 */
[----:B------:R-:W-:Y:S02]  /*bac0*/  R2UR UR7, R11 ;  /* 0x000000000b0772ca */ /* 0x000fe400000e0000 */
[----:B-----5:R-:W-:Y:S02]  /*bad0*/  R2UR UR4, R202 ;  /* 0x00000000ca0472ca */ /* 0x020fe400000e0000 */
        /* <DEDUP_REMOVED lines=29> */
[----:B------:R-:W-:Y:S01]  /*bcb0*/  MOV R11, 0x40000040 ;  /* 0x40000040000b7802 */ /* 0x000fe20000000f00 */
[----:B------:R-:W-:-:S02]  /*bcc0*/  WARPGROUP.DEPBAR.LE gsb0, 0x0 ;  /* 0x00008000000079c5 */ /* 0x000fc40000010000 */
[----:B------:R-:W-:-:S08]  /*bcd0*/  WARPGROUP.ARRIVE ;  /* 0x00000000000079c5 */ /* 0x000fd00000000000 */
[----:B------:R-:W-:Y:S01]  /*bce0*/  HGMMA.64x96x16.F32 R152, gdesc[UR4], R152, gsb0 ;  /* 0x01600000049879f0 */ /* 0x000fe20008000898 */
[----:B------:R-:W-:Y:S02]  /*bcf0*/  R2UR UR6, R10 ;  /* 0x000000000a0672ca */ /* 0x000fe400000e0000 */
[----:B------:R-:W-:Y:S01]  /*bd00*/  R2UR UR7, R11 ;  /* 0x000000000b0772ca */ /* 0x000fe200000e0000 */
[----:B------:R-:W-:Y:S01]  /*bd10*/  UMOV UR4, UR52 ;  /* 0x0000003400047c82 */ /* 0x000fe20008000000 */
[----:B------:R-:W-:Y:S01]  /*bd20*/  UMOV UR5, UR53 ;  /* 0x0000003500057c82 */ /* 0x000fe20008000000 */
[----:B------:R-:W-:Y:S02]  /*bd30*/  VIADD R10, R8, 0x900 ;  /* 0x00000900080a7836 */ /* 0x000fe40000000000 */
[----:B------:R-:W-:Y:S01]  /*bd40*/  IMAD.MOV.U32 R11, RZ, RZ, 0x40000040 ;  /* 0x40000040ff0b7424 */ /* 0x000fe200078e00ff */
[----:B------:R-:W-:Y:S02]  /*bd50*/  WARPGROUP.DEPBAR.LE gsb0, 0x0 ;  /* 0x00008000000079c5 */ /* 0x000fe40000010000 */
[----:B------:R-:W-:-:S06]  /*bd60*/  WARPGROUP.ARRIVE ;  /* 0x00000000000079c5 */ /* 0x000fcc0000000000 */
        /* <DEDUP_REMOVED lines=14> */
[----:B------:R-:W-:Y:S01]  /*be50*/  IMAD.MOV.U32 R11, RZ, RZ, 0x40000040 ;  /* 0x40000040ff0b7424 */ /* 0x000fe200078e00ff */
[----:B------:R-:W-:Y:S01]  /*be60*/  IADD3 R10, R8, 0x904, RZ ;  /* 0x00000904080a7810 */ /* 0x000fe20007ffe0ff */
        /* <DEDUP_REMOVED lines=16> */
[----:B------:R-:W-:Y:S02]  /*bf70*/  WARPGROUP.DEPBAR.LE gsb0, 0x0 ;  /* 0x00008000000079c5 */ /* 0x000fe40000010000 */
[----:B------:R-:W-:-:S08]  /*bf80*/  WARPGROUP.ARRIVE ;  /* 0x00000000000079c5 */ /* 0x000fd00000000000 */
[----:B------:R-:W-:Y:S03]  /*bf90*/  HGMMA.64x96x16.F32 R152, gdesc[UR4], R152, gsb0 ;  /* 0x01600000049879f0 */ /* 0x000fe60008000898 */
[----:B------:R-:W-:Y:S02]  /*bfa0*/  WARPGROUP.DEPBAR.LE gsb0, 0x0 ;  /* 0x00008000000079c5 */ /* 0x000fe40000010000 */
[----:B------:R-:W-:Y:S01]  /*bfb0*/  FMUL.FTZ R8, R152, UR38 ;  /* 0x0000002698087c20 */ /* 0x000fe20008410000 */
[----:B------:R-:W-:Y:S01]  /*bfc0*/  FMUL.FTZ R9, R153, UR38 ;  /* 0x0000002699097c20 */ /* 0x000fe20008410000 */
[----:B------:R-:W-:-:S04]  /*bfd0*/  FMUL.FTZ R12, R156, UR38 ;  /* 0x000000269c0c7c20 */ /* 0x000fc80008410000 */
[----:B------:R-:W0:Y:S01]  /*bfe0*/  MUFU.TANH R8, R8 ;  /* 0x0000000800087308 */ /* 0x000e220000002400 */
[----:B------:R-:W-:Y:S01]  /*bff0*/  FMUL.FTZ R15, R157, UR38 ;  /* 0x000000269d0f7c20 */ /* 0x000fe20008410000 */
[----:B------:R-:W-:-:S06]  /*c000*/  FMUL.FTZ R13, R160, UR38 ;  /* 0x00000026a00d7c20 */ /* 0x000fcc0008410000 */
[----:B------:R-:W1:Y:S01]  /*c010*/  MUFU.TANH R9, R9 ;  /* 0x0000000900097308 */ /* 0x000e620000002400 */
[----:B------:R-:W-:-:S07]  /*c020*/  FMUL.FTZ R14, R161, UR38 ;  /* 0x00000026a10e7c20 */ /* 0x000fce0008410000 */
[----:B------:R-:W2:Y:S01]  /*c030*/  MUFU.TANH R12, R12 ;  /* 0x0000000c000c7308 */ /* 0x000ea20000002400 */
[----:B0-----:R-:W-:Y:S01]  /*c040*/  FMNMX.FTZ R152, R8, R5, !PT ;  /* 0x0000000508987209 */ /* 0x001fe20007810000 */
[----:B------:R-:W-:-:S06]  /*c050*/  FMUL.FTZ R156, R164, UR38 ;  /* 0x00000026a49c7c20 */ /* 0x000fcc0008410000 */
[----:B------:R-:W0:Y:S01]  /*c060*/  MUFU.TANH R15, R15 ;  /* 0x0000000f000f7308 */ /* 0x000e220000002400 */
[----:B-1----:R-:W-:Y:S01]  /*c070*/  FMNMX.FTZ R152, R9, R152, !PT ;  /* 0x0000009809987209 */ /* 0x002fe20007810000 */
[----:B------:R-:W-:-:S06]  /*c080*/  FMUL.FTZ R157, R165, UR38 ;  /* 0x00000026a59d7c20 */ /* 0x000fcc0008410000 */
[----:B------:R-:W1:Y:S01]  /*c090*/  MUFU.TANH R13, R13 ;  /* 0x0000000d000d7308 */ /* 0x000e620000002400 */
[----:B------:R-:W-:Y:S01]  /*c0a0*/  FMUL.FTZ R10, R154, UR38 ;  /* 0x000000269a0a7c20 */ /* 0x000fe20008410000 */
[----:B--2---:R-:W-:-:S06]  /*c0b0*/  FMNMX.FTZ R152, R12, R152, !PT ;  /* 0x000000980c987209 */ /* 0x004fcc0007810000 */
[----:B------:R-:W2:Y:S01]  /*c0c0*/  MUFU.TANH R14, R14 ;  /* 0x0000000e000e7308 */ /* 0x000ea20000002400 */
[----:B------:R-:W-:Y:S01]  /*c0d0*/  FMUL.FTZ R210, R168, UR38 ;  /* 0x00000026a8d27c20 */ /* 0x000fe20008410000 */
[----:B------:R-:W-:Y:S01]  /*c0e0*/  FMUL.FTZ R11, R155, UR38 ;  /* 0x000000269b0b7c20 */ /* 0x000fe20008410000 */
[----:B0-----:R-:W-:-:S05]  /*c0f0*/  FMNMX.FTZ R152, R15, R152, !PT ;  /* 0x000000980f987209 */ /* 0x001fca0007810000 */
[----:B------:R-:W0:Y:S01]  /*c100*/  MUFU.TANH R156, R156 ;  /* 0x0000009c009c7308 */ /* 0x000e220000002400 */
[----:B------:R-:W-:Y:S01]  /*c110*/  FMUL.FTZ R209, R169, UR38 ;  /* 0x00000026a9d17c20 */ /* 0x000fe20008410000 */
[----:B------:R-:W-:Y:S01]  /*c120*/  FMUL.FTZ R20, R158, UR38 ;  /* 0x000000269e147c20 */ /* 0x000fe20008410000 */
[----:B-1----:R-:W-:-:S05]  /*c130*/  FMNMX.FTZ R152, R13, R152, !PT ;  /* 0x000000980d987209 */ /* 0x002fca0007810000 */
[----:B------:R-:W1:Y:S01]  /*c140*/  MUFU.TANH R157, R157 ;  /* 0x0000009d009d7308 */ /* 0x000e620000002400 */
[----:B------:R-:W-:Y:S01]  /*c150*/  FMUL.FTZ R205, R172, UR38 ;  /* 0x00000026accd7c20 */ /* 0x000fe20008410000 */
[----:B------:R-:W-:-:S06]  /*c160*/  FMUL.FTZ R21, R159, UR38 ;  /* 0x000000269f157c20 */ /* 0x000fcc0008410000 */
[----:B------:R-:W3:Y:S01]  /*c170*/  MUFU.TANH R10, R10 ;  /* 0x0000000a000a7308 */ /* 0x000ee20000002400 */
[----:B--2---:R-:W-:Y:S01]  /*c180*/  FMNMX.FTZ R152, R14, R152, !PT ;  /* 0x000000980e987209 */ /* 0x004fe20007810000 */
[----:B------:R-:W-:-:S06]  /*c190*/  FMUL.FTZ R204, R173, UR38 ;  /* 0x00000026adcc7c20 */ /* 0x000fcc0008410000 */
[----:B------:R-:W2:Y:S01]  /*c1a0*/  MUFU.TANH R210, R210 ;  /* 0x000000d200d27308 */ /* 0x000ea20000002400 */
[----:B------:R-:W-:-:S07]  /*c1b0*/  FMUL.FTZ R203, R162, UR38 ;  /* 0x00000026a2cb7c20 */ /* 0x000fce0008410000 */
[----:B------:R-:W4:Y:S01]  /*c1c0*/  MUFU.TANH R11, R11 ;  /* 0x0000000b000b7308 */ /* 0x000f220000002400 */
[----:B0-----:R-:W-:Y:S01]  /*c1d0*/  FMNMX.FTZ R152, R156, R152, !PT ;  /* 0x000000989c987209 */ /* 0x001fe20007810000 */
[----:B------:R-:W-:-:S06]  /*c1e0*/  FMUL.FTZ R219, R176, UR38 ;  /* 0x00000026b0db7c20 */ /* 0x000fcc0008410000 */
[----:B------:R-:W0:Y:S01]  /*c1f0*/  MUFU.TANH R209, R209 ;  /* 0x000000d100d17308 */ /* 0x000e220000002400 */
[----:B------:R-:W-:-:S07]  /*c200*/  FMUL.FTZ R202, R163, UR38 ;  /* 0x00000026a3ca7c20 */ /* 0x000fce0008410000 */
[----:B------:R-:W5:Y:S01]  /*c210*/  MUFU.TANH R20, R20 ;  /* 0x0000001400147308 */ /* 0x000f620000002400 */
[----:B-1----:R-:W-:Y:S01]  /*c220*/  FMNMX.FTZ R152, R157, R152, !PT ;  /* 0x000000989d987209 */ /* 0x002fe20007810000 */
[----:B------:R-:W-:-:S06]  /*c230*/  FMUL.FTZ R218, R177, UR38 ;  /* 0x00000026b1da7c20 */ /* 0x000fcc0008410000 */
[----:B------:R-:W1:Y:S01]  /*c240*/  MUFU.TANH R205, R205 ;  /* 0x000000cd00cd7308 */ /* 0x000e620000002400 */
[----:B---3--:R-:W-:Y:S01]  /*c250*/  FMNMX.FTZ R153, R10, R6, !PT ;  /* 0x000000060a997209 */ /* 0x008fe20007810000 */
[----:B------:R-:W-:-:S06]  /*c260*/  FMUL.FTZ R158, R166, UR38 ;  /* 0x00000026a69e7c20 */ /* 0x000fcc0008410000 */
[----:B------:R-:W3:Y:S01]  /*c270*/  MUFU.TANH R21, R21 ;  /* 0x0000001500157308 */ /* 0x000ee20000002400 */
[----:B--2---:R-:W-:Y:S01]  /*c280*/  FMNMX.FTZ R152, R210, R152, !PT ;  /* 0x00000098d2987209 */ /* 0x004fe20007810000 */
[----:B------:R-:W-:-:S06]  /*c290*/  FMUL.FTZ R214, R180, UR38 ;  /* 0x00000026b4d67c20 */ /* 0x000fcc0008410000 */
[----:B------:R-:W2:Y:S01]  /*c2a0*/  MUFU.TANH R204, R204 ;  /* 0x000000cc00cc7308 */ /* 0x000ea20000002400 */
[----:B----4-:R-:W-:Y:S01]  /*c2b0*/  FMNMX.FTZ R153, R11, R153, !PT ;  /* 0x000000990b997209 */ /* 0x010fe20007810000 */
[----:B------:R-:W-:-:S06]  /*c2c0*/  FMUL.FTZ R159, R167, UR38 ;  /* 0x00000026a79f7c20 */ /* 0x000fcc0008410000 */
[----:B------:R-:W4:Y:S01]  /*c2d0*/  MUFU.TANH R203, R203 ;  /* 0x000000cb00cb7308 */ /* 0x000f220000002400 */
[----:B0-----:R-:W-:Y:S01]  /*c2e0*/  FMNMX.FTZ R152, R209, R152, !PT ;  /* 0x00000098d1987209 */ /* 0x001fe20007810000 */
[----:B------:R-:W-:-:S06]  /*c2f0*/  FMUL.FTZ R213, R181, UR38 ;  /* 0x00000026b5d57c20 */ /* 0x000fcc0008410000 */
[----:B------:R-:W0:Y:S01]  /*c300*/  MUFU.TANH R219, R219 ;  /* 0x000000db00db7308 */ /* 0x000e220000002400 */
[----:B-----5:R-:W-:Y:S01]  /*c310*/  FMNMX.FTZ R153, R20, R153, !PT ;  /* 0x0000009914997209 */ /* 0x020fe20007810000 */
[----:B------:R-:W-:-:S06]  /*c320*/  FMUL.FTZ R212, R170, UR38 ;  /* 0x00000026aad47c20 */ /* 0x000fcc0008410000 */
        /* <DEDUP_REMOVED lines=49> */
[----:B0-----:R-:W-:-:S07]  /*c640*/  FMNMX.FTZ R152, R163, R152, !PT ;  /* 0x00000098a3987209 */ /* 0x001fce0007810000 */
[----:B------:R-:W0:Y:S01]  /*c650*/  MUFU.TANH R168, R168 ;  /* 0x000000a800a87308 */ /* 0x000e220000002400 */
[----:B-----5:R-:W-:Y:S01]  /*c660*/  FMNMX.FTZ R153, R207, R153, !PT ;  /* 0x00000099cf997209 */ /* 0x020fe20007810000 */
[----:B------:R-:W-:-:S06]  /*c670*/  FMUL.FTZ R220, R187, UR38 ;  /* 0x00000026bbdc7c20 */ /* 0x000fcc0008410000 */
[----:B------:R-:W5:Y:S01]  /*c680*/  MUFU.TANH R217, R217 ;  /* 0x000000d900d97308 */ /* 0x000f620000002400 */
[----:B-1----:R-:W-:-:S07]  /*c690*/  FMNMX.FTZ R152, R164, R152, !PT ;  /* 0x00000098a4987209 */ /* 0x002fce0007810000 */
[----:B------:R-:W1:Y:S01]  /*c6a0*/  MUFU.TANH R169, R169 ;  /* 0x000000a900a97308 */ /* 0x000e620000002400 */
[----:B---3--:R-:W-:Y:S01]  /*c6b0*/  FMNMX.FTZ R153, R223, R153, !PT ;  /* 0x00000099df997209 */ /* 0x008fe20007810000 */
[----:B------:R-:W-:-:S06]  /*c6c0*/  FMUL.FTZ R187, R190, UR38 ;  /* 0x00000026bebb7c20 */ /* 0x000fcc0008410000 */
[----:B------:R-:W3:Y:S01]  /*c6d0*/  MUFU.TANH R216, R216 ;  /* 0x000000d800d87308 */ /* 0x000ee20000002400 */
[----:B--2---:R-:W-:-:S07]  /*c6e0*/  FMNMX.FTZ R152, R165, R152, !PT ;  /* 0x00000098a5987209 */ /* 0x004fce0007810000 */
[----:B------:R-:W2:Y:S01]  /*c6f0*/  MUFU.TANH R172, R172 ;  /* 0x000000ac00ac7308 */ /* 0x000ea20000002400 */
[----:B----4-:R-:W-:Y:S01]  /*c700*/  FMNMX.FTZ R153, R222, R153, !PT ;  /* 0x00000099de997209 */ /* 0x010fe20007810000 */
[----:B------:R-:W-:-:S06]  /*c710*/  FMUL.FTZ R186, R191, UR38 ;  /* 0x00000026bfba7c20 */ /* 0x000fcc0008410000 */
[----:B------:R-:W4:Y:S01]  /*c720*/  MUFU.TANH R221, R221 ;  /* 0x000000dd00dd7308 */ /* 0x000f220000002400 */
[----:B0-----:R-:W-:Y:S01]  /*c730*/  FMNMX.FTZ R152, R168, R152, !PT ;  /* 0x00000098a8987209 */ /* 0x001fe20007810000 */
[----:B------:R-:W-:Y:S01]  /*c740*/  FMUL.FTZ R166, R194, UR38 ;  /* 0x00000026c2a67c20 */ /* 0x000fe20008410000 */
[----:B-----5:R-:W-:-:S05]  /*c750*/  FMNMX.FTZ R153, R217, R153, !PT ;  /* 0x00000099d9997209 */ /* 0x020fca0007810000 */
[----:B------:R-:W0:Y:S01]  /*c760*/  MUFU.TANH R220, R220 ;  /* 0x000000dc00dc7308 */ /* 0x000e220000002400 */
[----:B-1----:R-:W-:Y:S01]  /*c770*/  FMNMX.FTZ R152, R169, R152, !PT ;  /* 0x00000098a9987209 */ /* 0x002fe20007810000 */
[----:B------:R-:W-:Y:S01]  /*c780*/  FMUL.FTZ R167, R195, UR38 ;  /* 0x00000026c3a77c20 */ /* 0x000fe20008410000 */
[----:B---3--:R-:W-:-:S05]  /*c790*/  FMNMX.FTZ R153, R216, R153, !PT ;  /* 0x00000099d8997209 */ /* 0x008fca0007810000 */
[----:B------:R-:W1:Y:S01]  /*c7a0*/  MUFU.TANH R187, R187 ;  /* 0x000000bb00bb7308 */ /* 0x000e620000002400 */
[----:B--2---:R-:W-:Y:S01]  /*c7b0*/  FMNMX.FTZ R152, R172, R152, !PT ;  /* 0x00000098ac987209 */ /* 0x004fe20007810000 */
[----:B------:R-:W-:Y:S01]  /*c7c0*/  FMUL.FTZ R170, R198, UR38 ;  /* 0x00000026c6aa7c20 */ /* 0x000fe20008410000 */
[----:B----4-:R-:W-:-:S05]  /*c7d0*/  FMNMX.FTZ R153, R221, R153, !PT ;  /* 0x00000099dd997209 */ /* 0x010fca0007810000 */
[----:B------:R-:W2:Y:S01]  /*c7e0*/  MUFU.TANH R186, R186 ;  /* 0x000000ba00ba7308 */ /* 0x000ea20000002400 */
[----:B------:R-:W3:Y:S01]  /*c7f0*/  SHFL.BFLY PT, R162, R152, 0x2, 0x1f ;  /* 0x0c401f0098a27f89 */ /* 0x000ee200000e0000 */
[----:B0-----:R-:W-:-:S06]  /*c800*/  FMNMX.FTZ R153, R220, R153, !PT ;  /* 0x00000099dc997209 */ /* 0x001fcc0007810000 */
[----:B------:R-:W0:Y:S01]  /*c810*/  MUFU.TANH R166, R166 ;  /* 0x000000a600a67308 */ /* 0x000e220000002400 */
[----:B------:R-:W-:Y:S01]  /*c820*/  FMUL.FTZ R171, R199, UR38 ;  /* 0x00000026c7ab7c20 */ /* 0x000fe20008410000 */
[----:B-1----:R-:W-:-:S06]  /*c830*/  FMNMX.FTZ R153, R187, R153, !PT ;  /* 0x00000099bb997209 */ /* 0x002fcc0007810000 */
[----:B------:R-:W1:Y:S01]  /*c840*/  MUFU.TANH R167, R167 ;  /* 0x000000a700a77308 */ /* 0x000e620000002400 */
[----:B--2---:R-:W-:-:S07]  /*c850*/  FMNMX.FTZ R153, R186, R153, !PT ;  /* 0x00000099ba997209 */ /* 0x004fce0007810000 */
[----:B------:R-:W2:Y:S01]  /*c860*/  MUFU.TANH R170, R170 ;  /* 0x000000aa00aa7308 */ /* 0x000ea20000002400 */
[----:B0-----:R-:W-:-:S07]  /*c870*/  FMNMX.FTZ R153, R166, R153, !PT ;  /* 0x00000099a6997209 */ /* 0x001fce0007810000 */
[----:B------:R-:W0:Y:S01]  /*c880*/  MUFU.TANH R171, R171 ;  /* 0x000000ab00ab7308 */ /* 0x000e220000002400 */
[----:B-1----:R-:W-:Y:S02]  /*c890*/  FMNMX.FTZ R153, R167, R153, !PT ;  /* 0x00000099a7997209 */ /* 0x002fe40007810000 */
[----:B---3--:R-:W-:Y:S02]  /*c8a0*/  FMNMX.FTZ R162, R152, R162, !PT ;  /* 0x000000a298a27209 */ /* 0x008fe40007810000 */
[----:B--2---:R-:W-:-:S03]  /*c8b0*/  FMNMX.FTZ R153, R170, R153, !PT ;  /* 0x00000099aa997209 */ /* 0x004fc60007810000 */
[----:B------:R-:W1:Y:S01]  /*c8c0*/  SHFL.BFLY PT, R154, R162, 0x1, 0x1f ;  /* 0x0c201f00a29a7f89 */ /* 0x000e6200000e0000 */
[----:B0-----:R-:W-:-:S05]  /*c8d0*/  FMNMX.FTZ R152, R171, R153, !PT ;  /* 0x00000099ab987209 */ /* 0x001fca0007810000 */
[----:B------:R-:W0:Y:S01]  /*c8e0*/  SHFL.BFLY PT, R153, R152, 0x2, 0x1f ;  /* 0x0c401f0098997f89 */ /* 0x000e2200000e0000 */
[----:B-1----:R-:W-:Y:S02]  /*c8f0*/  FMNMX.FTZ R162, R162, R154, !PT ;  /* 0x0000009aa2a27209 */ /* 0x002fe40007810000 */
[----:B0-----:R-:W-:-:S03]  /*c900*/  FMNMX.FTZ R152, R152, R153, !PT ;  /* 0x0000009998987209 */ /* 0x001fc60007810000 */
[----:B------:R-:W-:Y:S02]  /*c910*/  FADD.FTZ R153, -R162, R5 ;  /* 0x00000005a2997221 */ /* 0x000fe40000010100 */
[----:B------:R-:W0:Y:S01]  /*c920*/  SHFL.BFLY PT, R5, R152, 0x1, 0x1f ;  /* 0x0c201f0098057f89 */ /* 0x000e2200000e0000 */
[----:B------:R-:W1:Y:S01]  /*c930*/  S2R R155, SR_TID.X ;  /* 0x00000000009b7919 */ /* 0x000e620000002100 */
[----:B------:R-:W-:Y:S01]  /*c940*/  MOV R161, 0x40000040 ;  /* 0x4000004000a17802 */ /* 0x000fe20000000f00 */
[----:B------:R-:W-:-:S03]  /*c950*/  UMOV UR39, UR43 ;  /* 0x0000002b00277c82 */ /* 0x000fc60008000000 */
[----:B------:R-:W-:Y:S01]  /*c960*/  R2UR UR7, R161 ;  /* 0x00000000a10772ca */ /* 0x000fe200000e0000 */
[----:B------:R-:W-:-:S04]  /*c970*/  FMUL.FTZ R161, R162, UR39 ;  /* 0x00000027a2a17c20 */ /* 0x000fc80008410000 */
[----:B------:R-:W-:Y:S01]  /*c980*/  FFMA.FTZ R174, R8, UR39, -R161 ;  /* 0x0000002708ae7c23 */ /* 0x000fe200080108a1 */
[----:B0-----:R-:W-:-:S05]  /*c990*/  FMNMX.FTZ R8, R152, R5, !PT ;  /* 0x0000000598087209 */ /* 0x001fca0007810000 */
[----:B------:R-:W-:-:S04]  /*c9a0*/  FADD.FTZ R6, -R8, R6 ;  /* 0x0000000608067221 */ /* 0x000fc80000010100 */
[----:B------:R-:W-:-:S04]  /*c9b0*/  FMUL.FTZ R6, R6, UR39 ;  /* 0x0000002706067c20 */ /* 0x000fc80008410000 */
[----:B------:R0:W-:Y:S01]  /*c9c0*/  MUFU.EX2 R178, R6 ;  /* 0x0000000600b27308 */ /* 0x0001e20000000800 */
[----:B-1----:R-:W-:Y:S01]  /*c9d0*/  SHF.R.U32.HI R155, RZ, 0x7, R155 ;  /* 0x00000007ff9b7819 */ /* 0x002fe2000001169b */
[----:B------:R-:W-:Y:S01]  /*c9e0*/  FFMA.FTZ R175, R9, UR39, -R161 ;  /* 0x0000002709af7c23 */ /* 0x000fe200080108a1 */
[----:B0-----:R-:W-:-:S04]  /*c9f0*/  FMUL.FTZ R6, R8, UR39 ;  /* 0x0000002708067c20 */ /* 0x001fc80008410000 */
[--C-:B------:R-:W-:Y:S01]  /*ca00*/  FFMA.FTZ R179, R10, UR39, -R6.reuse ;  /* 0x000000270ab37c23 */ /* 0x100fe20008010806 */
[----:B------:R-:W-:Y:S02]  /*ca10*/  @!P1 VIADD R10, R3, 0x32440 ;  /* 0x00032440030a9836 */ /* 0x000fe40000000000 */
[--C-:B------:R-:W-:Y:S01]  /*ca20*/  FFMA.FTZ R11, R11, UR39, -R6.reuse ;  /* 0x000000270b0b7c23 */ /* 0x100fe20008010806 */
[----:B------:R-:W-:Y:S01]  /*ca30*/  IADD3 R9, -R155, 0xb, RZ ;  /* 0x0000000b9b097810 */ /* 0x000fe20007ffe1ff */
[----:B------:R-:W-:Y:S01]  /*ca40*/  FFMA.FTZ R5, R15, UR39, -R161 ;  /* 0x000000270f057c23 */ /* 0x000fe200080108a1 */
[----:B------:R-:W-:Y:S01]  /*ca50*/  FFMA.FTZ R15, R20, UR39, -R6 ;  /* 0x00000027140f7c23 */ /* 0x000fe20008010806 */
[----:B------:R-:W-:Y:S01]  /*ca60*/  @!P1 PRMT R10, RZ, 0x654, R10 ;  /* 0x00000654ff0a9816 */ /* 0x000fe2000000000a */
[----:B------:R0:W-:Y:S01]  /*ca70*/  MUFU.EX2 R20, R11 ;  /* 0x0000000b00147308 */ /* 0x0001e20000000800 */
[----:B------:R1:W-:Y:S06]  /*ca80*/  BAR.ARV R9, 0x100 ;  /* 0x000400090000751d */ /* 0x0003ec0000002000 */
[----:B------:R2:W-:Y:S01]  /*ca90*/  @!P1 SYNCS.ARRIVE.TRANS64.RED.A1T0 RZ, [R10+URZ], RZ ;  /* 0x000000ff0aff99a7 */ /* 0x0005e2000810043f */
[----:B0-----:R-:W-:-:S02]  /*caa0*/  VIADD R11, R155, 0x8 ;  /* 0x000000089b0b7836 */ /* 0x001fc40000000000 */
[----:B------:R-:W-:Y:S01]  /*cab0*/  FMUL.FTZ R153, R153, UR39 ;  /* 0x0000002799997c20 */ /* 0x000fe20008410000 */
[----:B------:R-:W-:Y:S02]  /*cac0*/  FFMA.FTZ R12, R12, UR39, -R161 ;  /* 0x000000270c0c7c23 */ /* 0x000fe400080108a1 */
[----:B------:R0:W-:Y:S01]  /*cad0*/  BAR.SYNC.DEFER_BLOCKING R11, 0x100 ;  /* 0x0004000b0000751d */ /* 0x0001e20000010000 */
[----:B--2---:R-:W-:-:S05]  /*cae0*/  FFMA.FTZ R10, R21, UR39, -R6 ;  /* 0x00000027150a7c23 */ /* 0x004fca0008010806 */
[----:B------:R-:W2:Y:S01]  /*caf0*/  MUFU.EX2 R173, R153 ;  /* 0x0000009900ad7308 */ /* 0x000ea20000000800 */
[----:B------:R-:W-:-:S07]  /*cb00*/  IMAD.MOV.U32 R160, RZ, RZ, 0xc00 ;  /* 0x00000c00ffa07424 */ /* 0x000fce00078e00ff */
[----:B------:R-:W-:Y:S08]  /*cb10*/  MUFU.EX2 R174, R174 ;  /* 0x000000ae00ae7308 */ /* 0x000ff00000000800 */
[----:B------:R-:W3:Y:S08]  /*cb20*/  MUFU.EX2 R175, R175 ;  /* 0x000000af00af7308 */ /* 0x000ef00000000800 */
[----:B------:R-:W-:Y:S08]  /*cb30*/  MUFU.EX2 R12, R12 ;  /* 0x0000000c000c7308 */ /* 0x000ff00000000800 */
[----:B------:R-:W4:Y:S08]  /*cb40*/  MUFU.EX2 R5, R5 ;  /* 0x0000000500057308 */ /* 0x000f300000000800 */
[----:B------:R-:W5:Y:S08]  /*cb50*/  MUFU.EX2 R179, R179 ;  /* 0x000000b300b37308 */ /* 0x000f700000000800 */
[----:B------:R-:W-:Y:S08]  /*cb60*/  MUFU.EX2 R15, R15 ;  /* 0x0000000f000f7308 */ /* 0x000ff00000000800 */
[----:B------:R-:W1:Y:S01]  /*cb70*/  MUFU.EX2 R10, R10 ;  /* 0x0000000a000a7308 */ /* 0x000e620000000800 */
[----:B------:R-:W-:-:S02]  /*cb80*/  IMAD R160, R22, R160, UR42 ;  /* 0x0000002a16a07e24 */ /* 0x000fc4000f8e02a0 */
[-C--:B--2---:R-:W-:Y:S01]  /*cb90*/  FMUL.FTZ R24, R24, R173.reuse ;  /* 0x000000ad18187220 */ /* 0x084fe20000410000 */
[-C--:B------:R-:W-:Y:S01]  /*cba0*/  FMUL.FTZ R25, R25, R173.reuse ;  /* 0x000000ad19197220 */ /* 0x080fe20000410000 */
[-C--:B------:R-:W-:Y:S01]  /*cbb0*/  FMUL.FTZ R28, R28, R173.reuse ;  /* 0x000000ad1c1c7220 */ /* 0x080fe20000410000 */
[-C--:B------:R-:W-:Y:S01]  /*cbc0*/  FMUL.FTZ R29, R29, R173.reuse ;  /* 0x000000ad1d1d7220 */ /* 0x080fe20000410000 */
[----:B------:R-:W-:Y:S01]  /*cbd0*/  R2UR UR6, R160 ;  /* 0x00000000a00672ca */ /* 0x000fe200000e0000 */
        /* <DEDUP_REMOVED lines=124> */
[----:B---3--:R-:W-:-:S02]  /*d3a0*/  F2FP.F16.F32.PACK_AB R152, R175, R174 ;  /* 0x000000aeaf98723e */ /* 0x008fc400000000ff */
[----:B----4-:R-:W-:Y:S02]  /*d3b0*/  F2FP.F16.F32.PACK_AB R154, R5, R12 ;  /* 0x0000000c059a723e */ /* 0x010fe400000000ff */
[----:B-----5:R-:W-:Y:S02]  /*d3c0*/  F2FP.F16.F32.PACK_AB R153, R20, R179 ;  /* 0x000000b31499723e */ /* 0x020fe400000000ff */
[----:B-1----:R-:W-:-:S04]  /*d3d0*/  F2FP.F16.F32.PACK_AB R155, R10, R15 ;  /* 0x0000000f0a9b723e */ /* 0x002fc800000000ff */
[----:B------:R-:W-:-:S06]  /*d3e0*/  WARPGROUP.ARRIVE ;  /* 0x00000000000079c5 */ /* 0x000fcc0000000000 */
[----:B------:R-:W-:Y:S01]  /*d3f0*/  HGMMA.64x256x16.F32 R24, R152, gdesc[UR4].tnspB, R24, gsb0 ;  /* 0x43e0000498187df0 */ /* 0x000fe20008000818 */
[--C-:B------:R-:W-:Y:S01]  /*d400*/  FFMA.FTZ R177, R14, UR39, -R161.reuse ;  /* 0x000000270eb17c23 */ /* 0x100fe200080108a1 */
[--C-:B------:R-:W-:Y:S01]  /*d410*/  FFMA.FTZ R176, R13, UR39, -R161.reuse ;  /* 0x000000270db07c23 */ /* 0x100fe200080108a1 */
[--C-:B0-----:R-:W-:Y:S01]  /*d420*/  FFMA.FTZ R11, R156, UR39, -R161.reuse ;  /* 0x000000279c0b7c23 */ /* 0x101fe200080108a1 */
[--C-:B------:R-:W-:Y:S01]  /*d430*/  FFMA.FTZ R14, R157, UR39, -R161.reuse ;  /* 0x000000279d0e7c23 */ /* 0x100fe200080108a1 */
[--C-:B------:R-:W-:Y:S01]  /*d440*/  FFMA.FTZ R157, R203, UR39, -R6.reuse ;  /* 0x00000027cb9d7c23 */ /* 0x100fe20008010806 */
[--C-:B------:R-:W-:Y:S01]  /*d450*/  FFMA.FTZ R13, R202, UR39, -R6.reuse ;  /* 0x00000027ca0d7c23 */ /* 0x100fe20008010806 */
[--C-:B------:R-:W-:Y:S01]  /*d460*/  FFMA.FTZ R21, R158, UR39, -R6.reuse ;  /* 0x000000279e157c23 */ /* 0x100fe20008010806 */
[--C-:B------:R-:W-:Y:S01]  /*d470*/  FFMA.FTZ R156, R159, UR39, -R6.reuse ;  /* 0x000000279f9c7c23 */ /* 0x100fe20008010806 */
[----:B------:R-:W-:Y:S08]  /*d480*/  MUFU.EX2 R176, R176 ;  /* 0x000000b000b07308 */ /* 0x000ff00000000800 */
[----:B------:R-:W0:Y:S08]  /*d490*/  MUFU.EX2 R177, R177 ;  /* 0x000000b100b17308 */ /* 0x000e300000000800 */
[----:B------:R-:W-:Y:S08]  /*d4a0*/  MUFU.EX2 R11, R11 ;  /* 0x0000000b000b7308 */ /* 0x000ff00000000800 */
        /* <DEDUP_REMOVED lines=15> */
[----:B------:R-:W-:Y:S01]  /*d5a0*/  MUFU.EX2 R180, R180 ;  /* 0x000000b400b47308 */ /* 0x000fe20000000800 */
[----:B------:R-:W-:-:S02]  /*d5b0*/  WARPGROUP.DEPBAR.LE gsb0, 0x0 ;  /* 0x00008000000079c5 */ /* 0x000fc40000010000 */
[----:B------:R-:W-:Y:S02]  /*d5c0*/  VIADD R152, R160, 0x80 ;  /* 0x00000080a0987836 */ /* 0x000fe40000000000 */
[----:B------:R-:W-:-:S03]  /*d5d0*/  IMAD.MOV.U32 R153, RZ, RZ, 0x40000040 ;  /* 0x40000040ff997424 */ /* 0x000fc600078e00ff */
[----:B------:R-:W-:Y:S02]  /*d5e0*/  R2UR UR6, R152 ;  /* 0x00000000980672ca */ /* 0x000fe400000e0000 */
[----:B------:R-:W-:Y:S02]  /*d5f0*/  R2UR UR7, R153 ;  /* 0x00000000990772ca */ /* 0x000fe400000e0000 */
[----:B0-----:R-:W-:Y:S02]  /*d600*/  F2FP.F16.F32.PACK_AB R152, R177, R176 ;  /* 0x000000b0b198723e */ /* 0x001fe400000000ff */
[----:B-1----:R-:W-:Y:S02]  /*d610*/  F2FP.F16.F32.PACK_AB R153, R13, R157 ;  /* 0x0000009d0d99723e */ /* 0x002fe400000000ff */
[----:B------:R-:W-:Y:S02]  /*d620*/  F2FP.F16.F32.PACK_AB R154, R14, R11 ;  /* 0x0000000b0e9a723e */ /* 0x000fe400000000ff */
[----:B--2---:R-:W-:-:S04]  /*d630*/  F2FP.F16.F32.PACK_AB R155, R156, R21 ;  /* 0x000000159c9b723e */ /* 0x004fc800000000ff */
[----:B------:R-:W-:-:S06]  /*d640*/  WARPGROUP.ARRIVE ;  /* 0x00000000000079c5 */ /* 0x000fcc0000000000 */
[----:B------:R-:W-:Y:S01]  /*d650*/  HGMMA.64x256x16.F32 R24, R152, gdesc[UR4].tnspB, R24, gsb0 ;  /* 0x43e0000498187df0 */ /* 0x000fe20008000818 */
[----:B------:R-:W-:Y:S08]  /*d660*/  MUFU.EX2 R181, R181 ;  /* 0x000000b500b57308 */ /* 0x000ff00000000800 */
[----:B------:R-:W-:Y:S08]  /*d670*/  MUFU.EX2 R182, R182 ;  /* 0x000000b600b67308 */ /* 0x000ff00000000800 */
[----:B------:R-:W0:Y:S08]  /*d680*/  MUFU.EX2 R183, R183 ;  /* 0x000000b700b77308 */ /* 0x000e300000000800 */
[----:B------:R-:W-:Y:S08]  /*d690*/  MUFU.EX2 R184, R184 ;  /* 0x000000b800b87308 */ /* 0x000ff00000000800 */
[----:B------:R-:W1:Y:S01]  /*d6a0*/  MUFU.EX2 R185, R185 ;  /* 0x000000b900b97308 */ /* 0x000e620000000800 */
[----:B------:R-:W-:Y:S01]  /*d6b0*/  FFMA.FTZ R190, R178, R4, R179 ;  /* 0x00000004b2be7223 */ /* 0x000fe200000100b3 */
[----:B------:R-:W-:Y:S01]  /*d6c0*/  FFMA.FTZ R4, R219, UR39, -R161 ;  /* 0x00000027db047c23 */ /* 0x000fe200080108a1 */
[--C-:B------:R-:W-:Y:S01]  /*d6d0*/  FFMA.FTZ R178, R223, UR39, -R6.reuse ;  /* 0x00000027dfb27c23 */ /* 0x100fe20008010806 */
[--C-:B------:R-:W-:Y:S01]  /*d6e0*/  FFMA.FTZ R179, R222, UR39, -R6.reuse ;  /* 0x00000027deb37c23 */ /* 0x100fe20008010806 */
[--C-:B------:R-:W-:Y:S01]  /*d6f0*/  FFMA.FTZ R188, R217, UR39, -R6.reuse ;  /* 0x00000027d9bc7c23 */ /* 0x100fe20008010806 */
[----:B------:R-:W-:-:S02]  /*d700*/  FFMA.FTZ R189, R216, UR39, -R6 ;  /* 0x00000027d8bd7c23 */ /* 0x000fc40008010806 */
[----:B------:R-:W-:Y:S08]  /*d710*/  MUFU.EX2 R4, R4 ;  /* 0x0000000400047308 */ /* 0x000ff00000000800 */
[----:B------:R-:W-:Y:S08]  /*d720*/  MUFU.EX2 R178, R178 ;  /* 0x000000b200b27308 */ /* 0x000ff00000000800 */
[----:B------:R-:W-:Y:S08]  /*d730*/  MUFU.EX2 R179, R179 ;  /* 0x000000b300b37308 */ /* 0x000ff00000000800 */
[----:B------:R-:W-:Y:S08]  /*d740*/  MUFU.EX2 R188, R188 ;  /* 0x000000bc00bc7308 */ /* 0x000ff00000000800 */
[----:B------:R-:W-:Y:S01]  /*d750*/  MUFU.EX2 R189, R189 ;  /* 0x000000bd00bd7308 */ /* 0x000fe20000000800 */
[----:B------:R-:W-:-:S02]  /*d760*/  WARPGROUP.DEPBAR.LE gsb0, 0x0 ;  /* 0x00008000000079c5 */ /* 0x000fc40000010000 */
[----:B------:R-:W-:Y:S01]  /*d770*/  IMAD.MOV.U32 R153, RZ, RZ, 0x40000040 ;  /* 0x40000040ff997424 */ /* 0x000fe200078e00ff */
[----:B------:R-:W-:-:S04]  /*d780*/  IADD3 R152, R160, 0x100, RZ ;  /* 0x00000100a0987810 */ /* 0x000fc80007ffe0ff */
[----:B------:R-:W-:Y:S02]  /*d790*/  R2UR UR6, R152 ;  /* 0x00000000980672ca */ /* 0x000fe400000e0000 */
[----:B------:R-:W-:Y:S02]  /*d7a0*/  R2UR UR7, R153 ;  /* 0x00000000990772ca */ /* 0x000fe400000e0000 */
[----:B---3--:R-:W-:Y:S02]  /*d7b0*/  F2FP.F16.F32.PACK_AB R152, R159, R158 ;  /* 0x0000009e9f98723e */ /* 0x008fe400000000ff */
[----:B0-----:R-:W-:Y:S02]  /*d7c0*/  F2FP.F16.F32.PACK_AB R153, R183, R182 ;  /* 0x000000b6b799723e */ /* 0x001fe400000000ff */
[----:B------:R-:W-:Y:S02]  /*d7d0*/  F2FP.F16.F32.PACK_AB R154, R181, R180 ;  /* 0x000000b4b59a723e */ /* 0x000fe400000000ff */
[----:B-1----:R-:W-:-:S04]  /*d7e0*/  F2FP.F16.F32.PACK_AB R155, R185, R184 ;  /* 0x000000b8b99b723e */ /* 0x002fc800000000ff */
[----:B------:R-:W-:-:S06]  /*d7f0*/  WARPGROUP.ARRIVE ;  /* 0x00000000000079c5 */ /* 0x000fcc0000000000 */
[----:B------:R-:W-:Y:S01]  /*d800*/  HGMMA.64x256x16.F32 R24, R152, gdesc[UR4].tnspB, R24, gsb0 ;  /* 0x43e0000498187df0 */ /* 0x000fe20008000818 */
[--C-:B------:R-:W-:Y:S01]  /*d810*/  FFMA.FTZ R215, R215, UR39, -R161.reuse ;  /* 0x00000027d7d77c23 */ /* 0x100fe200080108a1 */
[--C-:B------:R-:W-:Y:S01]  /*d820*/  FFMA.FTZ R206, R206, UR39, -R161.reuse ;  /* 0x00000027cece7c23 */ /* 0x100fe200080108a1 */
        /* <DEDUP_REMOVED lines=9> */
[----:B------:R-:W-:Y:S08]  /*d8c0*/  MUFU.EX2 R206, R206 ;  /* 0x000000ce00ce7308 */ /* 0x000ff00000000800 */
[----:B------:R-:W-:Y:S08]  /*d8d0*/  MUFU.EX2 R163, R163 ;  /* 0x000000a300a37308 */ /* 0x000ff00000000800 */
[----:B------:R-:W-:Y:S08]  /*d8e0*/  MUFU.EX2 R164, R164 ;  /* 0x000000a400a47308 */ /* 0x000ff00000000800 */
[----:B------:R-:W-:Y:S08]  /*d8f0*/  MUFU.EX2 R191, R191 ;  /* 0x000000bf00bf7308 */ /* 0x000ff00000000800 */
[----:B------:R-:W-:Y:S08]  /*d900*/  MUFU.EX2 R187, R187 ;  /* 0x000000bb00bb7308 */ /* 0x000ff00000000800 */
[----:B------:R-:W-:Y:S01]  /*d910*/  MUFU.EX2 R186, R186 ;  /* 0x000000ba00ba7308 */ /* 0x000fe20000000800 */
[----:B------:R-:W-:-:S02]  /*d920*/  WARPGROUP.DEPBAR.LE gsb0, 0x0 ;  /* 0x00008000000079c5 */ /* 0x000fc40000010000 */
[----:B------:R-:W-:Y:S01]  /*d930*/  FFMA.FTZ R154, R173, R7, R174 ;  /* 0x00000007ad9a7223 */ /* 0x000fe200000100ae */
[--C-:B------:R-:W-:Y:S01]  /*d940*/  FFMA.FTZ R7, R218, UR39, -R161.reuse ;  /* 0x00000027da077c23 */ /* 0x100fe200080108a1 */
[--C-:B------:R-:W-:Y:S01]  /*d950*/  FFMA.FTZ R173, R214, UR39, -R161.reuse ;  /* 0x00000027d6ad7c23 */ /* 0x100fe200080108a1 */
[----:B------:R-:W-:-:S04]  /*d960*/  FFMA.FTZ R174, R213, UR39, -R161 ;  /* 0x00000027d5ae7c23 */ /* 0x000fc800080108a1 */
[----:B------:R-:W0:Y:S08]  /*d970*/  MUFU.EX2 R7, R7 ;  /* 0x0000000700077308 */ /* 0x000e300000000800 */
[----:B------:R-:W-:Y:S08]  /*d980*/  MUFU.EX2 R173, R173 ;  /* 0x000000ad00ad7308 */ /* 0x000ff00000000800 */
[----:B------:R-:W1:Y:S01]  /*d990*/  MUFU.EX2 R174, R174 ;  /* 0x000000ae00ae7308 */ /* 0x000e620000000800 */
[----:B------:R-:W-:-:S02]  /*d9a0*/  VIADD R152, R160, 0x180 ;  /* 0x00000180a0987836 */ /* 0x000fc40000000000 */
[----:B------:R-:W-:Y:S02]  /*d9b0*/  IMAD.MOV.U32 R153, RZ, RZ, 0x40000040 ;  /* 0x40000040ff997424 */ /* 0x000fe400078e00ff */
[----:B------:R-:W-:Y:S01]  /*d9c0*/  FADD.FTZ R175, R175, R154 ;  /* 0x0000009aafaf7221 */ /* 0x000fe20000010000 */
[----:B------:R-:W-:Y:S02]  /*d9d0*/  R2UR UR6, R152 ;  /* 0x00000000980672ca */ /* 0x000fe400000e0000 */
[----:B------:R-:W-:Y:S02]  /*d9e0*/  R2UR UR7, R153 ;  /* 0x00000000990772ca */ /* 0x000fe400000e0000 */
[----:B0-----:R-:W-:Y:S02]  /*d9f0*/  F2FP.F16.F32.PACK_AB R152, R7, R4 ;  /* 0x000000040798723e */ /* 0x001fe400000000ff */
[----:B------:R-:W-:Y:S02]  /*da00*/  F2FP.F16.F32.PACK_AB R153, R179, R178 ;  /* 0x000000b2b399723e */ /* 0x000fe400000000ff */
[----:B------:R-:W-:-:S02]  /*da10*/  F2FP.F16.F32.PACK_AB R155, R189, R188 ;  /* 0x000000bcbd9b723e */ /* 0x000fc400000000ff */
[----:B-1----:R-:W-:-:S04]  /*da20*/  F2FP.F16.F32.PACK_AB R154, R174, R173 ;  /* 0x000000adae9a723e */ /* 0x002fc800000000ff */
[----:B------:R-:W-:-:S06]  /*da30*/  WARPGROUP.ARRIVE ;  /* 0x00000000000079c5 */ /* 0x000fcc0000000000 */
[----:B------:R-:W-:Y:S01]  /*da40*/  HGMMA.64x256x16.F32 R24, R152, gdesc[UR4].tnspB, R24, gsb0 ;  /* 0x43e0000498187df0 */ /* 0x000fe20008000818 */
[----:B------:R-:W-:Y:S01]  /*da50*/  FFMA.FTZ R161, R172, UR39, -R161 ;  /* 0x00000027aca17c23 */ /* 0x000fe200080108a1 */
[----:B------:R-:W-:-:S06]  /*da60*/  FFMA.FTZ R172, R221, UR39, -R6 ;  /* 0x00000027ddac7c23 */ /* 0x000fcc0008010806 */
[----:B------:R-:W0:Y:S01]  /*da70*/  MUFU.EX2 R172, R172 ;  /* 0x000000ac00ac7308 */ /* 0x000e220000000800 */
[--C-:B------:R-:W-:Y:S01]  /*da80*/  FFMA.FTZ R166, R166, UR39, -R6.reuse ;  /* 0x00000027a6a67c23 */ /* 0x100fe20008010806 */
[--C-:B------:R-:W-:Y:S01]  /*da90*/  FFMA.FTZ R167, R167, UR39, -R6.reuse ;  /* 0x00000027a7a77c23 */ /* 0x100fe20008010806 */
[--C-:B------:R-:W-:Y:S01]  /*daa0*/  FFMA.FTZ R170, R170, UR39, -R6.reuse ;  /* 0x00000027aaaa7c23 */ /* 0x100fe20008010806 */
[----:B------:R-:W-:Y:S01]  /*dab0*/  FFMA.FTZ R6, R171, UR39, -R6 ;  /* 0x00000027ab067c23 */ /* 0x000fe20008010806 */
[----:B------:R-:W-:-:S03]  /*dac0*/  FADD.FTZ R175, R12, R175 ;  /* 0x000000af0caf7221 */ /* 0x000fc60000010000 */
[----:B------:R-:W-:Y:S08]  /*dad0*/  MUFU.EX2 R165, R165 ;  /* 0x000000a500a57308 */ /* 0x000ff00000000800 */
[----:B------:R-:W1:Y:S08]  /*dae0*/  MUFU.EX2 R168, R168 ;  /* 0x000000a800a87308 */ /* 0x000e700000000800 */
[----:B------:R-:W-:Y:S08]  /*daf0*/  MUFU.EX2 R169, R169 ;  /* 0x000000a900a97308 */ /* 0x000ff00000000800 */
[----:B------:R2:W-:Y:S08]  /*db00*/  MUFU.EX2 R12, R161 ;  /* 0x000000a1000c7308 */ /* 0x0005f00000000800 */
[----:B------:R-:W-:Y:S08]  /*db10*/  MUFU.EX2 R166, R166 ;  /* 0x000000a600a67308 */ /* 0x000ff00000000800 */
[----:B------:R-:W3:Y:S08]  /*db20*/  MUFU.EX2 R167, R167 ;  /* 0x000000a700a77308 */ /* 0x000ef00000000800 */
[----:B------:R-:W-:Y:S08]  /*db30*/  MUFU.EX2 R170, R170 ;  /* 0x000000aa00aa7308 */ /* 0x000ff00000000800 */
[----:B------:R-:W4:Y:S01]  /*db40*/  MUFU.EX2 R6, R6 ;  /* 0x0000000600067308 */ /* 0x000f220000000800 */
[----:B--2---:R-:W-:Y:S01]  /*db50*/  IMAD.MOV.U32 R161, RZ, RZ, 0x40000040 ;  /* 0x40000040ffa17424 */ /* 0x004fe200078e00ff */
[----:B------:R-:W-:-:S02]  /*db60*/  WARPGROUP.DEPBAR.LE gsb0, 0x0 ;  /* 0x00008000000079c5 */ /* 0x000fc40000010000 */
[----:B------:R-:W-:Y:S01]  /*db70*/  VIADD R152, R160, 0x200 ;  /* 0x00000200a0987836 */ /* 0x000fe20000000000 */
[----:B------:R-:W-:-:S04]  /*db80*/  MOV R153, 0x40000040 ;  /* 0x4000004000997802 */ /* 0x000fc80000000f00 */
[----:B------:R-:W-:Y:S02]  /*db90*/  R2UR UR6, R152 ;  /* 0x00000000980672ca */ /* 0x000fe400000e0000 */
[----:B------:R-:W-:Y:S02]  /*dba0*/  R2UR UR7, R153 ;  /* 0x00000000990772ca */ /* 0x000fe400000e0000 */
[----:B------:R-:W-:Y:S02]  /*dbb0*/  F2FP.F16.F32.PACK_AB R152, R206, R215 ;  /* 0x000000d7ce98723e */ /* 0x000fe400000000ff */
[----:B0-----:R-:W-:Y:S02]  /*dbc0*/  F2FP.F16.F32.PACK_AB R153, R191, R172 ;  /* 0x000000acbf99723e */ /* 0x001fe400000000ff */
[----:B------:R-:W-:Y:S02]  /*dbd0*/  F2FP.F16.F32.PACK_AB R154, R164, R163 ;  /* 0x000000a3a49a723e */ /* 0x000fe400000000ff */
[----:B------:R-:W-:-:S04]  /*dbe0*/  F2FP.F16.F32.PACK_AB R155, R186, R187 ;  /* 0x000000bbba9b723e */ /* 0x000fc800000000ff */
[----:B------:R-:W-:-:S06]  /*dbf0*/  WARPGROUP.ARRIVE ;  /* 0x00000000000079c5 */ /* 0x000fcc0000000000 */
[----:B------:R-:W-:Y:S01]  /*dc00*/  HGMMA.64x256x16.F32 R24, R152, gdesc[UR4].tnspB, R24, gsb0 ;  /* 0x43e0000498187df0 */ /* 0x000fe20008000818 */
[----:B------:R-:W-:Y:S01]  /*dc10*/  VIADD R160, R160, 0x280 ;  /* 0x00000280a0a07836 */ /* 0x000fe20000000000 */
[----:B------:R-:W-:-:S04]  /*dc20*/  R2UR UR7, R161 ;  /* 0x00000000a10772ca */ /* 0x000fc800000e0000 */
[----:B------:R-:W-:Y:S01]  /*dc30*/  R2UR UR6, R160 ;  /* 0x00000000a00672ca */ /* 0x000fe200000e0000 */
[----:B------:R-:W-:-:S04]  /*dc40*/  FADD.FTZ R190, R20, R190 ;  /* 0x000000be14be7221 */ /* 0x000fc80000010000 */
        /* <DEDUP_REMOVED lines=35> */
[----:B------:R-:W-:-:S05]  /*de80*/  @!P1 VIADD R3, R3, 0x32460 ;  /* 0x0003246003039836 */ /* 0x000fca0000000000 */
[----:B------:R-:W-:Y:S02]  /*de90*/  @!P1 PRMT R3, RZ, 0x654, R3 ;  /* 0x00000654ff039816 */ /* 0x000fe40000000003 */
[----:B------:R-:W-:Y:S01]  /*dea0*/  MOV R5, R162 ;  /* 0x000000a200057202 */ /* 0x000fe20000000f00 */
[----:B------:R-:W-:Y:S02]  /*deb0*/  WARPGROUP.DEPBAR.LE gsb0, 0x0 ;  /* 0x00008000000079c5 */ /* 0x000fe40000010000 */
[----:B-1----:R-:W-:Y:S02]  /*dec0*/  F2FP.F16.F32.PACK_AB R152, R168, R165 ;  /* 0x000000a5a898723e */ /* 0x002fe400000000ff */
[----:B---3--:R-:W-:Y:S02]  /*ded0*/  F2FP.F16.F32.PACK_AB R153, R167, R166 ;  /* 0x000000a6a799723e */ /* 0x008fe400000000ff */
[----:B------:R-:W-:Y:S02]  /*dee0*/  F2FP.F16.F32.PACK_AB R154, R12, R169 ;  /* 0x000000a90c9a723e */ /* 0x000fe400000000ff */
[----:B----4-:R-:W-:-:S04]  /*def0*/  F2FP.F16.F32.PACK_AB R155, R6, R170 ;  /* 0x000000aa069b723e */ /* 0x010fc800000000ff */
[----:B------:R-:W-:-:S06]  /*df00*/  WARPGROUP.ARRIVE ;  /* 0x00000000000079c5 */ /* 0x000fcc0000000000 */
[----:B------:R-:W-:Y:S01]  /*df10*/  HGMMA.64x256x16.F32 R24, R152, gdesc[UR4].tnspB, R24, gsb0 ;  /* 0x43e0000498187df0 */ /* 0x000fe20008000818 */
        /* <DEDUP_REMOVED lines=8> */
[----:B------:R-:W-:Y:S01]  /*dfa0*/  IMAD.MOV.U32 R6, RZ, RZ, R8 ;  /* 0x000000ffff067224 */ /* 0x000fe200078e0008 */
[----:B------:R-:W-:Y:S02]  /*dfb0*/  WARPGROUP.DEPBAR.LE gsb0, 0x0 ;  /* 0x00008000000079c5 */ /* 0x000fe40000010000 */
[----:B------:R1:W-:Y:S01]  /*dfc0*/  @!P1 SYNCS.ARRIVE.TRANS64.RED.A1T0 RZ, [R3+URZ], RZ ;  /* 0x000000ff03ff99a7 */ /* 0x0003e2000810043f */
[----:B------:R-:W-:Y:S05]  /*dfd0*/  @P2 BRA `(.L_x_1073) ;  /* 0xffffffd000642947 */ /* 0x000fea000383ffff */
.L_x_1063:
[----:B------:R-:W-:Y:S05]  /*dfe0*/  WARPSYNC.ALL ;  /* 0x0000000000007948 */ /* 0x000fea0003800000 */
[----:B0-----:R-:W0:Y:S01]  /*dff0*/  SHFL.BFLY PT, R0, R7, 0x2, 0x1f ;  /* 0x0c401f0007007f89 */ /* 0x001e2200000e0000 */
[----:B------:R-:W-:Y:S01]  /*e000*/  VIADD R22, R22, 0x1 ;  /* 0x0000000116167836 */ /* 0x000fe20000000000 */
[----:B------:R2:W-:Y:S08]  /*e010*/  BAR.ARV R9, 0x100 ;  /* 0x000400090000751d */ /* 0x0005f00000002000 */
[----:B------:R-:W-:Y:S06]  /*e020*/  BAR.ARV 0x8, 0x120 ;  /* 0x0204800000007b1d */ /* 0x000fec0000002000 */
[----:B------:R-:W-:Y:S01]  /*e030*/  ISETP.NE.AND P0, PT, R22, 0x2, PT ;  /* 0x000000021600780c */ /* 0x000fe20003f05270 */
[----:B------:R-:W-:Y:S01]  /*e040*/  VIADD R235, R235, 0x1 ;  /* 0x00000001ebeb7836 */ /* 0x000fe20000000000 */
[----:B------:R-:W3:Y:S01]  /*e050*/  SHFL.BFLY PT, R5, R4, 0x2, 0x1f ;  /* 0x0c401f0004057f89 */ /* 0x000ee200000e0000 */
[----:B------:R-:W-:-:S02]  /*e060*/  PLOP3.LUT P1, PT, PT, PT, PT, 0x8, 0x0 ;  /* 0x000000000000781c */ /* 0x000fc40003f2e170 */
[----:B------:R-:W-:Y:S01]  /*e070*/  SEL R11, RZ, 0x1, P0 ;  /* 0x00000001ff0b7807 */ /* 0x000fe20000000000 */
[----:B0-----:R-:W-:Y:S01]  /*e080*/  FADD.FTZ R0, R0, R7 ;  /* 0x0000000700007221 */ /* 0x001fe20000010000 */
[----:B------:R-:W-:Y:S02]  /*e090*/  SEL R22, R22, RZ, P0 ;  /* 0x000000ff16167207 */ /* 0x000fe40000000000 */
[----:B------:R-:W-:Y:S02]  /*e0a0*/  LOP3.LUT R200, R200, R11, RZ, 0x3c, !PT ;  /* 0x0000000bc8c87212 */ /* 0x000fe400078e3cff */
[----:B-1----:R-:W0:Y:S01]  /*e0b0*/  SHFL.BFLY PT, R3, R0, 0x1, 0x1f ;  /* 0x0c201f0000037f89 */ /* 0x002e2200000e0000 */
[----:B---3--:R-:W-:Y:S01]  /*e0c0*/  FADD.FTZ R5, R5, R4 ;  /* 0x0000000405057221 */ /* 0x008fe20000010000 */
[----:B------:R-:W-:-:S04]  /*e0d0*/  IMAD.MOV.U32 R4, RZ, RZ, RZ ;  /* 0x000000ffff047224 */ /* 0x000fc800078e00ff */
[----:B------:R-:W1:Y:S01]  /*e0e0*/  SHFL.BFLY PT, R10, R5, 0x1, 0x1f ;  /* 0x0c201f00050a7f89 */ /* 0x000e6200000e0000 */
[----:B0-----:R-:W-:Y:S01]  /*e0f0*/  FADD.FTZ R6, R0, R3 ;  /* 0x0000000300067221 */ /* 0x001fe20000010000 */
[----:B------:R-:W-:-:S04]  /*e100*/  IMAD.MOV.U32 R3, RZ, RZ, RZ ;  /* 0x000000ffff037224 */ /* 0x000fc800078e00ff */
[----:B------:R-:W-:-:S13]  /*e110*/  FSETP.NE.FTZ.AND P2, PT, R6, RZ, PT ;  /* 0x000000ff0600720b */ /* 0x000fda0003f55000 */
[----:B------:R-:W0:Y:S01]  /*e120*/  @P2 MUFU.RCP R4, R6 ;  /* 0x0000000600042308 */ /* 0x000e220000001000 */
[----:B-1----:R-:W-:Y:S01]  /*e130*/  FADD.FTZ R7, R5, R10 ;  /* 0x0000000a05077221 */ /* 0x002fe20000010000 */
[----:B------:R-:W-:-:S04]  /*e140*/  MOV R5, 0xff800000 ;  /* 0xff80000000057802 */ /* 0x000fc80000000f00 */
[----:B------:R-:W-:Y:S01]  /*e150*/  FSETP.NE.FTZ.AND P3, PT, R7, RZ, PT ;  /* 0x000000ff0700720b */ /* 0x000fe20003f75000 */
[-C--:B0-----:R-:W-:Y:S01]  /*e160*/  FMUL.FTZ R10, R28, R4.reuse ;  /* 0x000000041c0a7220 */ /* 0x081fe20000410000 */
[-C--:B------:R-:W-:Y:S01]  /*e170*/  FMUL.FTZ R12, R32, R4.reuse ;  /* 0x00000004200c7220 */ /* 0x080fe20000410000 */
[----:B------:R-:W0:Y:S01]  /*e180*/  @P2 MUFU.LG2 R28, R6 ;  /* 0x00000006001c2308 */ /* 0x000e220000000c00 */
[-C--:B------:R-:W-:Y:S01]  /*e190*/  FMUL.FTZ R0, R33, R4.reuse ;  /* 0x0000000421007220 */ /* 0x080fe20000410000 */
[----:B------:R-:W-:Y:S02]  /*e1a0*/  IMAD.U32 R33, RZ, RZ, UR39 ;  /* 0x00000027ff217e24 */ /* 0x000fe4000f8e00ff */
[-C--:B------:R-:W-:Y:S01]  /*e1b0*/  FMUL.FTZ R161, R48, R4.reuse ;  /* 0x0000000430a17220 */ /* 0x080fe20000410000 */
[----:B------:R-:W-:Y:S02]  /*e1c0*/  IMAD.U32 R32, RZ, RZ, UR39 ;  /* 0x00000027ff207e24 */ /* 0x000fe4000f8e00ff */
[-C--:B------:R-:W-:Y:S01]  /*e1d0*/  FMUL.FTZ R166, R64, R4.reuse ;  /* 0x0000000440a67220 */ /* 0x080fe20000410000 */
[----:B------:R-:W-:Y:S01]  /*e1e0*/  @P2 FMUL.FTZ R33, R33, 0.69314718246459960938 ;  /* 0x3f31721821212820 */ /* 0x000fe20000410000 */
[-C--:B------:R-:W-:Y:S01]  /*e1f0*/  FMUL.FTZ R171, R84, R4.reuse ;  /* 0x0000000454ab7220 */ /* 0x080fe20000410000 */
[----:B------:R-:W1:Y:S01]  /*e200*/  @P3 MUFU.RCP R3, R7 ;  /* 0x0000000700033308 */ /* 0x000e620000001000 */
[----:B------:R-:W-:Y:S01]  /*e210*/  @P3 FMUL.FTZ R32, R32, 0.69314718246459960938 ;  /* 0x3f31721820203820 */ /* 0x000fe20000410000 */
[-C--:B------:R-:W-:Y:S01]  /*e220*/  FMUL.FTZ R24, R24, R4.reuse ;  /* 0x0000000418187220 */ /* 0x080fe20000410000 */
[-C--:B------:R-:W-:Y:S01]  /*e230*/  FMUL.FTZ R25, R25, R4.reuse ;  /* 0x0000000419197220 */ /* 0x080fe20000410000 */
[-C--:B------:R-:W-:Y:S01]  /*e240*/  FMUL.FTZ R29, R29, R4.reuse ;  /* 0x000000041d1d7220 */ /* 0x080fe20000410000 */
[-C--:B------:R-:W-:Y:S01]  /*e250*/  FMUL.FTZ R36, R36, R4.reuse ;  /* 0x0000000424247220 */ /* 0x080fe20000410000 */
[-C--:B------:R-:W-:Y:S01]  /*e260*/  FMUL.FTZ R37, R37, R4.reuse ;  /* 0x0000000425257220 */ /* 0x080fe20000410000 */
[-C--:B------:R-:W-:Y:S01]  /*e270*/  FMUL.FTZ R14, R40, R4.reuse ;  /* 0x00000004280e7220 */ /* 0x080fe20000410000 */
[----:B------:R1:W3:Y:S01]  /*e280*/  @P3 MUFU.LG2 R18, R7 ;  /* 0x0000000700123308 */ /* 0x0002e20000000c00 */
[----:B0-----:R-:W-:Y:S01]  /*e290*/  @P2 FMUL.FTZ R28, R28, 0.69314718246459960938 ;  /* 0x3f3172181c1c2820 */ /* 0x001fe20000410000 */
[-C--:B------:R-:W-:Y:S01]  /*e2a0*/  FMUL.FTZ R41, R41, R4.reuse ;  /* 0x0000000429297220 */ /* 0x080fe20000410000 */
[-C--:B------:R-:W-:Y:S01]  /*e2b0*/  FMUL.FTZ R160, R44, R4.reuse ;  /* 0x000000042ca07220 */ /* 0x080fe20000410000 */
[-C--:B------:R-:W-:Y:S01]  /*e2c0*/  FMUL.FTZ R45, R45, R4.reuse ;  /* 0x000000042d2d7220 */ /* 0x080fe20000410000 */
[-C--:B------:R-:W-:Y:S01]  /*e2d0*/  FMUL.FTZ R49, R49, R4.reuse ;  /* 0x0000000431317220 */ /* 0x080fe20000410000 */
[-C--:B------:R-:W-:Y:S01]  /*e2e0*/  FMUL.FTZ R163, R52, R4.reuse ;  /* 0x0000000434a37220 */ /* 0x080fe20000410000 */
[-C--:B------:R-:W-:Y:S01]  /*e2f0*/  FMUL.FTZ R53, R53, R4.reuse ;  /* 0x0000000435357220 */ /* 0x080fe20000410000 */
[-C--:B------:R-:W-:Y:S01]  /*e300*/  FMUL.FTZ R164, R56, R4.reuse ;  /* 0x0000000438a47220 */ /* 0x080fe20000410000 */
[-C--:B-1----:R-:W-:Y:S01]  /*e310*/  FMUL.FTZ R7, R35, R3.reuse ;  /* 0x0000000323077220 */ /* 0x082fe20000410000 */
[-C--:B------:R-:W-:Y:S01]  /*e320*/  FMUL.FTZ R57, R57, R4.reuse ;  /* 0x0000000439397220 */ /* 0x080fe20000410000 */
[-C--:B------:R-:W-:Y:S01]  /*e330*/  FMUL.FTZ R165, R60, R4.reuse ;  /* 0x000000043ca57220 */ /* 0x080fe20000410000 */
[-C--:B------:R-:W-:Y:S01]  /*e340*/  FMUL.FTZ R61, R61, R4.reuse ;  /* 0x000000043d3d7220 */ /* 0x080fe20000410000 */
[-C--:B------:R-:W-:Y:S01]  /*e350*/  FMUL.FTZ R65, R65, R4.reuse ;  /* 0x0000000441417220 */ /* 0x080fe20000410000 */
[-C--:B------:R-:W-:Y:S01]  /*e360*/  FMUL.FTZ R167, R68, R4.reuse ;  /* 0x0000000444a77220 */ /* 0x080fe20000410000 */
[-C--:B------:R-:W-:Y:S01]  /*e370*/  FMUL.FTZ R69, R69, R4.reuse ;  /* 0x0000000445457220 */ /* 0x080fe20000410000 */
[-C--:B------:R-:W-:Y:S01]  /*e380*/  FMUL.FTZ R168, R72, R4.reuse ;  /* 0x0000000448a87220 */ /* 0x080fe20000410000 */
[----:B---3--:R-:W-:Y:S01]  /*e390*/  @P3 FMUL.FTZ R35, R18, 0.69314718246459960938 ;  /* 0x3f31721812233820 */ /* 0x008fe20000410000 */
        /* <DEDUP_REMOVED lines=39> */
[----:B------:R-:W-:Y:S01]  /*e610*/  FMUL.FTZ R15, R47, R3 ;  /* 0x000000032f0f7220 */ /* 0x000fe20000410000 */
[----:B------:R-:W-:-:S02]  /*e620*/  IMAD.MOV.U32 R4, RZ, RZ, -0x800000 ;  /* 0xff800000ff047424 */ /* 0x000fc400078e00ff */
[-C--:B--2---:R-:W-:Y:S01]  /*e630*/  FMUL.FTZ R9, R26, R3.reuse ;  /* 0x000000031a097220 */ /* 0x084fe20000410000 */
        /* <DEDUP_REMOVED lines=62> */
.L_x_1016:
        /* <DEDUP_REMOVED lines=10> */
[----:B------:R-:W2:Y:S01]  /*eac0*/  LDL R8, [R1+0x94] ;  /* 0x0000940001087983 */ /* 0x000ea20000100800 */
[----:B------:R-:W-:Y:S05]  /*ead0*/  WARPSYNC.ALL ;  /* 0x0000000000007948 */ /* 0x000fea0003800000 */
[----:B------:R-:W3:Y:S01]  /*eae0*/  S2R R93, SR_SWINHI ;  /* 0x00000000005d7919 */ /* 0x000ee20000002f00 */
[----:B------:R-:W-:Y:S01]  /*eaf0*/  F2FP.F16.F32.PACK_AB R9, R27, R9 ;  /* 0x000000091b09723e */ /* 0x000fe200000000ff */
[----:B------:R-:W-:Y:S01]  /*eb00*/  ULDC.64 UR4, c[0x0][0xcd8] ;  /* 0x0003360000047ab9 */ /* 0x000fe20000000a00 */
[----:B------:R-:W-:Y:S02]  /*eb10*/  F2FP.F16.F32.PACK_AB R10, R29, R10 ;  /* 0x0000000a1d0a723e */ /* 0x000fe400000000ff */
        /* <DEDUP_REMOVED lines=14> */
[----:B------:R-:W-:Y:S02]  /*ec00*/  MOV R88, R18 ;  /* 0x0000001200587202 */ /* 0x000fe40000000f00 */
[----:B---3--:R-:W-:Y:S02]  /*ec10*/  MOV R89, R93 ;  /* 0x0000005d00597202 */ /* 0x008fe40000000f00 */
[----:B------:R-:W-:Y:S01]  /*ec20*/  F2FP.F16.F32.PACK_AB R147, R3, R150 ;  /* 0x000000960393723e */ /* 0x000fe200000000ff */
[----:B------:R-:W-:Y:S01]  /*ec30*/  IMAD R3, R226, 0x40, R201 ;  /* 0x00000040e2037824 */ /* 0x000fe200078e02c9 */
[----:B------:R-:W-:Y:S01]  /*ec40*/  BAR.SYNC.DEFER_BLOCKING 0x1, 0x100 ;  /* 0x0044000000007b1d */ /* 0x000fe20000010000 */
[----:B--2---:R-:W-:-:S03]  /*ec50*/  IMAD.WIDE R128, R8, 0x2, R88 ;  /* 0x0000000208807825 */ /* 0x004fc600078e0258 */
[C---:B------:R-:W-:Y:S02]  /*ec60*/  IADD3 R8, P1, R128.reuse, 0x20, RZ ;  /* 0x0000002080087810 */ /* 0x040fe40007f3e0ff */
[----:B------:R-:W-:Y:S02]  /*ec70*/  IADD3 R92, P0, R128, 0x4040, RZ ;  /* 0x00004040805c7810 */ /* 0x000fe40007f1e0ff */
[----:B------:R-:W-:Y:S02]  /*ec80*/  LOP3.LUT R100, R8, 0x380, RZ, 0xc0, !PT ;  /* 0x0000038008647812 */ /* 0x000fe400078ec0ff */
[----:B------:R-:W-:Y:S02]  /*ec90*/  IADD3 R26, P2, R128, 0x40, RZ ;  /* 0x00000040801a7810 */ /* 0x000fe40007f5e0ff */
[----:B------:R-:W-:Y:S02]  /*eca0*/  SHF.R.U64 R100, R100, 0x3, RZ ;  /* 0x0000000364647819 */ /* 0x000fe400000012ff */
[C---:B-----5:R-:W-:Y:S01]  /*ecb0*/  IADD3 R28, P3, R128.reuse, 0x60, RZ ;  /* 0x00000060801c7810 */ /* 0x060fe20007f7e0ff */
[----:B------:R-:W-:Y:S01]  /*ecc0*/  IMAD.X R105, RZ, RZ, R129, P2 ;  /* 0x000000ffff697224 */ /* 0x000fe200010e0681 */
[----:B------:R-:W-:-:S02]  /*ecd0*/  IADD3 R30, P4, R128, 0x4000, RZ ;  /* 0x00004000801e7810 */ /* 0x000fc40007f9e0ff */
[----:B------:R-:W-:Y:S01]  /*ece0*/  LOP3.LUT R100, R100, R8, RZ, 0x3c, !PT ;  /* 0x0000000864647212 */ /* 0x000fe200078e3cff */
[--C-:B------:R-:W-:Y:S01]  /*ecf0*/  IMAD.X R107, RZ, RZ, R129.reuse, P3 ;  /* 0x000000ffff6b7224 */ /* 0x100fe200018e0681 */
[----:B------:R-:W-:Y:S01]  /*ed00*/  LOP3.LUT R8, R92, 0x380, RZ, 0xc0, !PT ;  /* 0x000003805c087812 */ /* 0x000fe200078ec0ff */
[----:B------:R-:W-:Y:S01]  /*ed10*/  IMAD.X R109, RZ, RZ, R129, P4 ;  /* 0x000000ffff6d7224 */ /* 0x000fe200020e0681 */
[----:B------:R-:W-:Y:S02]  /*ed20*/  LOP3.LUT R104, R26, 0x380, RZ, 0xc0, !PT ;  /* 0x000003801a687812 */ /* 0x000fe400078ec0ff */
[----:B------:R-:W-:Y:S02]  /*ed30*/  LOP3.LUT R106, R28, 0x380, RZ, 0xc0, !PT ;  /* 0x000003801c6a7812 */ /* 0x000fe400078ec0ff */
[----:B------:R-:W-:Y:S02]  /*ed40*/  SHF.R.U64 R8, R8, 0x3, RZ ;  /* 0x0000000308087819 */ /* 0x000fe400000012ff */
[----:B------:R-:W-:-:S02]  /*ed50*/  IADD3.X R101, RZ, R129, RZ, P1, !PT ;  /* 0x00000081ff657210 */ /* 0x000fc40000ffe4ff */
[----:B------:R-:W-:Y:S02]  /*ed60*/  IADD3 R120, P4, R128, 0x8040, RZ ;  /* 0x0000804080787810 */ /* 0x000fe40007f9e0ff */
[----:B------:R-:W-:Y:S02]  /*ed70*/  SHF.R.U64 R104, R104, 0x3, RZ ;  /* 0x0000000368687819 */ /* 0x000fe400000012ff */
[----:B------:R-:W-:Y:S01]  /*ed80*/  IADD3 R96, P1, R128, 0x4060, RZ ;  /* 0x0000406080607810 */ /* 0x000fe20007f3e0ff */
[--C-:B------:R-:W-:Y:S01]  /*ed90*/  IMAD.X R121, RZ, RZ, R129.reuse, P4 ;  /* 0x000000ffff797224 */ /* 0x100fe200020e0681 */
[----:B------:R-:W-:Y:S02]  /*eda0*/  SHF.R.U64 R106, R106, 0x3, RZ ;  /* 0x000000036a6a7819 */ /* 0x000fe400000012ff */
[----:B------:R-:W-:Y:S01]  /*edb0*/  IADD3 R99, P2, R128, 0x8000, RZ ;  /* 0x0000800080637810 */ /* 0x000fe20007f5e0ff */
[----:B------:R-:W-:Y:S01]  /*edc0*/  IMAD.X R115, RZ, RZ, R129, P1 ;  /* 0x000000ffff737224 */ /* 0x000fe200008e0681 */
[----:B------:R-:W-:-:S02]  /*edd0*/  LOP3.LUT R112, R8, R92, RZ, 0x3c, !PT ;  /* 0x0000005c08707212 */ /* 0x000fc400078e3cff */
[----:B-1----:R-:W-:Y:S01]  /*ede0*/  IADD3 R32, P5, R128, 0x4020, RZ ;  /* 0x0000402080207810 */ /* 0x002fe20007fbe0ff */
[--C-:B------:R-:W-:Y:S01]  /*edf0*/  IMAD.X R117, RZ, RZ, R129.reuse, P2 ;  /* 0x000000ffff757224 */ /* 0x100fe200010e0681 */
[----:B------:R-:W-:Y:S02]  /*ee00*/  LOP3.LUT R104, R104, R26, RZ, 0x3c, !PT ;  /* 0x0000001a68687212 */ /* 0x000fe400078e3cff */
[----:B------:R-:W-:Y:S01]  /*ee10*/  LOP3.LUT R8, R120, 0x380, RZ, 0xc0, !PT ;  /* 0x0000038078087812 */ /* 0x000fe200078ec0ff */
[----:B------:R-:W-:Y:S01]  /*ee20*/  IMAD.X R111, RZ, RZ, R129, P5 ;  /* 0x000000ffff6f7224 */ /* 0x000fe200028e0681 */
[----:B------:R-:W-:Y:S02]  /*ee30*/  LOP3.LUT R106, R106, R28, RZ, 0x3c, !PT ;  /* 0x0000001c6a6a7212 */ /* 0x000fe400078e3cff */
[----:B------:R-:W-:Y:S02]  /*ee40*/  LOP3.LUT R26, R96, 0x380, RZ, 0xc0, !PT ;  /* 0x00000380601a7812 */ /* 0x000fe400078ec0ff */
[----:B------:R-:W-:-:S02]  /*ee50*/  LOP3.LUT R28, R30, 0x380, RZ, 0xc0, !PT ;  /* 0x000003801e1c7812 */ /* 0x000fc400078ec0ff */
[----:B------:R-:W-:Y:S02]  /*ee60*/  SHF.R.U64 R8, R8, 0x3, RZ ;  /* 0x0000000308087819 */ /* 0x000fe400000012ff */
[----:B------:R-:W-:Y:S02]  /*ee70*/  IADD3 R151, P2, R128, 0xc040, RZ ;  /* 0x0000c04080977810 */ /* 0x000fe40007f5e0ff */
[----:B------:R-:W-:Y:S02]  /*ee80*/  SHF.R.U64 R26, R26, 0x3, RZ ;  /* 0x000000031a1a7819 */ /* 0x000fe400000012ff */
[C---:B------:R-:W-:Y:S01]  /*ee90*/  LOP3.LUT R97, R128.reuse, 0x380, RZ, 0xc0, !PT ;  /* 0x0000038080617812 */ /* 0x040fe200078ec0ff */
[----:B------:R-:W-:Y:S01]  /*eea0*/  IMAD.X R93, RZ, RZ, R129, P2 ;  /* 0x000000ffff5d7224 */ /* 0x000fe200010e0681 */
[----:B------:R-:W-:Y:S02]  /*eeb0*/  IADD3 R122, P5, R128, 0x8060, RZ ;  /* 0x00008060807a7810 */ /* 0x000fe40007fbe0ff */
[----:B------:R-:W-:-:S02]  /*eec0*/  SHF.R.U64 R28, R28, 0x3, RZ ;  /* 0x000000031c1c7819 */ /* 0x000fc400000012ff */
[----:B------:R-:W-:Y:S02]  /*eed0*/  IADD3 R118, P3, R128, 0x8020, RZ ;  /* 0x0000802080767810 */ /* 0x000fe40007f7e0ff */
[----:B------:R-:W-:Y:S02]  /*eee0*/  LOP3.LUT R120, R8, R120, RZ, 0x3c, !PT ;  /* 0x0000007808787212 */ /* 0x000fe400078e3cff */
[----:B------:R-:W-:Y:S01]  /*eef0*/  LOP3.LUT R114, R26, R96, RZ, 0x3c, !PT ;  /* 0x000000601a727212 */ /* 0x000fe200078e3cff */
[----:B------:R-:W-:Y:S01]  /*ef00*/  IMAD.X R119, RZ, RZ, R129, P3 ;  /* 0x000000ffff777224 */ /* 0x000fe200018e0681 */
[----:B------:R-:W-:Y:S02]  /*ef10*/  LOP3.LUT R8, R151, 0x380, RZ, 0xc0, !PT ;  /* 0x0000038097087812 */ /* 0x000fe400078ec0ff */
[----:B------:R-:W-:Y:S02]  /*ef20*/  SHF.R.U64 R97, R97, 0x3, RZ ;  /* 0x0000000361617819 */ /* 0x000fe400000012ff */
[----:B------:R-:W-:-:S02]  /*ef30*/  LOP3.LUT R108, R28, R30, RZ, 0x3c, !PT ;  /* 0x0000001e1c6c7212 */ /* 0x000fc400078e3cff */
[----:B------:R-:W-:Y:S02]  /*ef40*/  LOP3.LUT R26, R122, 0x380, RZ, 0xc0, !PT ;  /* 0x000003807a1a7812 */ /* 0x000fe400078ec0ff */
[----:B------:R-:W-:Y:S02]  /*ef50*/  LOP3.LUT R28, R99, 0x380, RZ, 0xc0, !PT ;  /* 0x00000380631c7812 */ /* 0x000fe400078ec0ff */
[----:B------:R-:W-:Y:S02]  /*ef60*/  LOP3.LUT R30, R118, 0x380, RZ, 0xc0, !PT ;  /* 0x00000380761e7812 */ /* 0x000fe400078ec0ff */
[----:B------:R-:W-:Y:S02]  /*ef70*/  IADD3.X R113, RZ, R129, RZ, P0, !PT ;  /* 0x00000081ff717210 */ /* 0x000fe400007fe4ff */
[C---:B------:R-:W-:Y:S02]  /*ef80*/  IADD3 R124, P0, R128.reuse, 0xc000, RZ ;  /* 0x0000c000807c7810 */ /* 0x040fe40007f1e0ff */
[----:B------:R-:W-:-:S02]  /*ef90*/  IADD3 R126, P1, R128, 0xc020, RZ ;  /* 0x0000c020807e7810 */ /* 0x000fc40007f3e0ff */
[----:B------:R-:W-:Y:S01]  /*efa0*/  IADD3 R162, P3, R128, 0xc060, RZ ;  /* 0x0000c06080a27810 */ /* 0x000fe20007f7e0ff */
[--C-:B------:R-:W-:Y:S01]  /*efb0*/  IMAD.X R125, RZ, RZ, R129.reuse, P0 ;  /* 0x000000ffff7d7224 */ /* 0x100fe200000e0681 */
[----:B------:R-:W-:Y:S01]  /*efc0*/  SHF.R.U64 R8, R8, 0x3, RZ ;  /* 0x0000000308087819 */ /* 0x000fe200000012ff */
[--C-:B------:R-:W-:Y:S01]  /*efd0*/  IMAD.X R127, RZ, RZ, R129.reuse, P1 ;  /* 0x000000ffff7f7224 */ /* 0x100fe200008e0681 */
[----:B------:R-:W-:Y:S01]  /*efe0*/  LOP3.LUT R128, R97, R128, RZ, 0x3c, !PT ;  /* 0x0000008061807212 */ /* 0x000fe200078e3cff */
[----:B------:R-:W-:Y:S01]  /*eff0*/  IMAD.X R97, RZ, RZ, R129, P3 ;  /* 0x000000ffff617224 */ /* 0x000fe200018e0681 */
[----:B------:R-:W-:Y:S02]  /*f000*/  SHF.R.U64 R26, R26, 0x3, RZ ;  /* 0x000000031a1a7819 */ /* 0x000fe400000012ff */
[----:B------:R-:W-:Y:S02]  /*f010*/  SHF.R.U64 R28, R28, 0x3, RZ ;  /* 0x000000031c1c7819 */ /* 0x000fe400000012ff */
[----:B------:R-:W-:-:S02]  /*f020*/  SHF.R.U64 R30, R30, 0x3, RZ ;  /* 0x000000031e1e7819 */ /* 0x000fc400000012ff */
[----:B------:R-:W-:Y:S02]  /*f030*/  LOP3.LUT R92, R8, R151, RZ, 0x3c, !PT ;  /* 0x00000097085c7212 */ /* 0x000fe400078e3cff */
[----:B------:R-:W-:Y:S02]  /*f040*/  LOP3.LUT R110, R32, 0x380, RZ, 0xc0, !PT ;  /* 0x00000380206e7812 */ /* 0x000fe400078ec0ff */
[----:B------:R-:W-:Y:S02]  /*f050*/  LOP3.LUT R122, R26, R122, RZ, 0x3c, !PT ;  /* 0x0000007a1a7a7212 */ /* 0x000fe400078e3cff */
[----:B------:R-:W-:Y:S02]  /*f060*/  MOV R128, R128 ;  /* 0x0000008000807202 */ /* 0x000fe40000000f00 */
[----:B------:R-:W-:Y:S02]  /*f070*/  F2FP.F16.F32.PACK_AB R8, R25, R24 ;  /* 0x000000181908723e */ /* 0x000fe400000000ff */
[----:B------:R-:W-:-:S02]  /*f080*/  LOP3.LUT R116, R28, R99, RZ, 0x3c, !PT ;  /* 0x000000631c747212 */ /* 0x000fc400078e3cff */
[----:B------:R-:W-:Y:S01]  /*f090*/  LOP3.LUT R118, R30, R118, RZ, 0x3c, !PT ;  /* 0x000000761e767212 */ /* 0x000fe200078e3cff */
[----:B------:R1:W-:Y:S01]  /*f0a0*/  STSM.16.M88.4 [R128], R8 ;  /* 0x0000000880007844 */ /* 0x0003e20000000200 */
[----:B------:R-:W-:Y:S02]  /*f0b0*/  LOP3.LUT R26, R162, 0x380, RZ, 0xc0, !PT ;  /* 0x00000380a21a7812 */ /* 0x000fe400078ec0ff */
[----:B------:R-:W-:Y:S02]  /*f0c0*/  LOP3.LUT R28, R124, 0x380, RZ, 0xc0, !PT ;  /* 0x000003807c1c7812 */ /* 0x000fe400078ec0ff */
[----:B------:R-:W-:Y:S02]  /*f0d0*/  LOP3.LUT R30, R126, 0x380, RZ, 0xc0, !PT ;  /* 0x000003807e1e7812 */ /* 0x000fe400078ec0ff */
[----:B------:R-:W-:Y:S02]  /*f0e0*/  SHF.R.U64 R110, R110, 0x3, RZ ;  /* 0x000000036e6e7819 */ /* 0x000fe400000012ff */
[----:B------:R-:W-:-:S02]  /*f0f0*/  SHF.R.U64 R26, R26, 0x3, RZ ;  /* 0x000000031a1a7819 */ /* 0x000fc400000012ff */
[----:B------:R-:W-:Y:S02]  /*f100*/  SHF.R.U64 R28, R28, 0x3, RZ ;  /* 0x000000031c1c7819 */ /* 0x000fe400000012ff */
[----:B------:R-:W-:Y:S02]  /*f110*/  SHF.R.U64 R30, R30, 0x3, RZ ;  /* 0x000000031e1e7819 */ /* 0x000fe400000012ff */
[----:B------:R-:W-:Y:S02]  /*f120*/  MOV R100, R100 ;  /* 0x0000006400647202 */ /* 0x000fe40000000f00 */
[----:B-1----:R-:W-:Y:S02]  /*f130*/  F2FP.F16.F32.PACK_AB R8, R0, R12 ;  /* 0x0000000c0008723e */ /* 0x002fe400000000ff */
[----:B------:R-:W-:Y:S02]  /*f140*/  F2FP.F16.F32.PACK_AB R9, R7, R6 ;  /* 0x000000060709723e */ /* 0x000fe400000000ff */
[----:B------:R-:W-:-:S02]  /*f150*/  F2FP.F16.F32.PACK_AB R10, R37, R36 ;  /* 0x00000024250a723e */ /* 0x000fc400000000ff */
[----:B------:R-:W-:Y:S02]  /*f160*/  F2FP.F16.F32.PACK_AB R11, R39, R38 ;  /* 0x00000026270b723e */ /* 0x000fe400000000ff */
[----:B------:R-:W-:Y:S02]  /*f170*/  F2FP.F16.F32.PACK_AB R12, R41, R14 ;  /* 0x0000000e290c723e */ /* 0x000fe400000000ff */
[----:B------:R-:W-:Y:S01]  /*f180*/  LOP3.LUT R110, R110, R32, RZ, 0x3c, !PT ;  /* 0x000000206e6e7212 */ /* 0x000fe200078e3cff */
[----:B------:R1:W-:Y:S01]  /*f190*/  STSM.16.M88.4 [R100], R8 ;  /* 0x0000000864007844 */ /* 0x0003e20000000200 */
[----:B------:R-:W-:Y:S02]  /*f1a0*/  MOV R104, R104 ;  /* 0x0000006800687202 */ /* 0x000fe40000000f00 */
[----:B------:R-:W-:Y:S02]  /*f1b0*/  F2FP.F16.F32.PACK_AB R14, R45, R160 ;  /* 0x000000a02d0e723e */ /* 0x000fe400000000ff */
[----:B------:R-:W-:-:S02]  /*f1c0*/  LOP3.LUT R96, R26, R162, RZ, 0x3c, !PT ;  /* 0x000000a21a607212 */ /* 0x000fc400078e3cff */
[----:B------:R-:W-:Y:S01]  /*f1d0*/  LOP3.LUT R124, R28, R124, RZ, 0x3c, !PT ;  /* 0x0000007c1c7c7212 */ /* 0x000fe200078e3cff */
[----:B------:R2:W-:Y:S01]  /*f1e0*/  STSM.16.M88.4 [R104], R12 ;  /* 0x0000000c68007844 */ /* 0x0005e20000000200 */
[----:B------:R-:W-:Y:S02]  /*f1f0*/  LOP3.LUT R126, R30, R126, RZ, 0x3c, !PT ;  /* 0x0000007e1e7e7212 */ /* 0x000fe400078e3cff */
[----:B------:R-:W-:Y:S02]  /*f200*/  MOV R106, R106 ;  /* 0x0000006a006a7202 */ /* 0x000fe40000000f00 */
[----:B------:R-:W-:Y:S02]  /*f210*/  F2FP.F16.F32.PACK_AB R24, R49, R161 ;  /* 0x000000a13118723e */ /* 0x000fe400000000ff */
[----:B------:R-:W-:Y:S02]  /*f220*/  F2FP.F16.F32.PACK_AB R25, R51, R50 ;  /* 0x000000323319723e */ /* 0x000fe400000000ff */
[----:B------:R-:W-:-:S02]  /*f230*/  F2FP.F16.F32.PACK_AB R26, R53, R163 ;  /* 0x000000a3351a723e */ /* 0x000fc400000000ff */
[----:B------:R-:W-:Y:S02]  /*f240*/  MOV R108, R108 ;  /* 0x0000006c006c7202 */ /* 0x000fe40000000f00 */
[----:B------:R-:W-:Y:S01]  /*f250*/  F2FP.F16.F32.PACK_AB R28, R57, R164 ;  /* 0x000000a4391c723e */ /* 0x000fe200000000ff */
[----:B------:R-:W-:Y:S01]  /*f260*/  STSM.16.M88.4 [R106], R24 ;  /* 0x000000186a007844 */ /* 0x000fe20000000200 */
[----:B------:R-:W-:Y:S02]  /*f270*/  F2FP.F16.F32.PACK_AB R30, R61, R165 ;  /* 0x000000a53d1e723e */ /* 0x000fe400000000ff */
[----:B------:R-:W-:Y:S02]  /*f280*/  MOV R110, R110 ;  /* 0x0000006e006e7202 */ /* 0x000fe40000000f00 */
[----:B-1----:R-:W-:Y:S01]  /*f290*/  F2FP.F16.F32.PACK_AB R8, R65, R166 ;  /* 0x000000a64108723e */ /* 0x002fe200000000ff */
[----:B------:R-:W-:Y:S01]  /*f2a0*/  STSM.16.M88.4 [R108], R28 ;  /* 0x0000001c6c007844 */ /* 0x000fe20000000200 */
[----:B------:R-:W-:-:S02]  /*f2b0*/  F2FP.F16.F32.PACK_AB R9, R67, R66 ;  /* 0x000000424309723e */ /* 0x000fc400000000ff */
[----:B------:R-:W-:Y:S02]  /*f2c0*/  F2FP.F16.F32.PACK_AB R10, R69, R167 ;  /* 0x000000a7450a723e */ /* 0x000fe400000000ff */
[----:B------:R-:W-:Y:S02]  /*f2d0*/  F2FP.F16.F32.PACK_AB R11, R71, R70 ;  /* 0x00000046470b723e */ /* 0x000fe400000000ff */
[----:B------:R-:W-:Y:S02]  /*f2e0*/  MOV R112, R112 ;  /* 0x0000007000707202 */ /* 0x000fe40000000f00 */
[----:B--2---:R-:W-:Y:S01]  /*f2f0*/  F2FP.F16.F32.PACK_AB R12, R73, R168 ;  /* 0x000000a8490c723e */ /* 0x004fe200000000ff */
[----:B------:R1:W-:Y:S01]  /*f300*/  STSM.16.M88.4 [R110], R8 ;  /* 0x000000086e007844 */ /* 0x0003e20000000200 */
[----:B------:R-:W-:Y:S02]  /*f310*/  F2FP.F16.F32.PACK_AB R13, R75, R74 ;  /* 0x0000004a4b0d723e */ /* 0x000fe400000000ff */
[----:B------:R-:W-:-:S02]  /*f320*/  F2FP.F16.F32.PACK_AB R14, R77, R169 ;  /* 0x000000a94d0e723e */ /* 0x000fc400000000ff */
[----:B------:R-:W-:Y:S02]  /*f330*/  F2FP.F16.F32.PACK_AB R15, R79, R78 ;  /* 0x0000004e4f0f723e */ /* 0x000fe400000000ff */
[----:B------:R-:W-:Y:S02]  /*f340*/  MOV R114, R114 ;  /* 0x0000007200727202 */ /* 0x000fe40000000f00 */
[----:B------:R-:W-:Y:S01]  /*f350*/  F2FP.F16.F32.PACK_AB R36, R81, R170 ;  /* 0x000000aa5124723e */ /* 0x000fe200000000ff */
[----:B------:R2:W-:Y:S01]  /*f360*/  STSM.16.M88.4 [R112], R12 ;  /* 0x0000000c70007844 */ /* 0x0005e20000000200 */
[----:B------:R-:W-:Y:S02]  /*f370*/  F2FP.F16.F32.PACK_AB R37, R83, R82 ;  /* 0x000000525325723e */ /* 0x000fe400000000ff */
[----:B------:R-:W-:Y:S02]  /*f380*/  F2FP.F16.F32.PACK_AB R38, R85, R171 ;  /* 0x000000ab5526723e */ /* 0x000fe400000000ff */
[----:B------:R-:W-:-:S02]  /*f390*/  F2FP.F16.F32.PACK_AB R39, R87, R86 ;  /* 0x000000565727723e */ /* 0x000fc400000000ff */
[----:B------:R-:W-:Y:S02]  /*f3a0*/  MOV R116, R116 ;  /* 0x0000007400747202 */ /* 0x000fe40000000f00 */
[----:B------:R-:W-:Y:S01]  /*f3b0*/  F2FP.F16.F32.PACK_AB R49, R91, R90 ;  /* 0x0000005a5b31723e */ /* 0x000fe200000000ff */
[----:B------:R-:W-:Y:S01]  /*f3c0*/  STSM.16.M88.4 [R114], R36 ;  /* 0x0000002472007844 */ /* 0x000fe20000000200 */
[----:B------:R-:W-:Y:S02]  /*f3d0*/  F2FP.F16.F32.PACK_AB R50, R64, R173 ;  /* 0x000000ad4032723e */ /* 0x000fe400000000ff */
[----:B------:R-:W-:Y:S02]  /*f3e0*/  F2FP.F16.F32.PACK_AB R51, R95, R94 ;  /* 0x0000005e5f33723e */ /* 0x000fe400000000ff */
[----:B------:R-:W-:Y:S02]  /*f3f0*/  MOV R118, R118 ;  /* 0x0000007600767202 */ /* 0x000fe40000000f00 */
[----:B------:R-:W-:Y:S01]  /*f400*/  F2FP.F16.F32.PACK_AB R64, R84, R174 ;  /* 0x000000ae5440723e */ /* 0x000fe200000000ff */
[----:B------:R-:W-:Y:S01]  /*f410*/  STSM.16.M88.4 [R116], R48 ;  /* 0x0000003074007844 */ /* 0x000fe20000000200 */
[----:B------:R-:W-:-:S02]  /*f420*/  F2FP.F16.F32.PACK_AB R65, R20, R98 ;  /* 0x000000621441723e */ /* 0x000fc400000000ff */
[----:B------:R-:W-:Y:S02]  /*f430*/  F2FP.F16.F32.PACK_AB R66, R152, R175 ;  /* 0x000000af9842723e */ /* 0x000fe400000000ff */
[----:B------:R-:W-:Y:S02]  /*f440*/  F2FP.F16.F32.PACK_AB R67, R103, R102 ;  /* 0x000000666743723e */ /* 0x000fe400000000ff */
[----:B------:R-:W-:Y:S02]  /*f450*/  MOV R120, R120 ;  /* 0x0000007800787202 */ /* 0x000fe40000000f00 */
[----:B-1----:R-:W-:Y:S01]  /*f460*/  F2FP.F16.F32.PACK_AB R8, R153, R176 ;  /* 0x000000b09908723e */ /* 0x002fe200000000ff */
[----:B------:R-:W-:Y:S01]  /*f470*/  STSM.16.M88.4 [R118], R64 ;  /* 0x0000004076007844 */ /* 0x000fe20000000200 */
[----:B------:R-:W-:Y:S02]  /*f480*/  F2FP.F16.F32.PACK_AB R9, R40, R21 ;  /* 0x000000152809723e */ /* 0x000fe400000000ff */
[----:B------:R-:W-:-:S02]  /*f490*/  F2FP.F16.F32.PACK_AB R10, R154, R177 ;  /* 0x000000b19a0a723e */ /* 0x000fc400000000ff */
[----:B------:R-:W-:Y:S02]  /*f4a0*/  F2FP.F16.F32.PACK_AB R11, R44, R43 ;  /* 0x0000002b2c0b723e */ /* 0x000fe400000000ff */
[----:B------:R-:W-:Y:S02]  /*f4b0*/  IADD3.X R123, RZ, R129, RZ, P5, !PT ;  /* 0x00000081ff7b7210 */ /* 0x000fe40002ffe4ff */
[----:B--2---:R-:W-:Y:S01]  /*f4c0*/  F2FP.F16.F32.PACK_AB R12, R155, R178 ;  /* 0x000000b29b0c723e */ /* 0x004fe200000000ff */
[----:B------:R1:W-:Y:S01]  /*f4d0*/  STSM.16.M88.4 [R120], R8 ;  /* 0x0000000878007844 */ /* 0x0003e20000000200 */
[----:B------:R-:W-:Y:S02]  /*f4e0*/  MOV R122, R122 ;  /* 0x0000007a007a7202 */ /* 0x000fe40000000f00 */
        /* <DEDUP_REMOVED lines=9> */
[----:B------:R-:W-:Y:S02]  /*f580*/  ISETP.NE.U32.AND P0, PT, RZ, UR4, PT ;  /* 0x00000004ff007c0c */ /* 0x000fe4000bf05070 */
[----:B-1----:R-:W-:Y:S01]  /*f590*/  IADD3 R8, P1, R231, UR4, RZ ;  /* 0x00000004e7087c10 */ /* 0x002fe2000ff3e0ff */
[----:B------:R2:W-:Y:S01]  /*f5a0*/  STSM.16.M88.4 [R124], R24 ;  /* 0x000000187c007844 */ /* 0x0005e20000000200 */
[----:B------:R-:W-:Y:S02]  /*f5b0*/  MOV R126, R126 ;  /* 0x0000007e007e7202 */ /* 0x000fe40000000f00 */
[----:B------:R-:W-:Y:S02]  /*f5c0*/  F2FP.F16.F32.PACK_AB R28, R159, R182 ;  /* 0x000000b69f1c723e */ /* 0x000fe400000000ff */
[----:B------:R-:W-:Y:S02]  /*f5d0*/  F2FP.F16.F32.PACK_AB R29, R131, R130 ;  /* 0x00000082831d723e */ /* 0x000fe400000000ff */
[----:B------:R-:W-:-:S02]  /*f5e0*/  F2FP.F16.F32.PACK_AB R30, R133, R132 ;  /* 0x00000084851e723e */ /* 0x000fc400000000ff */
[----:B------:R-:W-:Y:S02]  /*f5f0*/  F2FP.F16.F32.PACK_AB R31, R135, R134 ;  /* 0x00000086871f723e */ /* 0x000fe400000000ff */
[----:B------:R-:W-:Y:S02]  /*f600*/  MOV R92, R92 ;  /* 0x0000005c005c7202 */ /* 0x000fe40000000f00 */
[----:B------:R-:W-:Y:S01]  /*f610*/  MOV R96, R96 ;  /* 0x0000006000607202 */ /* 0x000fe20000000f00 */
[----:B------:R2:W-:Y:S01]  /*f620*/  STSM.16.M88.4 [R126], R28 ;  /* 0x0000001c7e007844 */ /* 0x0005e20000000200 */
[----:B------:R-:W-:Y:S02]  /*f630*/  ISETP.NE.AND.EX P0, PT, RZ, UR5, PT, P0 ;  /* 0x00000005ff007c0c */ /* 0x000fe4000bf05300 */
[----:B------:R-:W-:Y:S01]  /*f640*/  IADD3.X R9, R232, UR5, RZ, P1, !PT ;  /* 0x00000005e8097c10 */ /* 0x000fe20008ffe4ff */
[----:B------:R-:W-:Y:S01]  /*f650*/  ULDC.64 UR4, c[0x0][0xce0] ;  /* 0x0003380000047ab9 */ /* 0x000fe20000000a00 */
[----:B------:R2:W-:Y:S01]  /*f660*/  STSM.16.M88.4 [R92], R136 ;  /* 0x000000885c007844 */ /* 0x0005e20000000200 */
[----:B------:R-:W-:Y:S01]  /*f670*/  ISETP.NE.U32.AND P1, PT, RZ, UR4, PT ;  /* 0x00000004ff007c0c */ /* 0x000fe2000bf25070 */
[----:B------:R-:W-:Y:S01]  /*f680*/  IMAD.WIDE R88, R3, 0x2, R88 ;  /* 0x0000000203587825 */ /* 0x000fe200078e0258 */
[----:B------:R-:W-:Y:S01]  /*f690*/  MOV R20, RZ ;  /* 0x000000ff00147202 */ /* 0x000fe20000000f00 */
[----:B------:R2:W-:Y:S01]  /*f6a0*/  STSM.16.M88.4 [R96], R144 ;  /* 0x0000009060007844 */ /* 0x0005e20000000200 */
[----:B------:R-:W-:Y:S01]  /*f6b0*/  BAR.SYNC.DEFER_BLOCKING 0x1, 0x100 ;  /* 0x0044000000007b1d */ /* 0x000fe20000010000 */
[----:B------:R-:W-:-:S13]  /*f6c0*/  ISETP.NE.AND.EX P1, PT, RZ, UR5, PT, P1 ;  /* 0x00000005ff007c0c */ /* 0x000fda000bf25310 */
[----:B------:R-:W-:Y:S01]  /*f6d0*/  @P1 IADD3 R6, P2, R231, UR4, RZ ;  /* 0x00000004e7061c10 */ /* 0x000fe2000ff5e0ff */
[----:B------:R-:W-:Y:S02]  /*f6e0*/  ULDC UR4, c[0x0][0xb88] ;  /* 0x0002e20000047ab9 */ /* 0x000fe40000000800 */
[----:B------:R-:W-:Y:S01]  /*f6f0*/  IMAD.U32 R3, RZ, RZ, UR4 ;  /* 0x00000004ff037e24 */ /* 0x000fe2000f8e00ff */
[----:B------:R-:W-:Y:S01]  /*f700*/  @P1 IADD3.X R7, R232, UR5, RZ, P2, !PT ;  /* 0x00000005e8071c10 */ /* 0x000fe200097fe4ff */
[----:B------:R2:W5:Y:S01]  /*f710*/  @P0 LDG.E R20, desc[UR60][R8.64] ;  /* 0x0000003c08140981 */ /* 0x000562000c1e1900 */
[----:B------:R-:W-:-:S03]  /*f720*/  IADD3 R11, P4, R88, 0x1000, RZ ;  /* 0x00001000580b7810 */ /* 0x000fc60007f9e0ff */
[----:B------:R2:W5:Y:S01]  /*f730*/  @P1 LDG.E R3, desc[UR60][R6.64] ;  /* 0x0000003c06031981 */ /* 0x000562000c1e1900 */
[----:B------:R-:W-:Y:S09]  /*f740*/  @P1 BRA `(.L_x_1076) ;  /* 0x0000000000101947 */ /* 0x000ff20003800000 */
[----:B------:R-:W-:Y:S05]  /*f750*/  @!P0 BRA `(.L_x_1076) ;  /* 0x00000000000c8947 */ /* 0x000fea0003800000 */
[----:B------:R-:W3:Y:S04]  /*f760*/  LDG.E R0, desc[UR60][R8.64] ;  /* 0x0000003c08007981 */ /* 0x000ee8000c1e1900 */
[----:B-----5:R-:W3:Y:S02]  /*f770*/  LDG.E R3, desc[UR60][R8.64+0x4] ;  /* 0x0000043c08037981 */ /* 0x020ee4000c1e1900 */
[----:B---3--:R-:W-:-:S07]  /*f780*/  IMAD.IADD R3, R3, 0x1, -R0 ;  /* 0x0000000103037824 */ /* 0x008fce00078e0a00 */
.L_x_1076:
[----:B------:R-:W3:Y:S01]  /*f790*/  LDL.LU R0, [R1+0x84] ;  /* 0x0000840001007983 */ /* 0x000ee20000300800 */
[----:B--2---:R-:W-:Y:S01]  /*f7a0*/  LOP3.LUT R8, R11, 0x380, RZ, 0xc0, !PT ;  /* 0x000003800b087812 */ /* 0x004fe200078ec0ff */
[----:B------:R-:W-:Y:S02]  /*f7b0*/  ULDC.64 UR4, c[0x0][0xc70] ;  /* 0x00031c0000047ab9 */ /* 0x000fe40000000a00 */
[----:B------:R-:W2:Y:S01]  /*f7c0*/  LDL R14, [R1+0x90] ;  /* 0x00009000010e7983 */ /* 0x000ea20000100800 */
[----:B------:R-:W-:Y:S02]  /*f7d0*/  SHF.R.U64 R8, R8, 0x3, RZ ;  /* 0x0000000308087819 */ /* 0x000fe400000012ff */
[----:B------:R-:W-:Y:S02]  /*f7e0*/  SHF.R.S32.HI R32, RZ, 0x1f, R230 ;  /* 0x0000001fff207819 */ /* 0x000fe400000114e6 */
[----:B------:R-:W-:Y:S02]  /*f7f0*/  LOP3.LUT R8, R8, R11, RZ, 0x3c, !PT ;  /* 0x0000000b08087212 */ /* 0x000fe400078e3cff */
[----:B-----5:R-:W-:Y:S01]  /*f800*/  SHF.R.S32.HI R21, RZ, 0x1f, R20 ;  /* 0x0000001fff157819 */ /* 0x020fe20000011414 */
[----:B------:R-:W-:Y:S01]  /*f810*/  IMAD R7, R32, UR4, RZ ;  /* 0x0000000420077c24 */ /* 0x000fe2000f8e02ff */
[----:B------:R-:W-:-:S02]  /*f820*/  SEL R233, R233, RZ, !P0 ;  /* 0x000000ffe9e97207 */ /* 0x000fc40004000000 */
[----:B------:R-:W-:Y:S01]  /*f830*/  IADD3 R13, P5, R88, 0x2000, RZ ;  /* 0x00002000580d7810 */ /* 0x000fe20007fbe0ff */
[----:B------:R-:W-:Y:S01]  /*f840*/  IMAD R9, R230, UR5, R7 ;  /* 0x00000005e6097c24 */ /* 0x000fe2000f8e0207 */
[----:B------:R-:W-:Y:S01]  /*f850*/  IADD3 R37, P2, R88, 0x5000, RZ ;  /* 0x0000500058257810 */ /* 0x000fe20007f5e0ff */
[----:B------:R-:W-:Y:S01]  /*f860*/  IMAD.WIDE.U32 R6, R230, UR4, R20 ;  /* 0x00000004e6067c25 */ /* 0x000fe2000f8e0014 */
[----:B------:R-:W-:Y:S01]  /*f870*/  ULDC.64 UR4, c[0x0][0xc78] ;  /* 0x00031e0000047ab9 */ /* 0x000fe20000000a00 */
[----:B------:R-:W-:Y:S02]  /*f880*/  IADD3 R29, P1, R88, 0x4000, RZ ;  /* 0x00004000581d7810 */ /* 0x000fe40007f3e0ff */
[----:B------:R-:W-:Y:S01]  /*f890*/  IMAD.IADD R7, R7, 0x1, R9 ;  /* 0x0000000107077824 */ /* 0x000fe200078e0209 */
[----:B------:R-:W-:Y:S02]  /*f8a0*/  LOP3.LUT R12, R13, 0x380, RZ, 0xc0, !PT ;  /* 0x000003800d0c7812 */ /* 0x000fe400078ec0ff */
[----:B------:R-:W-:Y:S01]  /*f8b0*/  LOP3.LUT R36, R37, 0x380, RZ, 0xc0, !PT ;  /* 0x0000038025247812 */ /* 0x000fe200078ec0ff */
[----:B------:R-:W-:Y:S01]  /*f8c0*/  IMAD.WIDE.U32 R6, R233, UR4, R6 ;  /* 0x00000004e9067c25 */ /* 0x000fe2000f8e0006 */
[----:B------:R-:W-:-:S02]  /*f8d0*/  LOP3.LUT R28, R29, 0x380, RZ, 0xc0, !PT ;  /* 0x000003801d1c7812 */ /* 0x000fc400078ec0ff */
[----:B------:R-:W-:Y:S02]  /*f8e0*/  SHF.R.U64 R12, R12, 0x3, RZ ;  /* 0x000000030c0c7819 */ /* 0x000fe400000012ff */
[----:B------:R-:W-:Y:S02]  /*f8f0*/  SHF.R.U64 R36, R36, 0x3, RZ ;  /* 0x0000000324247819 */ /* 0x000fe400000012ff */
[----:B------:R-:W-:Y:S02]  /*f900*/  SHF.R.U64 R28, R28, 0x3, RZ ;  /* 0x000000031c1c7819 */ /* 0x000fe400000012ff */
[----:B------:R-:W-:Y:S01]  /*f910*/  LOP3.LUT R12, R12, R13, RZ, 0x3c, !PT ;  /* 0x0000000d0c0c7212 */ /* 0x000fe200078e3cff */
[----:B------:R-:W-:Y:S01]  /*f920*/  IMAD.X R13, RZ, RZ, R89, P5 ;  /* 0x000000ffff0d7224 */ /* 0x000fe200028e0659 */
[----:B------:R-:W-:Y:S02]  /*f930*/  LOP3.LUT R36, R36, R37, RZ, 0x3c, !PT ;  /* 0x0000002524247212 */ /* 0x000fe400078e3cff */
[----:B------:R-:W-:-:S02]  /*f940*/  IADD3 R49, P5, R88, 0x8000, RZ ;  /* 0x0000800058317810 */ /* 0x000fc40007fbe0ff */
[----:B------:R-:W-:Y:S02]  /*f950*/  IADD3.X R37, RZ, R89, RZ, P2, !PT ;  /* 0x00000059ff257210 */ /* 0x000fe400017fe4ff */
[----:B------:R-:W-:Y:S01]  /*f960*/  LOP3.LUT R28, R28, R29, RZ, 0x3c, !PT ;  /* 0x0000001d1c1c7212 */ /* 0x000fe200078e3cff */
[----:B------:R-:W-:Y:S01]  /*f970*/  IMAD.X R29, RZ, RZ, R89, P1 ;  /* 0x000000ffff1d7224 */ /* 0x000fe200008e0659 */
[C---:B------:R-:W-:Y:S02]  /*f980*/  IADD3 R61, P2, R88.reuse, 0xb000, RZ ;  /* 0x0000b000583d7810 */ /* 0x040fe40007f5e0ff */
[----:B------:R-:W-:Y:S02]  /*f990*/  IADD3 R57, P1, R88, 0xa000, RZ ;  /* 0x0000a00058397810 */ /* 0x000fe40007f3e0ff */
[----:B------:R-:W-:Y:S02]  /*f9a0*/  LOP3.LUT R48, R49, 0x380, RZ, 0xc0, !PT ;  /* 0x0000038031307812 */ /* 0x000fe400078ec0ff */
[----:B------:R-:W-:-:S02]  /*f9b0*/  LOP3.LUT R60, R61, 0x380, RZ, 0xc0, !PT ;  /* 0x000003803d3c7812 */ /* 0x000fc400078ec0ff */
[----:B------:R-:W-:Y:S02]  /*f9c0*/  LOP3.LUT R56, R57, 0x380, RZ, 0xc0, !PT ;  /* 0x0000038039387812 */ /* 0x000fe400078ec0ff */
[----:B------:R-:W-:Y:S02]  /*f9d0*/  SHF.R.U64 R48, R48, 0x3, RZ ;  /* 0x0000000330307819 */ /* 0x000fe400000012ff */
[----:B------:R-:W-:Y:S02]  /*f9e0*/  SHF.R.U64 R60, R60, 0x3, RZ ;  /* 0x000000033c3c7819 */ /* 0x000fe400000012ff */
[----:B------:R-:W-:Y:S02]  /*f9f0*/  SHF.R.U64 R56, R56, 0x3, RZ ;  /* 0x0000000338387819 */ /* 0x000fe400000012ff */
[----:B------:R-:W-:Y:S01]  /*fa00*/  LOP3.LUT R48, R48, R49, RZ, 0x3c, !PT ;  /* 0x0000003130307212 */ /* 0x000fe200078e3cff */
[--C-:B------:R-:W-:Y:S01]  /*fa10*/  IMAD.X R49, RZ, RZ, R89.reuse, P5 ;  /* 0x000000ffff317224 */ /* 0x100fe200028e0659 */
[----:B------:R-:W-:Y:S01]  /*fa20*/  LOP3.LUT R60, R60, R61, RZ, 0x3c, !PT ;  /* 0x0000003d3c3c7212 */ /* 0x000fe200078e3cff */
[----:B------:R-:W-:Y:S01]  /*fa30*/  IMAD.X R61, RZ, RZ, R89, P2 ;  /* 0x000000ffff3d7224 */ /* 0x000fe200010e0659 */
[----:B------:R-:W-:-:S02]  /*fa40*/  IADD3 R73, P5, R88, 0xe000, RZ ;  /* 0x0000e00058497810 */ /* 0x000fc40007fbe0ff */
[----:B------:R-:W-:Y:S01]  /*fa50*/  LOP3.LUT R56, R56, R57, RZ, 0x3c, !PT ;  /* 0x0000003938387212 */ /* 0x000fe200078e3cff */
[----:B------:R-:W-:Y:S01]  /*fa60*/  IMAD.X R57, RZ, RZ, R89, P1 ;  /* 0x000000ffff397224 */ /* 0x000fe200008e0659 */
[----:B------:R-:W-:-:S04]  /*fa70*/  LOP3.LUT R72, R73, 0x380, RZ, 0xc0, !PT ;  /* 0x0000038049487812 */ /* 0x000fc800078ec0ff */
[----:B------:R-:W-:-:S04]  /*fa80*/  SHF.R.U64 R72, R72, 0x3, RZ ;  /* 0x0000000348487819 */ /* 0x000fc800000012ff */
[----:B------:R-:W-:Y:S01]  /*fa90*/  LOP3.LUT R72, R72, R73, RZ, 0x3c, !PT ;  /* 0x0000004948487212 */ /* 0x000fe200078e3cff */
[----:B------:R-:W-:Y:S01]  /*faa0*/  IMAD.X R73, RZ, RZ, R89, P5 ;  /* 0x000000ffff497224 */ /* 0x000fe200028e0659 */
[--C-:B------:R-:W-:Y:S01]  /*fab0*/  SHF.R.S32.HI R81, RZ, 0x1f, R201.reuse ;  /* 0x0000001fff517819 */ /* 0x100fe200000114c9 */
[----:B------:R-:W-:Y:S02]  /*fac0*/  IMAD.MOV.U32 R80, RZ, RZ, R201 ;  /* 0x000000ffff507224 */ /* 0x000fe400078e00c9 */
[----:B------:R-:W-:Y:S01]  /*fad0*/  IMAD R85, R236, -0x80, R3 ;  /* 0xffffff80ec557824 */ /* 0x000fe200078e0203 */
[----:B------:R-:W-:Y:S01]  /*fae0*/  SHF.R.S32.HI R227, RZ, 0x1f, R226 ;  /* 0x0000001fffe37819 */ /* 0x000fe200000114e2 */
[----:B------:R-:W-:Y:S01]  /*faf0*/  VIADD R82, R226, 0x20 ;  /* 0x00000020e2527836 */ /* 0x000fe20000000000 */
[----:B------:R-:W-:Y:S01]  /*fb00*/  BSSY B1, `(.L_x_1077) ;  /* 0x0000084000017945 */ /* 0x000fe20003800000 */
[----:B---3--:R-:W-:Y:S02]  /*fb10*/  SEL R0, R0, RZ, !P0 ;  /* 0x000000ff00007207 */ /* 0x008fe40004000000 */
[----:B------:R-:W-:-:S02]  /*fb20*/  IADD3 R25, P0, R88, 0x3000, RZ ;  /* 0x0000300058197810 */ /* 0x000fc40007f1e0ff */
[----:B--2---:R-:W-:Y:S01]  /*fb30*/  LEA R11, R236, R14, 0x7 ;  /* 0x0000000eec0b7211 */ /* 0x004fe200078e38ff */
[----:B------:R-:W-:Y:S01]  /*fb40*/  IMAD R10, R0, UR4, RZ ;  /* 0x00000004000a7c24 */ /* 0x000fe2000f8e02ff */
[----:B------:R-:W1:Y:S01]  /*fb50*/  S2R R14, SR_TID.X ;  /* 0x00000000000e7919 */ /* 0x000e620000002100 */
[----:B------:R-:W-:Y:S02]  /*fb60*/  LOP3.LUT R24, R25, 0x380, RZ, 0xc0, !PT ;  /* 0x0000038019187812 */ /* 0x000fe400078ec0ff */
[----:B------:R-:W-:Y:S01]  /*fb70*/  IMAD R10, R233, UR5, R10 ;  /* 0x00000005e90a7c24 */ /* 0x000fe2000f8e020a */
[----:B------:R-:W-:Y:S01]  /*fb80*/  SHF.R.S32.HI R9, RZ, 0x1f, R11 ;  /* 0x0000001fff097819 */ /* 0x000fe2000001140b */
[----:B------:R-:W-:Y:S01]  /*fb90*/  ULDC.64 UR4, c[0x0][0xc40] ;  /* 0x0003100000047ab9 */ /* 0x000fe20000000a00 */
[----:B------:R-:W-:Y:S02]  /*fba0*/  IADD3 R6, P3, R11, R6, RZ ;  /* 0x000000060b067210 */ /* 0x000fe40007f7e0ff */
[----:B------:R-:W-:-:S02]  /*fbb0*/  SHF.R.U64 R24, R24, 0x3, RZ ;  /* 0x0000000318187819 */ /* 0x000fc400000012ff */
[----:B------:R-:W-:Y:S02]  /*fbc0*/  IADD3.X R9, R9, R7, R10, P3, !PT ;  /* 0x0000000709097210 */ /* 0x000fe40001ffe40a */
[----:B------:R-:W-:Y:S02]  /*fbd0*/  LEA R58, P3, R6, UR4, 0x2 ;  /* 0x00000004063a7c11 */ /* 0x000fe4000f8610ff */
[----:B------:R-:W-:Y:S01]  /*fbe0*/  LOP3.LUT R24, R24, R25, RZ, 0x3c, !PT ;  /* 0x0000001918187212 */ /* 0x000fe200078e3cff */
[----:B------:R-:W-:Y:S01]  /*fbf0*/  IMAD.X R25, RZ, RZ, R89, P0 ;  /* 0x000000ffff197224 */ /* 0x000fe200000e0659 */
[----:B------:R-:W-:Y:S01]  /*fc00*/  LEA.HI.X R59, R6, UR5, R9, 0x2, P3 ;  /* 0x00000005063b7c11 */ /* 0x000fe200098f1409 */
[----:B------:R-:W-:Y:S01]  /*fc10*/  IMAD.X R9, RZ, RZ, R89, P4 ;  /* 0x000000ffff097224 */ /* 0x000fe200020e0659 */
[C---:B------:R-:W-:Y:S01]  /*fc20*/  IADD3 R53, P0, R88.reuse, 0x9000, RZ ;  /* 0x0000900058357810 */ /* 0x040fe20007f1e0ff */
[----:B------:R-:W-:Y:S01]  /*fc30*/  VIADD R6, R11, 0x8 ;  /* 0x000000080b067836 */ /* 0x000fe20000000000 */
[C---:B------:R-:W-:Y:S01]  /*fc40*/  IADD3 R41, P3, R88.reuse, 0x6000, RZ ;  /* 0x0000600058297810 */ /* 0x040fe20007f7e0ff */
[----:B------:R-:W-:Y:S01]  /*fc50*/  ULDC.64 UR4, c[0x0][0xba0] ;  /* 0x0002e80000047ab9 */ /* 0x000fe20000000a00 */
[----:B------:R-:W-:-:S02]  /*fc60*/  IADD3 R45, P4, R88, 0x7000, RZ ;  /* 0x00007000582d7810 */ /* 0x000fc40007f9e0ff */
[----:B------:R-:W-:Y:S02]  /*fc70*/  LOP3.LUT R52, R53, 0x380, RZ, 0xc0, !PT ;  /* 0x0000038035347812 */ /* 0x000fe400078ec0ff */
[----:B------:R-:W-:Y:S02]  /*fc80*/  LOP3.LUT R40, R41, 0x380, RZ, 0xc0, !PT ;  /* 0x0000038029287812 */ /* 0x000fe400078ec0ff */
[----:B------:R-:W-:Y:S02]  /*fc90*/  LOP3.LUT R44, R45, 0x380, RZ, 0xc0, !PT ;  /* 0x000003802d2c7812 */ /* 0x000fe400078ec0ff */
[----:B------:R-:W-:Y:S01]  /*fca0*/  SHF.R.U64 R52, R52, 0x3, RZ ;  /* 0x0000000334347819 */ /* 0x000fe200000012ff */
[----:B-1----:R-:W-:Y:S01]  /*fcb0*/  VIADD R15, R14, 0xffffff80 ;  /* 0xffffff800e0f7836 */ /* 0x002fe20000000000 */
[----:B------:R-:W-:Y:S02]  /*fcc0*/  SHF.R.U64 R40, R40, 0x3, RZ ;  /* 0x0000000328287819 */ /* 0x000fe400000012ff */
[----:B------:R-:W-:-:S02]  /*fcd0*/  SHF.R.U64 R44, R44, 0x3, RZ ;  /* 0x000000032c2c7819 */ /* 0x000fc400000012ff */
[----:B------:R-:W-:Y:S02]  /*fce0*/  SHF.R.S32.HI R14, RZ, 0x1f, R15 ;  /* 0x0000001fff0e7819 */ /* 0x000fe4000001140f */
[----:B------:R-:W-:Y:S01]  /*fcf0*/  LOP3.LUT R52, R52, R53, RZ, 0x3c, !PT ;  /* 0x0000003534347212 */ /* 0x000fe200078e3cff */
[--C-:B------:R-:W-:Y:S01]  /*fd00*/  IMAD.X R53, RZ, RZ, R89.reuse, P0 ;  /* 0x000000ffff357224 */ /* 0x100fe200000e0659 */
[----:B------:R-:W-:Y:S02]  /*fd10*/  LEA.HI R14, R14, R15, RZ, 0x7 ;  /* 0x0000000f0e0e7211 */ /* 0x000fe400078f38ff */
[----:B------:R-:W-:Y:S01]  /*fd20*/  LOP3.LUT R40, R40, R41, RZ, 0x3c, !PT ;  /* 0x0000002928287212 */ /* 0x000fe200078e3cff */
[--C-:B------:R-:W-:Y:S01]  /*fd30*/  IMAD.X R41, RZ, RZ, R89.reuse, P3 ;  /* 0x000000ffff297224 */ /* 0x100fe200018e0659 */
[----:B------:R-:W-:Y:S02]  /*fd40*/  LOP3.LUT R14, R14, 0xffffff80, RZ, 0xc0, !PT ;  /* 0xffffff800e0e7812 */ /* 0x000fe400078ec0ff */
[----:B------:R-:W-:Y:S01]  /*fd50*/  LOP3.LUT R44, R44, R45, RZ, 0x3c, !PT ;  /* 0x0000002d2c2c7212 */ /* 0x000fe200078e3cff */
[----:B------:R-:W-:Y:S01]  /*fd60*/  IMAD.X R45, RZ, RZ, R89, P4 ;  /* 0x000000ffff2d7224 */ /* 0x000fe200020e0659 */
[----:B------:R-:W-:-:S02]  /*fd70*/  IADD3 R14, R15, -R14, RZ ;  /* 0x8000000e0f0e7210 */ /* 0x000fc40007ffe0ff */
[----:B------:R-:W-:Y:S02]  /*fd80*/  IADD3 R65, P3, R88, 0xc000, RZ ;  /* 0x0000c00058417810 */ /* 0x000fe40007f7e0ff */
[----:B------:R-:W-:Y:S02]  /*fd90*/  LOP3.LUT P0, RZ, R14, 0x3, RZ, 0xc0, !PT ;  /* 0x000000030eff7812 */ /* 0x000fe4000780c0ff */
[C---:B------:R-:W-:Y:S02]  /*fda0*/  IADD3 R69, P4, R88.reuse, 0xd000, RZ ;  /* 0x0000d00058457810 */ /* 0x040fe40007f9e0ff */
[----:B------:R-:W-:Y:S02]  /*fdb0*/  IADD3 R7, P2, R88, 0xf000, RZ ;  /* 0x0000f00058077810 */ /* 0x000fe40007f5e0ff */
[----:B------:R-:W-:Y:S02]  /*fdc0*/  ISETP.GE.OR P1, PT, R11, R3, P0 ;  /* 0x000000030b00720c */ /* 0x000fe40000726670 */
[----:B------:R-:W-:Y:S01]  /*fdd0*/  LOP3.LUT R64, R65, 0x380, RZ, 0xc0, !PT ;  /* 0x0000038041407812 */ /* 0x000fe200078ec0ff */
[----:B------:R-:W-:Y:S01]  /*fde0*/  IMAD.X R77, RZ, RZ, R89, P2 ;  /* 0x000000ffff4d7224 */ /* 0x000fe200010e0659 */
[----:B------:R-:W-:-:S02]  /*fdf0*/  LOP3.LUT R68, R69, 0x380, RZ, 0xc0, !PT ;  /* 0x0000038045447812 */ /* 0x000fc400078ec0ff */
[----:B------:R-:W-:Y:S02]  /*fe00*/  ISETP.GE.OR P0, PT, R6, R3, P0 ;  /* 0x000000030600720c */ /* 0x000fe40000706670 */
[----:B------:R-:W-:Y:S02]  /*fe10*/  LOP3.LUT R6, R7, 0x380, RZ, 0xc0, !PT ;  /* 0x0000038007067812 */ /* 0x000fe400078ec0ff */
[----:B------:R-:W-:Y:S02]  /*fe20*/  LOP3.LUT R11, R88, 0x380, RZ, 0xc0, !PT ;  /* 0x00000380580b7812 */ /* 0x000fe400078ec0ff */
[----:B------:R-:W-:Y:S01]  /*fe30*/  SHF.R.U64 R64, R64, 0x3, RZ ;  /* 0x0000000340407819 */ /* 0x000fe200000012ff */
[----:B------:R-:W-:Y:S01]  /*fe40*/  IMAD R21, R21, UR4, RZ ;  /* 0x0000000415157c24 */ /* 0x000fe2000f8e02ff */
[----:B------:R-:W-:Y:S01]  /*fe50*/  SHF.R.U64 R68, R68, 0x3, RZ ;  /* 0x0000000344447819 */ /* 0x000fe200000012ff */
[----:B------:R-:W-:Y:S01]  /*fe60*/  @!P1 STG.E desc[UR60][R58.64], R5 ;  /* 0x000000053a009986 */ /* 0x000fe2000c10193c */
[----:B------:R-:W-:-:S02]  /*fe70*/  SHF.R.U64 R6, R6, 0x3, RZ ;  /* 0x0000000306067819 */ /* 0x000fc400000012ff */
[----:B------:R-:W-:Y:S01]  /*fe80*/  SHF.R.U64 R11, R11, 0x3, RZ ;  /* 0x000000030b0b7819 */ /* 0x000fe200000012ff */
[----:B------:R1:W-:Y:S01]  /*fe90*/  @!P0 STG.E desc[UR60][R58.64+0x20], R4 ;  /* 0x000020043a008986 */ /* 0x0003e2000c10193c */
[----:B------:R-:W-:Y:S02]  /*fea0*/  LOP3.LUT R64, R64, R65, RZ, 0x3c, !PT ;  /* 0x0000004140407212 */ /* 0x000fe400078e3cff */
[----:B------:R-:W-:Y:S01]  /*feb0*/  LOP3.LUT R68, R68, R69, RZ, 0x3c, !PT ;  /* 0x0000004544447212 */ /* 0x000fe200078e3cff */
[----:B------:R-:W-:Y:S01]  /*fec0*/  IMAD.X R69, RZ, RZ, R89, P4 ;  /* 0x000000ffff457224 */ /* 0x000fe200020e0659 */
[----:B------:R-:W-:Y:S01]  /*fed0*/  IADD3.X R65, RZ, R89, RZ, P3, !PT ;  /* 0x00000059ff417210 */ /* 0x000fe20001ffe4ff */
[----:B------:R-:W5:Y:S01]  /*fee0*/  LD.E.128 R12, desc[UR60][R12.64] ;  /* 0x0000003c0c0c7980 */ /* 0x000f62000c101d00 */
[----:B------:R-:W-:Y:S02]  /*fef0*/  LOP3.LUT R76, R6, R7, RZ, 0x3c, !PT ;  /* 0x00000007064c7212 */ /* 0x000fe400078e3cff */
[----:B------:R-:W-:Y:S01]  /*ff00*/  LOP3.LUT R88, R11, R88, RZ, 0x3c, !PT ;  /* 0x000000580b587212 */ /* 0x000fe200078e3cff */
[----:B------:R-:W5:Y:S01]  /*ff10*/  LD.E.128 R24, desc[UR60][R24.64] ;  /* 0x0000003c18187980 */ /* 0x000f62000c101d00 */
[----:B------:R-:W-:-:S03]  /*ff20*/  IMAD.WIDE.U32 R80, R20, UR4, R80 ;  /* 0x0000000414507c25 */ /* 0x000fc6000f8e0050 */
[----:B-1----:R1:W5:Y:S01]  /*ff30*/  LD.E.128 R4, desc[UR60][R88.64] ;  /* 0x0000003c58047980 */ /* 0x002362000c101d00 */
[----:B------:R-:W-:Y:S01]  /*ff40*/  IMAD R21, R20, UR5, R21 ;  /* 0x0000000514157c24 */ /* 0x000fe2000f8e0215 */
[----:B------:R-:W-:Y:S02]  /*ff50*/  ULDC.64 UR4, c[0x0][0xbe0] ;  /* 0x0002f80000047ab9 */ /* 0x000fe40000000a00 */
[----:B------:R-:W5:Y:S04]  /*ff60*/  LD.E.128 R8, desc[UR60][R8.64] ;  /* 0x0000003c08087980 */ /* 0x000f68000c101d00 */
        /* <DEDUP_REMOVED lines=11> */
[----:B------:R-:W5:Y:S01]  /*10020*/  LD.E.128 R76, desc[UR60][R76.64] ;  /* 0x0000003c4c4c7980 */ /* 0x000f62000c101d00 */
[----:B------:R-:W-:Y:S01]  /*10030*/  @!PT LDS RZ, [RZ] ;  /* 0x00000000fffff984 */ /* 0x000fe20000000800 */
[----:B------:R-:W-:Y:S01]  /*10040*/  @!PT LDS RZ, [RZ] ;  /* 0x00000000fffff984 */ /* 0x000fe20000000800 */
[----:B------:R-:W-:Y:S01]  /*10050*/  @!PT LDS RZ, [RZ] ;  /* 0x00000000fffff984 */ /* 0x000fe20000000800 */
[----:B------:R-:W-:Y:S01]  /*10060*/  @!PT LDS RZ, [RZ] ;  /* 0x00000000fffff984 */ /* 0x000fe20000000800 */
[----:B------:R2:W-:Y:S06]  /*10070*/  MEMBAR.ALL.CTA ;  /* 0x0000000000007992 */ /* 0x0005ec0000008000 */
[----:B--2---:R-:W2:Y:S01]  /*10080*/  FENCE.VIEW.ASYNC.S ;  /* 0x00000000000073c6 */ /* 0x004ea20000000000 */
[----:B------:R-:W-:Y:S01]  /*10090*/  IADD3 R81, R81, R21, RZ ;  /* 0x0000001551517210 */ /* 0x000fe20007ffe0ff */
[----:B------:R-:W-:-:S02]  /*100a0*/  IMAD R21, R32, UR4, RZ ;  /* 0x0000000420157c24 */ /* 0x000fc4000f8e02ff */
[C---:B------:R-:W-:Y:S01]  /*100b0*/  VIADD R32, R226.reuse, 0x60 ;  /* 0x00000060e2207836 */ /* 0x040fe20000000000 */
[-C--:B------:R-:W-:Y:S01]  /*100c0*/  ISETP.GE.AND P3, PT, R226, R85.reuse, PT ;  /* 0x00000055e200720c */ /* 0x080fe20003f66270 */
[C---:B------:R-:W-:Y:S02]  /*100d0*/  IMAD R83, R230.reuse, UR5, R21 ;  /* 0x00000005e6537c24 */ /* 0x040fe4000f8e0215 */
[----:B------:R-:W-:Y:S01]  /*100e0*/  IMAD.WIDE.U32 R20, R230, UR4, R80 ;  /* 0x00000004e6147c25 */ /* 0x000fe2000f8e0050 */
[----:B------:R-:W-:Y:S01]  /*100f0*/  ULDC.64 UR4, c[0x0][0xbe8] ;  /* 0x0002fa0000047ab9 */ /* 0x000fe20000000a00 */
[----:B------:R-:W-:Y:S02]  /*10100*/  ISETP.GE.AND P1, PT, R32, R85, PT ;  /* 0x000000552000720c */ /* 0x000fe40003f26270 */
[----:B------:R-:W-:Y:S01]  /*10110*/  IMAD R32, R0, UR4, RZ ;  /* 0x0000000400207c24 */ /* 0x000fe2000f8e02ff */
[----:B------:R-:W-:Y:S01]  /*10120*/  IADD3 R0, R18, 0x32420, RZ ;  /* 0x0003242012007810 */ /* 0x000fe20007ffe0ff */
[----:B------:R-:W-:-:S02]  /*10130*/  VIADD R3, R226, 0x40 ;  /* 0x00000040e2037836 */ /* 0x000fc40000000000 */
[----:B------:R-:W-:Y:S01]  /*10140*/  IMAD.IADD R21, R21, 0x1, R83 ;  /* 0x0000000115157824 */ /* 0x000fe200078e0253 */
[----:B------:R-:W-:Y:S02]  /*10150*/  PRMT R0, RZ, 0x654, R0 ;  /* 0x00000654ff007816 */ /* 0x000fe40000000000 */
[-C--:B------:R-:W-:Y:S01]  /*10160*/  ISETP.GE.AND P0, PT, R3, R85.reuse, PT ;  /* 0x000000550300720c */ /* 0x080fe20003f06270 */
[C---:B------:R-:W-:Y:S02]  /*10170*/  IMAD R3, R233.reuse, UR5, R32 ;  /* 0x00000005e9037c24 */ /* 0x040fe4000f8e0220 */
[----:B------:R-:W-:Y:S01]  /*10180*/  IMAD.WIDE.U32 R20, R233, UR4, R20 ;  /* 0x00000004e9147c25 */ /* 0x000fe2000f8e0014 */
[----:B--2---:R1:W-:Y:S01]  /*10190*/  SYNCS.ARRIVE.TRANS64.RED.A1T0 RZ, [R0+URZ], RZ ;  /* 0x000000ff00ff79a7 */ /* 0x0043e2000810043f */
[----:B------:R-:W-:Y:S02]  /*101a0*/  ISETP.GE.AND P2, PT, R82, R85, PT ;  /* 0x000000555200720c */ /* 0x000fe40003f46270 */
[----:B------:R-:W-:-:S04]  /*101b0*/  IMAD.WIDE R82, R236, 0x80, R226 ;  /* 0x00000080ec527825 */ /* 0x000fc800078e02e2 */
[----:B------:R-:W-:Y:S01]  /*101c0*/  IMAD.IADD R87, R21, 0x1, R3 ;  /* 0x0000000115577824 */ /* 0x000fe200078e0203 */
[----:B-1----:R-:W-:Y:S06]  /*101d0*/  @P3 BRA `(.L_x_1078) ;  /* 0x0000000000583947 */ /* 0x002fec0003800000 */
[----:B------:R-:W-:Y:S01]  /*101e0*/  ULDC.64 UR4, c[0x0][0xbd8] ;  /* 0x0002f60000047ab9 */ /* 0x000fe20000000a00 */
[----:B------:R-:W-:Y:S01]  /*101f0*/  IMAD.MOV.U32 R80, RZ, RZ, R20 ;  /* 0x000000ffff507224 */ /* 0x000fe200078e0014 */
[----:B------:R-:W-:Y:S01]  /*10200*/  ULDC UR6, c[0x0][0xb8c] ;  /* 0x0002e30000067ab9 */ /* 0x000fe20000000800 */
[----:B------:R-:W-:Y:S01]  /*10210*/  IMAD R3, R83, UR4, RZ ;  /* 0x0000000453037c24 */ /* 0x000fe2000f8e02ff */
[C---:B------:R-:W-:Y:S01]  /*10220*/  ISETP.GE.AND P5, PT, R201.reuse, UR6, PT ;  /* 0x00000006c9007c0c */ /* 0x040fe2000bfa6270 */
[----:B------:R-:W-:Y:S01]  /*10230*/  IMAD.MOV.U32 R81, RZ, RZ, R87 ;  /* 0x000000ffff517224 */ /* 0x000fe200078e0057 */
[----:B------:R-:W-:Y:S01]  /*10240*/  IADD3 R0, R201, 0x40, RZ ;  /* 0x00000040c9007810 */ /* 0x000fe20007ffe0ff */
[C---:B------:R-:W-:Y:S02]  /*10250*/  IMAD R3, R82.reuse, UR5, R3 ;  /* 0x0000000552037c24 */ /* 0x040fe4000f8e0203 */
[----:B------:R-:W-:Y:S01]  /*10260*/  IMAD.WIDE.U32 R80, R82, UR4, R80 ;  /* 0x0000000452507c25 */ /* 0x000fe2000f8e0050 */
[----:B------:R-:W-:Y:S01]  /*10270*/  ULDC.64 UR4, c[0x0][0xb80] ;  /* 0x0002e00000047ab9 */ /* 0x000fe20000000a00 */
[----:B------:R-:W-:-:S02]  /*10280*/  ISETP.GE.AND P4, PT, R0, UR6, PT ;  /* 0x0000000600007c0c */ /* 0x000fc4000bf86270 */
[----:B------:R-:W-:Y:S01]  /*10290*/  IMAD.IADD R3, R81, 0x1, R3 ;  /* 0x0000000151037824 */ /* 0x000fe200078e0203 */
[----:B------:R-:W-:Y:S01]  /*102a0*/  LEA R84, P3, R80, UR4, 0x1 ;  /* 0x0000000450547c11 */ /* 0x000fe2000f8608ff */
[----:B------:R-:W-:-:S03]  /*102b0*/  VIADD R0, R201, 0xc0 ;  /* 0x000000c0c9007836 */ /* 0x000fc60000000000 */
[----:B------:R-:W-:Y:S01]  /*102c0*/  LEA.HI.X R85, R80, UR5, R3, 0x1, P3 ;  /* 0x0000000550557c11 */ /* 0x000fe200098f0c03 */
[----:B------:R-:W-:-:S04]  /*102d0*/  VIADD R3, R201, 0x80 ;  /* 0x00000080c9037836 */ /* 0x000fc80000000000 */
[----:B-----5:R1:W-:Y:S01]  /*102e0*/  @!P5 STG.E.128 desc[UR60][R84.64], R4 ;  /* 0x000000045400d986 */ /* 0x0203e2000c101d3c */
[----:B------:R-:W-:Y:S02]  /*102f0*/  ISETP.GE.AND P3, PT, R3, UR6, PT ;  /* 0x0000000603007c0c */ /* 0x000fe4000bf66270 */
[----:B------:R-:W-:Y:S01]  /*10300*/  ISETP.GE.AND P5, PT, R0, UR6, PT ;  /* 0x0000000600007c0c */ /* 0x000fe2000bfa6270 */
[----:B------:R1:W-:Y:S10]  /*10310*/  @!P4 STG.E.128 desc[UR60][R84.64+0x80], R28 ;  /* 0x0000801c5400c986 */ /* 0x0003f4000c101d3c */
[----:B------:R1:W-:Y:S04]  /*10320*/  @!P3 STG.E.128 desc[UR60][R84.64+0x100], R48 ;  /* 0x000100305400b986 */ /* 0x0003e8000c101d3c */
[----:B------:R1:W-:Y:S02]  /*10330*/  @!P5 STG.E.128 desc[UR60][R84.64+0x180], R64 ;  /* 0x000180405400d986 */ /* 0x0003e4000c101d3c */
.L_x_1078:
[----:B------:R-:W-:Y:S05]  /*10340*/  BSYNC B1 ;  /* 0x0000000000017941 */ /* 0x000fea0003800000 */
.L_x_1077:
        /* <DEDUP_REMOVED lines=17> */
[----:B------:R-:W-:Y:S02]  /*10460*/  IMAD.IADD R3, R5, 0x1, R3 ;  /* 0x0000000105037824 */ /* 0x000fe400078e0203 */
[----:B------:R-:W-:Y:S01]  /*10470*/  VIADD R5, R201, 0xc0 ;  /* 0x000000c0c9057836 */ /* 0x000fe20000000000 */
[----:B------:R-:W-:Y:S02]  /*10480*/  ISETP.GE.AND P2, PT, R0, UR6, PT ;  /* 0x0000000600007c0c */ /* 0x000fe4000bf46270 */
[----:B------:R-:W-:Y:S02]  /*10490*/  LEA.HI.X R7, R4, UR5, R3, 0x1, P5 ;  /* 0x0000000504077c11 */ /* 0x000fe4000a8f0c03 */
[----:B------:R-:W-:-:S03]  /*104a0*/  ISETP.GE.AND P5, PT, R5, UR6, PT ;  /* 0x0000000605007c0c */ /* 0x000fc6000bfa6270 */
[----:B------:R2:W-:Y:S04]  /*104b0*/  @!P4 STG.E.128 desc[UR60][R6.64], R8 ;  /* 0x000000080600c986 */ /* 0x0005e8000c101d3c */
[----:B------:R2:W-:Y:S04]  /*104c0*/  @!P3 STG.E.128 desc[UR60][R6.64+0x80], R36 ;  /* 0x000080240600b986 */ /* 0x0005e8000c101d3c */
[----:B------:R2:W-:Y:S04]  /*104d0*/  @!P2 STG.E.128 desc[UR60][R6.64+0x100], R52 ;  /* 0x000100340600a986 */ /* 0x0005e8000c101d3c */
[----:B------:R2:W-:Y:S02]  /*104e0*/  @!P5 STG.E.128 desc[UR60][R6.64+0x180], R68 ;  /* 0x000180440600d986 */ /* 0x0005e4000c101d3c */
.L_x_1080:
[----:B------:R-:W-:Y:S05]  /*104f0*/  BSYNC B1 ;  /* 0x0000000000017941 */ /* 0x000fea0003800000 */
.L_x_1079:
[----:B------:R-:W-:Y:S04]  /*10500*/  BSSY B1, `(.L_x_1081) ;  /* 0x000001a000017945 */ /* 0x000fe80003800000 */
[----:B------:R-:W-:Y:S05]  /*10510*/  @P0 BRA `(.L_x_1082) ;  /* 0x0000000000600947 */ /* 0x000fea0003800000 */
[----:B------:R-:W-:Y:S01]  /*10520*/  IADD3 R3, P0, R82, 0x40, RZ ;  /* 0x0000004052037810 */ /* 0x000fe20007f1e0ff */
[C---:B-1---5:R-:W-:Y:S01]  /*10530*/  VIADD R5, R201.reuse, 0x80 ;  /* 0x00000080c9057836 */ /* 0x062fe20000000000 */
[C---:B------:R-:W-:Y:S01]  /*10540*/  IADD3 R4, R201.reuse, 0x40, RZ ;  /* 0x00000040c9047810 */ /* 0x040fe20007ffe0ff */
[----:B------:R-:W-:Y:S01]  /*10550*/  ULDC UR6, c[0x0][0xb8c] ;  /* 0x0002e30000067ab9 */ /* 0x000fe20000000800 */
[----:B------:R-:W-:Y:S01]  /*10560*/  ULDC.64 UR4, c[0x0][0xbd8] ;  /* 0x0002f60000047ab9 */ /* 0x000fe20000000a00 */
[----:B------:R-:W-:Y:S01]  /*10570*/  IMAD.X R0, RZ, RZ, R83, P0 ;  /* 0x000000ffff007224 */ /* 0x000fe200000e0653 */
[----:B------:R-:W-:Y:S01]  /*10580*/  ISETP.GE.AND P3, PT, R4, UR6, PT ;  /* 0x0000000604007c0c */ /* 0x000fe2000bf66270 */
[----:B--2---:R-:W-:Y:S01]  /*10590*/  VIADD R6, R201, 0xc0 ;  /* 0x000000c0c9067836 */ /* 0x004fe20000000000 */
[----:B------:R-:W-:Y:S01]  /*105a0*/  ISETP.GE.AND P4, PT, R5, UR6, PT ;  /* 0x0000000605007c0c */ /* 0x000fe2000bf86270 */
[----:B------:R-:W-:Y:S01]  /*105b0*/  IMAD.MOV.U32 R5, RZ, RZ, R87 ;  /* 0x000000ffff057224 */ /* 0x000fe200078e0057 */
[----:B------:R-:W-:Y:S01]  /*105c0*/  MOV R4, R20 ;  /* 0x0000001400047202 */ /* 0x000fe20000000f00 */
[----:B------:R-:W-:Y:S01]  /*105d0*/  IMAD R0, R0, UR4, RZ ;  /* 0x0000000400007c24 */ /* 0x000fe2000f8e02ff */
[----:B------:R-:W-:-:S02]  /*105e0*/  ISETP.GE.AND P2, PT, R201, UR6, PT ;  /* 0x00000006c9007c0c */ /* 0x000fc4000bf46270 */
[----:B------:R-:W-:Y:S01]  /*105f0*/  ISETP.GE.AND P5, PT, R6, UR6, PT ;  /* 0x0000000606007c0c */ /* 0x000fe2000bfa6270 */
[----:B------:R-:W-:-:S04]  /*10600*/  IMAD.WIDE.U32 R4, R3, UR4, R4 ;  /* 0x0000000403047c25 */ /* 0x000fc8000f8e0004 */
        /* <DEDUP_REMOVED lines=9> */
.L_x_1082:
[----:B------:R-:W-:Y:S05]  /*106a0*/  BSYNC B1 ;  /* 0x0000000000017941 */ /* 0x000fea0003800000 */
.L_x_1081:
[----:B------:R-:W-:Y:S05]  /*106b0*/  @P1 BRA `(.L_x_1083) ;  /* 0x0000000c00501947 */ /* 0x000fea0003800000 */
[----:B------:R-:W-:Y:S01]  /*106c0*/  IADD3 R3, P0, R82, 0x60, RZ ;  /* 0x0000006052037810 */ /* 0x000fe20007f1e0ff */
[C---:B------:R-:W-:Y:S01]  /*106d0*/  VIADD R0, R201.reuse, 0x40 ;  /* 0x00000040c9007836 */ /* 0x040fe20000000000 */
[----:B------:R-:W-:Y:S01]  /*106e0*/  ULDC UR6, c[0x0][0xb8c] ;  /* 0x0002e30000067ab9 */ /* 0x000fe20000000800 */
[----:B-1---5:R-:W-:Y:S01]  /*106f0*/  MOV R4, R20 ;  /* 0x0000001400047202 */ /* 0x022fe20000000f00 */
[----:B------:R-:W-:Y:S01]  /*10700*/  ULDC.64 UR4, c[0x0][0xbd8] ;  /* 0x0002f60000047ab9 */ /* 0x000fe20000000a00 */
[----:B------:R-:W-:Y:S01]  /*10710*/  IMAD.X R82, RZ, RZ, R83, P0 ;  /* 0x000000ffff527224 */ /* 0x000fe200000e0653 */
[----:B------:R-:W-:Y:S01]  /*10720*/  ISETP.GE.AND P2, PT, R0, UR6, PT ;  /* 0x0000000600007c0c */ /* 0x000fe2000bf46270 */
[----:B------:R-:W-:Y:S01]  /*10730*/  IMAD.MOV.U32 R5, RZ, RZ, R87 ;  /* 0x000000ffff057224 */ /* 0x000fe200078e0057 */
[C---:B------:R-:W-:Y:S01]  /*10740*/  ISETP.GE.AND P1, PT, R201.reuse, UR6, PT ;  /* 0x00000006c9007c0c */ /* 0x040fe2000bf26270 */
[----:B------:R-:W-:Y:S02]  /*10750*/  IMAD R82, R82, UR4, RZ ;  /* 0x0000000452527c24 */ /* 0x000fe4000f8e02ff */
[----:B------:R-:W-:-:S02]  /*10760*/  VIADD R0, R201, 0x80 ;  /* 0x00000080c9007836 */ /* 0x000fc40000000000 */
[----:B------:R-:W-:-:S03]  /*10770*/  IMAD.WIDE.U32 R4, R3, UR4, R4 ;  /* 0x0000000403047c25 */ /* 0x000fc6000f8e0004 */
[----:B------:R-:W-:Y:S01]  /*10780*/  ISETP.GE.AND P3, PT, R0, UR6, PT ;  /* 0x0000000600007c0c */ /* 0x000fe2000bf66270 */
[----:B------:R-:W-:Y:S01]  /*10790*/  IMAD R3, R3, UR5, R82 ;  /* 0x0000000503037c24 */ /* 0x000fe2000f8e0252 */
[----:B------:R-:W-:Y:S01]  /*107a0*/  ULDC.64 UR4, c[0x0][0xb80] ;  /* 0x0002e00000047ab9 */ /* 0x000fe20000000a00 */
[----:B------:R-:W-:Y:S01]  /*107b0*/  VIADD R0, R201, 0xc0 ;  /* 0x000000c0c9007836 */ /* 0x000fe20000000000 */
[----:B--23--:R-:W-:Y:S02]  /*107c0*/  LEA R6, P0, R4, UR4, 0x1 ;  /* 0x0000000404067c11 */ /* 0x00cfe4000f8008ff */
        /* <DEDUP_REMOVED lines=9> */
.L_x_1075:
        /* <DEDUP_REMOVED lines=9> */
[----:B------:R2:W5:Y:S01]  /*108f0*/  @P0 LDG.E R9, desc[UR60][R4.64] ;  /* 0x0000003c04090981 */ /* 0x000562000c1e1900 */
[----:B------:R-:W3:Y:S08]  /*10900*/  S2R R0, SR_TID.X ;  /* 0x0000000000007919 */ /* 0x000ef00000002100 */
[----:B------:R-:W-:Y:S01]  /*10910*/  @P1 IADD3 R6, P2, R231, UR4, RZ ;  /* 0x00000004e7061c10 */ /* 0x000fe2000ff5e0ff */
[----:B------:R-:W-:-:S02]  /*10920*/  ULDC UR4, c[0x0][0xb88] ;  /* 0x0002e20000047ab9 */ /* 0x000fc40000000800 */
[----:B------:R-:W-:Y:S02]  /*10930*/  MOV R3, UR4 ;  /* 0x0000000400037c02 */ /* 0x000fe40008000f00 */
[----:B------:R-:W-:-:S05]  /*10940*/  @P1 IADD3.X R7, R232, UR5, RZ, P2, !PT ;  /* 0x00000005e8071c10 */ /* 0x000fca00097fe4ff */
[----:B------:R2:W5:Y:S01]  /*10950*/  @P1 LDG.E R3, desc[UR60][R6.64] ;  /* 0x0000003c06031981 */ /* 0x000562000c1e1900 */
[----:B---3--:R-:W-:-:S05]  /*10960*/  VIADD R0, R0, 0xffffff80 ;  /* 0xffffff8000007836 */ /* 0x008fca0000000000 */
[----:B------:R-:W-:Y:S01]  /*10970*/  ISETP.GE.AND P2, PT, R0, 0x80, PT ;  /* 0x000000800000780c */ /* 0x000fe20003f46270 */
[----:B--2---:R-:W-:-:S12]  /*10980*/  @P1 BRA `(.L_x_1084) ;  /* 0x0000000000101947 */ /* 0x004fd80003800000 */
[----:B------:R-:W-:Y:S05]  /*10990*/  @!P0 BRA `(.L_x_1084) ;  /* 0x00000000000c8947 */ /* 0x000fea0003800000 */
[----:B------:R-:W2:Y:S04]  /*109a0*/  LDG.E R0, desc[UR60][R4.64] ;  /* 0x0000003c04007981 */ /* 0x000ea8000c1e1900 */
[----:B-----5:R-:W2:Y:S02]  /*109b0*/  LDG.E R3, desc[UR60][R4.64+0x4] ;  /* 0x0000043c04037981 */ /* 0x020ea4000c1e1900 */
[----:B--2---:R-:W-:-:S07]  /*109c0*/  IMAD.IADD R3, R3, 0x1, -R0 ;  /* 0x0000000103037824 */ /* 0x004fce00078e0a00 */
.L_x_1084:
[----:B------:R-:W2:Y:S01]  /*109d0*/  LDL.LU R0, [R1+0x84] ;  /* 0x0000840001007983 */ /* 0x000ea20000300800 */
[----:B------:R-:W-:Y:S01]  /*109e0*/  BSSY B1, `(.L_x_1085) ;  /* 0x000001d000017945 */ /* 0x000fe20003800000 */
[----:B------:R-:W-:Y:S02]  /*109f0*/  SHF.R.S32.HI R10, RZ, 0x1f, R230 ;  /* 0x0000001fff0a7819 */ /* 0x000fe400000114e6 */
[----:B------:R-:W-:Y:S02]  /*10a00*/  SHF.R.S32.HI R14, RZ, 0x1f, R201 ;  /* 0x0000001fff0e7819 */ /* 0x000fe400000114c9 */
[----:B------:R-:W-:Y:S02]  /*10a10*/  SEL R233, R233, RZ, !P0 ;  /* 0x000000ffe9e97207 */ /* 0x000fe40004000000 */
[----:B-----5:R-:W-:Y:S02]  /*10a20*/  SHF.R.S32.HI R8, RZ, 0x1f, R9 ;  /* 0x0000001fff087819 */ /* 0x020fe40000011409 */
[----:B--2---:R-:W-:Y:S01]  /*10a30*/  SEL R12, R0, RZ, !P0 ;  /* 0x000000ff000c7207 */ /* 0x004fe20004000000 */
[----:B------:R-:W-:Y:S06]  /*10a40*/  @P2 BRA `(.L_x_1086) ;  /* 0x0000000000582947 */ /* 0x000fec0003800000 */
[----:B------:R-:W2:Y:S02]  /*10a50*/  S2R R0, SR_TID.X ;  /* 0x0000000000007919 */ /* 0x000ea40000002100 */
        /* <DEDUP_REMOVED lines=21> */
.L_x_1086:
[----:B------:R-:W-:Y:S05]  /*10bb0*/  BSYNC B1 ;  /* 0x0000000000017941 */ /* 0x000fea0003800000 */
.L_x_1085:
[----:B------:R-:W-:Y:S01]  /*10bc0*/  ULDC.64 UR4, c[0x0][0xba0] ;  /* 0x0002e80000047ab9 */ /* 0x000fe20000000a00 */
[----:B--2---:R-:W-:Y:S01]  /*10bd0*/  MOV R5, R14 ;  /* 0x0000000e00057202 */ /* 0x004fe20000000f00 */
        /* <DEDUP_REMOVED lines=8> */
[----:B------:R-:W-:Y:S02]  /*10c60*/  IMAD R7, R10, UR4, RZ ;  /* 0x000000040a077c24 */ /* 0x000fe4000f8e02ff */
[----:B------:R-:W-:Y:S01]  /*10c70*/  IMAD.IADD R5, R5, 0x1, R9 ;  /* 0x0000000105057824 */ /* 0x000fe200078e0209 */
[C---:B------:R-:W-:Y:S01]  /*10c80*/  ISETP.GE.AND P1, PT, R226.reuse, R11, PT ;  /* 0x0000000be200720c */ /* 0x040fe20003f26270 */
[----:B------:R-:W-:Y:S01]  /*10c90*/  VIADD R0, R226, 0x20 ;  /* 0x00000020e2007836 */ /* 0x000fe20000000000 */
[----:B------:R-:W-:Y:S01]  /*10ca0*/  SHF.R.S32.HI R9, RZ, 0x1f, R226 ;  /* 0x0000001fff097819 */ /* 0x000fe200000114e2 */
        /* <DEDUP_REMOVED lines=34> */
.L_x_1088:
[----:B------:R-:W-:Y:S05]  /*10ed0*/  BSYNC B1 ;  /* 0x0000000000017941 */ /* 0x000fea0003800000 */
.L_x_1087:
        /* <DEDUP_REMOVED lines=28> */
.L_x_1090:
[----:B------:R-:W-:Y:S05]  /*110a0*/  BSYNC B1 ;  /* 0x0000000000017941 */ /* 0x000fea0003800000 */
.L_x_1089:
        /* <DEDUP_REMOVED lines=27> */
.L_x_1092:
[----:B------:R-:W-:Y:S05]  /*11260*/  BSYNC B1 ;  /* 0x0000000000017941 */ /* 0x000fea0003800000 */
.L_x_1091:
        /* <DEDUP_REMOVED lines=25> */
.L_x_1083:
[----:B------:R-:W-:Y:S05]  /*11400*/  BSYNC B0 ;  /* 0x0000000000007941 */ /* 0x000fea0003800000 */
.L_x_1074:
[----:B------:R-:W-:Y:S02]  /*11410*/  ULDC UR4, c[0x0][0xd14] ;  /* 0x0003450000047ab9 */ /* 0x000fe40000000800 */
[----:B-1----:R-:W-:-:S13]  /*11420*/  ISETP.GE.AND P0, PT, R35, UR4, PT ;  /* 0x0000000423007c0c */ /* 0x002fda000bf06270 */
[----:B------:R-:W-:Y:S05]  /*11430*/  @!P0 BRA `(.L_x_1093) ;  /* 0xfffffefc000c8947 */ /* 0x000fea000383ffff */
[----:B------:R-:W-:Y:S05]  /*11440*/  BRA `(.L_x_958) ;  /* 0x0000005400f07947 */ /* 0x000fea0003800000 */
.L_x_956:
[----:B------:R-:W-:-:S08]  /*11450*/  NOP ;  /* 0x0000000000007918 */ /* 0x000fd00000000000 */
[----:B0-----:R-:W0:-:S00]  /*11460*/  USETMAXREG.DEALLOC.CTAPOOL 0x18 ;  /* 0x00000018000079c8 */ /* 0x001e0000080e0500 */
        /* <DEDUP_REMOVED lines=59> */
.L_x_1098:
        /* <DEDUP_REMOVED lines=16> */
.L_x_1097:
[----:B------:R-:W-:Y:S05]  /*11920*/  BSYNC B0 ;  /* 0x0000000000007941 */ /* 0x000fea0003800000 */
.L_x_1096:
        /* <DEDUP_REMOVED lines=26> */
.L_x_1094:
        /* <DEDUP_REMOVED lines=16> */
.L_x_1099:
        /* <DEDUP_REMOVED lines=25> */
.L_x_1095:
[----:B------:R-:W-:Y:S01]  /*11d60*/  IMAD.MOV.U32 R17, RZ, RZ, RZ ;  /* 0x000000ffff117224 */ /* 0x000fe200078e00ff */
[----:B------:R-:W-:Y:S01]  /*11d70*/  MOV R16, UR6 ;  /* 0x0000000600107c02 */ /* 0x000fe20008000f00 */
[----:B------:R-:W-:-:S07]  /*11d80*/  IMAD.MOV.U32 R18, RZ, RZ, RZ ;  /* 0x000000ffff127224 */ /* 0x000fce00078e00ff */
.L_x_1100:
        /* <DEDUP_REMOVED lines=15> */
[----:B------:R0:W-:Y:S01]  /*11e80*/  STL [R1+0x4], RZ ;  /* 0x000004ff01007387 */ /* 0x0001e20000100800 */
[----:B------:R-:W-:Y:S01]  /*11e90*/  ULDC.64 UR48, c[0x0][0x198] ;  /* 0x0000660000307ab9 */ /* 0x000fe20000000a00 */
[----:B------:R-:W-:Y:S01]  /*11ea0*/  ULDC UR51, c[0x0][0xc] ;  /* 0x0000030000337ab9 */ /* 0x000fe20000000800 */
[----:B------:R-:W-:Y:S01]  /*11eb0*/  UMOV UR50, URZ ;  /* 0x0000003f00327c82 */ /* 0x000fe20008000000 */
[----:B------:R0:W-:Y:S04]  /*11ec0*/  STL [R1+0xc], R0 ;  /* 0x00000c0001007387 */ /* 0x0001e80000100800 */
[----:B------:R0:W-:Y:S04]  /*11ed0*/  STL [R1], RZ ;  /* 0x000000ff01007387 */ /* 0x0001e80000100800 */
[----:B------:R0:W-:Y:S02]  /*11ee0*/  STL [R1+0x8], R0 ;  /* 0x0000080001007387 */ /* 0x0001e40000100800 */
.L_x_1183:
        /* <DEDUP_REMOVED lines=8> */
[----:B------:R-:W-:-:S03]  /*11f70*/  ULDC.64 UR6, c[0x0][0xb08] ;  /* 0x0002c20000067ab9 */ /* 0x000fc60000000a00 */
        /* <DEDUP_REMOVED lines=13> */
[----:B------:R-:W-:Y:S01]  /*12050*/  ISETP.NE.U32.AND P1, PT, RZ, UR4, PT ;  /* 0x00000004ff007c0c */ /* 0x000fe2000bf25070 */
[----:B------:R-:W-:Y:S01]  /*12060*/  IMAD.MOV.U32 R10, RZ, RZ, RZ ;  /* 0x000000ffff0a7224 */ /* 0x000fe200078e00ff */
        /* <DEDUP_REMOVED lines=23> */
[----:B-1----:R-:W-:-:S06]  /*121e0*/  MOV R0, UR4 ;  /* 0x0000000400007c02 */ /* 0x002fcc0008000f00 */
[----:B------:R0:W5:Y:S01]  /*121f0*/  @P1 LDG.E R0, desc[UR60][R8.64] ;  /* 0x0000003c08001981 */ /* 0x000162000c1e1900 */
[----:B------:R-:W-:Y:S01]  /*12200*/  ISETP.NE.U32.AND P0, PT, RZ, UR6, PT ;  /* 0x00000006ff007c0c */ /* 0x000fe2000bf05070 */
[----:B------:R-:W-:Y:S02]  /*12210*/  ULDC UR4, c[0x0][0x338] ;  /* 0x0000ce0000047ab9 */ /* 0x000fe40000000800 */
[----:B------:R-:W-:Y:S01]  /*12220*/  IMAD.U32 R6, RZ, RZ, UR4 ;  /* 0x00000004ff067e24 */ /* 0x000fe2000f8e00ff */
[----:B------:R-:W-:Y:S01]  /*12230*/  ISETP.NE.AND.EX P0, PT, RZ, UR7, PT, P0 ;  /* 0x00000007ff007c0c */ /* 0x000fe2000bf05300 */
[----:B------:R-:W-:-:S12]  /*12240*/  @P1 BRA `(.L_x_1102) ;  /* 0x0000000000101947 */ /* 0x000fd80003800000 */
[----:B------:R-:W-:Y:S05]  /*12250*/  @!P2 BRA `(.L_x_1102) ;  /* 0x00000000000ca947 */ /* 0x000fea0003800000 */
[----:B-----5:R-:W2:Y:S04]  /*12260*/  LDG.E R0, desc[UR60][R2.64] ;  /* 0x0000003c02007981 */ /* 0x020ea8000c1e1900 */
[----:B0-----:R-:W2:Y:S02]  /*12270*/  LDG.E R2, desc[UR60][R2.64+0x4] ;  /* 0x0000043c02027981 */ /* 0x001ea4000c1e1900 */
[----:B--2---:R-:W-:-:S07]  /*12280*/  IMAD.IADD R0, R2, 0x1, -R0 ;  /* 0x0000000102007824 */ /* 0x004fce00078e0a00 */
.L_x_1102:
        /* <DEDUP_REMOVED lines=17> */
[----:B------:R-:W-:-:S05]  /*123a0*/  SHF.R.U32.HI R2, RZ, 0x6, R9 ;  /* 0x00000006ff027819 */ /* 0x000fca0000011609 */
[----:B------:R-:W-:Y:S02]  /*123b0*/  IMAD.MOV.U32 R0, RZ, RZ, R2 ;  /* 0x000000ffff007224 */ /* 0x000fe400078e0002 */
[----:B------:R-:W-:-:S05]  /*123c0*/  @P1 IADD3 R3, R6, 0x5f, RZ ;  /* 0x0000005f06031810 */ /* 0x000fca0007ffe0ff */
        /* <DEDUP_REMOVED lines=21> */
.L_x_1229:
[----:B------:R-:W-:-:S03]  /*12520*/  UMOV UR4, 0xffffffff ;  /* 0xffffffff00047882 */ /* 0x000fc60000000000 */
[----:B------:R-:W-:Y:S05]  /*12530*/  BRA.DIV UR4, `(.L_x_1106) ;  /* 0x0000005204487947 */ /* 0x000fea000b800000 */
[----:B------:R-:W-:-:S13]  /*12540*/  ELECT P6, URZ, PT ;  /* 0x00000000003f782f */ /* 0x000fda00038c0000 */
.L_x_1232:
[----:B------:R-:W0:Y:S01]  /*12550*/  S2R R5, SR_CgaCtaId ;  /* 0x0000000000057919 */ /* 0x000e220000008800 */
[----:B------:R-:W-:Y:S01]  /*12560*/  UIADD3 UR4, UR50, 0x1, URZ ;  /* 0x0000000132047890 */ /* 0x000fe2000fffe03f */
[----:B------:R-:W-:-:S03]  /*12570*/  MOV R7, 0x400 ;  /* 0x0000040000077802 */ /* 0x000fc60000000f00 */
[----:B------:R-:W-:-:S04]  /*12580*/  ULEA.HI UR5, UR4, UR4, URZ, 0x1 ;  /* 0x0000000404057291 */ /* 0x000fc8000f8f083f */
[----:B------:R-:W-:-:S04]  /*12590*/  ULOP3.LUT UR5, UR5, 0xfffffffe, URZ, 0xc0, !UPT ;  /* 0xfffffffe05057892 */ /* 0x000fc8000f8ec03f */
[----:B------:R-:W-:Y:S01]  /*125a0*/  UIADD3 UR5, UR4, -UR5, URZ ;  /* 0x8000000504057290 */ /* 0x000fe2000fffe03f */
[----:B0-----:R-:W-:-:S05]  /*125b0*/  LEA R5, R5, R7, 0x18 ;  /* 0x0000000705057211 */ /* 0x001fca00078ec0ff */
[----:B------:R-:W-:-:S05]  /*125c0*/  IMAD.U32 R7, RZ, RZ, UR5 ;  /* 0x00000005ff077e24 */ /* 0x000fca000f8e00ff */
[----:B------:R-:W-:-:S04]  /*125d0*/  SHF.L.U32 R7, R7, 0x1f, RZ ;  /* 0x0000001f07077819 */ /* 0x000fc800000006ff */
[----:B------:R-:W0:Y:S02]  /*125e0*/  SYNCS.PHASECHK.TRANS64.TRYWAIT P0, [R5+URZ+0x32420], R7 ;  /* 0x03242007050075a7 */ /* 0x000e24000800017f */
[----:B0-----:R-:W-:Y:S05]  /*125f0*/  @!P0 BRA `(.L_x_1107) ;  /* 0x0000005000388947 */ /* 0x001fea0003800000 */
.L_x_1233:
        /* <DEDUP_REMOVED lines=8> */
.L_x_1234:
[----:B------:R-:W1:Y:S02]  /*12680*/  S2R R8, SR_TID.X ;  /* 0x0000000000087919 */ /* 0x000e640000002100 */
[----:B-1----:R-:W-:-:S04]  /*12690*/  LOP3.LUT R8, R8, 0x7f, RZ, 0xc0, !PT ;  /* 0x0000007f08087812 */ /* 0x002fc800078ec0ff */
[----:B------:R-:W-:-:S13]  /*126a0*/  ISETP.NE.AND P1, PT, R8, RZ, PT ;  /* 0x000000ff0800720c */ /* 0x000fda0003f25270 */
[----:B------:R-:W-:Y:S05]  /*126b0*/  @P1 BRA `(.L_x_1111) ;  /* 0x00000000001c1947 */ /* 0x000fea0003800000 */
[----:B------:R-:W1:Y:S02]  /*126c0*/  S2R R8, SR_TID.X ;  /* 0x0000000000087919 */ /* 0x000e640000002100 */
[----:B-1----:R-:W-:-:S04]  /*126d0*/  LOP3.LUT R8, R8, 0x1f, RZ, 0xc0, !PT ;  /* 0x0000001f08087812 */ /* 0x002fc800078ec0ff */
[----:B------:R-:W-:Y:S01]  /*126e0*/  ISETP.NE.AND P0, PT, R8, RZ, PT ;  /* 0x000000ff0800720c */ /* 0x000fe20003f05270 */
[----:B------:R-:W-:-:S04]  /*126f0*/  IMAD.MOV.U32 R8, RZ, RZ, 0x3000 ;  /* 0x00003000ff087424 */ /* 0x000fc800078e00ff */
[----:B------:R1:W-:Y:S08]  /*12700*/  SYNCS.ARRIVE.TRANS64 RZ, [R7+URZ+0x32490], R8 ;  /* 0x0324900807ff79a7 */ /* 0x0003f0000800003f */
[----:B------:R-:W-:Y:S05]  /*12710*/  @!P0 BRA `(.L_x_1111) ;  /* 0x0000000000048947 */ /* 0x000fea0003800000 */
[----:B------:R-:W-:Y:S01]  /*12720*/  BPT.TRAP 0x1 ;  /* 0x000000040000795c */ /* 0x000fe20000300000 */
.L_x_1111:
        /* <DEDUP_REMOVED lines=12> */
[----:B-----5:R-:W-:-:S05]  /*127f0*/  IMAD R8, R0, 0x60, R6 ;  /* 0x0000006000087824 */ /* 0x020fca00078e0206 */
[----:B------:R-:W-:-:S04]  /*12800*/  IADD3 R8, R8, -0x60, RZ ;  /* 0xffffffa008087810 */ /* 0x000fc80007ffe0ff */
[----:B------:R-:W-:-:S03]  /*12810*/  R2UR UR11, R8 ;  /* 0x00000000080b72ca */ /* 0x000fc600000e0000 */
[----:B------:R-:W-:-:S10]  /*12820*/  UIADD3 UR8, UR8, 0x1c400, URZ ;  /* 0x0001c40008087890 */ /* 0x000fd4000fffe03f */
[----:B------:R1:W-:Y:S01]  /*12830*/  UTMALDG.4D [UR8], [UR4], desc[UR6] ;  /* 0x00000608040075b4 */ /* 0x0003e20008019000 */
[----:B------:R-:W2:Y:S02]  /*12840*/  SYNCS.PHASECHK.TRANS64.TRYWAIT P0, [R7+URZ+0x324c0], R9 ;  /* 0x0324c009070075a7 */ /* 0x000ea4000800017f */
[----:B-12---:R-:W-:Y:S05]  /*12850*/  @!P0 BRA `(.L_x_1112) ;  /* 0x0000004c00c88947 */ /* 0x006fea0003800000 */
.L_x_1235:
        /* <DEDUP_REMOVED lines=8> */
.L_x_1113:
        /* <DEDUP_REMOVED lines=31> */
.L_x_1109:
[----:B------:R-:W-:Y:S05]  /*12ad0*/  BSYNC B1 ;  /* 0x0000000000017941 */ /* 0x000fea0003800000 */
.L_x_1108:
[----:B0-----:R-:W2:Y:S04]  /*12ae0*/  LDL.LU R7, [R1+0x4] ;  /* 0x0000040001077983 */ /* 0x001ea80000300800 */
[----:B------:R-:W3:Y:S01]  /*12af0*/  LDL.LU R9, [R1+0xc] ;  /* 0x00000c0001097983 */ /* 0x000ee20000300800 */
[----:B------:R-:W-:Y:S01]  /*12b00*/  PLOP3.LUT P2, PT, PT, PT, PT, 0x8, 0x0 ;  /* 0x000000000000781c */ /* 0x000fe20003f4e170 */
[----:B--2---:R-:W-:-:S05]  /*12b10*/  VIADD R7, R7, 0x1 ;  /* 0x0000000107077836 */ /* 0x004fca0000000000 */
[----:B------:R-:W-:-:S04]  /*12b20*/  ISETP.NE.AND P0, PT, R7, 0x2, PT ;  /* 0x000000020700780c */ /* 0x000fc80003f05270 */
[----:B------:R-:W-:-:S04]  /*12b30*/  SEL R8, RZ, 0x1, P0 ;  /* 0x00000001ff087807 */ /* 0x000fc80000000000 */
[----:B---3--:R-:W-:Y:S02]  /*12b40*/  LOP3.LUT R9, R9, R8, RZ, 0x3c, !PT ;  /* 0x0000000809097212 */ /* 0x008fe400078e3cff */
[----:B------:R-:W-:Y:S01]  /*12b50*/  SEL R8, R7, RZ, P0 ;  /* 0x000000ff07087207 */ /* 0x000fe20000000000 */
[----:B------:R-:W-:Y:S02]  /*12b60*/  VIADD R7, R0, 0xfffffffe ;  /* 0xfffffffe00077836 */ /* 0x000fe40000000000 */
[----:B------:R1:W-:Y:S03]  /*12b70*/  STL [R1+0xc], R9 ;  /* 0x00000c0901007387 */ /* 0x0003e60000100800 */
[----:B------:R-:W-:Y:S01]  /*12b80*/  ISETP.GE.AND P0, PT, R7, R2, PT ;  /* 0x000000020700720c */ /* 0x000fe20003f06270 */
[----:B------:R1:W-:-:S12]  /*12b90*/  STL [R1+0x4], R8 ;  /* 0x0000040801007387 */ /* 0x0003d80000100800 */
[----:B-1----:R-:W-:Y:S05]  /*12ba0*/  @!P0 BRA `(.L_x_1104) ;  /* 0x0000000400748947 */ /* 0x002fea0003800000 */
[C---:B-----5:R-:W-:Y:S01]  /*12bb0*/  IMAD R6, R0.reuse, 0x60, R6 ;  /* 0x0000006000067824 */ /* 0x060fe200078e0206 */
[----:B------:R-:W-:-:S03]  /*12bc0*/  IADD3 R0, R0, -0x1, RZ ;  /* 0xffffffff00007810 */ /* 0x000fc60007ffe0ff */
[----:B------:R-:W-:-:S07]  /*12bd0*/  VIADD R6, R6, 0xffffff40 ;  /* 0xffffff4006067836 */ /* 0x000fce0000000000 */
.L_x_1120:
        /* <DEDUP_REMOVED lines=9> */
.L_x_1236:
        /* <DEDUP_REMOVED lines=11> */
.L_x_1117:
        /* <DEDUP_REMOVED lines=17> */
.L_x_1237:
[----:B------:R-:W-:Y:S05]  /*12e30*/  @P0 BRA `(.L_x_1119) ;  /* 0x00000000001c0947 */ /* 0x000fea0003800000 */
[----:B------:R-:W2:Y:S01]  /*12e40*/  S2R R9, SR_TID.X ;  /* 0x0000000000097919 */ /* 0x000ea20000002100 */
[----:B01----:R-:W-:-:S04]  /*12e50*/  MOV R8, 0xc000 ;  /* 0x0000c00000087802 */ /* 0x003fc80000000f00 */
[----:B------:R3:W-:Y:S01]  /*12e60*/  SYNCS.ARRIVE.TRANS64 RZ, [R7+URZ+0x324b0], R8 ;  /* 0x0324b00807ff79a7 */ /* 0x0007e2000800003f */
[----:B--2---:R-:W-:-:S04]  /*12e70*/  LOP3.LUT R9, R9, 0x1f, RZ, 0xc0, !PT ;  /* 0x0000001f09097812 */ /* 0x004fc800078ec0ff */
[----:B------:R-:W-:-:S13]  /*12e80*/  ISETP.NE.AND P1, PT, R9, RZ, PT ;  /* 0x000000ff0900720c */ /* 0x000fda0003f25270 */
[----:B---3--:R-:W-:Y:S05]  /*12e90*/  @!P1 BRA `(.L_x_1119) ;  /* 0x0000000000049947 */ /* 0x008fea0003800000 */
[----:B------:R-:W-:Y:S01]  /*12ea0*/  BPT.TRAP 0x1 ;  /* 0x000000040000795c */ /* 0x000fe20000300000 */
.L_x_1119:
        /* <DEDUP_REMOVED lines=31> */
.L_x_1115:
[----:B------:R-:W-:Y:S05]  /*130a0*/  BSYNC B1 ;  /* 0x0000000000017941 */ /* 0x000fea0003800000 */
.L_x_1114:
[----:B------:R-:W2:Y:S04]  /*130b0*/  LDL.LU R7, [R1+0x4] ;  /* 0x0000040001077983 */ /* 0x000ea80000300800 */
[----:B------:R-:W3:Y:S01]  /*130c0*/  LDL.LU R9, [R1+0xc] ;  /* 0x00000c0001097983 */ /* 0x000ee20000300800 */
[----:B------:R-:W-:Y:S02]  /*130d0*/  VIADD R0, R0, 0xffffffff ;  /* 0xffffffff00007836 */ /* 0x000fe40000000000 */
[----:B------:R-:W-:Y:S02]  /*130e0*/  VIADD R6, R6, 0xffffffa0 ;  /* 0xffffffa006067836 */ /* 0x000fe40000000000 */
[----:B--2---:R-:W-:-:S05]  /*130f0*/  VIADD R7, R7, 0x1 ;  /* 0x0000000107077836 */ /* 0x004fca0000000000 */
[----:B------:R-:W-:-:S04]  /*13100*/  ISETP.NE.AND P0, PT, R7, 0x2, PT ;  /* 0x000000020700780c */ /* 0x000fc80003f05270 */
[----:B------:R-:W-:Y:S02]  /*13110*/  SEL R8, RZ, 0x1, P0 ;  /* 0x00000001ff087807 */ /* 0x000fe40000000000 */
[----:B------:R-:W-:Y:S02]  /*13120*/  SEL R7, R7, RZ, P0 ;  /* 0x000000ff07077207 */ /* 0x000fe40000000000 */
[----:B---3--:R-:W-:Y:S02]  /*13130*/  LOP3.LUT R9, R9, R8, RZ, 0x3c, !PT ;  /* 0x0000000809097212 */ /* 0x008fe400078e3cff */
[----:B------:R-:W-:-:S03]  /*13140*/  ISETP.GT.AND P0, PT, R0, R2, PT ;  /* 0x000000020000720c */ /* 0x000fc60003f04270 */
[----:B------:R1:W-:Y:S04]  /*13150*/  STL [R1+0xc], R9 ;  /* 0x00000c0901007387 */ /* 0x0003e80000100800 */
[----:B------:R1:W-:Y:S06]  /*13160*/  STL [R1+0x4], R7 ;  /* 0x0000040701007387 */ /* 0x0003ec0000100800 */
[----:B------:R-:W-:Y:S05]  /*13170*/  @P0 BRA `(.L_x_1120) ;  /* 0xfffffff800980947 */ /* 0x000fea000383ffff */
.L_x_1104:
[----:B------:R-:W-:Y:S05]  /*13180*/  BSYNC B0 ;  /* 0x0000000000007941 */ /* 0x000fea0003800000 */
.L_x_1103:
[----:B-1----:R-:W2:Y:S01]  /*13190*/  LDL R7, [R1+0x2c] ;  /* 0x00002c0001077983 */ /* 0x002ea20000100800 */
[----:B------:R-:W-:Y:S05]  /*131a0*/  @!P2 WARPSYNC.ALL ;  /* 0x000000000000a948 */ /* 0x000fea0003800000 */
[----:B------:R-:W-:Y:S01]  /*131b0*/  BSSY B6, `(.L_x_1121) ;  /* 0x00002ce000067945 */ /* 0x000fe20003800000 */
[----:B------:R-:W-:Y:S01]  /*131c0*/  @!P2 BAR.SYNC.DEFER_BLOCKING 0xc, 0x120 ;  /* 0x030480000000ab1d */ /* 0x000fe20000010000 */
[----:B--2---:R-:W-:-:S13]  /*131d0*/  ISETP.GT.AND P0, PT, R7, RZ, PT ;  /* 0x000000ff0700720c */ /* 0x004fda0003f04270 */
[----:B------:R-:W-:Y:S05]  /*131e0*/  @P0 BRA `(.L_x_1122) ;  /* 0x0000000000440947 */ /* 0x000fea0003800000 */
[----:B------:R-:W1:Y:S02]  /*131f0*/  S2R R7, SR_TID.X ;  /* 0x0000000000077919 */ /* 0x000e640000002100 */
[----:B-1----:R-:W-:-:S04]  /*13200*/  LOP3.LUT R7, R7, 0x1f, RZ, 0xc0, !PT ;  /* 0x0000001f07077812 */ /* 0x002fc800078ec0ff */
[----:B------:R-:W-:-:S13]  /*13210*/  ISETP.NE.AND P1, PT, R7, RZ, PT ;  /* 0x000000ff0700720c */ /* 0x000fda0003f25270 */
[----:B------:R-:W-:Y:S05]  /*13220*/  @P1 BRA `(.L_x_1123) ;  /* 0x0000002c00181947 */ /* 0x000fea0003800000 */
[----:B------:R-:W1:Y:S01]  /*13230*/  S2R R7, SR_LANEID ;  /* 0x0000000000077919 */ /* 0x000e620000000000 */
[----:B------:R-:W-:Y:S01]  /*13240*/  VOTEU.ANY UR4, UPT, PT ;  /* 0x0000000000047886 */ /* 0x000fe200038e0100 */
[----:B0-----:R-:W0:Y:S01]  /*13250*/  LDC.64 R2, c[0x0][0xd38] ;  /* 0x00034e00ff027b82 */ /* 0x001e220000000a00 */
[----:B------:R-:W1:Y:S08]  /*13260*/  FLO.U32 R0, UR4 ;  /* 0x0000000400007d00 */ /* 0x000e7000080e0000 */
[----:B------:R-:W0:Y:S01]  /*13270*/  POPC R5, UR4 ;  /* 0x0000000400057d09 */ /* 0x000e220008000000 */
[----:B-1----:R-:W-:-:S13]  /*13280*/  ISETP.EQ.U32.AND P0, PT, R0, R7, PT ;  /* 0x000000070000720c */ /* 0x002fda0003f02070 */
[----:B0-----:R-:W2:Y:S01]  /*13290*/  @P0 ATOMG.E.ADD.STRONG.GPU PT, R3, desc[UR60][R2.64], R5 ;  /* 0x00000005020309a8 */ /* 0x001ea200081ee1fc */
[----:B------:R-:W0:Y:S02]  /*132a0*/  S2R R4, SR_LTMASK ;  /* 0x0000000000047919 */ /* 0x000e240000003900 */
[----:B0-----:R-:W-:-:S04]  /*132b0*/  LOP3.LUT R4, R4, UR4, RZ, 0xc0, !PT ;  /* 0x0000000404047c12 */ /* 0x001fc8000f8ec0ff */
[----:B------:R-:W0:Y:S01]  /*132c0*/  POPC R7, R4 ;  /* 0x0000000400077309 */ /* 0x000e220000000000 */
[----:B--2---:R-:W0:Y:S02]  /*132d0*/  SHFL.IDX PT, R0, R3, R0, 0x1f ;  /* 0x00001f0003007589 */ /* 0x004e2400000e0000 */
[----:B0-----:R-:W-:Y:S01]  /*132e0*/  IADD3 R16, R0, UR51, R7 ;  /* 0x0000003300107c10 */ /* 0x001fe2000fffe007 */
[----:B------:R-:W-:Y:S06]  /*132f0*/  BRA `(.L_x_1123) ;  /* 0x0000002800e47947 */ /* 0x000fec0003800000 */
.L_x_1122:
[----:B------:R-:W0:Y:S01]  /*13300*/  S2R R0, SR_CgaCtaId ;  /* 0x0000000000007919 */ /* 0x000e220000008800 */
[----:B------:R-:W-:-:S04]  /*13310*/  MOV R2, 0x400 ;  /* 0x0000040000027802 */ /* 0x000fc80000000f00 */
[----:B0-----:R-:W-:-:S04]  /*13320*/  LEA R3, R0, R2, 0x18 ;  /* 0x0000000200037211 */ /* 0x001fc800078ec0ff */
        /* <DEDUP_REMOVED lines=13> */
[----:B-----5:R-:W-:Y:S02]  /*13400*/  IMAD.U32 R6, RZ, RZ, UR8 ;  /* 0x00000008ff067e24 */ /* 0x020fe4000f8e00ff */
[----:B------:R-:W-:-:S02]  /*13410*/  IMAD.U32 R10, RZ, RZ, UR4 ;  /* 0x00000004ff0a7e24 */ /* 0x000fc4000f8e00ff */
[----:B------:R-:W-:Y:S02]  /*13420*/  IMAD.U32 R11, RZ, RZ, UR5 ;  /* 0x00000005ff0b7e24 */ /* 0x000fe4000f8e00ff */
[----:B------:R-:W-:Y:S02]  /*13430*/  IMAD.MOV.U32 R8, RZ, RZ, 0x70 ;  /* 0x00000070ff087424 */ /* 0x000fe400078e00ff */
[----:B------:R-:W-:-:S07]  /*13440*/  IMAD.MOV.U32 R13, RZ, RZ, RZ ;  /* 0x000000ffff0d7224 */ /* 0x000fce00078e00ff */
[----:B------:R-:W-:-:S07]  /*13450*/  LEPC R20, `(.L_x_1124) ;  /* 0x000000001014794e */ /* 0x000fce0000000000 */
[----:B0-----:R-:W-:Y:S05]  /*13460*/  CALL.ABS.NOINC R2 ;  /* 0x0000000002007343 */ /* 0x001fea0003c00000 */
.L_x_1124:
        /* <DEDUP_REMOVED lines=10> */
[----:B------:R-:W-:Y:S01]  /*13510*/  MOV R5, UR7 ;  /* 0x0000000700057c02 */ /* 0x000fe20008000f00 */
[----:B-----5:R-:W-:Y:S01]  /*13520*/  IMAD.U32 R6, RZ, RZ, UR8 ;  /* 0x00000008ff067e24 */ /* 0x020fe2000f8e00ff */
        /* <DEDUP_REMOVED lines=8> */
.L_x_1126:
[----:B------:R-:W-:Y:S01]  /*135b0*/  MOV R2, 0x0 ;  /* 0x0000000000027802 */ /* 0x000fe20000000f00 */
[----:B------:R-:W-:Y:S01]  /*135c0*/  ULDC.64 UR4, c[0x4][0x90] ;  /* 0x0100240000047ab9 */ /* 0x000fe20000000a00 */
[----:B------:R-:W-:Y:S01]  /*135d0*/  ULDC.64 UR6, c[0x4][0x98] ;  /* 0x0100260000067ab9 */ /* 0x000fe20000000a00 */
[----:B------:R-:W-:Y:S01]  /*135e0*/  ULDC.64 UR8, c[0x4][0x18] ;  /* 0x0100060000087ab9 */ /* 0x000fe20000000a00 */
[----:B------:R-:W-:Y:S01]  /*135f0*/  MOV R4, UR4 ;  /* 0x0000000400047c02 */ /* 0x000fe20008000f00 */
[----:B------:R-:W-:Y:S01]  /*13600*/  IMAD.U32 R5, RZ, RZ, UR5 ;  /* 0x00000005ff057e24 */ /* 0x000fe2000f8e00ff */
[----:B------:R-:W0:Y:S01]  /*13610*/  LDC.64 R2, c[0x4][R2] ;  /* 0x0100000002027b82 */ /* 0x000e220000000a00 */
        /* <DEDUP_REMOVED lines=8> */
[----:B0-----:R-:W-:Y:S05]  /*136a0*/  CALL.ABS.NOINC R2 ;  /* 0x0000000002007343 */ /* 0x001fea0003c00000 */
.L_x_1125:
[----:B------:R-:W2:Y:S01]  /*136b0*/  LDL.LU R2, [R1+0x24] ;  /* 0x0000240001027983 */ /* 0x000ea20000300800 */
[----:B------:R-:W-:-:S03]  /*136c0*/  ULDC.64 UR4, c[0x0][0xaf0] ;  /* 0x0002bc0000047ab9 */ /* 0x000fc60000000a00 */
[----:B------:R-:W3:Y:S04]  /*136d0*/  LDL.LU R0, [R1+0x28] ;  /* 0x0000280001007983 */ /* 0x000ee80000300800 */
[----:B------:R-:W4:Y:S04]  /*136e0*/  LDL.LU R4, [R1+0x34] ;  /* 0x0000340001047983 */ /* 0x000f280000300800 */
[----:B-----5:R-:W4:Y:S01]  /*136f0*/  LDL.LU R6, [R1+0x1c] ;  /* 0x00001c0001067983 */ /* 0x020f220000300800 */
        /* <DEDUP_REMOVED lines=20> */
[----:B-1----:R-:W1:Y:S01]  /*13840*/  @P0 LDC R2, c[0x0][0x430] ;  /* 0x00010c00ff020b82 */ /* 0x002e620000000800 */
[----:B0-----:R-:W-:-:S05]  /*13850*/  @P0 IMAD.HI.U32 R3, R18, R5, RZ ;  /* 0x0000000512030227 */ /* 0x001fca00078e00ff */
[----:B-1----:R-:W-:Y:S02]  /*13860*/  @P0 SHF.R.U32.HI R4, RZ, R2, R3 ;  /* 0x00000002ff040219 */ /* 0x002fe40000011603 */
[----:B------:R-:W-:-:S04]  /*13870*/  ISETP.NE.U32.AND P0, PT, RZ, UR4, PT ;  /* 0x00000004ff007c0c */ /* 0x000fc8000bf05070 */
[----:B------:R-:W-:-:S04]  /*13880*/  ISETP.NE.AND.EX P0, PT, RZ, UR5, PT, P0 ;  /* 0x00000005ff007c0c */ /* 0x000fc8000bf05300 */
[----:B------:R-:W-:-:S09]  /*13890*/  SEL R2, R6, RZ, !P0 ;  /* 0x000000ff06027207 */ /* 0x000fd20004000000 */
.L_x_1127:
        /* <DEDUP_REMOVED lines=17> */
.L_x_1240:
[----:B------:R-:W2:Y:S01]  /*139b0*/  LDL R3, [R1+0x20] ;  /* 0x0000200001037983 */ /* 0x000ea20000100800 */
[----:B------:R-:W-:Y:S01]  /*139c0*/  UMOV UR4, 0xffffffff ;  /* 0xffffffff00047882 */ /* 0x000fe20000000000 */
[----:B------:R-:W-:Y:S02]  /*139d0*/  SHF.R.S32.HI R8, RZ, 0x1f, R0 ;  /* 0x0000001fff087819 */ /* 0x000fe40000011400 */
[----:B--2---:R-:W-:Y:S01]  /*139e0*/  IADD3 R3, R3, -0x1, RZ ;  /* 0xffffffff03037810 */ /* 0x004fe20007ffe0ff */
[----:B------:R-:W-:Y:S06]  /*139f0*/  BRA.DIV UR4, `(.L_x_1129) ;  /* 0x0000003e04d07947 */ /* 0x000fec000b800000 */
[----:B------:R-:W-:-:S13]  /*13a00*/  ELECT P6, URZ, PT ;  /* 0x00000000003f782f */ /* 0x000fda00038c0000 */
.L_x_1243:
        /* <DEDUP_REMOVED lines=16> */
[----:B------:R-:W-:Y:S02]  /*13b10*/  IMAD R9, R0, UR5, R6 ;  /* 0x0000000500097c24 */ /* 0x000fe4000f8e0206 */
[--C-:B------:R-:W-:Y:S01]  /*13b20*/  IMAD.MOV.U32 R6, RZ, RZ, R5.reuse ;  /* 0x000000ffff067224 */ /* 0x100fe200078e0005 */
[----:B0-----:R-:W-:-:S03]  /*13b30*/  SHF.R.S32.HI R7, RZ, 0x1f, R5 ;  /* 0x0000001fff077819 */ /* 0x001fc60000011405 */
[----:B------:R-:W-:-:S05]  /*13b40*/  IMAD.WIDE.U32 R6, R0, UR4, R6 ;  /* 0x0000000400067c25 */ /* 0x000fca000f8e0006 */
[----:B------:R-:W-:Y:S02]  /*13b50*/  IADD3 R5, R7, R9, RZ ;  /* 0x0000000907057210 */ /* 0x000fe40007ffe0ff */
[----:B------:R-:W-:-:S04]  /*13b60*/  LEA R10, P0, R6, R20, 0x2 ;  /* 0x00000014060a7211 */ /* 0x000fc800078010ff */
[----:B------:R-:W-:-:S05]  /*13b70*/  LEA.HI.X R11, R6, R21, R5, 0x2, P0 ;  /* 0x00000015060b7211 */ /* 0x000fca00000f1405 */
[----:B------:R0:W5:Y:S04]  /*13b80*/  LDG.E R6, desc[UR60][R10.64] ;  /* 0x0000003c0a067981 */ /* 0x000168000c1e1900 */
.L_x_1131:
        /* <DEDUP_REMOVED lines=9> */
.L_x_1244:
        /* <DEDUP_REMOVED lines=11> */
.L_x_1133:
        /* <DEDUP_REMOVED lines=23> */
.L_x_1130:
        /* <DEDUP_REMOVED lines=26> */
[----:B0-----:R-:W-:Y:S01]  /*13fe0*/  MOV R2, 0x10000 ;  /* 0x0001000000027802 */ /* 0x001fe20000000f00 */
        /* <DEDUP_REMOVED lines=28> */
.L_x_1135:
[----:B------:R-:W-:Y:S05]  /*141b0*/  BSYNC B0 ;  /* 0x0000000000007941 */ /* 0x000fea0003800000 */
.L_x_1134:
        /* <DEDUP_REMOVED lines=8> */
.L_x_1245:
[----:B------:R-:W-:Y:S01]  /*14240*/  ULDC.64 UR38, c[0x0][0x3f8] ;  /* 0x0000fe0000267ab9 */ /* 0x000fe20000000a00 */
[----:B------:R-:W-:Y:S01]  /*14250*/  ULDC.64 UR46, c[0x0][0x408] ;  /* 0x00010200002e7ab9 */ /* 0x000fe20000000a00 */
        /* <DEDUP_REMOVED lines=11> */
.L_x_1246:
        /* <DEDUP_REMOVED lines=11> */
.L_x_1140:
        /* <DEDUP_REMOVED lines=38> */
.L_x_1138:
[----:B------:R-:W-:Y:S05]  /*14620*/  BSYNC B0 ;  /* 0x0000000000007941 */ /* 0x000fea0003800000 */
.L_x_1137:
[----:B0-----:R-:W2:Y:S01]  /*14630*/  LDL.LU R2, [R1+0x2c] ;  /* 0x00002c0001027983 */ /* 0x001ea20000300800 */
[----:B------:R-:W-:Y:S01]  /*14640*/  BSSY B0, `(.L_x_1141) ;  /* 0x0000169000007945 */ /* 0x000fe20003800000 */
[----:B--2---:R-:W-:-:S13]  /*14650*/  ISETP.GE.AND P0, PT, R2, 0x61, PT ;  /* 0x000000610200780c */ /* 0x004fda0003f06270 */
[----:B------:R-:W-:Y:S05]  /*14660*/  @!P0 BRA `(.L_x_1142) ;  /* 0x0000001400988947 */ /* 0x000fea0003800000 */
[----:B------:R-:W2:Y:S01]  /*14670*/  LDL R5, [R1+0x20] ;  /* 0x0000200001057983 */ /* 0x000ea20000100800 */
[----:B------:R-:W-:Y:S01]  /*14680*/  IMAD.MOV.U32 R2, RZ, RZ, 0x1 ;  /* 0x00000001ff027424 */ /* 0x000fe200078e00ff */
[----:B------:R-:W-:Y:S01]  /*14690*/  BSSY B1, `(.L_x_1143) ;  /* 0x000007d000017945 */ /* 0x000fe20003800000 */
[----:B--2---:R-:W-:-:S04]  /*146a0*/  IADD3 R9, -R5, RZ, RZ ;  /* 0x000000ff05097210 */ /* 0x004fc80007ffe1ff */
        /* <DEDUP_REMOVED lines=30> */
[----:B------:R-:W-:Y:S01]  /*14890*/  IMAD.MOV.U32 R6, RZ, RZ, R2 ;  /* 0x000000ffff067224 */ /* 0x000fe200078e0002 */
[----:B------:R-:W-:-:S03]  /*148a0*/  IADD3 R2, -R2, RZ, RZ ;  /* 0x000000ff02027210 */ /* 0x000fc60007ffe1ff */
[----:B------:R-:W-:-:S04]  /*148b0*/  IMAD.WIDE.U32 R6, R0, UR4, R6 ;  /* 0x0000000400067c25 */ /* 0x000fc8000f8e0006 */
[----:B------:R-:W-:Y:S01]  /*148c0*/  IMAD.IADD R10, R10, 0x1, R7 ;  /* 0x000000010a0a7824 */ /* 0x000fe200078e0207 */
[----:B------:R-:W-:Y:S01]  /*148d0*/  LEA R20, P0, R6, R20, 0x2 ;  /* 0x0000001406147211 */ /* 0x000fe200078010ff */
[----:B------:R-:W-:-:S03]  /*148e0*/  IMAD R5, R11, R2, R5 ;  /* 0x000000020b057224 */ /* 0x000fc600078e0205 */
[----:B------:R-:W-:-:S05]  /*148f0*/  LEA.HI.X R21, R6, R21, R10, 0x2, P0 ;  /* 0x0000001506157211 */ /* 0x000fca00000f140a */
[----:B------:R1:W5:Y:S04]  /*14900*/  LDG.E R6, desc[UR60][R20.64] ;  /* 0x0000003c14067981 */ /* 0x000368000c1e1900 */
.L_x_1147:
[----:B------:R-:W2:Y:S01]  /*14910*/  S2R R7, SR_CgaCtaId ;  /* 0x0000000000077919 */ /* 0x000ea20000008800 */
[----:B------:R-:W-:-:S04]  /*14920*/  MOV R2, 0x400 ;  /* 0x0000040000027802 */ /* 0x000fc80000000f00 */
[----:B--2---:R-:W-:Y:S02]  /*14930*/  LEA R2, R7, R2, 0x18 ;  /* 0x0000000207027211 */ /* 0x004fe400078ec0ff */
[----:B------:R-:W-:-:S03]  /*14940*/  SHF.L.U32 R7, R12, 0x1f, RZ ;  /* 0x0000001f0c077819 */ /* 0x000fc600000006ff */
[----:B------:R-:W-:-:S04]  /*14950*/  IMAD R2, R13, 0x8, R2 ;  /* 0x000000080d027824 */ /* 0x000fc800078e0202 */
[----:B------:R-:W2:Y:S02]  /*14960*/  SYNCS.PHASECHK.TRANS64.TRYWAIT P0, [R2+URZ+0x32440], R7 ;  /* 0x03244007020075a7 */ /* 0x000ea4000800017f */
[----:B--2---:R-:W-:Y:S05]  /*14970*/  @!P0 BRA `(.L_x_1148) ;  /* 0x0000003000588947 */ /* 0x004fea0003800000 */
.L_x_1247:
        /* <DEDUP_REMOVED lines=11> */
.L_x_1149:
        /* <DEDUP_REMOVED lines=22> */
.L_x_1248:
[----:B------:R-:W-:Y:S05]  /*14b90*/  @P1 BRA `(.L_x_1151) ;  /* 0x00000000001c1947 */ /* 0x000fea0003800000 */
[----:B------:R-:W3:Y:S01]  /*14ba0*/  S2R R10, SR_TID.X ;  /* 0x00000000000a7919 */ /* 0x000ee20000002100 */
[----:B0-2---:R-:W-:-:S04]  /*14bb0*/  IMAD.MOV.U32 R7, RZ, RZ, 0xc000 ;  /* 0x0000c000ff077424 */ /* 0x005fc800078e00ff */
[----:B------:R4:W-:Y:S01]  /*14bc0*/  SYNCS.ARRIVE.TRANS64 RZ, [R2+URZ+0x32450], R7 ;  /* 0x0324500702ff79a7 */ /* 0x0009e2000800003f */
[----:B---3--:R-:W-:-:S04]  /*14bd0*/  LOP3.LUT R10, R10, 0x1f, RZ, 0xc0, !PT ;  /* 0x0000001f0a0a7812 */ /* 0x008fc800078ec0ff */
[----:B------:R-:W-:-:S13]  /*14be0*/  ISETP.NE.AND P0, PT, R10, RZ, PT ;  /* 0x000000ff0a00720c */ /* 0x000fda0003f05270 */
[----:B----4-:R-:W-:Y:S05]  /*14bf0*/  @!P0 BRA `(.L_x_1151) ;  /* 0x0000000000048947 */ /* 0x010fea0003800000 */
[----:B------:R-:W-:Y:S01]  /*14c00*/  BPT.TRAP 0x1 ;  /* 0x000000040000795c */ /* 0x000fe20000300000 */
.L_x_1151:
        /* <DEDUP_REMOVED lines=34> */
.L_x_1146:
[----:B------:R-:W-:Y:S05]  /*14e30*/  BSYNC B2 ;  /* 0x0000000000027941 */ /* 0x000fea0003800000 */
.L_x_1145:
[----:B------:R-:W2:Y:S02]  /*14e40*/  LDL.LU R2, [R1+0x20] ;  /* 0x0000200001027983 */ /* 0x000ea40000300800 */
[----:B--2---:R-:W-:-:S07]  /*14e50*/  IADD3 R5, R2, -0x3, RZ ;  /* 0xfffffffd02057810 */ /* 0x004fce0007ffe0ff */
.L_x_1144:
[----:B------:R-:W-:Y:S05]  /*14e60*/  BSYNC B1 ;  /* 0x0000000000017941 */ /* 0x000fea0003800000 */
.L_x_1143:
[----:B------:R-:W-:-:S05]  /*14e70*/  IMAD.MOV R2, RZ, RZ, -R9 ;  /* 0x000000ffff027224 */ /* 0x000fca00078e0a09 */
[----:B------:R-:W-:-:S13]  /*14e80*/  ISETP.NE.AND P0, PT, R3, R2, PT ;  /* 0x000000020300720c */ /* 0x000fda0003f05270 */
[----:B------:R-:W-:Y:S05]  /*14e90*/  @!P0 BRA `(.L_x_1142) ;  /* 0x0000000c008c8947 */ /* 0x000fea0003800000 */
.L_x_1166:
        /* <DEDUP_REMOVED lines=10> */
[----:B------:R-:W-:Y:S01]  /*14f40*/  ISETP.NE.U32.AND P0, PT, RZ, UR38, PT ;  /* 0x00000026ff007c0c */ /* 0x000fe2000bf05070 */
[----:B------:R-:W-:-:S03]  /*14f50*/  IMAD.MOV.U32 R11, RZ, RZ, R5 ;  /* 0x000000ffff0b7224 */ /* 0x000fc600078e0005 */
[----:B------:R-:W-:-:S13]  /*14f60*/  ISETP.NE.AND.EX P0, PT, RZ, UR39, PT, P0 ;  /* 0x00000027ff007c0c */ /* 0x000fda000bf05300 */
[----:B------:R-:W-:Y:S05]  /*14f70*/  @!P0 BRA `(.L_x_1154) ;  /* 0x0000000000408947 */ /* 0x000fea0003800000 */
[----:B------:R-:W2:Y:S02]  /*14f80*/  LDC R6, c[0x0][0x41c] ;  /* 0x00010700ff067b82 */ /* 0x000ea40000000800 */
[----:B--2---:R-:W-:-:S13]  /*14f90*/  ISETP.NE.AND P0, PT, R6, 0x1, PT ;  /* 0x000000010600780c */ /* 0x004fda0003f05270 */
[----:B------:R-:W0:Y:S02]  /*14fa0*/  @P0 LDC.64 R2, c[0x0][0x420] ;  /* 0x00010800ff020b82 */ /* 0x000e240000000a00 */
[----:B0-----:R-:W-:Y:S01]  /*14fb0*/  @P0 IMAD.HI.U32 R12, R5, R2, RZ ;  /* 0x00000002050c0227 */ /* 0x001fe200078e00ff */
[----:B------:R-:W-:-:S04]  /*14fc0*/  MOV R2, R5 ;  /* 0x0000000500027202 */ /* 0x000fc80000000f00 */
        /* <DEDUP_REMOVED lines=11> */
.L_x_1154:
[----:B------:R-:W3:Y:S01]  /*15080*/  S2R R3, SR_CgaCtaId ;  /* 0x0000000000037919 */ /* 0x000ee20000008800 */
[----:B------:R-:W-:Y:S02]  /*15090*/  MOV R2, 0x400 ;  /* 0x0000040000027802 */ /* 0x000fe40000000f00 */
[----:B--2---:R-:W-:Y:S02]  /*150a0*/  SHF.L.U32 R7, R10, 0x1f, RZ ;  /* 0x0000001f0a077819 */ /* 0x004fe400000006ff */
[----:B---3--:R-:W-:-:S05]  /*150b0*/  LEA R2, R3, R2, 0x18 ;  /* 0x0000000203027211 */ /* 0x008fca00078ec0ff */
[----:B------:R-:W-:-:S04]  /*150c0*/  IMAD R3, R9, 0x8, R2 ;  /* 0x0000000809037824 */ /* 0x000fc800078e0202 */
[----:B------:R-:W2:Y:S02]  /*150d0*/  SYNCS.PHASECHK.TRANS64.TRYWAIT P0, [R3+URZ+0x32440], R7 ;  /* 0x03244007030075a7 */ /* 0x000ea4000800017f */
[----:B--2---:R-:W-:Y:S05]  /*150e0*/  @!P0 BRA `(.L_x_1155) ;  /* 0x0000002800a48947 */ /* 0x004fea0003800000 */
.L_x_1249:
[----:B------:R-:W3:Y:S02]  /*150f0*/  S2R R2, SR_TID.X ;  /* 0x0000000000027919 */ /* 0x000ee40000002100 */
[----:B---3--:R-:W-:-:S04]  /*15100*/  LOP3.LUT R2, R2, 0x7f, RZ, 0xc0, !PT ;  /* 0x0000007f02027812 */ /* 0x008fc800078ec0ff */
[----:B------:R-:W-:-:S13]  /*15110*/  ISETP.NE.AND P0, PT, R2, RZ, PT ;  /* 0x000000ff0200720c */ /* 0x000fda0003f05270 */
[----:B------:R-:W-:Y:S05]  /*15120*/  @P0 BRA `(.L_x_1156) ;  /* 0x00000000001c0947 */ /* 0x000fea0003800000 */
[----:B------:R-:W3:Y:S02]  /*15130*/  S2R R2, SR_TID.X ;  /* 0x0000000000027919 */ /* 0x000ee40000002100 */
[----:B---3--:R-:W-:-:S04]  /*15140*/  LOP3.LUT R2, R2, 0x1f, RZ, 0xc0, !PT ;  /* 0x0000001f02027812 */ /* 0x008fc800078ec0ff */
[----:B------:R-:W-:Y:S02]  /*15150*/  ISETP.NE.AND P1, PT, R2, RZ, PT ;  /* 0x000000ff0200720c */ /* 0x000fe40003f25270 */
[----:B------:R-:W-:-:S04]  /*15160*/  MOV R2, 0x3000 ;  /* 0x0000300000027802 */ /* 0x000fc80000000f00 */
[----:B------:R3:W-:Y:S07]  /*15170*/  SYNCS.ARRIVE.TRANS64 RZ, [R3+URZ+0x32430], R2 ;  /* 0x0324300203ff79a7 */ /* 0x0007ee000800003f */
[----:B------:R-:W-:Y:S05]  /*15180*/  @!P1 BRA `(.L_x_1156) ;  /* 0x0000000000049947 */ /* 0x000fea0003800000 */
[----:B------:R-:W-:Y:S01]  /*15190*/  BPT.TRAP 0x1 ;  /* 0x000000040000795c */ /* 0x000fe20000300000 */
.L_x_1156:
        /* <DEDUP_REMOVED lines=21> */
.L_x_1250:
        /* <DEDUP_REMOVED lines=8> */
.L_x_1158:
        /* <DEDUP_REMOVED lines=33> */
.L_x_1153:
[----:B------:R-:W-:Y:S05]  /*15580*/  BSYNC B1 ;  /* 0x0000000000017941 */ /* 0x000fea0003800000 */
.L_x_1152:
        /* <DEDUP_REMOVED lines=9> */
[----:B------:R-:W-:Y:S01]  /*15620*/  ISETP.NE.U32.AND P0, PT, RZ, UR38, PT ;  /* 0x00000026ff007c0c */ /* 0x000fe2000bf05070 */
[----:B------:R-:W-:-:S03]  /*15630*/  VIADD R9, R5, 0xffffffff ;  /* 0xffffffff05097836 */ /* 0x000fc60000000000 */
[----:B------:R-:W-:-:S13]  /*15640*/  ISETP.NE.AND.EX P0, PT, RZ, UR39, PT, P0 ;  /* 0x00000027ff007c0c */ /* 0x000fda000bf05300 */
[----:B------:R-:W-:Y:S05]  /*15650*/  @!P0 BRA `(.L_x_1161) ;  /* 0x0000000000408947 */ /* 0x000fea0003800000 */
[----:B------:R-:W3:Y:S02]  /*15660*/  LDC R6, c[0x0][0x41c] ;  /* 0x00010700ff067b82 */ /* 0x000ee40000000800 */
[----:B---3--:R-:W-:-:S13]  /*15670*/  ISETP.NE.AND P0, PT, R6, 0x1, PT ;  /* 0x000000010600780c */ /* 0x008fda0003f05270 */
[----:B------:R-:W3:Y:S02]  /*15680*/  @P0 LDC.64 R2, c[0x0][0x420] ;  /* 0x00010800ff020b82 */ /* 0x000ee40000000a00 */
[----:B---3--:R-:W-:Y:S01]  /*15690*/  @P0 IMAD.HI.U32 R7, R9, R2, RZ ;  /* 0x0000000209070227 */ /* 0x008fe200078e00ff */
[----:B------:R-:W-:-:S04]  /*156a0*/  MOV R2, R9 ;  /* 0x0000000900027202 */ /* 0x000fc80000000f00 */
        /* <DEDUP_REMOVED lines=11> */
.L_x_1161:
[----:B------:R-:W4:Y:S01]  /*15760*/  S2R R3, SR_CgaCtaId ;  /* 0x0000000000037919 */ /* 0x000f220000008800 */
[----:B------:R-:W-:Y:S02]  /*15770*/  MOV R2, 0x400 ;  /* 0x0000040000027802 */ /* 0x000fe40000000f00 */
[----:B---3--:R-:W-:Y:S02]  /*15780*/  SHF.L.U32 R7, R10, 0x1f, RZ ;  /* 0x0000001f0a077819 */ /* 0x008fe400000006ff */
[----:B----4-:R-:W-:-:S05]  /*15790*/  LEA R2, R3, R2, 0x18 ;  /* 0x0000000203027211 */ /* 0x010fca00078ec0ff */
[----:B------:R-:W-:-:S04]  /*157a0*/  IMAD R3, R11, 0x8, R2 ;  /* 0x000000080b037824 */ /* 0x000fc800078e0202 */
[----:B------:R-:W3:Y:S02]  /*157b0*/  SYNCS.PHASECHK.TRANS64.TRYWAIT P0, [R3+URZ+0x32440], R7 ;  /* 0x03244007030075a7 */ /* 0x000ee4000800017f */
[----:B---3--:R-:W-:Y:S05]  /*157c0*/  @!P0 BRA `(.L_x_1162) ;  /* 0x0000002400148947 */ /* 0x008fea0003800000 */
.L_x_1251:
[----:B------:R-:W4:Y:S02]  /*157d0*/  S2R R2, SR_TID.X ;  /* 0x0000000000027919 */ /* 0x000f240000002100 */
[----:B----4-:R-:W-:-:S04]  /*157e0*/  LOP3.LUT R2, R2, 0x7f, RZ, 0xc0, !PT ;  /* 0x0000007f02027812 */ /* 0x010fc800078ec0ff */
[----:B------:R-:W-:-:S13]  /*157f0*/  ISETP.NE.AND P0, PT, R2, RZ, PT ;  /* 0x000000ff0200720c */ /* 0x000fda0003f05270 */
[----:B------:R-:W-:Y:S05]  /*15800*/  @P0 BRA `(.L_x_1163) ;  /* 0x00000000001c0947 */ /* 0x000fea0003800000 */
[----:B------:R-:W4:Y:S02]  /*15810*/  S2R R2, SR_TID.X ;  /* 0x0000000000027919 */ /* 0x000f240000002100 */
[----:B----4-:R-:W-:-:S04]  /*15820*/  LOP3.LUT R2, R2, 0x1f, RZ, 0xc0, !PT ;  /* 0x0000001f02027812 */ /* 0x010fc800078ec0ff */
[----:B------:R-:W-:Y:S02]  /*15830*/  ISETP.NE.AND P1, PT, R2, RZ, PT ;  /* 0x000000ff0200720c */ /* 0x000fe40003f25270 */
[----:B------:R-:W-:-:S04]  /*15840*/  MOV R2, 0x3000 ;  /* 0x0000300000027802 */ /* 0x000fc80000000f00 */
[----:B------:R4:W-:Y:S07]  /*15850*/  SYNCS.ARRIVE.TRANS64 RZ, [R3+URZ+0x32430], R2 ;  /* 0x0324300203ff79a7 */ /* 0x0009ee000800003f */
[----:B------:R-:W-:Y:S05]  /*15860*/  @!P1 BRA `(.L_x_1163) ;  /* 0x0000000000049947 */ /* 0x000fea0003800000 */
[----:B------:R-:W-:Y:S01]  /*15870*/  BPT.TRAP 0x1 ;  /* 0x000000040000795c */ /* 0x000fe20000300000 */
.L_x_1163:
        /* <DEDUP_REMOVED lines=22> */
.L_x_1252:
        /* <DEDUP_REMOVED lines=8> */
.L_x_1165:
        /* <DEDUP_REMOVED lines=34> */
.L_x_1160:
[----:B------:R-:W-:Y:S05]  /*15c80*/  BSYNC B1 ;  /* 0x0000000000017941 */ /* 0x000fea0003800000 */
.L_x_1159:
[C---:B------:R-:W-:Y:S01]  /*15c90*/  ISETP.GT.AND P0, PT, R5.reuse, 0x1, PT ;  /* 0x000000010500780c */ /* 0x040fe20003f04270 */
[----:B------:R-:W-:-:S04]  /*15ca0*/  VIADD R2, R5, 0xfffffffe ;  /* 0xfffffffe05027836 */ /* 0x000fc80000000000 */
[----:B------:R-:W-:-:S08]  /*15cb0*/  IMAD.MOV.U32 R5, RZ, RZ, R2 ;  /* 0x000000ffff057224 */ /* 0x000fd000078e0002 */
[----:B------:R-:W-:Y:S05]  /*15cc0*/  @P0 BRA `(.L_x_1166) ;  /* 0xfffffff000740947 */ /* 0x000fea000383ffff */
.L_x_1142:
[----:B------:R-:W-:Y:S05]  /*15cd0*/  BSYNC B0 ;  /* 0x0000000000007941 */ /* 0x000fea0003800000 */
.L_x_1141:
        /* <DEDUP_REMOVED lines=23> */
.L_x_1168:
[----:B------:R-:W-:Y:S05]  /*15e50*/  BSYNC B0 ;  /* 0x0000000000007941 */ /* 0x000fea0003800000 */
.L_x_1167:
[----:B---3--:R-:W3:Y:S02]  /*15e60*/  LDL.LU R2, [R1+0x8] ;  /* 0x0000080001027983 */ /* 0x008ee40000300800 */
[----:B---3--:R-:W-:-:S05]  /*15e70*/  LOP3.LUT R2, R2, R0, RZ, 0x3c, !PT ;  /* 0x0000000002027212 */ /* 0x008fca00078e3cff */
[----:B------:R3:W-:Y:S02]  /*15e80*/  STL [R1+0x8], R2 ;  /* 0x0000080201007387 */ /* 0x0007e40000100800 */
.L_x_1123:
[----:B------:R-:W-:Y:S05]  /*15e90*/  BSYNC B6 ;  /* 0x0000000000067941 */ /* 0x000fea0003800000 */
.L_x_1121:
[----:B------:R-:W-:-:S03]  /*15ea0*/  UMOV UR4, 0xffffffff ;  /* 0xffffffff00047882 */ /* 0x000fc60000000000 */
[----:B------:R-:W-:Y:S05]  /*15eb0*/  BRA.DIV UR4, `(.L_x_1169) ;  /* 0x0000001e04807947 */ /* 0x000fea000b800000 */
[----:B0-----:R0:W4:Y:S04]  /*15ec0*/  SHFL.IDX PT, R4, R16, RZ, 0x1f ;  /* 0x00001fff10047589 */ /* 0x00112800000e0000 */
[----:B------:R0:W0:Y:S02]  /*15ed0*/  SHFL.IDX PT, R5, R16, 0x1, 0x1f ;  /* 0x00201f0010057f89 */ /* 0x00002400000e0000 */
.L_x_1256:
        /* <DEDUP_REMOVED lines=13> */
.L_x_1171:
[----:B------:R-:W-:Y:S05]  /*15fb0*/  BSYNC B0 ;  /* 0x0000000000007941 */ /* 0x000fea0003800000 */
.L_x_1170:
        /* <DEDUP_REMOVED lines=8> */
[----:B------:R-:W1:Y:S02]  /*16040*/  SHFL.UP PT, R14, R13, 0x2, RZ ;  /* 0x044000000d0e7989 */ /* 0x000e6400000e00ff */
[----:B-1-3--:R-:W-:Y:S02]  /*16050*/  SEL R2, R14, RZ, P1 ;  /* 0x000000ff0e027207 */ /* 0x00afe40000800000 */
        /* <DEDUP_REMOVED lines=12> */
[----:B------:R0:W1:Y:S02]  /*16120*/  SHFL.IDX PT, R14, R3, 0x1f, 0x1f ;  /* 0x03e01f00030e7f89 */ /* 0x00006400000e0000 */
.L_x_1264:
[----:B------:R-:W-:Y:S02]  /*16130*/  ULDC UR4, c[0x0][0xd10] ;  /* 0x0003440000047ab9 */ /* 0x000fe40000000800 */
[----:B------:R-:W-:-:S04]  /*16140*/  IMAD.U32 R16, RZ, RZ, UR4 ;  /* 0x00000004ff107e24 */ /* 0x000fc8000f8e00ff */
[----:B-1----:R-:W-:-:S04]  /*16150*/  IMAD R2, R14, R16, RZ ;  /* 0x000000100e027224 */ /* 0x002fc800078e02ff */
[----:B------:R-:W-:-:S05]  /*16160*/  IMAD.IADD R5, R5, 0x1, R2 ;  /* 0x0000000105057824 */ /* 0x000fca00078e0202 */
[----:B----4-:R-:W-:-:S13]  /*16170*/  ISETP.GT.AND P0, PT, R5, R4, PT ;  /* 0x000000040500720c */ /* 0x010fda0003f04270 */
[----:B------:R-:W-:Y:S05]  /*16180*/  @P0 BRA `(.L_x_1173) ;  /* 0x0000000000b40947 */ /* 0x000fea0003800000 */
[----:B------:R-:W1:Y:S02]  /*16190*/  LDC R0, c[0x0][0xd14] ;  /* 0x00034500ff007b82 */ /* 0x000e640000000800 */
.L_x_1178:
[----:B------:R-:W-:-:S05]  /*161a0*/  VIADD R19, R19, 0x1f ;  /* 0x0000001f13137836 */ /* 0x000fca0000000000 */
[----:B-1----:R-:W-:-:S13]  /*161b0*/  ISETP.GE.AND P0, PT, R19, R0, PT ;  /* 0x000000001300720c */ /* 0x002fda0003f06270 */
[----:B------:R-:W-:Y:S05]  /*161c0*/  @P0 BRA `(.L_x_1174) ;  /* 0x00000004005c0947 */ /* 0x000fea0003800000 */
[----:B------:R-:W1:Y:S01]  /*161d0*/  S2R R2, SR_TID.X ;  /* 0x0000000000027919 */ /* 0x000e620000002100 */
[----:B------:R-:W-:Y:S01]  /*161e0*/  BSSY B0, `(.L_x_1175) ;  /* 0x000000a000007945 */ /* 0x000fe20003800000 */
[----:B------:R-:W-:Y:S01]  /*161f0*/  IMAD.MOV.U32 R17, RZ, RZ, RZ ;  /* 0x000000ffff117224 */ /* 0x000fe200078e00ff */
[----:B-1----:R-:W-:-:S04]  /*16200*/  LOP3.LUT R8, R2, 0x1f, RZ, 0xc0, !PT ;  /* 0x0000001f02087812 */ /* 0x002fc800078ec0ff */
[C---:B------:R-:W-:Y:S02]  /*16210*/  ISETP.NE.AND P1, PT, R8.reuse, 0x1f, PT ;  /* 0x0000001f0800780c */ /* 0x040fe40003f25270 */
[----:B------:R-:W-:-:S04]  /*16220*/  IADD3 R7, R8, R19, RZ ;  /* 0x0000001308077210 */ /* 0x000fc80007ffe0ff */
[----:B------:R-:W-:-:S13]  /*16230*/  ISETP.GE.OR P0, PT, R7, R0, !P1 ;  /* 0x000000000700720c */ /* 0x000fda0004f06670 */
[----:B------:R-:W-:Y:S05]  /*16240*/  @P0 BRA `(.L_x_1176) ;  /* 0x00000000000c0947 */ /* 0x000fea0003800000 */
[----:B0-----:R-:W0:Y:S02]  /*16250*/  LDC.64 R2, c[0x0][0xd58] ;  /* 0x00035600ff027b82 */ /* 0x001e240000000a00 */
[----:B0-----:R-:W-:-:S05]  /*16260*/  IMAD.WIDE R2, R7, 0x4, R2 ;  /* 0x0000000407027825 */ /* 0x001fca00078e0202 */
[----:B------:R1:W5:Y:S02]  /*16270*/  LDG.E R17, desc[UR60][R2.64] ;  /* 0x0000003c02117981 */ /* 0x000364000c1e1900 */
.L_x_1176:
[----:B------:R-:W-:Y:S05]  /*16280*/  BSYNC B0 ;  /* 0x0000000000007941 */ /* 0x000fea0003800000 */
.L_x_1175:
[----:B------:R-:W-:-:S03]  /*16290*/  UMOV UR4, 0xffffffff ;  /* 0xffffffff00047882 */ /* 0x000fc60000000000 */
[----:B------:R-:W-:Y:S05]  /*162a0*/  BRA.DIV UR4, `(.L_x_1177) ;  /* 0x0000001e04a07947 */ /* 0x000fea000b800000 */
[----:B-----5:R-:W3:Y:S01]  /*162b0*/  SHFL.UP PT, R14, R17, 0x1, RZ ;  /* 0x04200000110e7989 */ /* 0x020ee200000e00ff */
[C---:B------:R-:W-:Y:S02]  /*162c0*/  ISETP.NE.AND P0, PT, R8.reuse, RZ, PT ;  /* 0x000000ff0800720c */ /* 0x040fe40003f05270 */
[----:B------:R-:W-:Y:S02]  /*162d0*/  ISETP.GE.U32.AND P1, PT, R8, 0x2, PT ;  /* 0x000000020800780c */ /* 0x000fe40003f26070 */
[----:B---3--:R-:W-:Y:S02]  /*162e0*/  SEL R14, R14, RZ, P0 ;  /* 0x000000ff0e0e7207 */ /* 0x008fe40000000000 */
[----:B------:R-:W-:-:S03]  /*162f0*/  ISETP.GE.U32.AND P0, PT, R8, 0x4, PT ;  /* 0x000000040800780c */ /* 0x000fc60003f06070 */
[----:B------:R-:W-:-:S05]  /*16300*/  IMAD.IADD R13, R17, 0x1, R14 ;  /* 0x00000001110d7824 */ /* 0x000fca00078e020e */
[----:B------:R-:W1:Y:S02]  /*16310*/  SHFL.UP PT, R14, R13, 0x2, RZ ;  /* 0x044000000d0e7989 */ /* 0x000e6400000e00ff */
[----:B-1----:R-:W-:Y:S02]  /*16320*/  SEL R2, R14, RZ, P1 ;  /* 0x000000ff0e027207 */ /* 0x002fe40000800000 */
[----:B------:R-:W-:-:S03]  /*16330*/  ISETP.GE.U32.AND P1, PT, R8, 0x8, PT ;  /* 0x000000080800780c */ /* 0x000fc60003f26070 */
[----:B------:R-:W-:-:S05]  /*16340*/  IMAD.IADD R2, R13, 0x1, R2 ;  /* 0x000000010d027824 */ /* 0x000fca00078e0202 */
        /* <DEDUP_REMOVED lines=11> */
.L_x_1272:
[----:B------:R-:W-:Y:S02]  /*16400*/  ULDC UR4, c[0x0][0xd10] ;  /* 0x0003440000047ab9 */ /* 0x000fe40000000800 */
[----:B------:R-:W-:-:S04]  /*16410*/  IMAD.U32 R16, RZ, RZ, UR4 ;  /* 0x00000004ff107e24 */ /* 0x000fc8000f8e00ff */
[----:B-1----:R-:W-:-:S05]  /*16420*/  IMAD R2, R14, R16, RZ ;  /* 0x000000100e027224 */ /* 0x002fca00078e02ff */
[----:B------:R-:W-:-:S04]  /*16430*/  IADD3 R5, R2, R5, RZ ;  /* 0x0000000502057210 */ /* 0x000fc80007ffe0ff */
[----:B------:R-:W-:-:S13]  /*16440*/  ISETP.GT.AND P0, PT, R5, R4, PT ;  /* 0x000000040500720c */ /* 0x000fda0003f04270 */
[----:B------:R-:W-:Y:S05]  /*16450*/  @!P0 BRA `(.L_x_1178) ;  /* 0xfffffffc00508947 */ /* 0x000fea000383ffff */
.L_x_1173:
        /* <DEDUP_REMOVED lines=8> */
.L_x_1276:
[----:B------:R-:W-:Y:S01]  /*164e0*/  ISETP.NE.AND P0, PT, R6, RZ, PT ;  /* 0x000000ff0600720c */ /* 0x000fe20003f05270 */
[----:B------:R-:W-:-:S12]  /*164f0*/  IMAD.MOV.U32 R14, RZ, RZ, RZ ;  /* 0x000000ffff0e7224 */ /* 0x000fd800078e00ff */
[----:B------:R-:W-:Y:S05]  /*16500*/  @!P0 BRA `(.L_x_1180) ;  /* 0x0000000000108947 */ /* 0x000fea0003800000 */
[----:B------:R-:W-:Y:S01]  /*16510*/  UMOV UR4, 0xffffffff ;  /* 0xffffffff00047882 */ /* 0x000fe20000000000 */
[----:B------:R-:W-:Y:S02]  /*16520*/  VIADD R12, R5, 0xffffffff ;  /* 0xffffffff050c7836 */ /* 0x000fe40000000000 */
[----:B------:R-:W-:Y:S05]  /*16530*/  BRA.DIV UR4, `(.L_x_1181) ;  /* 0x0000002204147947 */ /* 0x000fea000b800000 */
[----:B------:R4:W0:Y:S02]  /*16540*/  SHFL.IDX PT, R14, R3, R12, 0x1f ;  /* 0x00001f0c030e7589 */ /* 0x00082400000e0000 */
.L_x_1180:
[----:B---3--:R-:W-:Y:S01]  /*16550*/  IABS R6, R17 ;  /* 0x0000001100067213 */ /* 0x008fe20000000000 */
[----:B0-----:R-:W-:Y:S02]  /*16560*/  IMAD R16, R14, R16, R2 ;  /* 0x000000100e107224 */ /* 0x001fe400078e0202 */
[----:B------:R-:W-:Y:S01]  /*16570*/  IMAD.MOV.U32 R2, RZ, RZ, RZ ;  /* 0x000000ffff027224 */ /* 0x000fe200078e00ff */
[----:B------:R-:W0:Y:S01]  /*16580*/  I2F.RP R7, R6 ;  /* 0x0000000600077306 */ /* 0x000e220000209400 */
[----:B------:R-:W-:-:S07]  /*16590*/  IMAD.IADD R19, R5, 0x1, R19 ;  /* 0x0000000105137824 */ /* 0x000fce00078e0213 */
[----:B0-----:R-:W0:Y:S02]  /*165a0*/  MUFU.RCP R7, R7 ;  /* 0x0000000700077308 */ /* 0x001e240000001000 */
[----:B0-----:R-:W-:-:S06]  /*165b0*/  IADD3 R8, R7, 0xffffffe, RZ ;  /* 0x0ffffffe07087810 */ /* 0x001fcc0007ffe0ff */
[----:B----4-:R-:W0:Y:S02]  /*165c0*/  F2I.FTZ.U32.TRUNC.NTZ R3, R8 ;  /* 0x0000000800037305 */ /* 0x010e24000021f000 */
        /* <DEDUP_REMOVED lines=23> */
.L_x_1174:
[----:B------:R-:W-:Y:S01]  /*16740*/  UMOV UR4, URZ ;  /* 0x0000003f00047c82 */ /* 0x000fe20008000000 */
[----:B------:R-:W-:Y:S01]  /*16750*/  UMOV UR5, URZ ;  /* 0x0000003f00057c82 */ /* 0x000fe20008000000 */
[----:B------:R-:W-:Y:S01]  /*16760*/  ULDC UR6, c[0x0][0xd14] ;  /* 0x0003450000067ab9 */ /* 0x000fe20000000800 */
[----:B------:R-:W-:Y:S01]  /*16770*/  MOV R16, R4 ;  /* 0x0000000400107202 */ /* 0x000fe20000000f00 */
[----:B------:R-:W-:Y:S02]  /*16780*/  IMAD.U32 R17, RZ, RZ, UR4 ;  /* 0x00000004ff117e24 */ /* 0x000fe4000f8e00ff */
[----:B------:R-:W-:Y:S02]  /*16790*/  IMAD.U32 R18, RZ, RZ, UR5 ;  /* 0x00000005ff127e24 */ /* 0x000fe4000f8e00ff */
[----:B------:R-:W-:-:S07]  /*167a0*/  IMAD.U32 R19, RZ, RZ, UR6 ;  /* 0x00000006ff137e24 */ /* 0x000fce000f8e00ff */
.L_x_1182:
[----:B------:R-:W3:Y:S01]  /*167b0*/  S2R R2, SR_TID.X ;  /* 0x0000000000027919 */ /* 0x000ee20000002100 */
[----:B------:R-:W-:Y:S05]  /*167c0*/  WARPSYNC.ALL ;  /* 0x0000000000007948 */ /* 0x000fea0003800000 */
[----:B------:R-:W-:Y:S01]  /*167d0*/  BAR.SYNC.DEFER_BLOCKING 0x4, 0x120 ;  /* 0x0104800000007b1d */ /* 0x000fe20000010000 */
[----:B---3--:R-:W-:-:S04]  /*167e0*/  LOP3.LUT R2, R2, 0x1f, RZ, 0xc0, !PT ;  /* 0x0000001f02027812 */ /* 0x008fc800078ec0ff */
[----:B------:R-:W-:-:S13]  /*167f0*/  ISETP.NE.AND P0, PT, R2, RZ, PT ;  /* 0x000000ff0200720c */ /* 0x000fda0003f05270 */
[----:B0-----:R-:W0:Y:S01]  /*16800*/  @!P0 S2R R3, SR_CgaCtaId ;  /* 0x0000000000038919 */ /* 0x001e220000008800 */
[----:B------:R-:W-:-:S04]  /*16810*/  @!P0 MOV R2, 0x400 ;  /* 0x0000040000028802 */ /* 0x000fc80000000f00 */
[----:B0-----:R-:W-:-:S05]  /*16820*/  @!P0 LEA R2, R3, R2, 0x18 ;  /* 0x0000000203028211 */ /* 0x001fca00078ec0ff */
[----:B------:R3:W-:Y:S01]  /*16830*/  @!P0 STS.128 [R2+0x324d0], R16 ;  /* 0x0324d01002008388 */ /* 0x0007e20000000c00 */
[----:B------:R-:W-:Y:S06]  /*16840*/  BAR.ARV 0x5, 0x120 ;  /* 0x0144800000007b1d */ /* 0x000fec0000002000 */
[----:B------:R-:W-:-:S13]  /*16850*/  ISETP.GE.AND P0, PT, R19, R0, PT ;  /* 0x000000001300720c */ /* 0x000fda0003f06270 */
[----:B------:R-:W-:Y:S05]  /*16860*/  @!P0 BRA `(.L_x_1183) ;  /* 0xffffffb400a08947 */ /* 0x000fea000383ffff */
.L_x_1101:
[----:B------:R-:W4:Y:S01]  /*16870*/  S2R R3, SR_CgaCtaId ;  /* 0x0000000000037919 */ /* 0x000f220000008800 */
[----:B------:R-:W-:Y:S01]  /*16880*/  UIADD3 UR4, UR50, 0x1, URZ ;  /* 0x0000000132047890 */ /* 0x000fe2000fffe03f */
[----:B0-----:R-:W-:-:S03]  /*16890*/  MOV R0, 0x400 ;  /* 0x0000040000007802 */ /* 0x001fc60000000f00 */
[----:B------:R-:W-:-:S04]  /*168a0*/  ULEA.HI UR5, UR4, UR4, URZ, 0x1 ;  /* 0x0000000404057291 */ /* 0x000fc8000f8f083f */
[----:B------:R-:W-:-:S04]  /*168b0*/  ULOP3.LUT UR5, UR5, 0xfffffffe, URZ, 0xc0, !UPT ;  /* 0xfffffffe05057892 */ /* 0x000fc8000f8ec03f */
[----:B------:R-:W-:Y:S01]  /*168c0*/  UIADD3 UR5, UR4, -UR5, URZ ;  /* 0x8000000504057290 */ /* 0x000fe2000fffe03f */
[----:B----4-:R-:W-:-:S05]  /*168d0*/  LEA R0, R3, R0, 0x18 ;  /* 0x0000000003007211 */ /* 0x010fca00078ec0ff */
[----:B------:R-:W-:-:S04]  /*168e0*/  MOV R3, UR5 ;  /* 0x0000000500037c02 */ /* 0x000fc80008000f00 */
[----:B------:R-:W-:-:S04]  /*168f0*/  SHF.L.U32 R3, R3, 0x1f, RZ ;  /* 0x0000001f03037819 */ /* 0x000fc800000006ff */
[----:B------:R-:W0:Y:S02]  /*16900*/  SYNCS.PHASECHK.TRANS64.TRYWAIT P0, [R0+URZ+0x32420], R3 ;  /* 0x03242003000075a7 */ /* 0x000e24000800017f */
[----:B0-----:R-:W-:Y:S05]  /*16910*/  @!P0 BRA `(.L_x_1184) ;  /* 0x0000001c00408947 */ /* 0x001fea0003800000 */
.L_x_1279:
[----:B------:R-:W-:-:S03]  /*16920*/  UMOV UR4, 0xffffffff ;  /* 0xffffffff00047882 */ /* 0x000fc60000000000 */
[----:B------:R-:W-:Y:S05]  /*16930*/  BRA.DIV UR4, `(.L_x_1185) ;  /* 0x0000001e044c7947 */ /* 0x000fea000b800000 */
[----:B---3--:R-:W3:Y:S02]  /*16940*/  S2R R2, SR_TID.X ;  /* 0x0000000000027919 */ /* 0x008ee40000002100 */
[----:B---3--:R-:W-:-:S04]  /*16950*/  SHF.R.U32.HI R2, RZ, 0x5, R2 ;  /* 0x00000005ff027819 */ /* 0x008fc80000011602 */
[----:B------:R-:W-:-:S05]  /*16960*/  LOP3.LUT R2, R2, 0x3, RZ, 0xc0, !PT ;  /* 0x0000000302027812 */ /* 0x000fca00078ec0ff */
[----:B------:R3:W4:Y:S02]  /*16970*/  SHFL.IDX PT, R14, R2, RZ, 0x1f ;  /* 0x00001fff020e7589 */ /* 0x00072400000e0000 */
.L_x_1282:
[----:B----4-:R-:W-:-:S13]  /*16980*/  ISETP.NE.AND P0, PT, R14, RZ, PT ;  /* 0x000000ff0e00720c */ /* 0x010fda0003f05270 */
[----:B------:R-:W-:Y:S05]  /*16990*/  @P0 BRA `(.L_x_958) ;  /* 0x00000000009c0947 */ /* 0x000fea0003800000 */
[----:B------:R-:W-:-:S03]  /*169a0*/  UMOV UR4, 0xffffffff ;  /* 0xffffffff00047882 */ /* 0x000fc60000000000 */
[----:B------:R-:W-:Y:S05]  /*169b0*/  BRA.DIV UR4, `(.L_x_1186) ;  /* 0x0000001e04607947 */ /* 0x000fea000b800000 */
[----:B------:R-:W-:-:S13]  /*169c0*/  ELECT P6, URZ, PT ;  /* 0x00000000003f782f */ /* 0x000fda00038c0000 */
.L_x_1285:
[----:B------:R-:W-:Y:S05]  /*169d0*/  @!P6 BRA `(.L_x_958) ;  /* 0x00000000008ce947 */ /* 0x000fea0003800000 */
[----:B---3--:R-:W3:Y:S02]  /*169e0*/  LDL R2, [R1+0x98] ;  /* 0x0000980001027983 */ /* 0x008ee40000100800 */
[----:B---3--:R-:W-:-:S13]  /*169f0*/  R2UR UR4, R2 ;  /* 0x00000000020472ca */ /* 0x008fda00000e0000 */
[----:B------:R-:W-:-:S06]  /*16a00*/  ULOP3.LUT UR4, UR4, 0x2, URZ, 0xfc, !UPT ;  /* 0x0000000204047892 */ /* 0x000fcc000f8efc3f */
[----:B------:R-:W-:-:S05]  /*16a10*/  IMAD.U32 R2, RZ, RZ, UR4 ;  /* 0x00000004ff027e24 */ /* 0x000fca000f8e00ff */
[----:B------:R-:W-:-:S13]  /*16a20*/  ISETP.NE.AND P2, PT, R2, 0x3, PT ;  /* 0x000000030200780c */ /* 0x000fda0003f45270 */
[----:B------:R-:W-:Y:S05]  /*16a30*/  @!P2 BRA `(.L_x_1187) ;  /* 0x000000000004a947 */ /* 0x000fea0003800000 */
[----:B------:R-:W-:Y:S01]  /*16a40*/  BPT.TRAP 0x1 ;  /* 0x000000040000795c */ /* 0x000fe20000300000 */
.L_x_1187:
[----:B0-----:R-:W3:Y:S04]  /*16a50*/  LDL R3, [R1] ;  /* 0x0000000001037983 */ /* 0x001ee80000100800 */
[----:B------:R-:W1:Y:S01]  /*16a60*/  LDL.LU R7, [R1+0x8] ;  /* 0x0000080001077983 */ /* 0x000e620000300800 */
[----:B------:R-:W-:-:S04]  /*16a70*/  VIADD R2, R0, 0x32440 ;  /* 0x0003244000027836 */ /* 0x000fc80000000000 */
[C---:B---3--:R-:W-:Y:S01]  /*16a80*/  IMAD R6, R3.reuse, 0x8, R2 ;  /* 0x0000000803067824 */ /* 0x048fe200078e0202 */
[----:B------:R-:W-:Y:S02]  /*16a90*/  IADD3 R3, R3, 0x1, RZ ;  /* 0x0000000103037810 */ /* 0x000fe40007ffe0ff */
[----:B-1----:R-:W-:Y:S02]  /*16aa0*/  SHF.L.U32 R5, R7, 0x1f, RZ ;  /* 0x0000001f07057819 */ /* 0x002fe400000006ff */
[C---:B------:R-:W-:Y:S02]  /*16ab0*/  ISETP.NE.AND P1, PT, R3.reuse, 0x2, PT ;  /* 0x000000020300780c */ /* 0x040fe40003f25270 */
[----:B------:R-:W0:Y:S02]  /*16ac0*/  SYNCS.PHASECHK.TRANS64.TRYWAIT P0, [R6+URZ], R5 ;  /* 0x00000005060075a7 */ /* 0x000e24000800017f */
[----:B------:R-:W-:Y:S02]  /*16ad0*/  SEL R4, RZ, 0x1, P1 ;  /* 0x00000001ff047807 */ /* 0x000fe40000800000 */
[----:B------:R-:W-:-:S02]  /*16ae0*/  SEL R3, R3, RZ, P1 ;  /* 0x000000ff03037207 */ /* 0x000fc40000800000 */
[----:B------:R-:W-:-:S03]  /*16af0*/  LOP3.LUT R4, R7, R4, RZ, 0x3c, !PT ;  /* 0x0000000407047212 */ /* 0x000fc600078e3cff */
[----:B------:R-:W-:Y:S01]  /*16b00*/  IMAD R7, R3, 0x8, R2 ;  /* 0x0000000803077824 */ /* 0x000fe200078e0202 */
[----:B------:R-:W-:Y:S01]  /*16b10*/  SHF.L.U32 R2, R4, 0x1f, RZ ;  /* 0x0000001f04027819 */ /* 0x000fe200000006ff */
[----:B0-----:R-:W-:Y:S06]  /*16b20*/  @!P0 BRA `(.L_x_1188) ;  /* 0x0000001c00248947 */ /* 0x001fec0003800000 */
.L_x_1286:
[----:B------:R-:W1:Y:S02]  /*16b30*/  SYNCS.PHASECHK.TRANS64.TRYWAIT P0, [R7+URZ], R2 ;  /* 0x00000002070075a7 */ /* 0x000e64000800017f */
[----:B-1----:R-:W-:Y:S05]  /*16b40*/  @!P0 BRA `(.L_x_1189) ;  /* 0x0000001c00308947 */ /* 0x002fea0003800000 */
.L_x_1287:
[----:B------:R-:W-:Y:S05]  /*16b50*/  @!P2 BRA `(.L_x_1190) ;  /* 0x000000000004a947 */ /* 0x000fea0003800000 */
[----:B------:R-:W-:Y:S01]  /*16b60*/  BPT.TRAP 0x1 ;  /* 0x000000040000795c */ /* 0x000fe20000300000 */
.L_x_1190:
[----:B------:R-:W3:Y:S01]  /*16b70*/  LDL.LU R4, [R1] ;  /* 0x0000000001047983 */ /* 0x000ee20000300800 */
[----:B------:R-:W-:-:S04]  /*16b80*/  VIADD R0, R0, 0x32460 ;  /* 0x0003246000007836 */ /* 0x000fc80000000000 */
[----:B---3--:R-:W-:-:S04]  /*16b90*/  IMAD R4, R4, 0x8, R0 ;  /* 0x0000000804047824 */ /* 0x008fc800078e0200 */
[----:B------:R-:W3:Y:S02]  /*16ba0*/  SYNCS.PHASECHK.TRANS64.TRYWAIT P0, [R4+URZ], R5 ;  /* 0x00000005040075a7 */ /* 0x000ee4000800017f */
[----:B---3--:R-:W-:Y:S05]  /*16bb0*/  @!P0 BRA `(.L_x_1191) ;  /* 0x0000001c00288947 */ /* 0x008fea0003800000 */
.L_x_1288:
[----:B------:R-:W-:-:S07]  /*16bc0*/  LEA R3, R3, R0, 0x3 ;  /* 0x0000000003037211 */ /* 0x000fce00078e18ff */
.L_x_1192:
[----:B----4-:R4:W0:Y:S02]  /*16bd0*/  SYNCS.PHASECHK.TRANS64.TRYWAIT P0, [R3+URZ], R2 ;  /* 0x00000002030075a7 */ /* 0x010824000800017f */
[----:B0-----:R-:W-:Y:S05]  /*16be0*/  @!P0 NANOSLEEP.SYNCS 0x989680 ;  /* 0x009896800000895d */ /* 0x001fea0003900000 */
[----:B------:R-:W0:Y:S02]  /*16bf0*/  @!P0 SYNCS.PHASECHK.TRANS64 P0, [R3+URZ], R2 ;  /* 0x00000002030085a7 */ /* 0x000e24000800007f */
[----:B0-----:R-:W-:Y:S05]  /*16c00*/  @!P0 BRA `(.L_x_1192) ;  /* 0xfffffffc00f08947 */ /* 0x001fea000383ffff */
.L_x_958:
[----:B------:R-:W-:Y:S05]  /*16c10*/  BSYNC B7 ;  /* 0x0000000000077941 */ /* 0x000fea0003800000 */
.L_x_955:
[----:B------:R-:W-:Y:S05]  /*16c20*/  EXIT ;  /* 0x000000000000794d */ /* 0x000fea0003800000 */
.L_x_976:
[----:B0-----:R0:W1:Y:S02]  /*16c30*/  SYNCS.PHASECHK.TRANS64.TRYWAIT P6, [R95+URZ+0x32490], R110 ;  /* 0x0324906e5f0075a7 */ /* 0x00106400080c017f */
[----:B-1----:R-:W-:Y:S05]  /*16c40*/  @!P6 NANOSLEEP.SYNCS 0x989680 ;  /* 0x009896800000e95d */ /* 0x002fea0003900000 */
[----:B------:R-:W1:Y:S02]  /*16c50*/  @!P6 SYNCS.PHASECHK.TRANS64 P6, [R95+URZ+0x32490], R110 ;  /* 0x0324906e5f00e5a7 */ /* 0x000e6400080c007f */
[----:B-1----:R-:W-:Y:S05]  /*16c60*/  @!P6 BRA `(.L_x_976) ;  /* 0xfffffffc00f0e947 */ /* 0x002fea000383ffff */
[----:B------:R-:W-:Y:S05]  /*16c70*/  BRA `(.L_x_1193) ;  /* 0xfffffec000087947 */ /* 0x000fea000383ffff */
.L_x_994:
[----:B0-----:R0:W1:Y:S02]  /*16c80*/  SYNCS.PHASECHK.TRANS64.TRYWAIT P5, [R95+URZ+0x32490], R110 ;  /* 0x0324906e5f0075a7 */ /* 0x00106400080a017f */
[----:B-1----:R-:W-:Y:S05]  /*16c90*/  @!P5 NANOSLEEP.SYNCS 0x989680 ;  /* 0x009896800000d95d */ /* 0x002fea0003900000 */
[----:B------:R-:W1:Y:S02]  /*16ca0*/  @!P5 SYNCS.PHASECHK.TRANS64 P5, [R95+URZ+0x32490], R110 ;  /* 0x0324906e5f00d5a7 */ /* 0x000e6400080a007f */
[----:B-1----:R-:W-:Y:S05]  /*16cb0*/  @!P5 BRA `(.L_x_994) ;  /* 0xfffffffc00f0d947 */ /* 0x002fea000383ffff */
[----:B------:R-:W-:Y:S05]  /*16cc0*/  BRA `(.L_x_1194) ;  /* 0xfffffed000647947 */ /* 0x000fea000383ffff */
.L_x_1003:
[----:B0-----:R0:W1:Y:S02]  /*16cd0*/  SYNCS.PHASECHK.TRANS64.TRYWAIT P4, [R95+URZ+0x32490], R110 ;  /* 0x0324906e5f0075a7 */ /* 0x001064000808017f */
[----:B-1----:R-:W-:Y:S05]  /*16ce0*/  @!P4 NANOSLEEP.SYNCS 0x989680 ;  /* 0x009896800000c95d */ /* 0x002fea0003900000 */
[----:B------:R-:W1:Y:S02]  /*16cf0*/  @!P4 SYNCS.PHASECHK.TRANS64 P4, [R95+URZ+0x32490], R110 ;  /* 0x0324906e5f00c5a7 */ /* 0x000e64000808007f */
[----:B-1----:R-:W-:Y:S05]  /*16d00*/  @!P4 BRA `(.L_x_1003) ;  /* 0xfffffffc00f0c947 */ /* 0x002fea000383ffff */
[----:B------:R-:W-:Y:S05]  /*16d10*/  BRA `(.L_x_1195) ;  /* 0xfffffee000647947 */ /* 0x000fea000383ffff */
.L_x_1009:
[----:B-1----:R1:W2:Y:S02]  /*16d20*/  SYNCS.PHASECHK.TRANS64.TRYWAIT P3, [R95+URZ+0x324b0], R110 ;  /* 0x0324b06e5f0075a7 */ /* 0x0022a4000806017f */
[----:B--2---:R-:W-:Y:S05]  /*16d30*/  @!P3 NANOSLEEP.SYNCS 0x989680 ;  /* 0x009896800000b95d */ /* 0x004fea0003900000 */
[----:B------:R-:W2:Y:S02]  /*16d40*/  @!P3 SYNCS.PHASECHK.TRANS64 P3, [R95+URZ+0x324b0], R110 ;  /* 0x0324b06e5f00b5a7 */ /* 0x000ea4000806007f */
[----:B--2---:R-:W-:Y:S05]  /*16d50*/  @!P3 BRA `(.L_x_1009) ;  /* 0xfffffffc00f0b947 */ /* 0x004fea000383ffff */
[----:B------:R-:W-:Y:S05]  /*16d60*/  BRA `(.L_x_1196) ;  /* 0xfffffee000f07947 */ /* 0x000fea000383ffff */
.L_x_1017:
[----:B------:R-:W0:Y:S01]  /*16d70*/  S2R R8, SR_TID.X ;  /* 0x0000000000087919 */ /* 0x000e220000002100 */
[----:B------:R-:W-:Y:S01]  /*16d80*/  BSSY B0, `(.L_x_1197) ;  /* 0x000000c000007945 */ /* 0x000fe20003800000 */
[----:B------:R-:W-:Y:S01]  /*16d90*/  IMAD.MOV.U32 R12, RZ, RZ, RZ ;  /* 0x000000ffff0c7224 */ /* 0x000fe200078e00ff */
[----:B------:R-:W-:Y:S01]  /*16da0*/  MOV R11, 0x1f ;  /* 0x0000001f000b7802 */ /* 0x000fe20000000f00 */
[----:B------:R-:W-:Y:S02]  /*16db0*/  IMAD.MOV.U32 R15, RZ, RZ, -0x1 ;  /* 0xffffffffff0f7424 */ /* 0x000fe400078e00ff */
[----:B0-----:R-:W-:-:S05]  /*16dc0*/  VIADD R26, R8, 0xffffff80 ;  /* 0xffffff80081a7836 */ /* 0x001fca0000000000 */
[----:B------:R-:W-:-:S04]  /*16dd0*/  SHF.R.S32.HI R8, RZ, 0x1f, R26 ;  /* 0x0000001fff087819 */ /* 0x000fc8000001141a */
[----:B------:R-:W-:-:S04]  /*16de0*/  LEA.HI R8, R8, R26, RZ, 0x7 ;  /* 0x0000001a08087211 */ /* 0x000fc800078f38ff */
[----:B------:R-:W-:-:S05]  /*16df0*/  SHF.R.S32.HI R8, RZ, 0x7, R8 ;  /* 0x00000007ff087819 */ /* 0x000fca0000011408 */
[----:B------:R-:W-:-:S07]  /*16e00*/  IMAD.MOV.U32 R13, RZ, RZ, R8 ;  /* 0x000000ffff0d7224 */ /* 0x000fce00078e0008 */
[----:B-----5:R-:W-:Y:S05]  /*16e10*/  WARPSYNC.COLLECTIVE R15, `(.L_x_1198) ;  /* 0x000000000f087348 */ /* 0x020fea0003c00000 */
[----:B------:R0:W1:Y:S02]  /*16e20*/  SHFL.IDX P6, R14, R13, R12, R11 ;  /* 0x0000000c0d0e7389 */ /* 0x00006400000c000b */
[----:B01---5:R-:W-:Y:S01]  /*16e30*/  ENDCOLLECTIVE ;  /* 0x000000000000791b */ /* 0x023fe20003800000 */
.L_x_1198:
[----:B------:R-:W-:Y:S05]  /*16e40*/  BSYNC B0 ;  /* 0x0000000000007941 */ /* 0x000fea0003800000 */
.L_x_1197:
[----:B------:R-:W-:Y:S05]  /*16e50*/  BRA `(.L_x_1199) ;  /* 0xfffffeec00a47947 */ /* 0x000fea000383ffff */
.L_x_1031:
[----:B------:R-:W-:Y:S01]  /*16e60*/  BSSY B1, `(.L_x_1200) ;  /* 0x0000008000017945 */ /* 0x000fe20003800000 */
[----:B------:R-:W-:Y:S01]  /*16e70*/  IMAD.MOV.U32 R13, RZ, RZ, R29 ;  /* 0x000000ffff0d7224 */ /* 0x000fe200078e001d */
[----:B------:R-:W-:Y:S01]  /*16e80*/  MOV R11, 0x1c1f ;  /* 0x00001c1f000b7802 */ /* 0x000fe20000000f00 */
[----:B------:R-:W-:Y:S02]  /*16e90*/  IMAD.MOV.U32 R12, RZ, RZ, RZ ;  /* 0x000000ffff0c7224 */ /* 0x000fe400078e00ff */
[----:B------:R-:W-:-:S07]  /*16ea0*/  IMAD.MOV.U32 R15, RZ, RZ, -0x1 ;  /* 0xffffffffff0f7424 */ /* 0x000fce00078e00ff */
[----:B0----5:R-:W-:Y:S05]  /*16eb0*/  WARPSYNC.COLLECTIVE R15, `(.L_x_1201) ;  /* 0x000000000f087348 */ /* 0x021fea0003c00000 */
[----:B------:R1:W2:Y:S02]  /*16ec0*/  SHFL.IDX P6, R14, R13, R12, R11 ;  /* 0x0000000c0d0e7389 */ /* 0x0002a400000c000b */
[----:B012--5:R-:W-:Y:S01]  /*16ed0*/  ENDCOLLECTIVE ;  /* 0x000000000000791b */ /* 0x027fe20003800000 */
.L_x_1201:
[----:B------:R-:W-:Y:S05]  /*16ee0*/  BSYNC B1 ;  /* 0x0000000000017941 */ /* 0x000fea0003800000 */
.L_x_1200:
[----:B------:R-:W-:Y:S05]  /*16ef0*/  BRA `(.L_x_1202) ;  /* 0xfffffef400b07947 */ /* 0x000fea000383ffff */
.L_x_1032:
        /* <DEDUP_REMOVED lines=8> */
.L_x_1204:
[----:B------:R-:W-:Y:S05]  /*16f80*/  BSYNC B1 ;  /* 0x0000000000017941 */ /* 0x000fea0003800000 */
.L_x_1203:
[----:B------:R-:W-:Y:S05]  /*16f90*/  BRA `(.L_x_1205) ;  /* 0xfffffef400907947 */ /* 0x000fea000383ffff */
.L_x_1033:
        /* <DEDUP_REMOVED lines=8> */
.L_x_1207:
[----:B------:R-:W-:Y:S05]  /*17020*/  BSYNC B1 ;  /* 0x0000000000017941 */ /* 0x000fea0003800000 */
.L_x_1206:
[----:B------:R-:W-:Y:S05]  /*17030*/  BRA `(.L_x_1208) ;  /* 0xfffffef400707947 */ /* 0x000fea000383ffff */
.L_x_1034:
        /* <DEDUP_REMOVED lines=8> */
.L_x_1210:
[----:B------:R-:W-:Y:S05]  /*170c0*/  BSYNC B1 ;  /* 0x0000000000017941 */ /* 0x000fea0003800000 */
.L_x_1209:
[----:B------:R-:W-:Y:S05]  /*170d0*/  BRA `(.L_x_1211) ;  /* 0xfffffef400507947 */ /* 0x000fea000383ffff */
.L_x_1036:
[----:B0-----:R0:W1:Y:S02]  /*170e0*/  SYNCS.PHASECHK.TRANS64.TRYWAIT P1, [R18+URZ+0x32400], R25 ;  /* 0x03240019120075a7 */ /* 0x001064000802017f */
[----:B-1----:R-:W-:Y:S05]  /*170f0*/  @!P1 NANOSLEEP.SYNCS 0x989680 ;  /* 0x009896800000995d */ /* 0x002fea0003900000 */
[----:B------:R-:W1:Y:S02]  /*17100*/  @!P1 SYNCS.PHASECHK.TRANS64 P1, [R18+URZ+0x32400], R25 ;  /* 0x03240019120095a7 */ /* 0x000e64000802007f */
[----:B-1----:R-:W-:Y:S05]  /*17110*/  @!P1 BRA `(.L_x_1036) ;  /* 0xfffffffc00f09947 */ /* 0x002fea000383ffff */
[----:B------:R-:W-:Y:S05]  /*17120*/  BRA `(.L_x_1212) ;  /* 0xfffffef400bc7947 */ /* 0x000fea000383ffff */
.L_x_1044:
        /* <DEDUP_REMOVED lines=8> */
.L_x_1214:
[----:B------:R-:W-:Y:S05]  /*171b0*/  BSYNC B1 ;  /* 0x0000000000017941 */ /* 0x000fea0003800000 */
.L_x_1213:
[----:B------:R-:W-:Y:S05]  /*171c0*/  BRA `(.L_x_1215) ;  /* 0xffffff00008c7947 */ /* 0x000fea000383ffff */
.L_x_1045:
        /* <DEDUP_REMOVED lines=8> */
.L_x_1217:
[----:B------:R-:W-:Y:S05]  /*17250*/  BSYNC B1 ;  /* 0x0000000000017941 */ /* 0x000fea0003800000 */
.L_x_1216:
[----:B------:R-:W-:Y:S05]  /*17260*/  BRA `(.L_x_1218) ;  /* 0xffffff0000707947 */ /* 0x000fea000383ffff */
.L_x_1046:
        /* <DEDUP_REMOVED lines=8> */
.L_x_1220:
[----:B------:R-:W-:Y:S05]  /*172f0*/  BSYNC B1 ;  /* 0x0000000000017941 */ /* 0x000fea0003800000 */
.L_x_1219:
[----:B------:R-:W-:Y:S05]  /*17300*/  BRA `(.L_x_1221) ;  /* 0xffffff0000547947 */ /* 0x000fea000383ffff */
.L_x_1047:
        /* <DEDUP_REMOVED lines=8> */
.L_x_1223:
[----:B------:R-:W-:Y:S05]  /*17390*/  BSYNC B1 ;  /* 0x0000000000017941 */ /* 0x000fea0003800000 */
.L_x_1222:
[----:B------:R-:W-:Y:S05]  /*173a0*/  BRA `(.L_x_1224) ;  /* 0xffffff0000387947 */ /* 0x000fea000383ffff */
.L_x_1049:
[----:B0-----:R0:W1:Y:S02]  /*173b0*/  SYNCS.PHASECHK.TRANS64.TRYWAIT P1, [R18+URZ+0x32400], R9 ;  /* 0x03240009120075a7 */ /* 0x001064000802017f */
[----:B-1----:R-:W-:Y:S05]  /*173c0*/  @!P1 NANOSLEEP.SYNCS 0x989680 ;  /* 0x009896800000995d */ /* 0x002fea0003900000 */
[----:B------:R-:W1:Y:S02]  /*173d0*/  @!P1 SYNCS.PHASECHK.TRANS64 P1, [R18+URZ+0x32400], R9 ;  /* 0x03240009120095a7 */ /* 0x000e64000802007f */
[----:B-1----:R-:W-:Y:S05]  /*173e0*/  @!P1 BRA `(.L_x_1049) ;  /* 0xfffffffc00f09947 */ /* 0x002fea000383ffff */
[----:B------:R-:W-:Y:S05]  /*173f0*/  BRA `(.L_x_1225) ;  /* 0xffffff00009c7947 */ /* 0x000fea000383ffff */
.L_x_1055:
[----:B-1----:R1:W2:Y:S02]  /*17400*/  SYNCS.PHASECHK.TRANS64.TRYWAIT P1, [R0+URZ+0x32430], R7 ;  /* 0x03243007000075a7 */ /* 0x0022a4000802017f */
[----:B--2---:R-:W-:Y:S05]  /*17410*/  @!P1 NANOSLEEP.SYNCS 0x989680 ;  /* 0x009896800000995d */ /* 0x004fea0003900000 */
[----:B------:R-:W2:Y:S02]  /*17420*/  @!P1 SYNCS.PHASECHK.TRANS64 P1, [R0+URZ+0x32430], R7 ;  /* 0x03243007000095a7 */ /* 0x000ea4000802007f */
[----:B--2---:R-:W-:Y:S05]  /*17430*/  @!P1 BRA `(.L_x_1055) ;  /* 0xfffffffc00f09947 */ /* 0x004fea000383ffff */
[----:B------:R-:W-:Y:S05]  /*17440*/  BRA `(.L_x_1054) ;  /* 0xffffff0c00bc7947 */ /* 0x000fea000383ffff */
.L_x_1057:
[----:B--2---:R2:W3:Y:S02]  /*17450*/  SYNCS.PHASECHK.TRANS64.TRYWAIT P1, [R18+URZ+0x32410], R3 ;  /* 0x03241003120075a7 */ /* 0x0044e4000802017f */
[----:B---3--:R-:W-:Y:S05]  /*17460*/  @!P1 NANOSLEEP.SYNCS 0x989680 ;  /* 0x009896800000995d */ /* 0x008fea0003900000 */
[----:B------:R-:W3:Y:S02]  /*17470*/  @!P1 SYNCS.PHASECHK.TRANS64 P1, [R18+URZ+0x32410], R3 ;  /* 0x03241003120095a7 */ /* 0x000ee4000802007f */
[----:B---3--:R-:W-:Y:S05]  /*17480*/  @!P1 BRA `(.L_x_1057) ;  /* 0xfffffffc00f09947 */ /* 0x008fea000383ffff */
[----:B------:R-:W-:Y:S05]  /*17490*/  BRA `(.L_x_1226) ;  /* 0xffffff1000a47947 */ /* 0x000fea000383ffff */
.L_x_1062:
[----:B--2---:R2:W4:Y:S02]  /*174a0*/  SYNCS.PHASECHK.TRANS64.TRYWAIT P2, [R0+URZ+0x32450], R7 ;  /* 0x03245007000075a7 */ /* 0x004524000804017f */
[----:B----4-:R-:W-:Y:S05]  /*174b0*/  @!P2 NANOSLEEP.SYNCS 0x989680 ;  /* 0x009896800000a95d */ /* 0x010fea0003900000 */
[----:B------:R-:W4:Y:S02]  /*174c0*/  @!P2 SYNCS.PHASECHK.TRANS64 P2, [R0+URZ+0x32450], R7 ;  /* 0x032450070000a5a7 */ /* 0x000f24000804007f */
[----:B----4-:R-:W-:Y:S05]  /*174d0*/  @!P2 BRA `(.L_x_1062) ;  /* 0xfffffffc00f0a947 */ /* 0x010fea000383ffff */
[----:B------:R-:W-:Y:S05]  /*174e0*/  BRA `(.L_x_1061) ;  /* 0xffffff1000c47947 */ /* 0x000fea000383ffff */
.L_x_1067:
[----:B-1----:R1:W2:Y:S02]  /*174f0*/  SYNCS.PHASECHK.TRANS64.TRYWAIT P3, [R3+URZ+0x32430], R12 ;  /* 0x0324300c030075a7 */ /* 0x0022a4000806017f */
[----:B--2---:R-:W-:Y:S05]  /*17500*/  @!P3 NANOSLEEP.SYNCS 0x989680 ;  /* 0x009896800000b95d */ /* 0x004fea0003900000 */
[----:B------:R-:W2:Y:S02]  /*17510*/  @!P3 SYNCS.PHASECHK.TRANS64 P3, [R3+URZ+0x32430], R12 ;  /* 0x0324300c0300b5a7 */ /* 0x000ea4000806007f */
[----:B--2---:R-:W-:Y:S05]  /*17520*/  @!P3 BRA `(.L_x_1067) ;  /* 0xfffffffc00f0b947 */ /* 0x004fea000383ffff */
[----:B------:R-:W-:Y:S05]  /*17530*/  BRA `(.L_x_1066) ;  /* 0xffffff3c005c7947 */ /* 0x000fea000383ffff */
.L_x_1072:
[----:B---3--:R3:W4:Y:S02]  /*17540*/  SYNCS.PHASECHK.TRANS64.TRYWAIT P3, [R3+URZ+0x32450], R12 ;  /* 0x0324500c030075a7 */ /* 0x008724000806017f */
[----:B----4-:R-:W-:Y:S05]  /*17550*/  @!P3 NANOSLEEP.SYNCS 0x989680 ;  /* 0x009896800000b95d */ /* 0x010fea0003900000 */
[----:B------:R-:W4:Y:S02]  /*17560*/  @!P3 SYNCS.PHASECHK.TRANS64 P3, [R3+URZ+0x32450], R12 ;  /* 0x0324500c0300b5a7 */ /* 0x000f24000806007f */
[----:B----4-:R-:W-:Y:S05]  /*17570*/  @!P3 BRA `(.L_x_1072) ;  /* 0xfffffffc00f0b947 */ /* 0x010fea000383ffff */
[----:B------:R-:W-:Y:S05]  /*17580*/  BRA `(.L_x_1071) ;  /* 0xffffff4000087947 */ /* 0x000fea000383ffff */
.L_x_1105:
        /* <DEDUP_REMOVED lines=11> */
.L_x_1228:
[----:B------:R-:W-:Y:S05]  /*17640*/  BSYNC B1 ;  /* 0x0000000000017941 */ /* 0x000fea0003800000 */
.L_x_1227:
[----:B------:R-:W-:Y:S05]  /*17650*/  BRA `(.L_x_1229) ;  /* 0xffffffac00b07947 */ /* 0x000fea000383ffff */
.L_x_1106:
[----:B------:R-:W-:Y:S01]  /*17660*/  BSSY B1, `(.L_x_1230) ;  /* 0x0000006000017945 */ /* 0x000fe20003800000 */
[----:B------:R-:W-:-:S07]  /*17670*/  IMAD.MOV.U32 R15, RZ, RZ, -0x1 ;  /* 0xffffffffff0f7424 */ /* 0x000fce00078e00ff */
[----:B-----5:R-:W-:Y:S05]  /*17680*/  WARPSYNC.COLLECTIVE R15, `(.L_x_1231) ;  /* 0x000000000f0c7348 */ /* 0x020fea0003c00000 */
[----:B------:R-:W-:Y:S02]  /*17690*/  ELECT P6, UR62, PT ;  /* 0x00000000003e782f */ /* 0x000fe400038c0000 */
[----:B------:R-:W-:Y:S01]  /*176a0*/  MOV R14, UR62 ;  /* 0x0000003e000e7c02 */ /* 0x000fe20008000f00 */
[----:B-----5:R-:W-:Y:S10]  /*176b0*/  ENDCOLLECTIVE ;  /* 0x000000000000791b */ /* 0x020ff40003800000 */
.L_x_1231:
[----:B------:R-:W-:Y:S05]  /*176c0*/  BSYNC B1 ;  /* 0x0000000000017941 */ /* 0x000fea0003800000 */
.L_x_1230:
[----:B------:R-:W-:Y:S05]  /*176d0*/  BRA `(.L_x_1232) ;  /* 0xffffffac009c7947 */ /* 0x000fea000383ffff */
.L_x_1107:
[----:B0-----:R0:W1:Y:S02]  /*176e0*/  SYNCS.PHASECHK.TRANS64.TRYWAIT P0, [R5+URZ+0x32420], R7 ;  /* 0x03242007050075a7 */ /* 0x001064000800017f */
[----:B-1----:R-:W-:Y:S05]  /*176f0*/  @!P0 NANOSLEEP.SYNCS 0x989680 ;  /* 0x009896800000895d */ /* 0x002fea0003900000 */
[----:B------:R-:W1:Y:S02]  /*17700*/  @!P0 SYNCS.PHASECHK.TRANS64 P0, [R5+URZ+0x32420], R7 ;  /* 0x03242007050085a7 */ /* 0x000e64000800007f */
[----:B-1----:R-:W-:Y:S05]  /*17710*/  @!P0 BRA `(.L_x_1107) ;  /* 0xfffffffc00f08947 */ /* 0x002fea000383ffff */
[----:B------:R-:W-:Y:S05]  /*17720*/  BRA `(.L_x_1233) ;  /* 0xffffffac00b47947 */ /* 0x000fea000383ffff */
.L_x_1110:
[----:B0-----:R0:W1:Y:S02]  /*17730*/  SYNCS.PHASECHK.TRANS64.TRYWAIT P0, [R7+URZ+0x324a0], R9 ;  /* 0x0324a009070075a7 */ /* 0x001064000800017f */
[----:B-1----:R-:W-:Y:S05]  /*17740*/  @!P0 NANOSLEEP.SYNCS 0x989680 ;  /* 0x009896800000895d */ /* 0x002fea0003900000 */
[----:B------:R-:W1:Y:S02]  /*17750*/  @!P0 SYNCS.PHASECHK.TRANS64 P0, [R7+URZ+0x324a0], R9 ;  /* 0x0324a009070085a7 */ /* 0x000e64000800007f */
[----:B-1----:R-:W-:Y:S05]  /*17760*/  @!P0 BRA `(.L_x_1110) ;  /* 0xfffffffc00f08947 */ /* 0x002fea000383ffff */
[----:B------:R-:W-:Y:S05]  /*17770*/  BRA `(.L_x_1234) ;  /* 0xffffffac00c07947 */ /* 0x000fea000383ffff */
.L_x_1112:
[----:B-1----:R1:W2:Y:S02]  /*17780*/  SYNCS.PHASECHK.TRANS64.TRYWAIT P0, [R7+URZ+0x324c0], R9 ;  /* 0x0324c009070075a7 */ /* 0x0022a4000800017f */
[----:B--2---:R-:W-:Y:S05]  /*17790*/  @!P0 NANOSLEEP.SYNCS 0x989680 ;  /* 0x009896800000895d */ /* 0x004fea0003900000 */
[----:B------:R-:W2:Y:S02]  /*177a0*/  @!P0 SYNCS.PHASECHK.TRANS64 P0, [R7+URZ+0x324c0], R9 ;  /* 0x0324c009070085a7 */ /* 0x000ea4000800007f */
[----:B--2---:R-:W-:Y:S05]  /*177b0*/  @!P0 BRA `(.L_x_1112) ;  /* 0xfffffffc00f08947 */ /* 0x004fea000383ffff */
[----:B------:R-:W-:Y:S05]  /*177c0*/  BRA `(.L_x_1235) ;  /* 0xffffffb000247947 */ /* 0x000fea000383ffff */
.L_x_1116:
[----:B0-----:R0:W1:Y:S02]  /*177d0*/  SYNCS.PHASECHK.TRANS64.TRYWAIT P0, [R7+URZ+0x324a0], R8 ;  /* 0x0324a008070075a7 */ /* 0x001064000800017f */
[----:B-1----:R-:W-:Y:S05]  /*177e0*/  @!P0 NANOSLEEP.SYNCS 0x989680 ;  /* 0x009896800000895d */ /* 0x002fea0003900000 */
[----:B------:R-:W1:Y:S02]  /*177f0*/  @!P0 SYNCS.PHASECHK.TRANS64 P0, [R7+URZ+0x324a0], R8 ;  /* 0x0324a008070085a7 */ /* 0x000e64000800007f */
[----:B-1----:R-:W-:Y:S05]  /*17800*/  @!P0 BRA `(.L_x_1116) ;  /* 0xfffffffc00f08947 */ /* 0x002fea000383ffff */
[----:B------:R-:W-:Y:S05]  /*17810*/  BRA `(.L_x_1236) ;  /* 0xffffffb400147947 */ /* 0x000fea000383ffff */
.L_x_1118:
[----:B-1----:R1:W2:Y:S02]  /*17820*/  SYNCS.PHASECHK.TRANS64.TRYWAIT P1, [R7+URZ+0x324c0], R8 ;  /* 0x0324c008070075a7 */ /* 0x0022a4000802017f */
[----:B--2---:R-:W-:Y:S05]  /*17830*/  @!P1 NANOSLEEP.SYNCS 0x989680 ;  /* 0x009896800000995d */ /* 0x004fea0003900000 */
[----:B------:R-:W2:Y:S02]  /*17840*/  @!P1 SYNCS.PHASECHK.TRANS64 P1, [R7+URZ+0x324c0], R8 ;  /* 0x0324c008070095a7 */ /* 0x000ea4000802007f */
[----:B--2---:R-:W-:Y:S05]  /*17850*/  @!P1 BRA `(.L_x_1118) ;  /* 0xfffffffc00f09947 */ /* 0x004fea000383ffff */
[----:B------:R-:W-:Y:S05]  /*17860*/  BRA `(.L_x_1237) ;  /* 0xffffffb400707947 */ /* 0x000fea000383ffff */
.L_x_1128:
        /* <DEDUP_REMOVED lines=11> */
.L_x_1239:
[----:B------:R-:W-:Y:S05]  /*17920*/  BSYNC B0 ;  /* 0x0000000000007941 */ /* 0x000fea0003800000 */
.L_x_1238:
[----:B------:R-:W-:Y:S05]  /*17930*/  BRA `(.L_x_1240) ;  /* 0xffffffc0001c7947 */ /* 0x000fea000383ffff */
.L_x_1129:
[----:B------:R-:W-:Y:S01]  /*17940*/  BSSY B0, `(.L_x_1241) ;  /* 0x0000006000007945 */ /* 0x000fe20003800000 */
[----:B------:R-:W-:-:S07]  /*17950*/  IMAD.MOV.U32 R15, RZ, RZ, -0x1 ;  /* 0xffffffffff0f7424 */ /* 0x000fce00078e00ff */
[----:B------:R-:W-:Y:S05]  /*17960*/  WARPSYNC.COLLECTIVE R15, `(.L_x_1242) ;  /* 0x000000000f0c7348 */ /* 0x000fea0003c00000 */
[----:B------:R-:W-:Y:S02]  /*17970*/  ELECT P6, UR62, PT ;  /* 0x00000000003e782f */ /* 0x000fe400038c0000 */
[----:B------:R-:W-:Y:S01]  /*17980*/  MOV R14, UR62 ;  /* 0x0000003e000e7c02 */ /* 0x000fe20008000f00 */
[----:B------:R-:W-:Y:S10]  /*17990*/  ENDCOLLECTIVE ;  /* 0x000000000000791b */ /* 0x000ff40003800000 */
.L_x_1242:
[----:B------:R-:W-:Y:S05]  /*179a0*/  BSYNC B0 ;  /* 0x0000000000007941 */ /* 0x000fea0003800000 */
.L_x_1241:
[----:B------:R-:W-:Y:S05]  /*179b0*/  BRA `(.L_x_1243) ;  /* 0xffffffc000147947 */ /* 0x000fea000383ffff */
.L_x_1132:
[----:B0-----:R0:W1:Y:S02]  /*179c0*/  SYNCS.PHASECHK.TRANS64.TRYWAIT P0, [R5+URZ+0x32440], R7 ;  /* 0x03244007050075a7 */ /* 0x001064000800017f */
[----:B-1----:R-:W-:Y:S05]  /*179d0*/  @!P0 NANOSLEEP.SYNCS 0x989680 ;  /* 0x009896800000895d */ /* 0x002fea0003900000 */
[----:B------:R-:W1:Y:S02]  /*179e0*/  @!P0 SYNCS.PHASECHK.TRANS64 P0, [R5+URZ+0x32440], R7 ;  /* 0x03244007050085a7 */ /* 0x000e64000800007f */
[----:B-1----:R-:W-:Y:S05]  /*179f0*/  @!P0 BRA `(.L_x_1132) ;  /* 0xfffffffc00f08947 */ /* 0x002fea000383ffff */
[----:B------:R-:W-:Y:S05]  /*17a00*/  BRA `(.L_x_1244) ;  /* 0xffffffc000847947 */ /* 0x000fea000383ffff */
.L_x_1136:
        /* <DEDUP_REMOVED lines=8> */
.L_x_1139:
[----:B0-----:R0:W1:Y:S02]  /*17a90*/  SYNCS.PHASECHK.TRANS64.TRYWAIT P0, [R2+URZ+0x32460], R5 ;  /* 0x03246005020075a7 */ /* 0x001064000800017f */
[----:B-1----:R-:W-:Y:S05]  /*17aa0*/  @!P0 NANOSLEEP.SYNCS 0x989680 ;  /* 0x009896800000895d */ /* 0x002fea0003900000 */
[----:B------:R-:W1:Y:S02]  /*17ab0*/  @!P0 SYNCS.PHASECHK.TRANS64 P0, [R2+URZ+0x32460], R5 ;  /* 0x03246005020085a7 */ /* 0x000e64000800007f */
[----:B-1----:R-:W-:Y:S05]  /*17ac0*/  @!P0 BRA `(.L_x_1139) ;  /* 0xfffffffc00f08947 */ /* 0x002fea000383ffff */
[----:B------:R-:W-:Y:S05]  /*17ad0*/  BRA `(.L_x_1246) ;  /* 0xffffffc8000c7947 */ /* 0x000fea000383ffff */
.L_x_1148:
[----:B--2---:R2:W3:Y:S02]  /*17ae0*/  SYNCS.PHASECHK.TRANS64.TRYWAIT P0, [R2+URZ+0x32440], R7 ;  /* 0x03244007020075a7 */ /* 0x0044e4000800017f */
[----:B---3--:R-:W-:Y:S05]  /*17af0*/  @!P0 NANOSLEEP.SYNCS 0x989680 ;  /* 0x009896800000895d */ /* 0x008fea0003900000 */
[----:B------:R-:W3:Y:S02]  /*17b00*/  @!P0 SYNCS.PHASECHK.TRANS64 P0, [R2+URZ+0x32440], R7 ;  /* 0x03244007020085a7 */ /* 0x000ee4000800007f */
[----:B---3--:R-:W-:Y:S05]  /*17b10*/  @!P0 BRA `(.L_x_1148) ;  /* 0xfffffffc00f08947 */ /* 0x008fea000383ffff */
[----:B------:R-:W-:Y:S05]  /*17b20*/  BRA `(.L_x_1247) ;  /* 0xffffffcc00947947 */ /* 0x000fea000383ffff */
.L_x_1150:
[----:B0-----:R0:W3:Y:S02]  /*17b30*/  SYNCS.PHASECHK.TRANS64.TRYWAIT P0, [R2+URZ+0x32460], R7 ;  /* 0x03246007020075a7 */ /* 0x0010e4000800017f */
[----:B---3--:R-:W-:Y:S05]  /*17b40*/  @!P0 NANOSLEEP.SYNCS 0x989680 ;  /* 0x009896800000895d */ /* 0x008fea0003900000 */
[----:B------:R-:W3:Y:S02]  /*17b50*/  @!P0 SYNCS.PHASECHK.TRANS64 P0, [R2+URZ+0x32460], R7 ;  /* 0x03246007020085a7 */ /* 0x000ee4000800007f */
[----:B---3--:R-:W-:Y:S05]  /*17b60*/  @!P0 BRA `(.L_x_1150) ;  /* 0xfffffffc00f08947 */ /* 0x008fea000383ffff */
[----:B------:R-:W-:Y:S05]  /*17b70*/  BRA `(.L_x_1248) ;  /* 0xffffffd000047947 */ /* 0x000fea000383ffff */
.L_x_1155:
[----:B--2---:R2:W3:Y:S02]  /*17b80*/  SYNCS.PHASECHK.TRANS64.TRYWAIT P0, [R3+URZ+0x32440], R7 ;  /* 0x03244007030075a7 */ /* 0x0044e4000800017f */
[----:B---3--:R-:W-:Y:S05]  /*17b90*/  @!P0 NANOSLEEP.SYNCS 0x989680 ;  /* 0x009896800000895d */ /* 0x008fea0003900000 */
[----:B------:R-:W3:Y:S02]  /*17ba0*/  @!P0 SYNCS.PHASECHK.TRANS64 P0, [R3+URZ+0x32440], R7 ;  /* 0x03244007030085a7 */ /* 0x000ee4000800007f */
[----:B---3--:R-:W-:Y:S05]  /*17bb0*/  @!P0 BRA `(.L_x_1155) ;  /* 0xfffffffc00f08947 */ /* 0x008fea000383ffff */
[----:B------:R-:W-:Y:S05]  /*17bc0*/  BRA `(.L_x_1249) ;  /* 0xffffffd400487947 */ /* 0x000fea000383ffff */
.L_x_1157:
[----:B0-----:R0:W3:Y:S02]  /*17bd0*/  SYNCS.PHASECHK.TRANS64.TRYWAIT P1, [R3+URZ+0x32460], R7 ;  /* 0x03246007030075a7 */ /* 0x0010e4000802017f */
[----:B---3--:R-:W-:Y:S05]  /*17be0*/  @!P1 NANOSLEEP.SYNCS 0x989680 ;  /* 0x009896800000995d */ /* 0x008fea0003900000 */
[----:B------:R-:W3:Y:S02]  /*17bf0*/  @!P1 SYNCS.PHASECHK.TRANS64 P1, [R3+URZ+0x32460], R7 ;  /* 0x03246007030095a7 */ /* 0x000ee4000802007f */
[----:B---3--:R-:W-:Y:S05]  /*17c00*/  @!P1 BRA `(.L_x_1157) ;  /* 0xfffffffc00f09947 */ /* 0x008fea000383ffff */
[----:B------:R-:W-:Y:S05]  /*17c10*/  BRA `(.L_x_1250) ;  /* 0xffffffd400b47947 */ /* 0x000fea000383ffff */
.L_x_1162:
[----:B---3--:R3:W4:Y:S02]  /*17c20*/  SYNCS.PHASECHK.TRANS64.TRYWAIT P0, [R3+URZ+0x32440], R7 ;  /* 0x03244007030075a7 */ /* 0x008724000800017f */
[----:B----4-:R-:W-:Y:S05]  /*17c30*/  @!P0 NANOSLEEP.SYNCS 0x989680 ;  /* 0x009896800000895d */ /* 0x010fea0003900000 */
[----:B------:R-:W4:Y:S02]  /*17c40*/  @!P0 SYNCS.PHASECHK.TRANS64 P0, [R3+URZ+0x32440], R7 ;  /* 0x03244007030085a7 */ /* 0x000f24000800007f */
[----:B----4-:R-:W-:Y:S05]  /*17c50*/  @!P0 BRA `(.L_x_1162) ;  /* 0xfffffffc00f08947 */ /* 0x010fea000383ffff */
[----:B------:R-:W-:Y:S05]  /*17c60*/  BRA `(.L_x_1251) ;  /* 0xffffffd800d87947 */ /* 0x000fea000383ffff */
.L_x_1164:
[----:B0-----:R0:W2:Y:S02]  /*17c70*/  SYNCS.PHASECHK.TRANS64.TRYWAIT P1, [R3+URZ+0x32460], R7 ;  /* 0x03246007030075a7 */ /* 0x0010a4000802017f */
[----:B--2---:R-:W-:Y:S05]  /*17c80*/  @!P1 NANOSLEEP.SYNCS 0x989680 ;  /* 0x009896800000995d */ /* 0x004fea0003900000 */
[----:B------:R-:W2:Y:S02]  /*17c90*/  @!P1 SYNCS.PHASECHK.TRANS64 P1, [R3+URZ+0x32460], R7 ;  /* 0x03246007030095a7 */ /* 0x000ea4000802007f */
[----:B--2---:R-:W-:Y:S05]  /*17ca0*/  @!P1 BRA `(.L_x_1164) ;  /* 0xfffffffc00f09947 */ /* 0x004fea000383ffff */
[----:B------:R-:W-:Y:S05]  /*17cb0*/  BRA `(.L_x_1252) ;  /* 0xffffffdc00487947 */ /* 0x000fea000383ffff */
.L_x_1169:
[----:B------:R-:W-:Y:S01]  /*17cc0*/  BSSY B0, `(.L_x_1253) ;  /* 0x0000008000007945 */ /* 0x000fe20003800000 */
[----:B0-----:R-:W-:Y:S01]  /*17cd0*/  MOV R13, R16 ;  /* 0x00000010000d7202 */ /* 0x001fe20000000f00 */
[----:B------:R-:W-:Y:S02]  /*17ce0*/  IMAD.MOV.U32 R12, RZ, RZ, RZ ;  /* 0x000000ffff0c7224 */ /* 0x000fe400078e00ff */
[----:B--2---:R-:W-:Y:S02]  /*17cf0*/  IMAD.MOV.U32 R11, RZ, RZ, 0x1f ;  /* 0x0000001fff0b7424 */ /* 0x004fe400078e00ff */
[----:B------:R-:W-:-:S07]  /*17d00*/  IMAD.MOV.U32 R15, RZ, RZ, -0x1 ;  /* 0xffffffffff0f7424 */ /* 0x000fce00078e00ff */
[----:B-1-3-5:R-:W-:Y:S05]  /*17d10*/  WARPSYNC.COLLECTIVE R15, `(.L_x_1254) ;  /* 0x000000000f087348 */ /* 0x02afea0003c00000 */
[----:B------:R0:W2:Y:S02]  /*17d20*/  SHFL.IDX P6, R14, R13, R12, R11 ;  /* 0x0000000c0d0e7389 */ /* 0x0000a400000c000b */
[----:B0123-5:R-:W-:Y:S01]  /*17d30*/  ENDCOLLECTIVE ;  /* 0x000000000000791b */ /* 0x02ffe20003800000 */
.L_x_1254:
[----:B------:R-:W-:Y:S05]  /*17d40*/  BSYNC B0 ;  /* 0x0000000000007941 */ /* 0x000fea0003800000 */
.L_x_1253:
        /* <DEDUP_REMOVED lines=8> */
.L_x_1255:
[----:B------:R-:W-:Y:S01]  /*17dd0*/  IMAD.MOV.U32 R5, RZ, RZ, R14 ;  /* 0x000000ffff057224 */ /* 0x000fe200078e000e */
[----:B------:R-:W-:Y:S06]  /*17de0*/  BRA `(.L_x_1256) ;  /* 0xffffffe0003c7947 */ /* 0x000fec000383ffff */
.L_x_1172:
        /* <DEDUP_REMOVED lines=8> */
.L_x_1258:
[----:B------:R-:W-:Y:S05]  /*17e70*/  BSYNC B0 ;  /* 0x0000000000007941 */ /* 0x000fea0003800000 */
.L_x_1257:
        /* <DEDUP_REMOVED lines=10> */
.L_x_1259:
        /* <DEDUP_REMOVED lines=8> */
.L_x_1260:
        /* <DEDUP_REMOVED lines=8> */
.L_x_1261:
        /* <DEDUP_REMOVED lines=8> */
.L_x_1262:
        /* <DEDUP_REMOVED lines=8> */
.L_x_1263:
[----:B------:R-:W-:Y:S05]  /*18120*/  BRA `(.L_x_1264) ;  /* 0xffffffe000007947 */ /* 0x000fea000383ffff */
.L_x_1177:
[----:B------:R-:W-:Y:S01]  /*18130*/  BSSY B0, `(.L_x_1265) ;  /* 0x0000008000007945 */ /* 0x000fe20003800000 */
[----:B-----5:R-:W-:Y:S01]  /*18140*/  IMAD.MOV.U32 R13, RZ, RZ, R17 ;  /* 0x000000ffff0d7224 */ /* 0x020fe200078e0011 */
[----:B------:R-:W-:Y:S01]  /*18150*/  MOV R12, 0x1 ;  /* 0x00000001000c7802 */ /* 0x000fe20000000f00 */
[----:B--2---:R-:W-:Y:S02]  /*18160*/  IMAD.MOV.U32 R11, RZ, RZ, RZ ;  /* 0x000000ffff0b7224 */ /* 0x004fe400078e00ff */
[----:B------:R-:W-:-:S07]  /*18170*/  IMAD.MOV.U32 R15, RZ, RZ, -0x1 ;  /* 0xffffffffff0f7424 */ /* 0x000fce00078e00ff */
[----:B01----:R-:W-:Y:S05]  /*18180*/  WARPSYNC.COLLECTIVE R15, `(.L_x_1266) ;  /* 0x000000000f087348 */ /* 0x003fea0003c00000 */
[----:B------:R2:W3:Y:S02]  /*18190*/  SHFL.UP P6, R14, R13, R12, R11 ;  /* 0x0400000c0d0e7389 */ /* 0x0004e400000c000b */
[----:B0123--:R-:W-:Y:S01]  /*181a0*/  ENDCOLLECTIVE ;  /* 0x000000000000791b */ /* 0x00ffe20003800000 */
.L_x_1266:
[----:B------:R-:W-:Y:S05]  /*181b0*/  BSYNC B0 ;  /* 0x0000000000007941 */ /* 0x000fea0003800000 */
.L_x_1265:
        /* <DEDUP_REMOVED lines=10> */
.L_x_1267:
        /* <DEDUP_REMOVED lines=8> */
.L_x_1268:
        /* <DEDUP_REMOVED lines=8> */
.L_x_1269:
        /* <DEDUP_REMOVED lines=8> */
.L_x_1270:
        /* <DEDUP_REMOVED lines=8> */
.L_x_1271:
[----:B------:R-:W-:Y:S05]  /*18460*/  BRA `(.L_x_1272) ;  /* 0xffffffdc00e47947 */ /* 0x000fea000383ffff */
.L_x_1179:
[----:B------:R-:W-:Y:S01]  /*18470*/  BSSY B0, `(.L_x_1273) ;  /* 0x0000006000007945 */ /* 0x000fe20003800000 */
[----:B------:R-:W-:Y:S02]  /*18480*/  PLOP3.LUT P6, PT, P6, PT, PT, 0x8, 0x0 ;  /* 0x000000000000781c */ /* 0x000fe400037ce170 */
[----:B------:R-:W-:-:S11]  /*18490*/  MOV R15, 0xffffffff ;  /* 0xffffffff000f7802 */ /* 0x000fd60000000f00 */
[----:B0-2---:R-:W-:Y:S05]  /*184a0*/  WARPSYNC.COLLECTIVE R15, `(.L_x_1274) ;  /* 0x000000000f087348 */ /* 0x005fea0003c00000 */
[----:B------:R-:W-:Y:S01]  /*184b0*/  VOTE.ANY R14, PT, P6 ;  /* 0x00000000000e7806 */ /* 0x000fe200030e0100 */
[----:B0-2---:R-:W-:Y:S06]  /*184c0*/  ENDCOLLECTIVE ;  /* 0x000000000000791b */ /* 0x005fec0003800000 */
.L_x_1274:
[----:B------:R-:W-:Y:S05]  /*184d0*/  BSYNC B0 ;  /* 0x0000000000007941 */ /* 0x000fea0003800000 */
.L_x_1273:
        /* <DEDUP_REMOVED lines=9> */
.L_x_1275:
[----:B------:R-:W-:Y:S01]  /*18570*/  IMAD.MOV.U32 R17, RZ, RZ, R14 ;  /* 0x000000ffff117224 */ /* 0x000fe200078e000e */
[----:B------:R-:W-:Y:S06]  /*18580*/  BRA `(.L_x_1276) ;  /* 0xffffffdc00d47947 */ /* 0x000fec000383ffff */
.L_x_1181:
[----:B------:R-:W-:Y:S01]  /*18590*/  BSSY B0, `(.L_x_1277) ;  /* 0x0000007000007945 */ /* 0x000fe20003800000 */
[----:B------:R-:W-:Y:S01]  /*185a0*/  IMAD.MOV.U32 R13, RZ, RZ, R3 ;  /* 0x000000ffff0d7224 */ /* 0x000fe200078e0003 */
[----:B--2---:R-:W-:Y:S01]  /*185b0*/  MOV R11, 0x1f ;  /* 0x0000001f000b7802 */ /* 0x004fe20000000f00 */
[----:B------:R-:W-:-:S07]  /*185c0*/  IMAD.MOV.U32 R15, RZ, RZ, -0x1 ;  /* 0xffffffffff0f7424 */ /* 0x000fce00078e00ff */
[----:B01-3--:R-:W-:Y:S05]  /*185d0*/  WARPSYNC.COLLECTIVE R15, `(.L_x_1278) ;  /* 0x000000000f087348 */ /* 0x00bfea0003c00000 */
[----:B------:R2:W4:Y:S02]  /*185e0*/  SHFL.IDX P6, R14, R13, R12, R11 ;  /* 0x0000000c0d0e7389 */ /* 0x00052400000c000b */
[----:B01234-:R-:W-:Y:S01]  /*185f0*/  ENDCOLLECTIVE ;  /* 0x000000000000791b */ /* 0x01ffe20003800000 */
.L_x_1278:
[----:B------:R-:W-:Y:S05]  /*18600*/  BSYNC B0 ;  /* 0x0000000000007941 */ /* 0x000fea0003800000 */
.L_x_1277:
[----:B------:R-:W-:Y:S05]  /*18610*/  BRA `(.L_x_1180) ;  /* 0xffffffdc00cc7947 */ /* 0x000fea000383ffff */
.L_x_1184:
[----:B0-----:R0:W4:Y:S02]  /*18620*/  SYNCS.PHASECHK.TRANS64.TRYWAIT P0, [R0+URZ+0x32420], R3 ;  /* 0x03242003000075a7 */ /* 0x001124000800017f */
[----:B----4-:R-:W-:Y:S05]  /*18630*/  @!P0 NANOSLEEP.SYNCS 0x989680 ;  /* 0x009896800000895d */ /* 0x010fea0003900000 */
[----:B------:R-:W4:Y:S02]  /*18640*/  @!P0 SYNCS.PHASECHK.TRANS64 P0, [R0+URZ+0x32420], R3 ;  /* 0x03242003000085a7 */ /* 0x000f24000800007f */
[----:B----4-:R-:W-:Y:S05]  /*18650*/  @!P0 BRA `(.L_x_1184) ;  /* 0xfffffffc00f08947 */ /* 0x010fea000383ffff */
[----:B------:R-:W-:Y:S05]  /*18660*/  BRA `(.L_x_1279) ;  /* 0xffffffe000ac7947 */ /* 0x000fea000383ffff */
.L_x_1185:
[----:B---3--:R-:W3:Y:S01]  /*18670*/  S2R R2, SR_TID.X ;  /* 0x0000000000027919 */ /* 0x008ee20000002100 */
[----:B------:R-:W-:Y:S01]  /*18680*/  BSSY B0, `(.L_x_1280) ;  /* 0x000000a000007945 */ /* 0x000fe20003800000 */
[----:B------:R-:W-:Y:S01]  /*18690*/  IMAD.MOV.U32 R12, RZ, RZ, RZ ;  /* 0x000000ffff0c7224 */ /* 0x000fe200078e00ff */
[----:B--2---:R-:W-:Y:S01]  /*186a0*/  MOV R11, 0x1f ;  /* 0x0000001f000b7802 */ /* 0x004fe20000000f00 */
[----:B------:R-:W-:Y:S01]  /*186b0*/  IMAD.MOV.U32 R15, RZ, RZ, -0x1 ;  /* 0xffffffffff0f7424 */ /* 0x000fe200078e00ff */
[----:B---3--:R-:W-:-:S04]  /*186c0*/  SHF.R.U32.HI R2, RZ, 0x5, R2 ;  /* 0x00000005ff027819 */ /* 0x008fc80000011602 */
[----:B------:R-:W-:-:S05]  /*186d0*/  LOP3.LUT R2, R2, 0x3, RZ, 0xc0, !PT ;  /* 0x0000000302027812 */ /* 0x000fca00078ec0ff */
[----:B------:R-:W-:-:S07]  /*186e0*/  IMAD.MOV.U32 R13, RZ, RZ, R2 ;  /* 0x000000ffff0d7224 */ /* 0x000fce00078e0002 */
[----:B01----:R-:W-:Y:S05]  /*186f0*/  WARPSYNC.COLLECTIVE R15, `(.L_x_1281) ;  /* 0x000000000f087348 */ /* 0x003fea0003c00000 */
[----:B------:R2:W3:Y:S02]  /*18700*/  SHFL.IDX P6, R14, R13, R12, R11 ;  /* 0x0000000c0d0e7389 */ /* 0x0004e400000c000b */
[----:B0123--:R-:W-:Y:S01]  /*18710*/  ENDCOLLECTIVE ;  /* 0x000000000000791b */ /* 0x00ffe20003800000 */
.L_x_1281:
[----:B------:R-:W-:Y:S05]  /*18720*/  BSYNC B0 ;  /* 0x0000000000007941 */ /* 0x000fea0003800000 */
.L_x_1280:
[----:B------:R-:W-:Y:S05]  /*18730*/  BRA `(.L_x_1282) ;  /* 0xffffffe000907947 */ /* 0x000fea000383ffff */
.L_x_1186:
[----:B------:R-:W-:Y:S01]  /*18740*/  BSSY B0, `(.L_x_1283) ;  /* 0x0000006000007945 */ /* 0x000fe20003800000 */
[----:B------:R-:W-:-:S07]  /*18750*/  IMAD.MOV.U32 R15, RZ, RZ, -0x1 ;  /* 0xffffffffff0f7424 */ /* 0x000fce00078e00ff */
[----:B0123--:R-:W-:Y:S05]  /*18760*/  WARPSYNC.COLLECTIVE R15, `(.L_x_1284) ;  /* 0x000000000f0c7348 */ /* 0x00ffea0003c00000 */
[----:B------:R-:W-:Y:S02]  /*18770*/  ELECT P6, UR62, PT ;  /* 0x00000000003e782f */ /* 0x000fe400038c0000 */
[----:B------:R-:W-:Y:S01]  /*18780*/  MOV R14, UR62 ;  /* 0x0000003e000e7c02 */ /* 0x000fe20008000f00 */
[----:B0123--:R-:W-:Y:S10]  /*18790*/  ENDCOLLECTIVE ;  /* 0x000000000000791b */ /* 0x00fff40003800000 */
.L_x_1284:
[----:B------:R-:W-:Y:S05]  /*187a0*/  BSYNC B0 ;  /* 0x0000000000007941 */ /* 0x000fea0003800000 */
.L_x_1283:
[----:B------:R-:W-:Y:S05]  /*187b0*/  BRA `(.L_x_1285) ;  /* 0xffffffe000847947 */ /* 0x000fea000383ffff */
.L_x_1188:
[----:B0-----:R0:W1:Y:S02]  /*187c0*/  SYNCS.PHASECHK.TRANS64.TRYWAIT P0, [R6+URZ], R5 ;  /* 0x00000005060075a7 */ /* 0x001064000800017f */
[----:B-1----:R-:W-:Y:S05]  /*187d0*/  @!P0 NANOSLEEP.SYNCS 0x989680 ;  /* 0x009896800000895d */ /* 0x002fea0003900000 */
[----:B------:R-:W1:Y:S02]  /*187e0*/  @!P0 SYNCS.PHASECHK.TRANS64 P0, [R6+URZ], R5 ;  /* 0x00000005060085a7 */ /* 0x000e64000800007f */
[----:B-1----:R-:W-:Y:S05]  /*187f0*/  @!P0 BRA `(.L_x_1188) ;  /* 0xfffffffc00f08947 */ /* 0x002fea000383ffff */
[----:B------:R-:W-:Y:S05]  /*18800*/  BRA `(.L_x_1286) ;  /* 0xffffffe000c87947 */ /* 0x000fea000383ffff */
.L_x_1189:
[----:B-1----:R1:W3:Y:S02]  /*18810*/  SYNCS.PHASECHK.TRANS64.TRYWAIT P0, [R7+URZ], R2 ;  /* 0x00000002070075a7 */ /* 0x0022e4000800017f */
[----:B---3--:R-:W-:Y:S05]  /*18820*/  @!P0 NANOSLEEP.SYNCS 0x989680 ;  /* 0x009896800000895d */ /* 0x008fea0003900000 */
[----:B------:R-:W3:Y:S02]  /*18830*/  @!P0 SYNCS.PHASECHK.TRANS64 P0, [R7+URZ], R2 ;  /* 0x00000002070085a7 */ /* 0x000ee4000800007f */
[----:B---3--:R-:W-:Y:S05]  /*18840*/  @!P0 BRA `(.L_x_1189) ;  /* 0xfffffffc00f08947 */ /* 0x008fea000383ffff */
[----:B------:R-:W-:Y:S05]  /*18850*/  BRA `(.L_x_1287) ;  /* 0xffffffe000bc7947 */ /* 0x000fea000383ffff */
.L_x_1191:
[----:B---3--:R3:W4:Y:S02]  /*18860*/  SYNCS.PHASECHK.TRANS64.TRYWAIT P0, [R4+URZ], R5 ;  /* 0x00000005040075a7 */ /* 0x008724000800017f */
[----:B----4-:R-:W-:Y:S05]  /*18870*/  @!P0 NANOSLEEP.SYNCS 0x989680 ;  /* 0x009896800000895d */ /* 0x010fea0003900000 */
[----:B------:R-:W4:Y:S02]  /*18880*/  @!P0 SYNCS.PHASECHK.TRANS64 P0, [R4+URZ], R5 ;  /* 0x00000005040085a7 */ /* 0x000f24000800007f */
[----:B----4-:R-:W-:Y:S05]  /*18890*/  @!P0 BRA `(.L_x_1191) ;  /* 0xfffffffc00f08947 */ /* 0x010fea000383ffff */
[----:B------:R-:W-:Y:S05]  /*188a0*/  BRA `(.L_x_1288) ;  /* 0xffffffe000c47947 */ /* 0x000fea000383ffff */
.L_x_1289:
        /* <DEDUP_REMOVED lines=13> */
.L_x_4719:


//--------------------- .text._ZN7cutlass13device_kernelIN5flash11enable_sm90INS1_16FlashAttnFwdSm90INS1_25CollectiveMainloopFwdSm90ILi2EN4cute5tupleIJNS5_1CILi1EEES8_S8_EEENS6_IJNS7_ILi128EEENS7_ILi96EEENS7_ILi64EEEEEELi256ENS_6half_tEfNS_4arch4Sm90ELb0ELb1ELb1ELb0ELb0ELb0ELb0ELb1ELb0ELb0ELb0ELb0EEENS1_21CollectiveEpilogueFwdINS6_IJSA_NS7_ILi256EEESB_EEES9_SE_SG_Li256ELb0ELb0ELb0ELb0EEENS1_30DynamicPersistentTileSchedulerILi256ELi32ELb0ELb0ELb1EEEEEEEEEvNT_6ParamsE --------------------------
	.section	.text._ZN7cutlass13device_kernelIN5flash11enable_sm90INS1_16FlashAttnFwdSm90INS1_25CollectiveMainloopFwdSm90ILi2EN4cute5tupleIJNS5_1CILi1EEES8_S8_EEENS6_IJNS7_ILi128EEENS7_ILi96EEENS7_ILi64EEEEEELi256ENS_6half_tEfNS_4arch4Sm90ELb0ELb1ELb1ELb0ELb0ELb0ELb0ELb1ELb0ELb0ELb0ELb0EEENS1_21CollectiveEpilogueFwdINS6_IJSA_NS7_ILi256EEESB_EEES9_SE_SG_Li256ELb0ELb0ELb0ELb0EEENS1_30DynamicPersistentTileSchedulerILi256ELi32ELb0ELb0ELb1EEEEEEEEEvNT_6ParamsE,"ax",@progbits
	.align	128
.text._ZN7cutlass13device_kernelIN5flash11enable_sm90INS1_16FlashAttnFwdSm90INS1_25CollectiveMainloopFwdSm90ILi2EN4cute5tupleIJNS5_1CILi1EEES8_S8_EEENS6_IJNS7_ILi128EEENS7_ILi96EEENS7_ILi64EEEEEELi256ENS_6half_tEfNS_4arch4Sm90ELb0ELb1ELb1ELb0ELb0ELb0ELb0ELb1ELb0ELb0ELb0ELb0EEENS1_21CollectiveEpilogueFwdINS6_IJSA_NS7_ILi256EEESB_EEES9_SE_SG_Li256ELb0ELb0ELb0ELb0EEENS1_30DynamicPersistentTileSchedulerILi256ELi32ELb0ELb0ELb1EEEEEEEEEvNT_6ParamsE:
        .type           _ZN7cutlass13device_kernelIN5flash11enable_sm90INS1_16FlashAttnFwdSm90INS1_25CollectiveMainloopFwdSm90ILi2EN4cute5tupleIJNS5_1CILi1EEES8_S8_EEENS6_IJNS7_ILi128EEENS7_ILi96EEENS7_ILi64EEEEEELi256ENS_6half_tEfNS_4arch4Sm90ELb0ELb1ELb1ELb0ELb0ELb0ELb0ELb1ELb0ELb0ELb0ELb0EEENS1_21CollectiveEpilogueFwdINS6_IJSA_NS7_ILi256EEESB_EEES9_SE_SG_Li256ELb0ELb0ELb0ELb0EEENS1_30DynamicPersistentTileSchedulerILi256ELi32ELb0ELb0ELb1EEEEEEEEEvNT_6ParamsE,@function
        .size           _ZN7cutlass13device_kernelIN5flash11enable_sm90INS1_16FlashAttnFwdSm90INS1_25CollectiveMainloopFwdSm90ILi2EN4cute5tupleIJNS5_1CILi1EEES8_S8_EEENS6_IJNS7_ILi128EEENS7_ILi96EEENS7_ILi64EEEEEELi256ENS_6half_tEfNS_4arch4Sm90ELb0ELb1ELb1ELb0ELb0ELb0ELb0ELb1ELb0ELb0ELb0ELb0EEENS1_21CollectiveEpilogueFwdINS6_IJSA_NS7_ILi256EEESB_EEES9_SE_SG_Li256ELb0ELb0ELb0ELb0EEENS1_30DynamicPersistentTileSchedulerILi256ELi32ELb0ELb0ELb1EEEEEEEEEvNT_6ParamsE,(.L_x_4720 - _ZN7cutlass13device_kernelIN5flash11enable_sm90INS1_16FlashAttnFwdSm90INS1_25CollectiveMainloopFwdSm90ILi2EN4cute5tupleIJNS5_1CILi1EEES8_S8_EEENS6_IJNS7_ILi128EEENS7_ILi96EEENS7_ILi64EEEEEELi256ENS_6half_tEfNS_4arch4Sm90ELb0ELb1ELb1ELb0ELb0ELb0ELb0ELb1ELb0ELb0ELb0ELb0EEENS1_21CollectiveEpilogueFwdINS6_IJSA_NS7_ILi256EEESB_EEES9_SE_SG_Li256ELb0ELb0ELb0ELb0EEENS1_30DynamicPersistentTileSchedulerILi256ELi32ELb0ELb0ELb1EEEEEEEEEvNT_6ParamsE)
        .other          _ZN7cutlass13device_kernelIN5flash11enable_sm90INS1_16FlashAttnFwdSm90INS1_25CollectiveMainloopFwdSm90ILi2EN4cute5tupleIJNS5_1CILi1EEES8_S8_EEENS6_IJNS7_ILi128EEENS7_ILi96EEENS7_ILi64EEEEEELi256ENS_6half_tEfNS_4arch4Sm90ELb0ELb1ELb1ELb0ELb0ELb0ELb0ELb1ELb0ELb0ELb0ELb0EEENS1_21CollectiveEpilogueFwdINS6_IJSA_NS7_ILi256EEESB_EEES9_SE_SG_Li256ELb0ELb0ELb0ELb0EEENS1_30DynamicPersistentTileSchedulerILi256ELi32ELb0ELb0ELb1EEEEEEEEEvNT_6ParamsE,@"STO_CUDA_ENTRY STV_DEFAULT"
_ZN7cutlass13device_kernelIN5flash11enable_sm90INS1_16FlashAttnFwdSm90INS1_25CollectiveMainloopFwdSm90ILi2EN4cute5tupleIJNS5_1CILi1EEES8_S8_EEENS6_IJNS7_ILi128EEENS7_ILi96EEENS7_ILi64EEEEEELi256ENS_6half_tEfNS_4arch4Sm90ELb0ELb1ELb1ELb0ELb0ELb0ELb0ELb1ELb0ELb0ELb0ELb0EEENS1_21CollectiveEpilogueFwdINS6_IJSA_NS7_ILi256EEESB_EEES9_SE_SG_Li256ELb0ELb0ELb0ELb0EEENS1_30DynamicPersistentTileSchedulerILi256ELi32ELb0ELb0ELb1EEEEEEEEEvNT_6ParamsE:
[----:B------:R-:W1:Y:S01]  /*0000*/  LDC R1, c[0x0][0x28] ;  /* 0x00000a00ff017b82 */ /* 0x000e620000000800 */
[----:B------:R-:W2:Y:S01]  /*0010*/  S2R R3, SR_TID.X ;  /* 0x0000000000037919 */ /* 0x000ea20000002100 */
[----:B------:R-:W-:Y:S01]  /*0020*/  ELECT P0, URZ, PT ;  /* 0x00000000003f782f */ /* 0x000fe20003800000 */
[----:B------:R-:W-:Y:S01]  /*0030*/  BSSY B0, `(.L_x_1290) ;  /* 0x0000014000007945 */ /* 0x000fe20003800000 */
[--C-:B--2---:R-:W-:Y:S02]  /*0040*/  SHF.R.U32.HI R0, RZ, 0x5, R3.reuse ;  /* 0x00000005ff007819 */ /* 0x104fe40000011603 */
[----:B------:R-:W-:-:S03]  /*0050*/  SHF.R.U32.HI R23, RZ, 0x7, R3 ;  /* 0x00000007ff177819 */ /* 0x000fc60000011603 */
[----:B------:R-:W2:Y:S02]  /*0060*/  SHFL.IDX PT, R2, R0, RZ, 0x1f ;  /* 0x00001fff00027589 */ /* 0x000ea400000e0000 */
[----:B--2---:R-:W-:-:S13]  /*0070*/  ISETP.EQ.AND P0, PT, R2, RZ, P0 ;  /* 0x000000ff0200720c */ /* 0x004fda0000702270 */
[----:B-1----:R-:W-:Y:S05]  /*0080*/  @!P0 BRA `(.L_x_1291) ;  /* 0x0000000000388947 */ /* 0x002fea0003800000 */
        /* <DEDUP_REMOVED lines=14> */
.L_x_1291:
[----:B------:R-:W-:Y:S05]  /*0170*/  BSYNC B0 ;  /* 0x0000000000007941 */ /* 0x000fea0003800000 */
.L_x_1290:
        /* <DEDUP_REMOVED lines=37> */
.L_x_1292:
        /* <DEDUP_REMOVED lines=22> */
.L_x_1293:
        /* <DEDUP_REMOVED lines=18> */
.L_x_1294:
        /* <DEDUP_REMOVED lines=22> */
.L_x_1295:
        /* <DEDUP_REMOVED lines=22> */
.L_x_1296:
[----:B------:R-:W-:Y:S01]  /*0910*/  PLOP3.LUT P0, PT, PT, PT, UP0, 0x80, 0x0 ;  /* 0x000000000000781c */ /* 0x000fe20003f0f008 */
[----:B------:R-:W-:Y:S01]  /*0920*/  UMOV UR36, 0x1 ;  /* 0x0000000100247882 */ /* 0x000fe20000000000 */
[----:B------:R-:W-:Y:S01]  /*0930*/  NOP ;  /* 0x0000000000007918 */ /* 0x000fe20000000000 */
[----:B------:R-:W-:Y:S01]  /*0940*/  USEL UR36, UR36, 0x2, !UP0 ;  /* 0x0000000224247887 */ /* 0x000fe2000c000000 */
[----:B------:R-:W-:Y:S01]  /*0950*/  ULDC.64 UR48, c[0x0][0x208] ;  /* 0x0000820000307ab9 */ /* 0x000fe20000000a00 */
[----:B-123--:R-:W-:Y:S08]  /*0960*/  BAR.SYNC.DEFER_BLOCKING 0x0 ;  /* 0x0000000000007b1d */ /* 0x00eff00000010000 */
[----:B------:R-:W-:Y:S05]  /*0970*/  @!P0 BRA `(.L_x_1297) ;  /* 0x000000f400408947 */ /* 0x000fea0003800000 */
.L_x_1298:
[----:B------:R-:W-:-:S08]  /*0980*/  NOP ;  /* 0x0000000000007918 */ /* 0x000fd00000000000 */
[----:B------:R-:W1:Y:S02]  /*0990*/  USETMAXREG.TRY_ALLOC.CTAPOOL UP0, 0xf0 ;  /* 0x000000f0000079c8 */ /* 0x000e640008000600 */
[----:B-1----:R-:W-:-:S13]  /*09a0*/  PLOP3.LUT P0, PT, PT, PT, UP0, 0x80, 0x0 ;  /* 0x000000000000781c */ /* 0x002fda0003f0f008 */
[----:B------:R-:W-:Y:S05]  /*09b0*/  @!P0 BRA `(.L_x_1298) ;  /* 0xfffffffc00f08947 */ /* 0x000fea000383ffff */
[----:B------:R-:W1:Y:S08]  /*09c0*/  S2UR UR7, SR_CTAID.X ;  /* 0x00000000000779c3 */ /* 0x000e700000002500 */
[----:B------:R-:W-:Y:S08]  /*09d0*/  BAR.ARV 0x4, 0x120 ;  /* 0x0104800000007b1d */ /* 0x000ff00000002000 */
[----:B------:R-:W-:Y:S08]  /*09e0*/  BAR.ARV 0x8, 0x120 ;  /* 0x0204800000007b1d */ /* 0x000ff00000002000 */
[----:B------:R-:W1:Y:S01]  /*09f0*/  LDC R0, c[0x0][0xda8] ;  /* 0x00036a00ff007b82 */ /* 0x000e620000000800 */
[----:B------:R-:W-:-:S13]  /*0a00*/  ISETP.NE.AND P0, PT, R23, 0x1, PT ;  /* 0x000000011700780c */ /* 0x000fda0003f05270 */
[----:B------:R-:W-:Y:S06]  /*0a10*/  @!P0 BAR.ARV 0x9, 0x100 ;  /* 0x0244000000008b1d */ /* 0x000fec0000002000 */
[----:B-1----:R-:W-:-:S13]  /*0a20*/  ISETP.LE.AND P0, PT, R0, UR7, PT ;  /* 0x0000000700007c0c */ /* 0x002fda000bf03270 */
[----:B------:R-:W-:Y:S05]  /*0a30*/  @P0 EXIT ;  /* 0x000000000000094d */ /* 0x000fea0003800000 */
[----:B------:R-:W1:Y:S01]  /*0a40*/  S2R R2, SR_TID.X ;  /* 0x0000000000027919 */ /* 0x000e620000002100 */
[----:B------:R-:W2:Y:S01]  /*0a50*/  S2UR UR4, SR_CgaCtaId ;  /* 0x00000000000479c3 */ /* 0x000ea20000008800 */
[----:B------:R-:W-:Y:S01]  /*0a60*/  UMOV UR46, 0x400 ;  /* 0x00000400002e7882 */ /* 0x000fe20000000000 */
[----:B------:R-:W-:Y:S01]  /*0a70*/  ULOP3.LUT UR47, UR36, 0x1, URZ, 0xfc, !UPT ;  /* 0x00000001242f7892 */ /* 0x000fe2000f8efc3f */
[----:B------:R-:W-:Y:S01]  /*0a80*/  ULDC.64 UR50, c[0x0][0x198] ;  /* 0x0000660000327ab9 */ /* 0x000fe20000000a00 */
[----:B------:R-:W-:Y:S01]  /*0a90*/  UMOV UR37, URZ ;  /* 0x0000003f00257c82 */ /* 0x000fe20008000000 */
[----:B------:R-:W-:Y:S01]  /*0aa0*/  UMOV UR38, URZ ;  /* 0x0000003f00267c82 */ /* 0x000fe20008000000 */
[----:B------:R-:W-:Y:S02]  /*0ab0*/  UMOV UR39, URZ ;  /* 0x0000003f00277c82 */ /* 0x000fe40008000000 */
[----:B------:R-:W3:Y:S01]  /*0ac0*/  S2UR UR6, SR_SWINHI ;  /* 0x00000000000679c3 */ /* 0x000ee20000002f00 */
[----:B--2---:R-:W-:Y:S01]  /*0ad0*/  ULEA UR46, UR4, UR46, 0x18 ;  /* 0x0000002e042e7291 */ /* 0x004fe2000f8ec03f */
[----:B-1----:R-:W-:-:S06]  /*0ae0*/  VIADD R202, R2, 0xffffff80 ;  /* 0xffffff8002ca7836 */ /* 0x002fcc0000000000 */
[----:B------:R-:W-:Y:S01]  /*0af0*/  UMOV UR4, UR46 ;  /* 0x0000002e00047c82 */ /* 0x000fe20008000000 */
[----:B---3--:R-:W-:Y:S01]  /*0b00*/  UMOV UR5, UR6 ;  /* 0x0000000600057c82 */ /* 0x008fe20008000000 */
[----:B------:R-:W-:Y:S01]  /*0b10*/  IMAD.U32 R18, RZ, RZ, UR4 ;  /* 0x00000004ff127e24 */ /* 0x000fe2000f8e00ff */
[----:B------:R-:W-:Y:S01]  /*0b20*/  UMOV UR4, UR7 ;  /* 0x0000000700047c82 */ /* 0x000fe20008000000 */
[----:B------:R-:W-:Y:S01]  /*0b30*/  SHF.R.S32.HI R3, RZ, 0x1f, R202 ;  /* 0x0000001fff037819 */ /* 0x000fe200000114ca */
[----:B------:R-:W-:-:S03]  /*0b40*/  IMAD.U32 R19, RZ, RZ, UR5 ;  /* 0x00000005ff137e24 */ /* 0x000fc6000f8e00ff */
[CC--:B------:R-:W-:Y:S02]  /*0b50*/  LEA.HI R0, R3.reuse, R202.reuse, RZ, 0x7 ;  /* 0x000000ca03007211 */ /* 0x0c0fe400078f38ff */
[CC--:B------:R-:W-:Y:S02]  /*0b60*/  LEA.HI R2, R3.reuse, R202.reuse, RZ, 0x4 ;  /* 0x000000ca03027211 */ /* 0x0c0fe400078f20ff */
[----:B------:R-:W-:Y:S02]  /*0b70*/  LOP3.LUT R5, R0, 0xffffff80, RZ, 0xc0, !PT ;  /* 0xffffff8000057812 */ /* 0x000fe400078ec0ff */
[----:B------:R-:W-:Y:S02]  /*0b80*/  LEA.HI R4, R3, R202, RZ, 0x5 ;  /* 0x000000ca03047211 */ /* 0x000fe400078f28ff */
[----:B------:R-:W-:Y:S01]  /*0b90*/  LOP3.LUT R3, R2, 0x3fffff0, RZ, 0xc0, !PT ;  /* 0x03fffff002037812 */ /* 0x000fe200078ec0ff */
[----:B------:R-:W-:Y:S01]  /*0ba0*/  IMAD.IADD R6, R202, 0x1, -R5 ;  /* 0x00000001ca067824 */ /* 0x000fe200078e0a05 */
[----:B------:R-:W-:-:S02]  /*0bb0*/  SHF.R.S32.HI R5, RZ, 0x4, R2 ;  /* 0x00000004ff057819 */ /* 0x000fc40000011402 */
[----:B------:R-:W-:Y:S01]  /*0bc0*/  SHF.R.S32.HI R4, RZ, 0x5, R4 ;  /* 0x00000005ff047819 */ /* 0x000fe20000011404 */
[----:B------:R-:W-:Y:S01]  /*0bd0*/  IMAD.IADD R3, R202, 0x1, -R3 ;  /* 0x00000001ca037824 */ /* 0x000fe200078e0a03 */
[----:B------:R-:W-:Y:S02]  /*0be0*/  SHF.R.S32.HI R7, RZ, 0x1f, R6 ;  /* 0x0000001fff077819 */ /* 0x000fe40000011406 */
[----:B------:R-:W-:Y:S01]  /*0bf0*/  LEA.HI R2, R2, R5, RZ, 0x1 ;  /* 0x0000000502027211 */ /* 0x000fe200078f08ff */
[----:B------:R-:W-:Y:S01]  /*0c00*/  IMAD R11, R4, 0x10, R3 ;  /* 0x00000010040b7824 */ /* 0x000fe200078e0203 */
[----:B------:R-:W-:Y:S02]  /*0c10*/  LEA.HI R8, R7, R6, RZ, 0x2 ;  /* 0x0000000607087211 */ /* 0x000fe400078f10ff */
[----:B------:R-:W-:Y:S02]  /*0c20*/  LOP3.LUT R2, R2, 0x1ffffffe, RZ, 0xc0, !PT ;  /* 0x1ffffffe02027812 */ /* 0x000fe400078ec0ff */
[----:B------:R-:W-:-:S02]  /*0c30*/  SHF.R.S32.HI R9, RZ, 0x2, R8 ;  /* 0x00000002ff097819 */ /* 0x000fc40000011408 */
[----:B------:R-:W-:Y:S01]  /*0c40*/  SHF.R.S32.HI R10, RZ, 0x1f, R8 ;  /* 0x0000001fff0a7819 */ /* 0x000fe20000011408 */
[----:B------:R-:W-:Y:S01]  /*0c50*/  IMAD.IADD R2, R5, 0x1, -R2 ;  /* 0x0000000105027824 */ /* 0x000fe200078e0a02 */
[----:B------:R-:W-:Y:S02]  /*0c60*/  SHF.R.S32.HI R3, RZ, 0x7, R0 ;  /* 0x00000007ff037819 */ /* 0x000fe40000011400 */
[----:B------:R-:W-:Y:S01]  /*0c70*/  LEA.HI R10, R10, R9, RZ, 0x3 ;  /* 0x000000090a0a7211 */ /* 0x000fe200078f18ff */
[----:B------:R-:W-:Y:S01]  /*0c80*/  IMAD R2, R11, 0x8, R2 ;  /* 0x000000080b027824 */ /* 0x000fe200078e0202 */
[----:B------:R-:W-:Y:S02]  /*0c90*/  LEA.HI R0, R0, R3, RZ, 0x1 ;  /* 0x0000000300007211 */ /* 0x000fe400078f08ff */
[----:B------:R-:W-:Y:S01]  /*0ca0*/  LOP3.LUT R10, R10, 0xfffffff8, RZ, 0xc0, !PT ;  /* 0xfffffff80a0a7812 */ /* 0x000fe200078ec0ff */
[----:B------:R-:W-:Y:S01]  /*0cb0*/  IMAD.SHL.U32 R5, R2, 0x8, RZ ;  /* 0x0000000802057824 */ /* 0x000fe200078e00ff */
[----:B------:R-:W-:-:S02]  /*0cc0*/  LEA.HI R7, R7, R6, RZ, 0x5 ;  /* 0x0000000607077211 */ /* 0x000fc400078f28ff */
[----:B------:R-:W-:Y:S01]  /*0cd0*/  LOP3.LUT R0, R0, 0x3fffffe, RZ, 0xc0, !PT ;  /* 0x03fffffe00007812 */ /* 0x000fe200078ec0ff */
[----:B------:R-:W-:Y:S01]  /*0ce0*/  IMAD.IADD R10, R9, 0x1, -R10 ;  /* 0x00000001090a7824 */ /* 0x000fe200078e0a0a */
[----:B------:R-:W-:Y:S01]  /*0cf0*/  SHF.R.S32.HI R7, RZ, 0x5, R7 ;  /* 0x00000005ff077819 */ /* 0x000fe20000011407 */
[----:B------:R-:W-:Y:S01]  /*0d00*/  IMAD.WIDE R18, R5, 0x2, R18 ;  /* 0x0000000205127825 */ /* 0x000fe200078e0212 */
[----:B------:R-:W-:-:S03]  /*0d10*/  LOP3.LUT R9, R8, 0x7ffffffc, RZ, 0xc0, !PT ;  /* 0x7ffffffc08097812 */ /* 0x000fc600078ec0ff */
[----:B------:R-:W-:Y:S02]  /*0d20*/  IMAD.IADD R0, R3, 0x1, -R0 ;  /* 0x0000000103007824 */ /* 0x000fe400078e0a00 */
[----:B------:R-:W-:Y:S02]  /*0d30*/  IMAD R7, R7, 0x10, R10 ;  /* 0x0000001007077824 */ /* 0x000fe400078e020a */
[----:B------:R-:W-:Y:S02]  /*0d40*/  IMAD.IADD R9, R6, 0x1, -R9 ;  /* 0x0000000106097824 */ /* 0x000fe400078e0a09 */
[----:B------:R-:W-:Y:S02]  /*0d50*/  IMAD R201, R0, 0x40, R7 ;  /* 0x0000004000c97824 */ /* 0x000fe400078e0207 */
[----:B------:R-:W-:-:S07]  /*0d60*/  IMAD.SHL.U32 R16, R9, 0x2, RZ ;  /* 0x0000000209107824 */ /* 0x000fce00078e00ff */
.L_x_1391:
[----:B------:R-:W-:Y:S01]  /*0d70*/  ULDC UR5, c[0x0][0xdd0] ;  /* 0x0003740000057ab9 */ /* 0x000fe20000000800 */
[----:B-1----:R-:W1:Y:S01]  /*0d80*/  LDC R0, c[0x0][0xde8] ;  /* 0x00037a00ff007b82 */ /* 0x002e620000000800 */
[----:B------:R-:W-:Y:S01]  /*0d90*/  UISETP.NE.AND UP0, UPT, UR5, 0x1, UPT ;  /* 0x000000010500788c */ /* 0x000fe2000bf05270 */
[----:B------:R-:W-:-:S10]  /*0da0*/  UMOV UR8, UR4 ;  /* 0x0000000400087c82 */ /* 0x000fd40008000000 */
[----:B------:R-:W-:Y:S01]  /*0db0*/  @UP0 ULDC UR6, c[0x0][0xdd4] ;  /* 0x0003750000060ab9 */ /* 0x000fe20000000800 */
[----:B------:R-:W-:Y:S01]  /*0dc0*/  @UP0 ULDC UR9, c[0x0][0xdd8] ;  /* 0x0003760000090ab9 */ /* 0x000fe20000000800 */
[----:B------:R-:W-:-:S04]  /*0dd0*/  UIMAD.WIDE.U32 UR6, UR4, UR6, URZ ;  /* 0x00000006040672a5 */ /* 0x000fc8000f8e003f */
[----:B------:R-:W-:-:S04]  /*0de0*/  @UP0 USHF.R.U32.HI UR8, URZ, UR9, UR7 ;  /* 0x000000093f080299 */ /* 0x000fc80008011607 */
[----:B------:R-:W-:Y:S02]  /*0df0*/  UIADD3 UR6, -UR8, URZ, URZ ;  /* 0x0000003f08067290 */ /* 0x000fe4000fffe13f */
[----:B-1----:R-:W-:Y:S02]  /*0e00*/  ISETP.LE.AND P0, PT, R0, UR8, PT ;  /* 0x0000000800007c0c */ /* 0x002fe4000bf03270 */
[----:B------:R-:W-:-:S11]  /*0e10*/  UIMAD UR7, UR5, UR6, UR4 ;  /* 0x00000006050772a4 */ /* 0x000fd6000f8e0204 */
[----:B--234-:R-:W-:Y:S05]  /*0e20*/  @!P0 BRA `(.L_x_1299) ;  /* 0x0000000000208947 */ /* 0x01cfea0003800000 */
[----:B------:R-:W-:Y:S01]  /*0e30*/  ULDC UR6, c[0x0][0xddc] ;  /* 0x0003770000067ab9 */ /* 0x000fe20000000800 */
[----:B------:R-:W-:Y:S01]  /*0e40*/  UMOV UR41, UR7 ;  /* 0x0000000700297c82 */ /* 0x000fe20008000000 */
[----:B------:R-:W-:-:S11]  /*0e50*/  UISETP.NE.AND UP0, UPT, UR6, 0x1, UPT ;  /* 0x000000010600788c */ /* 0x000fd6000bf05270 */
[----:B------:R-:W-:Y:S02]  /*0e60*/  @UP0 ULDC.64 UR10, c[0x0][0xde0] ;  /* 0x00037800000a0ab9 */ /* 0x000fe40000000a00 */
[----:B------:R-:W-:-:S04]  /*0e70*/  UIMAD.WIDE.U32 UR4, UR7, UR10, URZ ;  /* 0x0000000a070472a5 */ /* 0x000fc8000f8e003f */
[----:B------:R-:W-:-:S04]  /*0e80*/  @UP0 USHF.R.U32.HI UR41, URZ, UR11, UR5 ;  /* 0x0000000b3f290299 */ /* 0x000fc80008011605 */
[----:B------:R-:W-:Y:S01]  /*0e90*/  UIMAD UR4, UR41, UR6, URZ ;  /* 0x00000006290472a4 */ /* 0x000fe2000f8e023f */
[----:B------:R-:W-:Y:S11]  /*0ea0*/  BRA `(.L_x_1300) ;  /* 0x00000000001c7947 */ /* 0x000ff60003800000 */
.L_x_1299:
[----:B------:R-:W-:Y:S01]  /*0eb0*/  ULDC UR6, c[0x0][0xdc4] ;  /* 0x0003710000067ab9 */ /* 0x000fe20000000800 */
[----:B------:R-:W-:Y:S01]  /*0ec0*/  UMOV UR41, UR7 ;  /* 0x0000000700297c82 */ /* 0x000fe20008000000 */
[----:B------:R-:W-:-:S11]  /*0ed0*/  UISETP.NE.AND UP0, UPT, UR6, 0x1, UPT ;  /* 0x000000010600788c */ /* 0x000fd6000bf05270 */
[----:B------:R-:W-:Y:S02]  /*0ee0*/  @UP0 ULDC.64 UR10, c[0x0][0xdc8] ;  /* 0x00037200000a0ab9 */ /* 0x000fe40000000a00 */
[----:B------:R-:W-:-:S04]  /*0ef0*/  UIMAD.WIDE.U32 UR4, UR7, UR10, URZ ;  /* 0x0000000a070472a5 */ /* 0x000fc8000f8e003f */
[----:B------:R-:W-:-:S04]  /*0f00*/  @UP0 USHF.R.U32.HI UR41, URZ, UR11, UR5 ;  /* 0x0000000b3f290299 */ /* 0x000fc80008011605 */
[----:B------:R-:W-:-:S12]  /*0f10*/  UIMAD UR4, UR41, UR6, URZ ;  /* 0x00000006290472a4 */ /* 0x000fd8000f8e023f */
.L_x_1300:
[----:B------:R-:W1:Y:S01]  /*0f20*/  LDC.64 R8, c[0x0][0x9e0] ;  /* 0x00027800ff087b82 */ /* 0x000e620000000a00 */
[----:B------:R-:W-:Y:S01]  /*0f30*/  ULDC UR43, c[0x0][0xdb8] ;  /* 0x00036e00002b7ab9 */ /* 0x000fe20000000800 */
[----:B------:R-:W-:Y:S02]  /*0f40*/  ULOP3.LUT UR5, URZ, UR41, URZ, 0x33, !UPT ;  /* 0x000000293f057292 */ /* 0x000fe4000f8e333f */
[----:B------:R-:W-:Y:S01]  /*0f50*/  UISETP.NE.AND UP1, UPT, UR43, 0x1, UPT ;  /* 0x000000012b00788c */ /* 0x000fe2000bf25270 */
[----:B------:R-:W-:Y:S01]  /*0f60*/  ULDC UR42, c[0x0][0xdac] ;  /* 0x00036b00002a7ab9 */ /* 0x000fe20000000800 */
[----:B------:R-:W-:Y:S02]  /*0f70*/  ULDC.64 UR10, c[0x0][0x3f8] ;  /* 0x0000fe00000a7ab9 */ /* 0x000fe40000000a00 */
[----:B------:R-:W2:Y:S01]  /*0f80*/  LDC R7, c[0x0][0x288] ;  /* 0x0000a200ff077b82 */ /* 0x000ea20000000800 */
[----:B------:R-:W-:Y:S02]  /*0f90*/  UIADD3 UR4, UR7, -UR4, URZ ;  /* 0x8000000407047290 */ /* 0x000fe4000fffe03f */
[----:B------:R-:W-:-:S02]  /*0fa0*/  UIADD3 UR42, UR5, UR42, URZ ;  /* 0x0000002a052a7290 */ /* 0x000fc4000fffe03f */
[----:B------:R-:W-:Y:S01]  /*0fb0*/  UISETP.NE.U32.AND UP0, UPT, UR10, URZ, UPT ;  /* 0x0000003f0a00728c */ /* 0x000fe2000bf05070 */
[----:B------:R-:W-:Y:S02]  /*0fc0*/  ULDC UR7, c[0x0][0xdc4] ;  /* 0x0003710000077ab9 */ /* 0x000fe40000000800 */
[----:B------:R-:W3:Y:S01]  /*0fd0*/  LDC R5, c[0x0][0x2e0] ;  /* 0x0000b800ff057b82 */ /* 0x000ee20000000800 */
[----:B------:R-:W-:Y:S02]  /*0fe0*/  USHF.L.U32 UR42, UR42, 0x7, URZ ;  /* 0x000000072a2a7899 */ /* 0x000fe4000800063f */
[----:B------:R-:W-:Y:S02]  /*0ff0*/  UIMAD UR8, UR8, UR7, UR4 ;  /* 0x00000007080872a4 */ /* 0x000fe4000f8e0204 */
[----:B------:R-:W-:Y:S01]  /*1000*/  UISETP.NE.AND.EX UP0, UPT, UR11, URZ, UPT, UP0 ;  /* 0x0000003f0b00728c */ /* 0x000fe2000bf05300 */
[----:B------:R-:W-:Y:S01]  /*1010*/  @UP1 ULDC UR4, c[0x0][0xdbc] ;  /* 0x00036f0000041ab9 */ /* 0x000fe20000000800 */
[----:B------:R-:W-:Y:S01]  /*1020*/  ULDC UR6, c[0x0][0x404] ;  /* 0x0001010000067ab9 */ /* 0x000fe20000000800 */
[----:B------:R-:W-:Y:S01]  /*1030*/  UIMAD.WIDE.U32 UR4, UR8, UR4, URZ ;  /* 0x00000004080472a5 */ /* 0x000fe2000f8e003f */
[----:B-1----:R-:W-:Y:S01]  /*1040*/  ISETP.GE.AND P1, PT, R9, 0x1, PT ;  /* 0x000000010900780c */ /* 0x002fe20003f26270 */
[----:B------:R-:W-:Y:S01]  /*1050*/  USEL UR6, UR6, 0x1, UP0 ;  /* 0x0000000106067887 */ /* 0x000fe20008000000 */
[----:B------:R-:W-:Y:S01]  /*1060*/  IMAD.U32 R200, RZ, RZ, UR42 ;  /* 0x0000002affc87e24 */ /* 0x000fe2000f8e00ff */
[----:B------:R-:W-:Y:S01]  /*1070*/  @UP1 ULDC UR7, c[0x0][0xdc0] ;  /* 0x0003700000071ab9 */ /* 0x000fe20000000800 */
[----:B------:R-:W-:Y:S01]  /*1080*/  UMOV UR44, UR8 ;  /* 0x00000008002c7c82 */ /* 0x000fe20008000000 */
[----:B------:R-:W-:-:S02]  /*1090*/  @UP1 USHF.R.U32.HI UR44, URZ, UR7, UR5 ;  /* 0x000000073f2c1299 */ /* 0x000fc40008011605 */
[----:B--2---:R-:W-:Y:S02]  /*10a0*/  IADD3 R22, R200, 0x80, -R7 ;  /* 0x00000080c8167810 */ /* 0x004fe40007ffe807 */
[----:B------:R-:W-:-:S04]  /*10b0*/  UIADD3 UR4, -UR44, URZ, URZ ;  /* 0x0000003f2c047290 */ /* 0x000fc8000fffe13f */
[----:B------:R-:W-:Y:S01]  /*10c0*/  UIMAD UR43, UR43, UR4, UR8 ;  /* 0x000000042b2b72a4 */ /* 0x000fe2000f8e0208 */
[----:B---3--:R-:W-:-:S04]  /*10d0*/  IMAD R17, R5, UR6, RZ ;  /* 0x0000000605117c24 */ /* 0x008fc8000f8e02ff */
[----:B------:R-:W-:-:S04]  /*10e0*/  IMAD.IADD R22, R17, 0x1, R22 ;  /* 0x0000000111167824 */ /* 0x000fc800078e0216 */
[----:B------:R-:W-:Y:S01]  /*10f0*/  IMAD.IADD R0, R22, 0x1, R8 ;  /* 0x0000000116007824 */ /* 0x000fe200078e0208 */
[----:B------:R-:W-:Y:S06]  /*1100*/  @!P1 BRA `(.L_x_1301) ;  /* 0x0000000000409947 */ /* 0x000fec0003800000 */
[C---:B------:R-:W-:Y:S01]  /*1110*/  ISETP.GT.AND P0, PT, R22.reuse, RZ, PT ;  /* 0x000000ff1600720c */ /* 0x040fe20003f04270 */
[----:B------:R-:W-:-:S12]  /*1120*/  VIADD R3, R22, 0xffffffff ;  /* 0xffffffff16037836 */ /* 0x000fd80000000000 */
[----:B------:R-:W-:Y:S05]  /*1130*/  @P0 BRA `(.L_x_1302) ;  /* 0x00000000001c0947 */ /* 0x000fea0003800000 */
[----:B------:R-:W-:Y:S01]  /*1140*/  ISETP.NE.AND P0, PT, R9, 0x1, PT ;  /* 0x000000010900780c */ /* 0x000fe20003f05270 */
[----:B------:R-:W-:-:S12]  /*1150*/  IMAD.MOV R3, RZ, RZ, -R22 ;  /* 0x000000ffff037224 */ /* 0x000fd800078e0a16 */
[----:B------:R-:W1:Y:S02]  /*1160*/  @P0 LDC.64 R10, c[0x0][0x9e8] ;  /* 0x00027a00ff0a0b82 */ /* 0x000e640000000a00 */
[----:B-1----:R-:W-:-:S05]  /*1170*/  @P0 IMAD.HI.U32 R4, R3, R10, RZ ;  /* 0x0000000a03040227 */ /* 0x002fca00078e00ff */
[----:B------:R-:W-:-:S04]  /*1180*/  @P0 SHF.R.U32.HI R3, RZ, R11, R4 ;  /* 0x0000000bff030219 */ /* 0x000fc80000011604 */
[----:B------:R-:W-:Y:S01]  /*1190*/  LOP3.LUT R3, RZ, R3, RZ, 0x33, !PT ;  /* 0x00000003ff037212 */ /* 0x000fe200078e33ff */
[----:B------:R-:W-:Y:S06]  /*11a0*/  BRA `(.L_x_1303) ;  /* 0x0000000000107947 */ /* 0x000fec0003800000 */
.L_x_1302:
[----:B------:R-:W-:-:S13]  /*11b0*/  ISETP.NE.AND P0, PT, R9, 0x1, PT ;  /* 0x000000010900780c */ /* 0x000fda0003f05270 */
[----:B------:R-:W1:Y:S02]  /*11c0*/  @P0 LDC.64 R10, c[0x0][0x9e8] ;  /* 0x00027a00ff0a0b82 */ /* 0x000e640000000a00 */
[----:B-1----:R-:W-:-:S05]  /*11d0*/  @P0 IMAD.HI.U32 R4, R3, R10, RZ ;  /* 0x0000000a03040227 */ /* 0x002fca00078e00ff */
[----:B------:R-:W-:-:S07]  /*11e0*/  @P0 SHF.R.U32.HI R3, RZ, R11, R4 ;  /* 0x0000000bff030219 */ /* 0x000fce0000011604 */
.L_x_1303:
[----:B------:R-:W-:-:S05]  /*11f0*/  IMAD R3, R3, R9, R9 ;  /* 0x0000000903037224 */ /* 0x000fca00078e0209 */
[----:B------:R-:W-:-:S07]  /*1200*/  VIMNMX R0, R0, R3, PT ;  /* 0x0000000300007248 */ /* 0x000fce0003fe0100 */
.L_x_1301:
[----:B------:R-:W-:Y:S01]  /*1210*/  IADD3 R4, -R7, UR42, RZ ;  /* 0x0000002a07047c10 */ /* 0x000fe2000fffe1ff */
[----:B------:R-:W-:Y:S01]  /*1220*/  VIADD R3, R0, 0x5f ;  /* 0x0000005f00037836 */ /* 0x000fe20000000000 */
[----:B------:R-:W-:Y:S01]  /*1230*/  ULDC UR4, c[0x0][0x9dc] ;  /* 0x0002770000047ab9 */ /* 0x000fe20000000800 */
[----:B------:R-:W-:Y:S02]  /*1240*/  VIADD R0, R17, 0x5f ;  /* 0x0000005f11007836 */ /* 0x000fe40000000000 */
[----:B------:R-:W-:Y:S02]  /*1250*/  IMAD R6, R5, UR6, R4 ;  /* 0x0000000605067c24 */ /* 0x000fe4000f8e0204 */
[----:B------:R-:W-:-:S04]  /*1260*/  IMAD.HI R4, R3, 0x2aaaaaab, RZ ;  /* 0x2aaaaaab03047827 */ /* 0x000fc800078e02ff */
[----:B------:R-:W-:Y:S01]  /*1270*/  IMAD.HI R0, R0, 0x2aaaaaab, RZ ;  /* 0x2aaaaaab00007827 */ /* 0x000fe200078e02ff */
[----:B------:R-:W-:-:S03]  /*1280*/  SHF.R.U32.HI R5, RZ, 0x1f, R4 ;  /* 0x0000001fff057819 */ /* 0x000fc60000011604 */
[----:B------:R-:W-:Y:S01]  /*1290*/  VIADD R7, R6, -UR4 ;  /* 0x8000000406077c36 */ /* 0x000fe20008000000 */
[----:B------:R-:W-:Y:S02]  /*12a0*/  SHF.R.U32.HI R3, RZ, 0x1f, R0 ;  /* 0x0000001fff037819 */ /* 0x000fe40000011600 */
[----:B------:R-:W-:Y:S02]  /*12b0*/  LEA.HI.SX32 R176, R4, R5, 0x1c ;  /* 0x0000000504b07211 */ /* 0x000fe400078fe2ff */
[----:B------:R-:W-:Y:S02]  /*12c0*/  LEA.HI.SX32 R3, R0, R3, 0x1c ;  /* 0x0000000300037211 */ /* 0x000fe400078fe2ff */
[----:B------:R-:W-:Y:S02]  /*12d0*/  R2UR UR4, R7 ;  /* 0x00000000070472ca */ /* 0x000fe400000e0000 */
[----:B------:R-:W-:Y:S01]  /*12e0*/  VIMNMX R176, R3, R176, PT ;  /* 0x000000b003b07248 */ /* 0x000fe20003fe0100 */
[----:B------:R-:W-:-:S12]  /*12f0*/  @!P1 BRA `(.L_x_1304) ;  /* 0x0000000000449947 */ /* 0x000fd80003800000 */
[----:B------:R-:W-:-:S13]  /*1300*/  ISETP.GT.AND P0, PT, R6, -0x1, PT ;  /* 0xffffffff0600780c */ /* 0x000fda0003f04270 */
[----:B------:R-:W-:Y:S05]  /*1310*/  @P0 BRA `(.L_x_1305) ;  /* 0x00000000001c0947 */ /* 0x000fea0003800000 */
[----:B------:R-:W-:Y:S02]  /*1320*/  ISETP.NE.AND P0, PT, R9, 0x1, PT ;  /* 0x000000010900780c */ /* 0x000fe40003f05270 */
[----:B------:R-:W-:-:S11]  /*1330*/  LOP3.LUT R3, RZ, R6, RZ, 0x33, !PT ;  /* 0x00000006ff037212 */ /* 0x000fd600078e33ff */
[----:B------:R-:W1:Y:S02]  /*1340*/  @P0 LDC.64 R4, c[0x0][0x9e8] ;  /* 0x00027a00ff040b82 */ /* 0x000e640000000a00 */
[----:B-1----:R-:W-:-:S05]  /*1350*/  @P0 IMAD.HI.U32 R0, R3, R4, RZ ;  /* 0x0000000403000227 */ /* 0x002fca00078e00ff */
[----:B------:R-:W-:-:S04]  /*1360*/  @P0 SHF.R.U32.HI R3, RZ, R5, R0 ;  /* 0x00000005ff030219 */ /* 0x000fc80000011600 */
[----:B------:R-:W-:Y:S01]  /*1370*/  LOP3.LUT R6, RZ, R3, RZ, 0x33, !PT ;  /* 0x00000003ff067212 */ /* 0x000fe200078e33ff */
[----:B------:R-:W-:Y:S06]  /*1380*/  BRA `(.L_x_1306) ;  /* 0x0000000000107947 */ /* 0x000fec0003800000 */
.L_x_1305:
[----:B------:R-:W-:-:S13]  /*1390*/  ISETP.NE.AND P0, PT, R9, 0x1, PT ;  /* 0x000000010900780c */ /* 0x000fda0003f05270 */
[----:B------:R-:W1:Y:S02]  /*13a0*/  @P0 LDC.64 R4, c[0x0][0x9e8] ;  /* 0x00027a00ff040b82 */ /* 0x000e640000000a00 */
[----:B-1----:R-:W-:-:S05]  /*13b0*/  @P0 IMAD.HI.U32 R0, R6, R4, RZ ;  /* 0x0000000406000227 */ /* 0x002fca00078e00ff */
[----:B------:R-:W-:-:S07]  /*13c0*/  @P0 SHF.R.U32.HI R6, RZ, R5, R0 ;  /* 0x00000005ff060219 */ /* 0x000fce0000011600 */
.L_x_1306:
[----:B------:R-:W-:-:S05]  /*13d0*/  IMAD R6, R6, R9, RZ ;  /* 0x0000000906067224 */ /* 0x000fca00078e02ff */
[----:B------:R-:W-:-:S13]  /*13e0*/  R2UR UR5, R6 ;  /* 0x00000000060572ca */ /* 0x000fda00000e0000 */
[----:B------:R-:W-:-:S04]  /*13f0*/  UISETP.LT.AND UP0, UPT, UR4, UR5, UPT ;  /* 0x000000050400728c */ /* 0x000fc8000bf01270 */
[----:B------:R-:W-:-:S12]  /*1400*/  USEL UR4, UR4, UR5, !UP0 ;  /* 0x0000000504047287 */ /* 0x000fd8000c000000 */
.L_x_1304:
[----:B------:R-:W-:Y:S01]  /*1410*/  UIMAD.WIDE UR4, UR4, 0x2aaaaaab, URZ ;  /* 0x2aaaaaab040478a5 */ /* 0x000fe2000f8e023f */
[----:B------:R-:W-:Y:S02]  /*1420*/  PLOP3.LUT P0, PT, PT, PT, PT, 0x80, 0x0 ;  /* 0x000000000000781c */ /* 0x000fe40003f0f070 */
[----:B------:R-:W-:Y:S01]  /*1430*/  CS2R R20, SRZ ;  /* 0x0000000000147805 */ /* 0x000fe2000001ff00 */
[----:B------:R-:W-:Y:S01]  /*1440*/  IMAD.MOV.U32 R0, RZ, RZ, RZ ;  /* 0x000000ffff007224 */ /* 0x000fe200078e00ff */
[----:B------:R-:W-:Y:S01]  /*1450*/  USHF.R.U32.HI UR4, URZ, 0x1f, UR5 ;  /* 0x0000001f3f047899 */ /* 0x000fe20008011605 */
[----:B------:R-:W-:Y:S02]  /*1460*/  CS2R R150, SRZ ;  /* 0x0000000000967805 */ /* 0x000fe4000001ff00 */
[----:B------:R-:W-:Y:S02]  /*1470*/  CS2R R148, SRZ ;  /* 0x0000000000947805 */ /* 0x000fe4000001ff00 */
[----:B------:R-:W-:Y:S01]  /*1480*/  CS2R R146, SRZ ;  /* 0x0000000000927805 */ /* 0x000fe2000001ff00 */
[----:B------:R-:W-:Y:S01]  /*1490*/  ULEA.HI.SX32 UR4, UR5, UR4, 0x1c ;  /* 0x0000000405047291 */ /* 0x000fe2000f8fe23f */
[----:B------:R-:W-:-:S02]  /*14a0*/  CS2R R144, SRZ ;  /* 0x0000000000907805 */ /* 0x000fc4000001ff00 */
[----:B------:R-:W-:Y:S02]  /*14b0*/  CS2R R142, SRZ ;  /* 0x00000000008e7805 */ /* 0x000fe4000001ff00 */
[----:B------:R-:W-:Y:S01]  /*14c0*/  CS2R R140, SRZ ;  /* 0x00000000008c7805 */ /* 0x000fe2000001ff00 */
[----:B------:R-:W-:Y:S01]  /*14d0*/  UISETP.LT.AND UP0, UPT, URZ, UR4, UPT ;  /* 0x000000043f00728c */ /* 0x000fe2000bf01270 */
[----:B------:R-:W-:Y:S02]  /*14e0*/  CS2R R138, SRZ ;  /* 0x00000000008a7805 */ /* 0x000fe4000001ff00 */
[----:B------:R-:W-:Y:S02]  /*14f0*/  CS2R R136, SRZ ;  /* 0x0000000000887805 */ /* 0x000fe4000001ff00 */
[----:B------:R-:W-:Y:S01]  /*1500*/  CS2R R134, SRZ ;  /* 0x0000000000867805 */ /* 0x000fe2000001ff00 */
[----:B------:R-:W-:Y:S01]  /*1510*/  USEL UR40, URZ, UR4, !UP0 ;  /* 0x000000043f287287 */ /* 0x000fe2000c000000 */
[----:B------:R-:W-:-:S02]  /*1520*/  CS2R R132, SRZ ;  /* 0x0000000000847805 */ /* 0x000fc4000001ff00 */
[----:B------:R-:W-:Y:S02]  /*1530*/  CS2R R130, SRZ ;  /* 0x0000000000827805 */ /* 0x000fe4000001ff00 */
[----:B------:R-:W-:Y:S02]  /*1540*/  CS2R R128, SRZ ;  /* 0x0000000000807805 */ /* 0x000fe4000001ff00 */
[----:B------:R-:W-:Y:S02]  /*1550*/  CS2R R126, SRZ ;  /* 0x00000000007e7805 */ /* 0x000fe4000001ff00 */
[----:B------:R-:W-:Y:S02]  /*1560*/  CS2R R124, SRZ ;  /* 0x00000000007c7805 */ /* 0x000fe4000001ff00 */
[----:B------:R-:W-:Y:S02]  /*1570*/  ISETP.GT.AND P1, PT, R176, UR40, PT ;  /* 0x00000028b0007c0c */ /* 0x000fe4000bf24270 */
        /* <DEDUP_REMOVED lines=48> */
[----:B------:R-:W-:Y:S01]  /*1880*/  CS2R R6, SRZ ;  /* 0x0000000000067805 */ /* 0x000fe2000001ff00 */
[----:B------:R-:W-:Y:S02]  /*1890*/  IMAD.MOV.U32 R29, RZ, RZ, RZ ;  /* 0x000000ffff1d7224 */ /* 0x000fe400078e00ff */
[----:B------:R-:W-:Y:S02]  /*18a0*/  IMAD.MOV.U32 R172, RZ, RZ, RZ ;  /* 0x000000ffffac7224 */ /* 0x000fe400078e00ff */
[----:B------:R-:W-:Y:S02]  /*18b0*/  IMAD.MOV.U32 R49, RZ, RZ, RZ ;  /* 0x000000ffff317224 */ /* 0x000fe400078e00ff */
[----:B------:R-:W-:Y:S01]  /*18c0*/  IMAD.MOV.U32 R4, RZ, RZ, RZ ;  /* 0x000000ffff047224 */ /* 0x000fe200078e00ff */
[----:B------:R-:W-:Y:S06]  /*18d0*/  @!P1 BRA `(.L_x_1307) ;  /* 0x000000c800b89947 */ /* 0x000fec0003800000 */
[----:B------:R-:W-:Y:S01]  /*18e0*/  SHF.R.S32.HI R3, RZ, 0x1f, R202 ;  /* 0x0000001fff037819 */ /* 0x000fe200000114ca */
[----:B------:R-:W-:-:S03]  /*18f0*/  UIADD3 UR6, UR46, 0x18400, URZ ;  /* 0x000184002e067890 */ /* 0x000fc6000fffe03f */
[----:B------:R-:W-:Y:S01]  /*1900*/  LEA.HI R3, R3, R202, RZ, 0x7 ;  /* 0x000000ca03037211 */ /* 0x000fe200078f38ff */
[----:B------:R-:W-:-:S03]  /*1910*/  ULOP3.LUT UP0, URZ, UR6, 0x1bf, URZ, 0xc0, !UPT ;  /* 0x000001bf063f7892 */ /* 0x000fc6000f80c03f */
[----:B------:R-:W-:-:S03]  /*1920*/  SHF.R.S32.HI R3, RZ, 0x7, R3 ;  /* 0x00000007ff037819 */ /* 0x000fc60000011403 */
[----:B------:R-:W-:-:S03]  /*1930*/  PLOP3.LUT P0, PT, PT, PT, UP0, 0x80, 0x0 ;  /* 0x000000000000781c */ /* 0x000fc60003f0f008 */
[----:B------:R-:W1:Y:S02]  /*1940*/  SHFL.IDX PT, R3, R3, RZ, 0x1f ;  /* 0x00001fff03037589 */ /* 0x000e6400000e0000 */
[----:B-1----:R-:W-:-:S13]  /*1950*/  R2UR UR4, R3 ;  /* 0x00000000030472ca */ /* 0x002fda00000e0000 */
[----:B------:R-:W-:-:S04]  /*1960*/  ULEA.HI UR5, UR4, UR4, URZ, 0x1 ;  /* 0x0000000404057291 */ /* 0x000fc8000f8f083f */
        /* <DEDUP_REMOVED lines=19> */
[----:B-1----:R-:W-:-:S07]  /*1aa0*/  IMAD.MOV.U32 R13, RZ, RZ, RZ ;  /* 0x000000ffff0d7224 */ /* 0x002fce00078e00ff */
[----:B------:R-:W-:-:S07]  /*1ab0*/  LEPC R20, `(.L_x_1308) ;  /* 0x000000001014794e */ /* 0x000fce0000000000 */
[----:B--2---:R-:W-:Y:S05]  /*1ac0*/  CALL.ABS.NOINC R14 ;  /* 0x000000000e007343 */ /* 0x004fea0003c00000 */
.L_x_1308:
[----:B------:R-:W-:Y:S01]  /*1ad0*/  ULEA.HI UR4, UR37, UR37, URZ, 0x1 ;  /* 0x0000002525047291 */ /* 0x000fe2000f8f083f */
[----:B------:R-:W-:-:S03]  /*1ae0*/  VIADD R10, R23, 0x8 ;  /* 0x00000008170a7836 */ /* 0x000fc60000000000 */
[----:B------:R-:W-:-:S04]  /*1af0*/  ULOP3.LUT UR4, UR4, 0xfffffffe, URZ, 0xc0, !UPT ;  /* 0xfffffffe04047892 */ /* 0x000fc8000f8ec03f */
[----:B------:R-:W-:-:S06]  /*1b00*/  UIADD3 UR4, UR37, -UR4, URZ ;  /* 0x8000000425047290 */ /* 0x000fcc000fffe03f */
[----:B------:R-:W-:-:S05]  /*1b10*/  IMAD.U32 R0, RZ, RZ, UR4 ;  /* 0x00000004ff007e24 */ /* 0x000fca000f8e00ff */
[----:B------:R-:W-:-:S04]  /*1b20*/  SHF.L.U32 R0, R0, 0x1f, RZ ;  /* 0x0000001f00007819 */ /* 0x000fc800000006ff */
[----:B------:R-:W1:Y:S02]  /*1b30*/  SYNCS.PHASECHK.TRANS64.TRYWAIT P0, [UR46+0x22800], R0 ;  /* 0x02280000ff0075a7 */ /* 0x000e64000800016e */
[----:B-1----:R-:W-:Y:S05]  /*1b40*/  @!P0 BRA `(.L_x_1309) ;  /* 0x0000011000b48947 */ /* 0x002fea0003800000 */
.L_x_1456:
[----:B-1----:R-:W-:Y:S01]  /*1b50*/  IMAD.U32 R0, RZ, RZ, UR47 ;  /* 0x0000002fff007e24 */ /* 0x002fe2000f8e00ff */
[----:B------:R-:W-:Y:S05]  /*1b60*/  WARPSYNC.ALL ;  /* 0x0000000000007948 */ /* 0x000fea0003800000 */
[----:B------:R1:W-:Y:S01]  /*1b70*/  BAR.SYNC.DEFER_BLOCKING R10, 0x100 ;  /* 0x0004000a0000751d */ /* 0x0003e20000010000 */
[----:B------:R-:W-:-:S13]  /*1b80*/  ISETP.NE.AND P0, PT, R0, 0x3, PT ;  /* 0x000000030000780c */ /* 0x000fda0003f05270 */
[----:B-1----:R-:W-:Y:S05]  /*1b90*/  @!P0 BRA `(.L_x_1310) ;  /* 0x0000000000048947 */ /* 0x002fea0003800000 */
[----:B------:R-:W-:Y:S01]  /*1ba0*/  BPT.TRAP 0x1 ;  /* 0x000000040000795c */ /* 0x000fe20000300000 */
.L_x_1310:
[----:B------:R-:W-:Y:S01]  /*1bb0*/  ULEA UR21, UR39, UR46, 0x3 ;  /* 0x0000002e27157291 */ /* 0x000fe2000f8e183f */
[----:B------:R-:W-:-:S05]  /*1bc0*/  IMAD.U32 R12, RZ, RZ, UR38 ;  /* 0x00000026ff0c7e24 */ /* 0x000fca000f8e00ff */
[----:B------:R-:W-:-:S04]  /*1bd0*/  SHF.L.U32 R12, R12, 0x1f, RZ ;  /* 0x0000001f0c0c7819 */ /* 0x000fc800000006ff */
[----:B------:R1:W2:Y:S01]  /*1be0*/  SYNCS.PHASECHK.TRANS64.TRYWAIT P1, [UR21+0x22830], R12 ;  /* 0x0228300cff0075a7 */ /* 0x0002a20008020155 */
[----:B------:R-:W-:Y:S05]  /*1bf0*/  @!P0 BRA `(.L_x_1311) ;  /* 0x0000000000048947 */ /* 0x000fea0003800000 */
[----:B------:R-:W-:Y:S01]  /*1c00*/  BPT.TRAP 0x1 ;  /* 0x000000040000795c */ /* 0x000fe20000300000 */
.L_x_1311:
[----:B--2---:R-:W-:Y:S05]  /*1c10*/  @P1 BRA `(.L_x_1312) ;  /* 0x0000000000081947 */ /* 0x004fea0003800000 */
[----:B------:R-:W2:Y:S02]  /*1c20*/  SYNCS.PHASECHK.TRANS64.TRYWAIT P1, [UR21+0x22830], R12 ;  /* 0x0228300cff0075a7 */ /* 0x000ea40008020155 */
[----:B--2---:R-:W-:Y:S05]  /*1c30*/  @!P1 BRA `(.L_x_1313) ;  /* 0x0000011000909947 */ /* 0x004fea0003800000 */
.L_x_1312:
[----:B------:R-:W-:Y:S01]  /*1c40*/  UIADD3 UR4, UR46, 0x1c400, URZ ;  /* 0x0001c4002e047890 */ /* 0x000fe2000fffe03f */
[----:B------:R-:W-:Y:S01]  /*1c50*/  WARPGROUP.ARRIVE ;  /* 0x00000000000079c5 */ /* 0x000fe20000000000 */
[----:B------:R-:W-:-:S05]  /*1c60*/  ULOP3.LUT UR16, UR45, 0x10000, URZ, 0xfc, !UPT ;  /* 0x000100002d107892 */ /* 0x000fca000f8efc3f */
[----:B------:R-:W3:Y:S01]  /*1c70*/  S2R R0, SR_TID.X ;  /* 0x0000000000007919 */ /* 0x000ee20000002100 */
[----:B------:R-:W-:Y:S01]  /*1c80*/  USHF.R.U32.HI UR4, URZ, 0x4, UR4 ;  /* 0x000000043f047899 */ /* 0x000fe20008011604 */
[----:B------:R-:W4:Y:S01]  /*1c90*/  LDC R6, c[0x0][0x288] ;  /* 0x0000a200ff067b82 */ /* 0x000f220000000800 */
[----:B------:R-:W-:Y:S01]  /*1ca0*/  UMOV UR17, 0x40000040 ;  /* 0x4000004000117882 */ /* 0x000fe20000000000 */
[----:B------:R-:W-:Y:S01]  /*1cb0*/  UMOV UR19, 0x40000040 ;  /* 0x4000004000137882 */ /* 0x000fe20000000000 */
[----:B------:R-:W-:Y:S01]  /*1cc0*/  ULOP3.LUT UR4, UR4, 0x3fff, URZ, 0xc0, !UPT ;  /* 0x00003fff04047892 */ /* 0x000fe2000f8ec03f */
[----:B------:R-:W-:Y:S01]  /*1cd0*/  IMAD.U32 R7, RZ, RZ, UR21 ;  /* 0x00000015ff077e24 */ /* 0x000fe2000f8e00ff */
[----:B------:R-:W-:Y:S01]  /*1ce0*/  UMOV UR5, 0x40000040 ;  /* 0x4000004000057882 */ /* 0x000fe20000000000 */
[----:B------:R-:W-:Y:S01]  /*1cf0*/  UMOV UR7, 0x40000040 ;  /* 0x4000004000077882 */ /* 0x000fe20000000000 */
[----:B------:R-:W-:Y:S01]  /*1d00*/  ULOP3.LUT UR20, UR4, 0x10000, URZ, 0xfc, !UPT ;  /* 0x0001000004147892 */ /* 0x000fe2000f8efc3f */
[----:B------:R-:W-:Y:S01]  /*1d10*/  IMAD.MOV.U32 R9, RZ, RZ, -0x60 ;  /* 0xffffffa0ff097424 */ /* 0x000fe200078e00ff */
[----:B------:R-:W-:Y:S01]  /*1d20*/  UIADD3 UR4, UR16, 0x2, URZ ;  /* 0x0000000210047890 */ /* 0x000fe2000fffe03f */
[----:B------:R-:W-:Y:S01]  /*1d30*/  IADD3 R11, -R23, 0xb, RZ ;  /* 0x0000000b170b7810 */ /* 0x000fe20007ffe1ff */
[----:B------:R-:W-:Y:S01]  /*1d40*/  UIMAD UR18, UR39, 0x300, UR20 ;  /* 0x00000300271278a4 */ /* 0x000fe2000f8e0214 */
[----:B------:R-:W-:Y:S01]  /*1d50*/  IMAD R9, R176, R9, 0x60 ;  /* 0x00000060b0097424 */ /* 0x000fe200078e0209 */
[----:B------:R-:W-:Y:S01]  /*1d60*/  UIADD3 UR8, UR16, 0x4, URZ ;  /* 0x0000000410087890 */ /* 0x000fe2000fffe03f */
[----:B------:R-:W-:Y:S01]  /*1d70*/  LOP3.LUT R2, R2, 0xfff7ffff, RZ, 0xc0, !PT ;  /* 0xfff7ffff02027812 */ /* 0x000fe200078ec0ff */
[----:B------:R-:W-:Y:S01]  /*1d80*/  UIADD3 UR6, UR18, 0x2, URZ ;  /* 0x0000000212067890 */ /* 0x000fe2000fffe03f */
[----:B--2---:R-:W-:Y:S01]  /*1d90*/  IMAD.IADD R3, R17, 0x1, R9 ;  /* 0x0000000111037824 */ /* 0x004fe200078e0209 */
[----:B------:R-:W-:Y:S01]  /*1da0*/  UIADD3 UR10, UR18, 0x4, URZ ;  /* 0x00000004120a7890 */ /* 0x000fe2000fffe03f */
[----:B------:R-:W-:-:S02]  /*1db0*/  UMOV UR9, 0x40000040 ;  /* 0x4000004000097882 */ /* 0x000fc40000000000 */
[----:B------:R-:W-:Y:S01]  /*1dc0*/  HGMMA.64x96x16.F32 R24, gdesc[UR16], RZ, !UPT, gsb0 ;  /* 0x01600000101879f0 */ /* 0x000fe2000c0008ff */
[----:B------:R-:W-:Y:S01]  /*1dd0*/  UMOV UR11, 0x40000040 ;  /* 0x40000040000b7882 */ /* 0x000fe20000000000 */
[----:B------:R-:W-:Y:S02]  /*1de0*/  UIADD3 UR12, UR16, 0x6, URZ ;  /* 0x00000006100c7890 */ /* 0x000fe4000fffe03f */
[----:B------:R-:W-:Y:S01]  /*1df0*/  UIADD3 UR14, UR18, 0x6, URZ ;  /* 0x00000006120e7890 */ /* 0x000fe2000fffe03f */
[----:B----4-:R-:W-:Y:S01]  /*1e00*/  IADD3 R5, R3, 0x1, -R6 ;  /* 0x0000000103057810 */ /* 0x010fe20007ffe806 */
[----:B------:R-:W-:Y:S01]  /*1e10*/  UMOV UR13, 0x40000040 ;  /* 0x40000040000d7882 */ /* 0x000fe20000000000 */
[----:B------:R-:W-:Y:S01]  /*1e20*/  UMOV UR15, 0x40000040 ;  /* 0x40000040000f7882 */ /* 0x000fe20000000000 */
[----:B---3--:R-:W-:Y:S02]  /*1e30*/  LOP3.LUT P1, RZ, R0, 0x7f, RZ, 0xc0, !PT ;  /* 0x0000007f00ff7812 */ /* 0x008fe4000782c0ff */
[----:B------:R-:W-:-:S11]  /*1e40*/  IMAD.IADD R5, R5, 0x1, -R16 ;  /* 0x0000000105057824 */ /* 0x000fd600078e0a10 */
[----:B------:R-:W-:Y:S01]  /*1e50*/  @!P1 VIADD R0, R7, 0x22840 ;  /* 0x0002284007009836 */ /* 0x000fe20000000000 */
[----:B------:R-:W-:-:S04]  /*1e60*/  @P1 LOP3.LUT R2, R2, 0x80000, RZ, 0xfc, !PT ;  /* 0x0008000002021812 */ /* 0x000fc800078efcff */
[----:B------:R-:W-:Y:S01]  /*1e70*/  @!P1 PRMT R0, RZ, 0x654, R0 ;  /* 0x00000654ff009816 */ /* 0x000fe20000000000 */
[----:B------:R-:W-:Y:S02]  /*1e80*/  WARPGROUP.DEPBAR.LE gsb0, 0x0 ;  /* 0x00008000000079c5 */ /* 0x000fe40000010000 */
[----:B------:R-:W-:-:S06]  /*1e90*/  WARPGROUP.ARRIVE ;  /* 0x00000000000079c5 */ /* 0x000fcc0000000000 */
[----:B------:R-:W-:Y:S01]  /*1ea0*/  HGMMA.64x96x16.F32 R24, gdesc[UR4], R24, gsb0 ;  /* 0x01600000041879f0 */ /* 0x000fe20008000818 */
[----:B------:R-:W-:Y:S02]  /*1eb0*/  ULDC.64 UR6, c[0x0][0x9d8] ;  /* 0x0002760000067ab9 */ /* 0x000fe40000000a00 */
[----:B------:R-:W-:Y:S01]  /*1ec0*/  ULOP3.LUT UR22, URZ, UR7, URZ, 0x33, !UPT ;  /* 0x000000073f167292 */ /* 0x000fe2000f8e333f */
[----:B------:R-:W-:Y:S02]  /*1ed0*/  WARPGROUP.DEPBAR.LE gsb0, 0x0 ;  /* 0x00008000000079c5 */ /* 0x000fe40000010000 */
[----:B------:R-:W-:-:S06]  /*1ee0*/  WARPGROUP.ARRIVE ;  /* 0x00000000000079c5 */ /* 0x000fcc0000000000 */
[----:B------:R-:W-:Y:S03]  /*1ef0*/  HGMMA.64x96x16.F32 R24, gdesc[UR8], R24, gsb0 ;  /* 0x01600000081879f0 */ /* 0x000fe60008000818 */
[----:B------:R-:W-:Y:S02]  /*1f00*/  WARPGROUP.DEPBAR.LE gsb0, 0x0 ;  /* 0x00008000000079c5 */ /* 0x000fe40000010000 */
[----:B------:R-:W-:-:S06]  /*1f10*/  WARPGROUP.ARRIVE ;  /* 0x00000000000079c5 */ /* 0x000fcc0000000000 */
[----:B------:R-:W-:Y:S01]  /*1f20*/  HGMMA.64x96x16.F32 R24, gdesc[UR12], R24, gsb0 ;  /* 0x016000000c1879f0 */ /* 0x000fe20008000818 */
[----:B------:R-:W-:Y:S02]  /*1f30*/  ULDC.64 UR14, c[0x0][0x9e0] ;  /* 0x00027800000e7ab9 */ /* 0x000fe40000000a00 */
[----:B------:R-:W-:Y:S01]  /*1f40*/  UISETP.GE.AND UP0, UPT, UR15, 0x1, UPT ;  /* 0x000000010f00788c */ /* 0x000fe2000bf06270 */
[----:B------:R-:W-:Y:S02]  /*1f50*/  WARPGROUP.DEPBAR.LE gsb0, 0x0 ;  /* 0x00008000000079c5 */ /* 0x000fe40000010000 */
[----:B------:R-:W-:Y:S01]  /*1f60*/  FMUL.FTZ R24, R24, UR6 ;  /* 0x0000000618187c20 */ /* 0x000fe20008410000 */
        /* <DEDUP_REMOVED lines=38> */
[----:B------:R2:W-:Y:S06]  /*21d0*/  BAR.ARV R11, 0x100 ;  /* 0x0004000b0000751d */ /* 0x0005ec0000002000 */
[----:B------:R-:W-:Y:S01]  /*21e0*/  FMUL.FTZ R58, R58, UR6 ;  /* 0x000000063a3a7c20 */ /* 0x000fe20008410000 */
[----:B------:R-:W-:Y:S01]  /*21f0*/  FMUL.FTZ R59, R59, UR6 ;  /* 0x000000063b3b7c20 */ /* 0x000fe20008410000 */
[----:B------:R3:W-:Y:S01]  /*2200*/  @!P1 SYNCS.ARRIVE.TRANS64.RED.A1T0 RZ, [R0+URZ], RZ ;  /* 0x000000ff00ff99a7 */ /* 0x0007e2000810043f */
[----:B------:R-:W-:Y:S01]  /*2210*/  PLOP3.LUT P1, PT, PT, PT, UP0, 0x40, 0x0 ;  /* 0x000000000000781c */ /* 0x000fe20003f2e808 */
        /* <DEDUP_REMOVED lines=9> */
[----:B---3--:R-:W-:-:S07]  /*22b0*/  VIADD R0, R201, UR42 ;  /* 0x0000002ac9007c36 */ /* 0x008fce0008000000 */
[----:B------:R-:W3:Y:S08]  /*22c0*/  MUFU.TANH R24, R24 ;  /* 0x0000001800187308 */ /* 0x000ef00000002400 */
[----:B------:R-:W1:Y:S08]  /*22d0*/  MUFU.TANH R25, R25 ;  /* 0x0000001900197308 */ /* 0x000e700000002400 */
        /* <DEDUP_REMOVED lines=39> */
[----:B------:R5:W1:Y:S08]  /*2550*/  MUFU.TANH R26, R42 ;  /* 0x0000002a001a7308 */ /* 0x000a700000002400 */
[----:B------:R2:W1:Y:S01]  /*2560*/  MUFU.TANH R27, R43 ;  /* 0x0000002b001b7308 */ /* 0x0004620000002400 */
[----:B-----5:R-:W-:-:S07]  /*2570*/  IMAD.IADD R42, R3, 0x1, -R16 ;  /* 0x00000001032a7824 */ /* 0x020fce00078e0a10 */
[----:B------:R5:W1:Y:S01]  /*2580*/  MUFU.TANH R30, R50 ;  /* 0x00000032001e7308 */ /* 0x000a620000002400 */
[----:B--2---:R-:W-:-:S05]  /*2590*/  VIADD R43, R5, UR14 ;  /* 0x0000000e052b7c36 */ /* 0x004fca0008000000 */
[----:B------:R-:W-:Y:S02]  /*25a0*/  VIADDMNMX R3, R0, R43, R42, PT ;  /* 0x0000002b00037246 */ /* 0x000fe4000380012a */
[----:B------:R-:W2:Y:S01]  /*25b0*/  MUFU.TANH R15, R31 ;  /* 0x0000001f000f7308 */ /* 0x000ea20000002400 */
[----:B-----5:R-:W-:-:S04]  /*25c0*/  VIADD R50, R5, UR22 ;  /* 0x0000001605327c36 */ /* 0x020fc80008000000 */
[----:B------:R-:W-:-:S03]  /*25d0*/  IMAD.IADD R5, R50, 0x1, R0 ;  /* 0x0000000132057824 */ /* 0x000fc600078e0200 */
[----:B------:R5:W1:Y:S02]  /*25e0*/  MUFU.TANH R31, R51 ;  /* 0x00000033001f7308 */ /* 0x000a640000002400 */
[----:B-----5:R-:W-:Y:S01]  /*25f0*/  IMAD.IADD R51, R9, 0x1, -R16 ;  /* 0x0000000109337824 */ /* 0x020fe200078e0a10 */
[----:B--234-:R-:W-:Y:S06]  /*2600*/  @P1 BRA `(.L_x_1314) ;  /* 0x0000000000541947 */ /* 0x01cfec0003800000 */
[----:B------:R-:W-:Y:S01]  /*2610*/  IADD3 R8, R0, -R6, R17 ;  /* 0x8000000600087210 */ /* 0x000fe20007ffe011 */
[----:B------:R-:W-:Y:S03]  /*2620*/  BSSY B0, `(.L_x_1315) ;  /* 0x0000010000007945 */ /* 0x000fe60003800000 */
[----:B------:R-:W-:-:S13]  /*2630*/  ISETP.GT.AND P1, PT, R8, -0x1, PT ;  /* 0xffffffff0800780c */ /* 0x000fda0003f24270 */
[----:B------:R-:W-:Y:S05]  /*2640*/  @P1 BRA `(.L_x_1316) ;  /* 0x0000000000201947 */ /* 0x000fea0003800000 */
[----:B------:R-:W-:Y:S01]  /*2650*/  UISETP.NE.AND UP1, UPT, UR15, 0x1, UPT ;  /* 0x000000010f00788c */ /* 0x000fe2000bf25270 */
[----:B------:R-:W-:-:S05]  /*2660*/  LOP3.LUT R8, RZ, R8, RZ, 0x33, !PT ;  /* 0x00000008ff087212 */ /* 0x000fca00078e33ff */
[----:B------:R-:W-:-:S05]  /*2670*/  PLOP3.LUT P1, PT, PT, PT, UP1, 0x80, 0x0 ;  /* 0x000000000000781c */ /* 0x000fca0003f2f018 */
[----:B------:R-:W-:-:S08]  /*2680*/  @UP1 ULDC.64 UR6, c[0x0][0x9e8] ;  /* 0x00027a0000061ab9 */ /* 0x000fd00000000a00 */
[----:B------:R-:W-:-:S05]  /*2690*/  @P1 IMAD.HI.U32 R58, R8, UR6, RZ ;  /* 0x00000006083a1c27 */ /* 0x000fca000f8e00ff */
[----:B------:R-:W-:-:S04]  /*26a0*/  @P1 SHF.R.U32.HI R8, RZ, UR7, R58 ;  /* 0x00000007ff081c19 */ /* 0x000fc8000801163a */
[----:B------:R-:W-:Y:S01]  /*26b0*/  LOP3.LUT R8, RZ, R8, RZ, 0x33, !PT ;  /* 0x00000008ff087212 */ /* 0x000fe200078e33ff */
[----:B------:R-:W-:Y:S06]  /*26c0*/  BRA `(.L_x_1317) ;  /* 0x0000000000147947 */ /* 0x000fec0003800000 */
.L_x_1316:
[----:B------:R-:W-:-:S06]  /*26d0*/  UISETP.NE.AND UP1, UPT, UR15, 0x1, UPT ;  /* 0x000000010f00788c */ /* 0x000fcc000bf25270 */
[----:B------:R-:W-:-:S05]  /*26e0*/  PLOP3.LUT P1, PT, PT, PT, UP1, 0x80, 0x0 ;  /* 0x000000000000781c */ /* 0x000fca0003f2f018 */
[----:B------:R-:W-:-:S08]  /*26f0*/  @UP1 ULDC.64 UR6, c[0x0][0x9e8] ;  /* 0x00027a0000061ab9 */ /* 0x000fd00000000a00 */
[----:B------:R-:W-:-:S05]  /*2700*/  @P1 IMAD.HI.U32 R58, R8, UR6, RZ ;  /* 0x00000006083a1c27 */ /* 0x000fca000f8e00ff */
[----:B------:R-:W-:-:S07]  /*2710*/  @P1 SHF.R.U32.HI R8, RZ, UR7, R58 ;  /* 0x00000007ff081c19 */ /* 0x000fce000801163a */
.L_x_1317:
[----:B------:R-:W-:Y:S05]  /*2720*/  BSYNC B0 ;  /* 0x0000000000007941 */ /* 0x000fea0003800000 */
.L_x_1315:
[----:B------:R-:W-:-:S05]  /*2730*/  IMAD R8, R8, UR15, R51 ;  /* 0x0000000f08087c24 */ /* 0x000fca000f8e0233 */
[----:B------:R-:W-:Y:S02]  /*2740*/  VIMNMX R5, R5, R8, !PT ;  /* 0x0000000805057248 */ /* 0x000fe40007fe0100 */
[----:B------:R-:W-:-:S07]  /*2750*/  VIADDMNMX R3, R8, UR15, R3, PT ;  /* 0x0000000f08037c46 */ /* 0x000fce000b800103 */
.L_x_1314:
[C---:B------:R-:W-:Y:S02]  /*2760*/  ISETP.GE.AND P1, PT, R9.reuse, 0x2, PT ;  /* 0x000000020900780c */ /* 0x040fe40003f26270 */
[----:B------:R-:W-:Y:S02]  /*2770*/  ISETP.GE.AND P5, PT, R9, 0xa, PT ;  /* 0x0000000a0900780c */ /* 0x000fe40003fa6270 */
[----:B------:R-:W-:Y:S02]  /*2780*/  ISETP.GT.AND P3, PT, R5, 0x1, !P1 ;  /* 0x000000010500780c */ /* 0x000fe40004f64270 */
[----:B------:R-:W-:Y:S02]  /*2790*/  ISETP.GE.AND P2, PT, R9, 0x9, PT ;  /* 0x000000090900780c */ /* 0x000fe40003f46270 */
[----:B------:R-:W-:Y:S02]  /*27a0*/  ISETP.LT.OR P3, PT, R3, 0x2, P3 ;  /* 0x000000020300780c */ /* 0x000fe40001f61670 */
[----:B------:R-:W-:-:S02]  /*27b0*/  ISETP.GT.AND P4, PT, R5, 0x8, !P2 ;  /* 0x000000080500780c */ /* 0x000fc40005784270 */
[----:B-1----:R-:W-:Y:S02]  /*27c0*/  FSEL R58, R25, -INF , !P3 ;  /* 0xff800000193a7808 */ /* 0x002fe40005800000 */
[----:B------:R-:W-:Y:S02]  /*27d0*/  ISETP.GT.AND P3, PT, R5, 0x9, !P5 ;  /* 0x000000090500780c */ /* 0x000fe40006f64270 */
[----:B------:R-:W-:Y:S02]  /*27e0*/  P2R R25, PR, RZ, 0x20 ;  /* 0x00000020ff197803 */ /* 0x000fe40000000000 */
[----:B------:R-:W-:Y:S02]  /*27f0*/  ISETP.LT.OR P3, PT, R3, 0xa, P3 ;  /* 0x0000000a0300780c */ /* 0x000fe40001f61670 */
[----:B------:R-:W-:Y:S02]  /*2800*/  ISETP.GE.AND P5, PT, R9, 0x11, PT ;  /* 0x000000110900780c */ /* 0x000fe40003fa6270 */
[----:B------:R-:W-:-:S02]  /*2810*/  FSEL R74, R29, -INF , !P3 ;  /* 0xff8000001d4a7808 */ /* 0x000fc40005800000 */
[----:B------:R-:W-:Y:S02]  /*2820*/  ISETP.LT.OR P4, PT, R3, 0x9, P4 ;  /* 0x000000090300780c */ /* 0x000fe40002781670 */
[----:B------:R-:W-:Y:S02]  /*2830*/  ISETP.GT.AND P3, PT, R5, 0x10, !P5 ;  /* 0x000000100500780c */ /* 0x000fe40006f64270 */
[----:B------:R-:W-:Y:S02]  /*2840*/  FSEL R72, R28, -INF , !P4 ;  /* 0xff8000001c487808 */ /* 0x000fe40006000000 */
[----:B------:R-:W-:Y:S02]  /*2850*/  ISETP.LT.OR P3, PT, R3, 0x11, P3 ;  /* 0x000000110300780c */ /* 0x000fe40001f61670 */
[----:B------:R-:W-:Y:S02]  /*2860*/  ISETP.GE.AND P4, PT, R9, 0x12, PT ;  /* 0x000000120900780c */ /* 0x000fe40003f86270 */
[----:B------:R-:W-:-:S02]  /*2870*/  FSEL R76, R32, -INF , !P3 ;  /* 0xff800000204c7808 */ /* 0x000fc40005800000 */
[----:B------:R-:W-:Y:S02]  /*2880*/  ISETP.GT.AND P3, PT, R5, 0x11, !P4 ;  /* 0x000000110500780c */ /* 0x000fe40006764270 */
[----:B------:R-:W-:Y:S02]  /*2890*/  P2R R29, PR, RZ, 0x10 ;  /* 0x00000010ff1d7803 */ /* 0x000fe40000000000 */
[----:B------:R-:W-:Y:S02]  /*28a0*/  ISETP.LT.OR P3, PT, R3, 0x12, P3 ;  /* 0x000000120300780c */ /* 0x000fe40001f61670 */
[----:B------:R-:W-:Y:S02]  /*28b0*/  ISETP.GE.AND P4, PT, R9, 0x19, PT ;  /* 0x000000190900780c */ /* 0x000fe40003f86270 */
[----:B------:R-:W-:Y:S02]  /*28c0*/  FSEL R78, R33, -INF , !P3 ;  /* 0xff800000214e7808 */ /* 0x000fe40005800000 */
[----:B------:R-:W-:-:S02]  /*28d0*/  ISETP.GT.AND P3, PT, R5, 0x18, !P4 ;  /* 0x000000180500780c */ /* 0x000fc40006764270 */
[----:B------:R-:W-:Y:S02]  /*28e0*/  P2R R32, PR, RZ, 0x10 ;  /* 0x00000010ff207803 */ /* 0x000fe40000000000 */
[----:B------:R-:W-:Y:S02]  /*28f0*/  ISETP.LT.OR P3, PT, R3, 0x19, P3 ;  /* 0x000000190300780c */ /* 0x000fe40001f61670 */
[----:B------:R-:W-:Y:S02]  /*2900*/  ISETP.GE.AND P4, PT, R9, 0x1a, PT ;  /* 0x0000001a0900780c */ /* 0x000fe40003f86270 */
[----:B------:R-:W-:Y:S02]  /*2910*/  FSEL R80, R36, -INF , !P3 ;  /* 0xff80000024507808 */ /* 0x000fe40005800000 */
[----:B------:R-:W-:Y:S02]  /*2920*/  ISETP.GT.AND P3, PT, R5, 0x19, !P4 ;  /* 0x000000190500780c */ /* 0x000fe40006764270 */
[----:B------:R-:W-:-:S02]  /*2930*/  P2R R33, PR, RZ, 0x10 ;  /* 0x00000010ff217803 */ /* 0x000fc40000000000 */
[----:B------:R-:W-:Y:S02]  /*2940*/  ISETP.LT.OR P3, PT, R3, 0x1a, P3 ;  /* 0x0000001a0300780c */ /* 0x000fe40001f61670 */
[----:B------:R-:W-:Y:S02]  /*2950*/  ISETP.GE.AND P4, PT, R9, 0x21, PT ;  /* 0x000000210900780c */ /* 0x000fe40003f86270 */
[----:B------:R-:W-:Y:S02]  /*2960*/  FSEL R82, R37, -INF , !P3 ;  /* 0xff80000025527808 */ /* 0x000fe40005800000 */
[----:B------:R-:W-:Y:S02]  /*2970*/  ISETP.GT.AND P3, PT, R5, 0x20, !P4 ;  /* 0x000000200500780c */ /* 0x000fe40006764270 */
[----:B------:R-:W-:Y:S02]  /*2980*/  P2R R36, PR, RZ, 0x10 ;  /* 0x00000010ff247803 */ /* 0x000fe40000000000 */
[----:B------:R-:W-:-:S02]  /*2990*/  ISETP.LT.OR P3, PT, R3, 0x21, P3 ;  /* 0x000000210300780c */ /* 0x000fc40001f61670 */
[----:B------:R-:W-:Y:S02]  /*29a0*/  ISETP.GE.AND P4, PT, R9, 0x22, PT ;  /* 0x000000220900780c */ /* 0x000fe40003f86270 */
[----:B------:R-:W-:Y:S02]  /*29b0*/  FSEL R84, R40, -INF , !P3 ;  /* 0xff80000028547808 */ /* 0x000fe40005800000 */
[----:B------:R-:W-:Y:S02]  /*29c0*/  ISETP.GT.AND P3, PT, R5, 0x21, !P4 ;  /* 0x000000210500780c */ /* 0x000fe40006764270 */
[----:B------:R-:W-:Y:S02]  /*29d0*/  P2R R37, PR, RZ, 0x10 ;  /* 0x00000010ff257803 */ /* 0x000fe40000000000 */
[----:B------:R-:W-:Y:S02]  /*29e0*/  ISETP.LT.OR P3, PT, R3, 0x22, P3 ;  /* 0x000000220300780c */ /* 0x000fe40001f61670 */
[----:B------:R-:W-:-:S02]  /*29f0*/  ISETP.GE.AND P4, PT, R9, 0x29, PT ;  /* 0x000000290900780c */ /* 0x000fc40003f86270 */
[----:B------:R-:W-:Y:S02]  /*2a00*/  FSEL R86, R41, -INF , !P3 ;  /* 0xff80000029567808 */ /* 0x000fe40005800000 */
[----:B------:R-:W-:Y:S02]  /*2a10*/  ISETP.GT.AND P3, PT, R5, 0x28, !P4 ;  /* 0x000000280500780c */ /* 0x000fe40006764270 */
[----:B------:R-:W-:Y:S02]  /*2a20*/  P2R R41, PR, RZ, 0x10 ;  /* 0x00000010ff297803 */ /* 0x000fe40000000000 */
        /* <DEDUP_REMOVED lines=51> */
[----:B------:R-:W-:Y:S02]  /*2d60*/  P2R R28, PR, RZ, 0x20 ;  /* 0x00000020ff1c7803 */ /* 0x000fe40000000000 */
[----:B------:R-:W-:Y:S02]  /*2d70*/  FSEL R64, R64, -INF , !P3 ;  /* 0xff80000040407808 */ /* 0x000fe40005800000 */
[C---:B------:R-:W-:Y:S02]  /*2d80*/  ISETP.GE.AND P3, PT, R9.reuse, 0x52, PT ;  /* 0x000000520900780c */ /* 0x040fe40003f66270 */
[----:B------:R-:W-:Y:S02]  /*2d90*/  ISETP.GE.AND P6, PT, R9, 0x1, PT ;  /* 0x000000010900780c */ /* 0x000fe40003fc6270 */
[----:B------:R-:W-:-:S04]  /*2da0*/  ISETP.GT.AND P4, PT, R5, 0x51, !P3 ;  /* 0x000000510500780c */ /* 0x000fc80005f84270 */
[----:B------:R-:W-:-:S04]  /*2db0*/  ISETP.LT.OR P4, PT, R3, 0x52, P4 ;  /* 0x000000520300780c */ /* 0x000fc80002781670 */
[----:B------:R-:W-:Y:S02]  /*2dc0*/  FSEL R106, R65, -INF , !P4 ;  /* 0xff800000416a7808 */ /* 0x000fe40006000000 */
[----:B------:R-:W-:-:S04]  /*2dd0*/  ISETP.GE.AND P4, PT, R9, 0x59, PT ;  /* 0x000000590900780c */ /* 0x000fc80003f86270 */
[----:B------:R-:W-:-:S04]  /*2de0*/  ISETP.GT.AND P5, PT, R5, 0x58, !P4 ;  /* 0x000000580500780c */ /* 0x000fc800067a4270 */
[----:B------:R-:W-:-:S04]  /*2df0*/  ISETP.LT.OR P5, PT, R3, 0x59, P5 ;  /* 0x000000590300780c */ /* 0x000fc80002fa1670 */
[----:B------:R-:W-:Y:S02]  /*2e00*/  FSEL R68, R68, -INF , !P5 ;  /* 0xff80000044447808 */ /* 0x000fe40006800000 */
[----:B------:R-:W-:-:S04]  /*2e10*/  ISETP.GT.AND P5, PT, R5, RZ, !P6 ;  /* 0x000000ff0500720c */ /* 0x000fc800077a4270 */
[----:B------:R-:W-:-:S04]  /*2e20*/  ISETP.LT.OR P5, PT, R3, 0x1, P5 ;  /* 0x000000010300780c */ /* 0x000fc80002fa1670 */
[----:B------:R-:W-:Y:S02]  /*2e30*/  FSEL R40, R24, -INF , !P5 ;  /* 0xff80000018287808 */ /* 0x000fe40006800000 */
[----:B------:R-:W-:-:S04]  /*2e40*/  ISETP.GE.AND P5, PT, R9, 0x5a, PT ;  /* 0x0000005a0900780c */ /* 0x000fc80003fa6270 */
[----:B------:R-:W-:Y:S02]  /*2e50*/  P2R R65, PR, RZ, 0x20 ;  /* 0x00000020ff417803 */ /* 0x000fe40000000000 */
[----:B------:R-:W-:-:S04]  /*2e60*/  ISETP.GT.AND P5, PT, R5, 0x59, !P5 ;  /* 0x000000590500780c */ /* 0x000fc80006fa4270 */
[----:B------:R-:W-:Y:S01]  /*2e70*/  ISETP.LT.OR P5, PT, R3, 0x5a, P5 ;  /* 0x0000005a0300780c */ /* 0x000fe20002fa1670 */
[----:B------:R-:W-:-:S03]  /*2e80*/  VIADD R3, R0, 0x8 ;  /* 0x0000000800037836 */ /* 0x000fc60000000000 */
[----:B------:R-:W-:Y:S01]  /*2e90*/  FSEL R108, R69, -INF , !P5 ;  /* 0xff800000456c7808 */ /* 0x000fe20006800000 */
[----:B------:R-:W-:Y:S01]  /*2ea0*/  IMAD.IADD R8, R50, 0x1, R3 ;  /* 0x0000000132087824 */ /* 0x000fe200078e0203 */
[----:B------:R-:W-:Y:S02]  /*2eb0*/  PLOP3.LUT P5, PT, PT, PT, UP0, 0x40, 0x0 ;  /* 0x000000000000781c */ /* 0x000fe40003fae808 */
[----:B------:R-:W-:-:S11]  /*2ec0*/  VIADDMNMX R5, R3, R43, R42, PT ;  /* 0x0000002b03057246 */ /* 0x000fd6000380012a */
[----:B------:R-:W-:Y:S05]  /*2ed0*/  @P5 BRA `(.L_x_1318) ;  /* 0x00000000005c5947 */ /* 0x000fea0003800000 */
        /* <DEDUP_REMOVED lines=8> */
[----:B------:R-:W-:Y:S01]  /*2f60*/  @P5 IMAD.HI.U32 R24, R9, UR6, RZ ;  /* 0x0000000609185c27 */ /* 0x000fe2000f8e00ff */
[----:B------:R-:W-:-:S13]  /*2f70*/  PLOP3.LUT P5, PT, PT, PT, UP1, 0x80, 0x0 ;  /* 0x000000000000781c */ /* 0x000fda0003faf018 */
[----:B------:R-:W-:-:S04]  /*2f80*/  @P5 SHF.R.U32.HI R9, RZ, UR7, R24 ;  /* 0x00000007ff095c19 */ /* 0x000fc80008011618 */
[----:B------:R-:W-:Y:S01]  /*2f90*/  LOP3.LUT R9, RZ, R9, RZ, 0x33, !PT ;  /* 0x00000009ff097212 */ /* 0x000fe200078e33ff */
[----:B------:R-:W-:Y:S06]  /*2fa0*/  BRA `(.L_x_1321) ;  /* 0x0000000000187947 */ /* 0x000fec0003800000 */
.L_x_1320:
[----:B------:R-:W-:-:S06]  /*2fb0*/  UISETP.NE.AND UP1, UPT, UR15, 0x1, UPT ;  /* 0x000000010f00788c */ /* 0x000fcc000bf25270 */
[----:B------:R-:W-:-:S05]  /*2fc0*/  PLOP3.LUT P5, PT, PT, PT, UP1, 0x80, 0x0 ;  /* 0x000000000000781c */ /* 0x000fca0003faf018 */
[----:B------:R-:W-:-:S08]  /*2fd0*/  @UP1 ULDC.64 UR6, c[0x0][0x9e8] ;  /* 0x00027a0000061ab9 */ /* 0x000fd00000000a00 */
[----:B------:R-:W-:Y:S01]  /*2fe0*/  @P5 IMAD.HI.U32 R24, R9, UR6, RZ ;  /* 0x0000000609185c27 */ /* 0x000fe2000f8e00ff */
[----:B------:R-:W-:-:S13]  /*2ff0*/  PLOP3.LUT P5, PT, PT, PT, UP1, 0x80, 0x0 ;  /* 0x000000000000781c */ /* 0x000fda0003faf018 */
[----:B------:R-:W-:-:S07]  /*3000*/  @P5 SHF.R.U32.HI R9, RZ, UR7, R24 ;  /* 0x00000007ff095c19 */ /* 0x000fce0008011618 */
.L_x_1321:
[----:B------:R-:W-:Y:S05]  /*3010*/  BSYNC B0 ;  /* 0x0000000000007941 */ /* 0x000fea0003800000 */
.L_x_1319:
[----:B------:R-:W-:-:S05]  /*3020*/  IMAD R9, R9, UR15, R51 ;  /* 0x0000000f09097c24 */ /* 0x000fca000f8e0233 */
[----:B------:R-:W-:Y:S02]  /*3030*/  VIMNMX R8, R8, R9, !PT ;  /* 0x0000000908087248 */ /* 0x000fe40007fe0100 */
[----:B------:R-:W-:-:S07]  /*3040*/  VIADDMNMX R5, R9, UR15, R5, PT ;  /* 0x0000000f09057c46 */ /* 0x000fce000b800105 */
.L_x_1318:
[----:B------:R-:W-:Y:S01]  /*3050*/  ISETP.GT.AND P1, PT, R8, 0x1, !P1 ;  /* 0x000000010800780c */ /* 0x000fe20004f24270 */
[----:B------:R-:W-:Y:S01]  /*3060*/  ULDC UR10, c[0x0][0x988] ;  /* 0x00026200000a7ab9 */ /* 0x000fe20000000800 */
[----:B------:R-:W-:Y:S02]  /*3070*/  FMNMX.FTZ R9, R40, R58, !PT ;  /* 0x0000003a28097209 */ /* 0x000fe40007810000 */
[----:B------:R-:W-:Y:S02]  /*3080*/  ISETP.LT.OR P1, PT, R5, 0x2, P1 ;  /* 0x000000020500780c */ /* 0x000fe40000f21670 */
[----:B------:R-:W-:Y:S02]  /*3090*/  FMNMX.FTZ R9, R72, R9, !PT ;  /* 0x0000000948097209 */ /* 0x000fe40007810000 */
[----:B------:R-:W-:Y:S02]  /*30a0*/  FSEL R13, R13, -INF , !P1 ;  /* 0xff8000000d0d7808 */ /* 0x000fe40004800000 */
[----:B------:R-:W-:-:S02]  /*30b0*/  FMNMX.FTZ R9, R74, R9, !PT ;  /* 0x000000094a097209 */ /* 0x000fc40007810000 */
[----:B------:R-:W-:Y:S02]  /*30c0*/  ISETP.NE.AND P1, PT, R25, RZ, PT ;  /* 0x000000ff1900720c */ /* 0x000fe40003f25270 */
[----:B------:R-:W-:Y:S02]  /*30d0*/  FMNMX.FTZ R9, R76, R9, !PT ;  /* 0x000000094c097209 */ /* 0x000fe40007810000 */
[----:B------:R-:W-:Y:S02]  /*30e0*/  ISETP.GT.AND P1, PT, R8, 0x9, !P1 ;  /* 0x000000090800780c */ /* 0x000fe40004f24270 */
[----:B------:R-:W-:Y:S02]  /*30f0*/  FMNMX.FTZ R9, R78, R9, !PT ;  /* 0x000000094e097209 */ /* 0x000fe40007810000 */
[----:B------:R-:W-:Y:S02]  /*3100*/  ISETP.LT.OR P1, PT, R5, 0xa, P1 ;  /* 0x0000000a0500780c */ /* 0x000fe40000f21670 */
[----:B------:R-:W-:-:S02]  /*3110*/  FMNMX.FTZ R9, R80, R9, !PT ;  /* 0x0000000950097209 */ /* 0x000fc40007810000 */
[----:B------:R-:W-:Y:S02]  /*3120*/  FSEL R15, R15, -INF , !P1 ;  /* 0xff8000000f0f7808 */ /* 0x000fe40004800000 */
[----:B------:R-:W-:Y:S02]  /*3130*/  ISETP.GT.AND P2, PT, R8, 0x8, !P2 ;  /* 0x000000080800780c */ /* 0x000fe40005744270 */
[----:B------:R-:W-:Y:S02]  /*3140*/  ISETP.NE.AND P1, PT, R28, RZ, PT ;  /* 0x000000ff1c00720c */ /* 0x000fe40003f25270 */
[----:B------:R-:W-:Y:S02]  /*3150*/  FMNMX.FTZ R9, R82, R9, !PT ;  /* 0x0000000952097209 */ /* 0x000fe40007810000 */
[----:B------:R-:W-:Y:S02]  /*3160*/  ISETP.LT.OR P2, PT, R5, 0x9, P2 ;  /* 0x000000090500780c */ /* 0x000fe40001741670 */
[----:B------:R-:W-:-:S02]  /*3170*/  ISETP.GT.AND P1, PT, R8, 0x10, !P1 ;  /* 0x000000100800780c */ /* 0x000fc40004f24270 */
[----:B------:R-:W-:Y:S02]  /*3180*/  FMNMX.FTZ R9, R84, R9, !PT ;  /* 0x0000000954097209 */ /* 0x000fe40007810000 */
[----:B------:R-:W-:Y:S02]  /*3190*/  FSEL R14, R14, -INF , !P2 ;  /* 0xff8000000e0e7808 */ /* 0x000fe40005000000 */
[----:B------:R-:W-:Y:S02]  /*31a0*/  ISETP.LT.OR P1, PT, R5, 0x11, P1 ;  /* 0x000000110500780c */ /* 0x000fe40000f21670 */
[----:B------:R-:W-:Y:S02]  /*31b0*/  ISETP.NE.AND P2, PT, R29, RZ, PT ;  /* 0x000000ff1d00720c */ /* 0x000fe40003f45270 */
[----:B------:R-:W-:Y:S02]  /*31c0*/  FMNMX.FTZ R9, R86, R9, !PT ;  /* 0x0000000956097209 */ /* 0x000fe40007810000 */
[----:B------:R-:W-:-:S02]  /*31d0*/  FSEL R20, R20, -INF , !P1 ;  /* 0xff80000014147808 */ /* 0x000fc40004800000 */
[----:B------:R-:W-:Y:S02]  /*31e0*/  ISETP.GT.AND P1, PT, R8, 0x11, !P2 ;  /* 0x000000110800780c */ /* 0x000fe40005724270 */
[----:B------:R-:W-:Y:S02]  /*31f0*/  FMNMX.FTZ R9, R88, R9, !PT ;  /* 0x0000000958097209 */ /* 0x000fe40007810000 */
[----:B------:R-:W-:Y:S02]  /*3200*/  ISETP.LT.OR P1, PT, R5, 0x12, P1 ;  /* 0x000000120500780c */ /* 0x000fe40000f21670 */
[----:B------:R-:W-:Y:S02]  /*3210*/  ISETP.NE.AND P5, PT, R32, RZ, PT ;  /* 0x000000ff2000720c */ /* 0x000fe40003fa5270 */
[----:B------:R-:W-:Y:S02]  /*3220*/  FMNMX.FTZ R9, R90, R9, !PT ;  /* 0x000000095a097209 */ /* 0x000fe40007810000 */
[----:B------:R-:W-:-:S02]  /*3230*/  FSEL R21, R21, -INF , !P1 ;  /* 0xff80000015157808 */ /* 0x000fc40004800000 */
[----:B------:R-:W-:Y:S02]  /*3240*/  ISETP.GT.AND P1, PT, R8, 0x18, !P5 ;  /* 0x000000180800780c */ /* 0x000fe40006f24270 */
        /* <DEDUP_REMOVED lines=12> */
[----:B------:R-:W-:Y:S02]  /*3310*/  ISETP.NE.AND P1, PT, R36, RZ, PT ;  /* 0x000000ff2400720c */ /* 0x000fe40003f25270 */
[----:B------:R-:W-:Y:S02]  /*3320*/  FMNMX.FTZ R9, R60, R9, !PT ;  /* 0x000000093c097209 */ /* 0x000fe40007810000 */
[----:B------:R-:W-:Y:S02]  /*3330*/  ISETP.GT.AND P1, PT, R8, 0x20, !P1 ;  /* 0x000000200800780c */ /* 0x000fe40004f24270 */
[----:B------:R-:W-:Y:S02]  /*3340*/  FMNMX.FTZ R9, R104, R9, !PT ;  /* 0x0000000968097209 */ /* 0x000fe40007810000 */
[----:B------:R-:W-:-:S02]  /*3350*/  ISETP.LT.OR P1, PT, R5, 0x21, P1 ;  /* 0x000000210500780c */ /* 0x000fc40000f21670 */
[----:B------:R-:W-:Y:S02]  /*3360*/  FMNMX.FTZ R9, R64, R9, !PT ;  /* 0x0000000940097209 */ /* 0x000fe40007810000 */
[----:B------:R-:W-:Y:S02]  /*3370*/  FSEL R26, R26, -INF , !P1 ;  /* 0xff8000001a1a7808 */ /* 0x000fe40004800000 */
[----:B------:R-:W-:Y:S02]  /*3380*/  ISETP.NE.AND P1, PT, R37, RZ, PT ;  /* 0x000000ff2500720c */ /* 0x000fe40003f25270 */
[----:B------:R-:W-:Y:S02]  /*3390*/  FMNMX.FTZ R9, R106, R9, !PT ;  /* 0x000000096a097209 */ /* 0x000fe40007810000 */
[----:B------:R-:W-:Y:S02]  /*33a0*/  ISETP.GT.AND P1, PT, R8, 0x21, !P1 ;  /* 0x000000210800780c */ /* 0x000fe40004f24270 */
[----:B------:R-:W-:-:S02]  /*33b0*/  FMNMX.FTZ R9, R68, R9, !PT ;  /* 0x0000000944097209 */ /* 0x000fc40007810000 */
[----:B------:R-:W-:Y:S02]  /*33c0*/  ISETP.LT.OR P1, PT, R5, 0x22, P1 ;  /* 0x000000220500780c */ /* 0x000fe40000f21670 */
[----:B------:R-:W-:Y:S02]  /*33d0*/  FMNMX.FTZ R37, R108, R9, !PT ;  /* 0x000000096c257209 */ /* 0x000fe40007810000 */
[----:B------:R-:W-:Y:S02]  /*33e0*/  FSEL R27, R27, -INF , !P1 ;  /* 0xff8000001b1b7808 */ /* 0x000fe40004800000 */
[----:B------:R-:W-:Y:S01]  /*33f0*/  ISETP.NE.AND P1, PT, R41, RZ, PT ;  /* 0x000000ff2900720c */ /* 0x000fe20003f25270 */
[----:B------:R-:W1:Y:S01]  /*3400*/  SHFL.BFLY PT, R36, R37, 0x2, 0x1f ;  /* 0x0c401f0025247f89 */ /* 0x000e6200000e0000 */
[C---:B------:R-:W-:Y:S02]  /*3410*/  ISETP.GT.AND P6, PT, R8.reuse, RZ, !P6 ;  /* 0x000000ff0800720c */ /* 0x040fe400077c4270 */
[----:B------:R-:W-:-:S02]  /*3420*/  ISETP.GT.AND P1, PT, R8, 0x28, !P1 ;  /* 0x000000280800780c */ /* 0x000fc40004f24270 */
[C---:B------:R-:W-:Y:S02]  /*3430*/  ISETP.LT.OR P6, PT, R5.reuse, 0x1, P6 ;  /* 0x000000010500780c */ /* 0x040fe400037c1670 */
[----:B------:R-:W-:Y:S02]  /*3440*/  ISETP.LT.OR P1, PT, R5, 0x29, P1 ;  /* 0x000000290500780c */ /* 0x000fe40000f21670 */
[----:B------:R-:W-:Y:S02]  /*3450*/  FSEL R4, R4, -INF , !P6 ;  /* 0xff80000004047808 */ /* 0x000fe40007000000 */
[----:B------:R-:W-:Y:S02]  /*3460*/  FSEL R28, R46, -INF , !P1 ;  /* 0xff8000002e1c7808 */ /* 0x000fe40004800000 */
[----:B------:R-:W-:Y:S02]  /*3470*/  ISETP.NE.AND P1, PT, R44, RZ, PT ;  /* 0x000000ff2c00720c */ /* 0x000fe40003f25270 */
[----:B------:R-:W-:-:S02]  /*3480*/  ISETP.NE.AND P2, PT, R53, RZ, PT ;  /* 0x000000ff3500720c */ /* 0x000fc40003f45270 */
[----:B------:R-:W-:Y:S02]  /*3490*/  ISETP.GT.AND P1, PT, R8, 0x29, !P1 ;  /* 0x000000290800780c */ /* 0x000fe40004f24270 */
[----:B------:R-:W-:Y:S02]  /*34a0*/  ISETP.NE.AND P5, PT, R56, RZ, PT ;  /* 0x000000ff3800720c */ /* 0x000fe40003fa5270 */
[----:B------:R-:W-:Y:S02]  /*34b0*/  ISETP.LT.OR P1, PT, R5, 0x2a, P1 ;  /* 0x0000002a0500780c */ /* 0x000fe40000f21670 */
[----:B------:R-:W-:Y:S02]  /*34c0*/  ISETP.NE.AND P6, PT, R59, RZ, PT ;  /* 0x000000ff3b00720c */ /* 0x000fe40003fc5270 */
[----:B------:R-:W-:Y:S02]  /*34d0*/  FSEL R29, R47, -INF , !P1 ;  /* 0xff8000002f1d7808 */ /* 0x000fe40004800000 */
[----:B-1----:R-:W-:-:S02]  /*34e0*/  FMNMX.FTZ R38, R37, R36, !PT ;  /* 0x0000002425267209 */ /* 0x002fc40007810000 */
[----:B------:R-:W-:Y:S02]  /*34f0*/  ISETP.NE.AND P1, PT, R45, RZ, PT ;  /* 0x000000ff2d00720c */ /* 0x000fe40003f25270 */
[----:B------:R-:W-:Y:S01]  /*3500*/  FMNMX.FTZ R37, R4, R13, !PT ;  /* 0x0000000d04257209 */ /* 0x000fe20007810000 */
[----:B------:R-:W1:Y:S01]  /*3510*/  SHFL.BFLY PT, R9, R38, 0x1, 0x1f ;  /* 0x0c201f0026097f89 */ /* 0x000e6200000e0000 */
[C---:B------:R-:W-:Y:S02]  /*3520*/  ISETP.GT.AND P1, PT, R8.reuse, 0x30, !P1 ;  /* 0x000000300800780c */ /* 0x040fe40004f24270 */
[C---:B------:R-:W-:Y:S02]  /*3530*/  ISETP.GT.AND P3, PT, R8.reuse, 0x51, !P3 ;  /* 0x000000510800780c */ /* 0x040fe40005f64270 */
[----:B------:R-:W-:Y:S02]  /*3540*/  ISETP.LT.OR P1, PT, R5, 0x31, P1 ;  /* 0x000000310500780c */ /* 0x000fe40000f21670 */
[----:B------:R-:W-:-:S02]  /*3550*/  ISETP.GT.AND P4, PT, R8, 0x58, !P4 ;  /* 0x000000580800780c */ /* 0x000fc40006784270 */
[----:B------:R-:W-:Y:S02]  /*3560*/  FSEL R30, R30, -INF , !P1 ;  /* 0xff8000001e1e7808 */ /* 0x000fe40004800000 */
[----:B------:R-:W-:Y:S02]  /*3570*/  ISETP.NE.AND P1, PT, R48, RZ, PT ;  /* 0x000000ff3000720c */ /* 0x000fe40003f25270 */
[C---:B------:R-:W-:Y:S02]  /*3580*/  ISETP.LT.OR P3, PT, R5.reuse, 0x52, P3 ;  /* 0x000000520500780c */ /* 0x040fe40001f61670 */
[----:B------:R-:W-:Y:S02]  /*3590*/  ISETP.GT.AND P1, PT, R8, 0x31, !P1 ;  /* 0x000000310800780c */ /* 0x000fe40004f24270 */
[C---:B------:R-:W-:Y:S02]  /*35a0*/  ISETP.LT.OR P4, PT, R5.reuse, 0x59, P4 ;  /* 0x000000590500780c */ /* 0x040fe40002781670 */
[----:B------:R-:W-:-:S04]  /*35b0*/  ISETP.LT.OR P1, PT, R5, 0x32, P1 ;  /* 0x000000320500780c */ /* 0x000fc80000f21670 */
[----:B------:R-:W-:Y:S02]  /*35c0*/  FSEL R31, R31, -INF , !P1 ;  /* 0xff8000001f1f7808 */ /* 0x000fe40004800000 */
[----:B------:R-:W-:Y:S02]  /*35d0*/  ISETP.NE.AND P1, PT, R49, RZ, PT ;  /* 0x000000ff3100720c */ /* 0x000fe40003f25270 */
[----:B-1----:R-:W-:Y:S02]  /*35e0*/  FMNMX.FTZ R9, R38, R9, !PT ;  /* 0x0000000926097209 */ /* 0x002fe40007810000 */
[----:B------:R-:W-:Y:S02]  /*35f0*/  FMNMX.FTZ R38, R14, R37, !PT ;  /* 0x000000250e267209 */ /* 0x000fe40007810000 */
[----:B------:R-:W-:Y:S01]  /*3600*/  ISETP.GT.AND P1, PT, R8, 0x38, !P1 ;  /* 0x000000380800780c */ /* 0x000fe20004f24270 */
[----:B------:R-:W-:Y:S01]  /*3610*/  FMUL.FTZ R36, R9, UR10 ;  /* 0x0000000a09247c20 */ /* 0x000fe20008410000 */
[----:B------:R-:W-:-:S02]  /*3620*/  FMNMX.FTZ R37, R15, R38, !PT ;  /* 0x000000260f257209 */ /* 0x000fc40007810000 */
[----:B------:R-:W-:Y:S02]  /*3630*/  ISETP.LT.OR P1, PT, R5, 0x39, P1 ;  /* 0x000000390500780c */ /* 0x000fe40000f21670 */
[----:B------:R-:W-:Y:S02]  /*3640*/  FMNMX.FTZ R38, R20, R37, !PT ;  /* 0x0000002514267209 */ /* 0x000fe40007810000 */
[----:B------:R-:W-:Y:S02]  /*3650*/  FSEL R32, R54, -INF , !P1 ;  /* 0xff80000036207808 */ /* 0x000fe40004800000 */
[----:B------:R-:W-:Y:S02]  /*3660*/  ISETP.NE.AND P1, PT, R52, RZ, PT ;  /* 0x000000ff3400720c */ /* 0x000fe40003f25270 */
[----:B------:R-:W-:Y:S02]  /*3670*/  FMNMX.FTZ R37, R21, R38, !PT ;  /* 0x0000002615257209 */ /* 0x000fe40007810000 */
[----:B------:R-:W-:-:S02]  /*3680*/  ISETP.GT.AND P1, PT, R8, 0x39, !P1 ;  /* 0x000000390800780c */ /* 0x000fc40004f24270 */
[----:B------:R-:W-:Y:S02]  /*3690*/  FMNMX.FTZ R38, R24, R37, !PT ;  /* 0x0000002518267209 */ /* 0x000fe40007810000 */
[----:B------:R-:W-:Y:S02]  /*36a0*/  ISETP.LT.OR P1, PT, R5, 0x3a, P1 ;  /* 0x0000003a0500780c */ /* 0x000fe40000f21670 */
[----:B------:R-:W-:Y:S02]  /*36b0*/  FMNMX.FTZ R37, R25, R38, !PT ;  /* 0x0000002619257209 */ /* 0x000fe40007810000 */
[----:B------:R-:W-:Y:S02]  /*36c0*/  FSEL R33, R55, -INF , !P1 ;  /* 0xff80000037217808 */ /* 0x000fe40004800000 */
[----:B------:R-:W-:Y:S02]  /*36d0*/  ISETP.GT.AND P1, PT, R8, 0x40, !P2 ;  /* 0x000000400800780c */ /* 0x000fe40005724270 */
[----:B------:R-:W-:-:S02]  /*36e0*/  FMNMX.FTZ R38, R26, R37, !PT ;  /* 0x000000251a267209 */ /* 0x000fc40007810000 */
[----:B------:R-:W-:Y:S02]  /*36f0*/  ISETP.LT.OR P1, PT, R5, 0x41, P1 ;  /* 0x000000410500780c */ /* 0x000fe40000f21670 */
[----:B------:R-:W-:Y:S02]  /*3700*/  FMNMX.FTZ R37, R27, R38, !PT ;  /* 0x000000261b257209 */ /* 0x000fe40007810000 */
[----:B------:R-:W-:Y:S02]  /*3710*/  FSEL R34, R34, -INF , !P1 ;  /* 0xff80000022227808 */ /* 0x000fe40004800000 */
[----:B------:R-:W-:Y:S02]  /*3720*/  ISETP.GT.AND P1, PT, R8, 0x41, !P5 ;  /* 0x000000410800780c */ /* 0x000fe40006f24270 */
[----:B------:R-:W-:Y:S02]  /*3730*/  FMNMX.FTZ R38, R28, R37, !PT ;  /* 0x000000251c267209 */ /* 0x000fe40007810000 */
[----:B------:R-:W-:-:S02]  /*3740*/  ISETP.LT.OR P1, PT, R5, 0x42, P1 ;  /* 0x000000420500780c */ /* 0x000fc40000f21670 */
[----:B------:R-:W-:Y:S02]  /*3750*/  FMNMX.FTZ R37, R29, R38, !PT ;  /* 0x000000261d257209 */ /* 0x000fe40007810000 */
[----:B------:R-:W-:Y:S02]  /*3760*/  FSEL R35, R35, -INF , !P1 ;  /* 0xff80000023237808 */ /* 0x000fe40004800000 */
[----:B------:R-:W-:Y:S02]  /*3770*/  FMNMX.FTZ R38, R30, R37, !PT ;  /* 0x000000251e267209 */ /* 0x000fe40007810000 */
[----:B------:R-:W-:Y:S02]  /*3780*/  FSETP.NEU.FTZ.AND P1, PT, R9, -INF , PT ;  /* 0xff8000000900780b */ /* 0x000fe40003f3d000 */
[----:B------:R-:W-:Y:S02]  /*3790*/  ISETP.NE.AND P5, PT, R57, RZ, PT ;  /* 0x000000ff3900720c */ /* 0x000fe40003fa5270 */
[----:B------:R-:W-:-:S02]  /*37a0*/  FMNMX.FTZ R37, R31, R38, !PT ;  /* 0x000000261f257209 */ /* 0x000fc40007810000 */
[----:B------:R-:W-:Y:S02]  /*37b0*/  FSEL R43, R36, RZ, P1 ;  /* 0x000000ff242b7208 */ /* 0x000fe40000800000 */
[----:B------:R-:W-:Y:S02]  /*37c0*/  ISETP.GT.AND P1, PT, R8, 0x48, !P5 ;  /* 0x000000480800780c */ /* 0x000fe40006f24270 */
[----:B------:R-:W-:Y:S01]  /*37d0*/  FMNMX.FTZ R38, R32, R37, !PT ;  /* 0x0000002520267209 */ /* 0x000fe20007810000 */
[--C-:B------:R-:W-:Y:S01]  /*37e0*/  FFMA.FTZ R39, R40, UR10, -R43.reuse ;  /* 0x0000000a28277c23 */ /* 0x100fe2000801082b */
[----:B------:R-:W-:Y:S01]  /*37f0*/  ISETP.LT.OR P1, PT, R5, 0x49, P1 ;  /* 0x000000490500780c */ /* 0x000fe20000f21670 */
[--C-:B------:R-:W-:Y:S01]  /*3800*/  FFMA.FTZ R41, R72, UR10, -R43.reuse ;  /* 0x0000000a48297c23 */ /* 0x100fe2000801082b */
[----:B------:R-:W-:Y:S01]  /*3810*/  FMNMX.FTZ R37, R33, R38, !PT ;  /* 0x0000002621257209 */ /* 0x000fe20007810000 */
[----:B------:R1:W-:Y:S01]  /*3820*/  MUFU.EX2 R152, R39 ;  /* 0x0000002700987308 */ /* 0x0003e20000000800 */
[----:B------:R-:W-:Y:S01]  /*3830*/  FSEL R36, R62, -INF , !P1 ;  /* 0xff8000003e247808 */ /* 0x000fe20004800000 */
[--C-:B------:R-:W-:Y:S01]  /*3840*/  FFMA.FTZ R40, R58, UR10, -R43.reuse ;  /* 0x0000000a3a287c23 */ /* 0x100fe2000801082b */
[----:B------:R-:W-:Y:S01]  /*3850*/  ISETP.NE.AND P2, PT, R61, RZ, PT ;  /* 0x000000ff3d00720c */ /* 0x000fe20003f45270 */
[--C-:B------:R-:W-:Y:S01]  /*3860*/  FFMA.FTZ R42, R74, UR10, -R43.reuse ;  /* 0x0000000a4a2a7c23 */ /* 0x100fe2000801082b */
[----:B------:R-:W-:Y:S01]  /*3870*/  ISETP.GT.AND P1, PT, R8, 0x49, !P6 ;  /* 0x000000490800780c */ /* 0x000fe20007724270 */
[--C-:B------:R-:W-:Y:S01]  /*3880*/  FFMA.FTZ R52, R94, UR10, -R43.reuse ;  /* 0x0000000a5e347c23 */ /* 0x100fe2000801082b */
[----:B------:R-:W-:Y:S01]  /*3890*/  FMNMX.FTZ R38, R34, R37, !PT ;  /* 0x0000002522267209 */ /* 0x000fe20007810000 */
[----:B------:R2:W-:Y:S01]  /*38a0*/  MUFU.EX2 R154, R41 ;  /* 0x00000029009a7308 */ /* 0x0005e20000000800 */
[--C-:B-1----:R-:W-:Y:S01]  /*38b0*/  FFMA.FTZ R39, R76, UR10, -R43.reuse ;  /* 0x0000000a4c277c23 */ /* 0x102fe2000801082b */
[----:B------:R-:W-:Y:S01]  /*38c0*/  ISETP.NE.AND P5, PT, R65, RZ, PT ;  /* 0x000000ff4100720c */ /* 0x000fe20003fa5270 */
[--C-:B------:R-:W-:Y:S01]  /*38d0*/  FFMA.FTZ R48, R90, UR10, -R43.reuse ;  /* 0x0000000a5a307c23 */ /* 0x100fe2000801082b */
[----:B------:R-:W-:Y:S01]  /*38e0*/  ISETP.GT.AND P2, PT, R8, 0x50, !P2 ;  /* 0x000000500800780c */ /* 0x000fe20005744270 */
[--C-:B------:R-:W-:Y:S01]  /*38f0*/  FFMA.FTZ R56, R98, UR10, -R43.reuse ;  /* 0x0000000a62387c23 */ /* 0x100fe2000801082b */
[C---:B------:R-:W-:Y:S01]  /*3900*/  ISETP.LT.OR P1, PT, R5.reuse, 0x4a, P1 ;  /* 0x0000004a0500780c */ /* 0x040fe20000f21670 */
[--C-:B------:R-:W-:Y:S01]  /*3910*/  FFMA.FTZ R44, R84, UR10, -R43.reuse ;  /* 0x0000000a542c7c23 */ /* 0x100fe2000801082b */
[----:B------:R1:W-:Y:S01]  /*3920*/  MUFU.EX2 R156, R39 ;  /* 0x00000027009c7308 */ /* 0x0003e20000000800 */
[--C-:B--2---:R-:W-:Y:S01]  /*3930*/  FFMA.FTZ R41, R80, UR10, -R43.reuse ;  /* 0x0000000a50297c23 */ /* 0x104fe2000801082b */
[----:B------:R-:W-:Y:S01]  /*3940*/  ISETP.GT.AND P5, PT, R8, 0x59, !P5 ;  /* 0x000000590800780c */ /* 0x000fe20006fa4270 */
[--C-:B------:R-:W-:Y:S01]  /*3950*/  FFMA.FTZ R46, R88, UR10, -R43.reuse ;  /* 0x0000000a582e7c23 */ /* 0x100fe2000801082b */
[----:B------:R-:W-:Y:S01]  /*3960*/  ISETP.LT.OR P2, PT, R5, 0x51, P2 ;  /* 0x000000510500780c */ /* 0x000fe20001741670 */
[--C-:B------:R-:W-:Y:S01]  /*3970*/  FFMA.FTZ R50, R92, UR10, -R43.reuse ;  /* 0x0000000a5c327c23 */ /* 0x100fe2000801082b */
[----:B------:R-:W-:Y:S01]  /*3980*/  FSEL R37, R63, -INF , !P1 ;  /* 0xff8000003f257808 */ /* 0x000fe20004800000 */
[--C-:B------:R-:W-:Y:S01]  /*3990*/  FFMA.FTZ R54, R96, UR10, -R43.reuse ;  /* 0x0000000a60367c23 */ /* 0x100fe2000801082b */
[----:B------:R2:W-:Y:S01]  /*39a0*/  MUFU.EX2 R158, R41 ;  /* 0x00000029009e7308 */ /* 0x0005e20000000800 */
[----:B-1----:R-:W-:Y:S01]  /*39b0*/  FMNMX.FTZ R39, R35, R38, !PT ;  /* 0x0000002623277209 */ /* 0x002fe20007810000 */
[--C-:B------:R-:W-:Y:S01]  /*39c0*/  FFMA.FTZ R58, R100, UR10, -R43.reuse ;  /* 0x0000000a643a7c23 */ /* 0x100fe2000801082b */
[----:B------:R-:W-:Y:S01]  /*39d0*/  FSEL R38, R66, -INF , !P2 ;  /* 0xff80000042267808 */ /* 0x000fe20005000000 */
[----:B------:R-:W-:Y:S01]  /*39e0*/  FFMA.FTZ R62, R106, UR10, -R43 ;  /* 0x0000000a6a3e7c23 */ /* 0x000fe2000801082b */
[----:B------:R-:W-:-:S02]  /*39f0*/  FMNMX.FTZ R8, R36, R39, !PT ;  /* 0x0000002724087209 */ /* 0x000fc40007810000 */
[----:B------:R-:W-:Y:S01]  /*3a00*/  FSEL R39, R67, -INF , !P3 ;  /* 0xff80000043277808 */ /* 0x000fe20005800000 */
[----:B------:R1:W-:Y:S01]  /*3a10*/  MUFU.EX2 R45, R40 ;  /* 0x00000028002d7308 */ /* 0x0003e20000000800 */
[----:B--2---:R-:W-:Y:S02]  /*3a20*/  FMNMX.FTZ R41, R37, R8, !PT ;  /* 0x0000000825297209 */ /* 0x004fe40007810000 */
[----:B------:R-:W-:Y:S02]  /*3a30*/  ISETP.LT.OR P5, PT, R5, 0x5a, P5 ;  /* 0x0000005a0500780c */ /* 0x000fe40002fa1670 */
[----:B------:R-:W-:Y:S02]  /*3a40*/  FMNMX.FTZ R8, R38, R41, !PT ;  /* 0x0000002926087209 */ /* 0x000fe40007810000 */
[----:B------:R-:W-:Y:S01]  /*3a50*/  FSEL R5, R70, -INF , !P4 ;  /* 0xff80000046057808 */ /* 0x000fe20006000000 */
[----:B------:R2:W-:Y:S01]  /*3a60*/  MUFU.EX2 R47, R42 ;  /* 0x0000002a002f7308 */ /* 0x0005e20000000800 */
[----:B-1----:R-:W-:Y:S01]  /*3a70*/  FFMA.FTZ R40, R78, UR10, -R43 ;  /* 0x0000000a4e287c23 */ /* 0x002fe2000801082b */
[----:B------:R-:W-:-:S04]  /*3a80*/  FMNMX.FTZ R8, R39, R8, !PT ;  /* 0x0000000827087209 */ /* 0x000fc80007810000 */
[----:B------:R-:W-:Y:S02]  /*3a90*/  FMNMX.FTZ R41, R5, R8, !PT ;  /* 0x0000000805297209 */ /* 0x000fe40007810000 */
[----:B------:R1:W-:Y:S01]  /*3aa0*/  MUFU.EX2 R49, R40 ;  /* 0x0000002800317308 */ /* 0x0003e20000000800 */
[----:B--2---:R-:W-:-:S07]  /*3ab0*/  FFMA.FTZ R42, R82, UR10, -R43 ;  /* 0x0000000a522a7c23 */ /* 0x004fce000801082b */
[----:B------:R2:W-:Y:S01]  /*3ac0*/  MUFU.EX2 R51, R42 ;  /* 0x0000002a00337308 */ /* 0x0005e20000000800 */
[----:B-1----:R-:W-:-:S04]  /*3ad0*/  FSEL R40, R71, -INF , !P5 ;  /* 0xff80000047287808 */ /* 0x002fc80006800000 */
[----:B------:R-:W-:-:S03]  /*3ae0*/  FMNMX.FTZ R41, R40, R41, !PT ;  /* 0x0000002928297209 */ /* 0x000fc60007810000 */
[----:B------:R1:W-:Y:S01]  /*3af0*/  MUFU.EX2 R57, R52 ;  /* 0x0000003400397308 */ /* 0x0003e20000000800 */
[--C-:B--2---:R-:W-:Y:S01]  /*3b00*/  FFMA.FTZ R42, R86, UR10, -R43.reuse ;  /* 0x0000000a562a7c23 */ /* 0x104fe2000801082b */
[----:B------:R-:W2:Y:S06]  /*3b10*/  SHFL.BFLY PT, R8, R41, 0x2, 0x1f ;  /* 0x0c401f0029087f89 */ /* 0x000eac00000e0000 */
[----:B------:R-:W-:Y:S01]  /*3b20*/  MUFU.EX2 R53, R42 ;  /* 0x0000002a00357308 */ /* 0x000fe20000000800 */
[--C-:B-1----:R-:W-:Y:S01]  /*3b30*/  FFMA.FTZ R52, R60, UR10, -R43.reuse ;  /* 0x0000000a3c347c23 */ /* 0x102fe2000801082b */
[----:B------:R-:W-:-:S06]  /*3b40*/  FFMA.FTZ R60, R104, UR10, -R43 ;  /* 0x0000000a683c7c23 */ /* 0x000fcc000801082b */
[----:B------:R1:W-:Y:S08]  /*3b50*/  MUFU.EX2 R55, R48 ;  /* 0x0000003000377308 */ /* 0x0003f00000000800 */
[----:B------:R3:W-:Y:S01]  /*3b60*/  MUFU.EX2 R59, R56 ;  /* 0x00000038003b7308 */ /* 0x0007e20000000800 */
[----:B-1----:R-:W-:Y:S01]  /*3b70*/  FFMA.FTZ R48, R102, UR10, -R43 ;  /* 0x0000000a66307c23 */ /* 0x002fe2000801082b */
[----:B--2---:R-:W-:-:S05]  /*3b80*/  FMNMX.FTZ R42, R41, R8, !PT ;  /* 0x00000008292a7209 */ /* 0x004fca0007810000 */
[----:B------:R-:W1:Y:S01]  /*3b90*/  SHFL.BFLY PT, R41, R42, 0x1, 0x1f ;  /* 0x0c201f002a297f89 */ /* 0x000e6200000e0000 */
[----:B------:R-:W-:Y:S01]  /*3ba0*/  MUFU.EX2 R61, R48 ;  /* 0x00000030003d7308 */ /* 0x000fe20000000800 */
[----:B---3--:R-:W-:-:S07]  /*3bb0*/  FFMA.FTZ R56, R64, UR10, -R43 ;  /* 0x0000000a40387c23 */ /* 0x008fce000801082b */
[----:B------:R-:W2:Y:S08]  /*3bc0*/  MUFU.EX2 R44, R44 ;  /* 0x0000002c002c7308 */ /* 0x000eb00000000800 */
[----:B------:R-:W3:Y:S01]  /*3bd0*/  MUFU.EX2 R46, R46 ;  /* 0x0000002e002e7308 */ /* 0x000ee20000000800 */
[----:B-1----:R-:W-:Y:S01]  /*3be0*/  FMNMX.FTZ R8, R42, R41, !PT ;  /* 0x000000292a087209 */ /* 0x002fe20007810000 */
[--C-:B------:R-:W-:Y:S01]  /*3bf0*/  FFMA.FTZ R41, R68, UR10, -R43.reuse ;  /* 0x0000000a44297c23 */ /* 0x100fe2000801082b */
[----:B------:R-:W-:-:S05]  /*3c00*/  FFMA.FTZ R43, R108, UR10, -R43 ;  /* 0x0000000a6c2b7c23 */ /* 0x000fca000801082b */
[----:B------:R-:W-:Y:S01]  /*3c10*/  MUFU.EX2 R63, R60 ;  /* 0x0000003c003f7308 */ /* 0x000fe20000000800 */
[C---:B------:R-:W-:Y:S01]  /*3c20*/  FSETP.NEU.FTZ.AND P1, PT, R8.reuse, -INF , PT ;  /* 0xff8000000800780b */ /* 0x040fe20003f3d000 */
[----:B------:R-:W-:Y:S01]  /*3c30*/  FMUL.FTZ R42, R8, UR10 ;  /* 0x0000000a082a7c20 */ /* 0x000fe20008410000 */
[----:B--2---:R-:W-:-:S04]  /*3c40*/  F2FP.F16.F32.PACK_AB R160, R53, R44 ;  /* 0x0000002c35a0723e */ /* 0x004fc800000000ff */
[----:B------:R-:W-:Y:S01]  /*3c50*/  FSEL R42, R42, RZ, P1 ;  /* 0x000000ff2a2a7208 */ /* 0x000fe20000800000 */
[----:B------:R1:W-:Y:S01]  /*3c60*/  MUFU.EX2 R174, R43 ;  /* 0x0000002b00ae7308 */ /* 0x0003e20000000800 */
[----:B---3--:R-:W-:-:S03]  /*3c70*/  F2FP.F16.F32.PACK_AB R162, R55, R46 ;  /* 0x0000002e37a2723e */ /* 0x008fc600000000ff */
[--C-:B------:R-:W-:Y:S01]  /*3c80*/  FFMA.FTZ R4, R4, UR10, -R42.reuse ;  /* 0x0000000a04047c23 */ /* 0x100fe2000801082a */
[--C-:B------:R-:W-:Y:S01]  /*3c90*/  FFMA.FTZ R13, R13, UR10, -R42.reuse ;  /* 0x0000000a0d0d7c23 */ /* 0x100fe2000801082a */
[--C-:B------:R-:W-:Y:S01]  /*3ca0*/  FFMA.FTZ R14, R14, UR10, -R42.reuse ;  /* 0x0000000a0e0e7c23 */ /* 0x100fe2000801082a */
[--C-:B------:R-:W-:Y:S01]  /*3cb0*/  FFMA.FTZ R15, R15, UR10, -R42.reuse ;  /* 0x0000000a0f0f7c23 */ /* 0x100fe2000801082a */
[--C-:B------:R-:W-:Y:S01]  /*3cc0*/  FFMA.FTZ R20, R20, UR10, -R42.reuse ;  /* 0x0000000a14147c23 */ /* 0x100fe2000801082a */
[----:B-1----:R-:W-:Y:S01]  /*3cd0*/  FADD.FTZ R43, R152, R45 ;  /* 0x0000002d982b7221 */ /* 0x002fe20000010000 */
[----:B------:R-:W-:Y:S01]  /*3ce0*/  MUFU.EX2 R4, R4 ;  /* 0x0000000400047308 */ /* 0x000fe20000000800 */
[--C-:B------:R-:W-:Y:S01]  /*3cf0*/  FFMA.FTZ R21, R21, UR10, -R42.reuse ;  /* 0x0000000a15157c23 */ /* 0x100fe2000801082a */
[--C-:B------:R-:W-:Y:S01]  /*3d00*/  FFMA.FTZ R24, R24, UR10, -R42.reuse ;  /* 0x0000000a18187c23 */ /* 0x100fe2000801082a */
[----:B------:R-:W-:Y:S01]  /*3d10*/  FADD.FTZ R48, R154, R43 ;  /* 0x0000002b9a307221 */ /* 0x000fe20000010000 */
[--C-:B------:R-:W-:Y:S01]  /*3d20*/  FFMA.FTZ R25, R25, UR10, -R42.reuse ;  /* 0x0000000a19197c23 */ /* 0x100fe2000801082a */
[--C-:B------:R-:W-:Y:S01]  /*3d30*/  FFMA.FTZ R26, R26, UR10, -R42.reuse ;  /* 0x0000000a1a1a7c23 */ /* 0x100fe2000801082a */
[----:B------:R-:W-:Y:S01]  /*3d40*/  FFMA.FTZ R27, R27, UR10, -R42 ;  /* 0x0000000a1b1b7c23 */ /* 0x000fe2000801082a */
[----:B------:R-:W-:Y:S01]  /*3d50*/  FADD.FTZ R43, R47, R48 ;  /* 0x000000302f2b7221 */ /* 0x000fe20000010000 */
[----:B------:R-:W1:Y:S01]  /*3d60*/  MUFU.EX2 R13, R13 ;  /* 0x0000000d000d7308 */ /* 0x000e620000000800 */
[--C-:B------:R-:W-:Y:S01]  /*3d70*/  FFMA.FTZ R28, R28, UR10, -R42.reuse ;  /* 0x0000000a1c1c7c23 */ /* 0x100fe2000801082a */
[--C-:B------:R-:W-:Y:S01]  /*3d80*/  FFMA.FTZ R29, R29, UR10, -R42.reuse ;  /* 0x0000000a1d1d7c23 */ /* 0x100fe2000801082a */
[----:B------:R-:W-:Y:S01]  /*3d90*/  FADD.FTZ R48, R156, R43 ;  /* 0x0000002b9c307221 */ /* 0x000fe20000010000 */
[--C-:B------:R-:W-:Y:S01]  /*3da0*/  FFMA.FTZ R30, R30, UR10, -R42.reuse ;  /* 0x0000000a1e1e7c23 */ /* 0x100fe2000801082a */
[--C-:B------:R-:W-:Y:S01]  /*3db0*/  FFMA.FTZ R31, R31, UR10, -R42.reuse ;  /* 0x0000000a1f1f7c23 */ /* 0x100fe2000801082a */
[----:B------:R-:W-:Y:S01]  /*3dc0*/  FFMA.FTZ R32, R32, UR10, -R42 ;  /* 0x0000000a20207c23 */ /* 0x000fe2000801082a */
[----:B------:R-:W-:Y:S01]  /*3dd0*/  FADD.FTZ R67, R49, R48 ;  /* 0x0000003031437221 */ /* 0x000fe20000010000 */
[----:B------:R-:W2:Y:S01]  /*3de0*/  MUFU.EX2 R14, R14 ;  /* 0x0000000e000e7308 */ /* 0x000ea20000000800 */
[--C-:B------:R-:W-:Y:S01]  /*3df0*/  FFMA.FTZ R33, R33, UR10, -R42.reuse ;  /* 0x0000000a21217c23 */ /* 0x100fe2000801082a */
[--C-:B------:R-:W-:Y:S01]  /*3e00*/  FFMA.FTZ R34, R34, UR10, -R42.reuse ;  /* 0x0000000a22227c23 */ /* 0x100fe2000801082a */
[----:B------:R-:W-:Y:S01]  /*3e10*/  FADD.FTZ R60, R158, R67 ;  /* 0x000000439e3c7221 */ /* 0x000fe20000010000 */
[--C-:B------:R-:W-:Y:S01]  /*3e20*/  FFMA.FTZ R35, R35, UR10, -R42.reuse ;  /* 0x0000000a23237c23 */ /* 0x100fe2000801082a */
[--C-:B------:R-:W-:Y:S01]  /*3e30*/  FFMA.FTZ R36, R36, UR10, -R42.reuse ;  /* 0x0000000a24247c23 */ /* 0x100fe2000801082a */
[----:B------:R-:W-:Y:S01]  /*3e40*/  FFMA.FTZ R37, R37, UR10, -R42 ;  /* 0x0000000a25257c23 */ /* 0x000fe2000801082a */
[----:B------:R-:W-:Y:S01]  /*3e50*/  FADD.FTZ R67, R51, R60 ;  /* 0x0000003c33437221 */ /* 0x000fe20000010000 */
[----:B------:R-:W3:Y:S01]  /*3e60*/  MUFU.EX2 R15, R15 ;  /* 0x0000000f000f7308 */ /* 0x000ee20000000800 */
[----:B-1----:R-:W-:Y:S01]  /*3e70*/  FADD.FTZ R43, R4, R13 ;  /* 0x0000000d042b7221 */ /* 0x002fe20000010000 */
[--C-:B------:R-:W-:Y:S01]  /*3e80*/  FFMA.FTZ R38, R38, UR10, -R42.reuse ;  /* 0x0000000a26267c23 */ /* 0x100fe2000801082a */
[----:B------:R-:W-:Y:S01]  /*3e90*/  FADD.FTZ R60, R44, R67 ;  /* 0x000000432c3c7221 */ /* 0x000fe20000010000 */
[--C-:B------:R-:W-:Y:S01]  /*3ea0*/  FFMA.FTZ R39, R39, UR10, -R42.reuse ;  /* 0x0000000a27277c23 */ /* 0x100fe2000801082a */
[----:B------:R-:W-:Y:S01]  /*3eb0*/  FFMA.FTZ R40, R40, UR10, -R42 ;  /* 0x0000000a28287c23 */ /* 0x000fe2000801082a */
[----:B------:R-:W-:Y:S01]  /*3ec0*/  F2FP.F16.F32.PACK_AB R152, R45, R152 ;  /* 0x000000982d98723e */ /* 0x000fe200000000ff */
[----:B------:R-:W-:Y:S01]  /*3ed0*/  FADD.FTZ R67, R53, R60 ;  /* 0x0000003c35437221 */ /* 0x000fe20000010000 */
[----:B------:R-:W1:Y:S01]  /*3ee0*/  MUFU.EX2 R20, R20 ;  /* 0x0000001400147308 */ /* 0x000e620000000800 */
[----:B--2---:R-:W-:Y:S01]  /*3ef0*/  FADD.FTZ R48, R14, R43 ;  /* 0x0000002b0e307221 */ /* 0x004fe20000010000 */
[----:B------:R-:W-:Y:S01]  /*3f00*/  F2FP.F16.F32.PACK_AB R153, R13, R4 ;  /* 0x000000040d99723e */ /* 0x000fe200000000ff */
[----:B------:R-:W-:Y:S01]  /*3f10*/  FADD.FTZ R60, R46, R67 ;  /* 0x000000432e3c7221 */ /* 0x000fe20000010000 */
[----:B------:R-:W-:-:S02]  /*3f20*/  F2FP.F16.F32.PACK_AB R154, R47, R154 ;  /* 0x0000009a2f9a723e */ /* 0x000fc400000000ff */
[----:B------:R-:W-:Y:S01]  /*3f30*/  F2FP.F16.F32.PACK_AB R156, R49, R156 ;  /* 0x0000009c319c723e */ /* 0x000fe200000000ff */
[----:B------:R-:W-:Y:S01]  /*3f40*/  FADD.FTZ R67, R55, R60 ;  /* 0x0000003c37437221 */ /* 0x000fe20000010000 */
[----:B------:R-:W2:Y:S01]  /*3f50*/  MUFU.EX2 R21, R21 ;  /* 0x0000001500157308 */ /* 0x000ea20000000800 */
[----:B---3--:R-:W-:Y:S01]  /*3f60*/  FADD.FTZ R43, R15, R48 ;  /* 0x000000300f2b7221 */ /* 0x008fe20000010000 */
[----:B------:R-:W-:Y:S02]  /*3f70*/  F2FP.F16.F32.PACK_AB R158, R51, R158 ;  /* 0x0000009e339e723e */ /* 0x000fe400000000ff */
[----:B------:R-:W-:-:S04]  /*3f80*/  F2FP.F16.F32.PACK_AB R155, R15, R14 ;  /* 0x0000000e0f9b723e */ /* 0x000fc800000000ff */
[----:B------:R-:W3:Y:S01]  /*3f90*/  MUFU.EX2 R24, R24 ;  /* 0x0000001800187308 */ /* 0x000ee20000000800 */
[----:B-1----:R-:W-:-:S07]  /*3fa0*/  FADD.FTZ R48, R20, R43 ;  /* 0x0000002b14307221 */ /* 0x002fce0000010000 */
[----:B------:R-:W1:Y:S01]  /*3fb0*/  MUFU.EX2 R25, R25 ;  /* 0x0000001900197308 */ /* 0x000e620000000800 */
[C---:B--2---:R-:W-:Y:S01]  /*3fc0*/  FADD.FTZ R43, R21.reuse, R48 ;  /* 0x00000030152b7221 */ /* 0x044fe20000010000 */
[----:B------:R-:W-:-:S06]  /*3fd0*/  F2FP.F16.F32.PACK_AB R157, R21, R20 ;  /* 0x00000014159d723e */ /* 0x000fcc00000000ff */
[----:B------:R-:W2:Y:S01]  /*3fe0*/  MUFU.EX2 R26, R26 ;  /* 0x0000001a001a7308 */ /* 0x000ea20000000800 */
[----:B---3--:R-:W-:-:S07]  /*3ff0*/  FADD.FTZ R48, R24, R43 ;  /* 0x0000002b18307221 */ /* 0x008fce0000010000 */
[----:B------:R-:W3:Y:S01]  /*4000*/  MUFU.EX2 R27, R27 ;  /* 0x0000001b001b7308 */ /* 0x000ee20000000800 */
[C---:B-1----:R-:W-:Y:S01]  /*4010*/  FADD.FTZ R43, R25.reuse, R48 ;  /* 0x00000030192b7221 */ /* 0x042fe20000010000 */
[----:B------:R-:W-:-:S06]  /*4020*/  F2FP.F16.F32.PACK_AB R159, R25, R24 ;  /* 0x00000018199f723e */ /* 0x000fcc00000000ff */
[----:B------:R-:W1:Y:S01]  /*4030*/  MUFU.EX2 R28, R28 ;  /* 0x0000001c001c7308 */ /* 0x000e620000000800 */
[----:B--2---:R-:W-:-:S07]  /*4040*/  FADD.FTZ R48, R26, R43 ;  /* 0x0000002b1a307221 */ /* 0x004fce0000010000 */
[----:B------:R-:W2:Y:S01]  /*4050*/  MUFU.EX2 R50, R50 ;  /* 0x0000003200327308 */ /* 0x000ea20000000800 */
[C---:B---3--:R-:W-:Y:S01]  /*4060*/  FADD.FTZ R43, R27.reuse, R48 ;  /* 0x000000301b2b7221 */ /* 0x048fe20000010000 */
[----:B------:R-:W-:-:S06]  /*4070*/  F2FP.F16.F32.PACK_AB R161, R27, R26 ;  /* 0x0000001a1ba1723e */ /* 0x000fcc00000000ff */
[----:B------:R-:W3:Y:S01]  /*4080*/  MUFU.EX2 R29, R29 ;  /* 0x0000001d001d7308 */ /* 0x000ee20000000800 */
[----:B-1----:R-:W-:Y:S01]  /*4090*/  FADD.FTZ R48, R28, R43 ;  /* 0x0000002b1c307221 */ /* 0x002fe20000010000 */
[----:B------:R-:W-:-:S06]  /*40a0*/  FFMA.FTZ R43, R5, UR10, -R42 ;  /* 0x0000000a052b7c23 */ /* 0x000fcc000801082a */
[----:B------:R-:W1:Y:S01]  /*40b0*/  MUFU.EX2 R30, R30 ;  /* 0x0000001e001e7308 */ /* 0x000e620000000800 */
[----:B--2---:R-:W-:Y:S01]  /*40c0*/  FADD.FTZ R60, R50, R67 ;  /* 0x00000043323c7221 */ /* 0x004fe20000010000 */
[----:B------:R-:W-:-:S03]  /*40d0*/  F2FP.F16.F32.PACK_AB R164, R57, R50 ;  /* 0x0000003239a4723e */ /* 0x000fc600000000ff */
[----:B------:R-:W-:-:S03]  /*40e0*/  FADD.FTZ R67, R57, R60 ;  /* 0x0000003c39437221 */ /* 0x000fc60000010000 */
[----:B------:R-:W2:Y:S01]  /*40f0*/  MUFU.EX2 R54, R54 ;  /* 0x0000003600367308 */ /* 0x000ea20000000800 */
[C---:B---3--:R-:W-:Y:S01]  /*4100*/  FADD.FTZ R5, R29.reuse, R48 ;  /* 0x000000301d057221 */ /* 0x048fe20000010000 */
[----:B------:R-:W-:-:S06]  /*4110*/  F2FP.F16.F32.PACK_AB R163, R29, R28 ;  /* 0x0000001c1da3723e */ /* 0x000fcc00000000ff */
[----:B------:R-:W3:Y:S01]  /*4120*/  MUFU.EX2 R31, R31 ;  /* 0x0000001f001f7308 */ /* 0x000ee20000000800 */
[----:B-1----:R-:W-:-:S07]  /*4130*/  FADD.FTZ R42, R30, R5 ;  /* 0x000000051e2a7221 */ /* 0x002fce0000010000 */
        /* <DEDUP_REMOVED lines=28> */
[----:B--2---:R-:W-:-:S07]  /*4300*/  FADD.FTZ R44, R56, R45 ;  /* 0x0000002d382c7221 */ /* 0x004fce0000010000 */
[----:B------:R-:W2:Y:S01]  /*4310*/  MUFU.EX2 R65, R62 ;  /* 0x0000003e00417308 */ /* 0x000ea20000000800 */
[C---:B---3--:R-:W-:Y:S01]  /*4320*/  FADD.FTZ R45, R37.reuse, R42 ;  /* 0x0000002a252d7221 */ /* 0x048fe20000010000 */
[----:B------:R-:W-:-:S06]  /*4330*/  F2FP.F16.F32.PACK_AB R171, R37, R36 ;  /* 0x0000002425ab723e */ /* 0x000fcc00000000ff */
[----:B------:R-:W3:Y:S01]  /*4340*/  MUFU.EX2 R39, R39 ;  /* 0x0000002700277308 */ /* 0x000ee20000000800 */
[----:B-1----:R-:W-:-:S07]  /*4350*/  FADD.FTZ R4, R38, R45 ;  /* 0x0000002d26047221 */ /* 0x002fce0000010000 */
[----:B------:R-:W1:Y:S01]  /*4360*/  MUFU.EX2 R41, R41 ;  /* 0x0000002900297308 */ /* 0x000e620000000800 */
[C---:B--2---:R-:W-:Y:S01]  /*4370*/  FADD.FTZ R44, R65.reuse, R44 ;  /* 0x0000002c412c7221 */ /* 0x044fe20000010000 */
[----:B------:R-:W-:-:S06]  /*4380*/  F2FP.F16.F32.PACK_AB R172, R65, R56 ;  /* 0x0000003841ac723e */ /* 0x000fcc00000000ff */
[----:B------:R-:W2:Y:S01]  /*4390*/  MUFU.EX2 R43, R43 ;  /* 0x0000002b002b7308 */ /* 0x000ea20000000800 */
[C---:B---3--:R-:W-:Y:S01]  /*43a0*/  FADD.FTZ R4, R39.reuse, R4 ;  /* 0x0000000427047221 */ /* 0x048fe20000010000 */
[----:B------:R-:W-:-:S06]  /*43b0*/  F2FP.F16.F32.PACK_AB R173, R39, R38 ;  /* 0x0000002627ad723e */ /* 0x000fcc00000000ff */
[----:B------:R-:W3:Y:S01]  /*43c0*/  MUFU.EX2 R40, R40 ;  /* 0x0000002800287308 */ /* 0x000ee20000000800 */
[----:B-1----:R-:W-:-:S04]  /*43d0*/  FADD.FTZ R5, R41, R44 ;  /* 0x0000002c29057221 */ /* 0x002fc80000010000 */
[C---:B------:R-:W-:Y:S01]  /*43e0*/  FADD.FTZ R5, R174.reuse, R5 ;  /* 0x00000005ae057221 */ /* 0x040fe20000010000 */
[----:B------:R-:W-:Y:S01]  /*43f0*/  F2FP.F16.F32.PACK_AB R174, R174, R41 ;  /* 0x00000029aeae723e */ /* 0x000fe200000000ff */
[----:B--2---:R-:W-:-:S04]  /*4400*/  FADD.FTZ R13, R43, R4 ;  /* 0x000000042b0d7221 */ /* 0x004fc80000010000 */
[C---:B---3--:R-:W-:Y:S01]  /*4410*/  FADD.FTZ R4, R40.reuse, R13 ;  /* 0x0000000d28047221 */ /* 0x048fe20000010000 */
[----:B------:R-:W-:Y:S01]  /*4420*/  F2FP.F16.F32.PACK_AB R175, R40, R43 ;  /* 0x0000002b28af723e */ /* 0x000fe200000000ff */
[----:B------:R-:W-:Y:S06]  /*4430*/  @!P0 BRA `(.L_x_1322) ;  /* 0x0000000000048947 */ /* 0x000fec0003800000 */
[----:B------:R-:W-:Y:S01]  /*4440*/  BPT.TRAP 0x1 ;  /* 0x000000040000795c */ /* 0x000fe20000300000 */
.L_x_1322:
[----:B------:R1:W2:Y:S01]  /*4450*/  SYNCS.PHASECHK.TRANS64.TRYWAIT P1, [UR21+0x22850], R12 ;  /* 0x0228500cff0075a7 */ /* 0x0002a20008020155 */
[----:B------:R-:W-:Y:S05]  /*4460*/  @!P0 BRA `(.L_x_1323) ;  /* 0x0000000000048947 */ /* 0x000fea0003800000 */
[----:B------:R-:W-:Y:S01]  /*4470*/  BPT.TRAP 0x1 ;  /* 0x000000040000795c */ /* 0x000fe20000300000 */
.L_x_1323:
[----:B--2---:R-:W-:Y:S05]  /*4480*/  @P1 BRA `(.L_x_1324) ;  /* 0x0000000000081947 */ /* 0x004fea0003800000 */
[----:B------:R-:W2:Y:S02]  /*4490*/  SYNCS.PHASECHK.TRANS64.TRYWAIT P1, [UR21+0x22850], R12 ;  /* 0x0228500cff0075a7 */ /* 0x000ea40008020155 */
[----:B--2---:R-:W-:Y:S05]  /*44a0*/  @!P1 BRA `(.L_x_1325) ;  /* 0x000000e8008c9947 */ /* 0x004fea0003800000 */
.L_x_1324:
[----:B------:R3:W-:Y:S01]  /*44b0*/  BAR.SYNC.DEFER_BLOCKING R10, 0x100 ;  /* 0x0004000a0000751d */ /* 0x0007e20000010000 */
[----:B------:R-:W-:Y:S01]  /*44c0*/  UIADD3 UR6, UR46, 0x400, URZ ;  /* 0x000004002e067890 */ /* 0x000fe2000fffe03f */
[----:B------:R-:W-:-:S03]  /*44d0*/  IMAD.IADD R6, R17, 0x1, -R6 ;  /* 0x0000000111067824 */ /* 0x000fc600078e0a06 */
[----:B------:R-:W-:Y:S01]  /*44e0*/  USHF.R.U32.HI UR6, URZ, 0x4, UR6 ;  /* 0x000000043f067899 */ /* 0x000fe20008011606 */
[----:B-12---:R-:W-:Y:S01]  /*44f0*/  VIADD R12, R6, UR42 ;  /* 0x0000002a060c7c36 */ /* 0x006fe20008000000 */
[----:B------:R-:W-:Y:S01]  /*4500*/  UMOV UR7, 0x40000040 ;  /* 0x4000004000077882 */ /* 0x000fe20000000000 */
[----:B------:R-:W1:Y:S01]  /*4510*/  S2R R13, SR_TID.X ;  /* 0x00000000000d7919 */ /* 0x000e620000002100 */
[----:B------:R-:W-:-:S04]  /*4520*/  ULOP3.LUT UR6, UR6, 0x3fff, URZ, 0xc0, !UPT ;  /* 0x00003fff06067892 */ /* 0x000fc8000f8ec03f */
[----:B------:R-:W-:-:S04]  /*4530*/  ULOP3.LUT UR21, UR6, 0x3000000, URZ, 0xfc, !UPT ;  /* 0x0300000006157892 */ /* 0x000fc8000f8efc3f */
[----:B------:R-:W-:Y:S01]  /*4540*/  UIMAD UR11, UR39, 0xc00, UR21 ;  /* 0x00000c00270b78a4 */ /* 0x000fe2000f8e0215 */
[----:B------:R-:W-:-:S06]  /*4550*/  WARPGROUP.ARRIVE ;  /* 0x00000000000079c5 */ /* 0x000fcc0000000000 */
[----:B------:R-:W-:Y:S02]  /*4560*/  UMOV UR6, UR11 ;  /* 0x0000000b00067c82 */ /* 0x000fe40008000000 */
[----:B------:R-:W-:Y:S01]  /*4570*/  HGMMA.64x256x16.F32 R24, R152, gdesc[UR4].tnspB, RZ, !UPT, gsb0 ;  /* 0x43e0000498187df0 */ /* 0x000fe2000c0008ff */
[----:B------:R-:W-:Y:S01]  /*4580*/  UIADD3 UR6, UR11, 0x80, URZ ;  /* 0x000000800b067890 */ /* 0x000fe2000fffe03f */
[----:B------:R-:W-:Y:S01]  /*4590*/  UMOV UR7, 0x40000040 ;  /* 0x4000004000077882 */ /* 0x000fe20000000000 */
[----:B-1----:R-:W-:-:S13]  /*45a0*/  LOP3.LUT P1, RZ, R13, 0x7f, RZ, 0xc0, !PT ;  /* 0x0000007f0dff7812 */ /* 0x002fda000782c0ff */
[----:B------:R-:W-:-:S05]  /*45b0*/  @!P1 VIADD R7, R7, 0x22860 ;  /* 0x0002286007079836 */ /* 0x000fca0000000000 */
[----:B------:R-:W-:Y:S01]  /*45c0*/  @!P1 PRMT R7, RZ, 0x654, R7 ;  /* 0x00000654ff079816 */ /* 0x000fe20000000007 */
[----:B------:R-:W-:Y:S02]  /*45d0*/  WARPGROUP.DEPBAR.LE gsb0, 0x0 ;  /* 0x00008000000079c5 */ /* 0x000fe40000010000 */
        /* <DEDUP_REMOVED lines=26> */
[----:B------:R-:W-:-:S13]  /*4780*/  R2UR UR6, R12 ;  /* 0x000000000c0672ca */ /* 0x000fda00000e0000 */
[----:B------:R-:W-:Y:S01]  /*4790*/  UIADD3 UR14, UR6, UR14, URZ ;  /* 0x0000000e060e7290 */ /* 0x000fe2000fffe03f */
[----:B------:R-:W-:Y:S02]  /*47a0*/  WARPGROUP.DEPBAR.LE gsb0, 0x0 ;  /* 0x00008000000079c5 */ /* 0x000fe40000010000 */
[----:B------:R1:W-:Y:S01]  /*47b0*/  @!P1 SYNCS.ARRIVE.TRANS64.RED.A1T0 RZ, [R7+URZ], RZ ;  /* 0x000000ff07ff99a7 */ /* 0x0003e2000810043f */
[----:B------:R-:W-:Y:S01]  /*47c0*/  PLOP3.LUT P1, PT, PT, PT, UP0, 0x40, 0x0 ;  /* 0x000000000000781c */ /* 0x000fe20003f2e808 */
[----:B-1----:R-:W-:-:S12]  /*47d0*/  VIADD R7, R176, 0xfffffffe ;  /* 0xfffffffeb0077836 */ /* 0x002fd80000000000 */
[----:B---3--:R-:W-:Y:S05]  /*47e0*/  @P1 BRA `(.L_x_1326) ;  /* 0x0000000000481947 */ /* 0x008fea0003800000 */
[C---:B------:R-:W-:Y:S01]  /*47f0*/  ISETP.GT.AND P1, PT, R12.reuse, RZ, PT ;  /* 0x000000ff0c00720c */ /* 0x040fe20003f24270 */
[----:B------:R-:W-:-:S05]  /*4800*/  VIADD R10, R12, 0xffffffff ;  /* 0xffffffff0c0a7836 */ /* 0x000fca0000000000 */
[----:B------:R-:W-:-:S07]  /*4810*/  R2UR UR11, R10 ;  /* 0x000000000a0b72ca */ /* 0x000fce00000e0000 */
[----:B------:R-:W-:Y:S08]  /*4820*/  @P1 BRA `(.L_x_1327) ;  /* 0x00000000001c1947 */ /* 0x000ff00003800000 */
[----:B------:R-:W-:Y:S02]  /*4830*/  UISETP.NE.AND UP1, UPT, UR15, 0x1, UPT ;  /* 0x000000010f00788c */ /* 0x000fe4000bf25270 */
[----:B------:R-:W-:-:S09]  /*4840*/  UIADD3 UR11, -UR6, URZ, URZ ;  /* 0x0000003f060b7290 */ /* 0x000fd2000fffe13f */
[----:B------:R-:W-:Y:S02]  /*4850*/  @UP1 ULDC.64 UR18, c[0x0][0x9e8] ;  /* 0x00027a0000121ab9 */ /* 0x000fe40000000a00 */
[----:B------:R-:W-:-:S04]  /*4860*/  UIMAD.WIDE.U32 UR6, UR11, UR18, URZ ;  /* 0x000000120b0672a5 */ /* 0x000fc8000f8e003f */
[----:B------:R-:W-:-:S04]  /*4870*/  @UP1 USHF.R.U32.HI UR11, URZ, UR19, UR7 ;  /* 0x000000133f0b1299 */ /* 0x000fc80008011607 */
[----:B------:R-:W-:Y:S01]  /*4880*/  ULOP3.LUT UR11, URZ, UR11, URZ, 0x33, !UPT ;  /* 0x0000000b3f0b7292 */ /* 0x000fe2000f8e333f */
[----:B------:R-:W-:Y:S11]  /*4890*/  BRA `(.L_x_1328) ;  /* 0x0000000000107947 */ /* 0x000ff60003800000 */
.L_x_1327:
[----:B------:R-:W-:-:S11]  /*48a0*/  UISETP.NE.AND UP1, UPT, UR15, 0x1, UPT ;  /* 0x000000010f00788c */ /* 0x000fd6000bf25270 */
[----:B------:R-:W-:Y:S02]  /*48b0*/  @UP1 ULDC.64 UR18, c[0x0][0x9e8] ;  /* 0x00027a0000121ab9 */ /* 0x000fe40000000a00 */
[----:B------:R-:W-:-:S04]  /*48c0*/  UIMAD.WIDE.U32 UR6, UR11, UR18, URZ ;  /* 0x000000120b0672a5 */ /* 0x000fc8000f8e003f */
[----:B------:R-:W-:-:S12]  /*48d0*/  @UP1 USHF.R.U32.HI UR11, URZ, UR19, UR7 ;  /* 0x000000133f0b1299 */ /* 0x000fd80008011607 */
.L_x_1328:
[----:B------:R-:W-:-:S04]  /*48e0*/  UIMAD UR11, UR11, UR15, UR15 ;  /* 0x0000000f0b0b72a4 */ /* 0x000fc8000f8e020f */
[----:B------:R-:W-:-:S04]  /*48f0*/  UISETP.LT.AND UP1, UPT, UR14, UR11, UPT ;  /* 0x0000000b0e00728c */ /* 0x000fc8000bf21270 */
[----:B------:R-:W-:-:S12]  /*4900*/  USEL UR14, UR14, UR11, UP1 ;  /* 0x0000000b0e0e7287 */ /* 0x000fd80008800000 */
.L_x_1326:
[----:B------:R-:W-:-:S04]  /*4910*/  UIMAD.WIDE UR6, UR14, 0x2aaaaaab, URZ ;  /* 0x2aaaaaab0e0678a5 */ /* 0x000fc8000f8e023f */
[----:B------:R-:W-:-:S04]  /*4920*/  USHF.R.U32.HI UR6, URZ, 0x1f, UR7 ;  /* 0x0000001f3f067899 */ /* 0x000fc80008011607 */
[----:B------:R-:W-:-:S04]  /*4930*/  ULEA.HI.SX32 UR6, UR7, UR6, 0x1c ;  /* 0x0000000607067291 */ /* 0x000fc8000f8fe23f */
[----:B------:R-:W-:-:S04]  /*4940*/  UISETP.LT.AND UP1, UPT, UR40, UR6, UPT ;  /* 0x000000062800728c */ /* 0x000fc8000bf21270 */
[----:B------:R-:W-:-:S06]  /*4950*/  USEL UR26, UR40, UR6, !UP1 ;  /* 0x00000006281a7287 */ /* 0x000fcc000c800000 */
[----:B------:R-:W-:-:S13]  /*4960*/  ISETP.GE.AND P1, PT, R7, UR26, PT ;  /* 0x0000001a07007c0c */ /* 0x000fda000bf26270 */
[----:B------:R-:W-:Y:S05]  /*4970*/  @!P1 BRA `(.L_x_1329) ;  /* 0x0000003400589947 */ /* 0x000fea0003800000 */
[----:B------:R-:W-:Y:S01]  /*4980*/  IMAD.IADD R12, R0, 0x1, R6 ;  /* 0x00000001000c7824 */ /* 0x000fe200078e0206 */
[----:B------:R-:W-:Y:S01]  /*4990*/  ULDC UR23, c[0x0][0x9e4] ;  /* 0x0002790000177ab9 */ /* 0x000fe20000000800 */
[----:B------:R-:W-:Y:S01]  /*49a0*/  ULDC UR27, c[0x0][0x988] ;  /* 0x00026200001b7ab9 */ /* 0x000fe20000000800 */
[----:B------:R-:W-:Y:S01]  /*49b0*/  ULDC UR24, c[0x0][0x9d8] ;  /* 0x0002760000187ab9 */ /* 0x000fe20000000800 */
[----:B------:R-:W-:-:S05]  /*49c0*/  ULDC UR25, c[0x0][0x9e0] ;  /* 0x0002780000197ab9 */ /* 0x000fca0000000800 */
.L_x_1346:
[----:B------:R-:W-:-:S04]  /*49d0*/  UIADD3 UR39, UR39, 0x1, URZ ;  /* 0x0000000127277890 */ /* 0x000fc8000fffe03f */
[----:B------:R-:W-:-:S04]  /*49e0*/  UISETP.NE.AND UP1, UPT, UR39, 0x2, UPT ;  /* 0x000000022700788c */ /* 0x000fc8000bf25270 */
[----:B------:R-:W-:Y:S02]  /*49f0*/  USEL UR6, URZ, 0x1, UP1 ;  /* 0x000000013f067887 */ /* 0x000fe40008800000 */
[----:B------:R-:W-:Y:S02]  /*4a00*/  USEL UR39, UR39, URZ, UP1 ;  /* 0x0000003f27277287 */ /* 0x000fe40008800000 */
[----:B------:R-:W-:Y:S01]  /*4a10*/  ULOP3.LUT UR38, UR38, UR6, URZ, 0x3c, !UPT ;  /* 0x0000000626267292 */ /* 0x000fe2000f8e3c3f */
[----:B-1----:R-:W-:Y:S11]  /*4a20*/  @!P0 BRA `(.L_x_1330) ;  /* 0x0000000000048947 */ /* 0x002ff60003800000 */
[----:B------:R-:W-:Y:S01]  /*4a30*/  BPT.TRAP 0x1 ;  /* 0x000000040000795c */ /* 0x000fe20000300000 */
.L_x_1330:
[----:B------:R-:W-:Y:S01]  /*4a40*/  ULEA UR28, UR39, UR46, 0x3 ;  /* 0x0000002e271c7291 */ /* 0x000fe2000f8e183f */
[----:B------:R-:W-:-:S05]  /*4a50*/  IMAD.U32 R10, RZ, RZ, UR38 ;  /* 0x00000026ff0a7e24 */ /* 0x000fca000f8e00ff */
[----:B------:R-:W-:-:S04]  /*4a60*/  SHF.L.U32 R10, R10, 0x1f, RZ ;  /* 0x0000001f0a0a7819 */ /* 0x000fc800000006ff */
[----:B------:R1:W2:Y:S01]  /*4a70*/  SYNCS.PHASECHK.TRANS64.TRYWAIT P1, [UR28+0x22830], R10 ;  /* 0x0228300aff0075a7 */ /* 0x0002a2000802015c */
[----:B------:R-:W-:Y:S05]  /*4a80*/  @!P0 BRA `(.L_x_1331) ;  /* 0x0000000000048947 */ /* 0x000fea0003800000 */
[----:B------:R-:W-:Y:S01]  /*4a90*/  BPT.TRAP 0x1 ;  /* 0x000000040000795c */ /* 0x000fe20000300000 */
.L_x_1331:
[----:B--2---:R-:W-:Y:S05]  /*4aa0*/  @P1 BRA `(.L_x_1332) ;  /* 0x0000000000081947 */ /* 0x004fea0003800000 */
[----:B------:R-:W2:Y:S02]  /*4ab0*/  SYNCS.PHASECHK.TRANS64.TRYWAIT P1, [UR28+0x22830], R10 ;  /* 0x0228300aff0075a7 */ /* 0x000ea4000802015c */
[----:B--2---:R-:W-:Y:S05]  /*4ac0*/  @!P1 BRA `(.L_x_1333) ;  /* 0x000000e400189947 */ /* 0x004fea0003800000 */
.L_x_1332:
[----:B------:R-:W-:Y:S01]  /*4ad0*/  UIMAD UR18, UR39, 0x300, UR20 ;  /* 0x00000300271278a4 */ /* 0x000fe2000f8e0214 */
[----:B------:R-:W-:Y:S01]  /*4ae0*/  WARPGROUP.ARRIVE ;  /* 0x00000000000079c5 */ /* 0x000fe20000000000 */
[----:B------:R-:W-:Y:S01]  /*4af0*/  UMOV UR19, 0x40000040 ;  /* 0x4000004000137882 */ /* 0x000fe20000000000 */
[----:B------:R-:W-:Y:S01]  /*4b00*/  UMOV UR7, 0x40000040 ;  /* 0x4000004000077882 */ /* 0x000fe20000000000 */
[----:B------:R-:W-:-:S03]  /*4b10*/  UIADD3 UR6, UR18, 0x2, URZ ;  /* 0x0000000212067890 */ /* 0x000fc6000fffe03f */
[----:B--2---:R-:W2:Y:S01]  /*4b20*/  S2R R11, SR_TID.X ;  /* 0x00000000000b7919 */ /* 0x004ea20000002100 */
[----:B------:R-:W-:Y:S01]  /*4b30*/  UIADD3 UR10, UR18, 0x4, URZ ;  /* 0x00000004120a7890 */ /* 0x000fe2000fffe03f */
[----:B------:R-:W-:Y:S01]  /*4b40*/  IMAD R15, R7, -0x60, R17 ;  /* 0xffffffa0070f7824 */ /* 0x000fe200078e0211 */
[----:B------:R-:W-:Y:S01]  /*4b50*/  UMOV UR11, 0x40000040 ;  /* 0x40000040000b7882 */ /* 0x000fe20000000000 */
[----:B------:R-:W-:Y:S01]  /*4b60*/  HGMMA.64x96x16.F32 R152, gdesc[UR16], RZ, !UPT, gsb0 ;  /* 0x01600000109879f0 */ /* 0x000fe2000c0008ff */
[----:B------:R-:W-:Y:S01]  /*4b70*/  UIADD3 UR14, UR18, 0x6, URZ ;  /* 0x00000006120e7890 */ /* 0x000fe2000fffe03f */
[----:B------:R-:W-:Y:S01]  /*4b80*/  UMOV UR15, 0x40000040 ;  /* 0x40000040000f7882 */ /* 0x000fe20000000000 */
[----:B--2---:R-:W-:Y:S02]  /*4b90*/  LOP3.LUT P1, RZ, R11, 0x7f, RZ, 0xc0, !PT ;  /* 0x0000007f0bff7812 */ /* 0x004fe4000782c0ff */
[----:B------:R-:W-:Y:S01]  /*4ba0*/  IADD3 R11, -R23, 0xb, RZ ;  /* 0x0000000b170b7810 */ /* 0x000fe20007ffe1ff */
        /* <DEDUP_REMOVED lines=14> */
[----:B------:R-:W2:Y:S01]  /*4c90*/  LDC R174, c[0x0][0x288] ;  /* 0x0000a200ffae7b82 */ /* 0x000ea20000000800 */
[----:B------:R-:W-:-:S02]  /*4ca0*/  IMAD.U32 R177, RZ, RZ, UR28 ;  /* 0x0000001cffb17e24 */ /* 0x000fc4000f8e00ff */
[----:B------:R-:W-:Y:S01]  /*4cb0*/  FMUL.FTZ R13, R154, UR24 ;  /* 0x000000189a0d7c20 */ /* 0x000fe20008410000 */
[----:B------:R-:W-:Y:S01]  /*4cc0*/  FMUL.FTZ R20, R155, UR24 ;  /* 0x000000189b147c20 */ /* 0x000fe20008410000 */
[----:B------:R-:W-:Y:S01]  /*4cd0*/  FMUL.FTZ R206, R156, UR24 ;  /* 0x000000189cce7c20 */ /* 0x000fe20008410000 */
[----:B------:R-:W-:Y:S02]  /*4ce0*/  @!P1 VIADD R14, R177, 0x22840 ;  /* 0x00022840b10e9836 */ /* 0x000fe40000000000 */
        /* <DEDUP_REMOVED lines=10> */
[----:B------:R-:W-:Y:S01]  /*4d90*/  @!P1 PRMT R14, RZ, 0x654, R14 ;  /* 0x00000654ff0e9816 */ /* 0x000fe2000000000e */
        /* <DEDUP_REMOVED lines=32> */
[----:B------:R3:W-:Y:S01]  /*4fa0*/  @!P1 SYNCS.ARRIVE.TRANS64.RED.A1T0 RZ, [R14+URZ], RZ ;  /* 0x000000ff0eff99a7 */ /* 0x0007e2000810043f */
[----:B------:R-:W-:Y:S01]  /*4fb0*/  PLOP3.LUT P1, PT, PT, PT, UP0, 0x40, 0x0 ;  /* 0x000000000000781c */ /* 0x000fe20003f2e808 */
[----:B------:R-:W4:Y:S01]  /*4fc0*/  MUFU.TANH R204, R204 ;  /* 0x000000cc00cc7308 */ /* 0x000f220000002400 */
[----:B--2---:R-:W-:-:S05]  /*4fd0*/  IADD3 R15, R15, 0x1, -R174 ;  /* 0x000000010f0f7810 */ /* 0x004fca0007ffe8ae */
[----:B------:R-:W-:Y:S02]  /*4fe0*/  IMAD.IADD R15, R15, 0x1, -R16 ;  /* 0x000000010f0f7824 */ /* 0x000fe400078e0a10 */
[----:B------:R-:W2:Y:S02]  /*4ff0*/  MUFU.TANH R203, R203 ;  /* 0x000000cb00cb7308 */ /* 0x000ea40000002400 */
[C---:B------:R-:W-:Y:S02]  /*5000*/  VIADD R191, R15.reuse, UR25 ;  /* 0x000000190fbf7c36 */ /* 0x040fe40008000000 */
[----:B------:R-:W-:Y:S02]  /*5010*/  VIADD R192, R15, UR22 ;  /* 0x000000160fc07c36 */ /* 0x000fe40008000000 */
[C---:B------:R-:W-:Y:S02]  /*5020*/  IMAD.IADD R193, R0.reuse, 0x1, R191 ;  /* 0x0000000100c17824 */ /* 0x040fe400078e02bf */
[----:B------:R-:W1:Y:S01]  /*5030*/  MUFU.TANH R13, R13 ;  /* 0x0000000d000d7308 */ /* 0x000e620000002400 */
[----:B------:R-:W-:-:S07]  /*5040*/  IMAD.IADD R194, R0, 0x1, R192 ;  /* 0x0000000100c27824 */ /* 0x000fce00078e02c0 */
        /* <DEDUP_REMOVED lines=44> */
[----:B------:R-:W1:Y:S01]  /*5310*/  MUFU.TANH R172, R172 ;  /* 0x000000ac00ac7308 */ /* 0x000e620000002400 */
[----:B--234-:R-:W-:Y:S05]  /*5320*/  @P1 BRA `(.L_x_1334) ;  /* 0x00000000005c1947 */ /* 0x01cfea0003800000 */
[----:B------:R-:W-:Y:S01]  /*5330*/  ISETP.GT.AND P1, PT, R12, -0x1, PT ;  /* 0xffffffff0c00780c */ /* 0x000fe20003f24270 */
[----:B------:R-:W-:-:S12]  /*5340*/  BSSY B0, `(.L_x_1335) ;  /* 0x0000011000007945 */ /* 0x000fd80003800000 */
[----:B------:R-:W-:Y:S05]  /*5350*/  @P1 BRA `(.L_x_1336) ;  /* 0x0000000000201947 */ /* 0x000fea0003800000 */
[----:B------:R-:W-:Y:S01]  /*5360*/  IMAD.U32 R176, RZ, RZ, UR23 ;  /* 0x00000017ffb07e24 */ /* 0x000fe2000f8e00ff */
[----:B------:R-:W-:-:S04]  /*5370*/  LOP3.LUT R173, RZ, R12, RZ, 0x33, !PT ;  /* 0x0000000cffad7212 */ /* 0x000fc800078e33ff */
[----:B------:R-:W-:-:S13]  /*5380*/  ISETP.NE.AND P1, PT, R176, 0x1, PT ;  /* 0x00000001b000780c */ /* 0x000fda0003f25270 */
[----:B------:R-:W2:Y:S02]  /*5390*/  @P1 LDC.64 R14, c[0x0][0x9e8] ;  /* 0x00027a00ff0e1b82 */ /* 0x000ea40000000a00 */
[----:B--2---:R-:W-:-:S05]  /*53a0*/  @P1 IMAD.HI.U32 R14, R173, R14, RZ ;  /* 0x0000000ead0e1227 */ /* 0x004fca00078e00ff */
[----:B------:R-:W-:-:S04]  /*53b0*/  @P1 SHF.R.U32.HI R173, RZ, R15, R14 ;  /* 0x0000000fffad1219 */ /* 0x000fc8000001160e */
[----:B------:R-:W-:Y:S01]  /*53c0*/  LOP3.LUT R14, RZ, R173, RZ, 0x33, !PT ;  /* 0x000000adff0e7212 */ /* 0x000fe200078e33ff */
[----:B------:R-:W-:Y:S06]  /*53d0*/  BRA `(.L_x_1337) ;  /* 0x00000000001c7947 */ /* 0x000fec0003800000 */
.L_x_1336:
[----:B------:R-:W-:-:S05]  /*53e0*/  IMAD.U32 R176, RZ, RZ, UR23 ;  /* 0x00000017ffb07e24 */ /* 0x000fca000f8e00ff */
[----:B------:R-:W-:-:S13]  /*53f0*/  ISETP.NE.AND P1, PT, R176, 0x1, PT ;  /* 0x00000001b000780c */ /* 0x000fda0003f25270 */
[----:B------:R-:W2:Y:S01]  /*5400*/  @P1 LDC.64 R14, c[0x0][0x9e8] ;  /* 0x00027a00ff0e1b82 */ /* 0x000ea20000000a00 */
[----:B------:R-:W-:-:S04]  /*5410*/  @P1 IMAD.IADD R173, R0, 0x1, R6 ;  /* 0x0000000100ad1824 */ /* 0x000fc800078e0206 */
[----:B--2---:R-:W-:-:S04]  /*5420*/  @P1 IMAD.HI.U32 R174, R173, R14, RZ ;  /* 0x0000000eadae1227 */ /* 0x004fc800078e00ff */
[----:B------:R-:W-:Y:S01]  /*5430*/  IMAD.MOV.U32 R14, RZ, RZ, R12 ;  /* 0x000000ffff0e7224 */ /* 0x000fe200078e000c */
[----:B------:R-:W-:-:S07]  /*5440*/  @P1 SHF.R.U32.HI R14, RZ, R15, R174 ;  /* 0x0000000fff0e1219 */ /* 0x000fce00000116ae */
.L_x_1337:
[----:B------:R-:W-:Y:S05]  /*5450*/  BSYNC B0 ;  /* 0x0000000000007941 */ /* 0x000fea0003800000 */
.L_x_1335:
[----:B------:R-:W-:-:S04]  /*5460*/  IMAD R15, R7, -0x60, -R16 ;  /* 0xffffffa0070f7824 */ /* 0x000fc800078e0a10 */
[----:B------:R-:W-:-:S05]  /*5470*/  IMAD R15, R14, R176, R15 ;  /* 0x000000b00e0f7224 */ /* 0x000fca00078e020f */
[----:B------:R-:W-:Y:S02]  /*5480*/  VIADDMNMX R193, R15, R176, R193, PT ;  /* 0x000000b00fc17246 */ /* 0x000fe400038001c1 */
[----:B------:R-:W-:-:S07]  /*5490*/  VIMNMX R194, R194, R15, !PT ;  /* 0x0000000fc2c27248 */ /* 0x000fce0007fe0100 */
.L_x_1334:
[----:B------:R-:W-:Y:S01]  /*54a0*/  IMAD R197, R7, -0x60, RZ ;  /* 0xffffffa007c57824 */ /* 0x000fe200078e02ff */
[----:B------:R-:W-:Y:S01]  /*54b0*/  LOP3.LUT R2, R2, 0xfffbffff, RZ, 0xc0, !PT ;  /* 0xfffbffff02027812 */ /* 0x000fe200078ec0ff */
[----:B------:R-:W-:-:S03]  /*54c0*/  IMAD.IADD R195, R3, 0x1, R192 ;  /* 0x0000000103c37824 */ /* 0x000fc600078e02c0 */
[C---:B------:R-:W-:Y:S02]  /*54d0*/  ISETP.GE.AND P1, PT, R197.reuse, 0x1, PT ;  /* 0x00000001c500780c */ /* 0x040fe40003f26270 */
[----:B------:R-:W-:Y:S02]  /*54e0*/  ISETP.GE.AND P4, PT, R197, 0x9, PT ;  /* 0x00000009c500780c */ /* 0x000fe40003f86270 */
[----:B------:R-:W-:-:S04]  /*54f0*/  ISETP.GT.AND P2, PT, R194, RZ, !P1 ;  /* 0x000000ffc200720c */ /* 0x000fc80004f44270 */
[----:B------:R-:W-:-:S04]  /*5500*/  ISETP.LT.OR P2, PT, R193, 0x1, P2 ;  /* 0x00000001c100780c */ /* 0x000fc80001741670 */
[----:B------:R-:W-:Y:S02]  /*5510*/  FSEL R204, R204, -INF , !P2 ;  /* 0xff800000cccc7808 */ /* 0x000fe40005000000 */
[----:B------:R-:W-:Y:S02]  /*5520*/  @P1 LOP3.LUT R2, R2, 0x40000, RZ, 0xfc, !PT ;  /* 0x0004000002021812 */ /* 0x000fe400078efcff */
[----:B------:R-:W-:Y:S02]  /*5530*/  ISETP.GE.AND P1, PT, R197, 0x2, PT ;  /* 0x00000002c500780c */ /* 0x000fe40003f26270 */
[----:B------:R-:W-:Y:S02]  /*5540*/  LOP3.LUT R2, R2, 0xfffffffd, RZ, 0xc0, !PT ;  /* 0xfffffffd02027812 */ /* 0x000fe400078ec0ff */
[----:B------:R-:W-:Y:S02]  /*5550*/  ISETP.GT.AND P3, PT, R194, 0x1, !P1 ;  /* 0x00000001c200780c */ /* 0x000fe40004f64270 */
[----:B------:R-:W-:-:S02]  /*5560*/  @P4 LOP3.LUT R2, R2, 0x2, RZ, 0xfc, !PT ;  /* 0x0000000202024812 */ /* 0x000fc400078efcff */
[----:B------:R-:W-:Y:S02]  /*5570*/  ISETP.GT.AND P2, PT, R194, 0x8, !P4 ;  /* 0x00000008c200780c */ /* 0x000fe40006744270 */
[----:B------:R-:W-:Y:S02]  /*5580*/  ISETP.GE.AND P4, PT, R197, 0xa, PT ;  /* 0x0000000ac500780c */ /* 0x000fe40003f86270 */
[C---:B------:R-:W-:Y:S02]  /*5590*/  ISETP.LT.OR P3, PT, R193.reuse, 0x2, P3 ;  /* 0x00000002c100780c */ /* 0x040fe40001f61670 */
[----:B------:R-:W-:Y:S02]  /*55a0*/  ISETP.LT.OR P2, PT, R193, 0x9, P2 ;  /* 0x00000009c100780c */ /* 0x000fe40001741670 */
[----:B------:R-:W-:Y:S02]  /*55b0*/  FSEL R203, R203, -INF , !P3 ;  /* 0xff800000cbcb7808 */ /* 0x000fe40005800000 */
[----:B------:R-:W-:-:S02]  /*55c0*/  ISETP.GE.AND P3, PT, R197, 0x11, PT ;  /* 0x00000011c500780c */ /* 0x000fc40003f66270 */
[----:B------:R-:W-:Y:S02]  /*55d0*/  LOP3.LUT R2, R2, 0xfffffffb, RZ, 0xc0, !PT ;  /* 0xfffffffb02027812 */ /* 0x000fe400078ec0ff */
[----:B-1----:R-:W-:Y:S02]  /*55e0*/  FSEL R206, R206, -INF , !P2 ;  /* 0xff800000cece7808 */ /* 0x002fe40005000000 */
[----:B------:R-:W-:Y:S02]  /*55f0*/  ISETP.GT.AND P2, PT, R194, 0x9, !P4 ;  /* 0x00000009c200780c */ /* 0x000fe40006744270 */
[----:B------:R-:W-:Y:S02]  /*5600*/  @P4 LOP3.LUT R2, R2, 0x4, RZ, 0xfc, !PT ;  /* 0x0000000402024812 */ /* 0x000fe400078efcff */
[----:B------:R-:W-:Y:S02]  /*5610*/  ISETP.LT.OR P2, PT, R193, 0xa, P2 ;  /* 0x0000000ac100780c */ /* 0x000fe40001741670 */
[----:B------:R-:W-:-:S02]  /*5620*/  LOP3.LUT R2, R2, 0xfffffff7, RZ, 0xc0, !PT ;  /* 0xfffffff702027812 */ /* 0x000fc400078ec0ff */
[----:B------:R-:W-:Y:S02]  /*5630*/  FSEL R205, R205, -INF , !P2 ;  /* 0xff800000cdcd7808 */ /* 0x000fe40005000000 */
[----:B------:R-:W-:Y:S02]  /*5640*/  @P3 LOP3.LUT R2, R2, 0x8, RZ, 0xfc, !PT ;  /* 0x0000000802023812 */ /* 0x000fe400078efcff */
[----:B------:R-:W-:Y:S02]  /*5650*/  ISETP.GT.AND P2, PT, R194, 0x10, !P3 ;  /* 0x00000010c200780c */ /* 0x000fe40005f44270 */
[----:B------:R-:W-:Y:S02]  /*5660*/  ISETP.GE.AND P3, PT, R197, 0x12, PT ;  /* 0x00000012c500780c */ /* 0x000fe40003f66270 */
[----:B------:R-:W-:Y:S02]  /*5670*/  ISETP.LT.OR P2, PT, R193, 0x11, P2 ;  /* 0x00000011c100780c */ /* 0x000fe40001741670 */
[----:B------:R-:W-:-:S02]  /*5680*/  LOP3.LUT R2, R2, 0xffffffef, RZ, 0xc0, !PT ;  /* 0xffffffef02027812 */ /* 0x000fc400078ec0ff */
[----:B------:R-:W-:Y:S02]  /*5690*/  FSEL R208, R208, -INF , !P2 ;  /* 0xff800000d0d07808 */ /* 0x000fe40005000000 */
[----:B------:R-:W-:-:S04]  /*56a0*/  ISETP.GT.AND P2, PT, R194, 0x11, !P3 ;  /* 0x00000011c200780c */ /* 0x000fc80005f44270 */
[----:B------:R-:W-:Y:S02]  /*56b0*/  ISETP.LT.OR P2, PT, R193, 0x12, P2 ;  /* 0x00000012c100780c */ /* 0x000fe40001741670 */
[----:B------:R-:W-:Y:S02]  /*56c0*/  @P3 LOP3.LUT R2, R2, 0x10, RZ, 0xfc, !PT ;  /* 0x0000001002023812 */ /* 0x000fe400078efcff */
[----:B------:R-:W-:Y:S02]  /*56d0*/  ISETP.GE.AND P3, PT, R197, 0x19, PT ;  /* 0x00000019c500780c */ /* 0x000fe40003f66270 */
[----:B------:R-:W-:Y:S02]  /*56e0*/  LOP3.LUT R2, R2, 0xfffdffff, RZ, 0xc0, !PT ;  /* 0xfffdffff02027812 */ /* 0x000fe400078ec0ff */
[----:B------:R-:W-:Y:S02]  /*56f0*/  FSEL R207, R207, -INF , !P2 ;  /* 0xff800000cfcf7808 */ /* 0x000fe40005000000 */
[----:B------:R-:W-:-:S04]  /*5700*/  ISETP.GT.AND P2, PT, R194, 0x18, !P3 ;  /* 0x00000018c200780c */ /* 0x000fc80005f44270 */
[----:B------:R-:W-:-:S03]  /*5710*/  ISETP.LT.OR P2, PT, R193, 0x19, P2 ;  /* 0x00000019c100780c */ /* 0x000fc60001741670 */
        /* <DEDUP_REMOVED lines=62> */
[----:B------:R-:W-:Y:S02]  /*5b00*/  FSEL R182, R182, -INF , !P2 ;  /* 0xff800000b6b67808 */ /* 0x000fe40005000000 */
[----:B------:R-:W-:Y:S02]  /*5b10*/  LOP3.LUT R2, R2, 0xffffffbf, RZ, 0xc0, !PT ;  /* 0xffffffbf02027812 */ /* 0x000fe400078ec0ff */
[----:B------:R-:W-:-:S04]  /*5b20*/  ISETP.GT.AND P2, PT, R194, 0x41, !P3 ;  /* 0x00000041c200780c */ /* 0x000fc80005f44270 */
[----:B------:R-:W-:-:S03]  /*5b30*/  ISETP.LT.OR P2, PT, R193, 0x42, P2 ;  /* 0x00000042c100780c */ /* 0x000fc60001741670 */
[----:B------:R-:W-:Y:S02]  /*5b40*/  @P3 LOP3.LUT R2, R2, 0x40, RZ, 0xfc, !PT ;  /* 0x0000004002023812 */ /* 0x000fe400078efcff */
[----:B------:R-:W-:Y:S02]  /*5b50*/  ISETP.GE.AND P3, PT, R197, 0x49, PT ;  /* 0x00000049c500780c */ /* 0x000fe40003f66270 */
[----:B------:R-:W-:Y:S02]  /*5b60*/  FSEL R189, R183, -INF , !P2 ;  /* 0xff800000b7bd7808 */ /* 0x000fe40005000000 */
[----:B------:R-:W-:Y:S02]  /*5b70*/  ISETP.GT.AND P2, PT, R194, 0x48, !P3 ;  /* 0x00000048c200780c */ /* 0x000fe40005f44270 */
[----:B------:R-:W-:Y:S02]  /*5b80*/  LOP3.LUT R2, R2, 0xffffffdf, RZ, 0xc0, !PT ;  /* 0xffffffdf02027812 */ /* 0x000fe400078ec0ff */
[----:B------:R-:W-:-:S04]  /*5b90*/  ISETP.LT.OR P2, PT, R193, 0x49, P2 ;  /* 0x00000049c100780c */ /* 0x000fc80001741670 */
[----:B------:R-:W-:Y:S02]  /*5ba0*/  FSEL R188, R188, -INF , !P2 ;  /* 0xff800000bcbc7808 */ /* 0x000fe40005000000 */
[----:B------:R-:W-:Y:S02]  /*5bb0*/  ISETP.GE.AND P2, PT, R197, 0x4a, PT ;  /* 0x0000004ac500780c */ /* 0x000fe40003f46270 */
[----:B------:R-:W-:Y:S02]  /*5bc0*/  @P3 LOP3.LUT R2, R2, 0x20, RZ, 0xfc, !PT ;  /* 0x0000002002023812 */ /* 0x000fe400078efcff */
[----:B------:R-:W-:Y:S02]  /*5bd0*/  ISETP.GT.AND P3, PT, R194, 0x49, !P2 ;  /* 0x00000049c200780c */ /* 0x000fe40005764270 */
[----:B------:R-:W-:Y:S02]  /*5be0*/  LOP3.LUT R2, R2, 0xfffffffe, RZ, 0xc0, !PT ;  /* 0xfffffffe02027812 */ /* 0x000fe400078ec0ff */
[----:B------:R-:W-:-:S04]  /*5bf0*/  ISETP.LT.OR P3, PT, R193, 0x4a, P3 ;  /* 0x0000004ac100780c */ /* 0x000fc80001f61670 */
[----:B------:R-:W-:Y:S02]  /*5c00*/  FSEL R186, R186, -INF , !P3 ;  /* 0xff800000baba7808 */ /* 0x000fe40005800000 */
[----:B------:R-:W-:-:S04]  /*5c10*/  ISETP.GE.AND P3, PT, R197, 0x51, PT ;  /* 0x00000051c500780c */ /* 0x000fc80003f66270 */
[----:B------:R-:W-:-:S04]  /*5c20*/  ISETP.GT.AND P4, PT, R194, 0x50, !P3 ;  /* 0x00000050c200780c */ /* 0x000fc80005f84270 */
        /* <DEDUP_REMOVED lines=10> */
[----:B------:R-:W-:-:S13]  /*5cd0*/  ISETP.GE.AND P6, PT, R197, 0x5a, PT ;  /* 0x0000005ac500780c */ /* 0x000fda0003fc6270 */
[----:B------:R-:W-:Y:S02]  /*5ce0*/  @P6 LOP3.LUT R2, R2, 0x1, RZ, 0xfc, !PT ;  /* 0x0000000102026812 */ /* 0x000fe400078efcff */
[----:B------:R-:W-:-:S04]  /*5cf0*/  ISETP.GT.AND P6, PT, R194, 0x59, !P6 ;  /* 0x00000059c200780c */ /* 0x000fc800077c4270 */
[----:B------:R-:W-:-:S04]  /*5d00*/  ISETP.LT.OR P6, PT, R193, 0x5a, P6 ;  /* 0x0000005ac100780c */ /* 0x000fc800037c1670 */
[----:B------:R-:W-:Y:S01]  /*5d10*/  FSEL R183, R190, -INF , !P6 ;  /* 0xff800000beb77808 */ /* 0x000fe20007000000 */
[----:B------:R-:W-:Y:S01]  /*5d20*/  IMAD.IADD R190, R3, 0x1, R191 ;  /* 0x0000000103be7824 */ /* 0x000fe200078e02bf */
[----:B------:R-:W-:-:S13]  /*5d30*/  PLOP3.LUT P6, PT, PT, PT, UP0, 0x40, 0x0 ;  /* 0x000000000000781c */ /* 0x000fda0003fce808 */
[----:B------:R-:W-:Y:S05]  /*5d40*/  @P6 BRA `(.L_x_1338) ;  /* 0x0000000000586947 */ /* 0x000fea0003800000 */
[----:B------:R-:W-:Y:S01]  /*5d50*/  IMAD.IADD R191, R3, 0x1, R6 ;  /* 0x0000000103bf7824 */ /* 0x000fe200078e0206 */
[----:B------:R-:W-:Y:S04]  /*5d60*/  BSSY B0, `(.L_x_1339) ;  /* 0x0000010000007945 */ /* 0x000fe80003800000 */
[----:B------:R-:W-:-:S13]  /*5d70*/  ISETP.GT.AND P6, PT, R191, -0x1, PT ;  /* 0xffffffffbf00780c */ /* 0x000fda0003fc4270 */
[----:B------:R-:W-:Y:S05]  /*5d80*/  @P6 BRA `(.L_x_1340) ;  /* 0x0000000000206947 */ /* 0x000fea0003800000 */
[----:B------:R-:W-:Y:S01]  /*5d90*/  IMAD.U32 R193, RZ, RZ, UR23 ;  /* 0x00000017ffc17e24 */ /* 0x000fe2000f8e00ff */
[----:B------:R-:W-:-:S04]  /*5da0*/  LOP3.LUT R191, RZ, R191, RZ, 0x33, !PT ;  /* 0x000000bfffbf7212 */ /* 0x000fc800078e33ff */
[----:B------:R-:W-:-:S13]  /*5db0*/  ISETP.NE.AND P6, PT, R193, 0x1, PT ;  /* 0x00000001c100780c */ /* 0x000fda0003fc5270 */
[----:B------:R-:W1:Y:S02]  /*5dc0*/  @P6 LDC.64 R14, c[0x0][0x9e8] ;  /* 0x00027a00ff0e6b82 */ /* 0x000e640000000a00 */
[----:B-1----:R-:W-:-:S05]  /*5dd0*/  @P6 IMAD.HI.U32 R14, R191, R14, RZ ;  /* 0x0000000ebf0e6227 */ /* 0x002fca00078e00ff */
[----:B------:R-:W-:-:S04]  /*5de0*/  @P6 SHF.R.U32.HI R191, RZ, R15, R14 ;  /* 0x0000000fffbf6219 */ /* 0x000fc8000001160e */
[----:B------:R-:W-:Y:S01]  /*5df0*/  LOP3.LUT R191, RZ, R191, RZ, 0x33, !PT ;  /* 0x000000bfffbf7212 */ /* 0x000fe200078e33ff */
[----:B------:R-:W-:Y:S06]  /*5e00*/  BRA `(.L_x_1341) ;  /* 0x0000000000147947 */ /* 0x000fec0003800000 */
.L_x_1340:
[----:B------:R-:W-:-:S05]  /*5e10*/  IMAD.U32 R193, RZ, RZ, UR23 ;  /* 0x00000017ffc17e24 */ /* 0x000fca000f8e00ff */
[----:B------:R-:W-:-:S13]  /*5e20*/  ISETP.NE.AND P6, PT, R193, 0x1, PT ;  /* 0x00000001c100780c */ /* 0x000fda0003fc5270 */
[----:B------:R-:W1:Y:S02]  /*5e30*/  @P6 LDC.64 R14, c[0x0][0x9e8] ;  /* 0x00027a00ff0e6b82 */ /* 0x000e640000000a00 */
[----:B-1----:R-:W-:-:S05]  /*5e40*/  @P6 IMAD.HI.U32 R14, R191, R14, RZ ;  /* 0x0000000ebf0e6227 */ /* 0x002fca00078e00ff */
[----:B------:R-:W-:-:S07]  /*5e50*/  @P6 SHF.R.U32.HI R191, RZ, R15, R14 ;  /* 0x0000000fffbf6219 */ /* 0x000fce000001160e */
.L_x_1341:
[----:B------:R-:W-:Y:S05]  /*5e60*/  BSYNC B0 ;  /* 0x0000000000007941 */ /* 0x000fea0003800000 */
.L_x_1339:
[----:B------:R-:W-:-:S04]  /*5e70*/  IMAD.IADD R14, R197, 0x1, -R16 ;  /* 0x00000001c50e7824 */ /* 0x000fc800078e0a10 */
[----:B------:R-:W-:-:S05]  /*5e80*/  IMAD R14, R191, R193, R14 ;  /* 0x000000c1bf0e7224 */ /* 0x000fca00078e020e */
[----:B------:R-:W-:Y:S02]  /*5e90*/  VIADDMNMX R190, R14, R193, R190, PT ;  /* 0x000000c10ebe7246 */ /* 0x000fe400038001be */
[----:B------:R-:W-:-:S07]  /*5ea0*/  VIMNMX R195, R195, R14, !PT ;  /* 0x0000000ec3c37248 */ /* 0x000fce0007fe0100 */
.L_x_1338:
[----:B------:R-:W-:Y:S01]  /*5eb0*/  ISETP.GT.AND P1, PT, R195, 0x1, !P1 ;  /* 0x00000001c300780c */ /* 0x000fe20004f24270 */
[----:B------:R-:W-:Y:S01]  /*5ec0*/  UMOV UR10, UR27 ;  /* 0x0000001b000a7c82 */ /* 0x000fe20008000000 */
[----:B------:R-:W-:Y:S02]  /*5ed0*/  LOP3.LUT P6, RZ, R2, 0x10000, RZ, 0xc0, !PT ;  /* 0x0001000002ff7812 */ /* 0x000fe400078cc0ff */
[----:B------:R-:W-:Y:S02]  /*5ee0*/  ISETP.LT.OR P1, PT, R190, 0x2, P1 ;  /* 0x00000002be00780c */ /* 0x000fe40000f21670 */
[----:B------:R-:W-:Y:S02]  /*5ef0*/  FMNMX.FTZ R14, R204, R9, !PT ;  /* 0x00000009cc0e7209 */ /* 0x000fe40007810000 */
[----:B------:R-:W-:Y:S02]  /*5f00*/  FSEL R20, R20, -INF , !P1 ;  /* 0xff80000014147808 */ /* 0x000fe40004800000 */
[----:B------:R-:W-:-:S02]  /*5f10*/  LOP3.LUT P1, RZ, R2, 0x2, RZ, 0xc0, !PT ;  /* 0x0000000202ff7812 */ /* 0x000fc4000782c0ff */
[----:B------:R-:W-:Y:S02]  /*5f20*/  FMNMX.FTZ R15, R203, R14, !PT ;  /* 0x0000000ecb0f7209 */ /* 0x000fe40007810000 */
[----:B------:R-:W-:Y:S02]  /*5f30*/  ISETP.GT.AND P1, PT, R195, 0x8, !P1 ;  /* 0x00000008c300780c */ /* 0x000fe40004f24270 */
[----:B------:R-:W-:Y:S02]  /*5f40*/  FMNMX.FTZ R14, R206, R15, !PT ;  /* 0x0000000fce0e7209 */ /* 0x000fe40007810000 */
[----:B------:R-:W-:Y:S02]  /*5f50*/  ISETP.LT.OR P1, PT, R190, 0x9, P1 ;  /* 0x00000009be00780c */ /* 0x000fe40000f21670 */
[----:B------:R-:W-:Y:S02]  /*5f60*/  FMNMX.FTZ R15, R205, R14, !PT ;  /* 0x0000000ecd0f7209 */ /* 0x000fe40007810000 */
[----:B------:R-:W-:-:S02]  /*5f70*/  FSEL R21, R21, -INF , !P1 ;  /* 0xff80000015157808 */ /* 0x000fc40004800000 */
[----:B------:R-:W-:Y:S02]  /*5f80*/  LOP3.LUT P1, RZ, R2, 0x4, RZ, 0xc0, !PT ;  /* 0x0000000402ff7812 */ /* 0x000fe4000782c0ff */
[----:B------:R-:W-:Y:S02]  /*5f90*/  FMNMX.FTZ R14, R208, R15, !PT ;  /* 0x0000000fd00e7209 */ /* 0x000fe40007810000 */
[----:B------:R-:W-:Y:S02]  /*5fa0*/  ISETP.GT.AND P1, PT, R195, 0x9, !P1 ;  /* 0x00000009c300780c */ /* 0x000fe40004f24270 */
[----:B------:R-:W-:Y:S02]  /*5fb0*/  FMNMX.FTZ R15, R207, R14, !PT ;  /* 0x0000000ecf0f7209 */ /* 0x000fe40007810000 */
[----:B------:R-:W-:Y:S02]  /*5fc0*/  ISETP.LT.OR P1, PT, R190, 0xa, P1 ;  /* 0x0000000abe00780c */ /* 0x000fe40000f21670 */
[----:B------:R-:W-:-:S02]  /*5fd0*/  FMNMX.FTZ R14, R210, R15, !PT ;  /* 0x0000000fd20e7209 */ /* 0x000fc40007810000 */
[----:B------:R-:W-:Y:S02]  /*5fe0*/  FSEL R152, R152, -INF , !P1 ;  /* 0xff80000098987808 */ /* 0x000fe40004800000 */
[----:B------:R-:W-:Y:S02]  /*5ff0*/  LOP3.LUT P1, RZ, R2, 0x8, RZ, 0xc0, !PT ;  /* 0x0000000802ff7812 */ /* 0x000fe4000782c0ff */
[----:B------:R-:W-:Y:S02]  /*6000*/  FMNMX.FTZ R14, R209, R14, !PT ;  /* 0x0000000ed10e7209 */ /* 0x000fe40007810000 */
[----:B------:R-:W-:Y:S02]  /*6010*/  ISETP.GT.AND P1, PT, R195, 0x10, !P1 ;  /* 0x00000010c300780c */ /* 0x000fe40004f24270 */
[----:B------:R-:W-:Y:S02]  /*6020*/  FMNMX.FTZ R15, R173, R14, !PT ;  /* 0x0000000ead0f7209 */ /* 0x000fe40007810000 */
[----:B------:R-:W-:-:S02]  /*6030*/  ISETP.LT.OR P1, PT, R190, 0x11, P1 ;  /* 0x00000011be00780c */ /* 0x000fc40000f21670 */
[----:B------:R-:W-:Y:S02]  /*6040*/  FMNMX.FTZ R14, R174, R15, !PT ;  /* 0x0000000fae0e7209 */ /* 0x000fe40007810000 */
[----:B------:R-:W-:Y:S02]  /*6050*/  FSEL R153, R153, -INF , !P1 ;  /* 0xff80000099997808 */ /* 0x000fe40004800000 */
[----:B------:R-:W-:Y:S02]  /*6060*/  LOP3.LUT P1, RZ, R2, 0x10, RZ, 0xc0, !PT ;  /* 0x0000001002ff7812 */ /* 0x000fe4000782c0ff */
[----:B------:R-:W-:Y:S02]  /*6070*/  FMNMX.FTZ R15, R175, R14, !PT ;  /* 0x0000000eaf0f7209 */ /* 0x000fe40007810000 */
[----:B------:R-:W-:Y:S02]  /*6080*/  ISETP.GT.AND P1, PT, R195, 0x11, !P1 ;  /* 0x00000011c300780c */ /* 0x000fe40004f24270 */
[----:B------:R-:W-:-:S02]  /*6090*/  FMNMX.FTZ R15, R176, R15, !PT ;  /* 0x0000000fb00f7209 */ /* 0x000fc40007810000 */
[----:B------:R-:W-:Y:S02]  /*60a0*/  ISETP.LT.OR P1, PT, R190, 0x12, P1 ;  /* 0x00000012be00780c */ /* 0x000fe40000f21670 */
[----:B------:R-:W-:Y:S02]  /*60b0*/  FMNMX.FTZ R14, R178, R15, !PT ;  /* 0x0000000fb20e7209 */ /* 0x000fe40007810000 */
[----:B------:R-:W-:Y:S02]  /*60c0*/  FSEL R154, R154, -INF , !P1 ;  /* 0xff8000009a9a7808 */ /* 0x000fe40004800000 */
[----:B------:R-:W-:Y:S02]  /*60d0*/  LOP3.LUT P1, RZ, R2, 0x20000, RZ, 0xc0, !PT ;  /* 0x0002000002ff7812 */ /* 0x000fe4000782c0ff */
        /* <DEDUP_REMOVED lines=18> */
[----:B------:R-:W-:Y:S02]  /*6200*/  LOP3.LUT P1, RZ, R2, 0x4000, RZ, 0xc0, !PT ;  /* 0x0000400002ff7812 */ /* 0x000fe4000782c0ff */
[----:B------:R-:W-:-:S02]  /*6210*/  FMNMX.FTZ R14, R187, R14, !PT ;  /* 0x0000000ebb0e7209 */ /* 0x000fc40007810000 */
[----:B------:R-:W-:Y:S02]  /*6220*/  ISETP.GT.AND P1, PT, R195, 0x21, !P1 ;  /* 0x00000021c300780c */ /* 0x000fe40004f24270 */
[----:B------:R-:W-:Y:S02]  /*6230*/  FMNMX.FTZ R14, R185, R14, !PT ;  /* 0x0000000eb90e7209 */ /* 0x000fe40007810000 */
[----:B------:R-:W-:Y:S02]  /*6240*/  ISETP.LT.OR P1, PT, R190, 0x22, P1 ;  /* 0x00000022be00780c */ /* 0x000fe40000f21670 */
[----:B------:R-:W-:Y:S02]  /*6250*/  FMNMX.FTZ R15, R183, R14, !PT ;  /* 0x0000000eb70f7209 */ /* 0x000fe40007810000 */
[----:B------:R-:W-:Y:S02]  /*6260*/  FSEL R158, R158, -INF , !P1 ;  /* 0xff8000009e9e7808 */ /* 0x000fe40004800000 */
[C---:B------:R-:W-:Y:S01]  /*6270*/  LOP3.LUT P1, RZ, R2.reuse, 0x2000, RZ, 0xc0, !PT ;  /* 0x0000200002ff7812 */ /* 0x040fe2000782c0ff */
[----:B------:R-:W1:Y:S01]  /*6280*/  SHFL.BFLY PT, R14, R15, 0x2, 0x1f ;  /* 0x0c401f000f0e7f89 */ /* 0x000e6200000e0000 */
[----:B------:R-:W-:-:S02]  /*6290*/  LOP3.LUT P6, RZ, R2, 0x20, RZ, 0xc0, !PT ;  /* 0x0000002002ff7812 */ /* 0x000fc400078cc0ff */
[C---:B------:R-:W-:Y:S02]  /*62a0*/  ISETP.GT.AND P1, PT, R195.reuse, 0x28, !P1 ;  /* 0x00000028c300780c */ /* 0x040fe40004f24270 */
[----:B------:R-:W-:Y:S02]  /*62b0*/  ISETP.GT.AND P2, PT, R195, 0x49, !P2 ;  /* 0x00000049c300780c */ /* 0x000fe40005744270 */
[C---:B------:R-:W-:Y:S02]  /*62c0*/  ISETP.LT.OR P1, PT, R190.reuse, 0x29, P1 ;  /* 0x00000029be00780c */ /* 0x040fe40000f21670 */
[----:B------:R-:W-:Y:S02]  /*62d0*/  ISETP.LT.OR P2, PT, R190, 0x4a, P2 ;  /* 0x0000004abe00780c */ /* 0x000fe40001741670 */
[----:B------:R-:W-:Y:S02]  /*62e0*/  FSEL R159, R159, -INF , !P1 ;  /* 0xff8000009f9f7808 */ /* 0x000fe40004800000 */
[----:B------:R-:W-:-:S02]  /*62f0*/  LOP3.LUT P1, RZ, R2, 0x1000, RZ, 0xc0, !PT ;  /* 0x0000100002ff7812 */ /* 0x000fc4000782c0ff */
[C---:B------:R-:W-:Y:S02]  /*6300*/  ISETP.GT.AND P3, PT, R195.reuse, 0x50, !P3 ;  /* 0x00000050c300780c */ /* 0x040fe40005f64270 */
[C---:B------:R-:W-:Y:S02]  /*6310*/  ISETP.GT.AND P1, PT, R195.reuse, 0x29, !P1 ;  /* 0x00000029c300780c */ /* 0x040fe40004f24270 */
[----:B------:R-:W-:Y:S02]  /*6320*/  FSEL R168, R168, -INF , !P2 ;  /* 0xff800000a8a87808 */ /* 0x000fe40005000000 */
[----:B------:R-:W-:Y:S02]  /*6330*/  ISETP.LT.OR P1, PT, R190, 0x2a, P1 ;  /* 0x0000002abe00780c */ /* 0x000fe40000f21670 */
[----:B------:R-:W-:Y:S02]  /*6340*/  ISETP.GT.AND P4, PT, R195, 0x51, !P4 ;  /* 0x00000051c300780c */ /* 0x000fe40006784270 */
[----:B------:R-:W-:-:S02]  /*6350*/  FSEL R160, R160, -INF , !P1 ;  /* 0xff800000a0a07808 */ /* 0x000fc40004800000 */
[----:B------:R-:W-:Y:S02]  /*6360*/  LOP3.LUT P1, RZ, R2, 0x800, RZ, 0xc0, !PT ;  /* 0x0000080002ff7812 */ /* 0x000fe4000782c0ff */
[----:B-1----:R-:W-:Y:S02]  /*6370*/  FMNMX.FTZ R191, R15, R14, !PT ;  /* 0x0000000e0fbf7209 */ /* 0x002fe40007810000 */
[C---:B------:R-:W-:Y:S02]  /*6380*/  ISETP.GT.AND P1, PT, R195.reuse, 0x30, !P1 ;  /* 0x00000030c300780c */ /* 0x040fe40004f24270 */
[C---:B------:R-:W-:Y:S01]  /*6390*/  ISETP.LT.OR P3, PT, R190.reuse, 0x51, P3 ;  /* 0x00000051be00780c */ /* 0x040fe20001f61670 */
[----:B------:R-:W1:Y:S01]  /*63a0*/  SHFL.BFLY PT, R14, R191, 0x1, 0x1f ;  /* 0x0c201f00bf0e7f89 */ /* 0x000e6200000e0000 */
[----:B------:R-:W-:Y:S02]  /*63b0*/  ISETP.LT.OR P1, PT, R190, 0x31, P1 ;  /* 0x00000031be00780c */ /* 0x000fe40000f21670 */
[----:B------:R-:W-:-:S02]  /*63c0*/  ISETP.GT.AND P5, PT, R195, 0x58, !P5 ;  /* 0x00000058c300780c */ /* 0x000fc40006fa4270 */
[----:B------:R-:W-:Y:S02]  /*63d0*/  FSEL R161, R161, -INF , !P1 ;  /* 0xff800000a1a17808 */ /* 0x000fe40004800000 */
[----:B------:R-:W-:Y:S02]  /*63e0*/  LOP3.LUT P1, RZ, R2, 0x400, RZ, 0xc0, !PT ;  /* 0x0000040002ff7812 */ /* 0x000fe4000782c0ff */
[C---:B------:R-:W-:Y:S02]  /*63f0*/  ISETP.LT.OR P4, PT, R190.reuse, 0x52, P4 ;  /* 0x00000052be00780c */ /* 0x040fe40002781670 */
[----:B------:R-:W-:Y:S02]  /*6400*/  ISETP.GT.AND P1, PT, R195, 0x31, !P1 ;  /* 0x00000031c300780c */ /* 0x000fe40004f24270 */
[C---:B------:R-:W-:Y:S02]  /*6410*/  ISETP.LT.OR P5, PT, R190.reuse, 0x59, P5 ;  /* 0x00000059be00780c */ /* 0x040fe40002fa1670 */
[----:B------:R-:W-:-:S04]  /*6420*/  ISETP.LT.OR P1, PT, R190, 0x32, P1 ;  /* 0x00000032be00780c */ /* 0x000fc80000f21670 */
[----:B------:R-:W-:Y:S02]  /*6430*/  FSEL R162, R162, -INF , !P1 ;  /* 0xff800000a2a27808 */ /* 0x000fe40004800000 */
[----:B------:R-:W-:Y:S02]  /*6440*/  LOP3.LUT P1, RZ, R2, 0x200, RZ, 0xc0, !PT ;  /* 0x0000020002ff7812 */ /* 0x000fe4000782c0ff */
[----:B-1----:R-:W-:Y:S02]  /*6450*/  FMNMX.FTZ R14, R191, R14, !PT ;  /* 0x0000000ebf0e7209 */ /* 0x002fe40007810000 */
[----:B------:R-:W-:-:S03]  /*6460*/  ISETP.GT.AND P1, PT, R195, 0x38, !P1 ;  /* 0x00000038c300780c */ /* 0x000fc60004f24270 */
[----:B------:R-:W-:Y:S01]  /*6470*/  FMUL.FTZ R212, R14, UR10 ;  /* 0x0000000a0ed47c20 */ /* 0x000fe20008410000 */
[----:B------:R-:W-:-:S04]  /*6480*/  ISETP.LT.OR P1, PT, R190, 0x39, P1 ;  /* 0x00000039be00780c */ /* 0x000fc80000f21670 */
[----:B------:R-:W-:Y:S02]  /*6490*/  FSEL R163, R163, -INF , !P1 ;  /* 0xff800000a3a37808 */ /* 0x000fe40004800000 */
[----:B------:R-:W-:-:S04]  /*64a0*/  LOP3.LUT P1, RZ, R2, 0x100, RZ, 0xc0, !PT ;  /* 0x0000010002ff7812 */ /* 0x000fc8000782c0ff */
[----:B------:R-:W-:-:S04]  /*64b0*/  ISETP.GT.AND P1, PT, R195, 0x39, !P1 ;  /* 0x00000039c300780c */ /* 0x000fc80004f24270 */
        /* <DEDUP_REMOVED lines=10> */
[----:B------:R-:W-:Y:S02]  /*6560*/  ISETP.GT.AND P1, PT, R195, 0x48, !P6 ;  /* 0x00000048c300780c */ /* 0x000fe40007724270 */
[----:B------:R-:W-:Y:S02]  /*6570*/  LOP3.LUT P6, RZ, R2, 0x40000, RZ, 0xc0, !PT ;  /* 0x0004000002ff7812 */ /* 0x000fe400078cc0ff */
[----:B------:R-:W-:-:S04]  /*6580*/  ISETP.LT.OR P1, PT, R190, 0x49, P1 ;  /* 0x00000049be00780c */ /* 0x000fc80000f21670 */
[----:B------:R-:W-:Y:S02]  /*6590*/  FSEL R167, R167, -INF , !P1 ;  /* 0xff800000a7a77808 */ /* 0x000fe40004800000 */
[C---:B------:R-:W-:Y:S02]  /*65a0*/  ISETP.GT.AND P1, PT, R195.reuse, RZ, !P6 ;  /* 0x000000ffc300720c */ /* 0x040fe40007724270 */
[----:B------:R-:W-:Y:S02]  /*65b0*/  LOP3.LUT P6, RZ, R2, 0x1, RZ, 0xc0, !PT ;  /* 0x0000000102ff7812 */ /* 0x000fe400078cc0ff */
[----:B------:R-:W-:Y:S02]  /*65c0*/  ISETP.LT.OR P1, PT, R190, 0x1, P1 ;  /* 0x00000001be00780c */ /* 0x000fe40000f21670 */
[----:B------:R-:W-:Y:S02]  /*65d0*/  ISETP.GT.AND P2, PT, R195, 0x59, !P6 ;  /* 0x00000059c300780c */ /* 0x000fe40007744270 */
[----:B------:R-:W-:-:S02]  /*65e0*/  FSEL R211, R13, -INF , !P1 ;  /* 0xff8000000dd37808 */ /* 0x000fc40004800000 */
[----:B------:R-:W-:Y:S02]  /*65f0*/  FSETP.NEU.FTZ.AND P1, PT, R14, -INF , PT ;  /* 0xff8000000e00780b */ /* 0x000fe40003f3d000 */
[----:B------:R-:W-:Y:S02]  /*6600*/  FMNMX.FTZ R13, R211, R8, !PT ;  /* 0x00000008d30d7209 */ /* 0x000fe40007810000 */
[----:B------:R-:W-:Y:S02]  /*6610*/  FSEL R212, R212, RZ, P1 ;  /* 0x000000ffd4d47208 */ /* 0x000fe40000800000 */
[----:B------:R-:W-:Y:S02]  /*6620*/  FMNMX.FTZ R194, R20, R13, !PT ;  /* 0x0000000d14c27209 */ /* 0x000fe40007810000 */
[----:B------:R-:W-:Y:S01]  /*6630*/  FSEL R195, R169, -INF , !P3 ;  /* 0xff800000a9c37808 */ /* 0x000fe20005800000 */
[--C-:B------:R-:W-:Y:S01]  /*6640*/  FFMA.FTZ R192, R204, UR10, -R212.reuse ;  /* 0x0000000accc07c23 */ /* 0x100fe200080108d4 */
        /* <DEDUP_REMOVED lines=8> */
[----:B------:R-:W-:Y:S01]  /*66d0*/  FMNMX.FTZ R191, R153, R194, !PT ;  /* 0x000000c299bf7209 */ /* 0x000fe20007810000 */
[--C-:B------:R-:W-:Y:S01]  /*66e0*/  FFMA.FTZ R194, R205, UR10, -R212.reuse ;  /* 0x0000000acdc27c23 */ /* 0x100fe200080108d4 */
[----:B------:R-:W-:Y:S01]  /*66f0*/  FSEL R199, R172, -INF , !P2 ;  /* 0xff800000acc77808 */ /* 0x000fe20005000000 */
        /* <DEDUP_REMOVED lines=15> */
[----:B------:R-:W-:-:S02]  /*67f0*/  FFMA.FTZ R185, R185, UR10, -R212 ;  /* 0x0000000ab9b97c23 */ /* 0x000fc400080108d4 */
[----:B------:R-:W-:Y:S01]  /*6800*/  FMNMX.FTZ R198, R158, R193, !PT ;  /* 0x000000c19ec67209 */ /* 0x000fe20007810000 */
[----:B------:R-:W-:Y:S03]  /*6810*/  MUFU.EX2 R194, R194 ;  /* 0x000000c200c27308 */ /* 0x000fe60000000800 */
[----:B------:R-:W-:-:S04]  /*6820*/  FMNMX.FTZ R193, R159, R198, !PT ;  /* 0x000000c69fc17209 */ /* 0x000fc80007810000 */
[----:B------:R-:W-:Y:S01]  /*6830*/  FMNMX.FTZ R198, R160, R193, !PT ;  /* 0x000000c1a0c67209 */ /* 0x000fe20007810000 */
[----:B------:R-:W-:Y:S03]  /*6840*/  MUFU.EX2 R191, R208 ;  /* 0x000000d000bf7308 */ /* 0x000fe60000000800 */
[----:B------:R-:W-:Y:S01]  /*6850*/  FMNMX.FTZ R197, R161, R198, !PT ;  /* 0x000000c6a1c57209 */ /* 0x000fe20007810000 */
[----:B------:R-:W-:-:S03]  /*6860*/  FFMA.FTZ R198, R209, UR10, -R212 ;  /* 0x0000000ad1c67c23 */ /* 0x000fc600080108d4 */
[----:B------:R-:W-:Y:S01]  /*6870*/  FMNMX.FTZ R204, R162, R197, !PT ;  /* 0x000000c5a2cc7209 */ /* 0x000fe20007810000 */
[----:B------:R-:W-:Y:S03]  /*6880*/  MUFU.EX2 R196, R196 ;  /* 0x000000c400c47308 */ /* 0x000fe60000000800 */
[----:B------:R-:W-:-:S04]  /*6890*/  FMNMX.FTZ R197, R163, R204, !PT ;  /* 0x000000cca3c57209 */ /* 0x000fc80007810000 */
[----:B------:R-:W-:Y:S01]  /*68a0*/  FMNMX.FTZ R204, R164, R197, !PT ;  /* 0x000000c5a4cc7209 */ /* 0x000fe20007810000 */
[----:B------:R-:W-:Y:S03]  /*68b0*/  MUFU.EX2 R193, R210 ;  /* 0x000000d200c17308 */ /* 0x000fe60000000800 */
[----:B------:R-:W-:-:S04]  /*68c0*/  FMNMX.FTZ R197, R165, R204, !PT ;  /* 0x000000cca5c57209 */ /* 0x000fc80007810000 */
[----:B------:R-:W-:Y:S01]  /*68d0*/  FMNMX.FTZ R204, R166, R197, !PT ;  /* 0x000000c5a6cc7209 */ /* 0x000fe20007810000 */
[----:B------:R-:W-:Y:S03]  /*68e0*/  MUFU.EX2 R198, R198 ;  /* 0x000000c600c67308 */ /* 0x000fe60000000800 */
[----:B------:R-:W-:-:S04]  /*68f0*/  FMNMX.FTZ R197, R167, R204, !PT ;  /* 0x000000cca7c57209 */ /* 0x000fc80007810000 */
[----:B------:R-:W-:Y:S01]  /*6900*/  FMNMX.FTZ R204, R168, R197, !PT ;  /* 0x000000c5a8cc7209 */ /* 0x000fe20007810000 */
[----:B------:R-:W-:Y:S01]  /*6910*/  MUFU.EX2 R173, R173 ;  /* 0x000000ad00ad7308 */ /* 0x000fe20000000800 */
[----:B------:R-:W-:Y:S01]  /*6920*/  FSEL R197, R170, -INF , !P4 ;  /* 0xff800000aac57808 */ /* 0x000fe20006000000 */
[----:B------:R-:W-:Y:S01]  /*6930*/  FFMA.FTZ R170, R176, UR10, -R212 ;  /* 0x0000000ab0aa7c23 */ /* 0x000fe200080108d4 */
[----:B------:R-:W-:-:S04]  /*6940*/  FMNMX.FTZ R204, R195, R204, !PT ;  /* 0x000000ccc3cc7209 */ /* 0x000fc80007810000 */
[----:B------:R-:W-:Y:S01]  /*6950*/  FMNMX.FTZ R171, R197, R204, !PT ;  /* 0x000000ccc5ab7209 */ /* 0x000fe20007810000 */
[----:B------:R-:W-:Y:S03]  /*6960*/  MUFU.EX2 R174, R174 ;  /* 0x000000ae00ae7308 */ /* 0x000fe60000000800 */
[----:B------:R-:W-:Y:S01]  /*6970*/  FMNMX.FTZ R172, R190, R171, !PT ;  /* 0x000000abbeac7209 */ /* 0x000fe20007810000 */
[--C-:B------:R-:W-:Y:S01]  /*6980*/  FFMA.FTZ R171, R178, UR10, -R212.reuse ;  /* 0x0000000ab2ab7c23 */ /* 0x100fe200080108d4 */
[--C-:B------:R-:W-:Y:S01]  /*6990*/  FFMA.FTZ R178, R181, UR10, -R212.reuse ;  /* 0x0000000ab5b27c23 */ /* 0x100fe200080108d4 */
[--C-:B------:R-:W-:Y:S01]  /*69a0*/  FFMA.FTZ R181, R188, UR10, -R212.reuse ;  /* 0x0000000abcb57c23 */ /* 0x100fe200080108d4 */
[----:B------:R-:W-:Y:S01]  /*69b0*/  FMNMX.FTZ R176, R199, R172, !PT ;  /* 0x000000acc7b07209 */ /* 0x000fe20007810000 */
[--C-:B------:R-:W-:Y:S01]  /*69c0*/  FFMA.FTZ R172, R179, UR10, -R212.reuse ;  /* 0x0000000ab3ac7c23 */ /* 0x100fe200080108d4 */
[--C-:B------:R-:W-:Y:S01]  /*69d0*/  FFMA.FTZ R179, R182, UR10, -R212.reuse ;  /* 0x0000000ab6b37c23 */ /* 0x100fe200080108d4 */
[----:B------:R-:W-:Y:S01]  /*69e0*/  FFMA.FTZ R182, R186, UR10, -R212 ;  /* 0x0000000abab67c23 */ /* 0x000fe200080108d4 */
[----:B------:R-:W-:Y:S01]  /*69f0*/  FSEL R186, R14, RZ, P1 ;  /* 0x000000ff0eba7208 */ /* 0x000fe20000800000 */
[----:B-1----:R-:W1:Y:S01]  /*6a00*/  SHFL.BFLY PT, R203, R176, 0x2, 0x1f ;  /* 0x0c401f00b0cb7f89 */ /* 0x002e6200000e0000 */
[----:B------:R-:W-:Y:S03]  /*6a10*/  MUFU.EX2 R169, R169 ;  /* 0x000000a900a97308 */ /* 0x000fe60000000800 */
[----:B------:R-:W-:-:S04]  /*6a20*/  FADD.FTZ R186, -R186, R9 ;  /* 0x00000009baba7221 */ /* 0x000fc80000010100 */
[----:B------:R-:W-:Y:S01]  /*6a30*/  FMUL.FTZ R9, R186, UR10 ;  /* 0x0000000aba097c20 */ /* 0x000fe20008410000 */
[----:B------:R-:W-:Y:S01]  /*6a40*/  MUFU.EX2 R170, R170 ;  /* 0x000000aa00aa7308 */ /* 0x000fe20000000800 */
[----:B------:R-:W-:-:S07]  /*6a50*/  FFMA.FTZ R186, R183, UR10, -R212 ;  /* 0x0000000ab7ba7c23 */ /* 0x000fce00080108d4 */
[----:B------:R-:W2:Y:S01]  /*6a60*/  MUFU.EX2 R9, R9 ;  /* 0x0000000900097308 */ /* 0x000ea20000000800 */
[----:B-1----:R-:W-:-:S07]  /*6a70*/  FMNMX.FTZ R203, R176, R203, !PT ;  /* 0x000000cbb0cb7209 */ /* 0x002fce0007810000 */
[----:B------:R-:W1:Y:S01]  /*6a80*/  MUFU.EX2 R171, R171 ;  /* 0x000000ab00ab7308 */ /* 0x000e620000000800 */
[----:B------:R-:W3:Y:S07]  /*6a90*/  SHFL.BFLY PT, R176, R203, 0x1, 0x1f ;  /* 0x0c201f00cbb07f89 */ /* 0x000eee00000e0000 */
[----:B------:R-:W4:Y:S01]  /*6aa0*/  MUFU.EX2 R172, R172 ;  /* 0x000000ac00ac7308 */ /* 0x000f220000000800 */
[----:B--2---:R-:W-:Y:S01]  /*6ab0*/  FFMA.FTZ R188, R9, R5, R192 ;  /* 0x0000000509bc7223 */ /* 0x004fe200000100c0 */
[-C--:B------:R-:W-:Y:S01]  /*6ac0*/  FMUL.FTZ R24, R24, R9.reuse ;  /* 0x0000000918187220 */ /* 0x080fe20000410000 */
[-C--:B------:R-:W-:Y:S01]  /*6ad0*/  FMUL.FTZ R25, R25, R9.reuse ;  /* 0x0000000919197220 */ /* 0x080fe20000410000 */
[-C--:B------:R-:W-:Y:S01]  /*6ae0*/  FMUL.FTZ R28, R28, R9.reuse ;  /* 0x000000091c1c7220 */ /* 0x080fe20000410000 */
[----:B------:R-:W-:Y:S01]  /*6af0*/  FADD.FTZ R188, R13, R188 ;  /* 0x000000bc0dbc7221 */ /* 0x000fe20000010000 */
[-C--:B------:R-:W-:Y:S01]  /*6b00*/  FMUL.FTZ R29, R29, R9.reuse ;  /* 0x000000091d1d7220 */ /* 0x080fe20000410000 */
[-C--:B------:R-:W-:Y:S01]  /*6b10*/  FMUL.FTZ R32, R32, R9.reuse ;  /* 0x0000000920207220 */ /* 0x080fe20000410000 */
[----:B------:R-:W2:Y:S01]  /*6b20*/  MUFU.EX2 R175, R175 ;  /* 0x000000af00af7308 */ /* 0x000ea20000000800 */
[----:B------:R-:W-:Y:S01]  /*6b30*/  FADD.FTZ R5, R15, R188 ;  /* 0x000000bc0f057221 */ /* 0x000fe20000010000 */
[-C--:B------:R-:W-:Y:S01]  /*6b40*/  FMUL.FTZ R33, R33, R9.reuse ;  /* 0x0000000921217220 */ /* 0x080fe20000410000 */
[-C--:B------:R-:W-:Y:S01]  /*6b50*/  FMUL.FTZ R36, R36, R9.reuse ;  /* 0x0000000924247220 */ /* 0x080fe20000410000 */
[-C--:B------:R-:W-:Y:S01]  /*6b60*/  FMUL.FTZ R37, R37, R9.reuse ;  /* 0x0000000925257220 */ /* 0x080fe20000410000 */
[----:B------:R-:W-:Y:S01]  /*6b70*/  FADD.FTZ R204, R194, R5 ;  /* 0x00000005c2cc7221 */ /* 0x000fe20000010000 */
[-C--:B------:R-:W-:Y:S01]  /*6b80*/  FMUL.FTZ R40, R40, R9.reuse ;  /* 0x0000000928287220 */ /* 0x080fe20000410000 */
[-C--:B------:R-:W-:Y:S01]  /*6b90*/  FMUL.FTZ R41, R41, R9.reuse ;  /* 0x0000000929297220 */ /* 0x080fe20000410000 */
[----:B------:R-:W5:Y:S01]  /*6ba0*/  MUFU.EX2 R178, R178 ;  /* 0x000000b200b27308 */ /* 0x000f620000000800 */
[----:B------:R-:W-:Y:S01]  /*6bb0*/  FADD.FTZ R5, R191, R204 ;  /* 0x000000ccbf057221 */ /* 0x000fe20000010000 */
[-C--:B------:R-:W-:Y:S01]  /*6bc0*/  FMUL.FTZ R44, R44, R9.reuse ;  /* 0x000000092c2c7220 */ /* 0x080fe20000410000 */
[-C--:B------:R-:W-:Y:S01]  /*6bd0*/  FMUL.FTZ R45, R45, R9.reuse ;  /* 0x000000092d2d7220 */ /* 0x080fe20000410000 */
[----:B---3--:R-:W-:Y:S01]  /*6be0*/  FMNMX.FTZ R176, R203, R176, !PT ;  /* 0x000000b0cbb07209 */ /* 0x008fe20007810000 */
[-C--:B------:R-:W-:Y:S01]  /*6bf0*/  FMUL.FTZ R48, R48, R9.reuse ;  /* 0x0000000930307220 */ /* 0x080fe20000410000 */
[-C--:B------:R-:W-:Y:S01]  /*6c00*/  FMUL.FTZ R49, R49, R9.reuse ;  /* 0x0000000931317220 */ /* 0x080fe20000410000 */
[-C--:B------:R-:W-:Y:S01]  /*6c10*/  FMUL.FTZ R52, R52, R9.reuse ;  /* 0x0000000934347220 */ /* 0x080fe20000410000 */
[C---:B------:R-:W-:Y:S01]  /*6c20*/  FSETP.NEU.FTZ.AND P1, PT, R176.reuse, -INF , PT ;  /* 0xff800000b000780b */ /* 0x040fe20003f3d000 */
[----:B------:R-:W-:Y:S01]  /*6c30*/  FMUL.FTZ R206, R176, UR10 ;  /* 0x0000000ab0ce7c20 */ /* 0x000fe20008410000 */
[----:B------:R-:W-:Y:S01]  /*6c40*/  MUFU.EX2 R179, R179 ;  /* 0x000000b300b37308 */ /* 0x000fe20000000800 */
[-C--:B------:R-:W-:Y:S01]  /*6c50*/  FMUL.FTZ R53, R53, R9.reuse ;  /* 0x0000000935357220 */ /* 0x080fe20000410000 */
[-C--:B------:R-:W-:Y:S01]  /*6c60*/  FMUL.FTZ R56, R56, R9.reuse ;  /* 0x0000000938387220 */ /* 0x080fe20000410000 */
[-C--:B------:R-:W-:Y:S01]  /*6c70*/  FMUL.FTZ R57, R57, R9.reuse ;  /* 0x0000000939397220 */ /* 0x080fe20000410000 */
[----:B------:R-:W-:Y:S01]  /*6c80*/  FSEL R206, R206, RZ, P1 ;  /* 0x000000ffcece7208 */ /* 0x000fe20000800000 */
[-C--:B------:R-:W-:Y:S01]  /*6c90*/  FMUL.FTZ R60, R60, R9.reuse ;  /* 0x000000093c3c7220 */ /* 0x080fe20000410000 */
[-C--:B------:R-:W-:Y:S01]  /*6ca0*/  FMUL.FTZ R61, R61, R9.reuse ;  /* 0x000000093d3d7220 */ /* 0x080fe20000410000 */
[----:B------:R-:W-:Y:S01]  /*6cb0*/  FMUL.FTZ R64, R64, R9 ;  /* 0x0000000940407220 */ /* 0x000fe20000410000 */
[----:B------:R-:W3:Y:S01]  /*6cc0*/  MUFU.EX2 R180, R180 ;  /* 0x000000b400b47308 */ /* 0x000ee20000000800 */
[--C-:B------:R-:W-:Y:S01]  /*6cd0*/  FFMA.FTZ R188, R152, UR10, -R206.reuse ;  /* 0x0000000a98bc7c23 */ /* 0x100fe200080108ce */
[----:B------:R-:W-:Y:S01]  /*6ce0*/  FADD.FTZ R152, R196, R5 ;  /* 0x00000005c4987221 */ /* 0x000fe20000010000 */
[--C-:B------:R-:W-:Y:S01]  /*6cf0*/  FFMA.FTZ R189, R153, UR10, -R206.reuse ;  /* 0x0000000a99bd7c23 */ /* 0x100fe200080108ce */
[--C-:B------:R-:W-:Y:S01]  /*6d00*/  FFMA.FTZ R204, R154, UR10, -R206.reuse ;  /* 0x0000000a9acc7c23 */ /* 0x100fe200080108ce */
[----:B------:R-:W-:Y:S01]  /*6d10*/  FFMA.FTZ R207, R163, UR10, -R206 ;  /* 0x0000000aa3cf7c23 */ /* 0x000fe200080108ce */
[----:B------:R-:W-:Y:S01]  /*6d20*/  FADD.FTZ R5, R193, R152 ;  /* 0x00000098c1057221 */ /* 0x000fe20000010000 */
[--C-:B------:R-:W-:Y:S01]  /*6d30*/  FFMA.FTZ R183, R211, UR10, -R206.reuse ;  /* 0x0000000ad3b77c23 */ /* 0x100fe200080108ce */
[----:B------:R-:W-:Y:S01]  /*6d40*/  MUFU.EX2 R181, R181 ;  /* 0x000000b500b57308 */ /* 0x000fe20000000800 */
[--C-:B------:R-:W-:Y:S01]  /*6d50*/  FFMA.FTZ R203, R155, UR10, -R206.reuse ;  /* 0x0000000a9bcb7c23 */ /* 0x100fe200080108ce */
[----:B------:R-:W-:Y:S01]  /*6d60*/  FADD.FTZ R152, R198, R5 ;  /* 0x00000005c6987221 */ /* 0x000fe20000010000 */
[--C-:B------:R-:W-:Y:S01]  /*6d70*/  FFMA.FTZ R155, R166, UR10, -R206.reuse ;  /* 0x0000000aa69b7c23 */ /* 0x100fe200080108ce */
[----:B------:R-:W-:Y:S01]  /*6d80*/  FFMA.FTZ R205, R162, UR10, -R206 ;  /* 0x0000000aa2cd7c23 */ /* 0x000fe200080108ce */
[----:B------:R-:W-:Y:S01]  /*6d90*/  F2FP.F16.F32.PACK_AB R162, R170, R169 ;  /* 0x000000a9aaa2723e */ /* 0x000fe200000000ff */
[----:B------:R-:W-:Y:S01]  /*6da0*/  FADD.FTZ R5, R173, R152 ;  /* 0x00000098ad057221 */ /* 0x000fe20000010000 */
[--C-:B------:R-:W-:Y:S01]  /*6db0*/  FFMA.FTZ R20, R20, UR10, -R206.reuse ;  /* 0x0000000a14147c23 */ /* 0x100fe200080108ce */
[----:B------:R-:W-:Y:S01]  /*6dc0*/  MUFU.EX2 R182, R182 ;  /* 0x000000b600b67308 */ /* 0x000fe20000000800 */
[--C-:B------:R-:W-:Y:S01]  /*6dd0*/  FFMA.FTZ R21, R21, UR10, -R206.reuse ;  /* 0x0000000a15157c23 */ /* 0x100fe200080108ce */
[----:B------:R-:W-:Y:S01]  /*6de0*/  FADD.FTZ R152, R174, R5 ;  /* 0x00000005ae987221 */ /* 0x000fe20000010000 */
[----:B------:R-:W-:Y:S01]  /*6df0*/  FSEL R5, R176, RZ, P1 ;  /* 0x000000ffb0057208 */ /* 0x000fe20000800000 */
[--C-:B------:R-:W-:Y:S01]  /*6e00*/  FFMA.FTZ R208, R158, UR10, -R206.reuse ;  /* 0x0000000a9ed07c23 */ /* 0x100fe200080108ce */
[----:B------:R-:W-:Y:S01]  /*6e10*/  FFMA.FTZ R209, R159, UR10, -R206 ;  /* 0x0000000a9fd17c23 */ /* 0x000fe200080108ce */
[----:B------:R-:W-:Y:S01]  /*6e20*/  FADD.FTZ R153, R169, R152 ;  /* 0x00000098a9997221 */ /* 0x000fe20000010000 */
[----:B------:R-:W-:Y:S01]  /*6e30*/  FFMA.FTZ R152, R157, UR10, -R206 ;  /* 0x0000000a9d987c23 */ /* 0x000fe200080108ce */
[----:B------:R-:W-:Y:S01]  /*6e40*/  MUFU.EX2 R184, R184 ;  /* 0x000000b800b87308 */ /* 0x000fe20000000800 */
[----:B------:R-:W-:Y:S01]  /*6e50*/  FADD.FTZ R5, -R5, R8 ;  /* 0x0000000805057221 */ /* 0x000fe20000010100 */
[----:B------:R-:W-:Y:S01]  /*6e60*/  FADD.FTZ R154, R170, R153 ;  /* 0x00000099aa9a7221 */ /* 0x000fe20000010000 */
[--C-:B------:R-:W-:Y:S01]  /*6e70*/  FFMA.FTZ R8, R156, UR10, -R206.reuse ;  /* 0x0000000a9c087c23 */ /* 0x100fe200080108ce */
[--C-:B------:R-:W-:Y:S01]  /*6e80*/  FFMA.FTZ R159, R161, UR10, -R206.reuse ;  /* 0x0000000aa19f7c23 */ /* 0x100fe200080108ce */
[----:B------:R-:W-:Y:S01]  /*6e90*/  FFMA.FTZ R210, R160, UR10, -R206 ;  /* 0x0000000aa0d27c23 */ /* 0x000fe200080108ce */
[----:B-1----:R-:W-:Y:S01]  /*6ea0*/  FADD.FTZ R153, R171, R154 ;  /* 0x0000009aab997221 */ /* 0x002fe20000010000 */
[--C-:B------:R-:W-:Y:S01]  /*6eb0*/  FFMA.FTZ R157, R164, UR10, -R206.reuse ;  /* 0x0000000aa49d7c23 */ /* 0x100fe200080108ce */
[----:B------:R-:W1:Y:S01]  /*6ec0*/  MUFU.EX2 R187, R187 ;  /* 0x000000bb00bb7308 */ /* 0x000e620000000800 */
[C---:B----4-:R-:W-:Y:S01]  /*6ed0*/  F2FP.F16.F32.PACK_AB R164, R172.reuse, R171 ;  /* 0x000000abaca4723e */ /* 0x050fe200000000ff */
[----:B------:R-:W-:Y:S01]  /*6ee0*/  FADD.FTZ R154, R172, R153 ;  /* 0x00000099ac9a7221 */ /* 0x000fe20000010000 */
[----:B------:R-:W-:Y:S01]  /*6ef0*/  F2FP.F16.F32.PACK_AB R160, R174, R173 ;  /* 0x000000adaea0723e */ /* 0x000fe200000000ff */
[--C-:B------:R-:W-:Y:S01]  /*6f00*/  FFMA.FTZ R165, R165, UR10, -R206.reuse ;  /* 0x0000000aa5a57c23 */ /* 0x100fe200080108ce */
[----:B------:R-:W-:Y:S01]  /*6f10*/  FFMA.FTZ R167, R167, UR10, -R206 ;  /* 0x0000000aa7a77c23 */ /* 0x000fe200080108ce */
[----:B--2---:R-:W-:Y:S01]  /*6f20*/  FADD.FTZ R153, R175, R154 ;  /* 0x0000009aaf997221 */ /* 0x004fe20000010000 */
[--C-:B------:R-:W-:Y:S01]  /*6f30*/  FFMA.FTZ R195, R195, UR10, -R206.reuse ;  /* 0x0000000ac3c37c23 */ /* 0x100fe200080108ce */
[----:B------:R-:W-:Y:S01]  /*6f40*/  MUFU.EX2 R183, R183 ;  /* 0x000000b700b77308 */ /* 0x000fe20000000800 */
[--C-:B------:R-:W-:Y:S01]  /*6f50*/  FFMA.FTZ R197, R197, UR10, -R206.reuse ;  /* 0x0000000ac5c57c23 */ /* 0x100fe200080108ce */
[----:B-----5:R-:W-:Y:S01]  /*6f60*/  FADD.FTZ R154, R178, R153 ;  /* 0x00000099b29a7221 */ /* 0x020fe20000010000 */
[--C-:B------:R-:W-:Y:S01]  /*6f70*/  FFMA.FTZ R153, R168, UR10, -R206.reuse ;  /* 0x0000000aa8997c23 */ /* 0x100fe200080108ce */
[----:B---3--:R-:W-:Y:S01]  /*6f80*/  F2FP.F16.F32.PACK_AB R168, R180, R179 ;  /* 0x000000b3b4a8723e */ /* 0x008fe200000000ff */
[----:B------:R-:W-:Y:S01]  /*6f90*/  FFMA.FTZ R190, R190, UR10, -R206 ;  /* 0x0000000abebe7c23 */ /* 0x000fe200080108ce */
[----:B------:R-:W-:Y:S01]  /*6fa0*/  FADD.FTZ R163, R179, R154 ;  /* 0x0000009ab3a37221 */ /* 0x000fe20000010000 */
[----:B------:R-:W-:Y:S01]  /*6fb0*/  FFMA.FTZ R199, R199, UR10, -R206 ;  /* 0x0000000ac7c77c23 */ /* 0x000fe200080108ce */
[----:B------:R-:W-:Y:S01]  /*6fc0*/  MUFU.EX2 R20, R20 ;  /* 0x0000001400147308 */ /* 0x000fe20000000800 */
[----:B-1----:R-:W-:Y:S01]  /*6fd0*/  F2FP.F16.F32.PACK_AB R172, R187, R184 ;  /* 0x000000b8bbac723e */ /* 0x002fe200000000ff */
[----:B------:R-:W-:Y:S01]  /*6fe0*/  FADD.FTZ R154, R180, R163 ;  /* 0x000000a3b49a7221 */ /* 0x000fe20000010000 */
[----:B------:R-:W-:Y:S01]  /*6ff0*/  F2FP.F16.F32.PACK_AB R156, R196, R191 ;  /* 0x000000bfc49c723e */ /* 0x000fe200000000ff */
[-C--:B------:R-:W-:Y:S01]  /*7000*/  FMUL.FTZ R65, R65, R9.reuse ;  /* 0x0000000941417220 */ /* 0x080fe20000410000 */
[----:B------:R-:W-:Y:S01]  /*7010*/  FMUL.FTZ R68, R68, R9 ;  /* 0x0000000944447220 */ /* 0x000fe20000410000 */
[----:B------:R-:W-:Y:S01]  /*7020*/  FADD.FTZ R211, R181, R154 ;  /* 0x0000009ab5d37221 */ /* 0x000fe20000010000 */
[----:B------:R-:W-:Y:S01]  /*7030*/  F2FP.F16.F32.PACK_AB R154, R194, R15 ;  /* 0x0000000fc29a723e */ /* 0x000fe200000000ff */
[----:B------:R-:W-:Y:S01]  /*7040*/  MUFU.EX2 R21, R21 ;  /* 0x0000001500157308 */ /* 0x000fe20000000800 */
[-C--:B------:R-:W-:Y:S01]  /*7050*/  FMUL.FTZ R69, R69, R9.reuse ;  /* 0x0000000945457220 */ /* 0x080fe20000410000 */
[----:B------:R-:W-:Y:S01]  /*7060*/  FADD.FTZ R211, R182, R211 ;  /* 0x000000d3b6d37221 */ /* 0x000fe20000010000 */
[-C--:B------:R-:W-:Y:S01]  /*7070*/  FMUL.FTZ R72, R72, R9.reuse ;  /* 0x0000000948487220 */ /* 0x080fe20000410000 */
[-C--:B------:R-:W-:Y:S01]  /*7080*/  FMUL.FTZ R73, R73, R9.reuse ;  /* 0x0000000949497220 */ /* 0x080fe20000410000 */
[-C--:B------:R-:W-:Y:S01]  /*7090*/  FMUL.FTZ R76, R76, R9.reuse ;  /* 0x000000094c4c7220 */ /* 0x080fe20000410000 */
[----:B------:R-:W-:Y:S01]  /*70a0*/  FADD.FTZ R166, R184, R211 ;  /* 0x000000d3b8a67221 */ /* 0x000fe20000010000 */
[-C--:B------:R-:W-:Y:S01]  /*70b0*/  FMUL.FTZ R77, R77, R9.reuse ;  /* 0x000000094d4d7220 */ /* 0x080fe20000410000 */
[----:B------:R-:W1:Y:S01]  /*70c0*/  MUFU.EX2 R185, R185 ;  /* 0x000000b900b97308 */ /* 0x000e620000000800 */
[----:B------:R-:W-:Y:S01]  /*70d0*/  FMUL.FTZ R80, R80, R9 ;  /* 0x0000000950507220 */ /* 0x000fe20000410000 */
[----:B------:R-:W-:Y:S01]  /*70e0*/  FADD.FTZ R170, R187, R166 ;  /* 0x000000a6bbaa7221 */ /* 0x000fe20000010000 */
[----:B------:R-:W-:Y:S01]  /*70f0*/  F2FP.F16.F32.PACK_AB R166, R178, R175 ;  /* 0x000000afb2a6723e */ /* 0x000fe200000000ff */
[----:B------:R-:W-:Y:S01]  /*7100*/  FMUL.FTZ R178, R5, UR10 ;  /* 0x0000000a05b27c20 */ /* 0x000fe20008410000 */
        /* <DEDUP_REMOVED lines=10> */
[----:B------:R-:W-:Y:S01]  /*71b0*/  FMUL.FTZ R100, R100, R9 ;  /* 0x0000000964647220 */ /* 0x000fe20000410000 */
[----:B------:R-:W2:Y:S01]  /*71c0*/  MUFU.EX2 R178, R178 ;  /* 0x000000b200b27308 */ /* 0x000ea20000000800 */
        /* <DEDUP_REMOVED lines=15> */
[----:B------:R-:W3:Y:S01]  /*72c0*/  MUFU.EX2 R204, R204 ;  /* 0x000000cc00cc7308 */ /* 0x000ee20000000800 */
        /* <DEDUP_REMOVED lines=15> */
[----:B------:R-:W4:Y:S01]  /*73c0*/  MUFU.EX2 R8, R8 ;  /* 0x0000000800087308 */ /* 0x000f220000000800 */
[----:B-1----:R-:W-:Y:S01]  /*73d0*/  FADD.FTZ R15, R189, R182 ;  /* 0x000000b6bd0f7221 */ /* 0x002fe20000010000 */
[-C--:B------:R-:W-:Y:S01]  /*73e0*/  FMUL.FTZ R145, R145, R9.reuse ;  /* 0x0000000991917220 */ /* 0x080fe20000410000 */
[-C--:B------:R-:W-:Y:S01]  /*73f0*/  FMUL.FTZ R148, R148, R9.reuse ;  /* 0x0000000994947220 */ /* 0x080fe20000410000 */
[----:B------:R-:W-:Y:S01]  /*7400*/  FMUL.FTZ R149, R149, R9 ;  /* 0x0000000995957220 */ /* 0x000fe20000410000 */
[----:B---3--:R-:W-:Y:S01]  /*7410*/  FADD.FTZ R182, R204, R15 ;  /* 0x0000000fccb67221 */ /* 0x008fe20000010000 */
[----:B------:R-:W-:Y:S01]  /*7420*/  F2FP.F16.F32.PACK_AB R158, R198, R193 ;  /* 0x000000c1c69e723e */ /* 0x000fe200000000ff */
[-C--:B------:R-:W-:Y:S01]  /*7430*/  FMUL.FTZ R26, R26, R178.reuse ;  /* 0x000000b21a1a7220 */ /* 0x080fe20000410000 */
[----:B------:R1:W3:Y:S01]  /*7440*/  MUFU.EX2 R161, R152 ;  /* 0x0000009800a17308 */ /* 0x0002e20000000800 */
        /* <DEDUP_REMOVED lines=8> */
[----:B-1----:R-:W-:Y:S01]  /*74d0*/  F2FP.F16.F32.PACK_AB R152, R13, R192 ;  /* 0x000000c00d98723e */ /* 0x002fe200000000ff */
[----:B----4-:R-:W-:Y:S01]  /*74e0*/  FADD.FTZ R184, R8, R15 ;  /* 0x0000000f08b87221 */ /* 0x010fe20000010000 */
[-C--:B------:R-:W-:Y:S01]  /*74f0*/  FMUL.FTZ R39, R39, R178.reuse ;  /* 0x000000b227277220 */ /* 0x080fe20000410000 */
[-C--:B------:R-:W-:Y:S01]  /*7500*/  FMUL.FTZ R42, R42, R178.reuse ;  /* 0x000000b22a2a7220 */ /* 0x080fe20000410000 */
[-C--:B------:R-:W-:Y:S01]  /*7510*/  FMUL.FTZ R43, R43, R178.reuse ;  /* 0x000000b22b2b7220 */ /* 0x080fe20000410000 */
[-C--:B------:R-:W-:Y:S01]  /*7520*/  FMUL.FTZ R46, R46, R178.reuse ;  /* 0x000000b22e2e7220 */ /* 0x080fe20000410000 */
[-C--:B------:R-:W-:Y:S01]  /*7530*/  FMUL.FTZ R47, R47, R178.reuse ;  /* 0x000000b22f2f7220 */ /* 0x080fe20000410000 */
[----:B------:R-:W1:Y:S01]  /*7540*/  MUFU.EX2 R163, R209 ;  /* 0x000000d100a37308 */ /* 0x000e620000000800 */
        /* <DEDUP_REMOVED lines=8> */
[C---:B--2---:R-:W-:Y:S01]  /*75d0*/  FADD.FTZ R184, R208.reuse, R15 ;  /* 0x0000000fd0b87221 */ /* 0x044fe20000010000 */
[----:B------:R-:W-:Y:S01]  /*75e0*/  F2FP.F16.F32.PACK_AB R161, R208, R161 ;  /* 0x000000a1d0a1723e */ /* 0x000fe200000000ff */
[-C--:B------:R-:W-:Y:S01]  /*75f0*/  FMUL.FTZ R62, R62, R178.reuse ;  /* 0x000000b23e3e7220 */ /* 0x080fe20000410000 */
[-C--:B------:R-:W-:Y:S01]  /*7600*/  FMUL.FTZ R63, R63, R178.reuse ;  /* 0x000000b23f3f7220 */ /* 0x080fe20000410000 */
[-C--:B------:R-:W-:Y:S01]  /*7610*/  FMUL.FTZ R66, R66, R178.reuse ;  /* 0x000000b242427220 */ /* 0x080fe20000410000 */
[-C--:B------:R-:W-:Y:S01]  /*7620*/  FMUL.FTZ R67, R67, R178.reuse ;  /* 0x000000b243437220 */ /* 0x080fe20000410000 */
[-C--:B------:R-:W-:Y:S01]  /*7630*/  FMUL.FTZ R70, R70, R178.reuse ;  /* 0x000000b246467220 */ /* 0x080fe20000410000 */
[----:B------:R-:W2:Y:S01]  /*7640*/  MUFU.EX2 R192, R210 ;  /* 0x000000d200c07308 */ /* 0x000ea20000000800 */
[----:B-1----:R-:W-:Y:S01]  /*7650*/  FADD.FTZ R15, R163, R184 ;  /* 0x000000b8a30f7221 */ /* 0x002fe20000010000 */
[-C--:B------:R-:W-:Y:S01]  /*7660*/  FMUL.FTZ R71, R71, R178.reuse ;  /* 0x000000b247477220 */ /* 0x080fe20000410000 */
[-C--:B------:R-:W-:Y:S01]  /*7670*/  FMUL.FTZ R74, R74, R178.reuse ;  /* 0x000000b24a4a7220 */ /* 0x080fe20000410000 */
[-C--:B------:R-:W-:Y:S01]  /*7680*/  FMUL.FTZ R75, R75, R178.reuse ;  /* 0x000000b24b4b7220 */ /* 0x080fe20000410000 */
[-C--:B------:R-:W-:Y:S01]  /*7690*/  FMUL.FTZ R78, R78, R178.reuse ;  /* 0x000000b24e4e7220 */ /* 0x080fe20000410000 */
[-C--:B------:R-:W-:Y:S01]  /*76a0*/  FMUL.FTZ R79, R79, R178.reuse ;  /* 0x000000b24f4f7220 */ /* 0x080fe20000410000 */
[-C--:B------:R-:W-:Y:S01]  /*76b0*/  FMUL.FTZ R82, R82, R178.reuse ;  /* 0x000000b252527220 */ /* 0x080fe20000410000 */
[----:B------:R1:W4:Y:S01]  /*76c0*/  MUFU.EX2 R13, R159 ;  /* 0x0000009f000d7308 */ /* 0x0003220000000800 */
[C---:B---3--:R-:W-:Y:S01]  /*76d0*/  FADD.FTZ R5, R186.reuse, R5 ;  /* 0x00000005ba057221 */ /* 0x048fe20000010000 */
[----:B------:R-:W-:Y:S01]  /*76e0*/  F2FP.F16.F32.PACK_AB R174, R186, R185 ;  /* 0x000000b9baae723e */ /* 0x000fe200000000ff */
[-C--:B------:R-:W-:Y:S01]  /*76f0*/  FMUL.FTZ R83, R83, R178.reuse ;  /* 0x000000b253537220 */ /* 0x080fe20000410000 */
[-C--:B------:R-:W-:Y:S01]  /*7700*/  FMUL.FTZ R86, R86, R178.reuse ;  /* 0x000000b256567220 */ /* 0x080fe20000410000 */
[-C--:B------:R-:W-:Y:S01]  /*7710*/  FMUL.FTZ R87, R87, R178.reuse ;  /* 0x000000b257577220 */ /* 0x080fe20000410000 */
[-C--:B------:R-:W-:Y:S01]  /*7720*/  FMUL.FTZ R90, R90, R178.reuse ;  /* 0x000000b25a5a7220 */ /* 0x080fe20000410000 */
[-C--:B------:R-:W-:Y:S01]  /*7730*/  FMUL.FTZ R91, R91, R178.reuse ;  /* 0x000000b25b5b7220 */ /* 0x080fe20000410000 */
[----:B------:R-:W3:Y:S01]  /*7740*/  MUFU.EX2 R180, R205 ;  /* 0x000000cd00b47308 */ /* 0x000ee20000000800 */
[----:B--2---:R-:W-:Y:S01]  /*7750*/  FADD.FTZ R186, R192, R15 ;  /* 0x0000000fc0ba7221 */ /* 0x004fe20000010000 */
[----:B-1----:R-:W-:Y:S01]  /*7760*/  F2FP.F16.F32.PACK_AB R159, R8, R203 ;  /* 0x000000cb089f723e */ /* 0x002fe200000000ff */
[-C--:B------:R-:W-:Y:S01]  /*7770*/  FMUL.FTZ R94, R94, R178.reuse ;  /* 0x000000b25e5e7220 */ /* 0x080fe20000410000 */
[----:B------:R-:W-:Y:S01]  /*7780*/  F2FP.F16.F32.PACK_AB R163, R192, R163 ;  /* 0x000000a3c0a3723e */ /* 0x000fe200000000ff */
[-C--:B------:R-:W-:Y:S01]  /*7790*/  FMUL.FTZ R95, R95, R178.reuse ;  /* 0x000000b25f5f7220 */ /* 0x080fe20000410000 */
[-C--:B------:R-:W-:Y:S01]  /*77a0*/  FMUL.FTZ R98, R98, R178.reuse ;  /* 0x000000b262627220 */ /* 0x080fe20000410000 */
[-C--:B------:R-:W-:Y:S01]  /*77b0*/  FMUL.FTZ R99, R99, R178.reuse ;  /* 0x000000b263637220 */ /* 0x080fe20000410000 */
[----:B------:R-:W1:Y:S01]  /*77c0*/  MUFU.EX2 R207, R207 ;  /* 0x000000cf00cf7308 */ /* 0x000e620000000800 */
[----:B----4-:R-:W-:Y:S01]  /*77d0*/  FADD.FTZ R15, R13, R186 ;  /* 0x000000ba0d0f7221 */ /* 0x010fe20000010000 */
[-C--:B------:R-:W-:Y:S01]  /*77e0*/  FMUL.FTZ R102, R102, R178.reuse ;  /* 0x000000b266667220 */ /* 0x080fe20000410000 */
[-C--:B------:R-:W-:Y:S01]  /*77f0*/  FMUL.FTZ R103, R103, R178.reuse ;  /* 0x000000b267677220 */ /* 0x080fe20000410000 */
[-C--:B------:R-:W-:Y:S01]  /*7800*/  FMUL.FTZ R106, R106, R178.reuse ;  /* 0x000000b26a6a7220 */ /* 0x080fe20000410000 */
[-C--:B------:R-:W-:Y:S01]  /*7810*/  FMUL.FTZ R107, R107, R178.reuse ;  /* 0x000000b26b6b7220 */ /* 0x080fe20000410000 */
[-C--:B------:R-:W-:Y:S01]  /*7820*/  FMUL.FTZ R110, R110, R178.reuse ;  /* 0x000000b26e6e7220 */ /* 0x080fe20000410000 */
[-C--:B------:R-:W-:Y:S01]  /*7830*/  FMUL.FTZ R111, R111, R178.reuse ;  /* 0x000000b26f6f7220 */ /* 0x080fe20000410000 */
[----:B------:R2:W4:Y:S01]  /*7840*/  MUFU.EX2 R4, R157 ;  /* 0x0000009d00047308 */ /* 0x0005220000000800 */
[----:B---3--:R-:W-:Y:S01]  /*7850*/  FADD.FTZ R186, R180, R15 ;  /* 0x0000000fb4ba7221 */ /* 0x008fe20000010000 */
[-C--:B------:R-:W-:Y:S01]  /*7860*/  FMUL.FTZ R114, R114, R178.reuse ;  /* 0x000000b272727220 */ /* 0x080fe20000410000 */
[-C--:B------:R-:W-:Y:S01]  /*7870*/  FMUL.FTZ R115, R115, R178.reuse ;  /* 0x000000b273737220 */ /* 0x080fe20000410000 */
[-C--:B------:R-:W-:Y:S01]  /*7880*/  FMUL.FTZ R118, R118, R178.reuse ;  /* 0x000000b276767220 */ /* 0x080fe20000410000 */
[-C--:B------:R-:W-:Y:S01]  /*7890*/  FMUL.FTZ R119, R119, R178.reuse ;  /* 0x000000b277777220 */ /* 0x080fe20000410000 */
[-C--:B------:R-:W-:Y:S01]  /*78a0*/  FMUL.FTZ R122, R122, R178.reuse ;  /* 0x000000b27a7a7220 */ /* 0x080fe20000410000 */
[-C--:B------:R-:W-:Y:S01]  /*78b0*/  FMUL.FTZ R123, R123, R178.reuse ;  /* 0x000000b27b7b7220 */ /* 0x080fe20000410000 */
[----:B------:R3:W5:Y:S01]  /*78c0*/  MUFU.EX2 R169, R165 ;  /* 0x000000a500a97308 */ /* 0x0007620000000800 */
[----:B-1----:R-:W-:Y:S01]  /*78d0*/  FADD.FTZ R15, R207, R186 ;  /* 0x000000bacf0f7221 */ /* 0x002fe20000010000 */
[----:B--2---:R-:W-:Y:S01]  /*78e0*/  F2FP.F16.F32.PACK_AB R157, R204, R189 ;  /* 0x000000bdcc9d723e */ /* 0x004fe200000000ff */
[-C--:B------:R-:W-:Y:S01]  /*78f0*/  FMUL.FTZ R126, R126, R178.reuse ;  /* 0x000000b27e7e7220 */ /* 0x080fe20000410000 */
[-C--:B------:R-:W-:Y:S01]  /*7900*/  FMUL.FTZ R127, R127, R178.reuse ;  /* 0x000000b27f7f7220 */ /* 0x080fe20000410000 */
[-C--:B------:R-:W-:Y:S01]  /*7910*/  FMUL.FTZ R130, R130, R178.reuse ;  /* 0x000000b282827220 */ /* 0x080fe20000410000 */
[-C--:B------:R-:W-:Y:S01]  /*7920*/  FMUL.FTZ R131, R131, R178.reuse ;  /* 0x000000b283837220 */ /* 0x080fe20000410000 */
[-C--:B------:R-:W-:Y:S01]  /*7930*/  FMUL.FTZ R134, R134, R178.reuse ;  /* 0x000000b286867220 */ /* 0x080fe20000410000 */
[----:B------:R1:W2:Y:S01]  /*7940*/  MUFU.EX2 R182, R155 ;  /* 0x0000009b00b67308 */ /* 0x0002a20000000800 */
[----:B----4-:R-:W-:Y:S01]  /*7950*/  FADD.FTZ R194, R4, R15 ;  /* 0x0000000f04c27221 */ /* 0x010fe20000010000 */
[----:B---3--:R-:W-:Y:S01]  /*7960*/  F2FP.F16.F32.PACK_AB R165, R180, R13 ;  /* 0x0000000db4a5723e */ /* 0x008fe200000000ff */
[-C--:B------:R-:W-:Y:S01]  /*7970*/  FMUL.FTZ R135, R135, R178.reuse ;  /* 0x000000b287877220 */ /* 0x080fe20000410000 */
[-C--:B------:R-:W-:Y:S01]  /*7980*/  FMUL.FTZ R138, R138, R178.reuse ;  /* 0x000000b28a8a7220 */ /* 0x080fe20000410000 */
[-C--:B------:R-:W-:Y:S01]  /*7990*/  FMUL.FTZ R139, R139, R178.reuse ;  /* 0x000000b28b8b7220 */ /* 0x080fe20000410000 */
[-C--:B------:R-:W-:Y:S01]  /*79a0*/  FMUL.FTZ R142, R142, R178.reuse ;  /* 0x000000b28e8e7220 */ /* 0x080fe20000410000 */
[-C--:B------:R-:W-:Y:S01]  /*79b0*/  FMUL.FTZ R143, R143, R178.reuse ;  /* 0x000000b28f8f7220 */ /* 0x080fe20000410000 */
[----:B------:R3:W4:Y:S01]  /*79c0*/  MUFU.EX2 R171, R167 ;  /* 0x000000a700ab7308 */ /* 0x0007220000000800 */
[----:B-----5:R-:W-:Y:S01]  /*79d0*/  FADD.FTZ R15, R169, R194 ;  /* 0x000000c2a90f7221 */ /* 0x020fe20000010000 */
[----:B-1----:R-:W-:Y:S01]  /*79e0*/  F2FP.F16.F32.PACK_AB R155, R188, R21 ;  /* 0x00000015bc9b723e */ /* 0x002fe200000000ff */
[-C--:B------:R-:W-:Y:S01]  /*79f0*/  FMUL.FTZ R146, R146, R178.reuse ;  /* 0x000000b292927220 */ /* 0x080fe20000410000 */
[-C--:B------:R-:W-:Y:S01]  /*7a00*/  FMUL.FTZ R147, R147, R178.reuse ;  /* 0x000000b293937220 */ /* 0x080fe20000410000 */
[-C--:B------:R-:W-:Y:S01]  /*7a10*/  FMUL.FTZ R150, R150, R178.reuse ;  /* 0x000000b296967220 */ /* 0x080fe20000410000 */
[----:B------:R-:W-:-:S02]  /*7a20*/  FMUL.FTZ R151, R151, R178 ;  /* 0x000000b297977220 */ /* 0x000fc40000410000 */
[----:B------:R1:W5:Y:S01]  /*7a30*/  MUFU.EX2 R184, R153 ;  /* 0x0000009900b87308 */ /* 0x0003620000000800 */
[----:B--2---:R-:W-:Y:S01]  /*7a40*/  FADD.FTZ R194, R182, R15 ;  /* 0x0000000fb6c27221 */ /* 0x004fe20000010000 */
[----:B---3--:R-:W-:Y:S02]  /*7a50*/  F2FP.F16.F32.PACK_AB R167, R4, R207 ;  /* 0x000000cf04a7723e */ /* 0x008fe400000000ff */
[----:B------:R-:W-:-:S04]  /*7a60*/  F2FP.F16.F32.PACK_AB R169, R182, R169 ;  /* 0x000000a9b6a9723e */ /* 0x000fc800000000ff */
[----:B------:R-:W2:Y:S01]  /*7a70*/  MUFU.EX2 R173, R195 ;  /* 0x000000c300ad7308 */ /* 0x000ea20000000800 */
[----:B----4-:R-:W-:Y:S01]  /*7a80*/  FADD.FTZ R15, R171, R194 ;  /* 0x000000c2ab0f7221 */ /* 0x010fe20000010000 */
[----:B-1----:R-:W-:-:S06]  /*7a90*/  F2FP.F16.F32.PACK_AB R153, R20, R183 ;  /* 0x000000b71499723e */ /* 0x002fcc00000000ff */
[----:B------:R-:W1:Y:S01]  /*7aa0*/  MUFU.EX2 R186, R197 ;  /* 0x000000c500ba7308 */ /* 0x000e620000000800 */
[C---:B-----5:R-:W-:Y:S01]  /*7ab0*/  FADD.FTZ R196, R184.reuse, R15 ;  /* 0x0000000fb8c47221 */ /* 0x060fe20000010000 */
[----:B------:R-:W-:-:S06]  /*7ac0*/  F2FP.F16.F32.PACK_AB R171, R184, R171 ;  /* 0x000000abb8ab723e */ /* 0x000fcc00000000ff */
[----:B------:R-:W3:Y:S01]  /*7ad0*/  MUFU.EX2 R175, R190 ;  /* 0x000000be00af7308 */ /* 0x000ee20000000800 */
[----:B--2---:R-:W-:-:S07]  /*7ae0*/  FADD.FTZ R9, R173, R196 ;  /* 0x000000c4ad097221 */ /* 0x004fce0000010000 */
[----:B------:R-:W2:Y:S01]  /*7af0*/  MUFU.EX2 R194, R199 ;  /* 0x000000c700c27308 */ /* 0x000ea20000000800 */
[C---:B-1----:R-:W-:Y:S01]  /*7b00*/  FADD.FTZ R8, R186.reuse, R9 ;  /* 0x00000009ba087221 */ /* 0x042fe20000010000 */
[----:B------:R-:W-:-:S03]  /*7b10*/  F2FP.F16.F32.PACK_AB R173, R186, R173 ;  /* 0x000000adbaad723e */ /* 0x000fc600000000ff */
[----:B---3--:R-:W-:-:S04]  /*7b20*/  FADD.FTZ R9, R175, R8 ;  /* 0x00000008af097221 */ /* 0x008fc80000010000 */
[C---:B--2---:R-:W-:Y:S01]  /*7b30*/  FADD.FTZ R4, R194.reuse, R9 ;  /* 0x00000009c2047221 */ /* 0x044fe20000010000 */
[----:B------:R-:W-:Y:S01]  /*7b40*/  F2FP.F16.F32.PACK_AB R175, R194, R175 ;  /* 0x000000afc2af723e */ /* 0x000fe200000000ff */
[----:B------:R-:W-:Y:S06]  /*7b50*/  @!P0 BRA `(.L_x_1342) ;  /* 0x0000000000048947 */ /* 0x000fec0003800000 */
[----:B------:R-:W-:Y:S01]  /*7b60*/  BPT.TRAP 0x1 ;  /* 0x000000040000795c */ /* 0x000fe20000300000 */
.L_x_1342:
[----:B------:R1:W2:Y:S01]  /*7b70*/  SYNCS.PHASECHK.TRANS64.TRYWAIT P1, [UR28+0x22850], R10 ;  /* 0x0228500aff0075a7 */ /* 0x0002a2000802015c */
[----:B------:R-:W-:Y:S05]  /*7b80*/  @!P0 BRA `(.L_x_1343) ;  /* 0x0000000000048947 */ /* 0x000fea0003800000 */
[----:B------:R-:W-:Y:S01]  /*7b90*/  BPT.TRAP 0x1 ;  /* 0x000000040000795c */ /* 0x000fe20000300000 */
.L_x_1343:
[----:B--2---:R-:W-:Y:S05]  /*7ba0*/  @P1 BRA `(.L_x_1344) ;  /* 0x0000000000081947 */ /* 0x004fea0003800000 */
[----:B------:R-:W2:Y:S02]  /*7bb0*/  SYNCS.PHASECHK.TRANS64.TRYWAIT P1, [UR28+0x22850], R10 ;  /* 0x0228500aff0075a7 */ /* 0x000ea4000802015c */
[----:B--2---:R-:W-:Y:S05]  /*7bc0*/  @!P1 BRA `(.L_x_1345) ;  /* 0x000000b000f09947 */ /* 0x004fea0003800000 */
.L_x_1344:
[----:B------:R-:W-:Y:S01]  /*7bd0*/  VIADD R8, R23, 0x8 ;  /* 0x0000000817087836 */ /* 0x000fe20000000000 */
[----:B------:R-:W-:Y:S01]  /*7be0*/  UIMAD UR11, UR39, 0xc00, UR21 ;  /* 0x00000c00270b78a4 */ /* 0x000fe2000f8e0215 */
[----:B------:R-:W3:Y:S01]  /*7bf0*/  S2R R9, SR_TID.X ;  /* 0x0000000000097919 */ /* 0x000ee20000002100 */
[----:B------:R-:W-:Y:S02]  /*7c00*/  UMOV UR7, 0x40000040 ;  /* 0x4000004000077882 */ /* 0x000fe40000000000 */
[----:B------:R4:W-:Y:S06]  /*7c10*/  BAR.SYNC.DEFER_BLOCKING R8, 0x100 ;  /* 0x000400080000751d */ /* 0x0009ec0000010000 */
[----:B------:R-:W-:Y:S01]  /*7c20*/  UMOV UR6, UR11 ;  /* 0x0000000b00067c82 */ /* 0x000fe20008000000 */
[----:B----4-:R-:W-:Y:S01]  /*7c30*/  IMAD.MOV.U32 R8, RZ, RZ, R176 ;  /* 0x000000ffff087224 */ /* 0x010fe200078e00b0 */
[----:B------:R-:W-:Y:S01]  /*7c40*/  WARPGROUP.ARRIVE ;  /* 0x00000000000079c5 */ /* 0x000fe20000000000 */
[----:B---3--:R-:W-:Y:S01]  /*7c50*/  LOP3.LUT P1, RZ, R9, 0x7f, RZ, 0xc0, !PT ;  /* 0x0000007f09ff7812 */ /* 0x008fe2000782c0ff */
[----:B------:R-:W-:-:S04]  /*7c60*/  IMAD.MOV.U32 R9, RZ, RZ, R14 ;  /* 0x000000ffff097224 */ /* 0x000fc800078e000e */
[----:B------:R-:W-:Y:S01]  /*7c70*/  HGMMA.64x256x16.F32 R24, R152, gdesc[UR4].tnspB, R24, gsb0 ;  /* 0x43e0000498187df0 */ /* 0x000fe20008000818 */
[----:B------:R-:W-:Y:S01]  /*7c80*/  UIADD3 UR6, UR11, 0x80, URZ ;  /* 0x000000800b067890 */ /* 0x000fe2000fffe03f */
[----:B------:R-:W-:-:S06]  /*7c90*/  UMOV UR7, 0x40000040 ;  /* 0x4000004000077882 */ /* 0x000fcc0000000000 */
[----:B--2---:R-:W-:-:S05]  /*7ca0*/  @!P1 VIADD R177, R177, 0x22860 ;  /* 0x00022860b1b19836 */ /* 0x004fca0000000000 */
[----:B------:R-:W-:Y:S01]  /*7cb0*/  @!P1 PRMT R177, RZ, 0x654, R177 ;  /* 0x00000654ffb19816 */ /* 0x000fe200000000b1 */
[----:B------:R-:W-:Y:S02]  /*7cc0*/  WARPGROUP.DEPBAR.LE gsb0, 0x0 ;  /* 0x00008000000079c5 */ /* 0x000fe40000010000 */
[----:B------:R-:W-:-:S12]  /*7cd0*/  WARPGROUP.ARRIVE ;  /* 0x00000000000079c5 */ /* 0x000fd80000000000 */
        /* <DEDUP_REMOVED lines=27> */
[C---:B------:R-:W-:Y:S01]  /*7e90*/  ISETP.GT.AND P1, PT, R7.reuse, UR26, PT ;  /* 0x0000001a07007c0c */ /* 0x040fe2000bf24270 */
[----:B------:R-:W-:-:S12]  /*7ea0*/  VIADD R7, R7, 0xffffffff ;  /* 0xffffffff07077836 */ /* 0x000fd80000000000 */
[----:B--2---:R-:W-:Y:S05]  /*7eb0*/  @P1 BRA `(.L_x_1346) ;  /* 0xffffffc800c41947 */ /* 0x004fea000383ffff */
[----:B------:R-:W-:Y:S02]  /*7ec0*/  IMAD.MOV.U32 R8, RZ, RZ, R176 ;  /* 0x000000ffff087224 */ /* 0x000fe400078e00b0 */
[----:B------:R-:W-:-:S07]  /*7ed0*/  IMAD.MOV.U32 R9, RZ, RZ, R14 ;  /* 0x000000ffff097224 */ /* 0x000fce00078e000e */
.L_x_1329:
[----:B-1----:R-:W1:Y:S01]  /*7ee0*/  LDC R10, c[0x0][0x9e4] ;  /* 0x00027900ff0a7b82 */ /* 0x002e620000000800 */
[----:B------:R-:W-:Y:S01]  /*7ef0*/  ULDC UR6, c[0x0][0x9dc] ;  /* 0x0002770000067ab9 */ /* 0x000fe20000000800 */
[----:B------:R-:W-:Y:S01]  /*7f00*/  LOP3.LUT R2, R2, 0xffefffff, RZ, 0xc0, !PT ;  /* 0xffefffff02027812 */ /* 0x000fe200078ec0ff */
[----:B------:R-:W-:-:S05]  /*7f10*/  VIADD R12, R22, -UR6 ;  /* 0x80000006160c7c36 */ /* 0x000fca0008000000 */
[----:B------:R-:W-:Y:S02]  /*7f20*/  R2UR UR6, R12 ;  /* 0x000000000c0672ca */ /* 0x000fe400000e0000 */
[----:B-1----:R-:W-:-:S13]  /*7f30*/  ISETP.GE.AND P1, PT, R10, 0x1, PT ;  /* 0x000000010a00780c */ /* 0x002fda0003f26270 */
[----:B------:R-:W-:Y:S01]  /*7f40*/  @P1 LOP3.LUT R2, R2, 0x100000, RZ, 0xfc, !PT ;  /* 0x0010000002021812 */ /* 0x000fe200078efcff */
[----:B------:R-:W-:Y:S06]  /*7f50*/  @!P1 BRA `(.L_x_1347) ;  /* 0x0000000000449947 */ /* 0x000fec0003800000 */
        /* <DEDUP_REMOVED lines=9> */
.L_x_1348:
[----:B------:R-:W-:-:S13]  /*7ff0*/  ISETP.NE.AND P1, PT, R10, 0x1, PT ;  /* 0x000000010a00780c */ /* 0x000fda0003f25270 */
[----:B------:R-:W1:Y:S02]  /*8000*/  @P1 LDC.64 R12, c[0x0][0x9e8] ;  /* 0x00027a00ff0c1b82 */ /* 0x000e640000000a00 */
[----:B-1----:R-:W-:-:S05]  /*8010*/  @P1 IMAD.HI.U32 R12, R22, R12, RZ ;  /* 0x0000000c160c1227 */ /* 0x002fca00078e00ff */
[----:B------:R-:W-:-:S07]  /*8020*/  @P1 SHF.R.U32.HI R22, RZ, R13, R12 ;  /* 0x0000000dff161219 */ /* 0x000fce000001160c */
.L_x_1349:
[----:B------:R-:W-:-:S05]  /*8030*/  IMAD R22, R22, R10, RZ ;  /* 0x0000000a16167224 */ /* 0x000fca00078e02ff */
[----:B------:R-:W-:-:S13]  /*8040*/  R2UR UR7, R22 ;  /* 0x00000000160772ca */ /* 0x000fda00000e0000 */
[----:B------:R-:W-:-:S04]  /*8050*/  UISETP.LT.AND UP0, UPT, UR6, UR7, UPT ;  /* 0x000000070600728c */ /* 0x000fc8000bf01270 */
[----:B------:R-:W-:-:S12]  /*8060*/  USEL UR6, UR6, UR7, !UP0 ;  /* 0x0000000706067287 */ /* 0x000fd8000c000000 */
.L_x_1347:
[----:B------:R-:W-:-:S04]  /*8070*/  UIADD3 UR6, UR6, 0x5f, URZ ;  /* 0x0000005f06067890 */ /* 0x000fc8000fffe03f */
[----:B------:R-:W-:-:S04]  /*8080*/  UIMAD.WIDE UR6, UR6, 0x2aaaaaab, URZ ;  /* 0x2aaaaaab060678a5 */ /* 0x000fc8000f8e023f */
[----:B------:R-:W-:-:S04]  /*8090*/  USHF.R.U32.HI UR6, URZ, 0x1f, UR7 ;  /* 0x0000001f3f067899 */ /* 0x000fc80008011607 */
[----:B------:R-:W-:-:S04]  /*80a0*/  ULEA.HI.SX32 UR6, UR7, UR6, 0x1c ;  /* 0x0000000607067291 */ /* 0x000fc8000f8fe23f */
[----:B------:R-:W-:-:S04]  /*80b0*/  UISETP.LT.AND UP0, UPT, UR40, UR6, UPT ;  /* 0x000000062800728c */ /* 0x000fc8000bf01270 */
[----:B------:R-:W-:-:S06]  /*80c0*/  USEL UR23, UR40, UR6, !UP0 ;  /* 0x0000000628177287 */ /* 0x000fcc000c000000 */
[----:B------:R-:W-:-:S13]  /*80d0*/  ISETP.GE.AND P1, PT, R7, UR23, PT ;  /* 0x0000001707007c0c */ /* 0x000fda000bf26270 */
[----:B------:R-:W-:Y:S05]  /*80e0*/  @!P1 BRA `(.L_x_1350) ;  /* 0x0000002000c89947 */ /* 0x000fea0003800000 */
[----:B------:R-:W-:Y:S01]  /*80f0*/  IMAD.MOV.U32 R13, RZ, RZ, R8 ;  /* 0x000000ffff0d7224 */ /* 0x000fe200078e0008 */
[----:B------:R-:W-:Y:S01]  /*8100*/  ULDC UR24, c[0x0][0x988] ;  /* 0x0002620000187ab9 */ /* 0x000fe20000000800 */
[----:B------:R-:W-:Y:S01]  /*8110*/  IMAD.MOV.U32 R204, RZ, RZ, R9 ;  /* 0x000000ffffcc7224 */ /* 0x000fe200078e0009 */
[----:B------:R-:W-:Y:S01]  /*8120*/  ULDC UR25, c[0x0][0x9d8] ;  /* 0x0002760000197ab9 */ /* 0x000fe20000000800 */
[----:B------:R-:W-:-:S07]  /*8130*/  IMAD.MOV.U32 R12, RZ, RZ, R7 ;  /* 0x000000ffff0c7224 */ /* 0x000fce00078e0007 */
.L_x_1359:
[----:B------:R-:W-:Y:S01]  /*8140*/  UIADD3 UR39, UR39, 0x1, URZ ;  /* 0x0000000127277890 */ /* 0x000fe2000fffe03f */
[C---:B------:R-:W-:Y:S01]  /*8150*/  ISETP.GT.AND P1, PT, R12.reuse, UR23, PT ;  /* 0x000000170c007c0c */ /* 0x040fe2000bf24270 */
[----:B------:R-:W-:Y:S02]  /*8160*/  VIADD R12, R12, 0xffffffff ;  /* 0xffffffff0c0c7836 */ /* 0x000fe40000000000 */
[----:B------:R-:W-:-:S04]  /*8170*/  UISETP.NE.AND UP0, UPT, UR39, 0x2, UPT ;  /* 0x000000022700788c */ /* 0x000fc8000bf05270 */
[----:B------:R-:W-:Y:S02]  /*8180*/  USEL UR6, URZ, 0x1, UP0 ;  /* 0x000000013f067887 */ /* 0x000fe40008000000 */
[----:B------:R-:W-:Y:S02]  /*8190*/  USEL UR39, UR39, URZ, UP0 ;  /* 0x0000003f27277287 */ /* 0x000fe40008000000 */
[----:B------:R-:W-:Y:S01]  /*81a0*/  ULOP3.LUT UR38, UR38, UR6, URZ, 0x3c, !UPT ;  /* 0x0000000626267292 */ /* 0x000fe2000f8e3c3f */
[----:B--2---:R-:W-:Y:S11]  /*81b0*/  @!P0 BRA `(.L_x_1351) ;  /* 0x0000000000048947 */ /* 0x004ff60003800000 */
[----:B------:R-:W-:Y:S01]  /*81c0*/  BPT.TRAP 0x1 ;  /* 0x000000040000795c */ /* 0x000fe20000300000 */
.L_x_1351:
[----:B------:R-:W-:Y:S01]  /*81d0*/  ULEA UR26, UR39, UR46, 0x3 ;  /* 0x0000002e271a7291 */ /* 0x000fe2000f8e183f */
[----:B------:R-:W-:-:S05]  /*81e0*/  IMAD.U32 R7, RZ, RZ, UR38 ;  /* 0x00000026ff077e24 */ /* 0x000fca000f8e00ff */
[----:B------:R-:W-:-:S04]  /*81f0*/  SHF.L.U32 R7, R7, 0x1f, RZ ;  /* 0x0000001f07077819 */ /* 0x000fc800000006ff */
[----:B------:R1:W2:Y:S01]  /*8200*/  SYNCS.PHASECHK.TRANS64.TRYWAIT P2, [UR26+0x22830], R7 ;  /* 0x02283007ff0075a7 */ /* 0x0002a2000804015a */
[----:B------:R-:W-:Y:S05]  /*8210*/  @!P0 BRA `(.L_x_1352) ;  /* 0x0000000000048947 */ /* 0x000fea0003800000 */
[----:B------:R-:W-:Y:S01]  /*8220*/  BPT.TRAP 0x1 ;  /* 0x000000040000795c */ /* 0x000fe20000300000 */
.L_x_1352:
[----:B--2---:R-:W-:Y:S05]  /*8230*/  @P2 BRA `(.L_x_1353) ;  /* 0x0000000000082947 */ /* 0x004fea0003800000 */
[----:B------:R-:W2:Y:S02]  /*8240*/  SYNCS.PHASECHK.TRANS64.TRYWAIT P2, [UR26+0x22830], R7 ;  /* 0x02283007ff0075a7 */ /* 0x000ea4000804015a */
[----:B--2---:R-:W-:Y:S05]  /*8250*/  @!P2 BRA `(.L_x_1354) ;  /* 0x000000ac0060a947 */ /* 0x004fea0003800000 */
.L_x_1353:
[----:B------:R-:W-:Y:S01]  /*8260*/  UIMAD UR18, UR39, 0x300, UR20 ;  /* 0x00000300271278a4 */ /* 0x000fe2000f8e0214 */
[----:B------:R-:W-:Y:S01]  /*8270*/  WARPGROUP.ARRIVE ;  /* 0x00000000000079c5 */ /* 0x000fe20000000000 */
[----:B------:R-:W-:Y:S01]  /*8280*/  UMOV UR19, 0x40000040 ;  /* 0x4000004000137882 */ /* 0x000fe20000000000 */
[----:B------:R-:W-:Y:S01]  /*8290*/  UMOV UR7, 0x40000040 ;  /* 0x4000004000077882 */ /* 0x000fe20000000000 */
[----:B------:R-:W-:-:S03]  /*82a0*/  UIADD3 UR6, UR18, 0x2, URZ ;  /* 0x0000000212067890 */ /* 0x000fc6000fffe03f */
[----:B------:R-:W3:Y:S01]  /*82b0*/  S2R R217, SR_TID.X ;  /* 0x0000000000d97919 */ /* 0x000ee20000002100 */
[----:B------:R-:W-:Y:S01]  /*82c0*/  UIADD3 UR10, UR18, 0x4, URZ ;  /* 0x00000004120a7890 */ /* 0x000fe2000fffe03f */
[----:B------:R-:W-:Y:S01]  /*82d0*/  UMOV UR11, 0x40000040 ;  /* 0x40000040000b7882 */ /* 0x000fe20000000000 */
[----:B------:R-:W-:Y:S01]  /*82e0*/  HGMMA.64x96x16.F32 R152, gdesc[UR16], RZ, !UPT, gsb0 ;  /* 0x01600000109879f0 */ /* 0x000fe2000c0008ff */
[----:B------:R-:W-:Y:S01]  /*82f0*/  UIADD3 UR14, UR18, 0x6, URZ ;  /* 0x00000006120e7890 */ /* 0x000fe2000fffe03f */
[----:B------:R-:W-:Y:S01]  /*8300*/  UMOV UR15, 0x40000040 ;  /* 0x40000040000f7882 */ /* 0x000fe20000000000 */
[----:B---3--:R-:W-:Y:S01]  /*8310*/  LOP3.LUT P2, RZ, R217, 0x7f, RZ, 0xc0, !PT ;  /* 0x0000007fd9ff7812 */ /* 0x008fe2000784c0ff */
[----:B------:R-:W-:Y:S02]  /*8320*/  WARPGROUP.DEPBAR.LE gsb0, 0x0 ;  /* 0x00008000000079c5 */ /* 0x000fe40000010000 */
        /* <DEDUP_REMOVED lines=62> */
[----:B------:R-:W-:-:S02]  /*8710*/  FMUL.FTZ R176, R199, UR25 ;  /* 0x00000019c7b07c20 */ /* 0x000fc40008410000 */
[----:B------:R-:W2:Y:S01]  /*8720*/  MUFU.TANH R161, R161 ;  /* 0x000000a100a17308 */ /* 0x000ea20000002400 */
[----:B---3--:R-:W-:-:S07]  /*8730*/  FMNMX.FTZ R9, R159, R164, !PT ;  /* 0x000000a49f097209 */ /* 0x008fce0007810000 */
[----:B------:R-:W3:Y:S01]  /*8740*/  MUFU.TANH R160, R160 ;  /* 0x000000a000a07308 */ /* 0x000ee20000002400 */
[----:B----4-:R-:W-:-:S07]  /*8750*/  FMNMX.FTZ R164, R158, R9, !PT ;  /* 0x000000099ea47209 */ /* 0x010fce0007810000 */
[----:B------:R-:W4:Y:S01]  /*8760*/  MUFU.TANH R163, R163 ;  /* 0x000000a300a37308 */ /* 0x000f220000002400 */
[----:B--2---:R-:W-:-:S07]  /*8770*/  FMNMX.FTZ R9, R161, R164, !PT ;  /* 0x000000a4a1097209 */ /* 0x004fce0007810000 */
        /* <DEDUP_REMOVED lines=23> */
[----:B--2---:R-:W-:Y:S01]  /*88f0*/  FMNMX.FTZ R9, R209, R164, !PT ;  /* 0x000000a4d1097209 */ /* 0x004fe20007810000 */
[----:B------:R-:W-:Y:S01]  /*8900*/  FMUL.FTZ R164, R175, UR25 ;  /* 0x00000019afa47c20 */ /* 0x000fe20008410000 */
[----:B------:R-:W-:-:S05]  /*8910*/  FMUL.FTZ R175, R198, UR25 ;  /* 0x00000019c6af7c20 */ /* 0x000fca0008410000 */
[----:B------:R-:W2:Y:S01]  /*8920*/  MUFU.TANH R213, R213 ;  /* 0x000000d500d57308 */ /* 0x000ea20000002400 */
[----:B---3--:R-:W-:-:S07]  /*8930*/  FMNMX.FTZ R166, R214, R9, !PT ;  /* 0x00000009d6a67209 */ /* 0x008fce0007810000 */
[----:B------:R-:W3:Y:S01]  /*8940*/  MUFU.TANH R196, R196 ;  /* 0x000000c400c47308 */ /* 0x000ee20000002400 */
[----:B----4-:R-:W-:-:S07]  /*8950*/  FMNMX.FTZ R166, R189, R166, !PT ;  /* 0x000000a6bda67209 */ /* 0x010fce0007810000 */
[----:B------:R-:W4:Y:S01]  /*8960*/  MUFU.TANH R193, R193 ;  /* 0x000000c100c17308 */ /* 0x000f220000002400 */
[----:B--2---:R-:W-:Y:S01]  /*8970*/  FMNMX.FTZ R9, R213, R166, !PT ;  /* 0x000000a6d5097209 */ /* 0x004fe20007810000 */
[----:B------:R-:W-:-:S06]  /*8980*/  FMUL.FTZ R166, R179, UR25 ;  /* 0x00000019b3a67c20 */ /* 0x000fcc0008410000 */
[----:B------:R-:W2:Y:S01]  /*8990*/  MUFU.TANH R14, R14 ;  /* 0x0000000e000e7308 */ /* 0x000ea20000002400 */
[----:B---3--:R-:W-:-:S07]  /*89a0*/  FMNMX.FTZ R168, R196, R9, !PT ;  /* 0x00000009c4a87209 */ /* 0x008fce0007810000 */
[----:B------:R-:W3:Y:S01]  /*89b0*/  MUFU.TANH R11, R11 ;  /* 0x0000000b000b7308 */ /* 0x000ee20000002400 */
[----:B----4-:R-:W-:Y:S01]  /*89c0*/  FMNMX.FTZ R9, R193, R168, !PT ;  /* 0x000000a8c1097209 */ /* 0x010fe20007810000 */
[----:B------:R-:W-:-:S04]  /*89d0*/  FMUL.FTZ R168, R183, UR25 ;  /* 0x00000019b7a87c20 */ /* 0x000fc80008410000 */
[----:B------:R-:W4:Y:S02]  /*89e0*/  SHFL.BFLY PT, R172, R9, 0x2, 0x1f ;  /* 0x0c401f0009ac7f89 */ /* 0x000f2400000e0000 */
[----:B------:R-:W5:Y:S01]  /*89f0*/  MUFU.TANH R15, R15 ;  /* 0x0000000f000f7308 */ /* 0x000f620000002400 */
[----:B--2---:R-:W-:-:S07]  /*8a00*/  FMNMX.FTZ R180, R14, R13, !PT ;  /* 0x0000000d0eb47209 */ /* 0x004fce0007810000 */
[----:B------:R-:W2:Y:S01]  /*8a10*/  MUFU.TANH R20, R20 ;  /* 0x0000001400147308 */ /* 0x000ea20000002400 */
[----:B---3--:R-:W-:-:S07]  /*8a20*/  FMNMX.FTZ R180, R11, R180, !PT ;  /* 0x000000b40bb47209 */ /* 0x008fce0007810000 */
[----:B------:R-:W3:Y:S01]  /*8a30*/  MUFU.TANH R21, R21 ;  /* 0x0000001500157308 */ /* 0x000ee20000002400 */
[----:B-----5:R-:W-:Y:S02]  /*8a40*/  FMNMX.FTZ R179, R15, R180, !PT ;  /* 0x000000b40fb37209 */ /* 0x020fe40007810000 */
[----:B----4-:R-:W-:Y:S01]  /*8a50*/  FMNMX.FTZ R177, R9, R172, !PT ;  /* 0x000000ac09b17209 */ /* 0x010fe20007810000 */
[----:B------:R-:W-:-:S04]  /*8a60*/  FMUL.FTZ R172, R191, UR25 ;  /* 0x00000019bfac7c20 */ /* 0x000fc80008410000 */
[----:B------:R-:W4:Y:S01]  /*8a70*/  MUFU.TANH R22, R22 ;  /* 0x0000001600167308 */ /* 0x000f220000002400 */
[----:B------:R-:W5:Y:S07]  /*8a80*/  SHFL.BFLY PT, R178, R177, 0x1, 0x1f ;  /* 0x0c201f00b1b27f89 */ /* 0x000f6e00000e0000 */
[----:B------:R-:W1:Y:S08]  /*8a90*/  MUFU.TANH R152, R152 ;  /* 0x0000009800987308 */ /* 0x000e700000002400 */
[----:B------:R-:W1:Y:S08]  /*8aa0*/  MUFU.TANH R153, R153 ;  /* 0x0000009900997308 */ /* 0x000e700000002400 */
[----:B------:R-:W1:Y:S01]  /*8ab0*/  MUFU.TANH R154, R154 ;  /* 0x0000009a009a7308 */ /* 0x000e620000002400 */
[----:B-----5:R-:W-:-:S05]  /*8ac0*/  FMNMX.FTZ R9, R177, R178, !PT ;  /* 0x000000b2b1097209 */ /* 0x020fca0007810000 */
[C---:B------:R-:W-:Y:S02]  /*8ad0*/  FMUL.FTZ R198, R9.reuse, UR10 ;  /* 0x0000000a09c67c20 */ /* 0x040fe40008410000 */
[----:B------:R-:W5:Y:S01]  /*8ae0*/  MUFU.TANH R155, R155 ;  /* 0x0000009b009b7308 */ /* 0x000f620000002400 */
[----:B------:R-:W-:Y:S01]  /*8af0*/  FADD.FTZ R177, -R9, R204 ;  /* 0x000000cc09b17221 */ /* 0x000fe20000010100 */
[--C-:B------:R-:W-:Y:S01]  /*8b00*/  FFMA.FTZ R180, R8, UR10, -R198.reuse ;  /* 0x0000000a08b47c23 */ /* 0x100fe200080108c6 */
[----:B--2---:R-:W-:Y:S01]  /*8b10*/  FMNMX.FTZ R8, R20, R179, !PT ;  /* 0x000000b314087209 */ /* 0x004fe20007810000 */
[--C-:B------:R-:W-:Y:S01]  /*8b20*/  FFMA.FTZ R182, R157, UR10, -R198.reuse ;  /* 0x0000000a9db67c23 */ /* 0x100fe200080108c6 */
[--C-:B------:R-:W-:Y:S01]  /*8b30*/  FFMA.FTZ R183, R163, UR10, -R198.reuse ;  /* 0x0000000aa3b77c23 */ /* 0x100fe200080108c6 */
[----:B------:R-:W-:Y:S01]  /*8b40*/  FMUL.FTZ R178, R177, UR10 ;  /* 0x0000000ab1b27c20 */ /* 0x000fe20008410000 */
[----:B---3--:R-:W-:Y:S01]  /*8b50*/  FMNMX.FTZ R179, R21, R8, !PT ;  /* 0x0000000815b37209 */ /* 0x008fe20007810000 */
[----:B------:R-:W2:Y:S01]  /*8b60*/  MUFU.TANH R156, R156 ;  /* 0x0000009c009c7308 */ /* 0x000ea20000002400 */
[--C-:B------:R-:W-:Y:S01]  /*8b70*/  FFMA.FTZ R177, R203, UR10, -R198.reuse ;  /* 0x0000000acbb17c23 */ /* 0x100fe200080108c6 */
[--C-:B------:R-:W-:Y:S01]  /*8b80*/  FFMA.FTZ R195, R196, UR10, -R198.reuse ;  /* 0x0000000ac4c37c23 */ /* 0x100fe200080108c6 */
[----:B----4-:R-:W-:Y:S01]  /*8b90*/  FMNMX.FTZ R181, R22, R179, !PT ;  /* 0x000000b316b57209 */ /* 0x010fe20007810000 */
[--C-:B------:R-:W-:Y:S01]  /*8ba0*/  FFMA.FTZ R196, R193, UR10, -R198.reuse ;  /* 0x0000000ac1c47c23 */ /* 0x100fe200080108c6 */
[--C-:B------:R-:W-:Y:S01]  /*8bb0*/  FFMA.FTZ R205, R205, UR10, -R198.reuse ;  /* 0x0000000acdcd7c23 */ /* 0x100fe200080108c6 */
[--C-:B------:R-:W-:Y:S01]  /*8bc0*/  FFMA.FTZ R158, R158, UR10, -R198.reuse ;  /* 0x0000000a9e9e7c23 */ /* 0x100fe200080108c6 */
[----:B-1----:R-:W-:Y:S01]  /*8bd0*/  FMNMX.FTZ R8, R152, R181, !PT ;  /* 0x000000b598087209 */ /* 0x002fe20007810000 */
[----:B------:R-:W1:Y:S01]  /*8be0*/  MUFU.TANH R164, R164 ;  /* 0x000000a400a47308 */ /* 0x000e620000002400 */
        /* <DEDUP_REMOVED lines=18> */
[----:B-1----:R-:W-:Y:S01]  /*8d10*/  FMNMX.FTZ R8, R164, R159, !PT ;  /* 0x0000009fa4087209 */ /* 0x002fe20007810000 */
[----:B------:R-:W-:-:S04]  /*8d20*/  FFMA.FTZ R194, R213, UR10, -R198 ;  /* 0x0000000ad5c27c23 */ /* 0x000fc800080108c6 */
        /* <DEDUP_REMOVED lines=20> */
[----:B------:R2:W-:Y:S08]  /*8e70*/  MUFU.EX2 R159, R181 ;  /* 0x000000b5009f7308 */ /* 0x0005f00000000800 */
[----:B------:R-:W3:Y:S01]  /*8e80*/  MUFU.EX2 R178, R178 ;  /* 0x000000b200b27308 */ /* 0x000ee20000000800 */
[----:B--2---:R-:W-:-:S04]  /*8e90*/  FMNMX.FTZ R181, R175, R8, !PT ;  /* 0x00000008afb57209 */ /* 0x004fc80007810000 */
[----:B-1----:R-:W-:Y:S01]  /*8ea0*/  FMNMX.FTZ R8, R176, R181, !PT ;  /* 0x000000b5b0087209 */ /* 0x002fe20007810000 */
[--C-:B------:R-:W-:Y:S02]  /*8eb0*/  FFMA.FTZ R181, R208, UR10, -R198.reuse ;  /* 0x0000000ad0b57c23 */ /* 0x100fe400080108c6 */
[----:B------:R-:W1:Y:S02]  /*8ec0*/  MUFU.EX2 R177, R177 ;  /* 0x000000b100b17308 */ /* 0x000e640000000800 */
[----:B------:R-:W2:Y:S06]  /*8ed0*/  SHFL.BFLY PT, R187, R8, 0x2, 0x1f ;  /* 0x0c401f0008bb7f89 */ /* 0x000eac00000e0000 */
[----:B------:R-:W4:Y:S01]  /*8ee0*/  MUFU.EX2 R180, R180 ;  /* 0x000000b400b47308 */ /* 0x000f220000000800 */
[-C--:B---3--:R-:W-:Y:S01]  /*8ef0*/  FMUL.FTZ R24, R24, R178.reuse ;  /* 0x000000b218187220 */ /* 0x088fe20000410000 */
[-C--:B------:R-:W-:Y:S01]  /*8f00*/  FMUL.FTZ R25, R25, R178.reuse ;  /* 0x000000b219197220 */ /* 0x080fe20000410000 */
[-C--:B------:R-:W-:Y:S01]  /*8f10*/  FMUL.FTZ R28, R28, R178.reuse ;  /* 0x000000b21c1c7220 */ /* 0x080fe20000410000 */
[-C--:B------:R-:W-:Y:S01]  /*8f20*/  FMUL.FTZ R29, R29, R178.reuse ;  /* 0x000000b21d1d7220 */ /* 0x080fe20000410000 */
[-C--:B------:R-:W-:Y:S01]  /*8f30*/  FMUL.FTZ R32, R32, R178.reuse ;  /* 0x000000b220207220 */ /* 0x080fe20000410000 */
[-C--:B------:R-:W-:Y:S01]  /*8f40*/  FMUL.FTZ R33, R33, R178.reuse ;  /* 0x000000b221217220 */ /* 0x080fe20000410000 */
[-C--:B------:R-:W-:Y:S01]  /*8f50*/  FMUL.FTZ R36, R36, R178.reuse ;  /* 0x000000b224247220 */ /* 0x080fe20000410000 */
[----:B------:R3:W-:Y:S01]  /*8f60*/  MUFU.EX2 R161, R183 ;  /* 0x000000b700a17308 */ /* 0x0007e20000000800 */
[----:B-1----:R-:W-:Y:S01]  /*8f70*/  FFMA.FTZ R5, R178, R5, R177 ;  /* 0x00000005b2057223 */ /* 0x002fe200000100b1 */
[-C--:B------:R-:W-:Y:S01]  /*8f80*/  FMUL.FTZ R37, R37, R178.reuse ;  /* 0x000000b225257220 */ /* 0x080fe20000410000 */
[-C--:B------:R-:W-:Y:S01]  /*8f90*/  FMUL.FTZ R40, R40, R178.reuse ;  /* 0x000000b228287220 */ /* 0x080fe20000410000 */
[-C--:B------:R-:W-:Y:S01]  /*8fa0*/  FMUL.FTZ R41, R41, R178.reuse ;  /* 0x000000b229297220 */ /* 0x080fe20000410000 */
[-C--:B------:R-:W-:Y:S01]  /*8fb0*/  FMUL.FTZ R44, R44, R178.reuse ;  /* 0x000000b22c2c7220 */ /* 0x080fe20000410000 */
[-C--:B------:R-:W-:Y:S01]  /*8fc0*/  FMUL.FTZ R45, R45, R178.reuse ;  /* 0x000000b22d2d7220 */ /* 0x080fe20000410000 */
[----:B------:R-:W-:Y:S01]  /*8fd0*/  FMUL.FTZ R48, R48, R178 ;  /* 0x000000b230307220 */ /* 0x000fe20000410000 */
[----:B------:R-:W-:Y:S01]  /*8fe0*/  MUFU.EX2 R179, R205 ;  /* 0x000000cd00b37308 */ /* 0x000fe20000000800 */
[----:B---3--:R-:W-:Y:S01]  /*8ff0*/  FFMA.FTZ R183, R210, UR10, -R198 ;  /* 0x0000000ad2b77c23 */ /* 0x008fe200080108c6 */
[----:B--2---:R-:W-:Y:S01]  /*9000*/  FMNMX.FTZ R191, R8, R187, !PT ;  /* 0x000000bb08bf7209 */ /* 0x004fe20007810000 */
[----:B------:R-:W-:-:S02]  /*9010*/  IMAD.U32 R210, RZ, RZ, UR26 ;  /* 0x0000001affd27e24 */ /* 0x000fc4000f8e00ff */
[----:B------:R-:W-:Y:S01]  /*9020*/  FFMA.FTZ R187, R209, UR10, -R198 ;  /* 0x0000000ad1bb7c23 */ /* 0x000fe200080108c6 */
[-C--:B------:R-:W-:Y:S01]  /*9030*/  FMUL.FTZ R49, R49, R178.reuse ;  /* 0x000000b231317220 */ /* 0x080fe20000410000 */
[-C--:B------:R-:W-:Y:S01]  /*9040*/  FMUL.FTZ R52, R52, R178.reuse ;  /* 0x000000b234347220 */ /* 0x080fe20000410000 */
[----:B------:R-:W1:Y:S01]  /*9050*/  SHFL.BFLY PT, R8, R191, 0x1, 0x1f ;  /* 0x0c201f00bf087f89 */ /* 0x000e6200000e0000 */
        /* <DEDUP_REMOVED lines=22> */
[----:B------:R-:W-:Y:S01]  /*91c0*/  FMUL.FTZ R92, R92, R178 ;  /* 0x000000b25c5c7220 */ /* 0x000fe20000410000 */
[----:B-1----:R-:W-:Y:S01]  /*91d0*/  FMNMX.FTZ R8, R191, R8, !PT ;  /* 0x00000008bf087209 */ /* 0x002fe20007810000 */
[----:B------:R-:W-:Y:S01]  /*91e0*/  MUFU.EX2 R160, R160 ;  /* 0x000000a000a07308 */ /* 0x000fe20000000800 */
[-C--:B------:R-:W-:Y:S01]  /*91f0*/  FMUL.FTZ R93, R93, R178.reuse ;  /* 0x000000b25d5d7220 */ /* 0x080fe20000410000 */
[-C--:B------:R-:W-:Y:S01]  /*9200*/  FMUL.FTZ R96, R96, R178.reuse ;  /* 0x000000b260607220 */ /* 0x080fe20000410000 */
[-C--:B------:R-:W-:Y:S01]  /*9210*/  FMUL.FTZ R97, R97, R178.reuse ;  /* 0x000000b261617220 */ /* 0x080fe20000410000 */
[C---:B------:R-:W-:Y:S01]  /*9220*/  FADD.FTZ R13, -R8.reuse, R13 ;  /* 0x0000000d080d7221 */ /* 0x040fe20000010100 */
[----:B------:R-:W-:Y:S01]  /*9230*/  FMUL.FTZ R197, R8, UR10 ;  /* 0x0000000a08c57c20 */ /* 0x000fe20008410000 */
[-C--:B------:R-:W-:Y:S01]  /*9240*/  FMUL.FTZ R100, R100, R178.reuse ;  /* 0x000000b264647220 */ /* 0x080fe20000410000 */
[----:B------:R-:W-:Y:S01]  /*9250*/  FMUL.FTZ R101, R101, R178 ;  /* 0x000000b265657220 */ /* 0x000fe20000410000 */
[----:B------:R-:W-:Y:S01]  /*9260*/  FMUL.FTZ R13, R13, UR10 ;  /* 0x0000000a0d0d7c20 */ /* 0x000fe20008410000 */
[--C-:B------:R-:W-:Y:S01]  /*9270*/  FFMA.FTZ R14, R14, UR10, -R197.reuse ;  /* 0x0000000a0e0e7c23 */ /* 0x100fe200080108c5 */
[--C-:B------:R-:W-:Y:S01]  /*9280*/  FFMA.FTZ R193, R11, UR10, -R197.reuse ;  /* 0x0000000a0bc17c23 */ /* 0x100fe200080108c5 */
[--C-:B------:R-:W-:Y:S01]  /*9290*/  FFMA.FTZ R15, R15, UR10, -R197.reuse ;  /* 0x0000000a0f0f7c23 */ /* 0x100fe200080108c5 */
[--C-:B------:R-:W-:Y:S01]  /*92a0*/  FFMA.FTZ R20, R20, UR10, -R197.reuse ;  /* 0x0000000a14147c23 */ /* 0x100fe200080108c5 */
[----:B------:R1:W-:Y:S01]  /*92b0*/  MUFU.EX2 R191, R195 ;  /* 0x000000c300bf7308 */ /* 0x0003e20000000800 */
[--C-:B------:R-:W-:Y:S01]  /*92c0*/  FFMA.FTZ R21, R21, UR10, -R197.reuse ;  /* 0x0000000a15157c23 */ /* 0x100fe200080108c5 */
[--C-:B------:R-:W-:Y:S01]  /*92d0*/  FFMA.FTZ R22, R22, UR10, -R197.reuse ;  /* 0x0000000a16167c23 */ /* 0x100fe200080108c5 */
[----:B------:R-:W-:Y:S01]  /*92e0*/  IADD3 R11, -R23, 0xb, RZ ;  /* 0x0000000b170b7810 */ /* 0x000fe20007ffe1ff */
[--C-:B------:R-:W-:Y:S01]  /*92f0*/  FFMA.FTZ R198, R153, UR10, -R197.reuse ;  /* 0x0000000a99c67c23 */ /* 0x100fe200080108c5 */
[--C-:B------:R-:W-:Y:S01]  /*9300*/  FFMA.FTZ R199, R154, UR10, -R197.reuse ;  /* 0x0000000a9ac77c23 */ /* 0x100fe200080108c5 */
[--C-:B------:R-:W-:Y:S01]  /*9310*/  FFMA.FTZ R204, R155, UR10, -R197.reuse ;  /* 0x0000000a9bcc7c23 */ /* 0x100fe200080108c5 */
[--C-:B------:R-:W-:Y:S01]  /*9320*/  FFMA.FTZ R203, R156, UR10, -R197.reuse ;  /* 0x0000000a9ccb7c23 */ /* 0x100fe200080108c5 */
[----:B------:R-:W-:Y:S01]  /*9330*/  MUFU.EX2 R13, R13 ;  /* 0x0000000d000d7308 */ /* 0x000fe20000000800 */
[----:B-1----:R-:W-:Y:S01]  /*9340*/  FFMA.FTZ R195, R152, UR10, -R197 ;  /* 0x0000000a98c37c23 */ /* 0x002fe200080108c5 */
[----:B------:R-:W-:-:S02]  /*9350*/  @!P2 VIADD R152, R210, 0x22840 ;  /* 0x00022840d298a836 */ /* 0x000fc40000000000 */
[--C-:B------:R-:W-:Y:S01]  /*9360*/  FFMA.FTZ R165, R165, UR10, -R197.reuse ;  /* 0x0000000aa5a57c23 */ /* 0x100fe200080108c5 */
[--C-:B------:R-:W-:Y:S01]  /*9370*/  FFMA.FTZ R208, R166, UR10, -R197.reuse ;  /* 0x0000000aa6d07c23 */ /* 0x100fe200080108c5 */
[--C-:B------:R-:W-:Y:S01]  /*9380*/  FFMA.FTZ R167, R167, UR10, -R197.reuse ;  /* 0x0000000aa7a77c23 */ /* 0x100fe200080108c5 */
[--C-:B------:R-:W-:Y:S01]  /*9390*/  FFMA.FTZ R212, R168, UR10, -R197.reuse ;  /* 0x0000000aa8d47c23 */ /* 0x100fe200080108c5 */
[----:B------:R-:W-:Y:S01]  /*93a0*/  @!P2 PRMT R152, RZ, 0x654, R152 ;  /* 0x00000654ff98a816 */ /* 0x000fe20000000098 */
[----:B------:R-:W1:Y:S01]  /*93b0*/  MUFU.EX2 R14, R14 ;  /* 0x0000000e000e7308 */ /* 0x000e620000000800 */
[----:B------:R2:W-:Y:S06]  /*93c0*/  BAR.ARV R11, 0x100 ;  /* 0x0004000b0000751d */ /* 0x0005ec0000002000 */
[----:B------:R4:W-:Y:S01]  /*93d0*/  @!P2 SYNCS.ARRIVE.TRANS64.RED.A1T0 RZ, [R152+URZ], RZ ;  /* 0x000000ff98ffa9a7 */ /* 0x0009e2000810043f */
[----:B------:R-:W3:Y:S01]  /*93e0*/  MUFU.EX2 R193, R193 ;  /* 0x000000c100c17308 */ /* 0x000ee20000000800 */
[--C-:B------:R-:W-:Y:S01]  /*93f0*/  FFMA.FTZ R169, R169, UR10, -R197.reuse ;  /* 0x0000000aa9a97c23 */ /* 0x100fe200080108c5 */
[--C-:B------:R-:W-:Y:S01]  /*9400*/  FFMA.FTZ R214, R170, UR10, -R197.reuse ;  /* 0x0000000aaad67c23 */ /* 0x100fe200080108c5 */
[--C-:B------:R-:W-:Y:S01]  /*9410*/  FFMA.FTZ R171, R171, UR10, -R197.reuse ;  /* 0x0000000aabab7c23 */ /* 0x100fe200080108c5 */
[--C-:B------:R-:W-:Y:S01]  /*9420*/  FFMA.FTZ R216, R172, UR10, -R197.reuse ;  /* 0x0000000aacd87c23 */ /* 0x100fe200080108c5 */
[--C-:B------:R-:W-:Y:S01]  /*9430*/  FFMA.FTZ R173, R173, UR10, -R197.reuse ;  /* 0x0000000aadad7c23 */ /* 0x100fe200080108c5 */
[----:B------:R-:W-:Y:S01]  /*9440*/  FFMA.FTZ R174, R174, UR10, -R197 ;  /* 0x0000000aaeae7c23 */ /* 0x000fe200080108c5 */
[----:B----4-:R-:W-:Y:S01]  /*9450*/  FADD.FTZ R152, R180, R5 ;  /* 0x00000005b4987221 */ /* 0x010fe20000010000 */
[----:B------:R-:W4:Y:S01]  /*9460*/  MUFU.EX2 R15, R15 ;  /* 0x0000000f000f7308 */ /* 0x000f220000000800 */
[----:B-1----:R-:W-:Y:S01]  /*9470*/  FFMA.FTZ R4, R13, R4, R14 ;  /* 0x000000040d047223 */ /* 0x002fe2000001000e */
[----:B------:R-:W-:Y:S01]  /*9480*/  FFMA.FTZ R175, R175, UR10, -R197 ;  /* 0x0000000aafaf7c23 */ /* 0x000fe200080108c5 */
[----:B------:R-:W-:Y:S01]  /*9490*/  FADD.FTZ R5, R179, R152 ;  /* 0x00000098b3057221 */ /* 0x000fe20000010000 */
[-C--:B------:R-:W-:Y:S01]  /*94a0*/  FMUL.FTZ R104, R104, R178.reuse ;  /* 0x000000b268687220 */ /* 0x080fe20000410000 */
[-C--:B------:R-:W-:Y:S01]  /*94b0*/  FMUL.FTZ R105, R105, R178.reuse ;  /* 0x000000b269697220 */ /* 0x080fe20000410000 */
[-C--:B------:R-:W-:Y:S01]  /*94c0*/  FMUL.FTZ R108, R108, R178.reuse ;  /* 0x000000b26c6c7220 */ /* 0x080fe20000410000 */
[----:B------:R-:W-:Y:S01]  /*94d0*/  FADD.FTZ R152, R182, R5 ;  /* 0x00000005b6987221 */ /* 0x000fe20000010000 */
[----:B------:R-:W1:Y:S01]  /*94e0*/  MUFU.EX2 R20, R20 ;  /* 0x0000001400147308 */ /* 0x000e620000000800 */
[----:B---3--:R-:W-:Y:S01]  /*94f0*/  FADD.FTZ R4, R193, R4 ;  /* 0x00000004c1047221 */ /* 0x008fe20000010000 */
[-C--:B------:R-:W-:Y:S01]  /*9500*/  FMUL.FTZ R109, R109, R178.reuse ;  /* 0x000000b26d6d7220 */ /* 0x080fe20000410000 */
[----:B------:R-:W-:Y:S01]  /*9510*/  FADD.FTZ R5, R157, R152 ;  /* 0x000000989d057221 */ /* 0x000fe20000010000 */
[-C--:B------:R-:W-:Y:S01]  /*9520*/  FMUL.FTZ R112, R112, R178.reuse ;  /* 0x000000b270707220 */ /* 0x080fe20000410000 */
[-C--:B------:R-:W-:Y:S01]  /*9530*/  FMUL.FTZ R113, R113, R178.reuse ;  /* 0x000000b271717220 */ /* 0x080fe20000410000 */
[-C--:B------:R-:W-:Y:S01]  /*9540*/  FMUL.FTZ R116, R116, R178.reuse ;  /* 0x000000b274747220 */ /* 0x080fe20000410000 */
[----:B------:R-:W-:Y:S01]  /*9550*/  FADD.FTZ R152, R158, R5 ;  /* 0x000000059e987221 */ /* 0x000fe20000010000 */
[----:B------:R-:W3:Y:S01]  /*9560*/  MUFU.EX2 R21, R21 ;  /* 0x0000001500157308 */ /* 0x000ee20000000800 */
[----:B----4-:R-:W-:Y:S01]  /*9570*/  FADD.FTZ R153, R15, R4 ;  /* 0x000000040f997221 */ /* 0x010fe20000010000 */
[-C--:B------:R-:W-:Y:S01]  /*9580*/  FMUL.FTZ R117, R117, R178.reuse ;  /* 0x000000b275757220 */ /* 0x080fe20000410000 */
[----:B------:R-:W-:Y:S01]  /*9590*/  FADD.FTZ R5, R159, R152 ;  /* 0x000000989f057221 */ /* 0x000fe20000010000 */
[-C--:B------:R-:W-:Y:S01]  /*95a0*/  FMUL.FTZ R120, R120, R178.reuse ;  /* 0x000000b278787220 */ /* 0x080fe20000410000 */
[-C--:B------:R-:W-:Y:S01]  /*95b0*/  FMUL.FTZ R121, R121, R178.reuse ;  /* 0x000000b279797220 */ /* 0x080fe20000410000 */
[-C--:B------:R-:W-:Y:S01]  /*95c0*/  FMUL.FTZ R124, R124, R178.reuse ;  /* 0x000000b27c7c7220 */ /* 0x080fe20000410000 */
[----:B------:R-:W-:Y:S01]  /*95d0*/  FADD.FTZ R152, R160, R5 ;  /* 0x00000005a0987221 */ /* 0x000fe20000010000 */
[----:B------:R-:W4:Y:S01]  /*95e0*/  MUFU.EX2 R22, R22 ;  /* 0x0000001600167308 */ /* 0x000f220000000800 */
[----:B-1----:R-:W-:Y:S01]  /*95f0*/  FADD.FTZ R4, R20, R153 ;  /* 0x0000009914047221 */ /* 0x002fe20000010000 */
[-C--:B------:R-:W-:Y:S01]  /*9600*/  FMUL.FTZ R125, R125, R178.reuse ;  /* 0x000000b27d7d7220 */ /* 0x080fe20000410000 */
[----:B------:R-:W-:Y:S01]  /*9610*/  FADD.FTZ R5, R161, R152 ;  /* 0x00000098a1057221 */ /* 0x000fe20000010000 */
        /* <DEDUP_REMOVED lines=13> */
[----:B----4-:R-:W-:Y:S01]  /*96f0*/  FADD.FTZ R4, R22, R153 ;  /* 0x0000009916047221 */ /* 0x010fe20000010000 */
[-C--:B------:R-:W-:Y:S01]  /*9700*/  FMUL.FTZ R148, R148, R178.reuse ;  /* 0x000000b294947220 */ /* 0x080fe20000410000 */
[----:B------:R-:W-:Y:S01]  /*9710*/  FMUL.FTZ R149, R149, R178 ;  /* 0x000000b295957220 */ /* 0x000fe20000410000 */
[-C--:B------:R-:W-:Y:S01]  /*9720*/  FMUL.FTZ R26, R26, R13.reuse ;  /* 0x0000000d1a1a7220 */ /* 0x080fe20000410000 */
[-C--:B------:R-:W-:Y:S01]  /*9730*/  FMUL.FTZ R27, R27, R13.reuse ;  /* 0x0000000d1b1b7220 */ /* 0x080fe20000410000 */
[-C--:B------:R-:W-:Y:S01]  /*9740*/  FMUL.FTZ R30, R30, R13.reuse ;  /* 0x0000000d1e1e7220 */ /* 0x080fe20000410000 */
[-C--:B------:R-:W-:Y:S01]  /*9750*/  FMUL.FTZ R31, R31, R13.reuse ;  /* 0x0000000d1f1f7220 */ /* 0x080fe20000410000 */
[----:B------:R-:W4:Y:S01]  /*9760*/  MUFU.EX2 R199, R199 ;  /* 0x000000c700c77308 */ /* 0x000f220000000800 */
        /* <DEDUP_REMOVED lines=32> */
[----:B----4-:R-:W-:Y:S01]  /*9970*/  FFMA.FTZ R206, R164, UR10, -R197 ;  /* 0x0000000aa4ce7c23 */ /* 0x010fe200080108c5 */
[----:B---3--:R-:W-:Y:S01]  /*9980*/  FADD.FTZ R4, R204, R153 ;  /* 0x00000099cc047221 */ /* 0x008fe20000010000 */
[----:B------:R-:W-:Y:S01]  /*9990*/  FFMA.FTZ R197, R176, UR10, -R197 ;  /* 0x0000000ab0c57c23 */ /* 0x000fe200080108c5 */
[-C--:B------:R-:W-:Y:S01]  /*99a0*/  FMUL.FTZ R82, R82, R13.reuse ;  /* 0x0000000d52527220 */ /* 0x080fe20000410000 */
[-C--:B------:R-:W-:Y:S01]  /*99b0*/  FMUL.FTZ R83, R83, R13.reuse ;  /* 0x0000000d53537220 */ /* 0x080fe20000410000 */
[-C--:B------:R-:W-:Y:S01]  /*99c0*/  FMUL.FTZ R86, R86, R13.reuse ;  /* 0x0000000d56567220 */ /* 0x080fe20000410000 */
[-C--:B------:R-:W-:Y:S01]  /*99d0*/  FMUL.FTZ R87, R87, R13.reuse ;  /* 0x0000000d57577220 */ /* 0x080fe20000410000 */
[----:B------:R-:W3:Y:S01]  /*99e0*/  MUFU.EX2 R184, R184 ;  /* 0x000000b800b87308 */ /* 0x000ee20000000800 */
[----:B-----5:R-:W-:Y:S01]  /*99f0*/  FADD.FTZ R5, R163, R152 ;  /* 0x00000098a3057221 */ /* 0x020fe20000010000 */
[-C--:B------:R-:W-:Y:S01]  /*9a00*/  FMUL.FTZ R90, R90, R13.reuse ;  /* 0x0000000d5a5a7220 */ /* 0x080fe20000410000 */
[-C--:B------:R-:W-:Y:S01]  /*9a10*/  FMUL.FTZ R91, R91, R13.reuse ;  /* 0x0000000d5b5b7220 */ /* 0x080fe20000410000 */
        /* <DEDUP_REMOVED lines=39> */
[----:B------:R-:W-:Y:S01]  /*9c90*/  FMUL.FTZ R151, R151, R13 ;  /* 0x0000000d97977220 */ /* 0x000fe20000410000 */
[----:B------:R-:W-:-:S02]  /*9ca0*/  F2FP.F16.F32.PACK_AB R156, R158, R157 ;  /* 0x0000009d9e9c723e */ /* 0x000fc400000000ff */
[----:B------:R-:W-:Y:S02]  /*9cb0*/  F2FP.F16.F32.PACK_AB R158, R160, R159 ;  /* 0x0000009fa09e723e */ /* 0x000fe400000000ff */
[----:B------:R-:W3:Y:S01]  /*9cc0*/  MUFU.EX2 R183, R183 ;  /* 0x000000b700b77308 */ /* 0x000ee20000000800 */
[----:B----4-:R-:W-:Y:S01]  /*9cd0*/  FADD.FTZ R152, R186, R5 ;  /* 0x00000005ba987221 */ /* 0x010fe20000010000 */
[----:B------:R-:W-:Y:S02]  /*9ce0*/  F2FP.F16.F32.PACK_AB R160, R162, R161 ;  /* 0x000000a1a2a0723e */ /* 0x000fe400000000ff */
[----:B------:R-:W-:Y:S02]  /*9cf0*/  F2FP.F16.F32.PACK_AB R162, R184, R163 ;  /* 0x000000a3b8a2723e */ /* 0x000fe400000000ff */
[----:B------:R-:W-:Y:S02]  /*9d00*/  F2FP.F16.F32.PACK_AB R154, R182, R179 ;  /* 0x000000b3b69a723e */ /* 0x000fe400000000ff */
[----:B------:R-:W4:Y:S01]  /*9d10*/  MUFU.EX2 R167, R167 ;  /* 0x000000a700a77308 */ /* 0x000f220000000800 */
[----:B-1----:R-:W-:Y:S01]  /*9d20*/  FADD.FTZ R4, R208, R153 ;  /* 0x00000099d0047221 */ /* 0x002fe20000010000 */
[----:B------:R-:W-:-:S02]  /*9d30*/  F2FP.F16.F32.PACK_AB R155, R20, R15 ;  /* 0x0000000f149b723e */ /* 0x000fc400000000ff */
[----:B------:R-:W-:Y:S02]  /*9d40*/  F2FP.F16.F32.PACK_AB R157, R22, R21 ;  /* 0x00000015169d723e */ /* 0x000fe400000000ff */
[----:B------:R-:W-:Y:S02]  /*9d50*/  F2FP.F16.F32.PACK_AB R159, R198, R195 ;  /* 0x000000c3c69f723e */ /* 0x000fe400000000ff */
[----:B------:R-:W1:Y:S01]  /*9d60*/  MUFU.EX2 R188, R188 ;  /* 0x000000bc00bc7308 */ /* 0x000e620000000800 */
[----:B---3--:R-:W-:Y:S01]  /*9d70*/  FADD.FTZ R5, R183, R152 ;  /* 0x00000098b7057221 */ /* 0x008fe20000010000 */
[----:B------:R-:W-:Y:S02]  /*9d80*/  F2FP.F16.F32.PACK_AB R161, R204, R199 ;  /* 0x000000c7cca1723e */ /* 0x000fe400000000ff */
[----:B------:R-:W-:Y:S02]  /*9d90*/  F2FP.F16.F32.PACK_AB R163, R206, R203 ;  /* 0x000000cbcea3723e */ /* 0x000fe400000000ff */
[----:B------:R-:W-:-:S02]  /*9da0*/  F2FP.F16.F32.PACK_AB R165, R208, R165 ;  /* 0x000000a5d0a5723e */ /* 0x000fc400000000ff */
        /* <DEDUP_REMOVED lines=18> */
[----:B-1----:R-:W-:Y:S01]  /*9ed0*/  FADD.FTZ R5, R187, R152 ;  /* 0x00000098bb057221 */ /* 0x002fe20000010000 */
[----:B------:R-:W-:-:S06]  /*9ee0*/  F2FP.F16.F32.PACK_AB R152, R180, R177 ;  /* 0x000000b1b498723e */ /* 0x000fcc00000000ff */
[----:B------:R-:W1:Y:S01]  /*9ef0*/  MUFU.EX2 R216, R216 ;  /* 0x000000d800d87308 */ /* 0x000e620000000800 */
[----:B---3--:R-:W-:-:S07]  /*9f00*/  FADD.FTZ R153, R171, R4 ;  /* 0x00000004ab997221 */ /* 0x008fce0000010000 */
[----:B------:R-:W3:Y:S01]  /*9f10*/  MUFU.EX2 R189, R189 ;  /* 0x000000bd00bd7308 */ /* 0x000ee20000000800 */
[C---:B----4-:R-:W-:Y:S01]  /*9f20*/  FADD.FTZ R164, R192.reuse, R5 ;  /* 0x00000005c0a47221 */ /* 0x050fe20000010000 */
[----:B------:R-:W-:-:S06]  /*9f30*/  F2FP.F16.F32.PACK_AB R170, R192, R187 ;  /* 0x000000bbc0aa723e */ /* 0x000fcc00000000ff */
[----:B------:R-:W4:Y:S01]  /*9f40*/  MUFU.EX2 R173, R173 ;  /* 0x000000ad00ad7308 */ /* 0x000f220000000800 */
[C---:B-1----:R-:W-:Y:S01]  /*9f50*/  FADD.FTZ R4, R216.reuse, R153 ;  /* 0x00000099d8047221 */ /* 0x042fe20000010000 */
[----:B------:R-:W-:Y:S02]  /*9f60*/  F2FP.F16.F32.PACK_AB R153, R193, R14 ;  /* 0x0000000ec199723e */ /* 0x000fe400000000ff */
[----:B------:R-:W-:-:S04]  /*9f70*/  F2FP.F16.F32.PACK_AB R171, R216, R171 ;  /* 0x000000abd8ab723e */ /* 0x000fc800000000ff */
[----:B------:R-:W1:Y:S01]  /*9f80*/  MUFU.EX2 R194, R194 ;  /* 0x000000c200c27308 */ /* 0x000e620000000800 */
[----:B---3--:R-:W-:Y:S01]  /*9f90*/  FADD.FTZ R5, R189, R164 ;  /* 0x000000a4bd057221 */ /* 0x008fe20000010000 */
[----:B------:R-:W-:-:S06]  /*9fa0*/  F2FP.F16.F32.PACK_AB R164, R186, R181 ;  /* 0x000000b5baa4723e */ /* 0x000fcc00000000ff */
[----:B------:R-:W3:Y:S01]  /*9fb0*/  MUFU.EX2 R176, R174 ;  /* 0x000000ae00b07308 */ /* 0x000ee20000000800 */
[----:B----4-:R-:W-:-:S07]  /*9fc0*/  FADD.FTZ R13, R173, R4 ;  /* 0x00000004ad0d7221 */ /* 0x010fce0000010000 */
[----:B------:R-:W4:Y:S01]  /*9fd0*/  MUFU.EX2 R175, R175 ;  /* 0x000000af00af7308 */ /* 0x000f220000000800 */
[C---:B-1----:R-:W-:Y:S01]  /*9fe0*/  FADD.FTZ R168, R194.reuse, R5 ;  /* 0x00000005c2a87221 */ /* 0x042fe20000010000 */
[----:B------:R-:W-:-:S03]  /*9ff0*/  F2FP.F16.F32.PACK_AB R172, R194, R189 ;  /* 0x000000bdc2ac723e */ /* 0x000fc600000000ff */
[----:B------:R-:W-:Y:S01]  /*a000*/  FADD.FTZ R5, R191, R168 ;  /* 0x000000a8bf057221 */ /* 0x000fe20000010000 */
[----:B------:R-:W-:Y:S02]  /*a010*/  F2FP.F16.F32.PACK_AB R168, R190, R185 ;  /* 0x000000b9bea8723e */ /* 0x000fe400000000ff */
[----:B------:R-:W1:Y:S01]  /*a020*/  MUFU.EX2 R196, R196 ;  /* 0x000000c400c47308 */ /* 0x000e620000000800 */
[C---:B---3--:R-:W-:Y:S01]  /*a030*/  FADD.FTZ R4, R176.reuse, R13 ;  /* 0x0000000db0047221 */ /* 0x048fe20000010000 */
[----:B------:R-:W-:-:S06]  /*a040*/  F2FP.F16.F32.PACK_AB R173, R176, R173 ;  /* 0x000000adb0ad723e */ /* 0x000fcc00000000ff */
[----:B------:R-:W3:Y:S01]  /*a050*/  MUFU.EX2 R178, R197 ;  /* 0x000000c500b27308 */ /* 0x000ee20000000800 */
[----:B----4-:R-:W-:Y:S01]  /*a060*/  FADD.FTZ R13, R175, R4 ;  /* 0x00000004af0d7221 */ /* 0x010fe20000010000 */
[C---:B-1----:R-:W-:Y:S01]  /*a070*/  FADD.FTZ R5, R196.reuse, R5 ;  /* 0x00000005c4057221 */ /* 0x042fe20000010000 */
[----:B------:R-:W-:Y:S02]  /*a080*/  F2FP.F16.F32.PACK_AB R174, R196, R191 ;  /* 0x000000bfc4ae723e */ /* 0x000fe400000000ff */
[C---:B---3--:R-:W-:Y:S01]  /*a090*/  FADD.FTZ R4, R178.reuse, R13 ;  /* 0x0000000db2047221 */ /* 0x048fe20000010000 */
[----:B------:R-:W-:Y:S01]  /*a0a0*/  F2FP.F16.F32.PACK_AB R175, R178, R175 ;  /* 0x000000afb2af723e */ /* 0x000fe200000000ff */
[----:B--2---:R-:W-:Y:S06]  /*a0b0*/  @!P0 BRA `(.L_x_1355) ;  /* 0x0000000000048947 */ /* 0x004fec0003800000 */
[----:B------:R-:W-:Y:S01]  /*a0c0*/  BPT.TRAP 0x1 ;  /* 0x000000040000795c */ /* 0x000fe20000300000 */
.L_x_1355:
[----:B------:R1:W2:Y:S01]  /*a0d0*/  SYNCS.PHASECHK.TRANS64.TRYWAIT P2, [UR26+0x22850], R7 ;  /* 0x02285007ff0075a7 */ /* 0x0002a2000804015a */
[----:B------:R-:W-:Y:S05]  /*a0e0*/  @!P0 BRA `(.L_x_1356) ;  /* 0x0000000000048947 */ /* 0x000fea0003800000 */
[----:B------:R-:W-:Y:S01]  /*a0f0*/  BPT.TRAP 0x1 ;  /* 0x000000040000795c */ /* 0x000fe20000300000 */
.L_x_1356:
[----:B--2---:R-:W-:Y:S05]  /*a100*/  @P2 BRA `(.L_x_1357) ;  /* 0x0000000000082947 */ /* 0x004fea0003800000 */
[----:B------:R-:W2:Y:S02]  /*a110*/  SYNCS.PHASECHK.TRANS64.TRYWAIT P2, [UR26+0x22850], R7 ;  /* 0x02285007ff0075a7 */ /* 0x000ea4000804015a */
[----:B--2---:R-:W-:Y:S05]  /*a120*/  @!P2 BRA `(.L_x_1358) ;  /* 0x0000008c00c4a947 */ /* 0x004fea0003800000 */
.L_x_1357:
[----:B-12---:R-:W-:Y:S01]  /*a130*/  VIADD R7, R23, 0x8 ;  /* 0x0000000817077836 */ /* 0x006fe20000000000 */
[----:B------:R-:W-:Y:S01]  /*a140*/  UIMAD UR11, UR39, 0xc00, UR21 ;  /* 0x00000c00270b78a4 */ /* 0x000fe2000f8e0215 */
[----:B------:R-:W1:Y:S01]  /*a150*/  S2R R13, SR_TID.X ;  /* 0x00000000000d7919 */ /* 0x000e620000002100 */
[----:B------:R-:W-:Y:S01]  /*a160*/  UMOV UR7, 0x40000040 ;  /* 0x4000004000077882 */ /* 0x000fe20000000000 */
[----:B------:R-:W-:Y:S01]  /*a170*/  IMAD.MOV.U32 R204, RZ, RZ, R9 ;  /* 0x000000ffffcc7224 */ /* 0x000fe200078e0009 */
[----:B------:R2:W-:Y:S06]  /*a180*/  BAR.SYNC.DEFER_BLOCKING R7, 0x100 ;  /* 0x000400070000751d */ /* 0x0005ec0000010000 */
[----:B------:R-:W-:Y:S01]  /*a190*/  UMOV UR6, UR11 ;  /* 0x0000000b00067c82 */ /* 0x000fe20008000000 */
[----:B------:R-:W-:Y:S01]  /*a1a0*/  WARPGROUP.ARRIVE ;  /* 0x00000000000079c5 */ /* 0x000fe20000000000 */
[----:B-1----:R-:W-:Y:S01]  /*a1b0*/  LOP3.LUT P2, RZ, R13, 0x7f, RZ, 0xc0, !PT ;  /* 0x0000007f0dff7812 */ /* 0x002fe2000784c0ff */
[----:B------:R-:W-:-:S04]  /*a1c0*/  IMAD.MOV.U32 R13, RZ, RZ, R8 ;  /* 0x000000ffff0d7224 */ /* 0x000fc800078e0008 */
[----:B------:R-:W-:Y:S01]  /*a1d0*/  HGMMA.64x256x16.F32 R24, R152, gdesc[UR4].tnspB, R24, gsb0 ;  /* 0x43e0000498187df0 */ /* 0x000fe20008000818 */
[----:B------:R-:W-:Y:S01]  /*a1e0*/  UIADD3 UR6, UR11, 0x80, URZ ;  /* 0x000000800b067890 */ /* 0x000fe2000fffe03f */
[----:B------:R-:W-:-:S06]  /*a1f0*/  UMOV UR7, 0x40000040 ;  /* 0x4000004000077882 */ /* 0x000fcc0000000000 */
[----:B------:R-:W-:-:S05]  /*a200*/  @!P2 VIADD R210, R210, 0x22860 ;  /* 0x00022860d2d2a836 */ /* 0x000fca0000000000 */
        /* <DEDUP_REMOVED lines=31> */
[----:B--2---:R-:W-:-:S07]  /*a400*/  IMAD.MOV.U32 R7, RZ, RZ, R12 ;  /* 0x000000ffff077224 */ /* 0x004fce00078e000c */
.L_x_1350:
[----:B------:R-:W-:-:S13]  /*a410*/  ISETP.GE.AND P1, PT, R7, UR40, PT ;  /* 0x0000002807007c0c */ /* 0x000fda000bf26270 */
[----:B------:R-:W-:Y:S05]  /*a420*/  @!P1 BRA `(.L_x_1360) ;  /* 0x0000003400589947 */ /* 0x000fea0003800000 */
[----:B------:R-:W-:Y:S01]  /*a430*/  IMAD.MOV.U32 R15, RZ, RZ, R8 ;  /* 0x000000ffff0f7224 */ /* 0x000fe200078e0008 */
[----:B------:R-:W-:Y:S01]  /*a440*/  ULDC UR23, c[0x0][0x9e4] ;  /* 0x0002790000177ab9 */ /* 0x000fe20000000800 */
[----:B------:R-:W-:Y:S01]  /*a450*/  IMAD.MOV.U32 R14, RZ, RZ, R9 ;  /* 0x000000ffff0e7224 */ /* 0x000fe200078e0009 */
[----:B------:R-:W-:Y:S01]  /*a460*/  ULDC UR26, c[0x0][0x988] ;  /* 0x00026200001a7ab9 */ /* 0x000fe20000000800 */
[----:B------:R-:W-:Y:S01]  /*a470*/  IMAD.IADD R13, R0, 0x1, R6 ;  /* 0x00000001000d7824 */ /* 0x000fe200078e0206 */
[----:B------:R-:W-:Y:S01]  /*a480*/  ULDC UR24, c[0x0][0x9d8] ;  /* 0x0002760000187ab9 */ /* 0x000fe20000000800 */
[----:B------:R-:W-:-:S05]  /*a490*/  ULDC UR25, c[0x0][0x9e0] ;  /* 0x0002780000197ab9 */ /* 0x000fca0000000800 */
.L_x_1377:
[----:B------:R-:W-:-:S04]  /*a4a0*/  UIADD3 UR39, UR39, 0x1, URZ ;  /* 0x0000000127277890 */ /* 0x000fc8000fffe03f */
[----:B------:R-:W-:-:S04]  /*a4b0*/  UISETP.NE.AND UP0, UPT, UR39, 0x2, UPT ;  /* 0x000000022700788c */ /* 0x000fc8000bf05270 */
[----:B------:R-:W-:Y:S02]  /*a4c0*/  USEL UR6, URZ, 0x1, UP0 ;  /* 0x000000013f067887 */ /* 0x000fe40008000000 */
[----:B------:R-:W-:Y:S02]  /*a4d0*/  USEL UR39, UR39, URZ, UP0 ;  /* 0x0000003f27277287 */ /* 0x000fe40008000000 */
[----:B------:R-:W-:Y:S01]  /*a4e0*/  ULOP3.LUT UR38, UR38, UR6, URZ, 0x3c, !UPT ;  /* 0x0000000626267292 */ /* 0x000fe2000f8e3c3f */
[----:B------:R-:W-:Y:S11]  /*a4f0*/  @!P0 BRA `(.L_x_1361) ;  /* 0x0000000000048947 */ /* 0x000ff60003800000 */
[----:B------:R-:W-:Y:S01]  /*a500*/  BPT.TRAP 0x1 ;  /* 0x000000040000795c */ /* 0x000fe20000300000 */
.L_x_1361:
[----:B------:R-:W-:Y:S01]  /*a510*/  ULEA UR27, UR39, UR46, 0x3 ;  /* 0x0000002e271b7291 */ /* 0x000fe2000f8e183f */
[----:B------:R-:W-:-:S05]  /*a520*/  IMAD.U32 R12, RZ, RZ, UR38 ;  /* 0x00000026ff0c7e24 */ /* 0x000fca000f8e00ff */
[----:B------:R-:W-:-:S04]  /*a530*/  SHF.L.U32 R12, R12, 0x1f, RZ ;  /* 0x0000001f0c0c7819 */ /* 0x000fc800000006ff */
[----:B------:R1:W2:Y:S01]  /*a540*/  SYNCS.PHASECHK.TRANS64.TRYWAIT P1, [UR27+0x22830], R12 ;  /* 0x0228300cff0075a7 */ /* 0x0002a2000802015b */
[----:B------:R-:W-:Y:S05]  /*a550*/  @!P0 BRA `(.L_x_1362) ;  /* 0x0000000000048947 */ /* 0x000fea0003800000 */
[----:B------:R-:W-:Y:S01]  /*a560*/  BPT.TRAP 0x1 ;  /* 0x000000040000795c */ /* 0x000fe20000300000 */
.L_x_1362:
[----:B--2---:R-:W-:Y:S05]  /*a570*/  @P1 BRA `(.L_x_1363) ;  /* 0x0000000000081947 */ /* 0x004fea0003800000 */
[----:B------:R-:W2:Y:S02]  /*a580*/  SYNCS.PHASECHK.TRANS64.TRYWAIT P1, [UR27+0x22830], R12 ;  /* 0x0228300cff0075a7 */ /* 0x000ea4000802015b */
[----:B--2---:R-:W-:Y:S05]  /*a590*/  @!P1 BRA `(.L_x_1364) ;  /* 0x0000008800bc9947 */ /* 0x004fea0003800000 */
.L_x_1363:
        /* <DEDUP_REMOVED lines=11> */
[----:B---3--:R-:W-:Y:S02]  /*a650*/  LOP3.LUT P1, RZ, R11, 0x7f, RZ, 0xc0, !PT ;  /* 0x0000007f0bff7812 */ /* 0x008fe4000782c0ff */
[----:B------:R-:W-:Y:S01]  /*a660*/  IADD3 R11, -R23, 0xb, RZ ;  /* 0x0000000b170b7810 */ /* 0x000fe20007ffe1ff */
        /* <DEDUP_REMOVED lines=13> */
[----:B------:R-:W3:Y:S01]  /*a740*/  LDC R174, c[0x0][0x288] ;  /* 0x0000a200ffae7b82 */ /* 0x000ee20000000800 */
[----:B------:R-:W-:Y:S02]  /*a750*/  IMAD.U32 R177, RZ, RZ, UR27 ;  /* 0x0000001bffb17e24 */ /* 0x000fe4000f8e00ff */
[----:B------:R-:W-:Y:S01]  /*a760*/  FMUL.FTZ R204, R152, UR24 ;  /* 0x0000001898cc7c20 */ /* 0x000fe20008410000 */
[----:B------:R-:W-:Y:S01]  /*a770*/  FMUL.FTZ R219, R184, UR24 ;  /* 0x00000018b8db7c20 */ /* 0x000fe20008410000 */
[----:B------:R-:W-:Y:S01]  /*a780*/  FMUL.FTZ R184, R185, UR24 ;  /* 0x00000018b9b87c20 */ /* 0x000fe20008410000 */
[----:B------:R-:W-:-:S02]  /*a790*/  @!P1 VIADD R152, R177, 0x22840 ;  /* 0x00022840b1989836 */ /* 0x000fc40000000000 */
[----:B--2---:R-:W-:Y:S01]  /*a7a0*/  FMUL.FTZ R9, R155, UR24 ;  /* 0x000000189b097c20 */ /* 0x004fe20008410000 */
        /* <DEDUP_REMOVED lines=40> */
[----:B------:R-:W-:-:S02]  /*aa30*/  IMAD R153, R7, -0x60, R17 ;  /* 0xffffffa007997824 */ /* 0x000fc400078e0211 */
[----:B------:R-:W-:Y:S01]  /*aa40*/  FMUL.FTZ R171, R198, UR24 ;  /* 0x00000018c6ab7c20 */ /* 0x000fe20008410000 */
[----:B------:R-:W-:Y:S01]  /*aa50*/  FMUL.FTZ R172, R199, UR24 ;  /* 0x00000018c7ac7c20 */ /* 0x000fe20008410000 */
[----:B------:R2:W-:Y:S06]  /*aa60*/  BAR.ARV R11, 0x100 ;  /* 0x0004000b0000751d */ /* 0x0005ec0000002000 */
[----:B------:R2:W-:Y:S01]  /*aa70*/  @!P1 SYNCS.ARRIVE.TRANS64.RED.A1T0 RZ, [R152+URZ], RZ ;  /* 0x000000ff98ff99a7 */ /* 0x0005e2000810043f */
[----:B------:R-:W-:Y:S01]  /*aa80*/  ISETP.GE.AND P1, PT, R10, 0x1, PT ;  /* 0x000000010a00780c */ /* 0x000fe20003f26270 */
[----:B------:R-:W4:Y:S01]  /*aa90*/  MUFU.TANH R204, R204 ;  /* 0x000000cc00cc7308 */ /* 0x000f220000002400 */
[----:B---3--:R-:W-:-:S05]  /*aaa0*/  IADD3 R153, R153, 0x1, -R174 ;  /* 0x0000000199997810 */ /* 0x008fca0007ffe8ae */
[----:B------:R-:W-:Y:S02]  /*aab0*/  IMAD.IADD R153, R153, 0x1, -R16 ;  /* 0x0000000199997824 */ /* 0x000fe400078e0a10 */
[----:B------:R-:W3:Y:S02]  /*aac0*/  MUFU.TANH R203, R203 ;  /* 0x000000cb00cb7308 */ /* 0x000ee40000002400 */
        /* <DEDUP_REMOVED lines=50> */
[----:B--234-:R-:W-:Y:S05]  /*adf0*/  @!P1 BRA `(.L_x_1365) ;  /* 0x00000000005c9947 */ /* 0x01cfea0003800000 */
        /* <DEDUP_REMOVED lines=11> */
.L_x_1367:
[----:B------:R-:W-:-:S05]  /*aeb0*/  IMAD.U32 R174, RZ, RZ, UR23 ;  /* 0x00000017ffae7e24 */ /* 0x000fca000f8e00ff */
[----:B------:R-:W-:-:S13]  /*aec0*/  ISETP.NE.AND P1, PT, R174, 0x1, PT ;  /* 0x00000001ae00780c */ /* 0x000fda0003f25270 */
[----:B------:R-:W2:Y:S01]  /*aed0*/  @P1 LDC.64 R152, c[0x0][0x9e8] ;  /* 0x00027a00ff981b82 */ /* 0x000ea20000000a00 */
[----:B------:R-:W-:-:S04]  /*aee0*/  @P1 IMAD.IADD R173, R0, 0x1, R6 ;  /* 0x0000000100ad1824 */ /* 0x000fc800078e0206 */
[----:B--2---:R-:W-:-:S04]  /*aef0*/  @P1 IMAD.HI.U32 R176, R173, R152, RZ ;  /* 0x00000098adb01227 */ /* 0x004fc800078e00ff */
[----:B------:R-:W-:Y:S01]  /*af00*/  IMAD.MOV.U32 R152, RZ, RZ, R13 ;  /* 0x000000ffff987224 */ /* 0x000fe200078e000d */
[----:B------:R-:W-:-:S07]  /*af10*/  @P1 SHF.R.U32.HI R152, RZ, R153, R176 ;  /* 0x00000099ff981219 */ /* 0x000fce00000116b0 */
.L_x_1368:
[----:B------:R-:W-:Y:S05]  /*af20*/  BSYNC B0 ;  /* 0x0000000000007941 */ /* 0x000fea0003800000 */
.L_x_1366:
[----:B------:R-:W-:-:S04]  /*af30*/  IMAD R153, R7, -0x60, -R16 ;  /* 0xffffffa007997824 */ /* 0x000fc800078e0a10 */
[----:B------:R-:W-:-:S05]  /*af40*/  IMAD R153, R152, R174, R153 ;  /* 0x000000ae98997224 */ /* 0x000fca00078e0299 */
[----:B------:R-:W-:Y:S02]  /*af50*/  VIADDMNMX R199, R153, R174, R199, PT ;  /* 0x000000ae99c77246 */ /* 0x000fe400038001c7 */
[----:B------:R-:W-:-:S07]  /*af60*/  VIMNMX R198, R198, R153, !PT ;  /* 0x00000099c6c67248 */ /* 0x000fce0007fe0100 */
.L_x_1365:
[----:B------:R-:W-:Y:S01]  /*af70*/  IMAD R197, R7, -0x60, RZ ;  /* 0xffffffa007c57824 */ /* 0x000fe200078e02ff */
[----:B------:R-:W-:-:S04]  /*af80*/  LOP3.LUT R2, R2, 0xfffbffff, RZ, 0xc0, !PT ;  /* 0xfffbffff02027812 */ /* 0x000fc800078ec0ff */
[C---:B------:R-:W-:Y:S02]  /*af90*/  ISETP.GE.AND P2, PT, R197.reuse, 0x1, PT ;  /* 0x00000001c500780c */ /* 0x040fe40003f46270 */
[C---:B------:R-:W-:Y:S02]  /*afa0*/  ISETP.GE.AND P1, PT, R197.reuse, 0x2, PT ;  /* 0x00000002c500780c */ /* 0x040fe40003f26270 */
[----:B------:R-:W-:Y:S02]  /*afb0*/  ISETP.GT.AND P3, PT, R198, RZ, !P2 ;  /* 0x000000ffc600720c */ /* 0x000fe40005764270 */
[----:B------:R-:W-:Y:S02]  /*afc0*/  ISETP.GE.AND P4, PT, R197, 0x9, PT ;  /* 0x00000009c500780c */ /* 0x000fe40003f86270 */
[----:B------:R-:W-:-:S04]  /*afd0*/  ISETP.LT.OR P3, PT, R199, 0x1, P3 ;  /* 0x00000001c700780c */ /* 0x000fc80001f61670 */
[----:B------:R-:W-:Y:S02]  /*afe0*/  FSEL R173, R204, -INF , !P3 ;  /* 0xff800000ccad7808 */ /* 0x000fe40005800000 */
[----:B------:R-:W-:Y:S02]  /*aff0*/  @P2 LOP3.LUT R2, R2, 0x40000, RZ, 0xfc, !PT ;  /* 0x0004000002022812 */ /* 0x000fe400078efcff */
[----:B------:R-:W-:Y:S02]  /*b000*/  ISETP.GT.AND P2, PT, R198, 0x1, !P1 ;  /* 0x00000001c600780c */ /* 0x000fe40004f44270 */
[----:B------:R-:W-:Y:S02]  /*b010*/  ISETP.GE.AND P3, PT, R197, 0xa, PT ;  /* 0x0000000ac500780c */ /* 0x000fe40003f66270 */
[----:B------:R-:W-:Y:S02]  /*b020*/  ISETP.LT.OR P2, PT, R199, 0x2, P2 ;  /* 0x00000002c700780c */ /* 0x000fe40001741670 */
[----:B------:R-:W-:-:S02]  /*b030*/  LOP3.LUT R2, R2, 0xfffffffd, RZ, 0xc0, !PT ;  /* 0xfffffffd02027812 */ /* 0x000fc400078ec0ff */
[----:B------:R-:W-:Y:S02]  /*b040*/  FSEL R203, R203, -INF , !P2 ;  /* 0xff800000cbcb7808 */ /* 0x000fe40005000000 */
[----:B------:R-:W-:Y:S02]  /*b050*/  ISETP.GT.AND P2, PT, R198, 0x8, !P4 ;  /* 0x00000008c600780c */ /* 0x000fe40006744270 */
[----:B------:R-:W-:Y:S02]  /*b060*/  @P4 LOP3.LUT R2, R2, 0x2, RZ, 0xfc, !PT ;  /* 0x0000000202024812 */ /* 0x000fe400078efcff */
[----:B------:R-:W-:Y:S02]  /*b070*/  ISETP.LT.OR P2, PT, R199, 0x9, P2 ;  /* 0x00000009c700780c */ /* 0x000fe40001741670 */
[----:B------:R-:W-:Y:S02]  /*b080*/  LOP3.LUT R2, R2, 0xfffffffb, RZ, 0xc0, !PT ;  /* 0xfffffffb02027812 */ /* 0x000fe400078ec0ff */
[----:B-1----:R-:W-:-:S02]  /*b090*/  FSEL R206, R206, -INF , !P2 ;  /* 0xff800000cece7808 */ /* 0x002fc40005000000 */
[----:B------:R-:W-:Y:S02]  /*b0a0*/  @P3 LOP3.LUT R2, R2, 0x4, RZ, 0xfc, !PT ;  /* 0x0000000402023812 */ /* 0x000fe400078efcff */
[----:B------:R-:W-:Y:S02]  /*b0b0*/  ISETP.GT.AND P2, PT, R198, 0x9, !P3 ;  /* 0x00000009c600780c */ /* 0x000fe40005f44270 */
[----:B------:R-:W-:Y:S02]  /*b0c0*/  ISETP.GE.AND P3, PT, R197, 0x11, PT ;  /* 0x00000011c500780c */ /* 0x000fe40003f66270 */
[----:B------:R-:W-:Y:S02]  /*b0d0*/  ISETP.LT.OR P2, PT, R199, 0xa, P2 ;  /* 0x0000000ac700780c */ /* 0x000fe40001741670 */
[----:B------:R-:W-:Y:S02]  /*b0e0*/  LOP3.LUT R2, R2, 0xfffffff7, RZ, 0xc0, !PT ;  /* 0xfffffff702027812 */ /* 0x000fe400078ec0ff */
[----:B------:R-:W-:-:S02]  /*b0f0*/  FSEL R205, R205, -INF , !P2 ;  /* 0xff800000cdcd7808 */ /* 0x000fc40005000000 */
        /* <DEDUP_REMOVED lines=104> */
[----:B------:R-:W-:Y:S01]  /*b780*/  FSEL R185, R193, -INF , !P6 ;  /* 0xff800000c1b97808 */ /* 0x000fe20007000000 */
[----:B------:R-:W-:Y:S01]  /*b790*/  IMAD.IADD R193, R3, 0x1, R195 ;  /* 0x0000000103c17824 */ /* 0x000fe200078e02c3 */
[----:B------:R-:W-:-:S13]  /*b7a0*/  ISETP.GE.AND P6, PT, R197, 0x5a, PT ;  /* 0x0000005ac500780c */ /* 0x000fda0003fc6270 */
[----:B------:R-:W-:Y:S02]  /*b7b0*/  @P6 LOP3.LUT R2, R2, 0x1, RZ, 0xfc, !PT ;  /* 0x0000000102026812 */ /* 0x000fe400078efcff */
[----:B------:R-:W-:-:S04]  /*b7c0*/  ISETP.GT.AND P6, PT, R198, 0x59, !P6 ;  /* 0x00000059c600780c */ /* 0x000fc800077c4270 */
[----:B------:R-:W-:-:S04]  /*b7d0*/  ISETP.LT.OR P6, PT, R199, 0x5a, P6 ;  /* 0x0000005ac700780c */ /* 0x000fc800037c1670 */
[----:B------:R-:W-:Y:S01]  /*b7e0*/  FSEL R184, R194, -INF , !P6 ;  /* 0xff800000c2b87808 */ /* 0x000fe20007000000 */
[----:B------:R-:W-:Y:S01]  /*b7f0*/  IMAD.IADD R194, R3, 0x1, R196 ;  /* 0x0000000103c27824 */ /* 0x000fe200078e02c4 */
[----:B------:R-:W-:-:S13]  /*b800*/  ISETP.GE.AND P6, PT, R10, 0x1, PT ;  /* 0x000000010a00780c */ /* 0x000fda0003fc6270 */
[----:B------:R-:W-:Y:S05]  /*b810*/  @!P6 BRA `(.L_x_1369) ;  /* 0x000000000058e947 */ /* 0x000fea0003800000 */
        /* <DEDUP_REMOVED lines=12> */
.L_x_1371:
[----:B------:R-:W-:-:S05]  /*b8e0*/  IMAD.U32 R196, RZ, RZ, UR23 ;  /* 0x00000017ffc47e24 */ /* 0x000fca000f8e00ff */
[----:B------:R-:W-:-:S13]  /*b8f0*/  ISETP.NE.AND P6, PT, R196, 0x1, PT ;  /* 0x00000001c400780c */ /* 0x000fda0003fc5270 */
[----:B------:R-:W1:Y:S02]  /*b900*/  @P6 LDC.64 R152, c[0x0][0x9e8] ;  /* 0x00027a00ff986b82 */ /* 0x000e640000000a00 */
[----:B-1----:R-:W-:-:S05]  /*b910*/  @P6 IMAD.HI.U32 R152, R195, R152, RZ ;  /* 0x00000098c3986227 */ /* 0x002fca00078e00ff */
[----:B------:R-:W-:-:S07]  /*b920*/  @P6 SHF.R.U32.HI R195, RZ, R153, R152 ;  /* 0x00000099ffc36219 */ /* 0x000fce0000011698 */
.L_x_1372:
[----:B------:R-:W-:Y:S05]  /*b930*/  BSYNC B0 ;  /* 0x0000000000007941 */ /* 0x000fea0003800000 */
.L_x_1370:
[----:B------:R-:W-:-:S04]  /*b940*/  IMAD.IADD R152, R197, 0x1, -R16 ;  /* 0x00000001c5987824 */ /* 0x000fc800078e0a10 */
[----:B------:R-:W-:-:S05]  /*b950*/  IMAD R152, R195, R196, R152 ;  /* 0x000000c4c3987224 */ /* 0x000fca00078e0298 */
[----:B------:R-:W-:Y:S02]  /*b960*/  VIADDMNMX R193, R152, R196, R193, PT ;  /* 0x000000c498c17246 */ /* 0x000fe400038001c1 */
[----:B------:R-:W-:-:S07]  /*b970*/  VIMNMX R194, R194, R152, !PT ;  /* 0x00000098c2c27248 */ /* 0x000fce0007fe0100 */
.L_x_1369:
[----:B------:R-:W-:Y:S01]  /*b980*/  ISETP.GT.AND P1, PT, R194, 0x1, !P1 ;  /* 0x00000001c200780c */ /* 0x000fe20004f24270 */
[----:B------:R-:W-:Y:S01]  /*b990*/  UMOV UR10, UR26 ;  /* 0x0000001a000a7c82 */ /* 0x000fe20008000000 */
[C---:B------:R-:W-:Y:S02]  /*b9a0*/  LOP3.LUT P6, RZ, R2.reuse, 0x10000, RZ, 0xc0, !PT ;  /* 0x0001000002ff7812 */ /* 0x040fe400078cc0ff */
        /* <DEDUP_REMOVED lines=67> */
[----:B------:R-:W-:Y:S02]  /*bde0*/  ISETP.GT.AND P1, PT, R194, 0x29, !P1 ;  /* 0x00000029c200780c */ /* 0x000fe40004f24270 */
[----:B------:R-:W-:Y:S02]  /*bdf0*/  FSEL R168, R168, -INF , !P2 ;  /* 0xff800000a8a87808 */ /* 0x000fe40005000000 */
[C---:B------:R-:W-:Y:S02]  /*be00*/  ISETP.LT.OR P1, PT, R193.reuse, 0x2a, P1 ;  /* 0x0000002ac100780c */ /* 0x040fe40000f21670 */
[----:B------:R-:W-:Y:S02]  /*be10*/  ISETP.LT.OR P3, PT, R193, 0x51, P3 ;  /* 0x00000051c100780c */ /* 0x000fe40001f61670 */
[----:B------:R-:W-:-:S02]  /*be20*/  FSEL R160, R160, -INF , !P1 ;  /* 0xff800000a0a07808 */ /* 0x000fc40004800000 */
[----:B------:R-:W-:Y:S02]  /*be30*/  LOP3.LUT P1, RZ, R2, 0x800, RZ, 0xc0, !PT ;  /* 0x0000080002ff7812 */ /* 0x000fe4000782c0ff */
[----:B-1----:R-:W-:Y:S02]  /*be40*/  FMNMX.FTZ R195, R153, R196, !PT ;  /* 0x000000c499c37209 */ /* 0x002fe40007810000 */
[C---:B------:R-:W-:Y:S02]  /*be50*/  ISETP.GT.AND P1, PT, R194.reuse, 0x30, !P1 ;  /* 0x00000030c200780c */ /* 0x040fe40004f24270 */
[----:B------:R-:W-:Y:S01]  /*be60*/  ISETP.GT.AND P4, PT, R194, 0x51, !P4 ;  /* 0x00000051c200780c */ /* 0x000fe20006784270 */
[----:B------:R-:W1:Y:S01]  /*be70*/  SHFL.BFLY PT, R196, R195, 0x1, 0x1f ;  /* 0x0c201f00c3c47f89 */ /* 0x000e6200000e0000 */
[----:B------:R-:W-:Y:S02]  /*be80*/  ISETP.LT.OR P1, PT, R193, 0x31, P1 ;  /* 0x00000031c100780c */ /* 0x000fe40000f21670 */
[----:B------:R-:W-:-:S02]  /*be90*/  FSEL R169, R169, -INF , !P3 ;  /* 0xff800000a9a97808 */ /* 0x000fc40005800000 */
[----:B------:R-:W-:Y:S02]  /*bea0*/  FSEL R161, R161, -INF , !P1 ;  /* 0xff800000a1a17808 */ /* 0x000fe40004800000 */
[----:B------:R-:W-:Y:S02]  /*beb0*/  LOP3.LUT P1, RZ, R2, 0x400, RZ, 0xc0, !PT ;  /* 0x0000040002ff7812 */ /* 0x000fe4000782c0ff */
[C---:B------:R-:W-:Y:S02]  /*bec0*/  ISETP.GT.AND P5, PT, R194.reuse, 0x58, !P5 ;  /* 0x00000058c200780c */ /* 0x040fe40006fa4270 */
[----:B------:R-:W-:Y:S02]  /*bed0*/  ISETP.GT.AND P1, PT, R194, 0x31, !P1 ;  /* 0x00000031c200780c */ /* 0x000fe40004f24270 */
[C---:B------:R-:W-:Y:S02]  /*bee0*/  ISETP.LT.OR P4, PT, R193.reuse, 0x52, P4 ;  /* 0x00000052c100780c */ /* 0x040fe40002781670 */
[----:B------:R-:W-:-:S02]  /*bef0*/  ISETP.LT.OR P1, PT, R193, 0x32, P1 ;  /* 0x00000032c100780c */ /* 0x000fc40000f21670 */
[----:B------:R-:W-:Y:S02]  /*bf00*/  ISETP.LT.OR P5, PT, R193, 0x59, P5 ;  /* 0x00000059c100780c */ /* 0x000fe40002fa1670 */
        /* <DEDUP_REMOVED lines=23> */
[----:B------:R-:W-:Y:S02]  /*c080*/  ISETP.GT.AND P1, PT, R194, RZ, !P6 ;  /* 0x000000ffc200720c */ /* 0x000fe40007724270 */
[----:B------:R-:W-:Y:S02]  /*c090*/  LOP3.LUT P6, RZ, R2, 0x1, RZ, 0xc0, !PT ;  /* 0x0000000102ff7812 */ /* 0x000fe400078cc0ff */
[----:B------:R-:W-:Y:S02]  /*c0a0*/  ISETP.LT.OR P1, PT, R193, 0x1, P1 ;  /* 0x00000001c100780c */ /* 0x000fe40000f21670 */
[----:B------:R-:W-:Y:S02]  /*c0b0*/  ISETP.GT.AND P2, PT, R194, 0x59, !P6 ;  /* 0x00000059c200780c */ /* 0x000fe40007744270 */
[----:B------:R-:W-:-:S02]  /*c0c0*/  FSEL R210, R8, -INF , !P1 ;  /* 0xff80000008d27808 */ /* 0x000fc40004800000 */
[----:B------:R-:W-:Y:S02]  /*c0d0*/  FSETP.NEU.FTZ.AND P1, PT, R9, -INF , PT ;  /* 0xff8000000900780b */ /* 0x000fe40003f3d000 */
[----:B------:R-:W-:Y:S02]  /*c0e0*/  FMNMX.FTZ R153, R210, R15, !PT ;  /* 0x0000000fd2997209 */ /* 0x000fe40007810000 */
[----:B------:R-:W-:Y:S02]  /*c0f0*/  FSEL R209, R209, RZ, P1 ;  /* 0x000000ffd1d17208 */ /* 0x000fe40000800000 */
[----:B------:R-:W-:Y:S02]  /*c100*/  FSEL R194, R170, -INF , !P4 ;  /* 0xff800000aac27808 */ /* 0x000fe40006000000 */
[----:B------:R-:W-:Y:S01]  /*c110*/  ISETP.LT.OR P2, PT, R193, 0x5a, P2 ;  /* 0x0000005ac100780c */ /* 0x000fe20001741670 */
[--C-:B------:R-:W-:Y:S01]  /*c120*/  FFMA.FTZ R196, R173, UR10, -R209.reuse ;  /* 0x0000000aadc47c23 */ /* 0x100fe200080108d1 */
[----:B------:R-:W-:Y:S01]  /*c130*/  FMNMX.FTZ R173, R152, R153, !PT ;  /* 0x0000009998ad7209 */ /* 0x000fe20007810000 */
[--C-:B------:R-:W-:Y:S01]  /*c140*/  FFMA.FTZ R203, R203, UR10, -R209.reuse ;  /* 0x0000000acbcb7c23 */ /* 0x100fe200080108d1 */
[----:B------:R-:W-:Y:S01]  /*c150*/  FSEL R193, R171, -INF , !P5 ;  /* 0xff800000abc17808 */ /* 0x000fe20006800000 */
[--C-:B------:R-:W-:Y:S01]  /*c160*/  FFMA.FTZ R171, R180, UR10, -R209.reuse ;  /* 0x0000000ab4ab7c23 */ /* 0x100fe200080108d1 */
[----:B------:R-:W-:Y:S01]  /*c170*/  FMNMX.FTZ R8, R20, R173, !PT ;  /* 0x000000ad14087209 */ /* 0x000fe20007810000 */
[----:B------:R1:W-:Y:S01]  /*c180*/  MUFU.EX2 R153, R203 ;  /* 0x000000cb00997308 */ /* 0x0003e20000000800 */
[--C-:B------:R-:W-:Y:S01]  /*c190*/  FFMA.FTZ R180, R186, UR10, -R209.reuse ;  /* 0x0000000abab47c23 */ /* 0x100fe200080108d1 */
[--C-:B------:R-:W-:Y:S01]  /*c1a0*/  FFMA.FTZ R186, R187, UR10, -R209.reuse ;  /* 0x0000000abbba7c23 */ /* 0x100fe200080108d1 */
[----:B------:R-:W-:Y:S01]  /*c1b0*/  FMNMX.FTZ R195, R21, R8, !PT ;  /* 0x0000000815c37209 */ /* 0x000fe20007810000 */
[--C-:B------:R-:W-:Y:S01]  /*c1c0*/  FFMA.FTZ R187, R189, UR10, -R209.reuse ;  /* 0x0000000abdbb7c23 */ /* 0x100fe200080108d1 */
[--C-:B------:R-:W-:Y:S01]  /*c1d0*/  FFMA.FTZ R178, R178, UR10, -R209.reuse ;  /* 0x0000000ab2b27c23 */ /* 0x100fe200080108d1 */
[----:B------:R-:W-:Y:S01]  /*c1e0*/  FSEL R189, R9, RZ, P1 ;  /* 0x000000ff09bd7208 */ /* 0x000fe20000800000 */
[--C-:B------:R-:W-:Y:S01]  /*c1f0*/  FFMA.FTZ R173, R206, UR10, -R209.reuse ;  /* 0x0000000acead7c23 */ /* 0x100fe200080108d1 */
[----:B------:R-:W-:Y:S01]  /*c200*/  FMNMX.FTZ R195, R22, R195, !PT ;  /* 0x000000c316c37209 */ /* 0x000fe20007810000 */
[--C-:B-1----:R-:W-:Y:S01]  /*c210*/  FFMA.FTZ R203, R179, UR10, -R209.reuse ;  /* 0x0000000ab3cb7c23 */ /* 0x102fe200080108d1 */
[----:B------:R-:W-:Y:S01]  /*c220*/  MUFU.EX2 R196, R196 ;  /* 0x000000c400c47308 */ /* 0x000fe20000000800 */
[----:B------:R-:W-:Y:S01]  /*c230*/  FADD.FTZ R189, -R189, R14 ;  /* 0x0000000ebdbd7221 */ /* 0x000fe20000010100 */
[----:B------:R-:W-:Y:S01]  /*c240*/  FMNMX.FTZ R8, R154, R195, !PT ;  /* 0x000000c39a087209 */ /* 0x000fe20007810000 */
[--C-:B------:R-:W-:Y:S01]  /*c250*/  FFMA.FTZ R204, R207, UR10, -R209.reuse ;  /* 0x0000000acfcc7c23 */ /* 0x100fe200080108d1 */
[--C-:B------:R-:W-:Y:S01]  /*c260*/  FFMA.FTZ R198, R205, UR10, -R209.reuse ;  /* 0x0000000acdc67c23 */ /* 0x100fe200080108d1 */
[--C-:B------:R-:W-:Y:S01]  /*c270*/  FFMA.FTZ R208, R208, UR10, -R209.reuse ;  /* 0x0000000ad0d07c23 */ /* 0x100fe200080108d1 */
[----:B------:R-:W-:Y:S01]  /*c280*/  FMNMX.FTZ R195, R155, R8, !PT ;  /* 0x000000089bc37209 */ /* 0x000fe20007810000 */
[--C-:B------:R-:W-:Y:S01]  /*c290*/  FFMA.FTZ R174, R174, UR10, -R209.reuse ;  /* 0x0000000aaeae7c23 */ /* 0x100fe200080108d1 */
[----:B------:R-:W-:Y:S01]  /*c2a0*/  MUFU.EX2 R170, R203 ;  /* 0x000000cb00aa7308 */ /* 0x000fe20000000800 */
[--C-:B------:R-:W-:Y:S01]  /*c2b0*/  FFMA.FTZ R175, R175, UR10, -R209.reuse ;  /* 0x0000000aafaf7c23 */ /* 0x100fe200080108d1 */
[----:B------:R-:W-:Y:S01]  /*c2c0*/  FMNMX.FTZ R8, R156, R195, !PT ;  /* 0x000000c39c087209 */ /* 0x000fe20007810000 */
[----:B------:R-:W-:-:S03]  /*c2d0*/  FFMA.FTZ R176, R176, UR10, -R209 ;  /* 0x0000000ab0b07c23 */ /* 0x000fc600080108d1 */
[----:B------:R-:W-:Y:S02]  /*c2e0*/  FMNMX.FTZ R197, R157, R8, !PT ;  /* 0x000000089dc57209 */ /* 0x000fe40007810000 */
[----:B------:R-:W-:Y:S02]  /*c2f0*/  MUFU.EX2 R173, R173 ;  /* 0x000000ad00ad7308 */ /* 0x000fe40000000800 */
[----:B------:R-:W-:-:S04]  /*c300*/  FMNMX.FTZ R8, R158, R197, !PT ;  /* 0x000000c59e087209 */ /* 0x000fc80007810000 */
        /* <DEDUP_REMOVED lines=13> */
[----:B------:R1:W-:Y:S02]  /*c3e0*/  MUFU.EX2 R197, R178 ;  /* 0x000000b200c57308 */ /* 0x0003e40000000800 */
[----:B------:R-:W-:Y:S02]  /*c3f0*/  FMNMX.FTZ R8, R168, R199, !PT ;  /* 0x000000c7a8087209 */ /* 0x000fe40007810000 */
[----:B------:R-:W-:Y:S01]  /*c400*/  FSEL R199, R172, -INF , !P2 ;  /* 0xff800000acc77808 */ /* 0x000fe20005000000 */
[--C-:B------:R-:W-:Y:S01]  /*c410*/  FFMA.FTZ R172, R181, UR10, -R209.reuse ;  /* 0x0000000ab5ac7c23 */ /* 0x100fe200080108d1 */
[----:B------:R-:W-:Y:S01]  /*c420*/  FMNMX.FTZ R179, R169, R8, !PT ;  /* 0x00000008a9b37209 */ /* 0x000fe20007810000 */
[--C-:B------:R-:W-:Y:S01]  /*c430*/  FFMA.FTZ R181, R192, UR10, -R209.reuse ;  /* 0x0000000ac0b57c23 */ /* 0x100fe200080108d1 */
[----:B------:R-:W-:Y:S01]  /*c440*/  MUFU.EX2 R175, R175 ;  /* 0x000000af00af7308 */ /* 0x000fe20000000800 */
[--C-:B-1----:R-:W-:Y:S01]  /*c450*/  FFMA.FTZ R178, R183, UR10, -R209.reuse ;  /* 0x0000000ab7b27c23 */ /* 0x102fe200080108d1 */
[----:B------:R-:W-:Y:S01]  /*c460*/  FMNMX.FTZ R8, R194, R179, !PT ;  /* 0x000000b3c2087209 */ /* 0x000fe20007810000 */
[--C-:B------:R-:W-:Y:S01]  /*c470*/  FFMA.FTZ R183, R191, UR10, -R209.reuse ;  /* 0x0000000abfb77c23 */ /* 0x100fe200080108d1 */
[--C-:B------:R-:W-:Y:S01]  /*c480*/  FFMA.FTZ R191, R188, UR10, -R209.reuse ;  /* 0x0000000abcbf7c23 */ /* 0x100fe200080108d1 */
[--C-:B------:R-:W-:Y:S01]  /*c490*/  FFMA.FTZ R188, R185, UR10, -R209.reuse ;  /* 0x0000000ab9bc7c23 */ /* 0x100fe200080108d1 */
[----:B------:R-:W-:Y:S01]  /*c4a0*/  FMNMX.FTZ R8, R193, R8, !PT ;  /* 0x00000008c1087209 */ /* 0x000fe20007810000 */
[----:B------:R-:W-:Y:S01]  /*c4b0*/  FMUL.FTZ R185, R189, UR10 ;  /* 0x0000000abdb97c20 */ /* 0x000fe20008410000 */
[--C-:B------:R-:W-:Y:S01]  /*c4c0*/  FFMA.FTZ R189, R184, UR10, -R209.reuse ;  /* 0x0000000ab8bd7c23 */ /* 0x100fe200080108d1 */
[----:B------:R-:W-:Y:S01]  /*c4d0*/  MUFU.EX2 R176, R176 ;  /* 0x000000b000b07308 */ /* 0x000fe20000000800 */
[----:B------:R-:W-:Y:S01]  /*c4e0*/  FMNMX.FTZ R8, R199, R8, !PT ;  /* 0x00000008c7087209 */ /* 0x000fe20007810000 */
[--C-:B------:R-:W-:Y:S01]  /*c4f0*/  FFMA.FTZ R179, R182, UR10, -R209.reuse ;  /* 0x0000000ab6b37c23 */ /* 0x100fe200080108d1 */
[----:B------:R-:W-:-:S03]  /*c500*/  FFMA.FTZ R182, R190, UR10, -R209 ;  /* 0x0000000abeb67c23 */ /* 0x000fc600080108d1 */
[----:B------:R-:W1:Y:S02]  /*c510*/  SHFL.BFLY PT, R203, R8, 0x2, 0x1f ;  /* 0x0c401f0008cb7f89 */ /* 0x000e6400000e0000 */
[----:B------:R-:W2:Y:S08]  /*c520*/  MUFU.EX2 R185, R185 ;  /* 0x000000b900b97308 */ /* 0x000eb00000000800 */
[----:B------:R-:W3:Y:S08]  /*c530*/  MUFU.EX2 R171, R171 ;  /* 0x000000ab00ab7308 */ /* 0x000ef00000000800 */
[----:B------:R-:W-:Y:S01]  /*c540*/  MUFU.EX2 R172, R172 ;  /* 0x000000ac00ac7308 */ /* 0x000fe20000000800 */
[-C--:B--2---:R-:W-:Y:S01]  /*c550*/  FMUL.FTZ R24, R24, R185.reuse ;  /* 0x000000b918187220 */ /* 0x084fe20000410000 */
[-C--:B------:R-:W-:Y:S01]  /*c560*/  FMUL.FTZ R25, R25, R185.reuse ;  /* 0x000000b919197220 */ /* 0x080fe20000410000 */
[-C--:B------:R-:W-:Y:S01]  /*c570*/  FMUL.FTZ R28, R28, R185.reuse ;  /* 0x000000b91c1c7220 */ /* 0x080fe20000410000 */
[-C--:B------:R-:W-:Y:S01]  /*c580*/  FMUL.FTZ R29, R29, R185.reuse ;  /* 0x000000b91d1d7220 */ /* 0x080fe20000410000 */
[----:B------:R-:W-:Y:S01]  /*c590*/  FMUL.FTZ R32, R32, R185 ;  /* 0x000000b920207220 */ /* 0x000fe20000410000 */
[----:B-1----:R-:W-:Y:S01]  /*c5a0*/  FMNMX.FTZ R203, R8, R203, !PT ;  /* 0x000000cb08cb7209 */ /* 0x002fe20007810000 */
[-C--:B------:R-:W-:Y:S01]  /*c5b0*/  FMUL.FTZ R33, R33, R185.reuse ;  /* 0x000000b921217220 */ /* 0x080fe20000410000 */
[----:B------:R-:W-:Y:S01]  /*c5c0*/  MUFU.EX2 R179, R179 ;  /* 0x000000b300b37308 */ /* 0x000fe20000000800 */
[-C--:B------:R-:W-:Y:S01]  /*c5d0*/  FMUL.FTZ R36, R36, R185.reuse ;  /* 0x000000b924247220 */ /* 0x080fe20000410000 */
[-C--:B------:R-:W-:Y:S01]  /*c5e0*/  FMUL.FTZ R37, R37, R185.reuse ;  /* 0x000000b925257220 */ /* 0x080fe20000410000 */
[----:B------:R-:W1:Y:S01]  /*c5f0*/  SHFL.BFLY PT, R8, R203, 0x1, 0x1f ;  /* 0x0c201f00cb087f89 */ /* 0x000e6200000e0000 */
        /* <DEDUP_REMOVED lines=23> */
[----:B-1----:R-:W-:Y:S01]  /*c770*/  FMNMX.FTZ R8, R203, R8, !PT ;  /* 0x00000008cb087209 */ /* 0x002fe20007810000 */
        /* <DEDUP_REMOVED lines=13> */
[----:B------:R-:W-:Y:S01]  /*c850*/  MUFU.EX2 R183, R183 ;  /* 0x000000b700b77308 */ /* 0x000fe20000000800 */
[--C-:B------:R-:W-:Y:S01]  /*c860*/  FFMA.FTZ R184, R152, UR10, -R207.reuse ;  /* 0x0000000a98b87c23 */ /* 0x100fe200080108cf */
[----:B------:R-:W-:Y:S01]  /*c870*/  FFMA.FTZ R152, R185, R5, R196 ;  /* 0x00000005b9987223 */ /* 0x000fe200000100c4 */
[--C-:B------:R-:W-:Y:S01]  /*c880*/  FFMA.FTZ R205, R154, UR10, -R207.reuse ;  /* 0x0000000a9acd7c23 */ /* 0x100fe200080108cf */
[--C-:B--2---:R-:W-:Y:S01]  /*c890*/  FFMA.FTZ R188, R155, UR10, -R207.reuse ;  /* 0x0000000a9bbc7c23 */ /* 0x104fe200080108cf */
[--C-:B------:R-:W-:Y:S01]  /*c8a0*/  FFMA.FTZ R156, R156, UR10, -R207.reuse ;  /* 0x0000000a9c9c7c23 */ /* 0x100fe200080108cf */
[----:B------:R-:W-:Y:S01]  /*c8b0*/  FADD.FTZ R152, R153, R152 ;  /* 0x0000009899987221 */ /* 0x000fe20000010000 */
[--C-:B------:R-:W-:Y:S01]  /*c8c0*/  FFMA.FTZ R208, R163, UR10, -R207.reuse ;  /* 0x0000000aa3d07c23 */ /* 0x100fe200080108cf */
[----:B------:R-:W-:Y:S01]  /*c8d0*/  MUFU.EX2 R182, R182 ;  /* 0x000000b600b67308 */ /* 0x000fe20000000800 */
[--C-:B------:R-:W-:Y:S01]  /*c8e0*/  FFMA.FTZ R209, R159, UR10, -R207.reuse ;  /* 0x0000000a9fd17c23 */ /* 0x100fe200080108cf */
[----:B------:R-:W-:Y:S01]  /*c8f0*/  FADD.FTZ R5, R173, R152 ;  /* 0x00000098ad057221 */ /* 0x000fe20000010000 */
[--C-:B------:R-:W-:Y:S01]  /*c900*/  FFMA.FTZ R192, R161, UR10, -R207.reuse ;  /* 0x0000000aa1c07c23 */ /* 0x100fe200080108cf */
[--C-:B------:R-:W-:Y:S01]  /*c910*/  FFMA.FTZ R203, R210, UR10, -R207.reuse ;  /* 0x0000000ad2cb7c23 */ /* 0x100fe200080108cf */
[----:B------:R-:W-:Y:S01]  /*c920*/  FFMA.FTZ R20, R20, UR10, -R207 ;  /* 0x0000000a14147c23 */ /* 0x000fe200080108cf */
[----:B------:R-:W-:Y:S01]  /*c930*/  FADD.FTZ R152, R198, R5 ;  /* 0x00000005c6987221 */ /* 0x000fe20000010000 */
[--C-:B------:R-:W-:Y:S01]  /*c940*/  FFMA.FTZ R21, R21, UR10, -R207.reuse ;  /* 0x0000000a15157c23 */ /* 0x100fe200080108cf */
[----:B------:R-:W1:Y:S01]  /*c950*/  MUFU.EX2 R191, R191 ;  /* 0x000000bf00bf7308 */ /* 0x000e620000000800 */
[--C-:B------:R-:W-:Y:S01]  /*c960*/  FFMA.FTZ R22, R22, UR10, -R207.reuse ;  /* 0x0000000a16167c23 */ /* 0x100fe200080108cf */
[----:B------:R-:W-:Y:S01]  /*c970*/  FADD.FTZ R5, R195, R152 ;  /* 0x00000098c3057221 */ /* 0x000fe20000010000 */
[--C-:B------:R-:W-:Y:S01]  /*c980*/  FFMA.FTZ R190, R158, UR10, -R207.reuse ;  /* 0x0000000a9ebe7c23 */ /* 0x100fe200080108cf */
[----:B------:R-:W-:Y:S01]  /*c990*/  F2FP.F16.F32.PACK_AB R158, R175, R174 ;  /* 0x000000aeaf9e723e */ /* 0x000fe200000000ff */
[----:B------:R-:W-:Y:S01]  /*c9a0*/  FFMA.FTZ R210, R160, UR10, -R207 ;  /* 0x0000000aa0d27c23 */ /* 0x000fe200080108cf */
[----:B------:R-:W-:Y:S01]  /*c9b0*/  FADD.FTZ R5, R204, R5 ;  /* 0x00000005cc057221 */ /* 0x000fe20000010000 */
[----:B------:R-:W-:Y:S01]  /*c9c0*/  F2FP.F16.F32.PACK_AB R160, R197, R176 ;  /* 0x000000b0c5a0723e */ /* 0x000fe200000000ff */
[----:B------:R-:W-:Y:S01]  /*c9d0*/  MUFU.EX2 R186, R186 ;  /* 0x000000ba00ba7308 */ /* 0x000fe20000000800 */
[----:B------:R-:W-:Y:S01]  /*c9e0*/  FFMA.FTZ R206, R162, UR10, -R207 ;  /* 0x0000000aa2ce7c23 */ /* 0x000fe200080108cf */
[----:B------:R-:W-:Y:S01]  /*c9f0*/  FADD.FTZ R152, R174, R5 ;  /* 0x00000005ae987221 */ /* 0x000fe20000010000 */
[----:B---3--:R-:W-:Y:S01]  /*ca00*/  F2FP.F16.F32.PACK_AB R162, R171, R170 ;  /* 0x000000aaaba2723e */ /* 0x008fe200000000ff */
[--C-:B------:R-:W-:Y:S01]  /*ca10*/  FFMA.FTZ R165, R165, UR10, -R207.reuse ;  /* 0x0000000aa5a57c23 */ /* 0x100fe200080108cf */
[--C-:B------:R-:W-:Y:S01]  /*ca20*/  FFMA.FTZ R167, R167, UR10, -R207.reuse ;  /* 0x0000000aa7a77c23 */ /* 0x100fe200080108cf */
[----:B------:R-:W-:Y:S01]  /*ca30*/  FADD.FTZ R5, R175, R152 ;  /* 0x00000098af057221 */ /* 0x000fe20000010000 */
[--C-:B------:R-:W-:Y:S01]  /*ca40*/  FFMA.FTZ R169, R169, UR10, -R207.reuse ;  /* 0x0000000aa9a97c23 */ /* 0x100fe200080108cf */
[----:B------:R-:W2:Y:S01]  /*ca50*/  MUFU.EX2 R187, R187 ;  /* 0x000000bb00bb7308 */ /* 0x000ea20000000800 */
[----:B------:R-:W-:Y:S01]  /*ca60*/  FFMA.FTZ R194, R194, UR10, -R207 ;  /* 0x0000000ac2c27c23 */ /* 0x000fe200080108cf */
[----:B------:R-:W-:Y:S01]  /*ca70*/  FADD.FTZ R152, R176, R5 ;  /* 0x00000005b0987221 */ /* 0x000fe20000010000 */
[--C-:B------:R-:W-:Y:S01]  /*ca80*/  FFMA.FTZ R193, R193, UR10, -R207.reuse ;  /* 0x0000000ac1c17c23 */ /* 0x100fe200080108cf */
[----:B------:R-:W-:Y:S01]  /*ca90*/  FFMA.FTZ R199, R199, UR10, -R207 ;  /* 0x0000000ac7c77c23 */ /* 0x000fe200080108cf */
[-C--:B------:R-:W-:Y:S01]  /*caa0*/  FMUL.FTZ R97, R97, R185.reuse ;  /* 0x000000b961617220 */ /* 0x080fe20000410000 */
[----:B------:R-:W-:Y:S01]  /*cab0*/  FADD.FTZ R5, R197, R152 ;  /* 0x00000098c5057221 */ /* 0x000fe20000010000 */
[----:B------:R-:W-:Y:S01]  /*cac0*/  FSEL R152, R8, RZ, P1 ;  /* 0x000000ff08987208 */ /* 0x000fe20000800000 */
[----:B------:R-:W-:Y:S01]  /*cad0*/  MUFU.EX2 R159, R156 ;  /* 0x0000009c009f7308 */ /* 0x000fe20000000800 */
[-C--:B------:R-:W-:Y:S01]  /*cae0*/  FMUL.FTZ R100, R100, R185.reuse ;  /* 0x000000b964647220 */ /* 0x080fe20000410000 */
[----:B------:R-:W-:Y:S01]  /*caf0*/  FADD.FTZ R154, R170, R5 ;  /* 0x00000005aa9a7221 */ /* 0x000fe20000010000 */
[----:B-1----:R-:W-:Y:S01]  /*cb00*/  F2FP.F16.F32.PACK_AB R170, R191, R182 ;  /* 0x000000b6bfaa723e */ /* 0x002fe200000000ff */
[----:B------:R-:W-:Y:S01]  /*cb10*/  FADD.FTZ R5, -R152, R15 ;  /* 0x0000000f98057221 */ /* 0x000fe20000010100 */
[--C-:B------:R-:W-:Y:S01]  /*cb20*/  FFMA.FTZ R152, R157, UR10, -R207.reuse ;  /* 0x0000000a9d987c23 */ /* 0x100fe200080108cf */
[----:B------:R-:W-:Y:S01]  /*cb30*/  FADD.FTZ R155, R171, R154 ;  /* 0x0000009aab9b7221 */ /* 0x000fe20000010000 */
[----:B------:R-:W-:Y:S01]  /*cb40*/  FFMA.FTZ R157, R164, UR10, -R207 ;  /* 0x0000000aa49d7c23 */ /* 0x000fe200080108cf */
[----:B------:R-:W-:Y:S01]  /*cb50*/  MUFU.EX2 R203, R203 ;  /* 0x000000cb00cb7308 */ /* 0x000fe20000000800 */
[----:B------:R-:W-:Y:S01]  /*cb60*/  F2FP.F16.F32.PACK_AB R164, R179, R172 ;  /* 0x000000acb3a4723e */ /* 0x000fe200000000ff */
[----:B------:R-:W-:Y:S01]  /*cb70*/  FADD.FTZ R154, R172, R155 ;  /* 0x0000009bac9a7221 */ /* 0x000fe20000010000 */
[----:B------:R-:W-:Y:S01]  /*cb80*/  FFMA.FTZ R155, R166, UR10, -R207 ;  /* 0x0000000aa69b7c23 */ /* 0x000fe200080108cf */
[----:B--2---:R-:W-:Y:S01]  /*cb90*/  F2FP.F16.F32.PACK_AB R172, R187, R186 ;  /* 0x000000babbac723e */ /* 0x004fe200000000ff */
[-C--:B------:R-:W-:Y:S01]  /*cba0*/  FMUL.FTZ R101, R101, R185.reuse ;  /* 0x000000b965657220 */ /* 0x080fe20000410000 */
[----:B------:R-:W-:Y:S01]  /*cbb0*/  FADD.FTZ R15, R179, R154 ;  /* 0x0000009ab30f7221 */ /* 0x000fe20000010000 */
[-C--:B------:R-:W-:Y:S01]  /*cbc0*/  FMUL.FTZ R104, R104, R185.reuse ;  /* 0x000000b968687220 */ /* 0x080fe20000410000 */
[----:B------:R1:W-:Y:S01]  /*cbd0*/  MUFU.EX2 R161, R152 ;  /* 0x0000009800a17308 */ /* 0x0003e20000000800 */
[-C--:B------:R-:W-:Y:S01]  /*cbe0*/  FMUL.FTZ R105, R105, R185.reuse ;  /* 0x000000b969697220 */ /* 0x080fe20000410000 */
[----:B------:R-:W-:Y:S01]  /*cbf0*/  FADD.FTZ R154, R178, R15 ;  /* 0x0000000fb29a7221 */ /* 0x000fe20000010000 */
[-C--:B------:R-:W-:Y:S01]  /*cc00*/  FMUL.FTZ R108, R108, R185.reuse ;  /* 0x000000b96c6c7220 */ /* 0x080fe20000410000 */
[-C--:B------:R-:W-:Y:S01]  /*cc10*/  FMUL.FTZ R109, R109, R185.reuse ;  /* 0x000000b96d6d7220 */ /* 0x080fe20000410000 */
[-C--:B------:R-:W-:Y:S01]  /*cc20*/  FMUL.FTZ R112, R112, R185.reuse ;  /* 0x000000b970707220 */ /* 0x080fe20000410000 */
[----:B------:R-:W-:Y:S01]  /*cc30*/  FADD.FTZ R15, R181, R154 ;  /* 0x0000009ab50f7221 */ /* 0x000fe20000010000 */
[-C--:B------:R-:W-:Y:S01]  /*cc40*/  FMUL.FTZ R113, R113, R185.reuse ;  /* 0x000000b971717220 */ /* 0x080fe20000410000 */
[----:B------:R-:W-:Y:S01]  /*cc50*/  MUFU.EX2 R184, R184 ;  /* 0x000000b800b87308 */ /* 0x000fe20000000800 */
[----:B-1----:R-:W-:Y:S01]  /*cc60*/  F2FP.F16.F32.PACK_AB R152, R153, R196 ;  /* 0x000000c49998723e */ /* 0x002fe200000000ff */
[----:B------:R-:W-:Y:S01]  /*cc70*/  FADD.FTZ R154, R180, R15 ;  /* 0x0000000fb49a7221 */ /* 0x000fe20000010000 */
[----:B------:R-:W-:Y:S01]  /*cc80*/  FFMA.FTZ R15, R168, UR10, -R207 ;  /* 0x0000000aa80f7c23 */ /* 0x000fe200080108cf */
[C---:B------:R-:W-:Y:S01]  /*cc90*/  F2FP.F16.F32.PACK_AB R168, R183.reuse, R180 ;  /* 0x000000b4b7a8723e */ /* 0x040fe200000000ff */
        /* <DEDUP_REMOVED lines=18> */
[----:B------:R-:W-:Y:S01]  /*cdc0*/  F2FP.F16.F32.PACK_AB R166, R181, R178 ;  /* 0x000000b2b5a6723e */ /* 0x000fe200000000ff */
[----:B------:R-:W-:Y:S01]  /*cdd0*/  FMUL.FTZ R178, R5, UR10 ;  /* 0x0000000a05b27c20 */ /* 0x000fe20008410000 */
[----:B------:R-:W1:Y:S01]  /*cde0*/  MUFU.EX2 R189, R189 ;  /* 0x000000bd00bd7308 */ /* 0x000e620000000800 */
[----:B------:R-:W-:Y:S01]  /*cdf0*/  FADD.FTZ R174, R14, R153 ;  /* 0x000000990eae7221 */ /* 0x000fe20000010000 */
        /* <DEDUP_REMOVED lines=9> */
[----:B------:R-:W-:-:S05]  /*ce90*/  FMUL.FTZ R149, R149, R185 ;  /* 0x000000b995957220 */ /* 0x000fca0000410000 */
[----:B------:R-:W3:Y:S01]  /*cea0*/  MUFU.EX2 R22, R22 ;  /* 0x0000001600167308 */ /* 0x000ee20000000800 */
[C---:B-1----:R-:W-:Y:S01]  /*ceb0*/  FADD.FTZ R5, R189.reuse, R174 ;  /* 0x000000aebd057221 */ /* 0x042fe20000010000 */
[----:B------:R-:W-:-:S06]  /*cec0*/  F2FP.F16.F32.PACK_AB R174, R189, R14 ;  /* 0x0000000ebdae723e */ /* 0x000fcc00000000ff */
[----:B------:R-:W1:Y:S01]  /*ced0*/  MUFU.EX2 R205, R205 ;  /* 0x000000cd00cd7308 */ /* 0x000e620000000800 */
        /* <DEDUP_REMOVED lines=16> */
[----:B---3--:R-:W-:Y:S01]  /*cfe0*/  FADD.FTZ R14, R22, R153 ;  /* 0x00000099160e7221 */ /* 0x008fe20000010000 */
[-C--:B------:R-:W-:Y:S01]  /*cff0*/  FMUL.FTZ R46, R46, R178.reuse ;  /* 0x000000b22e2e7220 */ /* 0x080fe20000410000 */
[-C--:B------:R-:W-:Y:S01]  /*d000*/  FMUL.FTZ R47, R47, R178.reuse ;  /* 0x000000b22f2f7220 */ /* 0x080fe20000410000 */
[-C--:B------:R-:W-:Y:S01]  /*d010*/  FMUL.FTZ R50, R50, R178.reuse ;  /* 0x000000b232327220 */ /* 0x080fe20000410000 */
[----:B-1----:R-:W-:Y:S01]  /*d020*/  FADD.FTZ R153, R205, R14 ;  /* 0x0000000ecd997221 */ /* 0x002fe20000010000 */
[-C--:B------:R-:W-:Y:S01]  /*d030*/  FMUL.FTZ R51, R51, R178.reuse ;  /* 0x000000b233337220 */ /* 0x080fe20000410000 */
[-C--:B------:R-:W-:Y:S01]  /*d040*/  FMUL.FTZ R54, R54, R178.reuse ;  /* 0x000000b236367220 */ /* 0x080fe20000410000 */
[----:B------:R-:W1:Y:S01]  /*d050*/  MUFU.EX2 R163, R209 ;  /* 0x000000d100a37308 */ /* 0x000e620000000800 */
[----:B--2---:R-:W-:Y:S01]  /*d060*/  FADD.FTZ R14, R188, R153 ;  /* 0x00000099bc0e7221 */ /* 0x004fe20000010000 */
[-C--:B------:R-:W-:Y:S01]  /*d070*/  FMUL.FTZ R55, R55, R178.reuse ;  /* 0x000000b237377220 */ /* 0x080fe20000410000 */
[-C--:B------:R-:W-:Y:S01]  /*d080*/  FMUL.FTZ R58, R58, R178.reuse ;  /* 0x000000b23a3a7220 */ /* 0x080fe20000410000 */
[----:B------:R-:W-:Y:S01]  /*d090*/  FMUL.FTZ R59, R59, R178 ;  /* 0x000000b23b3b7220 */ /* 0x000fe20000410000 */
[C---:B------:R-:W-:Y:S01]  /*d0a0*/  FADD.FTZ R14, R159.reuse, R14 ;  /* 0x0000000e9f0e7221 */ /* 0x040fe20000010000 */
[----:B------:R-:W-:Y:S01]  /*d0b0*/  F2FP.F16.F32.PACK_AB R159, R159, R188 ;  /* 0x000000bc9f9f723e */ /* 0x000fe200000000ff */
[-C--:B------:R-:W-:Y:S01]  /*d0c0*/  FMUL.FTZ R62, R62, R178.reuse ;  /* 0x000000b23e3e7220 */ /* 0x080fe20000410000 */
[----:B------:R-:W2:Y:S01]  /*d0d0*/  MUFU.EX2 R176, R210 ;  /* 0x000000d200b07308 */ /* 0x000ea20000000800 */
[----:B------:R-:W-:Y:S01]  /*d0e0*/  FADD.FTZ R153, R161, R14 ;  /* 0x0000000ea1997221 */ /* 0x000fe20000010000 */
[----:B----4-:R-:W-:Y:S01]  /*d0f0*/  F2FP.F16.F32.PACK_AB R161, R190, R161 ;  /* 0x000000a1bea1723e */ /* 0x010fe200000000ff */
[-C--:B------:R-:W-:Y:S01]  /*d100*/  FMUL.FTZ R63, R63, R178.reuse ;  /* 0x000000b23f3f7220 */ /* 0x080fe20000410000 */
[-C--:B------:R-:W-:Y:S01]  /*d110*/  FMUL.FTZ R66, R66, R178.reuse ;  /* 0x000000b242427220 */ /* 0x080fe20000410000 */
[----:B------:R-:W-:Y:S01]  /*d120*/  FADD.FTZ R180, R190, R153 ;  /* 0x00000099beb47221 */ /* 0x000fe20000010000 */
        /* <DEDUP_REMOVED lines=26> */
[----:B------:R3:W4:Y:S01]  /*d2d0*/  MUFU.EX2 R173, R157 ;  /* 0x0000009d00ad7308 */ /* 0x0007220000000800 */
[----:B-1----:R-:W-:Y:S01]  /*d2e0*/  FADD.FTZ R153, R171, R180 ;  /* 0x000000b4ab997221 */ /* 0x002fe20000010000 */
[-C--:B------:R-:W-:Y:S01]  /*d2f0*/  FMUL.FTZ R106, R106, R178.reuse ;  /* 0x000000b26a6a7220 */ /* 0x080fe20000410000 */
[-C--:B------:R-:W-:Y:S01]  /*d300*/  FMUL.FTZ R107, R107, R178.reuse ;  /* 0x000000b26b6b7220 */ /* 0x080fe20000410000 */
[-C--:B------:R-:W-:Y:S01]  /*d310*/  FMUL.FTZ R110, R110, R178.reuse ;  /* 0x000000b26e6e7220 */ /* 0x080fe20000410000 */
[-C--:B------:R-:W-:Y:S01]  /*d320*/  FMUL.FTZ R111, R111, R178.reuse ;  /* 0x000000b26f6f7220 */ /* 0x080fe20000410000 */
[-C--:B------:R-:W-:Y:S01]  /*d330*/  FMUL.FTZ R114, R114, R178.reuse ;  /* 0x000000b272727220 */ /* 0x080fe20000410000 */
[----:B------:R-:W-:Y:S01]  /*d340*/  FMUL.FTZ R115, R115, R178 ;  /* 0x000000b273737220 */ /* 0x000fe20000410000 */
[----:B------:R1:W5:Y:S01]  /*d350*/  MUFU.EX2 R4, R165 ;  /* 0x000000a500047308 */ /* 0x0003620000000800 */
[----:B--2---:R-:W-:Y:S01]  /*d360*/  FADD.FTZ R180, R208, R153 ;  /* 0x00000099d0b47221 */ /* 0x004fe20000010000 */
[----:B---3--:R-:W-:Y:S01]  /*d370*/  F2FP.F16.F32.PACK_AB R157, R205, R22 ;  /* 0x00000016cd9d723e */ /* 0x008fe200000000ff */
[-C--:B------:R-:W-:Y:S01]  /*d380*/  FMUL.FTZ R118, R118, R178.reuse ;  /* 0x000000b276767220 */ /* 0x080fe20000410000 */
[-C--:B------:R-:W-:Y:S01]  /*d390*/  FMUL.FTZ R119, R119, R178.reuse ;  /* 0x000000b277777220 */ /* 0x080fe20000410000 */
[-C--:B------:R-:W-:Y:S01]  /*d3a0*/  FMUL.FTZ R122, R122, R178.reuse ;  /* 0x000000b27a7a7220 */ /* 0x080fe20000410000 */
[-C--:B------:R-:W-:Y:S01]  /*d3b0*/  FMUL.FTZ R123, R123, R178.reuse ;  /* 0x000000b27b7b7220 */ /* 0x080fe20000410000 */
[----:B------:R-:W-:Y:S01]  /*d3c0*/  FMUL.FTZ R126, R126, R178 ;  /* 0x000000b27e7e7220 */ /* 0x000fe20000410000 */
[----:B------:R2:W3:Y:S01]  /*d3d0*/  MUFU.EX2 R175, R155 ;  /* 0x0000009b00af7308 */ /* 0x0004e20000000800 */
[----:B----4-:R-:W-:Y:S01]  /*d3e0*/  FADD.FTZ R153, R173, R180 ;  /* 0x000000b4ad997221 */ /* 0x010fe20000010000 */
[----:B-1----:R-:W-:Y:S01]  /*d3f0*/  F2FP.F16.F32.PACK_AB R165, R171, R192 ;  /* 0x000000c0aba5723e */ /* 0x002fe200000000ff */
[-C--:B------:R-:W-:Y:S01]  /*d400*/  FMUL.FTZ R127, R127, R178.reuse ;  /* 0x000000b27f7f7220 */ /* 0x080fe20000410000 */
[-C--:B------:R-:W-:Y:S01]  /*d410*/  FMUL.FTZ R130, R130, R178.reuse ;  /* 0x000000b282827220 */ /* 0x080fe20000410000 */
[-C--:B------:R-:W-:Y:S01]  /*d420*/  FMUL.FTZ R131, R131, R178.reuse ;  /* 0x000000b283837220 */ /* 0x080fe20000410000 */
[-C--:B------:R-:W-:Y:S01]  /*d430*/  FMUL.FTZ R134, R134, R178.reuse ;  /* 0x000000b286867220 */ /* 0x080fe20000410000 */
[----:B------:R-:W-:Y:S01]  /*d440*/  FMUL.FTZ R135, R135, R178 ;  /* 0x000000b287877220 */ /* 0x000fe20000410000 */
[----:B------:R1:W4:Y:S01]  /*d450*/  MUFU.EX2 R14, R167 ;  /* 0x000000a7000e7308 */ /* 0x0003220000000800 */
[----:B-----5:R-:W-:Y:S01]  /*d460*/  FADD.FTZ R180, R4, R153 ;  /* 0x0000009904b47221 */ /* 0x020fe20000010000 */
[----:B--2---:R-:W-:Y:S01]  /*d470*/  F2FP.F16.F32.PACK_AB R155, R21, R20 ;  /* 0x00000014159b723e */ /* 0x004fe200000000ff */
[-C--:B------:R-:W-:Y:S01]  /*d480*/  FMUL.FTZ R138, R138, R178.reuse ;  /* 0x000000b28a8a7220 */ /* 0x080fe20000410000 */
[-C--:B------:R-:W-:Y:S01]  /*d490*/  FMUL.FTZ R139, R139, R178.reuse ;  /* 0x000000b28b8b7220 */ /* 0x080fe20000410000 */
[-C--:B------:R-:W-:Y:S01]  /*d4a0*/  FMUL.FTZ R142, R142, R178.reuse ;  /* 0x000000b28e8e7220 */ /* 0x080fe20000410000 */
[-C--:B------:R-:W-:Y:S01]  /*d4b0*/  FMUL.FTZ R143, R143, R178.reuse ;  /* 0x000000b28f8f7220 */ /* 0x080fe20000410000 */
[----:B------:R-:W-:Y:S01]  /*d4c0*/  FMUL.FTZ R146, R146, R178 ;  /* 0x000000b292927220 */ /* 0x000fe20000410000 */
[----:B------:R-:W2:Y:S01]  /*d4d0*/  MUFU.EX2 R15, R15 ;  /* 0x0000000f000f7308 */ /* 0x000ea20000000800 */
[----:B---3--:R-:W-:Y:S01]  /*d4e0*/  FADD.FTZ R153, R175, R180 ;  /* 0x000000b4af997221 */ /* 0x008fe20000010000 */
[----:B-1----:R-:W-:Y:S01]  /*d4f0*/  F2FP.F16.F32.PACK_AB R167, R173, R208 ;  /* 0x000000d0ada7723e */ /* 0x002fe200000000ff */
[-C--:B------:R-:W-:Y:S01]  /*d500*/  FMUL.FTZ R147, R147, R178.reuse ;  /* 0x000000b293937220 */ /* 0x080fe20000410000 */
[-C--:B------:R-:W-:Y:S01]  /*d510*/  FMUL.FTZ R150, R150, R178.reuse ;  /* 0x000000b296967220 */ /* 0x080fe20000410000 */
[----:B------:R-:W-:-:S03]  /*d520*/  FMUL.FTZ R151, R151, R178 ;  /* 0x000000b297977220 */ /* 0x000fc60000410000 */
[----:B------:R1:W3:Y:S01]  /*d530*/  MUFU.EX2 R179, R169 ;  /* 0x000000a900b37308 */ /* 0x0002e20000000800 */
[----:B----4-:R-:W-:Y:S01]  /*d540*/  FADD.FTZ R182, R14, R153 ;  /* 0x000000990eb67221 */ /* 0x010fe20000010000 */
[----:B------:R-:W-:-:S06]  /*d550*/  F2FP.F16.F32.PACK_AB R153, R184, R203 ;  /* 0x000000cbb899723e */ /* 0x000fcc00000000ff */
[----:B------:R-:W4:Y:S01]  /*d560*/  MUFU.EX2 R194, R194 ;  /* 0x000000c200c27308 */ /* 0x000f220000000800 */
[----:B--2---:R-:W-:Y:S01]  /*d570*/  FADD.FTZ R182, R15, R182 ;  /* 0x000000b60fb67221 */ /* 0x004fe20000010000 */
[----:B-1----:R-:W-:Y:S02]  /*d580*/  F2FP.F16.F32.PACK_AB R169, R175, R4 ;  /* 0x00000004afa9723e */ /* 0x002fe400000000ff */
[----:B------:R-:W-:-:S04]  /*d590*/  F2FP.F16.F32.PACK_AB R171, R15, R14 ;  /* 0x0000000e0fab723e */ /* 0x000fc800000000ff */
[----:B------:R-:W1:Y:S01]  /*d5a0*/  MUFU.EX2 R193, R193 ;  /* 0x000000c100c17308 */ /* 0x000e620000000800 */
[----:B---3--:R-:W-:-:S07]  /*d5b0*/  FADD.FTZ R21, R179, R182 ;  /* 0x000000b6b3157221 */ /* 0x008fce0000010000 */
[----:B------:R-:W2:Y:S01]  /*d5c0*/  MUFU.EX2 R180, R199 ;  /* 0x000000c700b47308 */ /* 0x000ea20000000800 */
[C---:B----4-:R-:W-:Y:S01]  /*d5d0*/  FADD.FTZ R20, R194.reuse, R21 ;  /* 0x00000015c2147221 */ /* 0x050fe20000010000 */
[----:B------:R-:W-:-:S03]  /*d5e0*/  F2FP.F16.F32.PACK_AB R173, R194, R179 ;  /* 0x000000b3c2ad723e */ /* 0x000fc600000000ff */
[----:B-1----:R-:W-:-:S04]  /*d5f0*/  FADD.FTZ R21, R193, R20 ;  /* 0x00000014c1157221 */ /* 0x002fc80000010000 */
[C---:B--2---:R-:W-:Y:S01]  /*d600*/  FADD.FTZ R4, R180.reuse, R21 ;  /* 0x00000015b4047221 */ /* 0x044fe20000010000 */
[----:B------:R-:W-:Y:S01]  /*d610*/  F2FP.F16.F32.PACK_AB R175, R180, R193 ;  /* 0x000000c1b4af723e */ /* 0x000fe200000000ff */
[----:B------:R-:W-:Y:S06]  /*d620*/  @!P0 BRA `(.L_x_1373) ;  /* 0x0000000000048947 */ /* 0x000fec0003800000 */
[----:B------:R-:W-:Y:S01]  /*d630*/  BPT.TRAP 0x1 ;  /* 0x000000040000795c */ /* 0x000fe20000300000 */
.L_x_1373:
[----:B------:R1:W2:Y:S01]  /*d640*/  SYNCS.PHASECHK.TRANS64.TRYWAIT P1, [UR27+0x22850], R12 ;  /* 0x0228500cff0075a7 */ /* 0x0002a2000802015b */
[----:B------:R-:W-:Y:S05]  /*d650*/  @!P0 BRA `(.L_x_1374) ;  /* 0x0000000000048947 */ /* 0x000fea0003800000 */
[----:B------:R-:W-:Y:S01]  /*d660*/  BPT.TRAP 0x1 ;  /* 0x000000040000795c */ /* 0x000fe20000300000 */
.L_x_1374:
[----:B--2---:R-:W-:Y:S05]  /*d670*/  @P1 BRA `(.L_x_1375) ;  /* 0x0000000000081947 */ /* 0x004fea0003800000 */
[----:B------:R-:W2:Y:S02]  /*d680*/  SYNCS.PHASECHK.TRANS64.TRYWAIT P1, [UR27+0x22850], R12 ;  /* 0x0228500cff0075a7 */ /* 0x000ea4000802015b */
[----:B--2---:R-:W-:Y:S05]  /*d690*/  @!P1 BRA `(.L_x_1376) ;  /* 0x0000005800949947 */ /* 0x004fea0003800000 */
.L_x_1375:
        /* <DEDUP_REMOVED lines=47> */
.L_x_1360:
[----:B------:R-:W1:Y:S01]  /*d990*/  SHFL.BFLY PT, R0, R5, 0x2, 0x1f ;  /* 0x0c401f0005007f89 */ /* 0x000e6200000e0000 */
[----:B------:R-:W-:Y:S01]  /*d9a0*/  IMAD.MOV.U32 R17, RZ, RZ, RZ ;  /* 0x000000ffff117224 */ /* 0x000fe200078e00ff */
[----:B------:R-:W-:Y:S01]  /*d9b0*/  UIADD3 UR39, UR39, 0x1, URZ ;  /* 0x0000000127277890 */ /* 0x000fe2000fffe03f */
[----:B------:R-:W-:Y:S01]  /*d9c0*/  IMAD.U32 R22, RZ, RZ, UR10 ;  /* 0x0000000aff167e24 */ /* 0x000fe2000f8e00ff */
[----:B------:R-:W2:Y:S01]  /*d9d0*/  SHFL.BFLY PT, R7, R4, 0x2, 0x1f ;  /* 0x0c401f0004077f89 */ /* 0x000ea200000e0000 */
[----:B------:R-:W-:Y:S01]  /*d9e0*/  IMAD.MOV.U32 R20, RZ, RZ, -0x800000 ;  /* 0xff800000ff147424 */ /* 0x000fe200078e00ff */
[----:B------:R-:W-:Y:S01]  /*d9f0*/  UISETP.NE.AND UP0, UPT, UR39, 0x2, UPT ;  /* 0x000000022700788c */ /* 0x000fe2000bf05270 */
[----:B------:R3:W-:Y:S06]  /*da00*/  BAR.ARV R11, 0x100 ;  /* 0x0004000b0000751d */ /* 0x0007ec0000002000 */
[----:B------:R-:W-:-:S02]  /*da10*/  USEL UR4, URZ, 0x1, UP0 ;  /* 0x000000013f047887 */ /* 0x000fc40008000000 */
[----:B------:R-:W-:Y:S06]  /*da20*/  BAR.ARV 0x8, 0x120 ;  /* 0x0204800000007b1d */ /* 0x000fec0000002000 */
[----:B------:R-:W-:Y:S01]  /*da30*/  PLOP3.LUT P0, PT, PT, PT, PT, 0x8, 0x0 ;  /* 0x000000000000781c */ /* 0x000fe20003f0e170 */
[----:B------:R-:W-:Y:S01]  /*da40*/  UIADD3 UR37, UR37, 0x1, URZ ;  /* 0x0000000125257890 */ /* 0x000fe2000fffe03f */
[----:B-1----:R-:W-:Y:S01]  /*da50*/  FADD.FTZ R0, R0, R5 ;  /* 0x0000000500007221 */ /* 0x002fe20000010000 */
[----:B------:R-:W-:Y:S01]  /*da60*/  IMAD.MOV.U32 R5, RZ, RZ, RZ ;  /* 0x000000ffff057224 */ /* 0x000fe200078e00ff */
[----:B------:R-:W-:Y:S01]  /*da70*/  USEL UR39, UR39, URZ, UP0 ;  /* 0x0000003f27277287 */ /* 0x000fe20008000000 */
[----:B--2---:R-:W-:-:S02]  /*da80*/  FADD.FTZ R7, R7, R4 ;  /* 0x0000000407077221 */ /* 0x004fc40000010000 */
[----:B------:R-:W1:Y:S01]  /*da90*/  SHFL.BFLY PT, R3, R0, 0x1, 0x1f ;  /* 0x0c201f0000037f89 */ /* 0x000e6200000e0000 */
[----:B------:R-:W-:-:S03]  /*daa0*/  ULOP3.LUT UR38, UR38, UR4, URZ, 0x3c, !UPT ;  /* 0x0000000426267292 */ /* 0x000fc6000f8e3c3f */
[----:B------:R-:W2:Y:S01]  /*dab0*/  SHFL.BFLY PT, R6, R7, 0x1, 0x1f ;  /* 0x0c201f0007067f89 */ /* 0x000ea200000e0000 */
[----:B-1----:R-:W-:Y:S01]  /*dac0*/  FADD.FTZ R21, R0, R3 ;  /* 0x0000000300157221 */ /* 0x002fe20000010000 */
[----:B------:R-:W-:Y:S02]  /*dad0*/  IMAD.MOV.U32 R0, RZ, RZ, -0x800000 ;  /* 0xff800000ff007424 */ /* 0x000fe400078e00ff */
[----:B--2---:R-:W-:Y:S02]  /*dae0*/  FADD.FTZ R152, R7, R6 ;  /* 0x0000000607987221 */ /* 0x004fe40000010000 */
[----:B------:R-:W-:-:S03]  /*daf0*/  FSETP.NE.FTZ.AND P1, PT, R21, RZ, PT ;  /* 0x000000ff1500720b */ /* 0x000fc60003f35000 */
[----:B------:R-:W-:-:S10]  /*db00*/  FSETP.NE.FTZ.AND P2, PT, R152, RZ, PT ;  /* 0x000000ff9800720b */ /* 0x000fd40003f55000 */
[----:B------:R-:W1:Y:S01]  /*db10*/  @P1 MUFU.RCP R17, R21 ;  /* 0x0000001500111308 */ /* 0x000e620000001000 */
[----:B------:R-:W-:-:S07]  /*db20*/  @P1 FMUL.FTZ R22, R22, 0.69314718246459960938 ;  /* 0x3f31721816161820 */ /* 0x000fce0000410000 */
[----:B------:R-:W2:Y:S01]  /*db30*/  @P2 MUFU.RCP R5, R152 ;  /* 0x0000009800052308 */ /* 0x000ea20000001000 */
        /* <DEDUP_REMOVED lines=64> */
[----:B------:R-:W1:Y:S01]  /*df40*/  @P2 MUFU.LG2 R28, R152 ;  /* 0x00000098001c2308 */ /* 0x000e620000000c00 */
[----:B------:R-:W-:-:S02]  /*df50*/  IMAD.U32 R44, RZ, RZ, UR10 ;  /* 0x0000000aff2c7e24 */ /* 0x000fc4000f8e00ff */
[-C--:B--2---:R-:W-:Y:S01]  /*df60*/  FMUL.FTZ R172, R27, R5.reuse ;  /* 0x000000051bac7220 */ /* 0x084fe20000410000 */
[-C--:B------:R-:W-:Y:S01]  /*df70*/  FMUL.FTZ R158, R79, R5.reuse ;  /* 0x000000054f9e7220 */ /* 0x080fe20000410000 */
[-C--:B------:R-:W-:Y:S01]  /*df80*/  FMUL.FTZ R163, R63, R5.reuse ;  /* 0x000000053fa37220 */ /* 0x080fe20000410000 */
[----:B------:R-:W-:Y:S01]  /*df90*/  @P2 FMUL.FTZ R44, R44, 0.69314718246459960938 ;  /* 0x3f3172182c2c2820 */ /* 0x000fe20000410000 */
[-C--:B------:R-:W-:Y:S01]  /*dfa0*/  FMUL.FTZ R161, R67, R5.reuse ;  /* 0x0000000543a17220 */ /* 0x080fe20000410000 */
[-C--:B------:R-:W-:Y:S01]  /*dfb0*/  FMUL.FTZ R160, R71, R5.reuse ;  /* 0x0000000547a07220 */ /* 0x080fe20000410000 */
[----:B------:R-:W2:Y:S01]  /*dfc0*/  @P1 MUFU.LG2 R17, R21 ;  /* 0x0000001500111308 */ /* 0x000ea20000000c00 */
        /* <DEDUP_REMOVED lines=8> */
[----:B-1----:R-:W-:Y:S01]  /*e050*/  @P2 FMUL.FTZ R27, R28, 0.69314718246459960938 ;  /* 0x3f3172181c1b2820 */ /* 0x002fe20000410000 */
[-C--:B------:R-:W-:Y:S01]  /*e060*/  FMUL.FTZ R7, R30, R5.reuse ;  /* 0x000000051e077220 */ /* 0x080fe20000410000 */
[-C--:B------:R-:W-:Y:S01]  /*e070*/  FMUL.FTZ R170, R31, R5.reuse ;  /* 0x000000051faa7220 */ /* 0x080fe20000410000 */
[-C--:B------:R-:W-:Y:S01]  /*e080*/  FMUL.FTZ R157, R34, R5.reuse ;  /* 0x00000005229d7220 */ /* 0x080fe20000410000 */
[-C--:B------:R-:W-:Y:S01]  /*e090*/  FMUL.FTZ R168, R35, R5.reuse ;  /* 0x0000000523a87220 */ /* 0x080fe20000410000 */
[-C--:B------:R-:W-:Y:S01]  /*e0a0*/  FMUL.FTZ R156, R38, R5.reuse ;  /* 0x00000005269c7220 */ /* 0x080fe20000410000 */
[-C--:B------:R-:W-:Y:S01]  /*e0b0*/  FMUL.FTZ R169, R39, R5.reuse ;  /* 0x0000000527a97220 */ /* 0x080fe20000410000 */
[-C--:B------:R-:W-:Y:S01]  /*e0c0*/  FMUL.FTZ R155, R42, R5.reuse ;  /* 0x000000052a9b7220 */ /* 0x080fe20000410000 */
[----:B--2---:R-:W-:Y:S01]  /*e0d0*/  @P1 FMUL.FTZ R17, R17, 0.69314718246459960938 ;  /* 0x3f31721811111820 */ /* 0x004fe20000410000 */
        /* <DEDUP_REMOVED lines=46> */
.L_x_1307:
[----:B------:R-:W1:Y:S08]  /*e3c0*/  S2UR UR4, SR_CgaCtaId ;  /* 0x00000000000479c3 */ /* 0x000e700000008800 */
[----:B------:R-:W-:Y:S06]  /*e3d0*/  BAR.SYNC.DEFER_BLOCKING 0x5, 0x120 ;  /* 0x0144800000007b1d */ /* 0x000fec0000010000 */
[----:B------:R-:W-:-:S02]  /*e3e0*/  UMOV UR46, 0x400 ;  /* 0x00000400002e7882 */ /* 0x000fc40000000000 */
[----:B-1----:R-:W-:-:S09]  /*e3f0*/  ULEA UR46, UR4, UR46, 0x18 ;  /* 0x0000002e042e7291 */ /* 0x002fd2000f8ec03f */
[----:B------:R-:W1:Y:S02]  /*e400*/  LDS R5, [UR46+0x228d0] ;  /* 0x0228d02eff057984 */ /* 0x000e640008000800 */
[----:B-1----:R-:W-:Y:S01]  /*e410*/  R2UR UR4, R5 ;  /* 0x00000000050472ca */ /* 0x002fe200000e0000 */
[----:B------:R-:W-:Y:S06]  /*e420*/  BAR.ARV 0x4, 0x120 ;  /* 0x0104800000007b1d */ /* 0x000fec0000002000 */
[----:B------:R-:W-:Y:S08]  /*e430*/  @P0 BRA `(.L_x_1378) ;  /* 0x0000000c00f00947 */ /* 0x000ff00003800000 */
[C---:B------:R-:W-:Y:S01]  /*e440*/  IADD3 R31, P1, R18.reuse, 0x60, RZ ;  /* 0x00000060121f7810 */ /* 0x040fe20007f3e0ff */
[----:B------:R-:W-:Y:S01]  /*e450*/  BAR.SYNC.DEFER_BLOCKING 0x1, 0x100 ;  /* 0x0044000000007b1d */ /* 0x000fe20000010000 */
[----:B------:R-:W-:Y:S01]  /*e460*/  IADD3 R27, P0, R18, 0x40, RZ ;  /* 0x00000040121b7810 */ /* 0x000fe20007f1e0ff */
[----:B------:R-:W-:Y:S01]  /*e470*/  USHF.R.S32.HI UR5, URZ, 0x1f, UR43 ;  /* 0x0000001f3f057899 */ /* 0x000fe2000801142b */
[----:B------:R-:W-:Y:S02]  /*e480*/  LOP3.LUT R30, R31, 0x380, RZ, 0xc0, !PT ;  /* 0x000003801f1e7812 */ /* 0x000fe400078ec0ff */
[----:B------:R-:W-:Y:S01]  /*e490*/  LOP3.LUT R26, R27, 0x380, RZ, 0xc0, !PT ;  /* 0x000003801b1a7812 */ /* 0x000fe200078ec0ff */
[----:B------:R-:W-:Y:S01]  /*e4a0*/  ULDC.64 UR6, c[0x0][0xb70] ;  /* 0x0002dc0000067ab9 */ /* 0x000fe20000000a00 */
[----:B------:R-:W-:Y:S01]  /*e4b0*/  SHF.R.U64 R30, R30, 0x3, RZ ;  /* 0x000000031e1e7819 */ /* 0x000fe200000012ff */
[----:B------:R-:W-:Y:S01]  /*e4c0*/  UIMAD UR5, UR5, UR6, URZ ;  /* 0x00000006050572a4 */ /* 0x000fe2000f8e023f */
[----:B------:R-:W-:Y:S01]  /*e4d0*/  SHF.R.U64 R26, R26, 0x3, RZ ;  /* 0x000000031a1a7819 */ /* 0x000fe200000012ff */
[----:B------:R-:W-:Y:S01]  /*e4e0*/  UIMAD.WIDE.U32 UR8, UR43, UR6, URZ ;  /* 0x000000062b0872a5 */ /* 0x000fe2000f8e003f */
[----:B------:R-:W-:Y:S01]  /*e4f0*/  LOP3.LUT R30, R30, R31, RZ, 0x3c, !PT ;  /* 0x0000001f1e1e7212 */ /* 0x000fe200078e3cff */
[--C-:B------:R-:W-:Y:S01]  /*e500*/  IMAD.X R31, RZ, RZ, R19.reuse, P1 ;  /* 0x000000ffff1f7224 */ /* 0x100fe200008e0613 */
[C---:B------:R-:W-:Y:S01]  /*e510*/  IADD3 R9, P6, R18.reuse, 0x20, RZ ;  /* 0x0000002012097810 */ /* 0x040fe20007fde0ff */
[----:B------:R-:W-:Y:S01]  /*e520*/  UIMAD UR5, UR43, UR7, UR5 ;  /* 0x000000072b0572a4 */ /* 0x000fe2000f8e0205 */
[C---:B------:R-:W-:Y:S01]  /*e530*/  IADD3 R17, P1, R18.reuse, 0x8040, RZ ;  /* 0x0000804012117810 */ /* 0x040fe20007f3e0ff */
[----:B------:R-:W-:Y:S01]  /*e540*/  ULDC UR6, c[0x0][0xa88] ;  /* 0x0002a20000067ab9 */ /* 0x000fe20000000800 */
[----:B------:R-:W-:Y:S01]  /*e550*/  IADD3 R35, P2, R18, 0x4000, RZ ;  /* 0x0000400012237810 */ /* 0x000fe20007f5e0ff */
[----:B------:R-:W-:Y:S01]  /*e560*/  UIADD3 UR5, UR9, UR5, URZ ;  /* 0x0000000509057290 */ /* 0x000fe2000fffe03f */
[----:B------:R-:W-:Y:S01]  /*e570*/  LOP3.LUT R26, R26, R27, RZ, 0x3c, !PT ;  /* 0x0000001b1a1a7212 */ /* 0x000fe200078e3cff */
[----:B------:R-:W-:Y:S01]  /*e580*/  IMAD.X R27, RZ, RZ, R19, P0 ;  /* 0x000000ffff1b7224 */ /* 0x000fe200000e0613 */
[----:B------:R-:W-:-:S02]  /*e590*/  LOP3.LUT R8, R9, 0x380, RZ, 0xc0, !PT ;  /* 0x0000038009087812 */ /* 0x000fc400078ec0ff */
[----:B------:R-:W-:Y:S02]  /*e5a0*/  IADD3 R5, P0, R18, 0x8020, RZ ;  /* 0x0000802012057810 */ /* 0x000fe40007f1e0ff */
[----:B------:R-:W-:Y:S02]  /*e5b0*/  LOP3.LUT R48, R17, 0x380, RZ, 0xc0, !PT ;  /* 0x0000038011307812 */ /* 0x000fe400078ec0ff */
[----:B------:R-:W-:Y:S02]  /*e5c0*/  LOP3.LUT R34, R35, 0x380, RZ, 0xc0, !PT ;  /* 0x0000038023227812 */ /* 0x000fe400078ec0ff */
[----:B------:R-:W-:Y:S02]  /*e5d0*/  SHF.R.U64 R8, R8, 0x3, RZ ;  /* 0x0000000308087819 */ /* 0x000fe400000012ff */
[----:B------:R-:W-:Y:S02]  /*e5e0*/  LOP3.LUT R28, R5, 0x380, RZ, 0xc0, !PT ;  /* 0x00000380051c7812 */ /* 0x000fe400078ec0ff */
[----:B------:R-:W-:-:S02]  /*e5f0*/  SHF.R.U64 R48, R48, 0x3, RZ ;  /* 0x0000000330307819 */ /* 0x000fc400000012ff */
[----:B------:R-:W-:Y:S02]  /*e600*/  SHF.R.U64 R34, R34, 0x3, RZ ;  /* 0x0000000322227819 */ /* 0x000fe400000012ff */
[----:B------:R-:W-:Y:S02]  /*e610*/  LOP3.LUT R59, R18, 0x380, RZ, 0xc0, !PT ;  /* 0x00000380123b7812 */ /* 0x000fe400078ec0ff */
[----:B------:R-:W-:Y:S01]  /*e620*/  LOP3.LUT R8, R8, R9, RZ, 0x3c, !PT ;  /* 0x0000000908087212 */ /* 0x000fe200078e3cff */
[--C-:B------:R-:W-:Y:S01]  /*e630*/  IMAD.X R9, RZ, RZ, R19.reuse, P6 ;  /* 0x000000ffff097224 */ /* 0x100fe200030e0613 */
[----:B------:R-:W-:Y:S02]  /*e640*/  SHF.R.U64 R28, R28, 0x3, RZ ;  /* 0x000000031c1c7819 */ /* 0x000fe400000012ff */
[----:B------:R-:W-:Y:S02]  /*e650*/  LOP3.LUT R48, R48, R17, RZ, 0x3c, !PT ;  /* 0x0000001130307212 */ /* 0x000fe400078e3cff */
[----:B------:R-:W-:Y:S01]  /*e660*/  LOP3.LUT R34, R34, R35, RZ, 0x3c, !PT ;  /* 0x0000002322227212 */ /* 0x000fe200078e3cff */
[----:B------:R-:W-:Y:S01]  /*e670*/  IMAD.X R35, RZ, RZ, R19, P2 ;  /* 0x000000ffff237224 */ /* 0x000fe200010e0613 */
[----:B------:R-:W-:-:S02]  /*e680*/  SHF.R.S32.HI R17, RZ, 0x1f, R202 ;  /* 0x0000001fff117819 */ /* 0x000fc400000114ca */
[C---:B------:R-:W-:Y:S02]  /*e690*/  IADD3 R47, P6, R18.reuse, 0x8000, RZ ;  /* 0x00008000122f7810 */ /* 0x040fe40007fde0ff */
[----:B------:R-:W-:Y:S02]  /*e6a0*/  SHF.R.U64 R59, R59, 0x3, RZ ;  /* 0x000000033b3b7819 */ /* 0x000fe400000012ff */
[C---:B------:R-:W-:Y:S02]  /*e6b0*/  IADD3 R39, P3, R18.reuse, 0x4020, RZ ;  /* 0x0000402012277810 */ /* 0x040fe40007f7e0ff */
[C---:B------:R-:W-:Y:S02]  /*e6c0*/  IADD3 R51, P2, R18.reuse, 0x8060, RZ ;  /* 0x0000806012337810 */ /* 0x040fe40007f5e0ff */
[----:B------:R-:W-:Y:S02]  /*e6d0*/  IADD3 R43, P4, R18, 0x4040, RZ ;  /* 0x00004040122b7810 */ /* 0x000fe40007f9e0ff */
[----:B------:R-:W-:-:S02]  /*e6e0*/  LOP3.LUT R28, R28, R5, RZ, 0x3c, !PT ;  /* 0x000000051c1c7212 */ /* 0x000fc400078e3cff */
[----:B------:R-:W-:Y:S02]  /*e6f0*/  IADD3 R45, P5, R18, 0x4060, RZ ;  /* 0x00004060122d7810 */ /* 0x000fe40007fbe0ff */
[----:B------:R-:W-:Y:S02]  /*e700*/  LEA.HI R5, R17, R202, RZ, 0x7 ;  /* 0x000000ca11057211 */ /* 0x000fe400078f38ff */
[----:B------:R-:W-:Y:S02]  /*e710*/  LOP3.LUT R46, R47, 0x380, RZ, 0xc0, !PT ;  /* 0x000003802f2e7812 */ /* 0x000fe400078ec0ff */
[----:B------:R-:W-:Y:S01]  /*e720*/  LOP3.LUT R58, R59, R18, RZ, 0x3c, !PT ;  /* 0x000000123b3a7212 */ /* 0x000fe200078e3cff */
[----:B------:R-:W-:Y:S01]  /*e730*/  IMAD.MOV.U32 R59, RZ, RZ, R19 ;  /* 0x000000ffff3b7224 */ /* 0x000fe200078e0013 */
[----:B------:R-:W-:Y:S02]  /*e740*/  LOP3.LUT R38, R39, 0x380, RZ, 0xc0, !PT ;  /* 0x0000038027267812 */ /* 0x000fe400078ec0ff */
[----:B------:R-:W-:-:S02]  /*e750*/  LOP3.LUT R50, R51, 0x380, RZ, 0xc0, !PT ;  /* 0x0000038033327812 */ /* 0x000fc400078ec0ff */
[----:B------:R-:W-:Y:S02]  /*e760*/  LOP3.LUT R42, R43, 0x380, RZ, 0xc0, !PT ;  /* 0x000003802b2a7812 */ /* 0x000fe400078ec0ff */
[----:B------:R-:W-:Y:S02]  /*e770*/  F2FP.F16.F32.PACK_AB R4, R25, R4 ;  /* 0x000000041904723e */ /* 0x000fe400000000ff */
[----:B------:R-:W-:Y:S02]  /*e780*/  LOP3.LUT R44, R45, 0x380, RZ, 0xc0, !PT ;  /* 0x000003802d2c7812 */ /* 0x000fe400078ec0ff */
[----:B------:R-:W-:Y:S02]  /*e790*/  LOP3.LUT R25, R5, 0xffffff80, RZ, 0xc0, !PT ;  /* 0xffffff8005197812 */ /* 0x000fe400078ec0ff */
[----:B------:R-:W-:Y:S02]  /*e7a0*/  MOV R87, R30 ;  /* 0x0000001e00577202 */ /* 0x000fe40000000f00 */
[----:B------:R-:W-:Y:S01]  /*e7b0*/  SHF.R.U64 R46, R46, 0x3, RZ ;  /* 0x000000032e2e7819 */ /* 0x000fe200000012ff */
[----:B------:R-:W1:Y:S01]  /*e7c0*/  LDC.64 R30, c[0x0][0xb78] ;  /* 0x0002de00ff1e7b82 */ /* 0x000e620000000a00 */
[----:B------:R-:W-:Y:S01]  /*e7d0*/  SHF.R.U64 R38, R38, 0x3, RZ ;  /* 0x0000000326267819 */ /* 0x000fe200000012ff */
[----:B------:R-:W-:Y:S01]  /*e7e0*/  IMAD.IADD R25, R202, 0x1, -R25 ;  /* 0x00000001ca197824 */ /* 0x000fe200078e0a19 */
[----:B------:R-:W-:-:S02]  /*e7f0*/  SHF.R.U64 R50, R50, 0x3, RZ ;  /* 0x0000000332327819 */ /* 0x000fc400000012ff */
[----:B------:R-:W-:Y:S02]  /*e800*/  SHF.R.U64 R42, R42, 0x3, RZ ;  /* 0x000000032a2a7819 */ /* 0x000fe400000012ff */
[----:B------:R-:W-:Y:S02]  /*e810*/  MOV R59, R58 ;  /* 0x0000003a003b7202 */ /* 0x000fe40000000f00 */
[----:B------:R-:W-:Y:S01]  /*e820*/  F2FP.F16.F32.PACK_AB R5, R172, R49 ;  /* 0x00000031ac05723e */ /* 0x000fe200000000ff */
[--C-:B------:R-:W-:Y:S01]  /*e830*/  IMAD.X R49, RZ, RZ, R19.reuse, P1 ;  /* 0x000000ffff317224 */ /* 0x100fe200008e0613 */
[----:B------:R-:W-:Y:S01]  /*e840*/  F2FP.F16.F32.PACK_AB R6, R29, R6 ;  /* 0x000000061d06723e */ /* 0x000fe200000000ff */
[----:B------:R-:W-:Y:S01]  /*e850*/  IMAD.X R29, RZ, RZ, R19, P0 ;  /* 0x000000ffff1d7224 */ /* 0x000fe200000e0613 */
[----:B------:R-:W-:Y:S02]  /*e860*/  F2FP.F16.F32.PACK_AB R7, R170, R7 ;  /* 0x00000007aa07723e */ /* 0x000fe400000000ff */
[----:B------:R-:W-:-:S02]  /*e870*/  SHF.R.U64 R44, R44, 0x3, RZ ;  /* 0x000000032c2c7819 */ /* 0x000fc400000012ff */
[----:B------:R-:W-:Y:S01]  /*e880*/  MOV R34, R34 ;  /* 0x0000002200227202 */ /* 0x000fe20000000f00 */
[----:B------:R-:W-:Y:S01]  /*e890*/  VIADD R35, R201, UR42 ;  /* 0x0000002ac9237c36 */ /* 0x000fe20008000000 */
[----:B------:R-:W-:Y:S01]  /*e8a0*/  LOP3.LUT R46, R46, R47, RZ, 0x3c, !PT ;  /* 0x0000002f2e2e7212 */ /* 0x000fe200078e3cff */
[--C-:B------:R-:W-:Y:S01]  /*e8b0*/  IMAD.X R47, RZ, RZ, R19.reuse, P6 ;  /* 0x000000ffff2f7224 */ /* 0x100fe200030e0613 */
[----:B------:R-:W-:Y:S01]  /*e8c0*/  LOP3.LUT R38, R38, R39, RZ, 0x3c, !PT ;  /* 0x0000002726267212 */ /* 0x000fe200078e3cff */
[--C-:B------:R-:W-:Y:S01]  /*e8d0*/  IMAD.X R39, RZ, RZ, R19.reuse, P3 ;  /* 0x000000ffff277224 */ /* 0x100fe200018e0613 */
[----:B------:R-:W-:Y:S01]  /*e8e0*/  LOP3.LUT R50, R50, R51, RZ, 0x3c, !PT ;  /* 0x0000003332327212 */ /* 0x000fe200078e3cff */
[----:B------:R2:W-:Y:S01]  /*e8f0*/  STSM.16.M88.4 [R59], R4 ;  /* 0x000000043b007844 */ /* 0x0005e20000000200 */
[----:B------:R-:W-:Y:S01]  /*e900*/  LOP3.LUT R42, R42, R43, RZ, 0x3c, !PT ;  /* 0x0000002b2a2a7212 */ /* 0x000fe200078e3cff */
[----:B------:R-:W-:Y:S01]  /*e910*/  IMAD.X R43, RZ, RZ, R19, P4 ;  /* 0x000000ffff2b7224 */ /* 0x000fe200020e0613 */
[----:B------:R-:W-:-:S02]  /*e920*/  IADD3 R51, P6, R18, 0xc060, RZ ;  /* 0x0000c06012337810 */ /* 0x000fc40007fde0ff */
[----:B------:R-:W-:Y:S01]  /*e930*/  LOP3.LUT R44, R44, R45, RZ, 0x3c, !PT ;  /* 0x0000002d2c2c7212 */ /* 0x000fe200078e3cff */
[--C-:B------:R-:W-:Y:S01]  /*e940*/  IMAD.X R45, RZ, RZ, R19.reuse, P5 ;  /* 0x000000ffff2d7224 */ /* 0x100fe200028e0613 */
[C---:B------:R-:W-:Y:S02]  /*e950*/  IADD3 R53, P3, R18.reuse, 0xc000, RZ ;  /* 0x0000c00012357810 */ /* 0x040fe40007f7e0ff */
[C---:B------:R-:W-:Y:S02]  /*e960*/  IADD3 R55, P4, R18.reuse, 0xc020, RZ ;  /* 0x0000c02012377810 */ /* 0x040fe40007f9e0ff */
[----:B------:R-:W-:Y:S02]  /*e970*/  IADD3 R57, P5, R18, 0xc040, RZ ;  /* 0x0000c04012397810 */ /* 0x000fe40007fbe0ff */
[----:B------:R-:W-:Y:S02]  /*e980*/  LOP3.LUT P0, RZ, R25, 0x3, RZ, 0xc0, !PT ;  /* 0x0000000319ff7812 */ /* 0x000fe4000780c0ff */
[----:B------:R-:W-:Y:S01]  /*e990*/  LOP3.LUT R58, R51, 0x380, RZ, 0xc0, !PT ;  /* 0x00000380333a7812 */ /* 0x000fe200078ec0ff */
[----:B--2---:R-:W-:Y:S01]  /*e9a0*/  VIADD R4, R35, 0x8 ;  /* 0x0000000823047836 */ /* 0x004fe20000000000 */
[----:B------:R-:W-:Y:S01]  /*e9b0*/  LOP3.LUT R52, R53, 0x380, RZ, 0xc0, !PT ;  /* 0x0000038035347812 */ /* 0x000fe200078ec0ff */
[----:B------:R-:W-:Y:S01]  /*e9c0*/  IMAD.X R59, RZ, RZ, R19, P6 ;  /* 0x000000ffff3b7224 */ /* 0x000fe200030e0613 */
[----:B------:R-:W-:-:S02]  /*e9d0*/  LOP3.LUT R54, R55, 0x380, RZ, 0xc0, !PT ;  /* 0x0000038037367812 */ /* 0x000fc400078ec0ff */
[----:B------:R-:W-:Y:S02]  /*e9e0*/  LOP3.LUT R56, R57, 0x380, RZ, 0xc0, !PT ;  /* 0x0000038039387812 */ /* 0x000fe400078ec0ff */
[----:B------:R-:W-:Y:S02]  /*e9f0*/  ISETP.GE.OR P1, PT, R4, UR6, P0 ;  /* 0x0000000604007c0c */ /* 0x000fe40008726670 */
[----:B------:R-:W-:Y:S02]  /*ea00*/  SHF.R.U64 R58, R58, 0x3, RZ ;  /* 0x000000033a3a7819 */ /* 0x000fe400000012ff */
[----:B------:R-:W-:Y:S02]  /*ea10*/  MOV R95, R8 ;  /* 0x00000008005f7202 */ /* 0x000fe40000000f00 */
[----:B------:R-:W-:Y:S02]  /*ea20*/  F2FP.F16.F32.PACK_AB R4, R33, R32 ;  /* 0x000000202104723e */ /* 0x000fe400000000ff */
[----:B------:R-:W-:-:S02]  /*ea30*/  F2FP.F16.F32.PACK_AB R5, R168, R157 ;  /* 0x0000009da805723e */ /* 0x000fc400000000ff */
[----:B------:R-:W-:Y:S02]  /*ea40*/  F2FP.F16.F32.PACK_AB R6, R37, R36 ;  /* 0x000000242506723e */ /* 0x000fe400000000ff */
[----:B------:R-:W-:Y:S02]  /*ea50*/  F2FP.F16.F32.PACK_AB R7, R169, R156 ;  /* 0x0000009ca907723e */ /* 0x000fe400000000ff */
[----:B------:R-:W-:Y:S02]  /*ea60*/  F2FP.F16.F32.PACK_AB R10, R10, R11 ;  /* 0x0000000b0a0a723e */ /* 0x000fe400000000ff */
[----:B------:R-:W-:Y:S01]  /*ea70*/  SHF.R.U64 R52, R52, 0x3, RZ ;  /* 0x0000000334347819 */ /* 0x000fe200000012ff */
[----:B------:R1:W-:Y:S01]  /*ea80*/  STSM.16.M88.4 [R95], R4 ;  /* 0x000000045f007844 */ /* 0x0003e20000000200 */
[----:B------:R-:W-:Y:S02]  /*ea90*/  MOV R94, R26 ;  /* 0x0000001a005e7202 */ /* 0x000fe40000000f00 */
[----:B------:R-:W-:Y:S01]  /*eaa0*/  MOV R22, R28 ;  /* 0x0000001c00167202 */ /* 0x000fe20000000f00 */
[----:B------:R-:W-:Y:S01]  /*eab0*/  IMAD.U32 R29, RZ, RZ, UR9 ;  /* 0x00000009ff1d7e24 */ /* 0x000fe2000f8e00ff */
[----:B------:R-:W-:Y:S01]  /*eac0*/  F2FP.F16.F32.PACK_AB R8, R41, R40 ;  /* 0x000000282908723e */ /* 0x000fe200000000ff */
[----:B------:R-:W-:Y:S01]  /*ead0*/  IMAD.U32 R29, RZ, RZ, UR5 ;  /* 0x00000005ff1d7e24 */ /* 0x000fe2000f8e00ff */
[----:B------:R-:W-:Y:S01]  /*eae0*/  F2FP.F16.F32.PACK_AB R9, R166, R155 ;  /* 0x0000009ba609723e */ /* 0x000fe200000000ff */
[----:B------:R-:W-:Y:S01]  /*eaf0*/  USHF.R.S32.HI UR5, URZ, 0x1f, UR44 ;  /* 0x0000001f3f057899 */ /* 0x000fe2000801142c */
[----:B------:R-:W-:Y:S01]  /*eb00*/  F2FP.F16.F32.PACK_AB R11, R167, R154 ;  /* 0x0000009aa70b723e */ /* 0x000fe200000000ff */
[----:B------:R-:W-:Y:S01]  /*eb10*/  IMAD.U32 R28, RZ, RZ, UR8 ;  /* 0x00000008ff1c7e24 */ /* 0x000fe2000f8e00ff */
[----:B------:R-:W-:-:S02]  /*eb20*/  F2FP.F16.F32.PACK_AB R12, R12, R13 ;  /* 0x0000000d0c0c723e */ /* 0x000fc400000000ff */
[----:B------:R-:W-:Y:S01]  /*eb30*/  F2FP.F16.F32.PACK_AB R14, R14, R15 ;  /* 0x0000000f0e0e723e */ /* 0x000fe200000000ff */
[----:B------:R-:W-:Y:S01]  /*eb40*/  STSM.16.M88.4 [R94], R8 ;  /* 0x000000085e007844 */ /* 0x000fe20000000200 */
[----:B------:R-:W-:Y:S01]  /*eb50*/  SHF.R.U64 R54, R54, 0x3, RZ ;  /* 0x0000000336367819 */ /* 0x000fe200000012ff */
[----:B-1----:R-:W-:Y:S01]  /*eb60*/  IMAD R4, R30, UR5, RZ ;  /* 0x000000051e047c24 */ /* 0x002fe2000f8e02ff */
[----:B------:R-:W-:Y:S01]  /*eb70*/  F2FP.F16.F32.PACK_AB R13, R164, R153 ;  /* 0x00000099a40d723e */ /* 0x000fe200000000ff */
[----:B------:R-:W-:Y:S01]  /*eb80*/  IMAD.WIDE.U32 R28, R30, UR44, R28 ;  /* 0x0000002c1e1c7c25 */ /* 0x000fe2000f8e001c */
[----:B------:R-:W-:Y:S02]  /*eb90*/  F2FP.F16.F32.PACK_AB R15, R165, R152 ;  /* 0x00000098a50f723e */ /* 0x000fe400000000ff */
[----:B------:R-:W-:Y:S01]  /*eba0*/  F2FP.F16.F32.PACK_AB R64, R65, R64 ;  /* 0x000000404140723e */ /* 0x000fe200000000ff */
[----:B------:R-:W-:Y:S01]  /*ebb0*/  IMAD R4, R31, UR44, R4 ;  /* 0x0000002c1f047c24 */ /* 0x000fe2000f8e0204 */
[----:B------:R-:W-:Y:S01]  /*ebc0*/  SHF.R.U64 R56, R56, 0x3, RZ ;  /* 0x0000000338387819 */ /* 0x000fe200000012ff */
[----:B------:R-:W-:Y:S01]  /*ebd0*/  STSM.16.M88.4 [R87], R12 ;  /* 0x0000000c57007844 */ /* 0x000fe20000000200 */
[----:B------:R-:W-:-:S02]  /*ebe0*/  F2FP.F16.F32.PACK_AB R24, R24, R3 ;  /* 0x000000031818723e */ /* 0x000fc400000000ff */
[----:B------:R-:W-:Y:S02]  /*ebf0*/  F2FP.F16.F32.PACK_AB R25, R162, R21 ;  /* 0x00000015a219723e */ /* 0x000fe400000000ff */
[----:B------:R-:W-:Y:S02]  /*ec00*/  F2FP.F16.F32.PACK_AB R26, R61, R60 ;  /* 0x0000003c3d1a723e */ /* 0x000fe400000000ff */
[----:B------:R-:W-:Y:S02]  /*ec10*/  F2FP.F16.F32.PACK_AB R27, R163, R62 ;  /* 0x0000003ea31b723e */ /* 0x000fe400000000ff */
[----:B------:R-:W-:Y:S02]  /*ec20*/  F2FP.F16.F32.PACK_AB R65, R161, R66 ;  /* 0x00000042a141723e */ /* 0x000fe400000000ff */
[----:B------:R-:W-:Y:S01]  /*ec30*/  F2FP.F16.F32.PACK_AB R72, R73, R72 ;  /* 0x000000484948723e */ /* 0x000fe200000000ff */
[----:B------:R-:W-:Y:S01]  /*ec40*/  STSM.16.M88.4 [R34], R24 ;  /* 0x0000001822007844 */ /* 0x000fe20000000200 */
[----:B------:R-:W-:Y:S01]  /*ec50*/  LOP3.LUT R58, R58, R51, RZ, 0x3c, !PT ;  /* 0x000000333a3a7212 */ /* 0x000fe200078e3cff */
[----:B------:R-:W-:Y:S01]  /*ec60*/  IMAD.X R51, RZ, RZ, R19, P2 ;  /* 0x000000ffff337224 */ /* 0x000fe200010e0613 */
[----:B------:R-:W-:-:S02]  /*ec70*/  MOV R38, R38 ;  /* 0x0000002600267202 */ /* 0x000fc40000000f00 */
        /* <DEDUP_REMOVED lines=32> */
[----:B------:R-:W-:Y:S01]  /*ee80*/  F2FP.F16.F32.PACK_AB R112, R113, R112 ;  /* 0x000000707170723e */ /* 0x000fe200000000ff */
[----:B------:R-:W-:Y:S01]  /*ee90*/  STSM.16.M88.4 [R22], R96 ;  /* 0x0000006016007844 */ /* 0x000fe20000000200 */
[----:B------:R-:W-:Y:S02]  /*eea0*/  MOV R48, R48 ;  /* 0x0000003000307202 */ /* 0x000fe40000000f00 */
[----:B------:R-:W-:Y:S02]  /*eeb0*/  F2FP.F16.F32.PACK_AB R106, R109, R108 ;  /* 0x0000006c6d6a723e */ /* 0x000fe400000000ff */
[----:B------:R-:W-:Y:S02]  /*eec0*/  F2FP.F16.F32.PACK_AB R107, R111, R110 ;  /* 0x0000006e6f6b723e */ /* 0x000fe400000000ff */
[----:B------:R-:W-:-:S02]  /*eed0*/  F2FP.F16.F32.PACK_AB R113, R115, R114 ;  /* 0x000000727371723e */ /* 0x000fc400000000ff */
[----:B------:R-:W-:Y:S01]  /*eee0*/  F2FP.F16.F32.PACK_AB R120, R121, R120 ;  /* 0x000000787978723e */ /* 0x000fe200000000ff */
[----:B------:R-:W-:Y:S01]  /*eef0*/  STSM.16.M88.4 [R48], R104 ;  /* 0x0000006830007844 */ /* 0x000fe20000000200 */
        /* <DEDUP_REMOVED lines=10> */
[----:B------:R-:W-:Y:S01]  /*efa0*/  F2FP.F16.F32.PACK_AB R136, R137, R136 ;  /* 0x000000888988723e */ /* 0x000fe200000000ff */
[----:B------:R-:W-:Y:S01]  /*efb0*/  STSM.16.M88.4 [R52], R120 ;  /* 0x0000007834007844 */ /* 0x000fe20000000200 */
[----:B------:R-:W-:Y:S02]  /*efc0*/  MOV R54, R54 ;  /* 0x0000003600367202 */ /* 0x000fe40000000f00 */
[----:B------:R-:W-:-:S02]  /*efd0*/  F2FP.F16.F32.PACK_AB R130, R133, R132 ;  /* 0x000000848582723e */ /* 0x000fc400000000ff */
[----:B------:R-:W-:Y:S02]  /*efe0*/  F2FP.F16.F32.PACK_AB R131, R135, R134 ;  /* 0x000000868783723e */ /* 0x000fe400000000ff */
[----:B------:R-:W-:Y:S02]  /*eff0*/  F2FP.F16.F32.PACK_AB R137, R139, R138 ;  /* 0x0000008a8b89723e */ /* 0x000fe400000000ff */
[----:B------:R-:W-:Y:S01]  /*f000*/  F2FP.F16.F32.PACK_AB R144, R145, R144 ;  /* 0x000000909190723e */ /* 0x000fe200000000ff */
[----:B------:R-:W-:Y:S01]  /*f010*/  STSM.16.M88.4 [R54], R128 ;  /* 0x0000008036007844 */ /* 0x000fe20000000200 */
[----:B------:R-:W-:Y:S02]  /*f020*/  MOV R56, R56 ;  /* 0x0000003800387202 */ /* 0x000fe40000000f00 */
[----:B------:R-:W-:Y:S02]  /*f030*/  F2FP.F16.F32.PACK_AB R138, R141, R140 ;  /* 0x0000008c8d8a723e */ /* 0x000fe400000000ff */
[----:B------:R-:W-:-:S02]  /*f040*/  F2FP.F16.F32.PACK_AB R139, R143, R142 ;  /* 0x0000008e8f8b723e */ /* 0x000fc400000000ff */
[----:B------:R-:W-:Y:S02]  /*f050*/  F2FP.F16.F32.PACK_AB R145, R147, R146 ;  /* 0x000000929391723e */ /* 0x000fe400000000ff */
[----:B------:R-:W-:Y:S01]  /*f060*/  MOV R58, R58 ;  /* 0x0000003a003a7202 */ /* 0x000fe20000000f00 */
[----:B------:R-:W-:Y:S01]  /*f070*/  STSM.16.M88.4 [R56], R136 ;  /* 0x0000008838007844 */ /* 0x000fe20000000200 */
[----:B------:R-:W-:Y:S02]  /*f080*/  F2FP.F16.F32.PACK_AB R146, R149, R148 ;  /* 0x000000949592723e */ /* 0x000fe400000000ff */
[----:B------:R-:W-:Y:S02]  /*f090*/  F2FP.F16.F32.PACK_AB R147, R151, R150 ;  /* 0x000000969793723e */ /* 0x000fe400000000ff */
[----:B------:R-:W-:Y:S02]  /*f0a0*/  SHF.R.S32.HI R3, RZ, 0x1f, R35 ;  /* 0x0000001fff037819 */ /* 0x000fe40000011423 */
[----:B------:R-:W-:Y:S01]  /*f0b0*/  IADD3 R5, P2, R35, R28, RZ ;  /* 0x0000001c23057210 */ /* 0x000fe20007f5e0ff */
[----:B------:R-:W-:Y:S01]  /*f0c0*/  STSM.16.M88.4 [R58], R144 ;  /* 0x000000903a007844 */ /* 0x000fe20000000200 */
[----:B------:R-:W-:-:S02]  /*f0d0*/  LEA.HI R17, R17, R202, RZ, 0x5 ;  /* 0x000000ca11117211 */ /* 0x000fc400078f28ff */
[----:B------:R-:W-:Y:S01]  /*f0e0*/  IADD3.X R28, R3, R29, R4, P2, !PT ;  /* 0x0000001d031c7210 */ /* 0x000fe200017fe404 */
[----:B------:R-:W-:Y:S01]  /*f0f0*/  @!PT LDS RZ, [RZ] ;  /* 0x00000000fffff984 */ /* 0x000fe20000000800 */
[----:B------:R-:W-:Y:S01]  /*f100*/  @!PT LDS RZ, [RZ] ;  /* 0x00000000fffff984 */ /* 0x000fe20000000800 */
[----:B------:R-:W-:Y:S01]  /*f110*/  @!PT LDS RZ, [RZ] ;  /* 0x00000000fffff984 */ /* 0x000fe20000000800 */
[----:B------:R-:W-:Y:S01]  /*f120*/  @!PT LDS RZ, [RZ] ;  /* 0x00000000fffff984 */ /* 0x000fe20000000800 */
[----:B------:R1:W-:Y:S06]  /*f130*/  MEMBAR.ALL.CTA ;  /* 0x0000000000007992 */ /* 0x0003ec0000008000 */
[----:B-1----:R-:W1:Y:S01]  /*f140*/  FENCE.VIEW.ASYNC.S ;  /* 0x00000000000073c6 */ /* 0x002e620000000000 */
[----:B------:R-:W-:Y:S01]  /*f150*/  SHF.R.S32.HI R3, RZ, 0x5, R17 ;  /* 0x00000005ff037819 */ /* 0x000fe20000011411 */
[----:B-1----:R-:W-:Y:S06]  /*f160*/  BAR.ARV 0x1, 0x120 ;  /* 0x0044800000007b1d */ /* 0x002fec0000002000 */
[----:B------:R-:W-:Y:S01]  /*f170*/  ISETP.GE.OR P0, PT, R35, UR6, P0 ;  /* 0x0000000623007c0c */ /* 0x000fe20008706670 */
[----:B------:R-:W-:Y:S01]  /*f180*/  ULDC.64 UR6, c[0x0][0xb40] ;  /* 0x0002d00000067ab9 */ /* 0x000fe20000000a00 */
[----:B------:R-:W1:Y:S01]  /*f190*/  SHFL.IDX PT, R3, R3, RZ, 0x1f ;  /* 0x00001fff03037589 */ /* 0x000e6200000e0000 */
[----:B------:R-:W-:-:S04]  /*f1a0*/  LEA R4, P2, R5, UR6, 0x2 ;  /* 0x0000000605047c11 */ /* 0x000fc8000f8410ff */
[----:B------:R-:W-:-:S05]  /*f1b0*/  LEA.HI.X R5, R5, UR7, R28, 0x2, P2 ;  /* 0x0000000705057c11 */ /* 0x000fca00090f141c */
[----:B------:R2:W-:Y:S04]  /*f1c0*/  @!P1 STG.E desc[UR48][R4.64+0x20], R20 ;  /* 0x0000201404009986 */ /* 0x0005e8000c101930 */
[----:B------:R2:W-:Y:S01]  /*f1d0*/  @!P0 STG.E desc[UR48][R4.64], R0 ;  /* 0x0000000004008986 */ /* 0x0005e2000c101930 */
[----:B-1----:R-:W-:-:S13]  /*f1e0*/  ISETP.NE.AND P0, PT, R3, 0x7, PT ;  /* 0x000000070300780c */ /* 0x002fda0003f05270 */
        /* <DEDUP_REMOVED lines=31> */
.L_x_1381:
[----:B------:R-:W-:Y:S05]  /*f3e0*/  BSYNC B0 ;  /* 0x0000000000007941 */ /* 0x000fea0003800000 */
.L_x_1380:
[----:B------:R-:W-:Y:S05]  /*f3f0*/  BRA `(.L_x_1379) ;  /* 0x0000000800907947 */ /* 0x000fea0003800000 */
.L_x_1378:
[----:B------:R-:W1:Y:S01]  /*f400*/  LDC.64 R12, c[0x0][0xae0] ;  /* 0x0002b800ff0c7b82 */ /* 0x000e620000000a00 */
[----:B------:R-:W-:Y:S01]  /*f410*/  SHF.R.S32.HI R3, RZ, 0x1f, R202 ;  /* 0x0000001fff037819 */ /* 0x000fe200000114ca */
[----:B------:R-:W-:Y:S01]  /*f420*/  USHF.R.S32.HI UR5, URZ, 0x1f, UR43 ;  /* 0x0000001f3f057899 */ /* 0x000fe2000801142b */
[----:B------:R-:W-:Y:S01]  /*f430*/  ISETP.GT.AND P0, PT, R202, 0x7f, PT ;  /* 0x0000007fca00780c */ /* 0x000fe20003f04270 */
[----:B------:R-:W-:Y:S01]  /*f440*/  USHF.R.S32.HI UR6, URZ, 0x1f, UR44 ;  /* 0x0000001f3f067899 */ /* 0x000fe2000801142c */
[----:B------:R-:W-:Y:S01]  /*f450*/  LEA.HI R17, R3, R202, RZ, 0x3 ;  /* 0x000000ca03117211 */ /* 0x000fe200078f18ff */
[----:B------:R-:W-:Y:S02]  /*f460*/  BSSY B0, `(.L_x_1382) ;  /* 0x000001e000007945 */ /* 0x000fe40003800000 */
[----:B------:R-:W2:Y:S01]  /*f470*/  LDC R11, c[0x0][0xdac] ;  /* 0x00036b00ff0b7b82 */ /* 0x000ea20000000800 */
[----:B------:R-:W-:-:S05]  /*f480*/  LOP3.LUT R3, R17, 0x1ffffff8, RZ, 0xc0, !PT ;  /* 0x1ffffff811037812 */ /* 0x000fca00078ec0ff */
[----:B------:R-:W-:Y:S02]  /*f490*/  IMAD.IADD R3, R202, 0x1, -R3 ;  /* 0x00000001ca037824 */ /* 0x000fe400078e0a03 */
[----:B------:R-:W3:Y:S02]  /*f4a0*/  LDC.64 R14, c[0x0][0xae8] ;  /* 0x0002ba00ff0e7b82 */ /* 0x000ee40000000a00 */
[----:B------:R-:W-:-:S05]  /*f4b0*/  IMAD.SHL.U32 R8, R3, 0x8, RZ ;  /* 0x0000000803087824 */ /* 0x000fca00078e00ff */
[----:B------:R-:W-:Y:S01]  /*f4c0*/  SHF.R.S32.HI R9, RZ, 0x1f, R8 ;  /* 0x0000001fff097819 */ /* 0x000fe20000011408 */
[----:B-1----:R-:W-:Y:S01]  /*f4d0*/  IMAD R10, R12, UR5, RZ ;  /* 0x000000050c0a7c24 */ /* 0x002fe2000f8e02ff */
[----:B------:R-:W-:Y:S06]  /*f4e0*/  @P0 BRA `(.L_x_1383) ;  /* 0x0000000000540947 */ /* 0x000fec0003800000 */
[----:B------:R-:W1:Y:S01]  /*f4f0*/  S2R R0, SR_TID.X ;  /* 0x0000000000007919 */ /* 0x000e620000002100 */
[----:B------:R-:W-:Y:S01]  /*f500*/  ULDC UR7, c[0x0][0xa88] ;  /* 0x0002a20000077ab9 */ /* 0x000fe20000000800 */
[----:B-1----:R-:W-:-:S04]  /*f510*/  IADD3 R4, R200, -0x80, R0 ;  /* 0xffffff80c8047810 */ /* 0x002fc80007ffe000 */
[----:B------:R-:W-:-:S13]  /*f520*/  ISETP.GE.AND P0, PT, R4, UR7, PT ;  /* 0x0000000704007c0c */ /* 0x000fda000bf06270 */
[----:B------:R-:W-:Y:S05]  /*f530*/  @P0 BRA `(.L_x_1383) ;  /* 0x0000000000400947 */ /* 0x000fea0003800000 */
[----:B------:R-:W1:Y:S01]  /*f540*/  LDC.64 R6, c[0x0][0xb70] ;  /* 0x0002dc00ff067b82 */ /* 0x000e620000000a00 */
[----:B------:R-:W-:Y:S01]  /*f550*/  SHF.R.S32.HI R5, RZ, 0x1f, R4 ;  /* 0x0000001fff057819 */ /* 0x000fe20000011404 */
[----:B------:R-:W-:-:S06]  /*f560*/  ULDC.64 UR8, c[0x0][0xb40] ;  /* 0x0002d00000087ab9 */ /* 0x000fcc0000000a00 */
[----:B------:R-:W4:Y:S01]  /*f570*/  LDC.64 R20, c[0x0][0xb78] ;  /* 0x0002de00ff147b82 */ /* 0x000f220000000a00 */
[C---:B-1----:R-:W-:Y:S02]  /*f580*/  IMAD R0, R6.reuse, UR5, RZ ;  /* 0x0000000506007c24 */ /* 0x042fe4000f8e02ff */
[----:B------:R-:W-:-:S04]  /*f590*/  IMAD.WIDE.U32 R4, R6, UR43, R4 ;  /* 0x0000002b06047c25 */ /* 0x000fc8000f8e0004 */
[----:B------:R-:W-:Y:S02]  /*f5a0*/  IMAD R3, R7, UR43, R0 ;  /* 0x0000002b07037c24 */ /* 0x000fe4000f8e0200 */
[C---:B----4-:R-:W-:Y:S02]  /*f5b0*/  IMAD R0, R20.reuse, UR6, RZ ;  /* 0x0000000614007c24 */ /* 0x050fe4000f8e02ff */
[----:B------:R-:W-:Y:S02]  /*f5c0*/  IMAD.IADD R5, R5, 0x1, R3 ;  /* 0x0000000105057824 */ /* 0x000fe400078e0203 */
[----:B------:R-:W-:Y:S02]  /*f5d0*/  IMAD R3, R21, UR44, R0 ;  /* 0x0000002c15037c24 */ /* 0x000fe4000f8e0200 */
[----:B------:R-:W-:-:S04]  /*f5e0*/  IMAD.WIDE.U32 R4, R20, UR44, R4 ;  /* 0x0000002c14047c25 */ /* 0x000fc8000f8e0004 */
[----:B------:R-:W-:Y:S01]  /*f5f0*/  IMAD.IADD R3, R5, 0x1, R3 ;  /* 0x0000000105037824 */ /* 0x000fe200078e0203 */
[----:B------:R-:W-:-:S04]  /*f600*/  LEA R6, P0, R4, UR8, 0x2 ;  /* 0x0000000804067c11 */ /* 0x000fc8000f8010ff */
[----:B------:R-:W-:Y:S01]  /*f610*/  LEA.HI.X R7, R4, UR9, R3, 0x2, P0 ;  /* 0x0000000904077c11 */ /* 0x000fe200080f1403 */
[----:B------:R-:W-:-:S05]  /*f620*/  IMAD.MOV.U32 R3, RZ, RZ, -0x800000 ;  /* 0xff800000ff037424 */ /* 0x000fca00078e00ff */
[----:B------:R1:W-:Y:S03]  /*f630*/  STG.E desc[UR48][R6.64], R3 ;  /* 0x0000000306007986 */ /* 0x0003e6000c101930 */
.L_x_1383:
[----:B------:R-:W-:Y:S05]  /*f640*/  BSYNC B0 ;  /* 0x0000000000007941 */ /* 0x000fea0003800000 */
.L_x_1382:
[----:B------:R-:W-:Y:S01]  /*f650*/  ULDC UR5, c[0x0][0xa88] ;  /* 0x0002a20000057ab9 */ /* 0x000fe20000000800 */
[----:B------:R-:W-:Y:S01]  /*f660*/  SHF.R.S32.HI R4, RZ, 0x3, R17 ;  /* 0x00000003ff047819 */ /* 0x000fe20000011411 */
[----:B------:R-:W-:Y:S01]  /*f670*/  UIADD3 UR42, -UR42, UR5, URZ ;  /* 0x000000052a2a7290 */ /* 0x000fe2000fffe13f */
[----:B-1----:R-:W-:Y:S01]  /*f680*/  IMAD R3, R13, UR43, R10 ;  /* 0x0000002b0d037c24 */ /* 0x002fe2000f8e020a */
[----:B------:R-:W-:Y:S01]  /*f690*/  ULOP3.LUT UR41, URZ, UR41, URZ, 0x33, !UPT ;  /* 0x000000293f297292 */ /* 0x000fe2000f8e333f */
[----:B------:R-:W-:Y:S01]  /*f6a0*/  IMAD.WIDE.U32 R6, R12, UR43, R8 ;  /* 0x0000002b0c067c25 */ /* 0x000fe2000f8e0008 */
[----:B------:R-:W-:Y:S02]  /*f6b0*/  BSSY B0, `(.L_x_1384) ;  /* 0x0000026000007945 */ /* 0x000fe40003800000 */
[C---:B------:R-:W-:Y:S01]  /*f6c0*/  ISETP.GE.AND P2, PT, R4.reuse, UR42, PT ;  /* 0x0000002a04007c0c */ /* 0x040fe2000bf46270 */
[C---:B------:R-:W-:Y:S02]  /*f6d0*/  VIADD R0, R4.reuse, 0x20 ;  /* 0x0000002004007836 */ /* 0x040fe40000000000 */
[----:B------:R-:W-:-:S02]  /*f6e0*/  VIADD R5, R4, 0x40 ;  /* 0x0000004004057836 */ /* 0x000fc40000000000 */
[----:B------:R-:W-:Y:S01]  /*f6f0*/  IMAD.IADD R7, R7, 0x1, R3 ;  /* 0x0000000107077824 */ /* 0x000fe200078e0203 */
[----:B------:R-:W-:Y:S01]  /*f700*/  ISETP.GE.AND P0, PT, R0, UR42, PT ;  /* 0x0000002a00007c0c */ /* 0x000fe2000bf06270 */
[C---:B---3--:R-:W-:Y:S01]  /*f710*/  IMAD R0, R14.reuse, UR6, RZ ;  /* 0x000000060e007c24 */ /* 0x048fe2000f8e02ff */
[----:B------:R-:W-:Y:S01]  /*f720*/  ISETP.GE.AND P1, PT, R5, UR42, PT ;  /* 0x0000002a05007c0c */ /* 0x000fe2000bf26270 */
[----:B--2---:R-:W-:Y:S01]  /*f730*/  VIADD R13, R11, UR41 ;  /* 0x000000290b0d7c36 */ /* 0x004fe20008000000 */
[----:B------:R-:W-:Y:S01]  /*f740*/  SHF.R.S32.HI R5, RZ, 0x1f, R4 ;  /* 0x0000001fff057819 */ /* 0x000fe20000011404 */
[----:B------:R-:W-:Y:S02]  /*f750*/  IMAD R3, R15, UR44, R0 ;  /* 0x0000002c0f037c24 */ /* 0x000fe4000f8e0200 */
[----:B------:R-:W-:-:S04]  /*f760*/  IMAD.WIDE.U32 R10, R14, UR44, R6 ;  /* 0x0000002c0e0a7c25 */ /* 0x000fc8000f8e0006 */
[----:B------:R-:W-:-:S04]  /*f770*/  IMAD.WIDE R6, R13, 0x80, R4 ;  /* 0x000000800d067825 */ /* 0x000fc800078e0204 */
[----:B------:R-:W-:Y:S02]  /*f780*/  VIADD R0, R4, 0x60 ;  /* 0x0000006004007836 */ /* 0x000fe40000000000 */
[----:B------:R-:W-:Y:S01]  /*f790*/  IMAD.IADD R13, R11, 0x1, R3 ;  /* 0x000000010b0d7824 */ /* 0x000fe200078e0203 */
        /* <DEDUP_REMOVED lines=23> */
.L_x_1385:
[----:B------:R-:W-:Y:S05]  /*f910*/  BSYNC B0 ;  /* 0x0000000000007941 */ /* 0x000fea0003800000 */
.L_x_1384:
[----:B------:R-:W-:Y:S01]  /*f920*/  BSSY B0, `(.L_x_1386) ;  /* 0x000001b000007945 */ /* 0x000fe20003800000 */
[----:B------:R-:W-:-:S03]  /*f930*/  ISETP.GE.AND P2, PT, R0, UR42, PT ;  /* 0x0000002a00007c0c */ /* 0x000fc6000bf46270 */
        /* <DEDUP_REMOVED lines=18> */
[----:B-1----:R-:W-:Y:S01]  /*fa60*/  LEA R14, P0, R4, UR6, 0x1 ;  /* 0x00000006040e7c11 */ /* 0x002fe2000f8008ff */
[----:B------:R-:W-:-:S05]  /*fa70*/  IMAD.IADD R3, R5, 0x1, R3 ;  /* 0x0000000105037824 */ /* 0x000fca00078e0203 */
[----:B------:R-:W-:-:S05]  /*fa80*/  LEA.HI.X R15, R4, UR7, R3, 0x1, P0 ;  /* 0x00000007040f7c11 */ /* 0x000fca00080f0c03 */
[----:B------:R2:W-:Y:S04]  /*fa90*/  @!P3 STG.E.128 desc[UR48][R14.64], RZ ;  /* 0x000000ff0e00b986 */ /* 0x0005e8000c101d30 */
[----:B------:R2:W-:Y:S04]  /*faa0*/  @!P4 STG.E.128 desc[UR48][R14.64+0x80], RZ ;  /* 0x000080ff0e00c986 */ /* 0x0005e8000c101d30 */
[----:B------:R2:W-:Y:S04]  /*fab0*/  @!P5 STG.E.128 desc[UR48][R14.64+0x100], RZ ;  /* 0x000100ff0e00d986 */ /* 0x0005e8000c101d30 */
[----:B------:R2:W-:Y:S02]  /*fac0*/  @!P6 STG.E.128 desc[UR48][R14.64+0x180], RZ ;  /* 0x000180ff0e00e986 */ /* 0x0005e4000c101d30 */
.L_x_1387:
[----:B------:R-:W-:Y:S05]  /*fad0*/  BSYNC B0 ;  /* 0x0000000000007941 */ /* 0x000fea0003800000 */
.L_x_1386:
        /* <DEDUP_REMOVED lines=19> */
[----:B-12---:R-:W-:Y:S01]  /*fc10*/  LEA R14, P0, R4, UR6, 0x1 ;  /* 0x00000006040e7c11 */ /* 0x006fe2000f8008ff */
[----:B------:R-:W-:-:S05]  /*fc20*/  IMAD.IADD R3, R5, 0x1, R3 ;  /* 0x0000000105037824 */ /* 0x000fca00078e0203 */
[----:B------:R-:W-:-:S05]  /*fc30*/  LEA.HI.X R15, R4, UR7, R3, 0x1, P0 ;  /* 0x00000007040f7c11 */ /* 0x000fca00080f0c03 */
[----:B------:R3:W-:Y:S04]  /*fc40*/  @!P1 STG.E.128 desc[UR48][R14.64], RZ ;  /* 0x000000ff0e009986 */ /* 0x0007e8000c101d30 */
[----:B------:R3:W-:Y:S04]  /*fc50*/  @!P3 STG.E.128 desc[UR48][R14.64+0x80], RZ ;  /* 0x000080ff0e00b986 */ /* 0x0007e8000c101d30 */
[----:B------:R3:W-:Y:S04]  /*fc60*/  @!P4 STG.E.128 desc[UR48][R14.64+0x100], RZ ;  /* 0x000100ff0e00c986 */ /* 0x0007e8000c101d30 */
[----:B------:R3:W-:Y:S02]  /*fc70*/  @!P5 STG.E.128 desc[UR48][R14.64+0x180], RZ ;  /* 0x000180ff0e00d986 */ /* 0x0007e4000c101d30 */
.L_x_1389:
[----:B------:R-:W-:Y:S05]  /*fc80*/  BSYNC B0 ;  /* 0x0000000000007941 */ /* 0x000fea0003800000 */
.L_x_1388:
        /* <DEDUP_REMOVED lines=26> */
.L_x_1390:
[----:B------:R-:W-:Y:S05]  /*fe30*/  BSYNC B0 ;  /* 0x0000000000007941 */ /* 0x000fea0003800000 */
.L_x_1379:
[----:B------:R-:W5:Y:S02]  /*fe40*/  LDC R0, c[0x0][0xda8] ;  /* 0x00036a00ff007b82 */ /* 0x000f640000000800 */
[----:B-----5:R-:W-:-:S13]  /*fe50*/  ISETP.LE.AND P0, PT, R0, UR4, PT ;  /* 0x0000000400007c0c */ /* 0x020fda000bf03270 */
[----:B------:R-:W-:Y:S05]  /*fe60*/  @!P0 BRA `(.L_x_1391) ;  /* 0xffffff0c00c08947 */ /* 0x000fea000383ffff */
[----:B------:R-:W-:Y:S05]  /*fe70*/  EXIT ;  /* 0x000000000000794d */ /* 0x000fea0003800000 */
.L_x_1297:
[----:B------:R-:W-:-:S08]  /*fe80*/  NOP ;  /* 0x0000000000007918 */ /* 0x000fd00000000000 */
[----:B------:R-:W1:-:S00]  /*fe90*/  USETMAXREG.DEALLOC.CTAPOOL 0x18 ;  /* 0x00000018000079c8 */ /* 0x000e4000080e0500 */
[----:B-1----:R-:W-:-:S06]  /*fea0*/  LOP3.LUT R0, R0, 0x3, RZ, 0xc0, !PT ;  /* 0x0000000300007812 */ /* 0x002fcc00078ec0ff */
[----:B------:R-:W1:Y:S02]  /*feb0*/  SHFL.IDX PT, R0, R0, RZ, 0x1f ;  /* 0x00001fff00007589 */ /* 0x000e6400000e0000 */
[----:B-1----:R-:W-:-:S13]  /*fec0*/  ISETP.NE.AND P0, PT, R0, RZ, PT ;  /* 0x000000ff0000720c */ /* 0x002fda0003f05270 */
[----:B------:R-:W-:Y:S05]  /*fed0*/  @P0 EXIT ;  /* 0x000000000000094d */ /* 0x000fea0003800000 */
[----:B------:R-:W1:Y:S01]  /*fee0*/  S2UR UR4, SR_CTAID.X ;  /* 0x00000000000479c3 */ /* 0x000e620000002500 */
[----:B------:R-:W-:Y:S01]  /*fef0*/  UMOV UR45, URZ ;  /* 0x0000003f002d7c82 */ /* 0x000fe20008000000 */
[----:B------:R-:W-:Y:S02]  /*ff00*/  IMAD.MOV.U32 R16, RZ, RZ, RZ ;  /* 0x000000ffff107224 */ /* 0x000fe400078e00ff */
[----:B------:R-:W-:-:S04]  /*ff10*/  IMAD.MOV.U32 R17, RZ, RZ, 0x1 ;  /* 0x00000001ff117424 */ /* 0x000fc800078e00ff */
[----:B------:R-:W1:Y:S02]  /*ff20*/  LDC R0, c[0x0][0xda8] ;  /* 0x00036a00ff007b82 */ /* 0x000e640000000800 */
[----:B-1----:R-:W-:-:S13]  /*ff30*/  ISETP.LE.AND P0, PT, R0, UR4, PT ;  /* 0x0000000400007c0c */ /* 0x002fda000bf03270 */
[----:B------:R-:W-:Y:S05]  /*ff40*/  @P0 BRA `(.L_x_1392) ;  /* 0x0000002800e40947 */ /* 0x000fea0003800000 */
[----:B------:R-:W1:Y:S01]  /*ff50*/  S2R R2, SR_TID.X ;  /* 0x0000000000027919 */ /* 0x000e620000002100 */
[----:B------:R-:W-:Y:S01]  /*ff60*/  IMAD.U32 R18, RZ, RZ, UR4 ;  /* 0x00000004ff127e24 */ /* 0x000fe2000f8e00ff */
[----:B------:R-:W-:Y:S01]  /*ff70*/  ULDC UR44, c[0x0][0xc] ;  /* 0x00000300002c7ab9 */ /* 0x000fe20000000800 */
[----:B------:R-:W-:Y:S01]  /*ff80*/  IMAD.MOV.U32 R17, RZ, RZ, 0x1 ;  /* 0x00000001ff117424 */ /* 0x000fe200078e00ff */
[----:B------:R-:W-:Y:S01]  /*ff90*/  ULDC.64 UR46, c[0x0][0x198] ;  /* 0x00006600002e7ab9 */ /* 0x000fe20000000a00 */
[----:B------:R-:W-:Y:S01]  /*ffa0*/  IMAD.MOV.U32 R16, RZ, RZ, RZ ;  /* 0x000000ffff107224 */ /* 0x000fe200078e00ff */
[----:B------:R-:W-:Y:S01]  /*ffb0*/  UMOV UR45, URZ ;  /* 0x0000003f002d7c82 */ /* 0x000fe20008000000 */
[----:B-1----:R-:W-:-:S07]  /*ffc0*/  LOP3.LUT R19, R2, 0x1f, RZ, 0xc0, !PT ;  /* 0x0000001f02137812 */ /* 0x002fce00078ec0ff */
.L_x_1446:
[----:B------:R-:W-:Y:S01]  /*ffd0*/  ULDC UR9, c[0x0][0xdd0] ;  /* 0x0003740000097ab9 */ /* 0x000fe20000000800 */
[----:B------:R-:W1:Y:S01]  /*ffe0*/  LDC R0, c[0x0][0xde8] ;  /* 0x00037a00ff007b82 */ /* 0x000e620000000800 */
[C---:B------:R-:W-:Y:S01]  /*fff0*/  R2UR UR10, R18.reuse ;  /* 0x00000000120a72ca */ /* 0x040fe200000e0000 */
[----:B------:R-:W-:Y:S01]  /*10000*/  UISETP.NE.AND UP0, UPT, UR9, 0x1, UPT ;  /* 0x000000010900788c */ /* 0x000fe2000bf05270 */
[----:B------:R-:W-:-:S10]  /*10010*/  R2UR UR8, R18 ;  /* 0x00000000120872ca */ /* 0x000fd400000e0000 */
[----:B------:R-:W-:Y:S01]  /*10020*/  @UP0 ULDC UR6, c[0x0][0xdd4] ;  /* 0x0003750000060ab9 */ /* 0x000fe20000000800 */
[----:B------:R-:W-:Y:S01]  /*10030*/  @UP0 ULDC UR11, c[0x0][0xdd8] ;  /* 0x00037600000b0ab9 */ /* 0x000fe20000000800 */
[----:B------:R-:W-:-:S04]  /*10040*/  UIMAD.WIDE.U32 UR6, UR10, UR6, URZ ;  /* 0x000000060a0672a5 */ /* 0x000fc8000f8e003f */
[----:B------:R-:W-:-:S04]  /*10050*/  @UP0 USHF.R.U32.HI UR10, URZ, UR11, UR7 ;  /* 0x0000000b3f0a0299 */ /* 0x000fc80008011607 */
[----:B------:R-:W-:Y:S02]  /*10060*/  UIADD3 UR6, -UR10, URZ, URZ ;  /* 0x0000003f0a067290 */ /* 0x000fe4000fffe13f */
[----:B-1----:R-:W-:Y:S02]  /*10070*/  ISETP.LE.AND P0, PT, R0, UR10, PT ;  /* 0x0000000a00007c0c */ /* 0x002fe4000bf03270 */
[----:B------:R-:W-:-:S11]  /*10080*/  UIMAD UR9, UR9, UR6, UR8 ;  /* 0x00000006090972a4 */ /* 0x000fd6000f8e0208 */
[----:B------:R-:W-:Y:S05]  /*10090*/  @!P0 BRA `(.L_x_1393) ;  /* 0x0000000000208947 */ /* 0x000fea0003800000 */
        /* <DEDUP_REMOVED lines=8> */
.L_x_1393:
[----:B------:R-:W-:Y:S01]  /*10120*/  ULDC UR11, c[0x0][0xdc4] ;  /* 0x00037100000b7ab9 */ /* 0x000fe20000000800 */
[----:B------:R-:W-:Y:S01]  /*10130*/  UMOV UR8, UR9 ;  /* 0x0000000900087c82 */ /* 0x000fe20008000000 */
[----:B------:R-:W-:-:S11]  /*10140*/  UISETP.NE.AND UP0, UPT, UR11, 0x1, UPT ;  /* 0x000000010b00788c */ /* 0x000fd6000bf05270 */
[----:B------:R-:W-:Y:S02]  /*10150*/  @UP0 ULDC.64 UR12, c[0x0][0xdc8] ;  /* 0x00037200000c0ab9 */ /* 0x000fe40000000a00 */
[----:B------:R-:W-:-:S04]  /*10160*/  UIMAD.WIDE.U32 UR6, UR9, UR12, URZ ;  /* 0x0000000c090672a5 */ /* 0x000fc8000f8e003f */
[----:B------:R-:W-:-:S04]  /*10170*/  @UP0 USHF.R.U32.HI UR8, URZ, UR13, UR7 ;  /* 0x0000000d3f080299 */ /* 0x000fc80008011607 */
[----:B------:R-:W-:-:S12]  /*10180*/  UIMAD UR6, UR8, UR11, URZ ;  /* 0x0000000b080672a4 */ /* 0x000fd8000f8e023f */
.L_x_1394:
[----:B------:R-:W-:Y:S01]  /*10190*/  ULDC.64 UR14, c[0x0][0x3f8] ;  /* 0x0000fe00000e7ab9 */ /* 0x000fe20000000a00 */
[----:B------:R-:W-:Y:S02]  /*101a0*/  UIADD3 UR11, UR9, -UR6, URZ ;  /* 0x80000006090b7290 */ /* 0x000fe4000fffe03f */
[----:B------:R-:W-:Y:S02]  /*101b0*/  UISETP.NE.U32.AND UP0, UPT, UR14, URZ, UPT ;  /* 0x0000003f0e00728c */ /* 0x000fe4000bf05070 */
[----:B------:R-:W-:Y:S01]  /*101c0*/  ULOP3.LUT UR12, URZ, UR8, URZ, 0x33, !UPT ;  /* 0x000000083f0c7292 */ /* 0x000fe2000f8e333f */
[----:B------:R-:W-:Y:S01]  /*101d0*/  ULDC UR14, c[0x0][0xdb8] ;  /* 0x00036e00000e7ab9 */ /* 0x000fe20000000800 */
[----:B------:R-:W-:Y:S01]  /*101e0*/  ULDC.64 UR6, c[0x0][0x9e0] ;  /* 0x0002780000067ab9 */ /* 0x000fe20000000a00 */
[----:B------:R-:W-:Y:S02]  /*101f0*/  UISETP.NE.AND UP1, UPT, UR14, 0x1, UPT ;  /* 0x000000010e00788c */ /* 0x000fe4000bf25270 */
[----:B------:R-:W-:Y:S01]  /*10200*/  UISETP.NE.AND.EX UP0, UPT, UR15, URZ, UPT, UP0 ;  /* 0x0000003f0f00728c */ /* 0x000fe2000bf05300 */
[----:B------:R-:W-:-:S02]  /*10210*/  ULDC UR13, c[0x0][0xdc4] ;  /* 0x00037100000d7ab9 */ /* 0x000fc40000000800 */
[----:B------:R-:W-:Y:S01]  /*10220*/  ULDC UR15, c[0x0][0xdac] ;  /* 0x00036b00000f7ab9 */ /* 0x000fe20000000800 */
[----:B------:R-:W-:Y:S02]  /*10230*/  UISETP.GE.AND UP2, UPT, UR7, 0x1, UPT ;  /* 0x000000010700788c */ /* 0x000fe4000bf46270 */
[----:B------:R-:W-:Y:S02]  /*10240*/  UIMAD UR13, UR10, UR13, UR11 ;  /* 0x0000000d0a0d72a4 */ /* 0x000fe4000f8e020b */
[----:B------:R-:W-:Y:S01]  /*10250*/  UIADD3 UR12, UR12, UR15, URZ ;  /* 0x0000000f0c0c7290 */ /* 0x000fe2000fffe03f */
[----:B------:R-:W-:Y:S01]  /*10260*/  @UP1 ULDC UR10, c[0x0][0xdbc] ;  /* 0x00036f00000a1ab9 */ /* 0x000fe20000000800 */
[----:B------:R-:W-:Y:S01]  /*10270*/  PLOP3.LUT P1, PT, PT, PT, UP2, 0x80, 0x0 ;  /* 0x000000000000781c */ /* 0x000fe20003f2f028 */
[----:B------:R-:W-:Y:S02]  /*10280*/  UIMAD.WIDE.U32 UR10, UR13, UR10, URZ ;  /* 0x0000000a0d0a72a5 */ /* 0x000fe4000f8e003f */
[----:B------:R-:W-:Y:S01]  /*10290*/  USHF.L.U32 UR41, UR12, 0x7, URZ ;  /* 0x000000070c297899 */ /* 0x000fe2000800063f */
[----:B------:R-:W-:Y:S01]  /*102a0*/  ULDC UR16, c[0x0][0x404] ;  /* 0x0001010000107ab9 */ /* 0x000fe20000000800 */
[----:B------:R-:W-:Y:S01]  /*102b0*/  ULDC UR9, c[0x0][0x288] ;  /* 0x0000a20000097ab9 */ /* 0x000fe20000000800 */
[----:B------:R-:W-:Y:S01]  /*102c0*/  @UP1 ULDC UR15, c[0x0][0xdc0] ;  /* 0x00037000000f1ab9 */ /* 0x000fe20000000800 */
[----:B------:R-:W-:Y:S01]  /*102d0*/  UMOV UR43, UR13 ;  /* 0x0000000d002b7c82 */ /* 0x000fe20008000000 */
[----:B------:R-:W-:-:S02]  /*102e0*/  USEL UR16, UR16, 0x1, UP0 ;  /* 0x0000000110107887 */ /* 0x000fc40008000000 */
[----:B------:R-:W-:Y:S02]  /*102f0*/  UIADD3 UR12, UR41, 0x80, -UR9 ;  /* 0x00000080290c7890 */ /* 0x000fe4000fffe809 */
[----:B------:R-:W-:Y:S01]  /*10300*/  @UP1 USHF.R.U32.HI UR43, URZ, UR15, UR11 ;  /* 0x0000000f3f2b1299 */ /* 0x000fe2000801160b */
[----:B------:R-:W-:Y:S02]  /*10310*/  ULDC UR8, c[0x0][0x2e0] ;  /* 0x0000b80000087ab9 */ /* 0x000fe40000000800 */
[----:B------:R-:W-:Y:S02]  /*10320*/  UIMAD UR10, UR16, UR8, UR12 ;  /* 0x00000008100a72a4 */ /* 0x000fe4000f8e020c */
[----:B------:R-:W-:Y:S02]  /*10330*/  UIADD3 UR42, -UR43, URZ, URZ ;  /* 0x0000003f2b2a7290 */ /* 0x000fe4000fffe13f */
[----:B------:R-:W-:Y:S02]  /*10340*/  UIADD3 UR6, UR10, UR6, URZ ;  /* 0x000000060a067290 */ /* 0x000fe4000fffe03f */
[----:B------:R-:W-:Y:S01]  /*10350*/  UIMAD UR42, UR14, UR42, UR13 ;  /* 0x0000002a0e2a72a4 */ /* 0x000fe2000f8e020d */
[----:B------:R-:W-:Y:S11]  /*10360*/  @!P1 BRA `(.L_x_1395) ;  /* 0x0000000000449947 */ /* 0x000ff60003800000 */
[----:B------:R-:W-:Y:S01]  /*10370*/  ISETP.LT.AND P0, PT, RZ, UR10, PT ;  /* 0x0000000aff007c0c */ /* 0x000fe2000bf01270 */
[----:B------:R-:W-:-:S12]  /*10380*/  UIADD3 UR12, UR10, -0x1, URZ ;  /* 0xffffffff0a0c7890 */ /* 0x000fd8000fffe03f */
[----:B------:R-:W-:Y:S05]  /*10390*/  @P0 BRA `(.L_x_1396) ;  /* 0x00000000001c0947 */ /* 0x000fea0003800000 */
[----:B------:R-:W-:Y:S02]  /*103a0*/  UISETP.NE.AND UP0, UPT, UR7, 0x1, UPT ;  /* 0x000000010700788c */ /* 0x000fe4000bf05270 */
[----:B------:R-:W-:-:S09]  /*103b0*/  UIADD3 UR12, -UR10, URZ, URZ ;  /* 0x0000003f0a0c7290 */ /* 0x000fd2000fffe13f */
[----:B------:R-:W-:Y:S02]  /*103c0*/  @UP0 ULDC.64 UR14, c[0x0][0x9e8] ;  /* 0x00027a00000e0ab9 */ /* 0x000fe40000000a00 */
[----:B------:R-:W-:-:S04]  /*103d0*/  UIMAD.WIDE.U32 UR10, UR12, UR14, URZ ;  /* 0x0000000e0c0a72a5 */ /* 0x000fc8000f8e003f */
[----:B------:R-:W-:-:S04]  /*103e0*/  @UP0 USHF.R.U32.HI UR12, URZ, UR15, UR11 ;  /* 0x0000000f3f0c0299 */ /* 0x000fc8000801160b */
[----:B------:R-:W-:Y:S01]  /*103f0*/  ULOP3.LUT UR12, URZ, UR12, URZ, 0x33, !UPT ;  /* 0x0000000c3f0c7292 */ /* 0x000fe2000f8e333f */
[----:B------:R-:W-:Y:S11]  /*10400*/  BRA `(.L_x_1397) ;  /* 0x0000000000107947 */ /* 0x000ff60003800000 */
.L_x_1396:
[----:B------:R-:W-:-:S11]  /*10410*/  UISETP.NE.AND UP0, UPT, UR7, 0x1, UPT ;  /* 0x000000010700788c */ /* 0x000fd6000bf05270 */
[----:B------:R-:W-:Y:S02]  /*10420*/  @UP0 ULDC.64 UR14, c[0x0][0x9e8] ;  /* 0x00027a00000e0ab9 */ /* 0x000fe40000000a00 */
[----:B------:R-:W-:-:S04]  /*10430*/  UIMAD.WIDE.U32 UR10, UR12, UR14, URZ ;  /* 0x0000000e0c0a72a5 */ /* 0x000fc8000f8e003f */
[----:B------:R-:W-:-:S12]  /*10440*/  @UP0 USHF.R.U32.HI UR12, URZ, UR15, UR11 ;  /* 0x0000000f3f0c0299 */ /* 0x000fd8000801160b */
.L_x_1397:
[----:B------:R-:W-:-:S04]  /*10450*/  UIMAD UR12, UR12, UR7, UR7 ;  /* 0x000000070c0c72a4 */ /* 0x000fc8000f8e0207 */
[----:B------:R-:W-:-:S04]  /*10460*/  UISETP.LT.AND UP0, UPT, UR6, UR12, UPT ;  /* 0x0000000c0600728c */ /* 0x000fc8000bf01270 */
[----:B------:R-:W-:-:S12]  /*10470*/  USEL UR6, UR6, UR12, UP0 ;  /* 0x0000000c06067287 */ /* 0x000fd80008000000 */
.L_x_1395:
[----:B------:R-:W-:Y:S02]  /*10480*/  UIMAD UR10, UR16, UR8, 0x5f ;  /* 0x0000005f100a74a4 */ /* 0x000fe4000f8e0208 */
[----:B------:R-:W-:Y:S02]  /*10490*/  UIADD3 UR12, UR6, 0x5f, URZ ;  /* 0x0000005f060c7890 */ /* 0x000fe4000fffe03f */
[----:B------:R-:W-:Y:S02]  /*104a0*/  UIMAD.WIDE UR10, UR10, 0x2aaaaaab, URZ ;  /* 0x2aaaaaab0a0a78a5 */ /* 0x000fe4000f8e023f */
[----:B------:R-:W-:Y:S02]  /*104b0*/  UIMAD.WIDE UR12, UR12, 0x2aaaaaab, URZ ;  /* 0x2aaaaaab0c0c78a5 */ /* 0x000fe4000f8e023f */
[----:B------:R-:W-:Y:S02]  /*104c0*/  USHF.R.U32.HI UR6, URZ, 0x1f, UR11 ;  /* 0x0000001f3f067899 */ /* 0x000fe4000801160b */
[----:B------:R-:W-:-:S02]  /*104d0*/  USHF.R.U32.HI UR10, URZ, 0x1f, UR13 ;  /* 0x0000001f3f0a7899 */ /* 0x000fc4000801160d */
[----:B------:R-:W-:Y:S02]  /*104e0*/  UIADD3 UR9, UR41, -UR9, URZ ;  /* 0x8000000929097290 */ /* 0x000fe4000fffe03f */
[----:B------:R-:W-:Y:S02]  /*104f0*/  ULEA.HI.SX32 UR6, UR11, UR6, 0x1c ;  /* 0x000000060b067291 */ /* 0x000fe4000f8fe23f */
[----:B------:R-:W-:Y:S02]  /*10500*/  ULEA.HI.SX32 UR10, UR13, UR10, 0x1c ;  /* 0x0000000a0d0a7291 */ /* 0x000fe4000f8fe23f */
[----:B------:R-:W-:Y:S02]  /*10510*/  UIMAD UR9, UR16, UR8, UR9 ;  /* 0x00000008100972a4 */ /* 0x000fe4000f8e0209 */
[----:B------:R-:W-:Y:S01]  /*10520*/  UISETP.LT.AND UP0, UPT, UR6, UR10, UPT ;  /* 0x0000000a0600728c */ /* 0x000fe2000bf01270 */
[----:B------:R-:W-:Y:S02]  /*10530*/  ULDC UR11, c[0x0][0x9dc] ;  /* 0x00027700000b7ab9 */ /* 0x000fe40000000800 */
[----:B------:R-:W-:-:S02]  /*10540*/  UIADD3 UR11, UR9, -UR11, URZ ;  /* 0x8000000b090b7290 */ /* 0x000fc4000fffe03f */
[----:B------:R-:W-:Y:S01]  /*10550*/  USEL UR39, UR6, UR10, UP0 ;  /* 0x0000000a06277287 */ /* 0x000fe20008000000 */
[----:B------:R-:W-:Y:S11]  /*10560*/  @!P1 BRA `(.L_x_1398) ;  /* 0x0000000000489947 */ /* 0x000ff60003800000 */
[----:B------:R-:W-:Y:S02]  /*10570*/  UMOV UR6, UR9 ;  /* 0x0000000900067c82 */ /* 0x000fe40008000000 */
[----:B------:R-:W-:-:S06]  /*10580*/  UISETP.GT.AND UP0, UPT, UR6, -0x1, UPT ;  /* 0xffffffff0600788c */ /* 0x000fcc000bf04270 */
[----:B------:R-:W-:-:S13]  /*10590*/  PLOP3.LUT P0, PT, PT, PT, UP0, 0x80, 0x0 ;  /* 0x000000000000781c */ /* 0x000fda0003f0f008 */
[----:B------:R-:W-:Y:S05]  /*105a0*/  @P0 BRA `(.L_x_1399) ;  /* 0x00000000001c0947 */ /* 0x000fea0003800000 */
[----:B------:R-:W-:Y:S02]  /*105b0*/  UISETP.NE.AND UP0, UPT, UR7, 0x1, UPT ;  /* 0x000000010700788c */ /* 0x000fe4000bf05270 */
[----:B------:R-:W-:-:S09]  /*105c0*/  ULOP3.LUT UR6, URZ, UR6, URZ, 0x33, !UPT ;  /* 0x000000063f067292 */ /* 0x000fd2000f8e333f */
[----:B------:R-:W-:Y:S02]  /*105d0*/  @UP0 ULDC.64 UR12, c[0x0][0x9e8] ;  /* 0x00027a00000c0ab9 */ /* 0x000fe40000000a00 */
[----:B------:R-:W-:-:S04]  /*105e0*/  UIMAD.WIDE.U32 UR8, UR6, UR12, URZ ;  /* 0x0000000c060872a5 */ /* 0x000fc8000f8e003f */
[----:B------:R-:W-:-:S04]  /*105f0*/  @UP0 USHF.R.U32.HI UR6, URZ, UR13, UR9 ;  /* 0x0000000d3f060299 */ /* 0x000fc80008011609 */
[----:B------:R-:W-:Y:S01]  /*10600*/  ULOP3.LUT UR6, URZ, UR6, URZ, 0x33, !UPT ;  /* 0x000000063f067292 */ /* 0x000fe2000f8e333f */
[----:B------:R-:W-:Y:S11]  /*10610*/  BRA `(.L_x_1400) ;  /* 0x0000000000107947 */ /* 0x000ff60003800000 */
.L_x_1399:
[----:B------:R-:W-:-:S11]  /*10620*/  UISETP.NE.AND UP0, UPT, UR7, 0x1, UPT ;  /* 0x000000010700788c */ /* 0x000fd6000bf05270 */
[----:B------:R-:W-:Y:S02]  /*10630*/  @UP0 ULDC.64 UR12, c[0x0][0x9e8] ;  /* 0x00027a00000c0ab9 */ /* 0x000fe40000000a00 */
[----:B------:R-:W-:-:S04]  /*10640*/  UIMAD.WIDE.U32 UR8, UR6, UR12, URZ ;  /* 0x0000000c060872a5 */ /* 0x000fc8000f8e003f */
[----:B------:R-:W-:-:S12]  /*10650*/  @UP0 USHF.R.U32.HI UR6, URZ, UR13, UR9 ;  /* 0x0000000d3f060299 */ /* 0x000fd80008011609 */
.L_x_1400:
[----:B------:R-:W-:-:S04]  /*10660*/  UIMAD UR6, UR6, UR7, URZ ;  /* 0x00000007060672a4 */ /* 0x000fc8000f8e023f */
[----:B------:R-:W-:-:S04]  /*10670*/  UISETP.LT.AND UP0, UPT, UR11, UR6, UPT ;  /* 0x000000060b00728c */ /* 0x000fc8000bf01270 */
[----:B------:R-:W-:-:S12]  /*10680*/  USEL UR11, UR11, UR6, !UP0 ;  /* 0x000000060b0b7287 */ /* 0x000fd8000c000000 */
.L_x_1398:
[----:B------:R-:W-:Y:S01]  /*10690*/  UIMAD.WIDE UR6, UR11, 0x2aaaaaab, URZ ;  /* 0x2aaaaaab0b0678a5 */ /* 0x000fe2000f8e023f */
[----:B------:R-:W-:Y:S03]  /*106a0*/  BSSY B6, `(.L_x_1401) ;  /* 0x0000234000067945 */ /* 0x000fe60003800000 */
[----:B------:R-:W-:-:S04]  /*106b0*/  USHF.R.U32.HI UR6, URZ, 0x1f, UR7 ;  /* 0x0000001f3f067899 */ /* 0x000fc80008011607 */
[----:B------:R-:W-:-:S04]  /*106c0*/  ULEA.HI.SX32 UR6, UR7, UR6, 0x1c ;  /* 0x0000000607067291 */ /* 0x000fc8000f8fe23f */
[----:B------:R-:W-:-:S04]  /*106d0*/  UISETP.LT.AND UP0, UPT, URZ, UR6, UPT ;  /* 0x000000063f00728c */ /* 0x000fc8000bf01270 */
[----:B------:R-:W-:-:S04]  /*106e0*/  USEL UR38, URZ, UR6, !UP0 ;  /* 0x000000063f267287 */ /* 0x000fc8000c000000 */
[----:B------:R-:W-:-:S06]  /*106f0*/  UISETP.GT.AND UP0, UPT, UR39, UR38, UPT ;  /* 0x000000262700728c */ /* 0x000fcc000bf04270 */
[----:B------:R-:W-:-:S13]  /*10700*/  PLOP3.LUT P0, PT, PT, PT, UP0, 0x80, 0x0 ;  /* 0x000000000000781c */ /* 0x000fda0003f0f008 */
[----:B------:R-:W-:Y:S05]  /*10710*/  @P0 BRA `(.L_x_1402) ;  /* 0x0000000000400947 */ /* 0x000fea0003800000 */
[----:B------:R-:W-:Y:S01]  /*10720*/  ISETP.NE.AND P0, PT, R19, RZ, PT ;  /* 0x000000ff1300720c */ /* 0x000fe20003f05270 */
[----:B------:R-:W-:-:S12]  /*10730*/  IMAD.MOV.U32 R13, RZ, RZ, R18 ;  /* 0x000000ffff0d7224 */ /* 0x000fd800078e0012 */
[----:B------:R-:W-:Y:S05]  /*10740*/  @P0 BRA `(.L_x_1403) ;  /* 0x0000002000a40947 */ /* 0x000fea0003800000 */
[----:B------:R-:W1:Y:S01]  /*10750*/  S2R R5, SR_LANEID ;  /* 0x0000000000057919 */ /* 0x000e620000000000 */
[----:B------:R-:W-:Y:S01]  /*10760*/  VOTEU.ANY UR6, UPT, PT ;  /* 0x0000000000067886 */ /* 0x000fe200038e0100 */
[----:B------:R-:W2:Y:S01]  /*10770*/  LDC.64 R2, c[0x0][0xdf0] ;  /* 0x00037c00ff027b82 */ /* 0x000ea20000000a00 */
[----:B------:R-:W1:Y:S02]  /*10780*/  FLO.U32 R0, UR6 ;  /* 0x0000000600007d00 */ /* 0x000e6400080e0000 */
[----:B-1----:R-:W-:-:S06]  /*10790*/  ISETP.EQ.U32.AND P0, PT, R0, R5, PT ;  /* 0x000000050000720c */ /* 0x002fcc0003f02070 */
[----:B------:R-:W2:Y:S07]  /*107a0*/  POPC R5, UR6 ;  /* 0x0000000600057d09 */ /* 0x000eae0008000000 */
[----:B--2---:R-:W2:Y:S01]  /*107b0*/  @P0 ATOMG.E.ADD.STRONG.GPU PT, R3, desc[UR48][R2.64], R5 ;  /* 0x00000005020309a8 */ /* 0x004ea200081ee1f0 */
[----:B------:R-:W1:Y:S02]  /*107c0*/  S2R R4, SR_LTMASK ;  /* 0x0000000000047919 */ /* 0x000e640000003900 */
[----:B-1----:R-:W-:-:S04]  /*107d0*/  LOP3.LUT R4, R4, UR6, RZ, 0xc0, !PT ;  /* 0x0000000604047c12 */ /* 0x002fc8000f8ec0ff */
[----:B------:R-:W1:Y:S01]  /*107e0*/  POPC R13, R4 ;  /* 0x00000004000d7309 */ /* 0x000e620000000000 */
[----:B--2---:R-:W1:Y:S02]  /*107f0*/  SHFL.IDX PT, R0, R3, R0, 0x1f ;  /* 0x00001f0003007589 */ /* 0x004e6400000e0000 */
[----:B-1----:R-:W-:Y:S01]  /*10800*/  IADD3 R13, R0, UR44, R13 ;  /* 0x0000002c000d7c10 */ /* 0x002fe2000fffe00d */
[----:B------:R-:W-:Y:S06]  /*10810*/  BRA `(.L_x_1403) ;  /* 0x0000002000707947 */ /* 0x000fec0003800000 */
.L_x_1402:
[----:B------:R-:W1:Y:S01]  /*10820*/  S2UR UR4, SR_CgaCtaId ;  /* 0x00000000000479c3 */ /* 0x000e620000008800 */
[----:B------:R-:W-:Y:S02]  /*10830*/  UMOV UR37, 0x400 ;  /* 0x0000040000257882 */ /* 0x000fe40000000000 */
[----:B-1----:R-:W-:-:S04]  /*10840*/  ULEA UR37, UR4, UR37, 0x18 ;  /* 0x0000002504257291 */ /* 0x002fc8000f8ec03f */
[----:B------:R-:W-:-:S04]  /*10850*/  UIADD3 UR4, UR37, 0x1c400, URZ ;  /* 0x0001c40025047890 */ /* 0x000fc8000fffe03f */
[----:B------:R-:W-:-:S06]  /*10860*/  ULOP3.LUT UP0, URZ, UR4, 0x3ff, URZ, 0xc0, !UPT ;  /* 0x000003ff043f7892 */ /* 0x000fcc000f80c03f */
[----:B------:R-:W-:-:S13]  /*10870*/  PLOP3.LUT P0, PT, PT, PT, UP0, 0x80, 0x0 ;  /* 0x000000000000781c */ /* 0x000fda0003f0f008 */
[----:B------:R-:W-:Y:S05]  /*10880*/  @!P0 BRA `(.L_x_1404) ;  /* 0x0000000000408947 */ /* 0x000fea0003800000 */
[----:B------:R-:W-:Y:S01]  /*10890*/  MOV R2, 0x0 ;  /* 0x0000000000027802 */ /* 0x000fe20000000f00 */
[----:B------:R-:W-:Y:S01]  /*108a0*/  ULDC.64 UR6, c[0x4][0x90] ;  /* 0x0100240000067ab9 */ /* 0x000fe20000000a00 */
[----:B------:R-:W-:Y:S01]  /*108b0*/  ULDC.64 UR8, c[0x4][0x98] ;  /* 0x0100260000087ab9 */ /* 0x000fe20000000a00 */
[----:B------:R-:W-:Y:S01]  /*108c0*/  ULDC.64 UR4, c[0x4][0x8] ;  /* 0x0100020000047ab9 */ /* 0x000fe20000000a00 */
[----:B------:R-:W-:Y:S02]  /*108d0*/  IMAD.U32 R4, RZ, RZ, UR6 ;  /* 0x00000006ff047e24 */ /* 0x000fe4000f8e00ff */
[----:B------:R-:W1:Y:S01]  /*108e0*/  LDC.64 R2, c[0x4][R2] ;  /* 0x0100000002027b82 */ /* 0x000e620000000a00 */
        /* <DEDUP_REMOVED lines=9> */
[----:B-1----:R-:W-:Y:S05]  /*10980*/  CALL.ABS.NOINC R2 ;  /* 0x0000000002007343 */ /* 0x002fea0003c00000 */
.L_x_1404:
        /* <DEDUP_REMOVED lines=8> */
[----:B------:R1:W2:Y:S01]  /*10a10*/  LDC.64 R2, c[0x4][R0] ;  /* 0x0100000000027b82 */ /* 0x0002a20000000a00 */
        /* <DEDUP_REMOVED lines=8> */
[----:B-1----:R-:W-:-:S07]  /*10aa0*/  IMAD.MOV.U32 R13, RZ, RZ, RZ ;  /* 0x000000ffff0d7224 */ /* 0x002fce00078e00ff */
[----:B------:R-:W-:-:S07]  /*10ab0*/  LEPC R20, `(.L_x_1406) ;  /* 0x000000001014794e */ /* 0x000fce0000000000 */
[----:B--2---:R-:W-:Y:S05]  /*10ac0*/  CALL.ABS.NOINC R2 ;  /* 0x0000000002007343 */ /* 0x004fea0003c00000 */
.L_x_1406:
        /* <DEDUP_REMOVED lines=16> */
.L_x_1405:
[----:B------:R-:W-:Y:S01]  /*10bd0*/  ULDC.64 UR4, c[0x0][0x9f8] ;  /* 0x00027e0000047ab9 */ /* 0x000fe20000000a00 */
[----:B------:R-:W-:Y:S01]  /*10be0*/  IMAD.U32 R5, RZ, RZ, UR43 ;  /* 0x0000002bff057e24 */ /* 0x000fe2000f8e00ff */
[----:B------:R-:W-:Y:S01]  /*10bf0*/  ISETP.NE.U32.AND P0, PT, RZ, UR4, PT ;  /* 0x00000004ff007c0c */ /* 0x000fe2000bf05070 */
[----:B------:R-:W-:Y:S01]  /*10c00*/  IMAD.U32 R6, RZ, RZ, UR43 ;  /* 0x0000002bff067e24 */ /* 0x000fe2000f8e00ff */
[----:B------:R-:W1:Y:S02]  /*10c10*/  LDC R0, c[0x0][0x428] ;  /* 0x00010a00ff007b82 */ /* 0x000e640000000800 */
[----:B------:R-:W-:-:S13]  /*10c20*/  ISETP.NE.AND.EX P0, PT, RZ, UR5, PT, P0 ;  /* 0x00000005ff007c0c */ /* 0x000fda000bf05300 */
[----:B------:R-:W2:Y:S02]  /*10c30*/  @P0 LDC.64 R2, c[0x0][0x9f8] ;  /* 0x00027e00ff020b82 */ /* 0x000ea40000000a00 */
[----:B--2---:R-:W-:-:S05]  /*10c40*/  @P0 IMAD.WIDE R2, R5, 0x4, R2 ;  /* 0x0000000405020825 */ /* 0x004fca00078e0202 */
[----:B------:R2:W3:Y:S01]  /*10c50*/  @P0 LDG.E R6, desc[UR48][R2.64] ;  /* 0x0000003002060981 */ /* 0x0004e2000c1e1900 */
[----:B-1----:R-:W-:Y:S01]  /*10c60*/  ISETP.NE.AND P0, PT, R0, 0x1, PT ;  /* 0x000000010000780c */ /* 0x002fe20003f05270 */
[----:B------:R-:W-:Y:S01]  /*10c70*/  IMAD.U32 R0, RZ, RZ, UR42 ;  /* 0x0000002aff007e24 */ /* 0x000fe2000f8e00ff */
[----:B------:R-:W-:Y:S01]  /*10c80*/  ISETP.NE.AND P1, PT, R19, RZ, PT ;  /* 0x000000ff1300720c */ /* 0x000fe20003f25270 */
[----:B------:R-:W-:Y:S01]  /*10c90*/  UMOV UR40, URZ ;  /* 0x0000003f00287c82 */ /* 0x000fe20008000000 */
[----:B------:R-:W-:Y:S01]  /*10ca0*/  UMOV UR6, 0xffffffff ;  /* 0xffffffff00067882 */ /* 0x000fe20000000000 */
[----:B------:R-:W-:Y:S01]  /*10cb0*/  IMAD.U32 R10, RZ, RZ, UR39 ;  /* 0x00000027ff0a7e24 */ /* 0x000fe2000f8e00ff */
[----:B--2---:R-:W1:Y:S03]  /*10cc0*/  LDC.64 R2, c[0x0][0x3f8] ;  /* 0x0000fe00ff027b82 */ /* 0x004e660000000a00 */
[----:B------:R-:W-:-:S06]  /*10cd0*/  VIADD R10, R10, 0xffffffff ;  /* 0xffffffff0a0a7836 */ /* 0x000fcc0000000000 */
[----:B------:R-:W-:Y:S01]  /*10ce0*/  VOTEU.ALL UP1, P1 ;  /* 0x00000000003f7886 */ /* 0x000fe20000820000 */
[----:B------:R-:W2:Y:S04]  /*10cf0*/  @P0 LDC R4, c[0x0][0x42c] ;  /* 0x00010b00ff040b82 */ /* 0x000ea80000000800 */
[----:B------:R-:W-:-:S04]  /*10d00*/  @!UP1 UIADD3 UR4, UP0, UR46, 0x270, URZ ;  /* 0x000002702e049890 */ /* 0x000fc8000ff1e03f */
[----:B------:R-:W-:Y:S01]  /*10d10*/  @!UP1 UIADD3.X UR5, URZ, UR47, URZ, UP0, !UPT ;  /* 0x0000002f3f059290 */ /* 0x000fe200087fe43f */
[----:B------:R-:W4:Y:S08]  /*10d20*/  @P0 LDC R5, c[0x0][0x430] ;  /* 0x00010c00ff050b82 */ /* 0x000f300000000800 */
[----:B------:R1:W-:Y:S01]  /*10d30*/  @!UP1 UTMAPF.L2.4D [UR40], [UR4] ;  /* 0x00000028040095b8 */ /* 0x0003e20008018000 */
[----:B--2---:R-:W-:-:S05]  /*10d40*/  @P0 IMAD.HI.U32 R4, R4, UR42, RZ ;  /* 0x0000002a04040c27 */ /* 0x004fca000f8e00ff */
[----:B----4-:R-:W-:Y:S02]  /*10d50*/  @P0 SHF.R.U32.HI R0, RZ, R5, R4 ;  /* 0x00000005ff000219 */ /* 0x010fe40000011604 */
[----:B-1----:R-:W-:-:S04]  /*10d60*/  ISETP.NE.U32.AND P0, PT, R2, RZ, PT ;  /* 0x000000ff0200720c */ /* 0x002fc80003f05070 */
[----:B------:R-:W-:-:S04]  /*10d70*/  ISETP.NE.AND.EX P0, PT, R3, RZ, PT, P0 ;  /* 0x000000ff0300720c */ /* 0x000fc80003f05300 */
[----:B---3--:R-:W-:Y:S01]  /*10d80*/  SEL R4, R6, RZ, !P0 ;  /* 0x000000ff06047207 */ /* 0x008fe20004000000 */
[----:B------:R-:W-:Y:S08]  /*10d90*/  BRA.DIV UR6, `(.L_x_1407) ;  /* 0x0000002206e87947 */ /* 0x000ff0000b800000 */
.L_x_1458:
[----:B------:R-:W-:Y:S01]  /*10da0*/  UMOV UR4, 0xffffffff ;  /* 0xffffffff00047882 */ /* 0x000fe20000000000 */
[----:B------:R-:W-:Y:S02]  /*10db0*/  SHF.R.S32.HI R7, RZ, 0x1f, R6 ;  /* 0x0000001fff077819 */ /* 0x000fe40000011406 */
[----:B------:R-:W-:Y:S05]  /*10dc0*/  BRA.DIV UR4, `(.L_x_1408) ;  /* 0x0000002604087947 */ /* 0x000fea000b800000 */
[----:B------:R-:W-:-:S13]  /*10dd0*/  ELECT P6, URZ, PT ;  /* 0x00000000003f782f */ /* 0x000fda00038c0000 */
.L_x_1461:
[----:B------:R-:W-:Y:S05]  /*10de0*/  @!P6 BRA `(.L_x_1409) ;  /* 0x0000000000c4e947 */ /* 0x000fea0003800000 */
[----:B------:R-:W-:Y:S01]  /*10df0*/  IMAD.MOV.U32 R4, RZ, RZ, R6 ;  /* 0x000000ffff047224 */ /* 0x000fe200078e0006 */
[----:B------:R-:W-:Y:S06]  /*10e00*/  @!P0 BRA `(.L_x_1410) ;  /* 0x0000000000488947 */ /* 0x000fec0003800000 */
        /* <DEDUP_REMOVED lines=13> */
[----:B------:R-:W-:-:S04]  /*10ee0*/  LEA R8, P2, R4, R2, 0x2 ;  /* 0x0000000204087211 */ /* 0x000fc800078410ff */
[----:B------:R-:W-:-:S05]  /*10ef0*/  LEA.HI.X R9, R4, R3, R5, 0x2, P2 ;  /* 0x0000000304097211 */ /* 0x000fca00010f1405 */
[----:B------:R1:W5:Y:S01]  /*10f00*/  LDG.E R4, desc[UR48][R8.64] ;  /* 0x0000003008047981 */ /* 0x000362000c1e1900 */
[----:B------:R-:W-:-:S04]  /*10f10*/  IMAD.MOV R5, RZ, RZ, -R12 ;  /* 0x000000ffff057224 */ /* 0x000fc800078e0a0c */
[----:B------:R-:W-:-:S07]  /*10f20*/  IMAD R10, R11, R5, R10 ;  /* 0x000000050b0a7224 */ /* 0x000fce00078e020a */
.L_x_1410:
[----:B------:R-:W2:Y:S01]  /*10f30*/  S2R R5, SR_TID.X ;  /* 0x0000000000057919 */ /* 0x000ea20000002100 */
[----:B-1----:R-:W-:Y:S02]  /*10f40*/  LEA R8, R16, UR37, 0x3 ;  /* 0x0000002510087c11 */ /* 0x002fe4000f8e18ff */
[----:B--2---:R-:W-:Y:S02]  /*10f50*/  LOP3.LUT R9, R5, 0x7f, RZ, 0xc0, !PT ;  /* 0x0000007f05097812 */ /* 0x004fe400078ec0ff */
[----:B------:R-:W-:Y:S02]  /*10f60*/  SHF.L.U32 R5, R17, 0x1f, RZ ;  /* 0x0000001f11057819 */ /* 0x000fe400000006ff */
[----:B------:R-:W-:Y:S02]  /*10f70*/  ISETP.NE.AND P3, PT, R9, RZ, PT ;  /* 0x000000ff0900720c */ /* 0x000fe40003f65270 */
[----:B------:R-:W1:Y:S02]  /*10f80*/  SYNCS.PHASECHK.TRANS64.TRYWAIT P2, [R8+URZ+0x22840], R5 ;  /* 0x02284005080075a7 */ /* 0x000e64000804017f */
[----:B-1----:R-:W-:Y:S09]  /*10f90*/  @!P2 BRA `(.L_x_1411) ;  /* 0x0000002000b4a947 */ /* 0x002ff20003800000 */
.L_x_1462:
[----:B------:R-:W-:Y:S05]  /*10fa0*/  @P3 BRA `(.L_x_1412) ;  /* 0x0000000000143947 */ /* 0x000fea0003800000 */
[----:B------:R-:W-:Y:S01]  /*10fb0*/  ISETP.NE.AND P2, PT, R19, RZ, PT ;  /* 0x000000ff1300720c */ /* 0x000fe20003f45270 */
[----:B-1----:R-:W-:-:S04]  /*10fc0*/  IMAD.MOV.U32 R5, RZ, RZ, 0x3000 ;  /* 0x00003000ff057424 */ /* 0x002fc800078e00ff */
[----:B------:R2:W-:Y:S08]  /*10fd0*/  SYNCS.ARRIVE.TRANS64 RZ, [R8+URZ+0x22830], R5 ;  /* 0x0228300508ff79a7 */ /* 0x0005f0000800003f */
[----:B------:R-:W-:Y:S05]  /*10fe0*/  @!P2 BRA `(.L_x_1412) ;  /* 0x000000000004a947 */ /* 0x000fea0003800000 */
[----:B------:R-:W-:Y:S01]  /*10ff0*/  BPT.TRAP 0x1 ;  /* 0x000000040000795c */ /* 0x000fe20000300000 */
.L_x_1412:
        /* <DEDUP_REMOVED lines=8> */
[----:B-----5:R-:W-:Y:S01]  /*11080*/  R2UR UR13, R4 ;  /* 0x00000000040d72ca */ /* 0x020fe200000e0000 */
[----:B------:R-:W-:-:S04]  /*11090*/  UMOV UR10, URZ ;  /* 0x0000003f000a7c82 */ /* 0x000fc80008000000 */
[----:B------:R-:W-:Y:S02]  /*110a0*/  UIMAD UR8, UR8, 0x3000, UR37 ;  /* 0x00003000080878a4 */ /* 0x000fe4000f8e0225 */
[----:B------:R-:W-:Y:S02]  /*110b0*/  UIADD3 UR9, UR9, 0x22830, URZ ;  /* 0x0002283009097890 */ /* 0x000fe4000fffe03f */
[----:B------:R-:W-:Y:S02]  /*110c0*/  UIMAD UR11, UR11, 0x60, URZ ;  /* 0x000000600b0b78a4 */ /* 0x000fe4000f8e023f */
[----:B------:R-:W-:-:S09]  /*110d0*/  UIADD3 UR8, UR8, 0x1c400, URZ ;  /* 0x0001c40008087890 */ /* 0x000fd2000fffe03f */
[----:B------:R3:W-:Y:S02]  /*110e0*/  UTMALDG.4D [UR8], [UR4], desc[UR6] ;  /* 0x00000608040075b4 */ /* 0x0007e40008019000 */
[----:B---3--:R-:W-:Y:S01]  /*110f0*/  NOP ;  /* 0x0000000000007918 */ /* 0x008fe20000000000 */
.L_x_1409:
[----:B------:R-:W-:Y:S05]  /*11100*/  WARPSYNC.ALL ;  /* 0x0000000000007948 */ /* 0x000fea0003800000 */
[----:B------:R-:W-:Y:S01]  /*11110*/  BAR.SYNC.DEFER_BLOCKING 0x8, 0x120 ;  /* 0x0204800000007b1d */ /* 0x000fe20000010000 */
[----:B------:R-:W-:Y:S01]  /*11120*/  ELECT P2, URZ, PT ;  /* 0x00000000003f782f */ /* 0x000fe20003840000 */
[----:B------:R-:W-:Y:S02]  /*11130*/  UIADD3 UR45, UR45, 0x1, URZ ;  /* 0x000000012d2d7890 */ /* 0x000fe4000fffe03f */
[----:B------:R-:W-:Y:S02]  /*11140*/  UIADD3 UR6, UP0, UR46, 0x270, URZ ;  /* 0x000002702e067890 */ /* 0x000fe4000ff1e03f */
[----:B------:R-:W-:-:S02]  /*11150*/  ULEA.HI UR4, UR45, UR45, URZ, 0x1 ;  /* 0x0000002d2d047291 */ /* 0x000fc4000f8f083f */
[----:B------:R-:W-:Y:S02]  /*11160*/  UIADD3 UR8, UR37, 0x18400, URZ ;  /* 0x0001840025087890 */ /* 0x000fe4000fffe03f */
[----:B------:R-:W-:Y:S02]  /*11170*/  ULOP3.LUT UR4, UR4, 0xfffffffe, URZ, 0xc0, !UPT ;  /* 0xfffffffe04047892 */ /* 0x000fe4000f8ec03f */
[----:B------:R-:W-:Y:S02]  /*11180*/  UIADD3 UR9, UR37, 0x22800, URZ ;  /* 0x0002280025097890 */ /* 0x000fe4000fffe03f */
[----:B-12---:R-:W-:Y:S01]  /*11190*/  @P2 IMAD.MOV.U32 R5, RZ, RZ, 0x4000 ;  /* 0x00004000ff052424 */ /* 0x006fe200078e00ff */
[----:B------:R-:W-:Y:S02]  /*111a0*/  UIADD3 UR4, UR45, -UR4, URZ ;  /* 0x800000042d047290 */ /* 0x000fe4000fffe03f */
[----:B------:R-:W-:Y:S01]  /*111b0*/  UIADD3.X UR7, URZ, UR47, URZ, UP0, !UPT ;  /* 0x0000002f3f077290 */ /* 0x000fe200087fe43f */
[----:B------:R-:W-:Y:S01]  /*111c0*/  UMOV UR11, UR41 ;  /* 0x00000029000b7c82 */ /* 0x000fe20008000000 */
[----:B------:R-:W-:Y:S01]  /*111d0*/  UMOV UR12, UR42 ;  /* 0x0000002a000c7c82 */ /* 0x000fe20008000000 */
[----:B------:R-:W-:Y:S01]  /*111e0*/  UMOV UR13, UR43 ;  /* 0x0000002b000d7c82 */ /* 0x000fe20008000000 */
[----:B------:R-:W-:Y:S01]  /*111f0*/  UMOV UR5, 0x12f00000 ;  /* 0x12f0000000057882 */ /* 0x000fe20000000000 */
[----:B------:R-:W-:Y:S01]  /*11200*/  UMOV UR10, URZ ;  /* 0x0000003f000a7c82 */ /* 0x000fe20008000000 */
[----:B------:R1:W-:Y:S02]  /*11210*/  @P2 SYNCS.ARRIVE.TRANS64 RZ, [UR37+0x22800], R5 ;  /* 0x02280005ffff29a7 */ /* 0x0003e40008000025 */
[----:B-1----:R-:W-:Y:S01]  /*11220*/  IMAD.U32 R5, RZ, RZ, UR4 ;  /* 0x00000004ff057e24 */ /* 0x002fe2000f8e00ff */
[----:B------:R-:W-:-:S02]  /*11230*/  UMOV UR4, 0x0 ;  /* 0x0000000000047882 */ /* 0x000fc40000000000 */
[----:B------:R1:W-:Y:S02]  /*11240*/  UTMALDG.4D [UR8], [UR6], desc[UR4] ;  /* 0x00000408060075b4 */ /* 0x0003e40008019000 */
[----:B------:R-:W-:-:S04]  /*11250*/  SHF.L.U32 R5, R5, 0x1f, RZ ;  /* 0x0000001f05057819 */ /* 0x000fc800000006ff */
[----:B------:R-:W2:Y:S02]  /*11260*/  SYNCS.PHASECHK.TRANS64.TRYWAIT P2, [UR37+0x22820], R5 ;  /* 0x02282005ff0075a7 */ /* 0x000ea40008040165 */
[----:B-12---:R-:W-:Y:S05]  /*11270*/  @!P2 BRA `(.L_x_1413) ;  /* 0x000000200010a947 */ /* 0x006fea0003800000 */
.L_x_1463:
[----:B------:R-:W-:Y:S01]  /*11280*/  ULDC.64 UR4, c[0x0][0x408] ;  /* 0x0001020000047ab9 */ /* 0x000fe20000000a00 */
[----:B------:R-:W-:Y:S04]  /*11290*/  BSSY B0, `(.L_x_1414) ;  /* 0x000002e000007945 */ /* 0x000fe80003800000 */
[----:B------:R-:W-:Y:S05]  /*112a0*/  @!P6 BRA `(.L_x_1415) ;  /* 0x0000000000b0e947 */ /* 0x000fea0003800000 */
[----:B-1----:R-:W1:Y:S01]  /*112b0*/  S2R R8, SR_TID.X ;  /* 0x0000000000087919 */ /* 0x002e620000002100 */
[----:B------:R-:W-:Y:S02]  /*112c0*/  SHF.L.U32 R5, R17, 0x1f, RZ ;  /* 0x0000001f11057819 */ /* 0x000fe400000006ff */
[----:B-1----:R-:W-:Y:S02]  /*112d0*/  LOP3.LUT R9, R8, 0x7f, RZ, 0xc0, !PT ;  /* 0x0000007f08097812 */ /* 0x002fe400078ec0ff */
[----:B------:R-:W-:Y:S02]  /*112e0*/  LEA R8, R16, UR37, 0x3 ;  /* 0x0000002510087c11 */ /* 0x000fe4000f8e18ff */
[----:B------:R-:W-:Y:S02]  /*112f0*/  ISETP.NE.AND P3, PT, R9, RZ, PT ;  /* 0x000000ff0900720c */ /* 0x000fe40003f65270 */
[----:B------:R-:W1:Y:S02]  /*11300*/  SYNCS.PHASECHK.TRANS64.TRYWAIT P2, [R8+URZ+0x22860], R5 ;  /* 0x02286005080075a7 */ /* 0x000e64000804017f */
[----:B-1----:R-:W-:Y:S09]  /*11310*/  @!P2 BRA `(.L_x_1416) ;  /* 0x000000200000a947 */ /* 0x002ff20003800000 */
.L_x_1464:
[----:B------:R-:W-:Y:S05]  /*11320*/  @P3 BRA `(.L_x_1417) ;  /* 0x0000000000143947 */ /* 0x000fea0003800000 */
[----:B------:R-:W-:Y:S01]  /*11330*/  ISETP.NE.AND P2, PT, R19, RZ, PT ;  /* 0x000000ff1300720c */ /* 0x000fe20003f45270 */
[----:B-1----:R-:W-:-:S04]  /*11340*/  IMAD.MOV.U32 R5, RZ, RZ, 0xc000 ;  /* 0x0000c000ff057424 */ /* 0x002fc800078e00ff */
[----:B------:R2:W-:Y:S08]  /*11350*/  SYNCS.ARRIVE.TRANS64 RZ, [R8+URZ+0x22850], R5 ;  /* 0x0228500508ff79a7 */ /* 0x0005f0000800003f */
[----:B------:R-:W-:Y:S05]  /*11360*/  @!P2 BRA `(.L_x_1417) ;  /* 0x000000000004a947 */ /* 0x000fea0003800000 */
[----:B------:R-:W-:Y:S01]  /*11370*/  BPT.TRAP 0x1 ;  /* 0x000000040000795c */ /* 0x000fe20000300000 */
.L_x_1417:
        /* <DEDUP_REMOVED lines=10> */
[----:B------:R-:W-:-:S03]  /*11420*/  UMOV UR18, 0x40 ;  /* 0x0000004000127882 */ /* 0x000fc60000000000 */
[----:B------:R-:W-:Y:S02]  /*11430*/  UIMAD UR16, UR16, 0xc000, UR37 ;  /* 0x0000c000101078a4 */ /* 0x000fe4000f8e0225 */
[----:B------:R-:W-:Y:S02]  /*11440*/  UIMAD UR11, UR11, 0x60, URZ ;  /* 0x000000600b0b78a4 */ /* 0x000fe4000f8e023f */
[----:B------:R-:W-:Y:S02]  /*11450*/  UIADD3 UR9, UR9, 0x22850, URZ ;  /* 0x0002285009097890 */ /* 0x000fe4000fffe03f */
[----:B------:R-:W-:Y:S02]  /*11460*/  UIADD3 UR8, UR16, 0x400, URZ ;  /* 0x0000040010087890 */ /* 0x000fe4000fffe03f */
[----:B------:R-:W-:Y:S02]  /*11470*/  UIADD3 UR17, UR16, 0x3400, URZ ;  /* 0x0000340010117890 */ /* 0x000fe4000fffe03f */
[----:B------:R-:W-:-:S02]  /*11480*/  UIADD3 UR19, UR16, 0x6400, URZ ;  /* 0x0000640010137890 */ /* 0x000fc4000fffe03f */
[----:B------:R-:W-:-:S03]  /*11490*/  UIADD3 UR20, UR16, 0x9400, URZ ;  /* 0x0000940010147890 */ /* 0x000fc6000fffe03f */
[----:B------:R3:W-:Y:S01]  /*114a0*/  UTMALDG.4D [UR8], [UR6], desc[UR14] ;  /* 0x00000e08060075b4 */ /* 0x0007e20008019000 */
[----:B------:R-:W-:Y:S01]  /*114b0*/  UMOV UR16, 0x80 ;  /* 0x0000008000107882 */ /* 0x000fe20000000000 */
[----:B---3--:R-:W-:Y:S01]  /*114c0*/  UMOV UR8, UR17 ;  /* 0x0000001100087c82 */ /* 0x008fe20008000000 */
[----:B------:R-:W-:Y:S02]  /*114d0*/  UMOV UR10, UR18 ;  /* 0x00000012000a7c82 */ /* 0x000fe40008000000 */
[----:B------:R3:W-:Y:S02]  /*114e0*/  UTMALDG.4D [UR8], [UR6], desc[UR14] ;  /* 0x00000e08060075b4 */ /* 0x0007e40008019000 */
[----:B---3--:R-:W-:Y:S01]  /*114f0*/  UMOV UR8, UR19 ;  /* 0x0000001300087c82 */ /* 0x008fe20008000000 */
[----:B------:R-:W-:Y:S01]  /*11500*/  UMOV UR10, UR16 ;  /* 0x00000010000a7c82 */ /* 0x000fe20008000000 */
[----:B------:R-:W-:Y:S01]  /*11510*/  UMOV UR16, 0xc0 ;  /* 0x000000c000107882 */ /* 0x000fe20000000000 */
[----:B------:R3:W-:Y:S02]  /*11520*/  UTMALDG.4D [UR8], [UR6], desc[UR14] ;  /* 0x00000e08060075b4 */ /* 0x0007e40008019000 */
[----:B---3--:R-:W-:Y:S01]  /*11530*/  UMOV UR8, UR20 ;  /* 0x0000001400087c82 */ /* 0x008fe20008000000 */
[----:B------:R-:W-:-:S02]  /*11540*/  UMOV UR10, UR16 ;  /* 0x00000010000a7c82 */ /* 0x000fc40008000000 */
[----:B------:R3:W-:Y:S02]  /*11550*/  UTMALDG.4D [UR8], [UR6], desc[UR14] ;  /* 0x00000e08060075b4 */ /* 0x0007e40008019000 */
[----:B---3--:R-:W-:Y:S01]  /*11560*/  NOP ;  /* 0x0000000000007918 */ /* 0x008fe20000000000 */
.L_x_1415:
[----:B------:R-:W-:Y:S05]  /*11570*/  BSYNC B0 ;  /* 0x0000000000007941 */ /* 0x000fea0003800000 */
.L_x_1414:
[----:B------:R-:W-:-:S04]  /*11580*/  UIADD3 UR6, UR39, -0x2, URZ ;  /* 0xfffffffe27067890 */ /* 0x000fc8000fffe03f */
[----:B------:R-:W-:-:S06]  /*11590*/  UISETP.GE.AND UP0, UPT, UR6, UR38, UPT ;  /* 0x000000260600728c */ /* 0x000fcc000bf06270 */
[----:B------:R-:W-:-:S13]  /*115a0*/  PLOP3.LUT P2, PT, PT, PT, UP0, 0x80, 0x0 ;  /* 0x000000000000781c */ /* 0x000fda0003f4f008 */
[----:B------:R-:W-:Y:S05]  /*115b0*/  @!P2 BRA `(.L_x_1418) ;  /* 0x0000001000b4a947 */ /* 0x000fea0003800000 */
[----:B-12---:R-:W-:Y:S01]  /*115c0*/  IMAD R8, RZ, RZ, -UR39 ;  /* 0x80000027ff087e24 */ /* 0x006fe2000f8e02ff */
[----:B------:R-:W-:-:S04]  /*115d0*/  LOP3.LUT R9, RZ, UR38, RZ, 0x33, !PT ;  /* 0x00000026ff097c12 */ /* 0x000fc8000f8e33ff */
[----:B------:R-:W-:Y:S01]  /*115e0*/  VIADDMNMX R9, R8, 0x1, R9, !PT ;  /* 0x0000000108097846 */ /* 0x000fe20007800109 */
[----:B------:R-:W-:-:S04]  /*115f0*/  IMAD.U32 R8, RZ, RZ, UR6 ;  /* 0x00000006ff087e24 */ /* 0x000fc8000f8e00ff */
[----:B------:R-:W-:-:S05]  /*11600*/  VIADD R5, R9, UR39 ;  /* 0x0000002709057c36 */ /* 0x000fca0008000000 */
[----:B------:R-:W-:-:S04]  /*11610*/  LOP3.LUT R5, R5, 0x1, RZ, 0xc0, !PT ;  /* 0x0000000105057812 */ /* 0x000fc800078ec0ff */
[----:B------:R-:W-:-:S13]  /*11620*/  ISETP.NE.U32.AND P2, PT, R5, 0x1, PT ;  /* 0x000000010500780c */ /* 0x000fda0003f45070 */
[----:B------:R-:W-:Y:S05]  /*11630*/  @P2 BRA `(.L_x_1419) ;  /* 0x00000004007c2947 */ /* 0x000fea0003800000 */
[----:B------:R-:W-:Y:S01]  /*11640*/  VIADD R16, R16, 0x1 ;  /* 0x0000000110107836 */ /* 0x000fe20000000000 */
[----:B------:R-:W-:Y:S04]  /*11650*/  BSSY B0, `(.L_x_1420) ;  /* 0x000005b000007945 */ /* 0x000fe80003800000 */
[----:B------:R-:W-:-:S04]  /*11660*/  ISETP.NE.AND P2, PT, R16, 0x2, PT ;  /* 0x000000021000780c */ /* 0x000fc80003f45270 */
[----:B------:R-:W-:Y:S02]  /*11670*/  SEL R10, RZ, 0x1, P2 ;  /* 0x00000001ff0a7807 */ /* 0x000fe40001000000 */
[----:B------:R-:W-:Y:S02]  /*11680*/  SEL R16, R16, RZ, P2 ;  /* 0x000000ff10107207 */ /* 0x000fe40001000000 */
[----:B------:R-:W-:Y:S01]  /*11690*/  LOP3.LUT R17, R17, R10, RZ, 0x3c, !PT ;  /* 0x0000000a11117212 */ /* 0x000fe200078e3cff */
[----:B------:R-:W-:Y:S06]  /*116a0*/  @!P6 BRA `(.L_x_1421) ;  /* 0x000000040054e947 */ /* 0x000fec0003800000 */
        /* <DEDUP_REMOVED lines=19> */
.L_x_1422:
[----:B-1----:R-:W1:Y:S01]  /*117e0*/  S2R R2, SR_TID.X ;  /* 0x0000000000027919 */ /* 0x002e620000002100 */
[----:B------:R-:W-:Y:S02]  /*117f0*/  SHF.L.U32 R3, R17, 0x1f, RZ ;  /* 0x0000001f11037819 */ /* 0x000fe400000006ff */
[----:B-1----:R-:W-:Y:S02]  /*11800*/  LOP3.LUT R5, R2, 0x7f, RZ, 0xc0, !PT ;  /* 0x0000007f02057812 */ /* 0x002fe400078ec0ff */
[----:B------:R-:W-:Y:S02]  /*11810*/  LEA R2, R16, UR37, 0x3 ;  /* 0x0000002510027c11 */ /* 0x000fe4000f8e18ff */
[----:B------:R-:W-:Y:S02]  /*11820*/  ISETP.NE.AND P2, PT, R5, RZ, PT ;  /* 0x000000ff0500720c */ /* 0x000fe40003f45270 */
[----:B------:R-:W1:Y:S02]  /*11830*/  SYNCS.PHASECHK.TRANS64.TRYWAIT P3, [R2+URZ+0x22840], R3 ;  /* 0x02284003020075a7 */ /* 0x000e64000806017f */
[----:B-1----:R-:W-:Y:S09]  /*11840*/  @!P3 BRA `(.L_x_1423) ;  /* 0x0000001800c8b947 */ /* 0x002ff20003800000 */
.L_x_1465:
[----:B------:R-:W-:Y:S05]  /*11850*/  @P2 BRA `(.L_x_1424) ;  /* 0x0000000000142947 */ /* 0x000fea0003800000 */
[----:B------:R-:W-:Y:S01]  /*11860*/  ISETP.NE.AND P3, PT, R19, RZ, PT ;  /* 0x000000ff1300720c */ /* 0x000fe20003f65270 */
[----:B------:R-:W-:-:S04]  /*11870*/  IMAD.MOV.U32 R5, RZ, RZ, 0x3000 ;  /* 0x00003000ff057424 */ /* 0x000fc800078e00ff */
[----:B------:R2:W-:Y:S08]  /*11880*/  SYNCS.ARRIVE.TRANS64 RZ, [R2+URZ+0x22830], R5 ;  /* 0x0228300502ff79a7 */ /* 0x0005f0000800003f */
[----:B------:R-:W-:Y:S05]  /*11890*/  @!P3 BRA `(.L_x_1424) ;  /* 0x000000000004b947 */ /* 0x000fea0003800000 */
[----:B------:R-:W-:Y:S01]  /*118a0*/  BPT.TRAP 0x1 ;  /* 0x000000040000795c */ /* 0x000fe20000300000 */
.L_x_1424:
[----:B------:R-:W-:Y:S01]  /*118b0*/  R2UR UR8, R16 ;  /* 0x00000000100872ca */ /* 0x000fe200000e0000 */
        /* <DEDUP_REMOVED lines=9> */
[----:B------:R-:W-:-:S03]  /*11950*/  UMOV UR10, URZ ;  /* 0x0000003f000a7c82 */ /* 0x000fc60008000000 */
[----:B------:R-:W-:Y:S02]  /*11960*/  UIMAD UR8, UR8, 0x3000, UR37 ;  /* 0x00003000080878a4 */ /* 0x000fe4000f8e0225 */
[----:B------:R-:W-:Y:S02]  /*11970*/  UIADD3 UR9, UR9, 0x22830, URZ ;  /* 0x0002283009097890 */ /* 0x000fe4000fffe03f */
[----:B------:R-:W-:-:S09]  /*11980*/  UIADD3 UR8, UR8, 0x1c400, URZ ;  /* 0x0001c40008087890 */ /* 0x000fd2000fffe03f */
[----:B------:R3:W-:Y:S01]  /*11990*/  UTMALDG.4D [UR8], [UR6], desc[UR14] ;  /* 0x00000e08060075b4 */ /* 0x0007e20008019000 */
[----:B------:R-:W4:Y:S02]  /*119a0*/  SYNCS.PHASECHK.TRANS64.TRYWAIT P3, [R2+URZ+0x22860], R3 ;  /* 0x02286003020075a7 */ /* 0x000f24000806017f */
[----:B---34-:R-:W-:Y:S05]  /*119b0*/  @!P3 BRA `(.L_x_1425) ;  /* 0x000000180080b947 */ /* 0x018fea0003800000 */
.L_x_1466:
[----:B------:R-:W-:Y:S05]  /*119c0*/  @P2 BRA `(.L_x_1426) ;  /* 0x0000000000142947 */ /* 0x000fea0003800000 */
[----:B------:R-:W-:Y:S01]  /*119d0*/  ISETP.NE.AND P2, PT, R19, RZ, PT ;  /* 0x000000ff1300720c */ /* 0x000fe20003f45270 */
[----:B-1-3--:R-:W-:-:S04]  /*119e0*/  IMAD.MOV.U32 R3, RZ, RZ, 0xc000 ;  /* 0x0000c000ff037424 */ /* 0x00afc800078e00ff */
[----:B------:R4:W-:Y:S08]  /*119f0*/  SYNCS.ARRIVE.TRANS64 RZ, [R2+URZ+0x22850], R3 ;  /* 0x0228500302ff79a7 */ /* 0x0009f0000800003f */
[----:B------:R-:W-:Y:S05]  /*11a00*/  @!P2 BRA `(.L_x_1426) ;  /* 0x000000000004a947 */ /* 0x000fea0003800000 */
[----:B------:R-:W-:Y:S01]  /*11a10*/  BPT.TRAP 0x1 ;  /* 0x000000040000795c */ /* 0x000fe20000300000 */
.L_x_1426:
        /* <DEDUP_REMOVED lines=12> */
[----:B------:R-:W-:Y:S02]  /*11ae0*/  UIADD3 UR9, UR9, 0x22850, URZ ;  /* 0x0002285009097890 */ /* 0x000fe4000fffe03f */
[----:B------:R-:W-:Y:S02]  /*11af0*/  UIADD3 UR8, UR16, 0x400, URZ ;  /* 0x0000040010087890 */ /* 0x000fe4000fffe03f */
[----:B------:R-:W-:Y:S02]  /*11b00*/  UIADD3 UR17, UR16, 0x3400, URZ ;  /* 0x0000340010117890 */ /* 0x000fe4000fffe03f */
[----:B------:R-:W-:Y:S02]  /*11b10*/  UIADD3 UR19, UR16, 0x6400, URZ ;  /* 0x0000640010137890 */ /* 0x000fe4000fffe03f */
[----:B------:R-:W-:-:S03]  /*11b20*/  UIADD3 UR20, UR16, 0x9400, URZ ;  /* 0x0000940010147890 */ /* 0x000fc6000fffe03f */
[----:B------:R5:W-:Y:S01]  /*11b30*/  UTMALDG.4D [UR8], [UR6], desc[UR14] ;  /* 0x00000e08060075b4 */ /* 0x000be20008019000 */
[----:B------:R-:W-:Y:S01]  /*11b40*/  UMOV UR16, 0x80 ;  /* 0x0000008000107882 */ /* 0x000fe20000000000 */
[----:B-----5:R-:W-:Y:S01]  /*11b50*/  UMOV UR8, UR17 ;  /* 0x0000001100087c82 */ /* 0x020fe20008000000 */
[----:B------:R-:W-:Y:S02]  /*11b60*/  UMOV UR10, UR18 ;  /* 0x00000012000a7c82 */ /* 0x000fe40008000000 */
[----:B------:R5:W-:Y:S02]  /*11b70*/  UTMALDG.4D [UR8], [UR6], desc[UR14] ;  /* 0x00000e08060075b4 */ /* 0x000be40008019000 */
[----:B-----5:R-:W-:Y:S01]  /*11b80*/  UMOV UR8, UR19 ;  /* 0x0000001300087c82 */ /* 0x020fe20008000000 */
[----:B------:R-:W-:Y:S01]  /*11b90*/  UMOV UR10, UR16 ;  /* 0x00000010000a7c82 */ /* 0x000fe20008000000 */
[----:B------:R-:W-:Y:S01]  /*11ba0*/  UMOV UR16, 0xc0 ;  /* 0x000000c000107882 */ /* 0x000fe20000000000 */
[----:B------:R5:W-:Y:S02]  /*11bb0*/  UTMALDG.4D [UR8], [UR6], desc[UR14] ;  /* 0x00000e08060075b4 */ /* 0x000be40008019000 */
[----:B-----5:R-:W-:Y:S01]  /*11bc0*/  UMOV UR8, UR20 ;  /* 0x0000001400087c82 */ /* 0x020fe20008000000 */
[----:B------:R-:W-:-:S02]  /*11bd0*/  UMOV UR10, UR16 ;  /* 0x00000010000a7c82 */ /* 0x000fc40008000000 */
[----:B------:R1:W-:Y:S02]  /*11be0*/  UTMALDG.4D [UR8], [UR6], desc[UR14] ;  /* 0x00000e08060075b4 */ /* 0x0003e40008019000 */
[----:B-1----:R-:W-:Y:S01]  /*11bf0*/  NOP ;  /* 0x0000000000007918 */ /* 0x002fe20000000000 */
.L_x_1421:
[----:B------:R-:W-:Y:S05]  /*11c00*/  BSYNC B0 ;  /* 0x0000000000007941 */ /* 0x000fea0003800000 */
.L_x_1420:
[----:B------:R-:W-:-:S06]  /*11c10*/  UIADD3 UR6, UR39, -0x3, URZ ;  /* 0xfffffffd27067890 */ /* 0x000fcc000fffe03f */
[----:B------:R-:W-:-:S07]  /*11c20*/  IMAD.U32 R8, RZ, RZ, UR6 ;  /* 0x00000006ff087e24 */ /* 0x000fce000f8e00ff */
.L_x_1419:
[----:B------:R-:W-:Y:S01]  /*11c30*/  ULOP3.LUT UR6, URZ, UR39, URZ, 0x33, !UPT ;  /* 0x000000273f067292 */ /* 0x000fe2000f8e333f */
[----:B------:R-:W-:Y:S01]  /*11c40*/  VIADD R9, R9, 0xfffffffe ;  /* 0xfffffffe09097836 */ /* 0x000fe20000000000 */
[----:B------:R-:W-:Y:S04]  /*11c50*/  BSSY B0, `(.L_x_1418) ;  /* 0x00000c3000007945 */ /* 0x000fe80003800000 */
[----:B------:R-:W-:-:S13]  /*11c60*/  ISETP.NE.AND P2, PT, R9, UR6, PT ;  /* 0x0000000609007c0c */ /* 0x000fda000bf45270 */
[----:B------:R-:W-:Y:S05]  /*11c70*/  @!P2 BRA `(.L_x_1427) ;  /* 0x0000000c0000a947 */ /* 0x000fea0003800000 */
.L_x_1442:
[----:B------:R-:W-:Y:S01]  /*11c80*/  VIADD R9, R16, 0x1 ;  /* 0x0000000110097836 */ /* 0x000fe20000000000 */
[----:B------:R-:W-:Y:S05]  /*11c90*/  YIELD ;  /* 0x0000000000007946 */ /* 0x000fea0003800000 */
[----:B------:R-:W-:Y:S01]  /*11ca0*/  ISETP.NE.AND P2, PT, R9, 0x2, PT ;  /* 0x000000020900780c */ /* 0x000fe20003f45270 */
[----:B------:R-:W-:Y:S03]  /*11cb0*/  BSSY B1, `(.L_x_1428) ;  /* 0x000005b000017945 */ /* 0x000fe60003800000 */
[----:B-1234-:R-:W-:-:S02]  /*11cc0*/  SEL R2, RZ, 0x1, P2 ;  /* 0x00000001ff027807 */ /* 0x01efc40001000000 */
[----:B------:R-:W-:Y:S02]  /*11cd0*/  SEL R9, R9, RZ, P2 ;  /* 0x000000ff09097207 */ /* 0x000fe40001000000 */
[----:B------:R-:W-:Y:S01]  /*11ce0*/  LOP3.LUT R17, R17, R2, RZ, 0x3c, !PT ;  /* 0x0000000211117212 */ /* 0x000fe200078e3cff */
[----:B------:R-:W-:Y:S06]  /*11cf0*/  @!P6 BRA `(.L_x_1429) ;  /* 0x000000040058e947 */ /* 0x000fec0003800000 */
[----:B------:R-:W-:Y:S01]  /*11d00*/  IMAD.MOV.U32 R10, RZ, RZ, R8 ;  /* 0x000000ffff0a7224 */ /* 0x000fe200078e0008 */
[----:B------:R-:W-:Y:S06]  /*11d10*/  @!P0 BRA `(.L_x_1430) ;  /* 0x0000000000488947 */ /* 0x000fec0003800000 */
[----:B------:R-:W1:Y:S01]  /*11d20*/  LDC R10, c[0x0][0x41c] ;  /* 0x00010700ff0a7b82 */ /* 0x000e620000000800 */
[----:B------:R-:W-:Y:S02]  /*11d30*/  IMAD.MOV.U32 R11, RZ, RZ, R8 ;  /* 0x000000ffff0b7224 */ /* 0x000fe400078e0008 */
[----:B------:R-:W-:-:S04]  /*11d40*/  IMAD R13, R7, UR4, RZ ;  /* 0x00000004070d7c24 */ /* 0x000fc8000f8e02ff */
[----:B------:R-:W-:Y:S01]  /*11d50*/  IMAD R13, R6, UR5, R13 ;  /* 0x00000005060d7c24 */ /* 0x000fe2000f8e020d */
[----:B------:R-:W2:Y:S01]  /*11d60*/  LDC.64 R4, c[0x0][0x3f8] ;  /* 0x0000fe00ff047b82 */ /* 0x000ea20000000a00 */
        /* <DEDUP_REMOVED lines=8> */
[----:B--2---:R-:W-:-:S04]  /*11df0*/  LEA R4, P2, R2, R4, 0x2 ;  /* 0x0000000402047211 */ /* 0x004fc800078410ff */
[----:B------:R-:W-:-:S05]  /*11e00*/  LEA.HI.X R5, R2, R5, R3, 0x2, P2 ;  /* 0x0000000502057211 */ /* 0x000fca00010f1403 */
[----:B------:R1:W5:Y:S01]  /*11e10*/  LDG.E R4, desc[UR48][R4.64] ;  /* 0x0000003004047981 */ /* 0x000362000c1e1900 */
[----:B------:R-:W-:-:S04]  /*11e20*/  IMAD.MOV R3, RZ, RZ, -R11 ;  /* 0x000000ffff037224 */ /* 0x000fc800078e0a0b */
[----:B------:R-:W-:-:S07]  /*11e30*/  IMAD R10, R10, R3, R8 ;  /* 0x000000030a0a7224 */ /* 0x000fce00078e0208 */
.L_x_1430:
[----:B------:R-:W1:Y:S01]  /*11e40*/  S2R R2, SR_TID.X ;  /* 0x0000000000027919 */ /* 0x000e620000002100 */
[----:B------:R-:W-:Y:S02]  /*11e50*/  LEA R3, R9, UR37, 0x3 ;  /* 0x0000002509037c11 */ /* 0x000fe4000f8e18ff */
[----:B-1----:R-:W-:Y:S02]  /*11e60*/  LOP3.LUT R5, R2, 0x7f, RZ, 0xc0, !PT ;  /* 0x0000007f02057812 */ /* 0x002fe400078ec0ff */
[----:B------:R-:W-:Y:S02]  /*11e70*/  SHF.L.U32 R2, R17, 0x1f, RZ ;  /* 0x0000001f11027819 */ /* 0x000fe400000006ff */
[----:B------:R-:W-:Y:S02]  /*11e80*/  ISETP.NE.AND P2, PT, R5, RZ, PT ;  /* 0x000000ff0500720c */ /* 0x000fe40003f45270 */
[----:B------:R-:W1:Y:S02]  /*11e90*/  SYNCS.PHASECHK.TRANS64.TRYWAIT P3, [R3+URZ+0x22840], R2 ;  /* 0x02284002030075a7 */ /* 0x000e64000806017f */
[----:B-1----:R-:W-:Y:S09]  /*11ea0*/  @!P3 BRA `(.L_x_1431) ;  /* 0x000000140058b947 */ /* 0x002ff20003800000 */
.L_x_1467:
[----:B------:R-:W-:Y:S05]  /*11eb0*/  @P2 BRA `(.L_x_1432) ;  /* 0x0000000000142947 */ /* 0x000fea0003800000 */
[----:B------:R-:W-:Y:S01]  /*11ec0*/  ISETP.NE.AND P3, PT, R19, RZ, PT ;  /* 0x000000ff1300720c */ /* 0x000fe20003f65270 */
[----:B------:R-:W-:-:S04]  /*11ed0*/  IMAD.MOV.U32 R12, RZ, RZ, 0x3000 ;  /* 0x00003000ff0c7424 */ /* 0x000fc800078e00ff */
[----:B------:R2:W-:Y:S08]  /*11ee0*/  SYNCS.ARRIVE.TRANS64 RZ, [R3+URZ+0x22830], R12 ;  /* 0x0228300c03ff79a7 */ /* 0x0005f0000800003f */
[----:B------:R-:W-:Y:S05]  /*11ef0*/  @!P3 BRA `(.L_x_1432) ;  /* 0x000000000004b947 */ /* 0x000fea0003800000 */
[----:B------:R-:W-:Y:S01]  /*11f00*/  BPT.TRAP 0x1 ;  /* 0x000000040000795c */ /* 0x000fe20000300000 */
.L_x_1432:
        /* <DEDUP_REMOVED lines=17> */
.L_x_1468:
[----:B------:R-:W-:Y:S05]  /*12020*/  @P2 BRA `(.L_x_1434) ;  /* 0x0000000000142947 */ /* 0x000fea0003800000 */
[----:B------:R-:W-:Y:S01]  /*12030*/  ISETP.NE.AND P2, PT, R19, RZ, PT ;  /* 0x000000ff1300720c */ /* 0x000fe20003f45270 */
[----:B-1-3--:R-:W-:-:S04]  /*12040*/  IMAD.MOV.U32 R2, RZ, RZ, 0xc000 ;  /* 0x0000c000ff027424 */ /* 0x00afc800078e00ff */
[----:B------:R4:W-:Y:S08]  /*12050*/  SYNCS.ARRIVE.TRANS64 RZ, [R3+URZ+0x22850], R2 ;  /* 0x0228500203ff79a7 */ /* 0x0009f0000800003f */
[----:B------:R-:W-:Y:S05]  /*12060*/  @!P2 BRA `(.L_x_1434) ;  /* 0x000000000004a947 */ /* 0x000fea0003800000 */
[----:B------:R-:W-:Y:S01]  /*12070*/  BPT.TRAP 0x1 ;  /* 0x000000040000795c */ /* 0x000fe20000300000 */
.L_x_1434:
        /* <DEDUP_REMOVED lines=17> */
[----:B------:R5:W-:Y:S02]  /*12190*/  UTMALDG.4D [UR8], [UR6], desc[UR14] ;  /* 0x00000e08060075b4 */ /* 0x000be40008019000 */
[----:B-----5:R-:W-:Y:S01]  /*121a0*/  UMOV UR8, UR17 ;  /* 0x0000001100087c82 */ /* 0x020fe20008000000 */
[----:B------:R-:W-:Y:S01]  /*121b0*/  UMOV UR10, UR19 ;  /* 0x00000013000a7c82 */ /* 0x000fe20008000000 */
[----:B------:R-:W-:Y:S01]  /*121c0*/  UMOV UR17, 0x80 ;  /* 0x0000008000117882 */ /* 0x000fe20000000000 */
        /* <DEDUP_REMOVED lines=9> */
.L_x_1429:
[----:B------:R-:W-:Y:S05]  /*12260*/  BSYNC B1 ;  /* 0x0000000000017941 */ /* 0x000fea0003800000 */
.L_x_1428:
[----:B------:R-:W-:Y:S01]  /*12270*/  VIADD R9, R9, 0x1 ;  /* 0x0000000109097836 */ /* 0x000fe20000000000 */
[----:B------:R-:W-:Y:S04]  /*12280*/  BSSY B1, `(.L_x_1435) ;  /* 0x000005c000017945 */ /* 0x000fe80003800000 */
[----:B------:R-:W-:-:S04]  /*12290*/  ISETP.NE.AND P2, PT, R9, 0x2, PT ;  /* 0x000000020900780c */ /* 0x000fc80003f45270 */
[----:B---34-:R-:W-:Y:S02]  /*122a0*/  SEL R2, RZ, 0x1, P2 ;  /* 0x00000001ff027807 */ /* 0x018fe40001000000 */
[----:B------:R-:W-:Y:S01]  /*122b0*/  SEL R16, R9, RZ, P2 ;  /* 0x000000ff09107207 */ /* 0x000fe20001000000 */
[----:B------:R-:W-:Y:S01]  /*122c0*/  VIADD R9, R8, 0xffffffff ;  /* 0xffffffff08097836 */ /* 0x000fe20000000000 */
[----:B------:R-:W-:Y:S01]  /*122d0*/  LOP3.LUT R17, R17, R2, RZ, 0x3c, !PT ;  /* 0x0000000211117212 */ /* 0x000fe200078e3cff */
[----:B------:R-:W-:Y:S06]  /*122e0*/  @!P6 BRA `(.L_x_1436) ;  /* 0x000000040054e947 */ /* 0x000fec0003800000 */
[----:B------:R-:W-:Y:S01]  /*122f0*/  IMAD.MOV.U32 R10, RZ, RZ, R9 ;  /* 0x000000ffff0a7224 */ /* 0x000fe200078e0009 */
[----:B------:R-:W-:Y:S06]  /*12300*/  @!P0 BRA `(.L_x_1437) ;  /* 0x0000000000448947 */ /* 0x000fec0003800000 */
[----:B------:R-:W1:Y:S02]  /*12310*/  LDC R11, c[0x0][0x41c] ;  /* 0x00010700ff0b7b82 */ /* 0x000e640000000800 */
[----:B-1----:R-:W-:-:S13]  /*12320*/  ISETP.NE.AND P2, PT, R11, 0x1, PT ;  /* 0x000000010b00780c */ /* 0x002fda0003f45270 */
[----:B--2---:R-:W1:Y:S02]  /*12330*/  @P2 LDC.64 R2, c[0x0][0x420] ;  /* 0x00010800ff022b82 */ /* 0x004e640000000a00 */
[----:B-1----:R-:W-:-:S04]  /*12340*/  @P2 IMAD.HI.U32 R4, R10, R2, RZ ;  /* 0x000000020a042227 */ /* 0x002fc800078e00ff */
[----:B------:R-:W-:Y:S01]  /*12350*/  IMAD.MOV.U32 R2, RZ, RZ, R10 ;  /* 0x000000ffff027224 */ /* 0x000fe200078e000a */
[----:B------:R-:W-:Y:S02]  /*12360*/  @P2 SHF.R.U32.HI R2, RZ, R3, R4 ;  /* 0x00000003ff022219 */ /* 0x000fe40000011604 */
[----:B------:R-:W1:Y:S03]  /*12370*/  LDC.64 R4, c[0x0][0x3f8] ;  /* 0x0000fe00ff047b82 */ /* 0x000e660000000a00 */
[----:B------:R-:W-:-:S04]  /*12380*/  IMAD.MOV R3, RZ, RZ, -R2 ;  /* 0x000000ffff037224 */ /* 0x000fc800078e0a02 */
[----:B------:R-:W-:Y:S01]  /*12390*/  IMAD R10, R11, R3, R10 ;  /* 0x000000030b0a7224 */ /* 0x000fe200078e020a */
[----:B------:R-:W-:Y:S01]  /*123a0*/  SHF.R.S32.HI R3, RZ, 0x1f, R2 ;  /* 0x0000001fff037819 */ /* 0x000fe20000011402 */
[----:B------:R-:W-:-:S04]  /*123b0*/  IMAD R11, R7, UR4, RZ ;  /* 0x00000004070b7c24 */ /* 0x000fc8000f8e02ff */
[C---:B------:R-:W-:Y:S02]  /*123c0*/  IMAD R11, R6.reuse, UR5, R11 ;  /* 0x00000005060b7c24 */ /* 0x040fe4000f8e020b */
[----:B------:R-:W-:-:S04]  /*123d0*/  IMAD.WIDE.U32 R2, R6, UR4, R2 ;  /* 0x0000000406027c25 */ /* 0x000fc8000f8e0002 */
[----:B------:R-:W-:Y:S01]  /*123e0*/  IMAD.IADD R3, R11, 0x1, R3 ;  /* 0x000000010b037824 */ /* 0x000fe200078e0203 */
[----:B-1----:R-:W-:-:S04]  /*123f0*/  LEA R4, P2, R2, R4, 0x2 ;  /* 0x0000000402047211 */ /* 0x002fc800078410ff */
[----:B------:R-:W-:-:S05]  /*12400*/  LEA.HI.X R5, R2, R5, R3, 0x2, P2 ;  /* 0x0000000502057211 */ /* 0x000fca00010f1403 */
[----:B------:R1:W5:Y:S04]  /*12410*/  LDG.E R4, desc[UR48][R4.64] ;  /* 0x0000003004047981 */ /* 0x000368000c1e1900 */
.L_x_1437:
[----:B------:R-:W1:Y:S01]  /*12420*/  S2R R2, SR_TID.X ;  /* 0x0000000000027919 */ /* 0x000e620000002100 */
[----:B--2---:R-:W-:Y:S02]  /*12430*/  SHF.L.U32 R3, R17, 0x1f, RZ ;  /* 0x0000001f11037819 */ /* 0x004fe400000006ff */
[----:B-1----:R-:W-:Y:S02]  /*12440*/  LOP3.LUT R5, R2, 0x7f, RZ, 0xc0, !PT ;  /* 0x0000007f02057812 */ /* 0x002fe400078ec0ff */
[----:B------:R-:W-:Y:S02]  /*12450*/  LEA R2, R16, UR37, 0x3 ;  /* 0x0000002510027c11 */ /* 0x000fe4000f8e18ff */
[----:B------:R-:W-:Y:S02]  /*12460*/  ISETP.NE.AND P2, PT, R5, RZ, PT ;  /* 0x000000ff0500720c */ /* 0x000fe40003f45270 */
[----:B------:R-:W1:Y:S02]  /*12470*/  SYNCS.PHASECHK.TRANS64.TRYWAIT P3, [R2+URZ+0x22840], R3 ;  /* 0x02284003020075a7 */ /* 0x000e64000806017f */
[----:B-1----:R-:W-:Y:S09]  /*12480*/  @!P3 BRA `(.L_x_1438) ;  /* 0x000000100008b947 */ /* 0x002ff20003800000 */
.L_x_1469:
[----:B------:R-:W-:Y:S05]  /*12490*/  @P2 BRA `(.L_x_1439) ;  /* 0x0000000000142947 */ /* 0x000fea0003800000 */
[----:B------:R-:W-:Y:S01]  /*124a0*/  ISETP.NE.AND P3, PT, R19, RZ, PT ;  /* 0x000000ff1300720c */ /* 0x000fe20003f65270 */
[----:B------:R-:W-:-:S04]  /*124b0*/  IMAD.MOV.U32 R5, RZ, RZ, 0x3000 ;  /* 0x00003000ff057424 */ /* 0x000fc800078e00ff */
[----:B------:R2:W-:Y:S08]  /*124c0*/  SYNCS.ARRIVE.TRANS64 RZ, [R2+URZ+0x22830], R5 ;  /* 0x0228300502ff79a7 */ /* 0x0005f0000800003f */
[----:B------:R-:W-:Y:S05]  /*124d0*/  @!P3 BRA `(.L_x_1439) ;  /* 0x000000000004b947 */ /* 0x000fea0003800000 */
[----:B------:R-:W-:Y:S01]  /*124e0*/  BPT.TRAP 0x1 ;  /* 0x000000040000795c */ /* 0x000fe20000300000 */
.L_x_1439:
[----:B------:R-:W-:Y:S01]  /*124f0*/  R2UR UR8, R16 ;  /* 0x00000000100872ca */ /* 0x000fe200000e0000 */
[----:B--2---:R-:W-:Y:S01]  /*12500*/  IMAD R5, R10, 0x60, RZ ;  /* 0x000000600a057824 */ /* 0x004fe200078e02ff */
        /* <DEDUP_REMOVED lines=13> */
[----:B------:R-:W3:Y:S02]  /*125e0*/  SYNCS.PHASECHK.TRANS64.TRYWAIT P3, [R2+URZ+0x22860], R3 ;  /* 0x02286003020075a7 */ /* 0x000ee4000806017f */
[----:B--23--:R-:W-:Y:S05]  /*125f0*/  @!P3 BRA `(.L_x_1440) ;  /* 0x0000000c00c0b947 */ /* 0x00cfea0003800000 */
.L_x_1470:
[----:B------:R-:W-:Y:S05]  /*12600*/  @P2 BRA `(.L_x_1441) ;  /* 0x0000000000142947 */ /* 0x000fea0003800000 */
[----:B------:R-:W-:Y:S01]  /*12610*/  ISETP.NE.AND P2, PT, R19, RZ, PT ;  /* 0x000000ff1300720c */ /* 0x000fe20003f45270 */
[----:B-12---:R-:W-:-:S04]  /*12620*/  IMAD.MOV.U32 R3, RZ, RZ, 0xc000 ;  /* 0x0000c000ff037424 */ /* 0x006fc800078e00ff */
[----:B------:R3:W-:Y:S08]  /*12630*/  SYNCS.ARRIVE.TRANS64 RZ, [R2+URZ+0x22850], R3 ;  /* 0x0228500302ff79a7 */ /* 0x0007f0000800003f */
[----:B------:R-:W-:Y:S05]  /*12640*/  @!P2 BRA `(.L_x_1441) ;  /* 0x000000000004a947 */ /* 0x000fea0003800000 */
[----:B------:R-:W-:Y:S01]  /*12650*/  BPT.TRAP 0x1 ;  /* 0x000000040000795c */ /* 0x000fe20000300000 */
.L_x_1441:
        /* <DEDUP_REMOVED lines=19> */
[----:B----4-:R-:W-:Y:S01]  /*12790*/  UMOV UR8, UR17 ;  /* 0x0000001100087c82 */ /* 0x010fe20008000000 */
[----:B------:R-:W-:Y:S02]  /*127a0*/  UMOV UR10, UR18 ;  /* 0x00000012000a7c82 */ /* 0x000fe40008000000 */
[----:B------:R4:W-:Y:S02]  /*127b0*/  UTMALDG.4D [UR8], [UR6], desc[UR14] ;  /* 0x00000e08060075b4 */ /* 0x0009e40008019000 */
[----:B----4-:R-:W-:Y:S01]  /*127c0*/  UMOV UR8, UR19 ;  /* 0x0000001300087c82 */ /* 0x010fe20008000000 */
[----:B------:R-:W-:Y:S01]  /*127d0*/  UMOV UR10, UR16 ;  /* 0x00000010000a7c82 */ /* 0x000fe20008000000 */
[----:B------:R-:W-:Y:S01]  /*127e0*/  UMOV UR16, 0xc0 ;  /* 0x000000c000107882 */ /* 0x000fe20000000000 */
[----:B------:R4:W-:Y:S02]  /*127f0*/  UTMALDG.4D [UR8], [UR6], desc[UR14] ;  /* 0x00000e08060075b4 */ /* 0x0009e40008019000 */
[----:B----4-:R-:W-:Y:S01]  /*12800*/  UMOV UR8, UR20 ;  /* 0x0000001400087c82 */ /* 0x010fe20008000000 */
[----:B------:R-:W-:-:S02]  /*12810*/  UMOV UR10, UR16 ;  /* 0x00000010000a7c82 */ /* 0x000fc40008000000 */
[----:B------:R4:W-:Y:S02]  /*12820*/  UTMALDG.4D [UR8], [UR6], desc[UR14] ;  /* 0x00000e08060075b4 */ /* 0x0009e40008019000 */
[----:B----4-:R-:W-:Y:S01]  /*12830*/  NOP ;  /* 0x0000000000007918 */ /* 0x010fe20000000000 */
.L_x_1436:
[----:B------:R-:W-:Y:S05]  /*12840*/  BSYNC B1 ;  /* 0x0000000000017941 */ /* 0x000fea0003800000 */
.L_x_1435:
[----:B------:R-:W-:Y:S01]  /*12850*/  ISETP.GT.AND P2, PT, R9, UR38, PT ;  /* 0x0000002609007c0c */ /* 0x000fe2000bf44270 */
[----:B------:R-:W-:-:S12]  /*12860*/  VIADD R8, R8, 0xfffffffe ;  /* 0xfffffffe08087836 */ /* 0x000fd80000000000 */
[----:B------:R-:W-:Y:S05]  /*12870*/  @P2 BRA `(.L_x_1442) ;  /* 0xfffffff400002947 */ /* 0x000fea000383ffff */
.L_x_1427:
[----:B------:R-:W-:Y:S05]  /*12880*/  BSYNC B0 ;  /* 0x0000000000007941 */ /* 0x000fea0003800000 */
.L_x_1418:
[----:B------:R-:W-:Y:S01]  /*12890*/  VIADD R16, R16, 0x1 ;  /* 0x0000000110107836 */ /* 0x000fe20000000000 */
[----:B------:R-:W-:Y:S04]  /*128a0*/  BSSY B0, `(.L_x_1443) ;  /* 0x0000011000007945 */ /* 0x000fe80003800000 */
[----:B------:R-:W-:-:S04]  /*128b0*/  ISETP.NE.AND P0, PT, R16, 0x2, PT ;  /* 0x000000021000780c */ /* 0x000fc80003f05270 */
[----:B------:R-:W-:-:S04]  /*128c0*/  SEL R0, RZ, 0x1, P0 ;  /* 0x00000001ff007807 */ /* 0x000fc80000000000 */
[----:B------:R-:W-:Y:S01]  /*128d0*/  LOP3.LUT R17, R17, R0, RZ, 0x3c, !PT ;  /* 0x0000000011117212 */ /* 0x000fe200078e3cff */
[----:B------:R-:W-:Y:S06]  /*128e0*/  @P1 BRA `(.L_x_1444) ;  /* 0x0000000000301947 */ /* 0x000fec0003800000 */
[----:B-12---:R-:W1:Y:S01]  /*128f0*/  S2R R5, SR_LANEID ;  /* 0x0000000000057919 */ /* 0x006e620000000000 */
[----:B------:R-:W-:Y:S01]  /*12900*/  VOTEU.ANY UR6, UPT, PT ;  /* 0x0000000000067886 */ /* 0x000fe200038e0100 */
[----:B---34-:R-:W2:Y:S01]  /*12910*/  LDC.64 R2, c[0x0][0xdf0] ;  /* 0x00037c00ff027b82 */ /* 0x018ea20000000a00 */
        /* <DEDUP_REMOVED lines=8> */
[----:B-1----:R-:W-:-:S07]  /*129a0*/  IADD3 R18, R0, UR44, R7 ;  /* 0x0000002c00127c10 */ /* 0x002fce000fffe007 */
.L_x_1444:
[----:B------:R-:W-:Y:S05]  /*129b0*/  BSYNC B0 ;  /* 0x0000000000007941 */ /* 0x000fea0003800000 */
.L_x_1443:
[----:B------:R-:W-:Y:S01]  /*129c0*/  SEL R16, R16, RZ, P0 ;  /* 0x000000ff10107207 */ /* 0x000fe20000000000 */
[----:B------:R-:W-:-:S07]  /*129d0*/  IMAD.MOV.U32 R13, RZ, RZ, R18 ;  /* 0x000000ffff0d7224 */ /* 0x000fce00078e0012 */
.L_x_1403:
[----:B------:R-:W-:Y:S05]  /*129e0*/  BSYNC B6 ;  /* 0x0000000000067941 */ /* 0x000fea0003800000 */
.L_x_1401:
[----:B------:R-:W-:-:S03]  /*129f0*/  UMOV UR6, 0xffffffff ;  /* 0xffffffff00067882 */ /* 0x000fc60000000000 */
[----:B------:R-:W-:Y:S05]  /*12a00*/  BRA.DIV UR6, `(.L_x_1445) ;  /* 0x0000000a06d07947 */ /* 0x000fea000b800000 */
[----:B------:R1:W1:Y:S02]  /*12a10*/  SHFL.IDX PT, R14, R13, RZ, 0x1f ;  /* 0x00001fff0d0e7589 */ /* 0x00026400000e0000 */
.L_x_1473:
[----:B------:R-:W-:Y:S01]  /*12a20*/  ISETP.NE.AND P0, PT, R19, RZ, PT ;  /* 0x000000ff1300720c */ /* 0x000fe20003f05270 */
[----:B------:R-:W-:Y:S05]  /*12a30*/  WARPSYNC.ALL ;  /* 0x0000000000007948 */ /* 0x000fea0003800000 */
[----:B------:R-:W-:Y:S01]  /*12a40*/  BAR.SYNC.DEFER_BLOCKING 0x4, 0x120 ;  /* 0x0104800000007b1d */ /* 0x000fe20000010000 */
[----:B-1----:R-:W-:-:S05]  /*12a50*/  IMAD.MOV.U32 R18, RZ, RZ, R14 ;  /* 0x000000ffff127224 */ /* 0x002fca00078e000e */
[----:B------:R-:W-:Y:S01]  /*12a60*/  ULDC UR6, c[0x0][0xda8] ;  /* 0x00036a0000067ab9 */ /* 0x000fe20000000800 */
[----:B------:R-:W-:Y:S01]  /*12a70*/  @!P0 MOV R0, 0x400 ;  /* 0x0000040000008802 */ /* 0x000fe20000000f00 */
[----:B--234-:R-:W1:Y:S03]  /*12a80*/  @!P0 S2R R3, SR_CgaCtaId ;  /* 0x0000000000038919 */ /* 0x01ce660000008800 */
[----:B-1----:R-:W-:-:S05]  /*12a90*/  @!P0 LEA R0, R3, R0, 0x18 ;  /* 0x0000000003008211 */ /* 0x002fca00078ec0ff */
[----:B------:R1:W-:Y:S01]  /*12aa0*/  @!P0 STS [R0+0x228d0], R13 ;  /* 0x0228d00d00008388 */ /* 0x0003e20000000800 */
[----:B------:R-:W-:Y:S06]  /*12ab0*/  BAR.ARV 0x5, 0x120 ;  /* 0x0144800000007b1d */ /* 0x000fec0000002000 */
[----:B------:R-:W-:-:S13]  /*12ac0*/  ISETP.GE.AND P0, PT, R18, UR6, PT ;  /* 0x0000000612007c0c */ /* 0x000fda000bf06270 */
[----:B-1----:R-:W-:Y:S05]  /*12ad0*/  @!P0 BRA `(.L_x_1446) ;  /* 0xffffffd4003c8947 */ /* 0x002fea000383ffff */
.L_x_1392:
[----:B------:R-:W1:Y:S01]  /*12ae0*/  S2R R3, SR_CgaCtaId ;  /* 0x0000000000037919 */ /* 0x000e620000008800 */
[----:B------:R-:W-:Y:S01]  /*12af0*/  UIADD3 UR45, UR45, 0x1, URZ ;  /* 0x000000012d2d7890 */ /* 0x000fe2000fffe03f */
[----:B------:R-:W-:-:S03]  /*12b00*/  MOV R0, 0x400 ;  /* 0x0000040000007802 */ /* 0x000fc60000000f00 */
[----:B------:R-:W-:-:S04]  /*12b10*/  ULEA.HI UR4, UR45, UR45, URZ, 0x1 ;  /* 0x0000002d2d047291 */ /* 0x000fc8000f8f083f */
[----:B------:R-:W-:-:S04]  /*12b20*/  ULOP3.LUT UR4, UR4, 0xfffffffe, URZ, 0xc0, !UPT ;  /* 0xfffffffe04047892 */ /* 0x000fc8000f8ec03f */
[----:B------:R-:W-:Y:S01]  /*12b30*/  UIADD3 UR4, UR45, -UR4, URZ ;  /* 0x800000042d047290 */ /* 0x000fe2000fffe03f */
[----:B-1----:R-:W-:-:S05]  /*12b40*/  LEA R7, R3, R0, 0x18 ;  /* 0x0000000003077211 */ /* 0x002fca00078ec0ff */
[----:B------:R-:W-:-:S05]  /*12b50*/  IMAD.U32 R0, RZ, RZ, UR4 ;  /* 0x00000004ff007e24 */ /* 0x000fca000f8e00ff */
[----:B------:R-:W-:-:S04]  /*12b60*/  SHF.L.U32 R0, R0, 0x1f, RZ ;  /* 0x0000001f00007819 */ /* 0x000fc800000006ff */
[----:B------:R-:W1:Y:S02]  /*12b70*/  SYNCS.PHASECHK.TRANS64.TRYWAIT P0, [R7+URZ+0x22820], R0 ;  /* 0x02282000070075a7 */ /* 0x000e64000800017f */
[----:B-1----:R-:W-:Y:S05]  /*12b80*/  @!P0 BRA `(.L_x_1447) ;  /* 0x0000000800948947 */ /* 0x002fea0003800000 */
.L_x_1474:
[----:B------:R-:W2:Y:S02]  /*12b90*/  S2R R2, SR_TID.X ;  /* 0x0000000000027919 */ /* 0x000ea40000002100 */
[----:B--2---:R-:W-:-:S04]  /*12ba0*/  SHF.R.U32.HI R2, RZ, 0x5, R2 ;  /* 0x00000005ff027819 */ /* 0x004fc80000011602 */
[----:B------:R-:W-:-:S05]  /*12bb0*/  LOP3.LUT R2, R2, 0x3, RZ, 0xc0, !PT ;  /* 0x0000000302027812 */ /* 0x000fca00078ec0ff */
[----:B-1----:R-:W1:Y:S02]  /*12bc0*/  SHFL.IDX PT, R0, R2, RZ, 0x1f ;  /* 0x00001fff02007589 */ /* 0x002e6400000e0000 */
[----:B-1----:R-:W-:-:S13]  /*12bd0*/  ISETP.NE.AND P0, PT, R0, RZ, PT ;  /* 0x000000ff0000720c */ /* 0x002fda0003f05270 */
[----:B------:R-:W-:Y:S05]  /*12be0*/  @P0 EXIT ;  /* 0x000000000000094d */ /* 0x000fea0003800000 */
[----:B------:R-:W-:Y:S01]  /*12bf0*/  ELECT P0, URZ, PT ;  /* 0x00000000003f782f */ /* 0x000fe20003800000 */
[----:B------:R-:W-:-:S12]  /*12c00*/  BSSY B0, `(.L_x_1448) ;  /* 0x0000020000007945 */ /* 0x000fd80003800000 */
[----:B------:R-:W-:Y:S05]  /*12c10*/  @!P0 BRA `(.L_x_1449) ;  /* 0x0000000000788947 */ /* 0x000fea0003800000 */
[----:B------:R-:W-:-:S06]  /*12c20*/  ULOP3.LUT UR4, UR36, 0x2, URZ, 0xfc, !UPT ;  /* 0x0000000224047892 */ /* 0x000fcc000f8efc3f */
[----:B------:R-:W-:-:S05]  /*12c30*/  IMAD.U32 R0, RZ, RZ, UR4 ;  /* 0x00000004ff007e24 */ /* 0x000fca000f8e00ff */
[----:B------:R-:W-:-:S13]  /*12c40*/  ISETP.NE.AND P2, PT, R0, 0x3, PT ;  /* 0x000000030000780c */ /* 0x000fda0003f45270 */
[----:B------:R-:W-:Y:S05]  /*12c50*/  @!P2 BRA `(.L_x_1450) ;  /* 0x000000000004a947 */ /* 0x000fea0003800000 */
[----:B------:R-:W-:Y:S01]  /*12c60*/  BPT.TRAP 0x1 ;  /* 0x000000040000795c */ /* 0x000fe20000300000 */
.L_x_1450:
[----:B------:R-:W-:Y:S01]  /*12c70*/  VIADD R3, R7, 0x22840 ;  /* 0x0002284007037836 */ /* 0x000fe20000000000 */
[----:B------:R-:W-:Y:S01]  /*12c80*/  SHF.L.U32 R4, R17, 0x1f, RZ ;  /* 0x0000001f11047819 */ /* 0x000fe200000006ff */
[C---:B------:R-:W-:Y:S02]  /*12c90*/  VIADD R0, R16.reuse, 0x1 ;  /* 0x0000000110007836 */ /* 0x040fe40000000000 */
[----:B------:R-:W-:-:S03]  /*12ca0*/  IMAD R5, R16, 0x8, R3 ;  /* 0x0000000810057824 */ /* 0x000fc600078e0203 */
[----:B------:R-:W-:Y:S01]  /*12cb0*/  ISETP.NE.AND P1, PT, R0, 0x2, PT ;  /* 0x000000020000780c */ /* 0x000fe20003f25270 */
[----:B------:R-:W1:Y:S03]  /*12cc0*/  SYNCS.PHASECHK.TRANS64.TRYWAIT P0, [R5+URZ], R4 ;  /* 0x00000004050075a7 */ /* 0x000e66000800017f */
[----:B------:R-:W-:-:S04]  /*12cd0*/  SEL R2, RZ, 0x1, P1 ;  /* 0x00000001ff027807 */ /* 0x000fc80000800000 */
[----:B------:R-:W-:Y:S02]  /*12ce0*/  LOP3.LUT R17, R17, R2, RZ, 0x3c, !PT ;  /* 0x0000000211117212 */ /* 0x000fe400078e3cff */
[----:B------:R-:W-:Y:S02]  /*12cf0*/  SEL R2, R0, RZ, P1 ;  /* 0x000000ff00027207 */ /* 0x000fe40000800000 */
[----:B------:R-:W-:-:S03]  /*12d00*/  SHF.L.U32 R0, R17, 0x1f, RZ ;  /* 0x0000001f11007819 */ /* 0x000fc600000006ff */
[----:B------:R-:W-:Y:S01]  /*12d10*/  IMAD R3, R2, 0x8, R3 ;  /* 0x0000000802037824 */ /* 0x000fe200078e0203 */
[----:B-1----:R-:W-:Y:S06]  /*12d20*/  @!P0 BRA `(.L_x_1451) ;  /* 0x0000000800408947 */ /* 0x002fec0003800000 */
.L_x_1475:
[----:B------:R-:W2:Y:S02]  /*12d30*/  SYNCS.PHASECHK.TRANS64.TRYWAIT P0, [R3+URZ], R0 ;  /* 0x00000000030075a7 */ /* 0x000ea4000800017f */
[----:B--2---:R-:W-:Y:S05]  /*12d40*/  @!P0 BRA `(.L_x_1452) ;  /* 0x00000008004c8947 */ /* 0x004fea0003800000 */
.L_x_1476:
[----:B------:R-:W-:Y:S05]  /*12d50*/  @!P2 BRA `(.L_x_1453) ;  /* 0x000000000004a947 */ /* 0x000fea0003800000 */
[----:B------:R-:W-:Y:S01]  /*12d60*/  BPT.TRAP 0x1 ;  /* 0x000000040000795c */ /* 0x000fe20000300000 */
.L_x_1453:
[----:B--2---:R-:W-:-:S04]  /*12d70*/  VIADD R3, R7, 0x22860 ;  /* 0x0002286007037836 */ /* 0x004fc80000000000 */
[----:B-1----:R-:W-:-:S04]  /*12d80*/  IMAD R5, R16, 0x8, R3 ;  /* 0x0000000810057824 */ /* 0x002fc800078e0203 */
[----:B------:R-:W1:Y:S02]  /*12d90*/  SYNCS.PHASECHK.TRANS64.TRYWAIT P0, [R5+URZ], R4 ;  /* 0x00000004050075a7 */ /* 0x000e64000800017f */
[----:B-1----:R-:W-:Y:S05]  /*12da0*/  @!P0 BRA `(.L_x_1454) ;  /* 0x0000000800488947 */ /* 0x002fea0003800000 */
.L_x_1477:
[----:B------:R-:W-:-:S07]  /*12db0*/  IMAD R3, R2, 0x8, R3 ;  /* 0x0000000802037824 */ /* 0x000fce00078e0203 */
.L_x_1455:
[----:B--2---:R2:W3:Y:S02]  /*12dc0*/  SYNCS.PHASECHK.TRANS64.TRYWAIT P0, [R3+URZ], R0 ;  /* 0x00000000030075a7 */ /* 0x0044e4000800017f */
[----:B---3--:R-:W-:Y:S05]  /*12dd0*/  @!P0 NANOSLEEP.SYNCS 0x989680 ;  /* 0x009896800000895d */ /* 0x008fea0003900000 */
[----:B------:R-:W3:Y:S02]  /*12de0*/  @!P0 SYNCS.PHASECHK.TRANS64 P0, [R3+URZ], R0 ;  /* 0x00000000030085a7 */ /* 0x000ee4000800007f */
[----:B---3--:R-:W-:Y:S05]  /*12df0*/  @!P0 BRA `(.L_x_1455) ;  /* 0xfffffffc00f08947 */ /* 0x008fea000383ffff */
.L_x_1449:
[----:B------:R-:W-:Y:S05]  /*12e00*/  BSYNC B0 ;  /* 0x0000000000007941 */ /* 0x000fea0003800000 */
.L_x_1448:
[----:B------:R-:W-:Y:S05]  /*12e10*/  EXIT ;  /* 0x000000000000794d */ /* 0x000fea0003800000 */
.L_x_1309:
[----:B-1----:R-:W-:-:S04]  /*12e20*/  IMAD.U32 R3, RZ, RZ, UR46 ;  /* 0x0000002eff037e24 */ /* 0x002fc8000f8e00ff */
[----:B------:R1:W2:Y:S03]  /*12e30*/  SYNCS.PHASECHK.TRANS64.TRYWAIT P0, [R3+URZ+0x22800], R0 ;  /* 0x02280000030075a7 */ /* 0x0002a6000800017f */
[----:B--2---:R-:W-:Y:S05]  /*12e40*/  @!P0 NANOSLEEP.SYNCS 0x989680 ;  /* 0x009896800000895d */ /* 0x004fea0003900000 */
[----:B------:R-:W2:Y:S02]  /*12e50*/  @!P0 SYNCS.PHASECHK.TRANS64 P0, [R3+URZ+0x22800], R0 ;  /* 0x02280000030085a7 */ /* 0x000ea4000800007f */
[----:B--2---:R-:W-:Y:S05]  /*12e60*/  @!P0 BRA `(.L_x_1309) ;  /* 0xfffffffc00ec8947 */ /* 0x004fea000383ffff */
[----:B------:R-:W-:Y:S05]  /*12e70*/  BRA `(.L_x_1456) ;  /* 0xfffffeec00347947 */ /* 0x000fea000383ffff */
.L_x_1313:
[----:B--2---:R-:W-:-:S04]  /*12e80*/  IMAD.U32 R3, RZ, RZ, UR21 ;  /* 0x00000015ff037e24 */ /* 0x004fc8000f8e00ff */
[----:B------:R2:W3:Y:S03]  /*12e90*/  SYNCS.PHASECHK.TRANS64.TRYWAIT P1, [R3+URZ+0x22830], R12 ;  /* 0x0228300c030075a7 */ /* 0x0004e6000802017f */
[----:B---3--:R-:W-:Y:S05]  /*12ea0*/  @!P1 NANOSLEEP.SYNCS 0x989680 ;  /* 0x009896800000995d */ /* 0x008fea0003900000 */
[----:B------:R-:W3:Y:S02]  /*12eb0*/  @!P1 SYNCS.PHASECHK.TRANS64 P1, [R3+URZ+0x22830], R12 ;  /* 0x0228300c030095a7 */ /* 0x000ee4000802007f */
[----:B---3--:R-:W-:Y:S05]  /*12ec0*/  @!P1 BRA `(.L_x_1313) ;  /* 0xfffffffc00ec9947 */ /* 0x008fea000383ffff */
[----:B------:R-:W-:Y:S05]  /*12ed0*/  BRA `(.L_x_1312) ;  /* 0xfffffeec00587947 */ /* 0x000fea000383ffff */
.L_x_1325:
[----:B--2---:R2:W3:Y:S02]  /*12ee0*/  SYNCS.PHASECHK.TRANS64.TRYWAIT P1, [R7+URZ+0x22850], R12 ;  /* 0x0228500c070075a7 */ /* 0x0044e4000802017f */
[----:B---3--:R-:W-:Y:S05]  /*12ef0*/  @!P1 NANOSLEEP.SYNCS 0x989680 ;  /* 0x009896800000995d */ /* 0x008fea0003900000 */
[----:B------:R-:W3:Y:S02]  /*12f00*/  @!P1 SYNCS.PHASECHK.TRANS64 P1, [R7+URZ+0x22850], R12 ;  /* 0x0228500c070095a7 */ /* 0x000ee4000802007f */
[----:B---3--:R-:W-:Y:S05]  /*12f10*/  @!P1 BRA `(.L_x_1325) ;  /* 0xfffffffc00f09947 */ /* 0x008fea000383ffff */
[----:B------:R-:W-:Y:S05]  /*12f20*/  BRA `(.L_x_1324) ;  /* 0xffffff1400607947 */ /* 0x000fea000383ffff */
.L_x_1333:
[----:B--2---:R-:W-:-:S04]  /*12f30*/  IMAD.U32 R11, RZ, RZ, UR28 ;  /* 0x0000001cff0b7e24 */ /* 0x004fc8000f8e00ff */
[----:B------:R2:W3:Y:S03]  /*12f40*/  SYNCS.PHASECHK.TRANS64.TRYWAIT P1, [R11+URZ+0x22830], R10 ;  /* 0x0228300a0b0075a7 */ /* 0x0004e6000802017f */
[----:B---3--:R-:W-:Y:S05]  /*12f50*/  @!P1 NANOSLEEP.SYNCS 0x989680 ;  /* 0x009896800000995d */ /* 0x008fea0003900000 */
[----:B------:R-:W3:Y:S02]  /*12f60*/  @!P1 SYNCS.PHASECHK.TRANS64 P1, [R11+URZ+0x22830], R10 ;  /* 0x0228300a0b0095a7 */ /* 0x000ee4000802007f */
[----:B---3--:R-:W-:Y:S05]  /*12f70*/  @!P1 BRA `(.L_x_1333) ;  /* 0xfffffffc00ec9947 */ /* 0x008fea000383ffff */
[----:B------:R-:W-:Y:S05]  /*12f80*/  BRA `(.L_x_1332) ;  /* 0xffffff1800d07947 */ /* 0x000fea000383ffff */
.L_x_1345:
[----:B--2---:R2:W3:Y:S02]  /*12f90*/  SYNCS.PHASECHK.TRANS64.TRYWAIT P1, [R177+URZ+0x22850], R10 ;  /* 0x0228500ab10075a7 */ /* 0x0044e4000802017f */
[----:B---3--:R-:W-:Y:S05]  /*12fa0*/  @!P1 NANOSLEEP.SYNCS 0x989680 ;  /* 0x009896800000995d */ /* 0x008fea0003900000 */
[----:B------:R-:W3:Y:S02]  /*12fb0*/  @!P1 SYNCS.PHASECHK.TRANS64 P1, [R177+URZ+0x22850], R10 ;  /* 0x0228500ab10095a7 */ /* 0x000ee4000802007f */
[----:B---3--:R-:W-:Y:S05]  /*12fc0*/  @!P1 BRA `(.L_x_1345) ;  /* 0xfffffffc00f09947 */ /* 0x008fea000383ffff */
[----:B------:R-:W-:Y:S05]  /*12fd0*/  BRA `(.L_x_1344) ;  /* 0xffffff4800fc7947 */ /* 0x000fea000383ffff */
.L_x_1354:
[----:B--2---:R-:W-:-:S04]  /*12fe0*/  IMAD.U32 R8, RZ, RZ, UR26 ;  /* 0x0000001aff087e24 */ /* 0x004fc8000f8e00ff */
[----:B------:R2:W3:Y:S03]  /*12ff0*/  SYNCS.PHASECHK.TRANS64.TRYWAIT P2, [R8+URZ+0x22830], R7 ;  /* 0x02283007080075a7 */ /* 0x0004e6000804017f */
[----:B---3--:R-:W-:Y:S05]  /*13000*/  @!P2 NANOSLEEP.SYNCS 0x989680 ;  /* 0x009896800000a95d */ /* 0x008fea0003900000 */
[----:B------:R-:W3:Y:S02]  /*13010*/  @!P2 SYNCS.PHASECHK.TRANS64 P2, [R8+URZ+0x22830], R7 ;  /* 0x022830070800a5a7 */ /* 0x000ee4000804007f */
[----:B---3--:R-:W-:Y:S05]  /*13020*/  @!P2 BRA `(.L_x_1354) ;  /* 0xfffffffc00eca947 */ /* 0x008fea000383ffff */
[----:B------:R-:W-:Y:S05]  /*13030*/  BRA `(.L_x_1353) ;  /* 0xffffff5000887947 */ /* 0x000fea000383ffff */
.L_x_1358:
[----:B--2---:R2:W3:Y:S02]  /*13040*/  SYNCS.PHASECHK.TRANS64.TRYWAIT P2, [R210+URZ+0x22850], R7 ;  /* 0x02285007d20075a7 */ /* 0x0044e4000804017f */
[----:B---3--:R-:W-:Y:S05]  /*13050*/  @!P2 NANOSLEEP.SYNCS 0x989680 ;  /* 0x009896800000a95d */ /* 0x008fea0003900000 */
[----:B------:R-:W3:Y:S02]  /*13060*/  @!P2 SYNCS.PHASECHK.TRANS64 P2, [R210+URZ+0x22850], R7 ;  /* 0x02285007d200a5a7 */ /* 0x000ee4000804007f */
[----:B---3--:R-:W-:Y:S05]  /*13070*/  @!P2 BRA `(.L_x_1358) ;  /* 0xfffffffc00f0a947 */ /* 0x008fea000383ffff */
[----:B------:R-:W-:Y:S05]  /*13080*/  BRA `(.L_x_1357) ;  /* 0xffffff7000287947 */ /* 0x000fea000383ffff */
.L_x_1364:
[----:B--2---:R-:W-:-:S04]  /*13090*/  IMAD.U32 R9, RZ, RZ, UR27 ;  /* 0x0000001bff097e24 */ /* 0x004fc8000f8e00ff */
[----:B------:R2:W3:Y:S03]  /*130a0*/  SYNCS.PHASECHK.TRANS64.TRYWAIT P1, [R9+URZ+0x22830], R12 ;  /* 0x0228300c090075a7 */ /* 0x0004e6000802017f */
[----:B---3--:R-:W-:Y:S05]  /*130b0*/  @!P1 NANOSLEEP.SYNCS 0x989680 ;  /* 0x009896800000995d */ /* 0x008fea0003900000 */
[----:B------:R-:W3:Y:S02]  /*130c0*/  @!P1 SYNCS.PHASECHK.TRANS64 P1, [R9+URZ+0x22830], R12 ;  /* 0x0228300c090095a7 */ /* 0x000ee4000802007f */
[----:B---3--:R-:W-:Y:S05]  /*130d0*/  @!P1 BRA `(.L_x_1364) ;  /* 0xfffffffc00ec9947 */ /* 0x008fea000383ffff */
[----:B------:R-:W-:Y:S05]  /*130e0*/  BRA `(.L_x_1363) ;  /* 0xffffff74002c7947 */ /* 0x000fea000383ffff */
.L_x_1376:
[----:B--2---:R2:W3:Y:S02]  /*130f0*/  SYNCS.PHASECHK.TRANS64.TRYWAIT P1, [R177+URZ+0x22850], R12 ;  /* 0x0228500cb10075a7 */ /* 0x0044e4000802017f */
[----:B---3--:R-:W-:Y:S05]  /*13100*/  @!P1 NANOSLEEP.SYNCS 0x989680 ;  /* 0x009896800000995d */ /* 0x008fea0003900000 */
[----:B------:R-:W3:Y:S02]  /*13110*/  @!P1 SYNCS.PHASECHK.TRANS64 P1, [R177+URZ+0x22850], R12 ;  /* 0x0228500cb10095a7 */ /* 0x000ee4000802007f */
[----:B---3--:R-:W-:Y:S05]  /*13120*/  @!P1 BRA `(.L_x_1376) ;  /* 0xfffffffc00f09947 */ /* 0x008fea000383ffff */
[----:B------:R-:W-:Y:S05]  /*13130*/  BRA `(.L_x_1375) ;  /* 0xffffffa400587947 */ /* 0x000fea000383ffff */
.L_x_1407:
[----:B------:R-:W1:Y:S01]  /*13140*/  S2R R7, SR_TID.X ;  /* 0x0000000000077919 */ /* 0x000e620000002100 */
[----:B------:R-:W-:Y:S02]  /*13150*/  IMAD.MOV.U32 R12, RZ, RZ, RZ ;  /* 0x000000ffff0c7224 */ /* 0x000fe400078e00ff */
[----:B------:R-:W-:Y:S02]  /*13160*/  IMAD.MOV.U32 R11, RZ, RZ, 0x1f ;  /* 0x0000001fff0b7424 */ /* 0x000fe400078e00ff */
[----:B------:R-:W-:Y:S01]  /*13170*/  IMAD.MOV.U32 R15, RZ, RZ, -0x1 ;  /* 0xffffffffff0f7424 */ /* 0x000fe200078e00ff */
[----:B-1----:R-:W-:-:S04]  /*13180*/  SHF.R.U32.HI R7, RZ, 0x5, R7 ;  /* 0x00000005ff077819 */ /* 0x002fc80000011607 */
[----:B------:R-:W-:-:S05]  /*13190*/  LOP3.LUT R7, R7, 0x3, RZ, 0xc0, !PT ;  /* 0x0000000307077812 */ /* 0x000fca00078ec0ff */
[----:B------:R-:W-:-:S07]  /*131a0*/  IMAD.MOV.U32 R13, RZ, RZ, R7 ;  /* 0x000000ffff0d7224 */ /* 0x000fce00078e0007 */
[----:B------:R-:W-:Y:S05]  /*131b0*/  WARPSYNC.COLLECTIVE R15, `(.L_x_1457) ;  /* 0x000000000f087348 */ /* 0x000fea0003c00000 */
[----:B------:R1:W2:Y:S02]  /*131c0*/  SHFL.IDX P6, R14, R13, R12, R11 ;  /* 0x0000000c0d0e7389 */ /* 0x0002a400000c000b */
[----:B-12---:R-:W-:Y:S01]  /*131d0*/  ENDCOLLECTIVE ;  /* 0x000000000000791b */ /* 0x006fe20003800000 */
.L_x_1457:
[----:B------:R-:W-:Y:S05]  /*131e0*/  BRA `(.L_x_1458) ;  /* 0xffffffd800ec7947 */ /* 0x000fea000383ffff */
.L_x_1408:
[----:B------:R-:W-:Y:S01]  /*131f0*/  BSSY B0, `(.L_x_1459) ;  /* 0x0000006000007945 */ /* 0x000fe20003800000 */
[----:B------:R-:W-:-:S07]  /*13200*/  IMAD.MOV.U32 R15, RZ, RZ, -0x1 ;  /* 0xffffffffff0f7424 */ /* 0x000fce00078e00ff */
[----:B------:R-:W-:Y:S05]  /*13210*/  WARPSYNC.COLLECTIVE R15, `(.L_x_1460) ;  /* 0x000000000f0c7348 */ /* 0x000fea0003c00000 */
[----:B------:R-:W-:Y:S02]  /*13220*/  ELECT P6, UR62, PT ;  /* 0x00000000003e782f */ /* 0x000fe400038c0000 */
[----:B------:R-:W-:Y:S01]  /*13230*/  MOV R14, UR62 ;  /* 0x0000003e000e7c02 */ /* 0x000fe20008000f00 */
[----:B------:R-:W-:Y:S10]  /*13240*/  ENDCOLLECTIVE ;  /* 0x000000000000791b */ /* 0x000ff40003800000 */
.L_x_1460:
[----:B------:R-:W-:Y:S05]  /*13250*/  BSYNC B0 ;  /* 0x0000000000007941 */ /* 0x000fea0003800000 */
.L_x_1459:
[----:B------:R-:W-:Y:S05]  /*13260*/  BRA `(.L_x_1461) ;  /* 0xffffffd800dc7947 */ /* 0x000fea000383ffff */
.L_x_1411:
[----:B-1----:R1:W2:Y:S02]  /*13270*/  SYNCS.PHASECHK.TRANS64.TRYWAIT P2, [R8+URZ+0x22840], R5 ;  /* 0x02284005080075a7 */ /* 0x0022a4000804017f */
[----:B--2---:R-:W-:Y:S05]  /*13280*/  @!P2 NANOSLEEP.SYNCS 0x989680 ;  /* 0x009896800000a95d */ /* 0x004fea0003900000 */
[----:B------:R-:W2:Y:S02]  /*13290*/  @!P2 SYNCS.PHASECHK.TRANS64 P2, [R8+URZ+0x22840], R5 ;  /* 0x022840050800a5a7 */ /* 0x000ea4000804007f */
[----:B--2---:R-:W-:Y:S05]  /*132a0*/  @!P2 BRA `(.L_x_1411) ;  /* 0xfffffffc00f0a947 */ /* 0x004fea000383ffff */
[----:B------:R-:W-:Y:S05]  /*132b0*/  BRA `(.L_x_1462) ;  /* 0xffffffdc00387947 */ /* 0x000fea000383ffff */
.L_x_1413:
[----:B-1----:R-:W-:-:S04]  /*132c0*/  IMAD.U32 R8, RZ, RZ, UR37 ;  /* 0x00000025ff087e24 */ /* 0x002fc8000f8e00ff */
[----:B------:R1:W2:Y:S03]  /*132d0*/  SYNCS.PHASECHK.TRANS64.TRYWAIT P2, [R8+URZ+0x22820], R5 ;  /* 0x02282005080075a7 */ /* 0x0002a6000804017f */
[----:B--2---:R-:W-:Y:S05]  /*132e0*/  @!P2 NANOSLEEP.SYNCS 0x989680 ;  /* 0x009896800000a95d */ /* 0x004fea0003900000 */
[----:B------:R-:W2:Y:S02]  /*132f0*/  @!P2 SYNCS.PHASECHK.TRANS64 P2, [R8+URZ+0x22820], R5 ;  /* 0x022820050800a5a7 */ /* 0x000ea4000804007f */
[----:B--2---:R-:W-:Y:S05]  /*13300*/  @!P2 BRA `(.L_x_1413) ;  /* 0xfffffffc00eca947 */ /* 0x004fea000383ffff */
[----:B------:R-:W-:Y:S05]  /*13310*/  BRA `(.L_x_1463) ;  /* 0xffffffdc00d87947 */ /* 0x000fea000383ffff */
.L_x_1416:
[----:B-1----:R1:W2:Y:S02]  /*13320*/  SYNCS.PHASECHK.TRANS64.TRYWAIT P2, [R8+URZ+0x22860], R5 ;  /* 0x02286005080075a7 */ /* 0x0022a4000804017f */
[----:B--2---:R-:W-:Y:S05]  /*13330*/  @!P2 NANOSLEEP.SYNCS 0x989680 ;  /* 0x009896800000a95d */ /* 0x004fea0003900000 */
[----:B------:R-:W2:Y:S02]  /*13340*/  @!P2 SYNCS.PHASECHK.TRANS64 P2, [R8+URZ+0x22860], R5 ;  /* 0x022860050800a5a7 */ /* 0x000ea4000804007f */
[----:B--2---:R-:W-:Y:S05]  /*13350*/  @!P2 BRA `(.L_x_1416) ;  /* 0xfffffffc00f0a947 */ /* 0x004fea000383ffff */
[----:B------:R-:W-:Y:S05]  /*13360*/  BRA `(.L_x_1464) ;  /* 0xffffffdc00ec7947 */ /* 0x000fea000383ffff */
.L_x_1423:
[----:B-1----:R1:W2:Y:S02]  /*13370*/  SYNCS.PHASECHK.TRANS64.TRYWAIT P3, [R2+URZ+0x22840], R3 ;  /* 0x02284003020075a7 */ /* 0x0022a4000806017f */
[----:B--2---:R-:W-:Y:S05]  /*13380*/  @!P3 NANOSLEEP.SYNCS 0x989680 ;  /* 0x009896800000b95d */ /* 0x004fea0003900000 */
[----:B------:R-:W2:Y:S02]  /*13390*/  @!P3 SYNCS.PHASECHK.TRANS64 P3, [R2+URZ+0x22840], R3 ;  /* 0x022840030200b5a7 */ /* 0x000ea4000806007f */
[----:B--2---:R-:W-:Y:S05]  /*133a0*/  @!P3 BRA `(.L_x_1423) ;  /* 0xfffffffc00f0b947 */ /* 0x004fea000383ffff */
[----:B------:R-:W-:Y:S05]  /*133b0*/  BRA `(.L_x_1465) ;  /* 0xffffffe400247947 */ /* 0x000fea000383ffff */
.L_x_1425:
[----:B---3--:R3:W4:Y:S02]  /*133c0*/  SYNCS.PHASECHK.TRANS64.TRYWAIT P3, [R2+URZ+0x22860], R3 ;  /* 0x02286003020075a7 */ /* 0x008724000806017f */
[----:B----4-:R-:W-:Y:S05]  /*133d0*/  @!P3 NANOSLEEP.SYNCS 0x989680 ;  /* 0x009896800000b95d */ /* 0x010fea0003900000 */
[----:B------:R-:W4:Y:S02]  /*133e0*/  @!P3 SYNCS.PHASECHK.TRANS64 P3, [R2+URZ+0x22860], R3 ;  /* 0x022860030200b5a7 */ /* 0x000f24000806007f */
[----:B----4-:R-:W-:Y:S05]  /*133f0*/  @!P3 BRA `(.L_x_1425) ;  /* 0xfffffffc00f0b947 */ /* 0x010fea000383ffff */
[----:B------:R-:W-:Y:S05]  /*13400*/  BRA `(.L_x_1466) ;  /* 0xffffffe4006c7947 */ /* 0x000fea000383ffff */
.L_x_1431:
[----:B-1----:R1:W2:Y:S02]  /*13410*/  SYNCS.PHASECHK.TRANS64.TRYWAIT P3, [R3+URZ+0x22840], R2 ;  /* 0x02284002030075a7 */ /* 0x0022a4000806017f */
[----:B--2---:R-:W-:Y:S05]  /*13420*/  @!P3 NANOSLEEP.SYNCS 0x989680 ;  /* 0x009896800000b95d */ /* 0x004fea0003900000 */
[----:B------:R-:W2:Y:S02]  /*13430*/  @!P3 SYNCS.PHASECHK.TRANS64 P3, [R3+URZ+0x22840], R2 ;  /* 0x022840020300b5a7 */ /* 0x000ea4000806007f */
[----:B--2---:R-:W-:Y:S05]  /*13440*/  @!P3 BRA `(.L_x_1431) ;  /* 0xfffffffc00f0b947 */ /* 0x004fea000383ffff */
[----:B------:R-:W-:Y:S05]  /*13450*/  BRA `(.L_x_1467) ;  /* 0xffffffe800947947 */ /* 0x000fea000383ffff */
.L_x_1433:
[----:B---3--:R3:W4:Y:S02]  /*13460*/  SYNCS.PHASECHK.TRANS64.TRYWAIT P3, [R3+URZ+0x22860], R2 ;  /* 0x02286002030075a7 */ /* 0x008724000806017f */
[----:B----4-:R-:W-:Y:S05]  /*13470*/  @!P3 NANOSLEEP.SYNCS 0x989680 ;  /* 0x009896800000b95d */ /* 0x010fea0003900000 */
[----:B------:R-:W4:Y:S02]  /*13480*/  @!P3 SYNCS.PHASECHK.TRANS64 P3, [R3+URZ+0x22860], R2 ;  /* 0x022860020300b5a7 */ /* 0x000f24000806007f */
[----:B----4-:R-:W-:Y:S05]  /*13490*/  @!P3 BRA `(.L_x_1433) ;  /* 0xfffffffc00f0b947 */ /* 0x010fea000383ffff */
[----:B------:R-:W-:Y:S05]  /*134a0*/  BRA `(.L_x_1468) ;  /* 0xffffffe800dc7947 */ /* 0x000fea000383ffff */
.L_x_1438:
[----:B-1----:R1:W2:Y:S02]  /*134b0*/  SYNCS.PHASECHK.TRANS64.TRYWAIT P3, [R2+URZ+0x22840], R3 ;  /* 0x02284003020075a7 */ /* 0x0022a4000806017f */
[----:B--2---:R-:W-:Y:S05]  /*134c0*/  @!P3 NANOSLEEP.SYNCS 0x989680 ;  /* 0x009896800000b95d */ /* 0x004fea0003900000 */
[----:B------:R-:W2:Y:S02]  /*134d0*/  @!P3 SYNCS.PHASECHK.TRANS64 P3, [R2+URZ+0x22840], R3 ;  /* 0x022840030200b5a7 */ /* 0x000ea4000806007f */
[----:B--2---:R-:W-:Y:S05]  /*134e0*/  @!P3 BRA `(.L_x_1438) ;  /* 0xfffffffc00f0b947 */ /* 0x004fea000383ffff */
[----:B------:R-:W-:Y:S05]  /*134f0*/  BRA `(.L_x_1469) ;  /* 0xffffffec00e47947 */ /* 0x000fea000383ffff */
.L_x_1440:
[----:B--2---:R2:W3:Y:S02]  /*13500*/  SYNCS.PHASECHK.TRANS64.TRYWAIT P3, [R2+URZ+0x22860], R3 ;  /* 0x02286003020075a7 */ /* 0x0044e4000806017f */
[----:B---3--:R-:W-:Y:S05]  /*13510*/  @!P3 NANOSLEEP.SYNCS 0x989680 ;  /* 0x009896800000b95d */ /* 0x008fea0003900000 */
[----:B------:R-:W3:Y:S02]  /*13520*/  @!P3 SYNCS.PHASECHK.TRANS64 P3, [R2+URZ+0x22860], R3 ;  /* 0x022860030200b5a7 */ /* 0x000ee4000806007f */
[----:B---3--:R-:W-:Y:S05]  /*13530*/  @!P3 BRA `(.L_x_1440) ;  /* 0xfffffffc00f0b947 */ /* 0x008fea000383ffff */
[----:B------:R-:W-:Y:S05]  /*13540*/  BRA `(.L_x_1470) ;  /* 0xfffffff0002c7947 */ /* 0x000fea000383ffff */
.L_x_1445:
[----:B------:R-:W-:Y:S01]  /*13550*/  BSSY B0, `(.L_x_1471) ;  /* 0x0000007000007945 */ /* 0x000fe20003800000 */
[----:B--2---:R-:W-:Y:S02]  /*13560*/  IMAD.MOV.U32 R12, RZ, RZ, RZ ;  /* 0x000000ffff0c7224 */ /* 0x004fe400078e00ff */
[----:B------:R-:W-:Y:S02]  /*13570*/  IMAD.MOV.U32 R11, RZ, RZ, 0x1f ;  /* 0x0000001fff0b7424 */ /* 0x000fe400078e00ff */
[----:B------:R-:W-:-:S07]  /*13580*/  IMAD.MOV.U32 R15, RZ, RZ, -0x1 ;  /* 0xffffffffff0f7424 */ /* 0x000fce00078e00ff */
[----:B-1-34-:R-:W-:Y:S05]  /*13590*/  WARPSYNC.COLLECTIVE R15, `(.L_x_1472) ;  /* 0x000000000f087348 */ /* 0x01afea0003c00000 */
[----:B------:R2:W1:Y:S02]  /*135a0*/  SHFL.IDX P6, R14, R13, R12, R11 ;  /* 0x0000000c0d0e7389 */ /* 0x00046400000c000b */
[----:B-1234-:R-:W-:Y:S01]  /*135b0*/  ENDCOLLECTIVE ;  /* 0x000000000000791b */ /* 0x01efe20003800000 */
.L_x_1472:
[----:B------:R-:W-:Y:S05]  /*135c0*/  BSYNC B0 ;  /* 0x0000000000007941 */ /* 0x000fea0003800000 */
.L_x_1471:
[----:B------:R-:W-:Y:S05]  /*135d0*/  BRA `(.L_x_1473) ;  /* 0xfffffff400107947 */ /* 0x000fea000383ffff */
.L_x_1447:
[----:B-1----:R1:W2:Y:S02]  /*135e0*/  SYNCS.PHASECHK.TRANS64.TRYWAIT P0, [R7+URZ+0x22820], R0 ;  /* 0x02282000070075a7 */ /* 0x0022a4000800017f */
[----:B--2---:R-:W-:Y:S05]  /*135f0*/  @!P0 NANOSLEEP.SYNCS 0x989680 ;  /* 0x009896800000895d */ /* 0x004fea0003900000 */
[----:B------:R-:W2:Y:S02]  /*13600*/  @!P0 SYNCS.PHASECHK.TRANS64 P0, [R7+URZ+0x22820], R0 ;  /* 0x02282000070085a7 */ /* 0x000ea4000800007f */
[----:B--2---:R-:W-:Y:S05]  /*13610*/  @!P0 BRA `(.L_x_1447) ;  /* 0xfffffffc00f08947 */ /* 0x004fea000383ffff */
[----:B------:R-:W-:Y:S05]  /*13620*/  BRA `(.L_x_1474) ;  /* 0xfffffff400587947 */ /* 0x000fea000383ffff */
.L_x_1451:
[----:B-1----:R1:W2:Y:S02]  /*13630*/  SYNCS.PHASECHK.TRANS64.TRYWAIT P0, [R5+URZ], R4 ;  /* 0x00000004050075a7 */ /* 0x0022a4000800017f */
[----:B--2---:R-:W-:Y:S05]  /*13640*/  @!P0 NANOSLEEP.SYNCS 0x989680 ;  /* 0x009896800000895d */ /* 0x004fea0003900000 */
[----:B------:R-:W2:Y:S02]  /*13650*/  @!P0 SYNCS.PHASECHK.TRANS64 P0, [R5+URZ], R4 ;  /* 0x00000004050085a7 */ /* 0x000ea4000800007f */
[----:B--2---:R-:W-:Y:S05]  /*13660*/  @!P0 BRA `(.L_x_1451) ;  /* 0xfffffffc00f08947 */ /* 0x004fea000383ffff */
[----:B------:R-:W-:Y:S05]  /*13670*/  BRA `(.L_x_1475) ;  /* 0xfffffff400ac7947 */ /* 0x000fea000383ffff */
.L_x_1452:
[----:B--2---:R2:W3:Y:S02]  /*13680*/  SYNCS.PHASECHK.TRANS64.TRYWAIT P0, [R3+URZ], R0 ;  /* 0x00000000030075a7 */ /* 0x0044e4000800017f */
[----:B---3--:R-:W-:Y:S05]  /*13690*/  @!P0 NANOSLEEP.SYNCS 0x989680 ;  /* 0x009896800000895d */ /* 0x008fea0003900000 */
[----:B------:R-:W3:Y:S02]  /*136a0*/  @!P0 SYNCS.PHASECHK.TRANS64 P0, [R3+URZ], R0 ;  /* 0x00000000030085a7 */ /* 0x000ee4000800007f */
[----:B---3--:R-:W-:Y:S05]  /*136b0*/  @!P0 BRA `(.L_x_1452) ;  /* 0xfffffffc00f08947 */ /* 0x008fea000383ffff */
[----:B------:R-:W-:Y:S05]  /*136c0*/  BRA `(.L_x_1476) ;  /* 0xfffffff400a07947 */ /* 0x000fea000383ffff */
.L_x_1454:
[----:B-1----:R1:W2:Y:S02]  /*136d0*/  SYNCS.PHASECHK.TRANS64.TRYWAIT P0, [R5+URZ], R4 ;  /* 0x00000004050075a7 */ /* 0x0022a4000800017f */
[----:B--2---:R-:W-:Y:S05]  /*136e0*/  @!P0 NANOSLEEP.SYNCS 0x989680 ;  /* 0x009896800000895d */ /* 0x004fea0003900000 */
[----:B------:R-:W2:Y:S02]  /*136f0*/  @!P0 SYNCS.PHASECHK.TRANS64 P0, [R5+URZ], R4 ;  /* 0x00000004050085a7 */ /* 0x000ea4000800007f */
[----:B--2---:R-:W-:Y:S05]  /*13700*/  @!P0 BRA `(.L_x_1454) ;  /* 0xfffffffc00f08947 */ /* 0x004fea000383ffff */
[----:B------:R-:W-:Y:S05]  /*13710*/  BRA `(.L_x_1477) ;  /* 0xfffffff400a47947 */ /* 0x000fea000383ffff */
.L_x_1478:
        /* <DEDUP_REMOVED lines=14> */
.L_x_4720:


//--------------------- .text._ZN7cutlass13device_kernelIN5flash11enable_sm90INS1_16FlashAttnFwdSm90INS1_25CollectiveMainloopFwdSm90ILi2EN4cute5tupleIJNS5_1CILi1EEES8_S8_EEENS6_IJNS7_ILi128EEENS7_ILi96EEENS7_ILi64EEEEEELi256ENS_6half_tEfNS_4arch4Sm90ELb0ELb1ELb1ELb0ELb0ELb0ELb1ELb1ELb0ELb0ELb0ELb0EEENS1_21CollectiveEpilogueFwdINS6_IJSA_NS7_ILi256EEESB_EEES9_SE_SG_Li256ELb0ELb0ELb0ELb0EEENS1_30DynamicPersistentTileSchedulerILi256ELi32ELb0ELb0ELb1EEEEEEEEEvNT_6ParamsE --------------------------
	.section	.text._ZN7cutlass13device_kernelIN5flash11enable_sm90INS1_16FlashAttnFwdSm90INS1_25CollectiveMainloopFwdSm90ILi2EN4cute5tupleIJNS5_1CILi1EEES8_S8_EEENS6_IJNS7_ILi128EEENS7_ILi96EEENS7_ILi64EEEEEELi256ENS_6half_tEfNS_4arch4Sm90ELb0ELb1ELb1ELb0ELb0ELb0ELb1ELb1ELb0ELb0ELb0ELb0EEENS1_21CollectiveEpilogueFwdINS6_IJSA_NS7_ILi256EEESB_EEES9_SE_SG_Li256ELb0ELb0ELb0ELb0EEENS1_30DynamicPersistentTileSchedulerILi256ELi32ELb0ELb0ELb1EEEEEEEEEvNT_6ParamsE,"ax",@progbits
	.align	128
.text._ZN7cutlass13device_kernelIN5flash11enable_sm90INS1_16FlashAttnFwdSm90INS1_25CollectiveMainloopFwdSm90ILi2EN4cute5tupleIJNS5_1CILi1EEES8_S8_EEENS6_IJNS7_ILi128EEENS7_ILi96EEENS7_ILi64EEEEEELi256ENS_6half_tEfNS_4arch4Sm90ELb0ELb1ELb1ELb0ELb0ELb0ELb1ELb1ELb0ELb0ELb0ELb0EEENS1_21CollectiveEpilogueFwdINS6_IJSA_NS7_ILi256EEESB_EEES9_SE_SG_Li256ELb0ELb0ELb0ELb0EEENS1_30DynamicPersistentTileSchedulerILi256ELi32ELb0ELb0ELb1EEEEEEEEEvNT_6ParamsE:
        .type           _ZN7cutlass13device_kernelIN5flash11enable_sm90INS1_16FlashAttnFwdSm90INS1_25CollectiveMainloopFwdSm90ILi2EN4cute5tupleIJNS5_1CILi1EEES8_S8_EEENS6_IJNS7_ILi128EEENS7_ILi96EEENS7_ILi64EEEEEELi256ENS_6half_tEfNS_4arch4Sm90ELb0ELb1ELb1ELb0ELb0ELb0ELb1ELb1ELb0ELb0ELb0ELb0EEENS1_21CollectiveEpilogueFwdINS6_IJSA_NS7_ILi256EEESB_EEES9_SE_SG_Li256ELb0ELb0ELb0ELb0EEENS1_30DynamicPersistentTileSchedulerILi256ELi32ELb0ELb0ELb1EEEEEEEEEvNT_6ParamsE,@function
        .size           _ZN7cutlass13device_kernelIN5flash11enable_sm90INS1_16FlashAttnFwdSm90INS1_25CollectiveMainloopFwdSm90ILi2EN4cute5tupleIJNS5_1CILi1EEES8_S8_EEENS6_IJNS7_ILi128EEENS7_ILi96EEENS7_ILi64EEEEEELi256ENS_6half_tEfNS_4arch4Sm90ELb0ELb1ELb1ELb0ELb0ELb0ELb1ELb1ELb0ELb0ELb0ELb0EEENS1_21CollectiveEpilogueFwdINS6_IJSA_NS7_ILi256EEESB_EEES9_SE_SG_Li256ELb0ELb0ELb0ELb0EEENS1_30DynamicPersistentTileSchedulerILi256ELi32ELb0ELb0ELb1EEEEEEEEEvNT_6ParamsE,(.L_x_4721 - _ZN7cutlass13device_kernelIN5flash11enable_sm90INS1_16FlashAttnFwdSm90INS1_25CollectiveMainloopFwdSm90ILi2EN4cute5tupleIJNS5_1CILi1EEES8_S8_EEENS6_IJNS7_ILi128EEENS7_ILi96EEENS7_ILi64EEEEEELi256ENS_6half_tEfNS_4arch4Sm90ELb0ELb1ELb1ELb0ELb0ELb0ELb1ELb1ELb0ELb0ELb0ELb0EEENS1_21CollectiveEpilogueFwdINS6_IJSA_NS7_ILi256EEESB_EEES9_SE_SG_Li256ELb0ELb0ELb0ELb0EEENS1_30DynamicPersistentTileSchedulerILi256ELi32ELb0ELb0ELb1EEEEEEEEEvNT_6ParamsE)
        .other          _ZN7cutlass13device_kernelIN5flash11enable_sm90INS1_16FlashAttnFwdSm90INS1_25CollectiveMainloopFwdSm90ILi2EN4cute5tupleIJNS5_1CILi1EEES8_S8_EEENS6_IJNS7_ILi128EEENS7_ILi96EEENS7_ILi64EEEEEELi256ENS_6half_tEfNS_4arch4Sm90ELb0ELb1ELb1ELb0ELb0ELb0ELb1ELb1ELb0ELb0ELb0ELb0EEENS1_21CollectiveEpilogueFwdINS6_IJSA_NS7_ILi256EEESB_EEES9_SE_SG_Li256ELb0ELb0ELb0ELb0EEENS1_30DynamicPersistentTileSchedulerILi256ELi32ELb0ELb0ELb1EEEEEEEEEvNT_6ParamsE,@"STO_CUDA_ENTRY STV_DEFAULT"
_ZN7cutlass13device_kernelIN5flash11enable_sm90INS1_16FlashAttnFwdSm90INS1_25CollectiveMainloopFwdSm90ILi2EN4cute5tupleIJNS5_1CILi1EEES8_S8_EEENS6_IJNS7_ILi128EEENS7_ILi96EEENS7_ILi64EEEEEELi256ENS_6half_tEfNS_4arch4Sm90ELb0ELb1ELb1ELb0ELb0ELb0ELb1ELb1ELb0ELb0ELb0ELb0EEENS1_21CollectiveEpilogueFwdINS6_IJSA_NS7_ILi256EEESB_EEES9_SE_SG_Li256ELb0ELb0ELb0ELb0EEENS1_30DynamicPersistentTileSchedulerILi256ELi32ELb0ELb0ELb1EEEEEEEEEvNT_6ParamsE:
[----:B------:R-:W1:Y:S02]  /*0000*/  LDC R1, c[0x0][0x28] ;  /* 0x00000a00ff017b82 */ /* 0x000e640000000800 */
[----:B-1----:R-:W-:Y:S01]  /*0010*/  VIADD R1, R1, 0xfffffb80 ;  /* 0xfffffb8001017836 */ /* 0x002fe20000000000 */
[----:B------:R-:W1:Y:S01]  /*0020*/  S2R R3, SR_TID.X ;  /* 0x0000000000037919 */ /* 0x000e620000002100 */
[----:B------:R-:W-:Y:S01]  /*0030*/  ELECT P0, URZ, PT ;  /* 0x00000000003f782f */ /* 0x000fe20003800000 */
[----:B------:R-:W-:Y:S01]  /*0040*/  BSSY B0, `(.L_x_1479) ;  /* 0x000001b000007945 */ /* 0x000fe20003800000 */
[----:B------:R-:W-:Y:S02]  /*0050*/  ULDC UR4, c[0x0][0x20] ;  /* 0x0000080000047ab9 */ /* 0x000fe40000000800 */
[----:B------:R-:W-:Y:S01]  /*0060*/  IADD3 R16, P1, R1, UR4, RZ ;  /* 0x0000000401107c10 */ /* 0x000fe2000ff3e0ff */
[----:B------:R-:W-:-:S04]  /*0070*/  ULDC UR4, c[0x0][0x24] ;  /* 0x0000090000047ab9 */ /* 0x000fc80000000800 */
[----:B------:R-:W-:Y:S01]  /*0080*/  IMAD.X R17, RZ, RZ, UR4, P1 ;  /* 0x00000004ff117e24 */ /* 0x000fe200088e06ff */
        /* <DEDUP_REMOVED lines=22> */
.L_x_1480:
[----:B------:R-:W-:Y:S05]  /*01f0*/  BSYNC B0 ;  /* 0x0000000000007941 */ /* 0x000fea0003800000 */
.L_x_1479:
        /* <DEDUP_REMOVED lines=39> */
.L_x_1481:
        /* <DEDUP_REMOVED lines=22> */
.L_x_1482:
        /* <DEDUP_REMOVED lines=18> */
.L_x_1483:
        /* <DEDUP_REMOVED lines=22> */
.L_x_1484:
        /* <DEDUP_REMOVED lines=22> */
.L_x_1485:
[----:B------:R-:W-:Y:S01]  /*09b0*/  IADD3 R2, P0, R16, 0x70, RZ ;  /* 0x0000007010027810 */ /* 0x000fe20007f1e0ff */
[----:B------:R-:W-:Y:S01]  /*09c0*/  UMOV UR38, 0x1 ;  /* 0x0000000100267882 */ /* 0x000fe20000000000 */
[----:B------:R-:W-:Y:S01]  /*09d0*/  PLOP3.LUT P1, PT, PT, PT, UP0, 0x80, 0x0 ;  /* 0x000000000000781c */ /* 0x000fe20003f2f008 */
[----:B------:R-:W-:Y:S01]  /*09e0*/  NOP ;  /* 0x0000000000007918 */ /* 0x000fe20000000000 */
[----:B------:R-:W-:Y:S01]  /*09f0*/  USEL UR38, UR38, 0x2, !UP0 ;  /* 0x0000000226267887 */ /* 0x000fe2000c000000 */
[----:B------:R5:W-:Y:S01]  /*0a00*/  STL [R1+0x474], R2 ;  /* 0x0004740201007387 */ /* 0x000be20000100800 */
[----:B------:R-:W-:Y:S01]  /*0a10*/  ULDC.64 UR46, c[0x0][0x208] ;  /* 0x00008200002e7ab9 */ /* 0x000fe20000000a00 */
[----:B-----5:R-:W-:-:S05]  /*0a20*/  IMAD.X R2, RZ, RZ, R17, P0 ;  /* 0x000000ffff027224 */ /* 0x020fca00000e0611 */
[----:B------:R1:W-:Y:S02]  /*0a30*/  STL [R1+0x470], R2 ;  /* 0x0004700201007387 */ /* 0x0003e40000100800 */
[----:B-1234-:R-:W-:Y:S06]  /*0a40*/  BAR.SYNC.DEFER_BLOCKING 0x0 ;  /* 0x0000000000007b1d */ /* 0x01efec0000010000 */
[----:B------:R-:W-:Y:S05]  /*0a50*/  @!P1 BRA `(.L_x_1486) ;  /* 0x0000020800d89947 */ /* 0x000fea0003800000 */
.L_x_1487:
        /* <DEDUP_REMOVED lines=8> */
[----:B------:R-:W-:Y:S01]  /*0ae0*/  ISETP.NE.AND P0, PT, R18, 0x1, PT ;  /* 0x000000011200780c */ /* 0x000fe20003f05270 */
[----:B------:R2:W-:-:S12]  /*0af0*/  STL.64 [R1+0x218], RZ ;  /* 0x000218ff01007387 */ /* 0x0005d80000100a00 */
[----:B------:R-:W-:Y:S06]  /*0b00*/  @!P0 BAR.ARV 0x9, 0x100 ;  /* 0x0244000000008b1d */ /* 0x000fec0000002000 */
[C---:B------:R-:W-:Y:S02]  /*0b10*/  IADD3 R206, P1, R16.reuse, 0x218, RZ ;  /* 0x0000021810ce7810 */ /* 0x040fe40007f3e0ff */
[----:B------:R-:W-:Y:S01]  /*0b20*/  IADD3 R212, P2, R16, 0x224, RZ ;  /* 0x0000022410d47810 */ /* 0x000fe20007f5e0ff */
[----:B------:R2:W-:Y:S01]  /*0b30*/  STL [R1+0x220], RZ ;  /* 0x000220ff01007387 */ /* 0x0005e20000100800 */
[----:B-1----:R-:W-:Y:S01]  /*0b40*/  ISETP.LE.AND P0, PT, R0, UR5, PT ;  /* 0x0000000500007c0c */ /* 0x002fe2000bf03270 */
[----:B------:R-:W-:-:S02]  /*0b50*/  IMAD.X R207, RZ, RZ, R17, P1 ;  /* 0x000000ffffcf7224 */ /* 0x000fc400008e0611 */
[----:B------:R2:W-:Y:S01]  /*0b60*/  STL [R1+0x224], RZ ;  /* 0x000224ff01007387 */ /* 0x0005e20000100800 */
[----:B------:R-:W-:-:S09]  /*0b70*/  IMAD.X R211, RZ, RZ, R17, P2 ;  /* 0x000000ffffd37224 */ /* 0x000fd200010e0611 */
[----:B--2---:R-:W-:Y:S05]  /*0b80*/  @P0 EXIT ;  /* 0x000000000000094d */ /* 0x004fea0003800000 */
[----:B------:R-:W1:Y:S01]  /*0b90*/  S2R R6, SR_TID.X ;  /* 0x0000000000067919 */ /* 0x000e620000002100 */
[----:B------:R-:W2:Y:S01]  /*0ba0*/  S2UR UR6, SR_CgaCtaId ;  /* 0x00000000000679c3 */ /* 0x000ea20000008800 */
[----:B------:R-:W-:Y:S01]  /*0bb0*/  UMOV UR50, 0x400 ;  /* 0x0000040000327882 */ /* 0x000fe20000000000 */
[----:B------:R-:W-:Y:S01]  /*0bc0*/  IMAD.MOV.U32 R185, RZ, RZ, 0x2 ;  /* 0x00000002ffb97424 */ /* 0x000fe200078e00ff */
[C---:B------:R-:W-:Y:S01]  /*0bd0*/  IADD3 R204, -R18.reuse, 0xb, RZ ;  /* 0x0000000b12cc7810 */ /* 0x040fe20007ffe1ff */
[----:B------:R-:W-:Y:S01]  /*0be0*/  VIADD R205, R18, 0x8 ;  /* 0x0000000812cd7836 */ /* 0x000fe20000000000 */
[----:B------:R-:W-:-:S03]  /*0bf0*/  ULDC.64 UR36, c[0x0][0x198] ;  /* 0x0000660000247ab9 */ /* 0x000fc60000000a00 */
[----:B------:R-:W3:Y:S01]  /*0c00*/  S2UR UR4, SR_SWINHI ;  /* 0x00000000000479c3 */ /* 0x000ee20000002f00 */
[----:B--2---:R-:W-:Y:S01]  /*0c10*/  ULEA UR50, UR6, UR50, 0x18 ;  /* 0x0000003206327291 */ /* 0x004fe2000f8ec03f */
[----:B-1----:R-:W-:-:S06]  /*0c20*/  VIADD R198, R6, 0xffffff80 ;  /* 0xffffff8006c67836 */ /* 0x002fcc0000000000 */
[----:B------:R-:W-:Y:S01]  /*0c30*/  UMOV UR48, UR50 ;  /* 0x0000003200307c82 */ /* 0x000fe20008000000 */
[----:B---3--:R-:W-:Y:S01]  /*0c40*/  UMOV UR49, UR4 ;  /* 0x0000000400317c82 */ /* 0x008fe20008000000 */
[----:B------:R-:W-:Y:S01]  /*0c50*/  LOP3.LUT R6, R6, 0x7f, RZ, 0xc0, !PT ;  /* 0x0000007f06067812 */ /* 0x000fe200078ec0ff */
[----:B------:R-:W-:Y:S01]  /*0c60*/  UMOV UR4, UR5 ;  /* 0x0000000500047c82 */ /* 0x000fe20008000000 */
[----:B------:R-:W-:Y:S02]  /*0c70*/  SHF.R.S32.HI R19, RZ, 0x1f, R198 ;  /* 0x0000001fff137819 */ /* 0x000fe400000114c6 */
[----:B------:R-:W-:Y:S02]  /*0c80*/  ISETP.NE.AND P0, PT, R6, RZ, PT ;  /* 0x000000ff0600720c */ /* 0x000fe40003f05270 */
[CC--:B------:R-:W-:Y:S02]  /*0c90*/  LEA.HI R2, R19.reuse, R198.reuse, RZ, 0x4 ;  /* 0x000000c613027211 */ /* 0x0c0fe400078f20ff */
[----:B------:R-:W-:-:S02]  /*0ca0*/  LEA.HI R0, R19, R198, RZ, 0x7 ;  /* 0x000000c613007211 */ /* 0x000fc400078f38ff */
[----:B------:R-:W-:Y:S02]  /*0cb0*/  SHF.R.S32.HI R7, RZ, 0x4, R2 ;  /* 0x00000004ff077819 */ /* 0x000fe40000011402 */
[----:B------:R-:W-:Y:S02]  /*0cc0*/  LOP3.LUT R3, R0, 0xffffff80, RZ, 0xc0, !PT ;  /* 0xffffff8000037812 */ /* 0x000fe400078ec0ff */
[----:B------:R-:W-:Y:S02]  /*0cd0*/  LEA.HI R214, R19, R198, RZ, 0x5 ;  /* 0x000000c613d67211 */ /* 0x000fe400078f28ff */
[----:B------:R-:W-:Y:S01]  /*0ce0*/  LEA.HI R4, R2, R7, RZ, 0x1 ;  /* 0x0000000702047211 */ /* 0x000fe200078f08ff */
[----:B------:R-:W-:Y:S01]  /*0cf0*/  IMAD.IADD R208, R198, 0x1, -R3 ;  /* 0x00000001c6d07824 */ /* 0x000fe200078e0a03 */
[----:B------:R-:W-:Y:S02]  /*0d00*/  LOP3.LUT R5, R2, 0x3fffff0, RZ, 0xc0, !PT ;  /* 0x03fffff002057812 */ /* 0x000fe400078ec0ff */
[----:B------:R-:W-:-:S02]  /*0d10*/  SHF.R.S32.HI R214, RZ, 0x5, R214 ;  /* 0x00000005ffd67819 */ /* 0x000fc400000114d6 */
[----:B------:R-:W-:Y:S01]  /*0d20*/  LOP3.LUT R4, R4, 0x1ffffffe, RZ, 0xc0, !PT ;  /* 0x1ffffffe04047812 */ /* 0x000fe200078ec0ff */
[----:B------:R-:W-:Y:S01]  /*0d30*/  IMAD.IADD R5, R198, 0x1, -R5 ;  /* 0x00000001c6057824 */ /* 0x000fe200078e0a05 */
[----:B------:R-:W-:Y:S02]  /*0d40*/  SHF.R.S32.HI R3, RZ, 0x1f, R208 ;  /* 0x0000001fff037819 */ /* 0x000fe400000114d0 */
[----:B------:R-:W-:Y:S01]  /*0d50*/  SHF.R.S32.HI R213, RZ, 0x7, R0 ;  /* 0x00000007ffd57819 */ /* 0x000fe20000011400 */
[----:B------:R-:W-:Y:S01]  /*0d60*/  IMAD.IADD R4, R7, 0x1, -R4 ;  /* 0x0000000107047824 */ /* 0x000fe200078e0a04 */
[CC--:B------:R-:W-:Y:S01]  /*0d70*/  LEA.HI R20, R3.reuse, R208.reuse, RZ, 0x2 ;  /* 0x000000d003147211 */ /* 0x0c0fe200078f10ff */
[----:B------:R-:W-:Y:S01]  /*0d80*/  IMAD R5, R214, 0x10, R5 ;  /* 0x00000010d6057824 */ /* 0x000fe200078e0205 */
[----:B------:R-:W-:Y:S02]  /*0d90*/  LEA.HI R3, R3, R208, RZ, 0x5 ;  /* 0x000000d003037211 */ /* 0x000fe400078f28ff */
[----:B------:R-:W-:Y:S01]  /*0da0*/  SHF.R.S32.HI R2, RZ, 0x2, R20 ;  /* 0x00000002ff027819 */ /* 0x000fe20000011414 */
[----:B------:R-:W-:Y:S01]  /*0db0*/  IMAD R4, R5, 0x8, R4 ;  /* 0x0000000805047824 */ /* 0x000fe200078e0204 */
[----:B------:R-:W-:-:S02]  /*0dc0*/  SHF.R.S32.HI R5, RZ, 0x1f, R20 ;  /* 0x0000001fff057819 */ /* 0x000fc40000011414 */
[----:B------:R-:W-:Y:S01]  /*0dd0*/  SHF.R.S32.HI R3, RZ, 0x5, R3 ;  /* 0x00000005ff037819 */ /* 0x000fe20000011403 */
[----:B------:R-:W-:Y:S01]  /*0de0*/  IMAD.SHL.U32 R184, R4, 0x8, RZ ;  /* 0x0000000804b87824 */ /* 0x000fe200078e00ff */
[----:B------:R-:W-:Y:S02]  /*0df0*/  LEA.HI R5, R5, R2, RZ, 0x3 ;  /* 0x0000000205057211 */ /* 0x000fe400078f18ff */
[----:B------:R-:W-:Y:S01]  /*0e00*/  LEA.HI R0, R0, R213, RZ, 0x1 ;  /* 0x000000d500007211 */ /* 0x000fe200078f08ff */
[----:B------:R-:W-:Y:S01]  /*0e10*/  IMAD.WIDE R184, R184, R185, UR48 ;  /* 0x00000030b8b87e25 */ /* 0x000fe2000f8e02b9 */
[----:B------:R-:W-:Y:S02]  /*0e20*/  LOP3.LUT R5, R5, 0xfffffff8, RZ, 0xc0, !PT ;  /* 0xfffffff805057812 */ /* 0x000fe400078ec0ff */
[----:B------:R-:W-:Y:S02]  /*0e30*/  LEA.HI R19, R19, R198, RZ, 0x3 ;  /* 0x000000c613137211 */ /* 0x000fe400078f18ff */
[----:B------:R-:W-:Y:S01]  /*0e40*/  IADD3 R9, P6, R184, 0x20, RZ ;  /* 0x00000020b8097810 */ /* 0x000fe20007fde0ff */
[----:B------:R-:W-:Y:S01]  /*0e50*/  IMAD.IADD R2, R2, 0x1, -R5 ;  /* 0x0000000102027824 */ /* 0x000fe200078e0a05 */
[----:B------:R-:W-:-:S02]  /*0e60*/  IADD3 R5, P5, R184, 0x40, RZ ;  /* 0x00000040b8057810 */ /* 0x000fc40007fbe0ff */
[----:B------:R-:W-:Y:S01]  /*0e70*/  LOP3.LUT R8, R9, 0x380, RZ, 0xc0, !PT ;  /* 0x0000038009087812 */ /* 0x000fe200078ec0ff */
[----:B------:R-:W-:Y:S01]  /*0e80*/  IMAD R21, R3, 0x10, R2 ;  /* 0x0000001003157824 */ /* 0x000fe200078e0202 */
[----:B------:R-:W-:Y:S01]  /*0e90*/  LOP3.LUT R4, R5, 0x380, RZ, 0xc0, !PT ;  /* 0x0000038005047812 */ /* 0x000fe200078ec0ff */
[----:B------:R-:W-:Y:S01]  /*0ea0*/  IMAD.X R3, RZ, RZ, R185, P6 ;  /* 0x000000ffff037224 */ /* 0x000fe200030e06b9 */
[----:B------:R-:W-:Y:S02]  /*0eb0*/  SHF.R.U64 R8, R8, 0x3, RZ ;  /* 0x0000000308087819 */ /* 0x000fe400000012ff */
[----:B------:R-:W-:Y:S02]  /*0ec0*/  SHF.R.U64 R4, R4, 0x3, RZ ;  /* 0x0000000304047819 */ /* 0x000fe400000012ff */
[----:B------:R-:W-:Y:S02]  /*0ed0*/  LOP3.LUT R2, R8, R9, RZ, 0x3c, !PT ;  /* 0x0000000908027212 */ /* 0x000fe400078e3cff */
[----:B------:R-:W-:-:S02]  /*0ee0*/  IADD3 R11, P2, R184, 0x4020, RZ ;  /* 0x00004020b80b7810 */ /* 0x000fc40007f5e0ff */
[C---:B------:R-:W-:Y:S02]  /*0ef0*/  IADD3 R13, P1, R184.reuse, 0x4040, RZ ;  /* 0x00004040b80d7810 */ /* 0x040fe40007f3e0ff */
[C---:B------:R-:W-:Y:S02]  /*0f00*/  IADD3 R7, P4, R184.reuse, 0x60, RZ ;  /* 0x00000060b8077810 */ /* 0x040fe40007f9e0ff */
[C---:B------:R-:W-:Y:S02]  /*0f10*/  IADD3 R9, P3, R184.reuse, 0x4000, RZ ;  /* 0x00004000b8097810 */ /* 0x040fe40007f7e0ff */
[----:B------:R-:W-:Y:S02]  /*0f20*/  IADD3 R15, P6, R184, 0x4060, RZ ;  /* 0x00004060b80f7810 */ /* 0x000fe40007fde0ff */
[----:B------:R-:W-:Y:S01]  /*0f30*/  LOP3.LUT R4, R4, R5, RZ, 0x3c, !PT ;  /* 0x0000000504047212 */ /* 0x000fe200078e3cff */
[----:B------:R-:W-:Y:S01]  /*0f40*/  IMAD.X R5, RZ, RZ, R185, P5 ;  /* 0x000000ffff057224 */ /* 0x000fe200028e06b9 */
[----:B------:R-:W-:-:S02]  /*0f50*/  LOP3.LUT R10, R11, 0x380, RZ, 0xc0, !PT ;  /* 0x000003800b0a7812 */ /* 0x000fc400078ec0ff */
[----:B------:R-:W-:Y:S02]  /*0f60*/  LOP3.LUT R12, R13, 0x380, RZ, 0xc0, !PT ;  /* 0x000003800d0c7812 */ /* 0x000fe400078ec0ff */
[----:B------:R-:W-:Y:S02]  /*0f70*/  LOP3.LUT R6, R7, 0x380, RZ, 0xc0, !PT ;  /* 0x0000038007067812 */ /* 0x000fe400078ec0ff */
[----:B------:R-:W-:Y:S02]  /*0f80*/  LOP3.LUT R8, R9, 0x380, RZ, 0xc0, !PT ;  /* 0x0000038009087812 */ /* 0x000fe400078ec0ff */
[----:B------:R-:W-:Y:S02]  /*0f90*/  LOP3.LUT R14, R15, 0x380, RZ, 0xc0, !PT ;  /* 0x000003800f0e7812 */ /* 0x000fe400078ec0ff */
[----:B------:R-:W-:Y:S02]  /*0fa0*/  SHF.R.U64 R10, R10, 0x3, RZ ;  /* 0x000000030a0a7819 */ /* 0x000fe400000012ff */
[----:B------:R-:W-:-:S02]  /*0fb0*/  SHF.R.U64 R12, R12, 0x3, RZ ;  /* 0x000000030c0c7819 */ /* 0x000fc400000012ff */
[----:B------:R-:W-:Y:S02]  /*0fc0*/  SHF.R.U64 R6, R6, 0x3, RZ ;  /* 0x0000000306067819 */ /* 0x000fe400000012ff */
[----:B------:R-:W-:Y:S02]  /*0fd0*/  SHF.R.U64 R8, R8, 0x3, RZ ;  /* 0x0000000308087819 */ /* 0x000fe400000012ff */
[----:B------:R-:W-:Y:S02]  /*0fe0*/  SHF.R.U64 R14, R14, 0x3, RZ ;  /* 0x000000030e0e7819 */ /* 0x000fe400000012ff */
[----:B------:R-:W-:Y:S02]  /*0ff0*/  MOV R235, R2 ;  /* 0x0000000200eb7202 */ /* 0x000fe40000000f00 */
[----:B------:R-:W-:Y:S02]  /*1000*/  MOV R234, R4 ;  /* 0x0000000400ea7202 */ /* 0x000fe40000000f00 */
[----:B------:R-:W-:-:S02]  /*1010*/  LOP3.LUT R0, R0, 0x3fffffe, RZ, 0xc0, !PT ;  /* 0x03fffffe00007812 */ /* 0x000fc400078ec0ff */
[----:B------:R-:W-:Y:S02]  /*1020*/  LOP3.LUT R5, R19, 0x1ffffff8, RZ, 0xc0, !PT ;  /* 0x1ffffff813057812 */ /* 0x000fe400078ec0ff */
[----:B------:R-:W-:Y:S01]  /*1030*/  LOP3.LUT R3, R20, 0x7ffffffc, RZ, 0xc0, !PT ;  /* 0x7ffffffc14037812 */ /* 0x000fe200078ec0ff */
[----:B------:R-:W-:Y:S01]  /*1040*/  IMAD.IADD R0, R213, 0x1, -R0 ;  /* 0x00000001d5007824 */ /* 0x000fe200078e0a00 */
        /* <DEDUP_REMOVED lines=10> */
[----:B------:R-:W-:Y:S01]  /*10f0*/  IADD3 R22, P1, R16, 0x13c, RZ ;  /* 0x0000013c10167810 */ /* 0x000fe20007f3e0ff */
[----:B------:R-:W-:Y:S01]  /*1100*/  IMAD.IADD R5, R198, 0x1, -R5 ;  /* 0x00000001c6057824 */ /* 0x000fe200078e0a05 */
[----:B------:R-:W-:Y:S01]  /*1110*/  IADD3 R210, P2, R16, 0x230, RZ ;  /* 0x0000023010d27810 */ /* 0x000fe20007f5e0ff */
[----:B------:R-:W-:Y:S01]  /*1120*/  IMAD.IADD R3, R208, 0x1, -R3 ;  /* 0x00000001d0037824 */ /* 0x000fe200078e0a03 */
[----:B------:R-:W-:Y:S01]  /*1130*/  MOV R233, R6 ;  /* 0x0000000600e97202 */ /* 0x000fe20000000f00 */
[----:B------:R-:W-:Y:S01]  /*1140*/  IMAD R196, R0, 0x40, R21 ;  /* 0x0000004000c47824 */ /* 0x000fe200078e0215 */
[----:B------:R-:W-:Y:S01]  /*1150*/  MOV R232, R8 ;  /* 0x0000000800e87202 */ /* 0x000fe20000000f00 */
[--C-:B------:R-:W-:Y:S01]  /*1160*/  IMAD.X R158, RZ, RZ, R17.reuse, P1 ;  /* 0x000000ffff9e7224 */ /* 0x100fe200008e0611 */
[----:B------:R-:W-:Y:S01]  /*1170*/  MOV R231, R10 ;  /* 0x0000000a00e77202 */ /* 0x000fe20000000f00 */
[----:B------:R-:W-:Y:S01]  /*1180*/  IMAD.X R209, RZ, RZ, R17, P2 ;  /* 0x000000ffffd17224 */ /* 0x000fe200010e0611 */
[----:B------:R-:W-:Y:S01]  /*1190*/  MOV R221, R12 ;  /* 0x0000000c00dd7202 */ /* 0x000fe20000000f00 */
[----:B------:R-:W-:Y:S01]  /*11a0*/  IMAD.SHL.U32 R186, R5, 0x8, RZ ;  /* 0x0000000805ba7824 */ /* 0x000fe200078e00ff */
[----:B------:R-:W-:Y:S01]  /*11b0*/  MOV R215, R14 ;  /* 0x0000000e00d77202 */ /* 0x000fe20000000f00 */
[----:B------:R-:W-:Y:S01]  /*11c0*/  IMAD.SHL.U32 R197, R3, 0x2, RZ ;  /* 0x0000000203c57824 */ /* 0x000fe200078e00ff */
[----:B------:R-:W-:-:S02]  /*11d0*/  SEL R200, RZ, 0x1, P0 ;  /* 0x00000001ffc87807 */ /* 0x000fc40000000000 */
[----:B------:R-:W-:-:S07]  /*11e0*/  SHF.R.S32.HI R194, RZ, 0x3, R19 ;  /* 0x00000003ffc27819 */ /* 0x000fce0000011413 */
.L_x_1606:
        /* <DEDUP_REMOVED lines=20> */
.L_x_1488:
[----:B------:R-:W-:Y:S01]  /*1330*/  ULDC UR6, c[0x0][0xec4] ;  /* 0x0003b10000067ab9 */ /* 0x000fe20000000800 */
[----:B------:R-:W-:Y:S01]  /*1340*/  UMOV UR39, UR7 ;  /* 0x0000000700277c82 */ /* 0x000fe20008000000 */
[----:B------:R-:W-:-:S11]  /*1350*/  UISETP.NE.AND UP0, UPT, UR6, 0x1, UPT ;  /* 0x000000010600788c */ /* 0x000fd6000bf05270 */
[----:B------:R-:W-:Y:S02]  /*1360*/  @UP0 ULDC.64 UR10, c[0x0][0xec8] ;  /* 0x0003b200000a0ab9 */ /* 0x000fe40000000a00 */
[----:B------:R-:W-:-:S04]  /*1370*/  UIMAD.WIDE.U32 UR4, UR7, UR10, URZ ;  /* 0x0000000a070472a5 */ /* 0x000fc8000f8e003f */
[----:B------:R-:W-:-:S04]  /*1380*/  @UP0 USHF.R.U32.HI UR39, URZ, UR11, UR5 ;  /* 0x0000000b3f270299 */ /* 0x000fc80008011605 */
[----:B------:R-:W-:-:S12]  /*1390*/  UIMAD UR4, UR39, UR6, URZ ;  /* 0x00000006270472a4 */ /* 0x000fd8000f8e023f */
.L_x_1489:
[----:B------:R-:W1:Y:S01]  /*13a0*/  LDC R0, c[0x0][0xa80] ;  /* 0x0002a000ff007b82 */ /* 0x000e620000000800 */
[----:B------:R-:W-:Y:S01]  /*13b0*/  ULOP3.LUT UR5, URZ, UR39, URZ, 0x33, !UPT ;  /* 0x000000273f057292 */ /* 0x000fe2000f8e333f */
[----:B------:R-:W-:Y:S01]  /*13c0*/  IMAD.MOV.U32 R2, RZ, RZ, 0x3000 ;  /* 0x00003000ff027424 */ /* 0x000fe200078e00ff */
[----:B------:R-:W-:Y:S01]  /*13d0*/  UIADD3 UR6, UP2, UR48, 0x32450, URZ ;  /* 0x0003245030067890 */ /* 0x000fe2000ff5e03f */
[----:B------:R-:W-:Y:S01]  /*13e0*/  IMAD.U32 R3, RZ, RZ, UR38 ;  /* 0x00000026ff037e24 */ /* 0x000fe2000f8e00ff */
[----:B------:R-:W-:Y:S01]  /*13f0*/  ULDC UR42, c[0x0][0xeac] ;  /* 0x0003ab00002a7ab9 */ /* 0x000fe20000000800 */
[----:B------:R-:W-:Y:S01]  /*1400*/  UIADD3 UR11, UP3, UR48, 0x32460, URZ ;  /* 0x00032460300b7890 */ /* 0x000fe2000ff7e03f */
[----:B------:R-:W-:Y:S01]  /*1410*/  IMAD.MOV.U32 R4, RZ, RZ, 0xc000 ;  /* 0x0000c000ff047424 */ /* 0x000fe200078e00ff */
[----:B------:R-:W-:Y:S01]  /*1420*/  UIADD3 UR42, UR5, UR42, URZ ;  /* 0x0000002a052a7290 */ /* 0x000fe2000fffe03f */
[----:B------:R-:W-:Y:S01]  /*1430*/  IMAD.U32 R8, RZ, RZ, UR6 ;  /* 0x00000006ff087e24 */ /* 0x000fe2000f8e00ff */
[----:B------:R-:W-:Y:S01]  /*1440*/  UIADD3.X UR5, URZ, UR49, URZ, UP2, !UPT ;  /* 0x000000313f057290 */ /* 0x000fe200097fe43f */
[----:B------:R-:W-:Y:S01]  /*1450*/  IMAD.U32 R5, RZ, RZ, UR38 ;  /* 0x00000026ff057e24 */ /* 0x000fe2000f8e00ff */
[----:B------:R-:W-:Y:S01]  /*1460*/  UIADD3 UR9, UP0, UR48, 0x32430, URZ ;  /* 0x0003243030097890 */ /* 0x000fe2000ff1e03f */
[----:B------:R-:W-:Y:S01]  /*1470*/  IMAD.MOV.U32 R6, RZ, RZ, R200 ;  /* 0x000000ffff067224 */ /* 0x000fe200078e00c8 */
[----:B------:R-:W-:Y:S01]  /*1480*/  UIADD3 UR10, UP1, UR48, 0x32440, URZ ;  /* 0x00032440300a7890 */ /* 0x000fe2000ff3e03f */
[----:B------:R-:W-:Y:S01]  /*1490*/  IMAD.MOV.U32 R7, RZ, RZ, 0x100 ;  /* 0x00000100ff077424 */ /* 0x000fe200078e00ff */
[----:B------:R-:W-:Y:S01]  /*14a0*/  UIADD3.X UR12, URZ, UR49, URZ, UP3, !UPT ;  /* 0x000000313f0c7290 */ /* 0x000fe20009ffe43f */
[----:B------:R-:W-:Y:S01]  /*14b0*/  IMAD.U32 R9, RZ, RZ, UR5 ;  /* 0x00000005ff097e24 */ /* 0x000fe2000f8e00ff */
[----:B------:R-:W-:Y:S01]  /*14c0*/  UIADD3.X UR5, URZ, UR49, URZ, UP0, !UPT ;  /* 0x000000313f057290 */ /* 0x000fe200087fe43f */
[----:B------:R2:W-:Y:S01]  /*14d0*/  STL.64 [R1+0x18], R2 ;  /* 0x0000180201007387 */ /* 0x0005e20000100a00 */
[----:B------:R-:W-:Y:S01]  /*14e0*/  UIADD3.X UR6, URZ, UR49, URZ, UP1, !UPT ;  /* 0x000000313f067290 */ /* 0x000fe20008ffe43f */
[----:B------:R-:W-:Y:S01]  /*14f0*/  IMAD.U32 R10, RZ, RZ, UR11 ;  /* 0x0000000bff0a7e24 */ /* 0x000fe2000f8e00ff */
[----:B------:R-:W-:Y:S01]  /*1500*/  ULDC UR43, c[0x0][0xeb8] ;  /* 0x0003ae00002b7ab9 */ /* 0x000fe20000000800 */
[----:B------:R3:W-:Y:S01]  /*1510*/  STL.128 [R1+0x50], R4 ;  /* 0x0000500401007387 */ /* 0x0007e20000100c00 */
[----:B------:R-:W-:Y:S01]  /*1520*/  UISETP.NE.AND UP1, UPT, UR43, 0x1, UPT ;  /* 0x000000012b00788c */ /* 0x000fe2000bf25270 */
[----:B------:R-:W-:Y:S01]  /*1530*/  IMAD.MOV.U32 R201, RZ, RZ, 0x100 ;  /* 0x00000100ffc97424 */ /* 0x000fe200078e00ff */
[----:B------:R-:W-:Y:S01]  /*1540*/  UIADD3 UR7, UR7, -UR4, URZ ;  /* 0x8000000407077290 */ /* 0x000fe2000fffe03f */
[----:B------:R-:W-:Y:S01]  /*1550*/  IMAD.MOV.U32 R202, RZ, RZ, 0x1 ;  /* 0x00000001ffca7424 */ /* 0x000fe200078e00ff */
[----:B-1----:R1:W-:Y:S01]  /*1560*/  STL [R1+0x460], R0 ;  /* 0x0004600001007387 */ /* 0x0023e20000100800 */
[----:B------:R-:W-:Y:S01]  /*1570*/  IMAD.MOV.U32 R203, RZ, RZ, RZ ;  /* 0x000000ffffcb7224 */ /* 0x000fe200078e00ff */
[----:B------:R-:W-:Y:S01]  /*1580*/  ULDC UR40, c[0x0][0x404] ;  /* 0x0001010000287ab9 */ /* 0x000fe20000000800 */
[----:B--2---:R-:W-:Y:S01]  /*1590*/  IMAD.U32 R2, RZ, RZ, UR10 ;  /* 0x0000000aff027e24 */ /* 0x004fe2000f8e00ff */
[----:B------:R-:W-:Y:S01]  /*15a0*/  ULDC.64 UR10, c[0x0][0x3f8] ;  /* 0x0000fe00000a7ab9 */ /* 0x000fe20000000a00 */
[----:B------:R-:W-:Y:S01]  /*15b0*/  IMAD.MOV.U32 R12, RZ, RZ, 0x1 ;  /* 0x00000001ff0c7424 */ /* 0x000fe200078e00ff */
[----:B------:R-:W-:Y:S01]  /*15c0*/  UISETP.NE.U32.AND UP0, UPT, UR10, URZ, UPT ;  /* 0x0000003f0a00728c */ /* 0x000fe2000bf05070 */
[----:B------:R-:W-:Y:S01]  /*15d0*/  IMAD.MOV.U32 R13, RZ, RZ, RZ ;  /* 0x000000ffff0d7224 */ /* 0x000fe200078e00ff */
[----:B------:R1:W-:Y:S01]  /*15e0*/  STL.128 [R1+0x20], R200 ;  /* 0x000020c801007387 */ /* 0x0003e20000100c00 */
[----:B------:R-:W-:Y:S01]  /*15f0*/  IMAD.U32 R11, RZ, RZ, UR12 ;  /* 0x0000000cff0b7e24 */ /* 0x000fe2000f8e00ff */
[----:B------:R-:W-:Y:S01]  /*1600*/  UISETP.NE.AND.EX UP0, UPT, UR11, URZ, UPT, UP0 ;  /* 0x0000003f0b00728c */ /* 0x000fe2000bf05300 */
[----:B---3--:R-:W-:Y:S01]  /*1610*/  IMAD.U32 R6, RZ, RZ, UR42 ;  /* 0x0000002aff067e24 */ /* 0x008fe2000f8e00ff */
[----:B------:R1:W-:Y:S01]  /*1620*/  STL.64 [R1+0x60], R12 ;  /* 0x0000600c01007387 */ /* 0x0003e20000100a00 */
[----:B------:R-:W-:Y:S01]  /*1630*/  IMAD.U32 R4, RZ, RZ, UR9 ;  /* 0x00000009ff047e24 */ /* 0x000fe2000f8e00ff */
[----:B------:R-:W-:Y:S01]  /*1640*/  ULDC UR11, c[0x0][0xec4] ;  /* 0x0003b100000b7ab9 */ /* 0x000fe20000000800 */
[----:B------:R-:W-:Y:S01]  /*1650*/  IMAD.U32 R5, RZ, RZ, UR5 ;  /* 0x00000005ff057e24 */ /* 0x000fe2000f8e00ff */
[----:B------:R-:W-:Y:S01]  /*1660*/  ULDC.64 UR4, c[0x0][0xad8] ;  /* 0x0002b60000047ab9 */ /* 0x000fe20000000a00 */
[----:B------:R-:W-:Y:S01]  /*1670*/  IMAD.U32 R3, RZ, RZ, UR6 ;  /* 0x00000006ff037e24 */ /* 0x000fe2000f8e00ff */
[----:B------:R-:W-:Y:S01]  /*1680*/  UISETP.GE.AND UP2, UPT, UR5, 0x1, UPT ;  /* 0x000000010500788c */ /* 0x000fe2000bf46270 */
[----:B------:R1:W-:Y:S01]  /*1690*/  STL [R1+0x70], R6 ;  /* 0x0000700601007387 */ /* 0x0003e20000100800 */
[----:B------:R-:W-:Y:S01]  /*16a0*/  UIMAD UR11, UR8, UR11, UR7 ;  /* 0x0000000b080b72a4 */ /* 0x000fe2000f8e0207 */
[----:B------:R-:W-:Y:S01]  /*16b0*/  IADD3 R32, P0, R16, 0x38, RZ ;  /* 0x0000003810207810 */ /* 0x000fe20007f1e0ff */
[----:B------:R-:W-:Y:S01]  /*16c0*/  USHF.L.U32 UR42, UR42, 0x7, URZ ;  /* 0x000000072a2a7899 */ /* 0x000fe2000800063f */
[----:B------:R1:W-:Y:S01]  /*16d0*/  STL.128 [R1+0x40], R8 ;  /* 0x0000400801007387 */ /* 0x0003e20000100c00 */
[----:B------:R-:W-:Y:S01]  /*16e0*/  @UP1 ULDC UR8, c[0x0][0xebc] ;  /* 0x0003af0000081ab9 */ /* 0x000fe20000000800 */
[----:B------:R-:W-:Y:S01]  /*16f0*/  USEL UR40, UR40, 0x1, UP0 ;  /* 0x0000000128287887 */ /* 0x000fe20008000000 */
[----:B------:R-:W-:Y:S01]  /*1700*/  PLOP3.LUT P1, PT, PT, PT, UP2, 0x80, 0x0 ;  /* 0x000000000000781c */ /* 0x000fe20003f2f028 */
[----:B------:R1:W-:Y:S01]  /*1710*/  STL.64 [R1+0x68], R10 ;  /* 0x0000680a01007387 */ /* 0x0003e20000100a00 */
[----:B------:R-:W-:Y:S01]  /*1720*/  UIMAD.WIDE.U32 UR8, UR11, UR8, URZ ;  /* 0x000000080b0872a5 */ /* 0x000fe2000f8e003f */
[----:B------:R-:W-:Y:S01]  /*1730*/  IMAD.X R33, RZ, RZ, R17, P0 ;  /* 0x000000ffff217224 */ /* 0x000fe200000e0611 */
[----:B------:R-:W-:Y:S01]  /*1740*/  ULDC UR10, c[0x0][0x2e0] ;  /* 0x0000b800000a7ab9 */ /* 0x000fe20000000800 */
[----:B------:R1:W-:Y:S01]  /*1750*/  STL.64 [R1+0x8], R4 ;  /* 0x0000080401007387 */ /* 0x0003e20000100a00 */
[----:B------:R-:W-:Y:S01]  /*1760*/  ULDC UR6, c[0x0][0x288] ;  /* 0x0000a20000067ab9 */ /* 0x000fe20000000800 */
[----:B------:R-:W-:Y:S01]  /*1770*/  @UP1 ULDC UR12, c[0x0][0xec0] ;  /* 0x0003b000000c1ab9 */ /* 0x000fe20000000800 */
[----:B------:R-:W-:Y:S01]  /*1780*/  UMOV UR44, UR11 ;  /* 0x0000000b002c7c82 */ /* 0x000fe20008000000 */
[----:B------:R1:W-:Y:S01]  /*1790*/  STL.64 [R1+0x10], R2 ;  /* 0x0000100201007387 */ /* 0x0003e20000100a00 */
[----:B------:R-:W-:-:S02]  /*17a0*/  UIADD3 UR7, UR42, 0x80, -UR6 ;  /* 0x000000802a077890 */ /* 0x000fc4000fffe806 */
[----:B------:R-:W-:Y:S01]  /*17b0*/  UIMAD UR40, UR40, UR10, URZ ;  /* 0x0000000a282872a4 */ /* 0x000fe2000f8e023f */
[----:B------:R1:W-:Y:S01]  /*17c0*/  STL.64 [R1+0x30], R2 ;  /* 0x0000300201007387 */ /* 0x0003e20000100a00 */
[----:B------:R-:W-:Y:S02]  /*17d0*/  @UP1 USHF.R.U32.HI UR44, URZ, UR12, UR9 ;  /* 0x0000000c3f2c1299 */ /* 0x000fe40008011609 */
[----:B------:R-:W-:Y:S01]  /*17e0*/  UIADD3 UR8, UR40, UR7, URZ ;  /* 0x0000000728087290 */ /* 0x000fe2000fffe03f */
[----:B------:R1:W-:Y:S01]  /*17f0*/  STL.128 [R1+0x440], RZ ;  /* 0x000440ff01007387 */ /* 0x0003e20000100c00 */
[----:B------:R-:W-:Y:S02]  /*1800*/  UIADD3 UR7, -UR44, URZ, URZ ;  /* 0x0000003f2c077290 */ /* 0x000fe4000fffe13f */
[----:B------:R-:W-:Y:S01]  /*1810*/  UIADD3 UR4, UR8, UR4, URZ ;  /* 0x0000000408047290 */ /* 0x000fe2000fffe03f */
[----:B------:R1:W-:Y:S01]  /*1820*/  STL.128 [R1+0x450], RZ ;  /* 0x000450ff01007387 */ /* 0x0003e20000100c00 */
[----:B------:R-:W-:-:S03]  /*1830*/  UIMAD UR43, UR43, UR7, UR11 ;  /* 0x000000072b2b72a4 */ /* 0x000fc6000f8e020b */
[----:B------:R1:W-:Y:S04]  /*1840*/  STL.128 [R1+0x230], RZ ;  /* 0x000230ff01007387 */ /* 0x0003e80000100c00 */
        /* <DEDUP_REMOVED lines=31> */
[----:B------:R1:W-:Y:S04]  /*1a40*/  STL.64 [R1], RZ ;  /* 0x000000ff01007387 */ /* 0x0003e80000100a00 */
[----:B------:R1:W-:Y:S01]  /*1a50*/  STL.64 [R1+0x38], RZ ;  /* 0x000038ff01007387 */ /* 0x0003e20000100a00 */
[----:B------:R-:W-:Y:S05]  /*1a60*/  @!P1 BRA `(.L_x_1490) ;  /* 0x0000000000449947 */ /* 0x000fea0003800000 */
        /* <DEDUP_REMOVED lines=10> */
.L_x_1491:
[----:B------:R-:W-:-:S11]  /*1b10*/  UISETP.NE.AND UP0, UPT, UR5, 0x1, UPT ;  /* 0x000000010500788c */ /* 0x000fd6000bf05270 */
[----:B------:R-:W-:Y:S02]  /*1b20*/  @UP0 ULDC.64 UR10, c[0x0][0xae0] ;  /* 0x0002b800000a0ab9 */ /* 0x000fe40000000a00 */
[----:B------:R-:W-:-:S04]  /*1b30*/  UIMAD.WIDE.U32 UR8, UR7, UR10, URZ ;  /* 0x0000000a070872a5 */ /* 0x000fc8000f8e003f */
[----:B------:R-:W-:-:S12]  /*1b40*/  @UP0 USHF.R.U32.HI UR7, URZ, UR11, UR9 ;  /* 0x0000000b3f070299 */ /* 0x000fd80008011609 */
.L_x_1492:
[----:B------:R-:W-:-:S04]  /*1b50*/  UIMAD UR7, UR7, UR5, UR5 ;  /* 0x00000005070772a4 */ /* 0x000fc8000f8e0205 */
[----:B------:R-:W-:-:S04]  /*1b60*/  UISETP.LT.AND UP0, UPT, UR4, UR7, UPT ;  /* 0x000000070400728c */ /* 0x000fc8000bf01270 */
[----:B------:R-:W-:-:S12]  /*1b70*/  USEL UR4, UR4, UR7, UP0 ;  /* 0x0000000704047287 */ /* 0x000fd80008000000 */
.L_x_1490:
[----:B------:R-:W-:Y:S02]  /*1b80*/  UIADD3 UR8, UR40, 0x5f, URZ ;  /* 0x0000005f28087890 */ /* 0x000fe4000fffe03f */
[----:B------:R-:W-:Y:S02]  /*1b90*/  UIADD3 UR10, UR4, 0x5f, URZ ;  /* 0x0000005f040a7890 */ /* 0x000fe4000fffe03f */
[----:B------:R-:W-:Y:S02]  /*1ba0*/  UIMAD.WIDE UR8, UR8, 0x2aaaaaab, URZ ;  /* 0x2aaaaaab080878a5 */ /* 0x000fe4000f8e023f */
[----:B------:R-:W-:Y:S02]  /*1bb0*/  UIMAD.WIDE UR10, UR10, 0x2aaaaaab, URZ ;  /* 0x2aaaaaab0a0a78a5 */ /* 0x000fe4000f8e023f */
[----:B------:R-:W-:Y:S02]  /*1bc0*/  USHF.R.U32.HI UR4, URZ, 0x1f, UR9 ;  /* 0x0000001f3f047899 */ /* 0x000fe40008011609 */
[----:B------:R-:W-:-:S02]  /*1bd0*/  USHF.R.U32.HI UR7, URZ, 0x1f, UR11 ;  /* 0x0000001f3f077899 */ /* 0x000fc4000801160b */
[----:B------:R-:W-:Y:S02]  /*1be0*/  ULEA.HI.SX32 UR4, UR9, UR4, 0x1c ;  /* 0x0000000409047291 */ /* 0x000fe4000f8fe23f */
[----:B------:R-:W-:Y:S02]  /*1bf0*/  ULEA.HI.SX32 UR7, UR11, UR7, 0x1c ;  /* 0x000000070b077291 */ /* 0x000fe4000f8fe23f */
[----:B------:R-:W-:Y:S02]  /*1c00*/  UIADD3 UR6, UR40, -UR6, UR42 ;  /* 0x8000000628067290 */ /* 0x000fe4000fffe02a */
[----:B------:R-:W-:Y:S01]  /*1c10*/  UISETP.LT.AND UP0, UPT, UR4, UR7, UPT ;  /* 0x000000070400728c */ /* 0x000fe2000bf01270 */
[----:B------:R-:W-:Y:S02]  /*1c20*/  ULDC UR8, c[0x0][0xad4] ;  /* 0x0002b50000087ab9 */ /* 0x000fe40000000800 */
[----:B------:R-:W-:Y:S02]  /*1c30*/  UIADD3 UR8, UR6, -UR8, URZ ;  /* 0x8000000806087290 */ /* 0x000fe4000fffe03f */
        /* <DEDUP_REMOVED lines=13> */
.L_x_1494:
[----:B------:R-:W-:-:S11]  /*1d10*/  UISETP.NE.AND UP0, UPT, UR5, 0x1, UPT ;  /* 0x000000010500788c */ /* 0x000fd6000bf05270 */
[----:B------:R-:W-:Y:S02]  /*1d20*/  @UP0 ULDC.64 UR10, c[0x0][0xae0] ;  /* 0x0002b800000a0ab9 */ /* 0x000fe40000000a00 */
[----:B------:R-:W-:-:S04]  /*1d30*/  UIMAD.WIDE.U32 UR6, UR4, UR10, URZ ;  /* 0x0000000a040672a5 */ /* 0x000fc8000f8e003f */
[----:B------:R-:W-:-:S12]  /*1d40*/  @UP0 USHF.R.U32.HI UR4, URZ, UR11, UR7 ;  /* 0x0000000b3f040299 */ /* 0x000fd80008011607 */
.L_x_1495:
[----:B------:R-:W-:-:S04]  /*1d50*/  UIMAD UR4, UR4, UR5, URZ ;  /* 0x00000005040472a4 */ /* 0x000fc8000f8e023f */
[----:B------:R-:W-:-:S04]  /*1d60*/  UISETP.LT.AND UP0, UPT, UR8, UR4, UPT ;  /* 0x000000040800728c */ /* 0x000fc8000bf01270 */
[----:B------:R-:W-:-:S12]  /*1d70*/  USEL UR8, UR8, UR4, !UP0 ;  /* 0x0000000408087287 */ /* 0x000fd8000c000000 */
.L_x_1493:
[----:B------:R-:W-:Y:S01]  /*1d80*/  UIMAD.WIDE UR4, UR8, 0x2aaaaaab, URZ ;  /* 0x2aaaaaab080478a5 */ /* 0x000fe2000f8e023f */
[----:B------:R-:W-:-:S03]  /*1d90*/  PLOP3.LUT P0, PT, PT, PT, PT, 0x80, 0x0 ;  /* 0x000000000000781c */ /* 0x000fc60003f0f070 */
[----:B------:R-:W-:-:S04]  /*1da0*/  USHF.R.U32.HI UR4, URZ, 0x1f, UR5 ;  /* 0x0000001f3f047899 */ /* 0x000fc80008011605 */
[----:B------:R-:W-:-:S04]  /*1db0*/  ULEA.HI.SX32 UR4, UR5, UR4, 0x1c ;  /* 0x0000000405047291 */ /* 0x000fc8000f8fe23f */
[----:B------:R-:W-:-:S04]  /*1dc0*/  UISETP.LT.AND UP0, UPT, URZ, UR4, UPT ;  /* 0x000000043f00728c */ /* 0x000fc8000bf01270 */
[----:B------:R-:W-:-:S04]  /*1dd0*/  USEL UR41, URZ, UR4, !UP0 ;  /* 0x000000043f297287 */ /* 0x000fc8000c000000 */
[----:B------:R-:W-:-:S06]  /*1de0*/  UISETP.GT.AND UP0, UPT, UR45, UR41, UPT ;  /* 0x000000292d00728c */ /* 0x000fcc000bf04270 */
[----:B------:R-:W-:-:S13]  /*1df0*/  PLOP3.LUT P1, PT, PT, PT, UP0, 0x80, 0x0 ;  /* 0x000000000000781c */ /* 0x000fda0003f2f008 */
[----:B------:R-:W-:Y:S05]  /*1e00*/  @!P1 BRA `(.L_x_1496) ;  /* 0x000001dc00889947 */ /* 0x000fea0003800000 */
[----:B-1----:R-:W1:Y:S01]  /*1e10*/  SHFL.IDX PT, R0, R213, RZ, 0x1f ;  /* 0x00001fffd5007589 */ /* 0x002e6200000e0000 */
[----:B------:R-:W-:Y:S01]  /*1e20*/  UIADD3 UR6, UR50, 0x18400, URZ ;  /* 0x0001840032067890 */ /* 0x000fe2000fffe03f */
[----:B------:R-:W-:Y:S01]  /*1e30*/  IMAD.MOV.U32 R12, RZ, RZ, 0x1 ;  /* 0x00000001ff0c7424 */ /* 0x000fe200078e00ff */
[----:B------:R-:W-:Y:S01]  /*1e40*/  UIADD3 UR5, UR50, 0x400, URZ ;  /* 0x0000040032057890 */ /* 0x000fe2000fffe03f */
[----:B------:R-:W-:Y:S01]  /*1e50*/  IMAD.MOV.U32 R4, RZ, RZ, 0x1 ;  /* 0x00000001ff047424 */ /* 0x000fe200078e00ff */
[----:B------:R-:W-:Y:S01]  /*1e60*/  UIADD3 UR4, UR50, 0x1c400, URZ ;  /* 0x0001c40032047890 */ /* 0x000fe2000fffe03f */
[----:B------:R-:W-:Y:S01]  /*1e70*/  IMAD.MOV.U32 R5, RZ, RZ, RZ ;  /* 0x000000ffff057224 */ /* 0x000fe200078e00ff */
[----:B------:R-:W-:Y:S01]  /*1e80*/  USHF.R.U32.HI UR5, URZ, 0x4, UR5 ;  /* 0x000000043f057899 */ /* 0x000fe20008011605 */
[----:B------:R-:W-:Y:S01]  /*1e90*/  IMAD.MOV.U32 R6, RZ, RZ, 0x1 ;  /* 0x00000001ff067424 */ /* 0x000fe200078e00ff */
[----:B------:R-:W-:Y:S01]  /*1ea0*/  USHF.R.U32.HI UR4, URZ, 0x4, UR4 ;  /* 0x000000043f047899 */ /* 0x000fe20008011604 */
[----:B------:R-:W-:Y:S01]  /*1eb0*/  IMAD.MOV.U32 R7, RZ, RZ, RZ ;  /* 0x000000ffff077224 */ /* 0x000fe200078e00ff */
[----:B------:R-:W-:Y:S01]  /*1ec0*/  ULOP3.LUT UR5, UR5, 0x3fff, URZ, 0xc0, !UPT ;  /* 0x00003fff05057892 */ /* 0x000fe2000f8ec03f */
[----:B------:R-:W-:Y:S01]  /*1ed0*/  IMAD.MOV.U32 R13, RZ, RZ, RZ ;  /* 0x000000ffff0d7224 */ /* 0x000fe200078e00ff */
[----:B------:R-:W-:Y:S01]  /*1ee0*/  ULOP3.LUT UR4, UR4, 0x3fff, URZ, 0xc0, !UPT ;  /* 0x00003fff04047892 */ /* 0x000fe2000f8ec03f */
[----:B------:R-:W-:Y:S01]  /*1ef0*/  IMAD.MOV.U32 R9, RZ, RZ, 0x40000040 ;  /* 0x40000040ff097424 */ /* 0x000fe200078e00ff */
[----:B------:R-:W-:Y:S01]  /*1f00*/  ULOP3.LUT UR7, UR5, 0x3000000, URZ, 0xfc, !UPT ;  /* 0x0300000005077892 */ /* 0x000fe2000f8efc3f */
[----:B------:R2:W-:Y:S01]  /*1f10*/  STL.128 [R1+0x80], R4 ;  /* 0x0000800401007387 */ /* 0x0005e20000100c00 */
[----:B------:R-:W-:Y:S01]  /*1f20*/  ULOP3.LUT UR4, UR4, 0x10000, URZ, 0xfc, !UPT ;  /* 0x0001000004047892 */ /* 0x000fe2000f8efc3f */
[----:B------:R-:W-:Y:S01]  /*1f30*/  IMAD.MOV.U32 R11, RZ, RZ, 0x40000040 ;  /* 0x40000040ff0b7424 */ /* 0x000fe200078e00ff */
[----:B------:R-:W-:Y:S01]  /*1f40*/  ULOP3.LUT UR5, UR5, 0x10000, URZ, 0xfc, !UPT ;  /* 0x0001000005057892 */ /* 0x000fe2000f8efc3f */
[----:B------:R3:W-:Y:S01]  /*1f50*/  STL.64 [R1+0x90], R12 ;  /* 0x0000900c01007387 */ /* 0x0007e20000100a00 */
[----:B------:R-:W-:Y:S01]  /*1f60*/  IMAD.U32 R10, RZ, RZ, UR7 ;  /* 0x00000007ff0a7e24 */ /* 0x000fe2000f8e00ff */
[----:B------:R-:W-:Y:S01]  /*1f70*/  IADD3 R19, P5, R16, 0xa0, RZ ;  /* 0x000000a010137810 */ /* 0x000fe20007fbe0ff */
[----:B------:R-:W-:Y:S01]  /*1f80*/  IMAD.U32 R8, RZ, RZ, UR4 ;  /* 0x00000004ff087e24 */ /* 0x000fe2000f8e00ff */
[----:B-1----:R-:W-:Y:S01]  /*1f90*/  LEA.HI R2, R0, R0, RZ, 0x1 ;  /* 0x0000000000027211 */ /* 0x002fe200078f08ff */
[----:B------:R-:W-:Y:S01]  /*1fa0*/  IMAD.U32 R14, RZ, RZ, UR5 ;  /* 0x00000005ff0e7e24 */ /* 0x000fe2000f8e00ff */
[----:B------:R-:W-:Y:S01]  /*1fb0*/  ULOP3.LUT UP0, URZ, UR6, 0x1bf, URZ, 0xc0, !UPT ;  /* 0x000001bf063f7892 */ /* 0x000fe2000f80c03f */
[----:B------:R-:W-:Y:S01]  /*1fc0*/  IMAD.MOV.U32 R15, RZ, RZ, 0x40000040 ;  /* 0x40000040ff0f7424 */ /* 0x000fe200078e00ff */
[----:B------:R-:W-:Y:S01]  /*1fd0*/  LOP3.LUT R3, R2, 0x7fffe, RZ, 0xc0, !PT ;  /* 0x0007fffe02037812 */ /* 0x000fe200078ec0ff */
[----:B------:R1:W-:Y:S01]  /*1fe0*/  STL.128 [R1+0xa0], R8 ;  /* 0x0000a00801007387 */ /* 0x0003e20000100c00 */
[----:B------:R-:W-:Y:S01]  /*1ff0*/  IMAD.X R44, RZ, RZ, R17, P5 ;  /* 0x000000ffff2c7224 */ /* 0x000fe200028e0611 */
[----:B------:R-:W-:Y:S01]  /*2000*/  IADD3 R30, P1, R16, 0x118, RZ ;  /* 0x00000118101e7810 */ /* 0x000fe20007f3e0ff */
[----:B--2---:R-:W-:Y:S01]  /*2010*/  IMAD.MOV.U32 R5, RZ, RZ, 0x40000040 ;  /* 0x40000040ff057424 */ /* 0x004fe200078e00ff */
[----:B------:R1:W-:Y:S01]  /*2020*/  STL.64 [R1+0x78], RZ ;  /* 0x000078ff01007387 */ /* 0x0003e20000100a00 */
[----:B------:R-:W-:Y:S01]  /*2030*/  IMAD.IADD R3, R0, 0x1, -R3 ;  /* 0x0000000100037824 */ /* 0x000fe200078e0a03 */
[----:B------:R-:W-:Y:S01]  /*2040*/  PLOP3.LUT P5, PT, PT, PT, UP0, 0x80, 0x0 ;  /* 0x000000000000781c */ /* 0x000fe20003faf008 */
[----:B---3--:R-:W-:Y:S01]  /*2050*/  IMAD.MOV.U32 R13, RZ, RZ, 0x40000040 ;  /* 0x40000040ff0d7424 */ /* 0x008fe200078e00ff */
[----:B------:R1:W-:Y:S01]  /*2060*/  STL.128 [R1+0xb0], RZ ;  /* 0x0000b0ff01007387 */ /* 0x0003e20000100c00 */
[C---:B------:R-:W-:Y:S01]  /*2070*/  IADD3 R28, P6, R16.reuse, 0x110, RZ ;  /* 0x00000110101c7810 */ /* 0x040fe20007fde0ff */
[--C-:B------:R-:W-:Y:S01]  /*2080*/  IMAD.X R31, RZ, RZ, R17.reuse, P1 ;  /* 0x000000ffff1f7224 */ /* 0x100fe200008e0611 */
[----:B------:R-:W-:Y:S01]  /*2090*/  LEA R3, R3, UR6, 0xd ;  /* 0x0000000603037c11 */ /* 0x000fe2000f8e68ff */
[----:B------:R1:W-:Y:S01]  /*20a0*/  STL.128 [R1+0xc0], RZ ;  /* 0x0000c0ff01007387 */ /* 0x0003e20000100c00 */
[C---:B------:R-:W-:Y:S01]  /*20b0*/  IADD3 R23, P0, R16.reuse, 0x98, RZ ;  /* 0x0000009810177810 */ /* 0x040fe20007f1e0ff */
[----:B------:R-:W-:Y:S01]  /*20c0*/  IMAD.X R41, RZ, RZ, R17, P6 ;  /* 0x000000ffff297224 */ /* 0x000fe200030e0611 */
[----:B------:R-:W-:Y:S01]  /*20d0*/  SHF.R.U32.HI R0, RZ, 0x4, R3 ;  /* 0x00000004ff007819 */ /* 0x000fe20000011603 */
[----:B------:R-:W-:Y:S01]  /*20e0*/  VIADD R2, R3, 0xa000 ;  /* 0x0000a00003027836 */ /* 0x000fe20000000000 */
[----:B------:R1:W-:Y:S01]  /*20f0*/  STL.128 [R1+0xd0], RZ ;  /* 0x0000d0ff01007387 */ /* 0x0003e20000100c00 */
[----:B------:R-:W-:Y:S01]  /*2100*/  IADD3 R26, P4, R16, 0x90, RZ ;  /* 0x00000090101a7810 */ /* 0x000fe20007f9e0ff */
[--C-:B------:R-:W-:Y:S01]  /*2110*/  IMAD.X R42, RZ, RZ, R17.reuse, P0 ;  /* 0x000000ffff2a7224 */ /* 0x100fe200000e0611 */
[----:B------:R-:W-:Y:S01]  /*2120*/  LOP3.LUT R0, R0, 0x3fff, RZ, 0xc0, !PT ;  /* 0x00003fff00007812 */ /* 0x000fe200078ec0ff */
[----:B------:R1:W-:Y:S01]  /*2130*/  STL.128 [R1+0xe0], RZ ;  /* 0x0000e0ff01007387 */ /* 0x0003e20000100c00 */
[----:B------:R-:W-:Y:S01]  /*2140*/  SHF.R.U32.HI R2, RZ, 0x4, R2 ;  /* 0x00000004ff027819 */ /* 0x000fe20000011602 */
[----:B------:R-:W-:Y:S01]  /*2150*/  IMAD.X R29, RZ, RZ, R17, P4 ;  /* 0x000000ffff1d7224 */ /* 0x000fe200020e0611 */
[----:B------:R-:W-:Y:S01]  /*2160*/  LOP3.LUT R4, R0, 0x10000, RZ, 0xfc, !PT ;  /* 0x0001000000047812 */ /* 0x000fe200078efcff */
[----:B------:R1:W-:Y:S01]  /*2170*/  STL.128 [R1+0xf0], RZ ;  /* 0x0000f0ff01007387 */ /* 0x0003e20000100c00 */
[----:B------:R-:W-:-:S02]  /*2180*/  LOP3.LUT R2, R2, 0x3fff, RZ, 0xc0, !PT ;  /* 0x00003fff02027812 */ /* 0x000fc400078ec0ff */
[----:B------:R-:W-:Y:S01]  /*2190*/  IADD3 R24, P3, R16, 0x88, RZ ;  /* 0x0000008810187810 */ /* 0x000fe20007f7e0ff */
[----:B------:R1:W-:Y:S01]  /*21a0*/  STL.64 [R1+0x98], R4 ;  /* 0x0000980401007387 */ /* 0x0003e20000100a00 */
[----:B------:R-:W-:Y:S02]  /*21b0*/  LOP3.LUT R2, R2, 0x10000, RZ, 0xfc, !PT ;  /* 0x0001000002027812 */ /* 0x000fe400078efcff */
[C---:B------:R-:W-:Y:S01]  /*21c0*/  IADD3 R18, P2, R16.reuse, 0x80, RZ ;  /* 0x0000008010127810 */ /* 0x040fe20007f5e0ff */
[----:B------:R1:W-:Y:S01]  /*21d0*/  STL.128 [R1+0x100], RZ ;  /* 0x000100ff01007387 */ /* 0x0003e20000100c00 */
[C---:B------:R-:W-:Y:S01]  /*21e0*/  IADD3 R34, P1, R16.reuse, 0x78, RZ ;  /* 0x0000007810227810 */ /* 0x040fe20007f3e0ff */
[----:B------:R-:W-:Y:S01]  /*21f0*/  IMAD.MOV.U32 R12, RZ, RZ, R2 ;  /* 0x000000ffff0c7224 */ /* 0x000fe200078e0002 */
[----:B------:R-:W-:Y:S01]  /*2200*/  IADD3 R40, P6, R16, 0xb0, RZ ;  /* 0x000000b010287810 */ /* 0x000fe20007fde0ff */
[--C-:B------:R-:W-:Y:S02]  /*2210*/  IMAD.X R25, RZ, RZ, R17.reuse, P3 ;  /* 0x000000ffff197224 */ /* 0x100fe400018e0611 */
[--C-:B------:R-:W-:Y:S01]  /*2220*/  IMAD.X R37, RZ, RZ, R17.reuse, P2 ;  /* 0x000000ffff257224 */ /* 0x100fe200010e0611 */
[----:B------:R1:W-:Y:S01]  /*2230*/  STL.128 [R1+0x110], R12 ;  /* 0x0001100c01007387 */ /* 0x0003e20000100c00 */
[----:B------:R-:W-:-:S02]  /*2240*/  IMAD.X R35, RZ, RZ, R17, P1 ;  /* 0x000000ffff237224 */ /* 0x000fc400008e0611 */
[----:B------:R-:W-:Y:S01]  /*2250*/  IMAD.X R27, RZ, RZ, R17, P6 ;  /* 0x000000ffff1b7224 */ /* 0x000fe200030e0611 */
[----:B------:R-:W-:Y:S06]  /*2260*/  @!P5 BRA `(.L_x_1497) ;  /* 0x000000000040d947 */ /* 0x000fec0003800000 */
[----:B------:R-:W-:Y:S01]  /*2270*/  MOV R0, 0x0 ;  /* 0x0000000000007802 */ /* 0x000fe20000000f00 */
[----:B------:R-:W-:Y:S01]  /*2280*/  ULDC.64 UR4, c[0x4][0x90] ;  /* 0x0100240000047ab9 */ /* 0x000fe20000000a00 */
[----:B------:R-:W-:Y:S01]  /*2290*/  ULDC.64 UR6, c[0x4][0x28] ;  /* 0x01000a0000067ab9 */ /* 0x000fe20000000a00 */
[----:B-1----:R-:W-:Y:S01]  /*22a0*/  IMAD.U32 R4, RZ, RZ, UR4 ;  /* 0x00000004ff047e24 */ /* 0x002fe2000f8e00ff */
        /* <DEDUP_REMOVED lines=12> */
.L_x_1497:
[----:B------:R-:W2:Y:S01]  /*2370*/  S2R R20, SR_TID.X ;  /* 0x0000000000147919 */ /* 0x000ea20000002100 */
[----:B-1----:R-:W1:Y:S01]  /*2380*/  LDC.64 R14, c[0x0][0x428] ;  /* 0x00010a00ff0e7b82 */ /* 0x002e620000000a00 */
[----:B------:R-:W-:Y:S01]  /*2390*/  IADD3 R8, P0, R16, 0x120, RZ ;  /* 0x0000012010087810 */ /* 0x000fe20007f1e0ff */
[----:B------:R-:W-:Y:S01]  /*23a0*/  ULDC UR4, c[0x0][0x20] ;  /* 0x0000080000047ab9 */ /* 0x000fe20000000800 */
[----:B------:R-:W-:Y:S01]  /*23b0*/  IMAD.U32 R0, RZ, RZ, UR40 ;  /* 0x00000028ff007e24 */ /* 0x000fe2000f8e00ff */
[----:B------:R-:W-:Y:S01]  /*23c0*/  STL.64 [R1+0x130], R34 ;  /* 0x0001302201007387 */ /* 0x000fe20000100a00 */
[----:B------:R-:W-:Y:S02]  /*23d0*/  VIADD R7, R22, -UR4 ;  /* 0x8000000416077c36 */ /* 0x000fe40008000000 */
[----:B------:R-:W-:Y:S01]  /*23e0*/  IMAD.X R9, RZ, RZ, R17, P0 ;  /* 0x000000ffff097224 */ /* 0x000fe200000e0611 */
[----:B------:R-:W3:Y:S01]  /*23f0*/  LDC R6, c[0x0][0x430] ;  /* 0x00010c00ff067b82 */ /* 0x000ee20000000800 */
[----:B------:R-:W-:Y:S04]  /*2400*/  STL.64 [R1+0x120], R196 ;  /* 0x000120c401007387 */ /* 0x000fe80000100a00 */
[----:B------:R4:W-:Y:S03]  /*2410*/  STL.64 [R1+0x128], R8 ;  /* 0x0001280801007387 */ /* 0x0009e60000100a00 */
[----:B------:R-:W5:Y:S01]  /*2420*/  LDC.64 R10, c[0x0][0xad0] ;  /* 0x0002b400ff0a7b82 */ /* 0x000f620000000a00 */
[----:B------:R-:W-:Y:S04]  /*2430*/  STL.U8 [R1+0x138], RZ ;  /* 0x000138ff01007387 */ /* 0x000fe80000100000 */
[----:B------:R4:W-:Y:S03]  /*2440*/  STL [R7+0x8], R0 ;  /* 0x0000080007007387 */ /* 0x0009e60000100800 */
[----:B------:R-:W4:Y:S01]  /*2450*/  LDC.64 R4, c[0x0][0xad8] ;  /* 0x0002b600ff047b82 */ /* 0x000f220000000a00 */
[----:B-1----:R1:W-:Y:S04]  /*2460*/  STL [R7+0x24], R14 ;  /* 0x0000240e07007387 */ /* 0x0023e80000100800 */
[----:B------:R1:W-:Y:S01]  /*2470*/  STL [R7+0x28], R15 ;  /* 0x0000280f07007387 */ /* 0x0003e20000100800 */
[----:B--2---:R-:W-:-:S02]  /*2480*/  VIADD R198, R20, 0xffffff80 ;  /* 0xffffff8014c67836 */ /* 0x004fc40000000000 */
[----:B------:R-:W2:Y:S01]  /*2490*/  LDC.64 R2, c[0x0][0xae0] ;  /* 0x0002b800ff027b82 */ /* 0x000ea20000000a00 */
[----:B---3--:R1:W-:Y:S04]  /*24a0*/  STL [R7+0x2c], R6 ;  /* 0x00002c0607007387 */ /* 0x0083e80000100800 */
[----:B------:R1:W-:Y:S03]  /*24b0*/  STL [R7+0x14], RZ ;  /* 0x000014ff07007387 */ /* 0x0003e60000100800 */
[----:B------:R-:W3:Y:S01]  /*24c0*/  LDC R236, c[0x0][0x288] ;  /* 0x0000a200ffec7b82 */ /* 0x000ee20000000800 */
[----:B-----5:R1:W-:Y:S04]  /*24d0*/  STL [R7+0xc], R11 ;  /* 0x00000c0b07007387 */ /* 0x0203e80000100800 */
[----:B------:R1:W-:Y:S04]  /*24e0*/  STL [R7], R198 ;  /* 0x000000c607007387 */ /* 0x0003e80000100800 */
[----:B----4-:R1:W-:Y:S04]  /*24f0*/  STL [R7+0x10], R4 ;  /* 0x0000100407007387 */ /* 0x0103e80000100800 */
[----:B------:R1:W-:Y:S04]  /*2500*/  STL [R7+0x18], R5 ;  /* 0x0000180507007387 */ /* 0x0003e80000100800 */
[----:B--2---:R1:W-:Y:S04]  /*2510*/  STL [R7+0x1c], R2 ;  /* 0x00001c0207007387 */ /* 0x0043e80000100800 */
[----:B------:R1:W-:Y:S04]  /*2520*/  STL [R7+0x20], R3 ;  /* 0x0000200307007387 */ /* 0x0003e80000100800 */
[----:B---3--:R1:W-:Y:S04]  /*2530*/  STL [R7+0x4], R236 ;  /* 0x000004ec07007387 */ /* 0x0083e80000100800 */
[----:B------:R-:W2:Y:S01]  /*2540*/  LDL R13, [R1+0x224] ;  /* 0x00022400010d7983 */ /* 0x000ea20000100800 */
[----:B------:R-:W-:Y:S01]  /*2550*/  IADD3 R8, P0, R16, 0x16c, RZ ;  /* 0x0000016c10087810 */ /* 0x000fe20007f1e0ff */
[----:B------:R-:W-:Y:S02]  /*2560*/  BSSY B0, `(.L_x_1498) ;  /* 0x000000a000007945 */ /* 0x000fe40003800000 */
[----:B------:R1:W-:Y:S02]  /*2570*/  STL [R1+0x16c], R10 ;  /* 0x00016c0a01007387 */ /* 0x0003e40000100800 */
[----:B------:R-:W-:-:S05]  /*2580*/  IMAD.X R9, RZ, RZ, R17, P0 ;  /* 0x000000ffff097224 */ /* 0x000fca00000e0611 */
[----:B------:R1:W-:Y:S01]  /*2590*/  STL.64 [R1+0x170], R8 ;  /* 0x0001700801007387 */ /* 0x0003e20000100a00 */
[----:B--2---:R-:W-:-:S04]  /*25a0*/  LEA.HI R0, R13, R13, RZ, 0x1 ;  /* 0x0000000d0d007211 */ /* 0x004fc800078f08ff */
[----:B------:R-:W-:-:S05]  /*25b0*/  LOP3.LUT R0, R0, 0xfffffffe, RZ, 0xc0, !PT ;  /* 0xfffffffe00007812 */ /* 0x000fca00078ec0ff */
[----:B------:R-:W-:-:S05]  /*25c0*/  IMAD.IADD R0, R13, 0x1, -R0 ;  /* 0x000000010d007824 */ /* 0x000fca00078e0a00 */
[----:B------:R-:W-:-:S04]  /*25d0*/  SHF.L.U32 R0, R0, 0x1f, RZ ;  /* 0x0000001f00007819 */ /* 0x000fc800000006ff */
[----:B------:R-:W2:Y:S02]  /*25e0*/  SYNCS.PHASECHK.TRANS64.TRYWAIT P0, [UR50+0x32400], R0 ;  /* 0x03240000ff0075a7 */ /* 0x000ea40008000172 */
[----:B-12---:R-:W-:Y:S05]  /*25f0*/  @!P0 BRA `(.L_x_1499) ;  /* 0x0000022000988947 */ /* 0x006fea0003800000 */
.L_x_1673:
[----:B------:R-:W-:Y:S05]  /*2600*/  BSYNC B0 ;  /* 0x0000000000007941 */ /* 0x000fea0003800000 */
.L_x_1498:
[----:B------:R-:W2:Y:S04]  /*2610*/  LDL R20, [R1+0x1c] ;  /* 0x00001c0001147983 */ /* 0x000ea80000100800 */
[----:B------:R3:W5:Y:S01]  /*2620*/  LDL.64 R12, [R1+0x218] ;  /* 0x00021800010c7983 */ /* 0x0007620000100a00 */
[C---:B-1----:R-:W-:Y:S01]  /*2630*/  IADD3 R0, P0, R16.reuse, 0x138, RZ ;  /* 0x0000013810007810 */ /* 0x042fe20007f1e0ff */
[----:B------:R-:W-:Y:S01]  /*2640*/  IMAD.MOV.U32 R34, RZ, RZ, R32 ;  /* 0x000000ffff227224 */ /* 0x000fe200078e0020 */
[C---:B------:R-:W-:Y:S01]  /*2650*/  IADD3 R14, P1, R16.reuse, 0x170, RZ ;  /* 0x00000170100e7810 */ /* 0x040fe20007f3e0ff */
[----:B------:R-:W-:Y:S01]  /*2660*/  IMAD.MOV.U32 R35, RZ, RZ, R33 ;  /* 0x000000ffff237224 */ /* 0x000fe200078e0021 */
[----:B------:R-:W-:Y:S01]  /*2670*/  STL.64 [R1+0x178], R206 ;  /* 0x000178ce01007387 */ /* 0x000fe20000100a00 */
[----:B------:R-:W-:Y:S01]  /*2680*/  IMAD.MOV.U32 R38, RZ, RZ, R0 ;  /* 0x000000ffff267224 */ /* 0x000fe200078e0000 */
[----:B------:R-:W-:Y:S01]  /*2690*/  IADD3 R0, P2, R16, 0x430, RZ ;  /* 0x0000043010007810 */ /* 0x000fe20007f5e0ff */
[----:B------:R-:W-:-:S02]  /*26a0*/  IMAD.MOV.U32 R32, RZ, RZ, R212 ;  /* 0x000000ffff207224 */ /* 0x000fc400078e00d4 */
[----:B------:R-:W-:Y:S02]  /*26b0*/  IMAD.MOV.U32 R33, RZ, RZ, R211 ;  /* 0x000000ffff217224 */ /* 0x000fe400078e00d3 */
[--C-:B------:R-:W-:Y:S02]  /*26c0*/  IMAD.X R9, RZ, RZ, R17.reuse, P0 ;  /* 0x000000ffff097224 */ /* 0x100fe400000e0611 */
[----:B------:R-:W-:Y:S01]  /*26d0*/  IMAD.X R15, RZ, RZ, R17, P2 ;  /* 0x000000ffff0f7224 */ /* 0x000fe200010e0611 */
[----:B------:R1:W-:Y:S01]  /*26e0*/  STL.128 [R1+0x1b0], R32 ;  /* 0x0001b02001007387 */ /* 0x0003e20000100c00 */
[----:B------:R-:W-:Y:S01]  /*26f0*/  IMAD.MOV.U32 R36, RZ, RZ, R18 ;  /* 0x000000ffff247224 */ /* 0x000fe200078e0012 */
[C---:B------:R-:W-:Y:S01]  /*2700*/  IADD3 R18, P0, R16.reuse, 0x440, RZ ;  /* 0x0000044010127810 */ /* 0x040fe20007f1e0ff */
[----:B------:R-:W-:Y:S01]  /*2710*/  IMAD.MOV.U32 R39, RZ, RZ, R9 ;  /* 0x000000ffff277224 */ /* 0x000fe200078e0009 */
[----:B------:R-:W-:Y:S01]  /*2720*/  IADD3 R6, P2, R16, 0x128, RZ ;  /* 0x0000012810067810 */ /* 0x000fe20007f5e0ff */
[----:B------:R-:W-:-:S02]  /*2730*/  IMAD.U32 R10, RZ, RZ, UR48 ;  /* 0x00000030ff0a7e24 */ /* 0x000fc4000f8e00ff */
[----:B------:R-:W-:Y:S01]  /*2740*/  IMAD.U32 R11, RZ, RZ, UR49 ;  /* 0x00000031ff0b7e24 */ /* 0x000fe2000f8e00ff */
[----:B------:R-:W-:Y:S01]  /*2750*/  STL.128 [R1+0x180], R36 ;  /* 0x0001802401007387 */ /* 0x000fe20000100c00 */
[----:B------:R-:W-:Y:S01]  /*2760*/  IMAD.MOV.U32 R8, RZ, RZ, R19 ;  /* 0x000000ffff087224 */ /* 0x000fe200078e0013 */
[----:B------:R-:W-:Y:S05]  /*2770*/  WARPSYNC.ALL ;  /* 0x0000000000007948 */ /* 0x000fea0003800000 */
[----:B------:R-:W-:Y:S01]  /*2780*/  IMAD.MOV.U32 R9, RZ, RZ, R44 ;  /* 0x000000ffff097224 */ /* 0x000fe200078e002c */
[----:B------:R-:W-:Y:S01]  /*2790*/  BSSY B0, `(.L_x_1500) ;  /* 0x0000025000007945 */ /* 0x000fe20003800000 */
[----:B-1----:R-:W-:-:S02]  /*27a0*/  IMAD.MOV.U32 R33, RZ, RZ, R29 ;  /* 0x000000ffff217224 */ /* 0x002fc400078e001d */
[----:B------:R-:W-:Y:S01]  /*27b0*/  IMAD.MOV.U32 R34, RZ, RZ, R28 ;  /* 0x000000ffff227224 */ /* 0x000fe200078e001c */
[----:B------:R1:W-:Y:S01]  /*27c0*/  STL.128 [R1+0x1a0], R8 ;  /* 0x0001a00801007387 */ /* 0x0003e20000100c00 */
[----:B------:R-:W-:Y:S02]  /*27d0*/  IMAD.MOV.U32 R28, RZ, RZ, R30 ;  /* 0x000000ffff1c7224 */ /* 0x000fe400078e001e */
[----:B------:R-:W-:Y:S02]  /*27e0*/  IMAD.MOV.U32 R29, RZ, RZ, R31 ;  /* 0x000000ffff1d7224 */ /* 0x000fe400078e001f */
[----:B------:R-:W-:Y:S02]  /*27f0*/  IMAD.MOV.U32 R30, RZ, RZ, R0 ;  /* 0x000000ffff1e7224 */ /* 0x000fe400078e0000 */
[----:B------:R-:W-:Y:S02]  /*2800*/  IMAD.MOV.U32 R31, RZ, RZ, R15 ;  /* 0x000000ffff1f7224 */ /* 0x000fe400078e000f */
[----:B------:R-:W-:-:S02]  /*2810*/  IMAD.X R19, RZ, RZ, R17, P0 ;  /* 0x000000ffff137224 */ /* 0x000fc400000e0611 */
[----:B------:R-:W-:Y:S01]  /*2820*/  IMAD.MOV.U32 R32, RZ, RZ, R26 ;  /* 0x000000ffff207224 */ /* 0x000fe200078e001a */
[----:B------:R4:W-:Y:S01]  /*2830*/  STL.128 [R1+0x1d0], R28 ;  /* 0x0001d01c01007387 */ /* 0x0009e20000100c00 */
[----:B------:R-:W-:Y:S02]  /*2840*/  IMAD.MOV.U32 R35, RZ, RZ, R41 ;  /* 0x000000ffff237224 */ /* 0x000fe400078e0029 */
[----:B------:R-:W-:Y:S02]  /*2850*/  IMAD.MOV.U32 R26, RZ, RZ, R40 ;  /* 0x000000ffff1a7224 */ /* 0x000fe400078e0028 */
[--C-:B-1----:R-:W-:Y:S01]  /*2860*/  IMAD.X R11, RZ, RZ, R17.reuse, P1 ;  /* 0x000000ffff0b7224 */ /* 0x102fe200008e0611 */
[----:B------:R3:W-:Y:S01]  /*2870*/  STL.128 [R1+0x1c0], R32 ;  /* 0x0001c02001007387 */ /* 0x0007e20000100c00 */
[----:B------:R-:W-:Y:S02]  /*2880*/  IMAD.X R9, RZ, RZ, R17, P2 ;  /* 0x000000ffff097224 */ /* 0x000fe400010e0611 */
[----:B------:R-:W-:Y:S01]  /*2890*/  IMAD.MOV.U32 R10, RZ, RZ, R210 ;  /* 0x000000ffff0a7224 */ /* 0x000fe200078e00d2 */
[----:B------:R3:W-:Y:S01]  /*28a0*/  STL.128 [R1+0x200], R24 ;  /* 0x0002001801007387 */ /* 0x0007e20000100c00 */
[----:B------:R-:W-:-:S02]  /*28b0*/  IMAD.MOV.U32 R8, RZ, RZ, R6 ;  /* 0x000000ffff087224 */ /* 0x000fc400078e0006 */
[----:B----4-:R-:W-:Y:S01]  /*28c0*/  IMAD.MOV.U32 R28, RZ, RZ, R14 ;  /* 0x000000ffff1c7224 */ /* 0x010fe200078e000e */
[----:B------:R3:W-:Y:S01]  /*28d0*/  BAR.SYNC.DEFER_BLOCKING R205, 0x100 ;  /* 0x000400cd0000751d */ /* 0x0007e20000010000 */
[----:B------:R-:W-:Y:S01]  /*28e0*/  IADD3 R14, P0, R16, 0xa8, RZ ;  /* 0x000000a8100e7810 */ /* 0x000fe20007f1e0ff */
[----:B------:R-:W-:Y:S02]  /*28f0*/  IMAD.MOV.U32 R29, RZ, RZ, R11 ;  /* 0x000000ffff1d7224 */ /* 0x000fe400078e000b */
[----:B------:R-:W-:Y:S02]  /*2900*/  IMAD.MOV.U32 R30, RZ, RZ, R18 ;  /* 0x000000ffff1e7224 */ /* 0x000fe400078e0012 */
[----:B------:R-:W-:Y:S02]  /*2910*/  IMAD.MOV.U32 R31, RZ, RZ, R19 ;  /* 0x000000ffff1f7224 */ /* 0x000fe400078e0013 */
[----:B------:R-:W-:Y:S02]  /*2920*/  IMAD.MOV.U32 R11, RZ, RZ, R209 ;  /* 0x000000ffff0b7224 */ /* 0x000fe400078e00d1 */
[----:B------:R-:W-:Y:S01]  /*2930*/  IMAD.X R15, RZ, RZ, R17, P0 ;  /* 0x000000ffff0f7224 */ /* 0x000fe200000e0611 */
[----:B------:R3:W-:Y:S01]  /*2940*/  STL.128 [R1+0x1e0], R28 ;  /* 0x0001e01c01007387 */ /* 0x0007e20000100c00 */
[----:B------:R-:W-:-:S02]  /*2950*/  IMAD.MOV.U32 R18, RZ, RZ, R23 ;  /* 0x000000ffff127224 */ /* 0x000fc400078e0017 */
[----:B------:R-:W-:Y:S01]  /*2960*/  IMAD.MOV.U32 R19, RZ, RZ, R42 ;  /* 0x000000ffff137224 */ /* 0x000fe200078e002a */
[----:B------:R3:W-:Y:S04]  /*2970*/  STL.128 [R1+0x1f0], R8 ;  /* 0x0001f00801007387 */ /* 0x0007e80000100c00 */
[----:B------:R3:W-:Y:S04]  /*2980*/  STL.128 [R1+0x190], R16 ;  /* 0x0001901001007387 */ /* 0x0007e80000100c00 */
[----:B------:R3:W-:Y:S01]  /*2990*/  STL.64 [R1+0x210], R14 ;  /* 0x0002100e01007387 */ /* 0x0007e20000100a00 */
[----:B--2---:R-:W-:-:S04]  /*29a0*/  LOP3.LUT R0, R20, 0x1, RZ, 0xfc, !PT ;  /* 0x0000000114007812 */ /* 0x004fc800078efcff */
[----:B------:R-:W-:-:S13]  /*29b0*/  ISETP.NE.AND P1, PT, R0, 0x3, PT ;  /* 0x000000030000780c */ /* 0x000fda0003f25270 */
[----:B---3--:R-:W-:Y:S05]  /*29c0*/  @!P1 BRA `(.L_x_1501) ;  /* 0x0000000000049947 */ /* 0x008fea0003800000 */
[----:B------:R-:W-:Y:S01]  /*29d0*/  BPT.TRAP 0x1 ;  /* 0x000000040000795c */ /* 0x000fe20000300000 */
.L_x_1501:
[----:B------:R-:W-:Y:S05]  /*29e0*/  BSYNC B0 ;  /* 0x0000000000007941 */ /* 0x000fea0003800000 */
.L_x_1500:
[----:B------:R-:W2:Y:S01]  /*29f0*/  LDL.64 R8, [R1+0x8] ;  /* 0x0000080001087983 */ /* 0x000ea20000100a00 */
[----:B-----5:R-:W-:Y:S01]  /*2a00*/  SHF.L.U32 R13, R13, 0x1f, RZ ;  /* 0x0000001f0d0d7819 */ /* 0x020fe200000006ff */
[----:B------:R-:W-:Y:S01]  /*2a10*/  BSSY B0, `(.L_x_1502) ;  /* 0x0000006000007945 */ /* 0x000fe20003800000 */
[----:B--2---:R-:W-:-:S05]  /*2a20*/  MOV R9, R8 ;  /* 0x0000000800097202 */ /* 0x004fca0000000f00 */
[----:B------:R-:W-:-:S04]  /*2a30*/  IMAD R12, R12, 0x8, R9 ;  /* 0x000000080c0c7824 */ /* 0x000fc800078e0209 */
[----:B------:R1:W2:Y:S01]  /*2a40*/  SYNCS.PHASECHK.TRANS64.TRYWAIT P0, [R12+URZ], R13 ;  /* 0x0000000d0c0075a7 */ /* 0x0002a2000800017f */
[----:B------:R-:W-:Y:S05]  /*2a50*/  @!P1 BRA `(.L_x_1503) ;  /* 0x0000000000049947 */ /* 0x000fea0003800000 */
[----:B------:R-:W-:Y:S01]  /*2a60*/  BPT.TRAP 0x1 ;  /* 0x000000040000795c */ /* 0x000fe20000300000 */
.L_x_1503:
[----:B------:R-:W-:Y:S05]  /*2a70*/  BSYNC B0 ;  /* 0x0000000000007941 */ /* 0x000fea0003800000 */
.L_x_1502:
[----:B------:R-:W-:Y:S04]  /*2a80*/  BSSY B0, `(.L_x_1504) ;  /* 0x0000004000007945 */ /* 0x000fe80003800000 */
[----:B--2---:R-:W-:Y:S05]  /*2a90*/  @P0 BRA `(.L_x_1505) ;  /* 0x0000000000080947 */ /* 0x004fea0003800000 */
[----:B------:R-:W2:Y:S02]  /*2aa0*/  SYNCS.PHASECHK.TRANS64.TRYWAIT P0, [R12+URZ], R13 ;  /* 0x0000000d0c0075a7 */ /* 0x000ea4000800017f */
[----:B--2---:R-:W-:Y:S05]  /*2ab0*/  @!P0 BRA `(.L_x_1506) ;  /* 0x0000021c00808947 */ /* 0x004fea0003800000 */
.L_x_1505:
[----:B------:R-:W-:Y:S05]  /*2ac0*/  BSYNC B0 ;  /* 0x0000000000007941 */ /* 0x000fea0003800000 */
.L_x_1504:
[----:B-12---:R-:W2:Y:S04]  /*2ad0*/  LDL R13, [R1+0x218] ;  /* 0x00021800010d7983 */ /* 0x006ea80000100800 */
[----:B------:R-:W2:Y:S01]  /*2ae0*/  LDL.64 R8, [R1+0xa0] ;  /* 0x0000a00001087983 */ /* 0x000ea20000100a00 */
[----:B------:R-:W-:Y:S05]  /*2af0*/  WARPSYNC.ALL ;  /* 0x0000000000007948 */ /* 0x000fea0003800000 */
[----:B------:R-:W3:Y:S04]  /*2b00*/  LDL.64 R20, [R1+0x98] ;  /* 0x0000980001147983 */ /* 0x000ee80000100a00 */
[----:B------:R-:W4:Y:S04]  /*2b10*/  LDL.64 R10, [R1+0x98] ;  /* 0x00009800010a7983 */ /* 0x000f280000100a00 */
[----:B------:R-:W5:Y:S01]  /*2b20*/  LDL.64 R14, [R1+0x98] ;  /* 0x00009800010e7983 */ /* 0x000f620000100a00 */
[----:B--2---:R-:W-:-:S03]  /*2b30*/  IMAD R8, R13, 0x300, R8 ;  /* 0x000003000d087824 */ /* 0x004fc600078e0208 */
[----:B------:R-:W2:Y:S01]  /*2b40*/  LDL.64 R18, [R1+0x98] ;  /* 0x0000980001127983 */ /* 0x000ea20000100a00 */
[----:B------:R-:W-:Y:S02]  /*2b50*/  R2UR UR7, R9 ;  /* 0x00000000090772ca */ /* 0x000fe400000e0000 */
[C---:B------:R-:W-:Y:S01]  /*2b60*/  R2UR UR6, R8.reuse ;  /* 0x00000000080672ca */ /* 0x040fe200000e0000 */
[----:B------:R-:W-:Y:S01]  /*2b70*/  WARPGROUP.ARRIVE ;  /* 0x00000000000079c5 */ /* 0x000fe20000000000 */
[----:B------:R-:W2:Y:S01]  /*2b80*/  LDL R6, [R1+0x224] ;  /* 0x0002240001067983 */ /* 0x000ea20000100800 */
[----:B------:R-:W-:Y:S01]  /*2b90*/  VIADD R12, R8, 0x2 ;  /* 0x00000002080c7836 */ /* 0x000fe20000000000 */
[----:B------:R-:W-:Y:S01]  /*2ba0*/  BSSY B0, `(.L_x_1507) ;  /* 0x000002d000007945 */ /* 0x000fe20003800000 */
[----:B------:R-:W-:Y:S01]  /*2bb0*/  IMAD.MOV.U32 R13, RZ, RZ, R9 ;  /* 0x000000ffff0d7224 */ /* 0x000fe200078e0009 */
[----:B------:R1:W-:Y:S01]  /*2bc0*/  STL [R1+0x80], RZ ;  /* 0x000080ff01007387 */ /* 0x0003e20000100800 */
[----:B---3--:R-:W-:-:S02]  /*2bd0*/  R2UR UR4, R20 ;  /* 0x00000000140472ca */ /* 0x008fc400000e0000 */
[----:B------:R-:W-:Y:S01]  /*2be0*/  R2UR UR5, R21 ;  /* 0x00000000150572ca */ /* 0x000fe200000e0000 */
[----:B----4-:R-:W-:Y:S02]  /*2bf0*/  VIADD R10, R10, 0x2 ;  /* 0x000000020a0a7836 */ /* 0x010fe40000000000 */
[----:B-----5:R-:W-:Y:S02]  /*2c00*/  VIADD R14, R14, 0x4 ;  /* 0x000000040e0e7836 */ /* 0x020fe40000000000 */
[----:B--2---:R-:W-:-:S08]  /*2c10*/  VIADD R18, R18, 0x6 ;  /* 0x0000000612127836 */ /* 0x004fd00000000000 */
[----:B------:R-:W-:Y:S01]  /*2c20*/  HGMMA.64x96x16.F32 R24, gdesc[UR4], RZ, !UPT, gsb0 ;  /* 0x01600000041879f0 */ /* 0x000fe2000c0008ff */
[----:B------:R-:W-:Y:S02]  /*2c30*/  R2UR UR6, R12 ;  /* 0x000000000c0672ca */ /* 0x000fe400000e0000 */
[----:B------:R-:W-:Y:S02]  /*2c40*/  R2UR UR7, R13 ;  /* 0x000000000d0772ca */ /* 0x000fe400000e0000 */
[----:B------:R-:W-:Y:S01]  /*2c50*/  R2UR UR4, R10 ;  /* 0x000000000a0472ca */ /* 0x000fe200000e0000 */
[----:B------:R-:W-:Y:S01]  /*2c60*/  VIADD R10, R8, 0x4 ;  /* 0x00000004080a7836 */ /* 0x000fe20000000000 */
[----:B------:R-:W-:Y:S01]  /*2c70*/  R2UR UR5, R11 ;  /* 0x000000000b0572ca */ /* 0x000fe200000e0000 */
[----:B------:R-:W-:Y:S01]  /*2c80*/  IMAD.MOV.U32 R11, RZ, RZ, R9 ;  /* 0x000000ffff0b7224 */ /* 0x000fe200078e0009 */
[----:B------:R-:W-:Y:S01]  /*2c90*/  LEA.HI R0, R6, R6, RZ, 0x1 ;  /* 0x0000000606007211 */ /* 0x000fe200078f08ff */
[----:B------:R-:W-:Y:S01]  /*2ca0*/  VIADD R8, R8, 0x6 ;  /* 0x0000000608087836 */ /* 0x000fe20000000000 */
[----:B------:R-:W-:-:S02]  /*2cb0*/  WARPGROUP.DEPBAR.LE gsb0, 0x0 ;  /* 0x00008000000079c5 */ /* 0x000fc40000010000 */
[----:B------:R-:W-:-:S07]  /*2cc0*/  WARPGROUP.ARRIVE ;  /* 0x00000000000079c5 */ /* 0x000fce0000000000 */
        /* <DEDUP_REMOVED lines=11> */
[----:B------:R-:W-:Y:S02]  /*2d80*/  R2UR UR5, R19 ;  /* 0x00000000130572ca */ /* 0x000fe400000e0000 */
[----:B------:R-:W-:Y:S01]  /*2d90*/  LOP3.LUT R9, R0, 0xfffffffe, RZ, 0xc0, !PT ;  /* 0xfffffffe00097812 */ /* 0x000fe200078ec0ff */
[----:B------:R-:W-:-:S04]  /*2da0*/  IMAD.MOV.U32 R0, RZ, RZ, 0x1 ;  /* 0x00000001ff007424 */ /* 0x000fc800078e00ff */
[----:B------:R-:W-:Y:S01]  /*2db0*/  IMAD.IADD R6, R6, 0x1, -R9 ;  /* 0x0000000106067824 */ /* 0x000fe200078e0a09 */
[----:B------:R1:W-:Y:S04]  /*2dc0*/  STL [R1+0x80], R0 ;  /* 0x0000800001007387 */ /* 0x0003e80000100800 */
[----:B------:R-:W-:Y:S01]  /*2dd0*/  SHF.L.U32 R6, R6, 0x1f, RZ ;  /* 0x0000001f06067819 */ /* 0x000fe200000006ff */
[----:B------:R1:W-:Y:S04]  /*2de0*/  STL [R1+0x80], R0 ;  /* 0x0000800001007387 */ /* 0x0003e80000100800 */
[----:B------:R1:W-:Y:S04]  /*2df0*/  STL [R1+0x80], R0 ;  /* 0x0000800001007387 */ /* 0x0003e80000100800 */
[----:B------:R1:W-:Y:S01]  /*2e00*/  STL [R1+0x80], R0 ;  /* 0x0000800001007387 */ /* 0x0003e20000100800 */
[----:B------:R-:W-:-:S02]  /*2e10*/  WARPGROUP.DEPBAR.LE gsb0, 0x0 ;  /* 0x00008000000079c5 */ /* 0x000fc40000010000 */
[----:B------:R-:W-:-:S06]  /*2e20*/  WARPGROUP.ARRIVE ;  /* 0x00000000000079c5 */ /* 0x000fcc0000000000 */
[----:B------:R-:W-:Y:S03]  /*2e30*/  HGMMA.64x96x16.F32 R24, gdesc[UR4], R24, gsb0 ;  /* 0x01600000041879f0 */ /* 0x000fe60008000818 */
[----:B------:R-:W-:Y:S02]  /*2e40*/  WARPGROUP.DEPBAR.LE gsb0, 0x0 ;  /* 0x00008000000079c5 */ /* 0x000fe40000010000 */
[----:B------:R-:W2:Y:S02]  /*2e50*/  SYNCS.PHASECHK.TRANS64.TRYWAIT P0, [UR50+0x32410], R6 ;  /* 0x03241006ff0075a7 */ /* 0x000ea40008000172 */
[----:B-12---:R-:W-:Y:S05]  /*2e60*/  @!P0 BRA `(.L_x_1508) ;  /* 0x0000021800a88947 */ /* 0x006fea0003800000 */
.L_x_1674:
[----:B------:R-:W-:Y:S05]  /*2e70*/  BSYNC B0 ;  /* 0x0000000000007941 */ /* 0x000fea0003800000 */
.L_x_1507:
[----:B-1----:R-:W2:Y:S04]  /*2e80*/  LDL R6, [R1+0x54] ;  /* 0x0000540001067983 */ /* 0x002ea80000100800 */
[----:B------:R1:W5:Y:S01]  /*2e90*/  LDL.64 R8, [R1+0x218] ;  /* 0x0002180001087983 */ /* 0x0003620000100a00 */
[----:B------:R-:W-:Y:S01]  /*2ea0*/  BSSY B0, `(.L_x_1509) ;  /* 0x0000005000007945 */ /* 0x000fe20003800000 */
[----:B--2---:R-:W-:-:S04]  /*2eb0*/  LOP3.LUT R6, R6, 0x1, RZ, 0xfc, !PT ;  /* 0x0000000106067812 */ /* 0x004fc800078efcff */
[----:B------:R-:W-:-:S13]  /*2ec0*/  ISETP.NE.AND P1, PT, R6, 0x3, PT ;  /* 0x000000030600780c */ /* 0x000fda0003f25270 */
[----:B-1----:R-:W-:Y:S05]  /*2ed0*/  @!P1 BRA `(.L_x_1510) ;  /* 0x0000000000049947 */ /* 0x002fea0003800000 */
[----:B------:R-:W-:Y:S01]  /*2ee0*/  BPT.TRAP 0x1 ;  /* 0x000000040000795c */ /* 0x000fe20000300000 */
.L_x_1510:
[----:B------:R-:W-:Y:S05]  /*2ef0*/  BSYNC B0 ;  /* 0x0000000000007941 */ /* 0x000fea0003800000 */
.L_x_1509:
        /* <DEDUP_REMOVED lines=8> */
.L_x_1512:
[----:B------:R-:W-:Y:S05]  /*2f80*/  BSYNC B0 ;  /* 0x0000000000007941 */ /* 0x000fea0003800000 */
.L_x_1511:
[----:B------:R-:W-:Y:S04]  /*2f90*/  BSSY B0, `(.L_x_1513) ;  /* 0x0000004000007945 */ /* 0x000fe80003800000 */
[----:B--2---:R-:W-:Y:S05]  /*2fa0*/  @P0 BRA `(.L_x_1514) ;  /* 0x0000000000080947 */ /* 0x004fea0003800000 */
[----:B------:R-:W2:Y:S02]  /*2fb0*/  SYNCS.PHASECHK.TRANS64.TRYWAIT P0, [R8+URZ], R9 ;  /* 0x00000009080075a7 */ /* 0x000ea4000800017f */
[----:B--2---:R-:W-:Y:S05]  /*2fc0*/  @!P0 BRA `(.L_x_1515) ;  /* 0x0000021800688947 */ /* 0x004fea0003800000 */
.L_x_1514:
[----:B------:R-:W-:Y:S05]  /*2fd0*/  BSYNC B0 ;  /* 0x0000000000007941 */ /* 0x000fea0003800000 */
.L_x_1513:
[----:B------:R-:W3:Y:S04]  /*2fe0*/  LDL R21, [R1+0x218] ;  /* 0x0002180001157983 */ /* 0x000ee80000100800 */
[----:B-12---:R-:W3:Y:S04]  /*2ff0*/  LDL.64 R8, [R1+0x118] ;  /* 0x0001180001087983 */ /* 0x006ee80000100a00 */
[----:B------:R-:W2:Y:S04]  /*3000*/  LDL R6, [R1+0x90] ;  /* 0x0000900001067983 */ /* 0x000ea80000100800 */
[----:B------:R-:W4:Y:S04]  /*3010*/  LDL.64 R10, [R1+0x110] ;  /* 0x00011000010a7983 */ /* 0x000f280000100a00 */
[----:B------:R-:W5:Y:S04]  /*3020*/  LDL.64 R12, [R1+0x110] ;  /* 0x00011000010c7983 */ /* 0x000f680000100a00 */
[----:B------:R-:W5:Y:S04]  /*3030*/  LDL.64 R14, [R1+0x110] ;  /* 0x00011000010e7983 */ /* 0x000f680000100a00 */
[----:B------:R-:W5:Y:S01]  /*3040*/  LDL.64 R18, [R1+0x110] ;  /* 0x0001100001127983 */ /* 0x000f620000100a00 */
[----:B------:R-:W-:Y:S05]  /*3050*/  WARPSYNC.ALL ;  /* 0x0000000000007948 */ /* 0x000fea0003800000 */
[----:B------:R-:W-:Y:S01]  /*3060*/  WARPGROUP.ARRIVE ;  /* 0x00000000000079c5 */ /* 0x000fe20000000000 */
[----:B---3--:R-:W-:Y:S01]  /*3070*/  IMAD R8, R21, 0xc00, R8 ;  /* 0x00000c0015087824 */ /* 0x008fe200078e0208 */
[----:B------:R-:W-:Y:S01]  /*3080*/  R2UR UR7, R9 ;  /* 0x00000000090772ca */ /* 0x000fe200000e0000 */
[----:B------:R-:W3:Y:S01]  /*3090*/  LDL.64 R20, [R1+0x110] ;  /* 0x0001100001147983 */ /* 0x000ee20000100a00 */
[----:B--2---:R-:W-:-:S02]  /*30a0*/  ISETP.NE.U32.AND P0, PT, R6, RZ, PT ;  /* 0x000000ff0600720c */ /* 0x004fc40003f05070 */
[----:B------:R-:W-:Y:S02]  /*30b0*/  R2UR UR6, R8 ;  /* 0x00000000080672ca */ /* 0x000fe400000e0000 */
[----:B----4-:R-:W-:Y:S02]  /*30c0*/  R2UR UR4, R10 ;  /* 0x000000000a0472ca */ /* 0x010fe400000e0000 */
[----:B------:R-:W-:-:S07]  /*30d0*/  R2UR UR5, R11 ;  /* 0x000000000b0572ca */ /* 0x000fce00000e0000 */
[----:B------:R-:W-:-:S06]  /*30e0*/  VOTEU.ANY UP0, P0 ;  /* 0x00000000003f7886 */ /* 0x000fcc0000000100 */
[----:B------:R-:W-:Y:S01]  /*30f0*/  HGMMA.64x96x16.F32 R24, gdesc[UR4], R24, UP0, gsb0 ;  /* 0x01600000041879f0 */ /* 0x000fe2000b800818 */
[----:B-----5:R-:W-:Y:S02]  /*3100*/  VIADD R12, R12, 0x2 ;  /* 0x000000020c0c7836 */ /* 0x020fe40000000000 */
[----:B------:R-:W-:Y:S02]  /*3110*/  VIADD R10, R8, 0x2 ;  /* 0x00000002080a7836 */ /* 0x000fe40000000000 */
[----:B------:R-:W-:Y:S01]  /*3120*/  IMAD.MOV.U32 R11, RZ, RZ, R9 ;  /* 0x000000ffff0b7224 */ /* 0x000fe200078e0009 */
[----:B------:R-:W-:Y:S02]  /*3130*/  R2UR UR4, R12 ;  /* 0x000000000c0472ca */ /* 0x000fe400000e0000 */
[----:B------:R-:W-:Y:S02]  /*3140*/  R2UR UR6, R10 ;  /* 0x000000000a0672ca */ /* 0x000fe400000e0000 */
[----:B------:R-:W-:-:S02]  /*3150*/  R2UR UR7, R11 ;  /* 0x000000000b0772ca */ /* 0x000fc400000e0000 */
[----:B------:R-:W-:Y:S02]  /*3160*/  R2UR UR5, R13 ;  /* 0x000000000d0572ca */ /* 0x000fe400000e0000 */
[----:B------:R-:W2:Y:S01]  /*3170*/  LDL.64 R12, [R1+0x110] ;  /* 0x00011000010c7983 */ /* 0x000ea20000100a00 */
[----:B------:R-:W-:Y:S02]  /*3180*/  WARPGROUP.DEPBAR.LE gsb0, 0x0 ;  /* 0x00008000000079c5 */ /* 0x000fe40000010000 */
[----:B------:R-:W-:-:S08]  /*3190*/  WARPGROUP.ARRIVE ;  /* 0x00000000000079c5 */ /* 0x000fd00000000000 */
[----:B------:R-:W-:Y:S01]  /*31a0*/  HGMMA.64x96x16.F32 R24, gdesc[UR4], R24, gsb0 ;  /* 0x01600000041879f0 */ /* 0x000fe20008000818 */
[----:B------:R-:W-:Y:S02]  /*31b0*/  VIADD R14, R14, 0x4 ;  /* 0x000000040e0e7836 */ /* 0x000fe40000000000 */
[----:B------:R-:W-:Y:S02]  /*31c0*/  VIADD R10, R8, 0x4 ;  /* 0x00000004080a7836 */ /* 0x000fe40000000000 */
[----:B------:R-:W-:Y:S01]  /*31d0*/  IMAD.MOV.U32 R11, RZ, RZ, R9 ;  /* 0x000000ffff0b7224 */ /* 0x000fe200078e0009 */
[----:B------:R-:W-:Y:S02]  /*31e0*/  R2UR UR4, R14 ;  /* 0x000000000e0472ca */ /* 0x000fe400000e0000 */
[----:B------:R-:W-:Y:S02]  /*31f0*/  R2UR UR6, R10 ;  /* 0x000000000a0672ca */ /* 0x000fe400000e0000 */
[----:B------:R-:W-:-:S02]  /*3200*/  R2UR UR7, R11 ;  /* 0x000000000b0772ca */ /* 0x000fc400000e0000 */
[----:B------:R-:W-:Y:S02]  /*3210*/  R2UR UR5, R15 ;  /* 0x000000000f0572ca */ /* 0x000fe400000e0000 */
[----:B------:R-:W4:Y:S01]  /*3220*/  LDL.64 R14, [R1+0x110] ;  /* 0x00011000010e7983 */ /* 0x000f220000100a00 */
        /* <DEDUP_REMOVED lines=10> */
[----:B------:R-:W5:Y:S01]  /*32d0*/  LDL.64 R18, [R1+0x110] ;  /* 0x0001100001127983 */ /* 0x000f620000100a00 */
[----:B------:R-:W-:Y:S02]  /*32e0*/  WARPGROUP.DEPBAR.LE gsb0, 0x0 ;  /* 0x00008000000079c5 */ /* 0x000fe40000010000 */
[----:B------:R-:W-:-:S08]  /*32f0*/  WARPGROUP.ARRIVE ;  /* 0x00000000000079c5 */ /* 0x000fd00000000000 */
[----:B------:R-:W-:Y:S01]  /*3300*/  HGMMA.64x96x16.F32 R24, gdesc[UR4], R24, gsb0 ;  /* 0x01600000041879f0 */ /* 0x000fe20008000818 */
[----:B---3--:R-:W-:Y:S02]  /*3310*/  VIADD R20, R20, 0x400 ;  /* 0x0000040014147836 */ /* 0x008fe40000000000 */
[----:B------:R-:W-:Y:S02]  /*3320*/  VIADD R10, R8, 0x300 ;  /* 0x00000300080a7836 */ /* 0x000fe40000000000 */
[----:B------:R-:W-:Y:S01]  /*3330*/  IMAD.MOV.U32 R11, RZ, RZ, R9 ;  /* 0x000000ffff0b7224 */ /* 0x000fe200078e0009 */
[----:B------:R-:W-:Y:S02]  /*3340*/  R2UR UR4, R20 ;  /* 0x00000000140472ca */ /* 0x000fe400000e0000 */
[----:B------:R-:W-:Y:S02]  /*3350*/  R2UR UR6, R10 ;  /* 0x000000000a0672ca */ /* 0x000fe400000e0000 */
[----:B------:R-:W-:-:S02]  /*3360*/  R2UR UR7, R11 ;  /* 0x000000000b0772ca */ /* 0x000fc400000e0000 */
[----:B------:R-:W-:Y:S02]  /*3370*/  R2UR UR5, R21 ;  /* 0x00000000150572ca */ /* 0x000fe400000e0000 */
[----:B------:R-:W3:Y:S01]  /*3380*/  LDL.64 R20, [R1+0x110] ;  /* 0x0001100001147983 */ /* 0x000ee20000100a00 */
[----:B------:R-:W-:Y:S02]  /*3390*/  WARPGROUP.DEPBAR.LE gsb0, 0x0 ;  /* 0x00008000000079c5 */ /* 0x000fe40000010000 */
[----:B------:R-:W-:-:S08]  /*33a0*/  WARPGROUP.ARRIVE ;  /* 0x00000000000079c5 */ /* 0x000fd00000000000 */
[----:B------:R-:W-:Y:S01]  /*33b0*/  HGMMA.64x96x16.F32 R24, gdesc[UR4], R24, gsb0 ;  /* 0x01600000041879f0 */ /* 0x000fe20008000818 */
[----:B--2---:R-:W-:Y:S02]  /*33c0*/  VIADD R12, R12, 0x402 ;  /* 0x000004020c0c7836 */ /* 0x004fe40000000000 */
        /* <DEDUP_REMOVED lines=10> */
[----:B----4-:R-:W-:Y:S02]  /*3470*/  VIADD R14, R14, 0x404 ;  /* 0x000004040e0e7836 */ /* 0x010fe40000000000 */
        /* <DEDUP_REMOVED lines=10> */
[----:B-----5:R-:W-:Y:S02]  /*3520*/  VIADD R18, R18, 0x406 ;  /* 0x0000040612127836 */ /* 0x020fe40000000000 */
        /* <DEDUP_REMOVED lines=60> */
[----:B------:R-:W-:Y:S01]  /*38f0*/  R2UR UR5, R21 ;  /* 0x00000000150572ca */ /* 0x000fe200000e0000 */
[----:B------:R-:W1:Y:S01]  /*3900*/  S2R R23, SR_TID.X ;  /* 0x0000000000177919 */ /* 0x000e620000002100 */
[----:B--2---:R-:W-:Y:S01]  /*3910*/  VIADD R12, R12, 0xc02 ;  /* 0x00000c020c0c7836 */ /* 0x004fe20000000000 */
[----:B------:R-:W-:Y:S02]  /*3920*/  WARPGROUP.DEPBAR.LE gsb0, 0x0 ;  /* 0x00008000000079c5 */ /* 0x000fe40000010000 */
[----:B------:R-:W-:-:S08]  /*3930*/  WARPGROUP.ARRIVE ;  /* 0x00000000000079c5 */ /* 0x000fd00000000000 */
[----:B------:R-:W-:Y:S01]  /*3940*/  HGMMA.64x96x16.F32 R24, gdesc[UR4], R24, gsb0 ;  /* 0x01600000041879f0 */ /* 0x000fe20008000818 */
[----:B-1----:R-:W-:Y:S01]  /*3950*/  LOP3.LUT P1, RZ, R23, 0x7f, RZ, 0xc0, !PT ;  /* 0x0000007f17ff7812 */ /* 0x002fe2000782c0ff */
[----:B------:R-:W-:Y:S02]  /*3960*/  VIADD R10, R8, 0x902 ;  /* 0x00000902080a7836 */ /* 0x000fe40000000000 */
[----:B------:R-:W-:Y:S01]  /*3970*/  IMAD.MOV.U32 R11, RZ, RZ, R9 ;  /* 0x000000ffff0b7224 */ /* 0x000fe200078e0009 */
[----:B------:R-:W-:-:S09]  /*3980*/  R2UR UR4, R12 ;  /* 0x000000000c0472ca */ /* 0x000fd200000e0000 */
[----:B------:R-:W2:Y:S04]  /*3990*/  @!P1 LDL.64 R72, [R1+0x30] ;  /* 0x0000300001489983 */ /* 0x000ea80000100a00 */
[----:B------:R-:W3:Y:S01]  /*39a0*/  @!P1 LDL R6, [R1+0x218] ;  /* 0x0002180001069983 */ /* 0x000ee20000100800 */
[----:B------:R-:W-:Y:S02]  /*39b0*/  R2UR UR6, R10 ;  /* 0x000000000a0672ca */ /* 0x000fe400000e0000 */
[----:B------:R-:W-:Y:S02]  /*39c0*/  R2UR UR7, R11 ;  /* 0x000000000b0772ca */ /* 0x000fe400000e0000 */
[----:B------:R-:W-:Y:S01]  /*39d0*/  R2UR UR5, R13 ;  /* 0x000000000d0572ca */ /* 0x000fe200000e0000 */
[----:B------:R-:W-:-:S02]  /*39e0*/  WARPGROUP.DEPBAR.LE gsb0, 0x0 ;  /* 0x00008000000079c5 */ /* 0x000fc40000010000 */
[----:B------:R-:W-:-:S10]  /*39f0*/  WARPGROUP.ARRIVE ;  /* 0x00000000000079c5 */ /* 0x000fd40000000000 */
[----:B------:R-:W-:Y:S01]  /*3a00*/  HGMMA.64x96x16.F32 R24, gdesc[UR4], R24, gsb0 ;  /* 0x01600000041879f0 */ /* 0x000fe20008000818 */
[----:B----4-:R-:W-:Y:S02]  /*3a10*/  VIADD R14, R14, 0xc04 ;  /* 0x00000c040e0e7836 */ /* 0x010fe40000000000 */
[----:B------:R-:W-:Y:S02]  /*3a20*/  VIADD R10, R8, 0x904 ;  /* 0x00000904080a7836 */ /* 0x000fe40000000000 */
[----:B------:R-:W-:Y:S01]  /*3a30*/  IMAD.MOV.U32 R11, RZ, RZ, R9 ;  /* 0x000000ffff0b7224 */ /* 0x000fe200078e0009 */
[----:B------:R-:W-:Y:S02]  /*3a40*/  R2UR UR4, R14 ;  /* 0x000000000e0472ca */ /* 0x000fe400000e0000 */
[----:B------:R-:W-:Y:S02]  /*3a50*/  R2UR UR6, R10 ;  /* 0x000000000a0672ca */ /* 0x000fe400000e0000 */
[----:B------:R-:W-:-:S02]  /*3a60*/  R2UR UR7, R11 ;  /* 0x000000000b0772ca */ /* 0x000fc400000e0000 */
[----:B------:R-:W-:Y:S01]  /*3a70*/  R2UR UR5, R15 ;  /* 0x000000000f0572ca */ /* 0x000fe200000e0000 */
[----:B------:R-:W-:Y:S01]  /*3a80*/  VIADD R8, R8, 0x906 ;  /* 0x0000090608087836 */ /* 0x000fe20000000000 */
[----:B------:R-:W-:Y:S02]  /*3a90*/  WARPGROUP.DEPBAR.LE gsb0, 0x0 ;  /* 0x00008000000079c5 */ /* 0x000fe40000010000 */
[----:B------:R-:W-:-:S09]  /*3aa0*/  WARPGROUP.ARRIVE ;  /* 0x00000000000079c5 */ /* 0x000fd20000000000 */
[----:B------:R-:W-:Y:S01]  /*3ab0*/  HGMMA.64x96x16.F32 R24, gdesc[UR4], R24, gsb0 ;  /* 0x01600000041879f0 */ /* 0x000fe20008000818 */
[----:B-----5:R-:W-:Y:S01]  /*3ac0*/  VIADD R18, R18, 0xc06 ;  /* 0x00000c0612127836 */ /* 0x020fe20000000000 */
[----:B------:R-:W-:Y:S02]  /*3ad0*/  R2UR UR6, R8 ;  /* 0x00000000080672ca */ /* 0x000fe400000e0000 */
[----:B------:R-:W-:Y:S02]  /*3ae0*/  R2UR UR7, R9 ;  /* 0x00000000090772ca */ /* 0x000fe400000e0000 */
[----:B------:R-:W-:Y:S02]  /*3af0*/  R2UR UR4, R18 ;  /* 0x00000000120472ca */ /* 0x000fe400000e0000 */
[----:B------:R-:W-:Y:S01]  /*3b00*/  R2UR UR5, R19 ;  /* 0x00000000130572ca */ /* 0x000fe200000e0000 */
[----:B------:R1:W-:Y:S04]  /*3b10*/  STL [R1+0x90], R0 ;  /* 0x0000900001007387 */ /* 0x0003e80000100800 */
[----:B------:R1:W-:Y:S01]  /*3b20*/  STL [R1+0x90], R0 ;  /* 0x0000900001007387 */ /* 0x0003e20000100800 */
[----:B------:R-:W-:-:S02]  /*3b30*/  WARPGROUP.DEPBAR.LE gsb0, 0x0 ;  /* 0x00008000000079c5 */ /* 0x000fc40000010000 */
[----:B------:R-:W-:-:S06]  /*3b40*/  WARPGROUP.ARRIVE ;  /* 0x00000000000079c5 */ /* 0x000fcc0000000000 */
[----:B------:R-:W-:Y:S01]  /*3b50*/  HGMMA.64x96x16.F32 R24, gdesc[UR4], R24, gsb0 ;  /* 0x01600000041879f0 */ /* 0x000fe20008000818 */
[----:B--2---:R-:W-:Y:S01]  /*3b60*/  @!P1 MOV R73, R72 ;  /* 0x0000004800499202 */ /* 0x004fe20000000f00 */
[----:B------:R1:W-:Y:S04]  /*3b70*/  STL [R1+0x90], R0 ;  /* 0x0000900001007387 */ /* 0x0003e80000100800 */
[----:B------:R1:W-:Y:S01]  /*3b80*/  STL [R1+0x90], R0 ;  /* 0x0000900001007387 */ /* 0x0003e20000100800 */
[----:B---3--:R-:W-:-:S03]  /*3b90*/  @!P1 IMAD R6, R6, 0x8, R73 ;  /* 0x0000000806069824 */ /* 0x008fc600078e0249 */
[----:B------:R1:W-:Y:S04]  /*3ba0*/  STL [R1+0x90], R0 ;  /* 0x0000900001007387 */ /* 0x0003e80000100800 */
[----:B------:R1:W-:Y:S04]  /*3bb0*/  STL [R1+0x90], R0 ;  /* 0x0000900001007387 */ /* 0x0003e80000100800 */
[----:B------:R1:W-:Y:S04]  /*3bc0*/  STL [R1+0x90], R0 ;  /* 0x0000900001007387 */ /* 0x0003e80000100800 */
[----:B------:R1:W-:Y:S04]  /*3bd0*/  STL [R1+0x90], R0 ;  /* 0x0000900001007387 */ /* 0x0003e80000100800 */
[----:B------:R1:W-:Y:S01]  /*3be0*/  STL [R1+0x90], R0 ;  /* 0x0000900001007387 */ /* 0x0003e20000100800 */
[----:B------:R-:W-:-:S03]  /*3bf0*/  @!P1 PRMT R6, RZ, 0x654, R6 ;  /* 0x00000654ff069816 */ /* 0x000fc60000000006 */
[----:B------:R1:W-:Y:S04]  /*3c00*/  STL [R1+0x90], R0 ;  /* 0x0000900001007387 */ /* 0x0003e80000100800 */
[----:B------:R1:W-:Y:S04]  /*3c10*/  STL [R1+0x90], R0 ;  /* 0x0000900001007387 */ /* 0x0003e80000100800 */
[----:B------:R1:W-:Y:S04]  /*3c20*/  STL [R1+0x90], R0 ;  /* 0x0000900001007387 */ /* 0x0003e80000100800 */
[----:B------:R1:W-:Y:S04]  /*3c30*/  STL [R1+0x90], R0 ;  /* 0x0000900001007387 */ /* 0x0003e80000100800 */
[----:B------:R1:W-:Y:S04]  /*3c40*/  STL [R1+0x90], R0 ;  /* 0x0000900001007387 */ /* 0x0003e80000100800 */
[----:B------:R1:W-:Y:S04]  /*3c50*/  STL [R1+0x90], R0 ;  /* 0x0000900001007387 */ /* 0x0003e80000100800 */
[----:B------:R1:W-:Y:S01]  /*3c60*/  STL [R1+0x90], R0 ;  /* 0x0000900001007387 */ /* 0x0003e20000100800 */
[----:B------:R-:W-:-:S02]  /*3c70*/  WARPGROUP.DEPBAR.LE gsb0, 0x0 ;  /* 0x00008000000079c5 */ /* 0x000fc40000010000 */
[----:B------:R1:W-:Y:S06]  /*3c80*/  BAR.ARV R204, 0x100 ;  /* 0x000400cc0000751d */ /* 0x0003ec0000002000 */
[----:B------:R2:W-:Y:S01]  /*3c90*/  @!P1 SYNCS.ARRIVE.TRANS64.RED.A1T0 RZ, [R6+URZ], RZ ;  /* 0x000000ff06ff99a7 */ /* 0x0005e2000810043f */
[----:B------:R-:W3:Y:S04]  /*3ca0*/  LDL.64 R12, [R1+0x170] ;  /* 0x00017000010c7983 */ /* 0x000ee80000100a00 */
[----:B------:R-:W4:Y:S04]  /*3cb0*/  LDL R14, [R7] ;  /* 0x00000000070e7983 */ /* 0x000f280000100800 */
[----:B------:R-:W5:Y:S04]  /*3cc0*/  LDL R20, [R1+0x70] ;  /* 0x0000700001147983 */ /* 0x000f680000100800 */
[----:B------:R-:W5:Y:S04]  /*3cd0*/  LDL R8, [R7+0x8] ;  /* 0x0000080007087983 */ /* 0x000f680000100800 */
[----:B--2---:R-:W2:Y:S04]  /*3ce0*/  LDL R6, [R7+0x18] ;  /* 0x0000180007067983 */ /* 0x004ea80000100800 */
[----:B------:R-:W5:Y:S04]  /*3cf0*/  LDL R9, [R7+0x4] ;  /* 0x0000040007097983 */ /* 0x000f680000100800 */
[----:B------:R-:W5:Y:S04]  /*3d00*/  LDL R18, [R7+0xc] ;  /* 0x00000c0007127983 */ /* 0x000f680000100800 */
[----:B------:R-:W5:Y:S04]  /*3d10*/  LDL R15, [R7+0x10] ;  /* 0x00001000070f7983 */ /* 0x000f680000100800 */
[----:B------:R-:W5:Y:S04]  /*3d20*/  LDL R19, [R7+0x14] ;  /* 0x0000140007137983 */ /* 0x000f680000100800 */
[----:B---3--:R4:W3:Y:S02]  /*3d30*/  LD.E R12, desc[UR46][R12.64] ;  /* 0x0000002e0c0c7980 */ /* 0x0088e4000c101900 */
[----:B----4-:R-:W-:-:S04]  /*3d40*/  SHF.R.S32.HI R13, RZ, 0x1f, R14 ;  /* 0x0000001fff0d7819 */ /* 0x010fc8000001140e */
[----:B------:R-:W-:-:S04]  /*3d50*/  LEA.HI R13, R13, R14, RZ, 0x7 ;  /* 0x0000000e0d0d7211 */ /* 0x000fc800078f38ff */
[----:B------:R-:W-:-:S05]  /*3d60*/  LOP3.LUT R21, R13, 0xffffff80, RZ, 0xc0, !PT ;  /* 0xffffff800d157812 */ /* 0x000fca00078ec0ff */
[----:B------:R-:W-:Y:S01]  /*3d70*/  IMAD.IADD R21, R14, 0x1, -R21 ;  /* 0x000000010e157824 */ /* 0x000fe200078e0a15 */
[----:B------:R-:W-:Y:S01]  /*3d80*/  SHF.R.S32.HI R14, RZ, 0x7, R13 ;  /* 0x00000007ff0e7819 */ /* 0x000fe2000001140d */
[----:B------:R-:W-:-:S03]  /*3d90*/  UMOV UR4, 0xffffffa0 ;  /* 0xffffffa000047882 */ /* 0x000fc60000000000 */
[----:B------:R-:W-:Y:S01]  /*3da0*/  LEA.HI R13, R13, R14, RZ, 0x1 ;  /* 0x0000000e0d0d7211 */ /* 0x000fe200078f08ff */
[----:B------:R-:W-:-:S03]  /*3db0*/  UIMAD UR4, UR45, UR4, 0x60 ;  /* 0x000000602d0474a4 */ /* 0x000fc6000f8e0204 */
[----:B------:R-:W-:-:S05]  /*3dc0*/  LOP3.LUT R13, R13, 0x3fffffe, RZ, 0xc0, !PT ;  /* 0x03fffffe0d0d7812 */ /* 0x000fca00078ec0ff */
[----:B------:R-:W-:Y:S01]  /*3dd0*/  IMAD.IADD R13, R14, 0x1, -R13 ;  /* 0x000000010e0d7824 */ /* 0x000fe200078e0a0d */
[----:B--2---:R-:W-:Y:S01]  /*3de0*/  ISETP.GE.AND P0, PT, R6, 0x1, PT ;  /* 0x000000010600780c */ /* 0x004fe20003f06270 */
[----:B------:R-:W-:Y:S01]  /*3df0*/  BSSY B0, `(.L_x_1516) ;  /* 0x0000097000007945 */ /* 0x000fe20003800000 */
[----:B------:R-:W-:-:S04]  /*3e00*/  LOP3.LUT R163, R163, 0xffefffff, RZ, 0xc0, !PT ;  /* 0xffefffffa3a37812 */ /* 0x000fc800078ec0ff */
[----:B------:R-:W-:Y:S01]  /*3e10*/  @P1 LOP3.LUT R163, R163, 0x100000, RZ, 0xfc, !PT ;  /* 0x00100000a3a31812 */ /* 0x000fe200078efcff */
[-C--:B---3--:R-:W-:Y:S01]  /*3e20*/  FMUL.FTZ R10, R24, R12.reuse ;  /* 0x0000000c180a7220 */ /* 0x088fe20000410000 */
[----:B------:R-:W-:Y:S01]  /*3e30*/  SHF.R.S32.HI R24, RZ, 0x1f, R21 ;  /* 0x0000001fff187819 */ /* 0x000fe20000011415 */
[----:B------:R-:W-:-:S03]  /*3e40*/  FMUL.FTZ R11, R25, R12 ;  /* 0x0000000c190b7220 */ /* 0x000fc60000410000 */
[-C--:B------:R-:W-:Y:S01]  /*3e50*/  LEA.HI R23, R24, R21.reuse, RZ, 0x2 ;  /* 0x0000001518177211 */ /* 0x080fe200078f10ff */
[-C--:B------:R-:W-:Y:S01]  /*3e60*/  FMUL.FTZ R159, R26, R12.reuse ;  /* 0x0000000c1a9f7220 */ /* 0x080fe20000410000 */
[----:B------:R-:W-:Y:S02]  /*3e70*/  LEA.HI R24, R24, R21, RZ, 0x5 ;  /* 0x0000001518187211 */ /* 0x000fe400078f28ff */
[--C-:B------:R-:W-:Y:S02]  /*3e80*/  SHF.R.S32.HI R25, RZ, 0x2, R23.reuse ;  /* 0x00000002ff197819 */ /* 0x100fe40000011417 */
[----:B------:R-:W-:Y:S01]  /*3e90*/  SHF.R.S32.HI R26, RZ, 0x1f, R23 ;  /* 0x0000001fff1a7819 */ /* 0x000fe20000011417 */
[----:B------:R-:W-:Y:S01]  /*3ea0*/  FMUL.FTZ R93, R27, R12 ;  /* 0x0000000c1b5d7220 */ /* 0x000fe20000410000 */
[----:B------:R-:W-:Y:S02]  /*3eb0*/  SHF.R.S32.HI R27, RZ, 0x5, R24 ;  /* 0x00000005ff1b7819 */ /* 0x000fe40000011418 */
[----:B------:R-:W-:-:S04]  /*3ec0*/  LEA.HI R26, R26, R25, RZ, 0x3 ;  /* 0x000000191a1a7211 */ /* 0x000fc800078f18ff */
[----:B------:R-:W-:Y:S01]  /*3ed0*/  LOP3.LUT R26, R26, 0xfffffff8, RZ, 0xc0, !PT ;  /* 0xfffffff81a1a7812 */ /* 0x000fe200078ec0ff */
[----:B-----5:R-:W-:Y:S01]  /*3ee0*/  IMAD R27, R20, 0x8, R27 ;  /* 0x00000008141b7824 */ /* 0x020fe200078e021b */
[----:B------:R-:W-:Y:S01]  /*3ef0*/  LOP3.LUT R14, R23, 0x7ffffffc, RZ, 0xc0, !PT ;  /* 0x7ffffffc170e7812 */ /* 0x000fe200078ec0ff */
[----:B------:R-:W-:Y:S02]  /*3f00*/  VIADD R20, R8, UR4 ;  /* 0x0000000408147c36 */ /* 0x000fe40008000000 */
        /* <DEDUP_REMOVED lines=42> */
[----:B------:R-:W-:-:S02]  /*41b0*/  IMAD.IADD R26, R25, 0x1, -R26 ;  /* 0x00000001191a7824 */ /* 0x000fc400078e0a1a */
[-C--:B------:R-:W-:Y:S01]  /*41c0*/  FMUL.FTZ R165, R70, R12.reuse ;  /* 0x0000000c46a57220 */ /* 0x080fe20000410000 */
[----:B------:R-:W-:Y:S01]  /*41d0*/  FMUL.FTZ R167, R71, R12 ;  /* 0x0000000c47a77220 */ /* 0x000fe20000410000 */
[----:B------:R-:W-:Y:S01]  /*41e0*/  IMAD.IADD R14, R21, 0x1, -R14 ;  /* 0x00000001150e7824 */ /* 0x000fe200078e0a0e */
[----:B------:R-:W-:Y:S01]  /*41f0*/  IADD3 R21, -R9, 0x1, R20 ;  /* 0x0000000109157810 */ /* 0x000fe20007ffe114 */
[----:B------:R-:W-:Y:S01]  /*4200*/  IMAD.U32 R26, R27, 0x10, R26 ;  /* 0x000000101b1a7824 */ /* 0x000fe200078e001a */
[----:B------:R-:W2:Y:S03]  /*4210*/  MUFU.TANH R10, R10 ;  /* 0x0000000a000a7308 */ /* 0x000ea60000002400 */
[----:B------:R-:W-:Y:S01]  /*4220*/  IMAD R26, R13, 0x40, R26 ;  /* 0x000000400d1a7824 */ /* 0x000fe200078e021a */
[----:B------:R-:W-:Y:S01]  /*4230*/  LOP3.LUT R13, RZ, R18, RZ, 0x33, !PT ;  /* 0x00000012ff0d7212 */ /* 0x000fe200078e33ff */
[----:B------:R-:W-:-:S03]  /*4240*/  IMAD R12, R14, -0x2, R21 ;  /* 0xfffffffe0e0c7824 */ /* 0x000fc600078e0215 */
[----:B------:R-:W3:Y:S01]  /*4250*/  MUFU.TANH R11, R11 ;  /* 0x0000000b000b7308 */ /* 0x000ee20000002400 */
[----:B------:R-:W-:-:S07]  /*4260*/  IMAD R21, R14, -0x2, R20 ;  /* 0xfffffffe0e157824 */ /* 0x000fce00078e0214 */
[----:B------:R-:W4:Y:S01]  /*4270*/  MUFU.TANH R159, R159 ;  /* 0x0000009f009f7308 */ /* 0x000f220000002400 */
        /* <DEDUP_REMOVED lines=46> */
[----:B------:R-:W-:-:S02]  /*4560*/  IMAD.U32 R25, RZ, RZ, UR4 ;  /* 0x00000004ff197e24 */ /* 0x000fc4000f8e00ff */
[----:B------:R-:W-:Y:S02]  /*4570*/  IMAD.IADD R23, R12, 0x1, R13 ;  /* 0x000000010c177824 */ /* 0x000fe400078e020d */
[----:B------:R-:W-:Y:S01]  /*4580*/  VIADD R20, R19, UR4 ;  /* 0x0000000413147c36 */ /* 0x000fe20008000000 */
[----:B------:R-:W-:Y:S01]  /*4590*/  VIADDMNMX R13, R26, R18, R21, PT ;  /* 0x000000121a0d7246 */ /* 0x000fe20003800115 */
[----:B------:R-:W-:Y:S02]  /*45a0*/  IMAD R24, R14, -0x2, R25 ;  /* 0xfffffffe0e187824 */ /* 0x000fe400078e0219 */
[----:B------:R-:W-:Y:S01]  /*45b0*/  IMAD.IADD R12, R23, 0x1, R26 ;  /* 0x00000001170c7824 */ /* 0x000fe200078e021a */
[----:B--234-:R-:W-:Y:S06]  /*45c0*/  @!P0 BRA `(.L_x_1517) ;  /* 0x0000000000648947 */ /* 0x01cfec0003800000 */
[----:B------:R-:W-:Y:S01]  /*45d0*/  IADD3 R15, R26, R8, -R9 ;  /* 0x000000081a0f7210 */ /* 0x000fe20007ffe809 */
[----:B------:R-:W-:Y:S03]  /*45e0*/  BSSY B1, `(.L_x_1518) ;  /* 0x0000014000017945 */ /* 0x000fe60003800000 */
[----:B------:R-:W-:-:S13]  /*45f0*/  ISETP.GT.AND P0, PT, R15, -0x1, PT ;  /* 0xffffffff0f00780c */ /* 0x000fda0003f04270 */
[----:B------:R-:W-:Y:S05]  /*4600*/  @P0 BRA `(.L_x_1519) ;  /* 0x00000000002c0947 */ /* 0x000fea0003800000 */
[----:B------:R-:W-:Y:S01]  /*4610*/  ISETP.NE.AND P0, PT, R6, 0x1, PT ;  /* 0x000000010600780c */ /* 0x000fe20003f05270 */
[----:B------:R-:W-:Y:S01]  /*4620*/  BSSY B2, `(.L_x_1520) ;  /* 0x0000007000027945 */ /* 0x000fe20003800000 */
[----:B------:R-:W-:-:S11]  /*4630*/  LOP3.LUT R15, RZ, R15, RZ, 0x33, !PT ;  /* 0x0000000fff0f7212 */ /* 0x000fd600078e33ff */
[----:B------:R-:W-:Y:S05]  /*4640*/  @!P0 BRA `(.L_x_1521) ;  /* 0x0000000000108947 */ /* 0x000fea0003800000 */
[----:B------:R-:W2:Y:S04]  /*4650*/  LDL R14, [R7+0x1c] ;  /* 0x00001c00070e7983 */ /* 0x000ea80000100800 */
[----:B------:R-:W3:Y:S01]  /*4660*/  LDL R19, [R7+0x20] ;  /* 0x0000200007137983 */ /* 0x000ee20000100800 */
[----:B--2---:R-:W-:-:S05]  /*4670*/  IMAD.HI.U32 R14, R15, R14, RZ ;  /* 0x0000000e0f0e7227 */ /* 0x004fca00078e00ff */
[----:B---3--:R-:W-:-:S07]  /*4680*/  SHF.R.U32.HI R15, RZ, R19, R14 ;  /* 0x00000013ff0f7219 */ /* 0x008fce000001160e */
.L_x_1521:
[----:B------:R-:W-:Y:S05]  /*4690*/  BSYNC B2 ;  /* 0x0000000000027941 */ /* 0x000fea0003800000 */
.L_x_1520:
[----:B------:R-:W-:Y:S01]  /*46a0*/  LOP3.LUT R15, RZ, R15, RZ, 0x33, !PT ;  /* 0x0000000fff0f7212 */ /* 0x000fe200078e33ff */
[----:B------:R-:W-:Y:S06]  /*46b0*/  BRA `(.L_x_1522) ;  /* 0x0000000000187947 */ /* 0x000fec0003800000 */
.L_x_1519:
[----:B------:R-:W-:-:S13]  /*46c0*/  ISETP.NE.AND P0, PT, R6, 0x1, PT ;  /* 0x000000010600780c */ /* 0x000fda0003f05270 */
[----:B------:R-:W-:Y:S05]  /*46d0*/  @!P0 BRA `(.L_x_1522) ;  /* 0x0000000000108947 */ /* 0x000fea0003800000 */
[----:B------:R-:W2:Y:S04]  /*46e0*/  LDL R14, [R7+0x1c] ;  /* 0x00001c00070e7983 */ /* 0x000ea80000100800 */
[----:B------:R-:W3:Y:S01]  /*46f0*/  LDL R30, [R7+0x20] ;  /* 0x00002000071e7983 */ /* 0x000ee20000100800 */
[----:B--2---:R-:W-:-:S05]  /*4700*/  IMAD.HI.U32 R15, R15, R14, RZ ;  /* 0x0000000e0f0f7227 */ /* 0x004fca00078e00ff */
[----:B---3--:R-:W-:-:S07]  /*4710*/  SHF.R.U32.HI R15, RZ, R30, R15 ;  /* 0x0000001eff0f7219 */ /* 0x008fce000001160f */
.L_x_1522:
[----:B------:R-:W-:Y:S05]  /*4720*/  BSYNC B1 ;  /* 0x0000000000017941 */ /* 0x000fea0003800000 */
.L_x_1518:
[----:B------:R-:W-:-:S05]  /*4730*/  IMAD R15, R6, R15, R24 ;  /* 0x0000000f060f7224 */ /* 0x000fca00078e0218 */
[----:B------:R-:W-:Y:S02]  /*4740*/  VIMNMX R12, R12, R15, !PT ;  /* 0x0000000f0c0c7248 */ /* 0x000fe40007fe0100 */
[----:B------:R-:W-:-:S07]  /*4750*/  VIADDMNMX R13, R15, R6, R13, PT ;  /* 0x000000060f0d7246 */ /* 0x000fce000380010d */
.L_x_1517:
[----:B------:R-:W-:Y:S05]  /*4760*/  BSYNC B0 ;  /* 0x0000000000007941 */ /* 0x000fea0003800000 */
.L_x_1516:
[----:B------:R-:W-:Y:S01]  /*4770*/  ISETP.GE.AND P0, PT, R20, 0x2, PT ;  /* 0x000000021400780c */ /* 0x000fe20003f06270 */
[----:B------:R-:W-:Y:S01]  /*4780*/  VIADD R26, R26, 0x8 ;  /* 0x000000081a1a7836 */ /* 0x000fe20000000000 */
[----:B------:R-:W-:Y:S01]  /*4790*/  ISETP.GE.AND P4, PT, R20, 0xa, PT ;  /* 0x0000000a1400780c */ /* 0x000fe20003f86270 */
[----:B------:R-:W-:Y:S01]  /*47a0*/  BSSY B0, `(.L_x_1523) ;  /* 0x000008e000007945 */ /* 0x000fe20003800000 */
[----:B------:R-:W-:Y:S02]  /*47b0*/  ISETP.GT.AND P2, PT, R12, 0x1, !P0 ;  /* 0x000000010c00780c */ /* 0x000fe40004744270 */
[----:B------:R-:W-:Y:S02]  /*47c0*/  ISETP.GE.AND P1, PT, R20, 0x9, PT ;  /* 0x000000091400780c */ /* 0x000fe40003f26270 */
[----:B------:R-:W-:Y:S02]  /*47d0*/  ISETP.LT.OR P2, PT, R13, 0x2, P2 ;  /* 0x000000020d00780c */ /* 0x000fe40001741670 */
[----:B------:R-:W-:-:S02]  /*47e0*/  P2R R15, PR, RZ, 0x10 ;  /* 0x00000010ff0f7803 */ /* 0x000fc40000000000 */
[----:B------:R-:W-:Y:S02]  /*47f0*/  FSEL R103, R11, -INF , !P2 ;  /* 0xff8000000b677808 */ /* 0x000fe40005000000 */
[C---:B------:R-:W-:Y:S02]  /*4800*/  ISETP.GT.AND P2, PT, R12.reuse, 0x9, !P4 ;  /* 0x000000090c00780c */ /* 0x040fe40006744270 */
[----:B------:R-:W-:Y:S02]  /*4810*/  ISETP.GT.AND P3, PT, R12, 0x8, !P1 ;  /* 0x000000080c00780c */ /* 0x000fe40004f64270 */
[----:B------:R-:W-:Y:S02]  /*4820*/  ISETP.LT.OR P2, PT, R13, 0xa, P2 ;  /* 0x0000000a0d00780c */ /* 0x000fe40001741670 */
[----:B------:R-:W-:Y:S02]  /*4830*/  ISETP.GE.AND P4, PT, R20, 0x11, PT ;  /* 0x000000111400780c */ /* 0x000fe40003f86270 */
[----:B-1----:R-:W-:-:S02]  /*4840*/  FSEL R95, R29, -INF , !P2 ;  /* 0xff8000001d5f7808 */ /* 0x002fc40005000000 */
[C---:B------:R-:W-:Y:S02]  /*4850*/  ISETP.LT.OR P3, PT, R13.reuse, 0x9, P3 ;  /* 0x000000090d00780c */ /* 0x040fe40001f61670 */
        /* <DEDUP_REMOVED lines=78> */
[----:B------:R-:W-:Y:S02]  /*4d40*/  P2R R19, PR, RZ, 0x10 ;  /* 0x00000010ff137803 */ /* 0x000fe40000000000 */
[----:B------:R-:W-:Y:S02]  /*4d50*/  FSEL R175, R61, -INF , !P2 ;  /* 0xff8000003daf7808 */ /* 0x000fe40005000000 */
[----:B------:R-:W-:Y:S02]  /*4d60*/  ISETP.GE.AND P2, PT, R20, 0x51, PT ;  /* 0x000000511400780c */ /* 0x000fe40003f46270 */
[----:B------:R-:W-:Y:S02]  /*4d70*/  VIADDMNMX R11, R26, R18, R21, PT ;  /* 0x000000121a0b7246 */ /* 0x000fe40003800115 */
        /* <DEDUP_REMOVED lines=12> */
[----:B------:R-:W-:-:S04]  /*4e40*/  ISETP.GT.AND P6, PT, R12, RZ, !P5 ;  /* 0x000000ff0c00720c */ /* 0x000fc80006fc4270 */
[----:B------:R-:W-:-:S04]  /*4e50*/  ISETP.LT.OR P6, PT, R13, 0x1, P6 ;  /* 0x000000010d00780c */ /* 0x000fc800037c1670 */
[----:B------:R-:W-:Y:S01]  /*4e60*/  FSEL R109, R10, -INF , !P6 ;  /* 0xff8000000a6d7808 */ /* 0x000fe20007000000 */
[----:B------:R-:W-:Y:S01]  /*4e70*/  IMAD.IADD R10, R23, 0x1, R26 ;  /* 0x00000001170a7824 */ /* 0x000fe200078e021a */
[----:B------:R-:W-:-:S04]  /*4e80*/  ISETP.GE.AND P6, PT, R20, 0x5a, PT ;  /* 0x0000005a1400780c */ /* 0x000fc80003fc6270 */
[----:B------:R-:W-:Y:S02]  /*4e90*/  P2R R20, PR, RZ, 0x40 ;  /* 0x00000040ff147803 */ /* 0x000fe40000000000 */
[----:B------:R-:W-:-:S04]  /*4ea0*/  ISETP.GT.AND P6, PT, R12, 0x59, !P6 ;  /* 0x000000590c00780c */ /* 0x000fc800077c4270 */
[----:B------:R-:W-:-:S04]  /*4eb0*/  ISETP.LT.OR P6, PT, R13, 0x5a, P6 ;  /* 0x0000005a0d00780c */ /* 0x000fc800037c1670 */
[----:B------:R-:W-:Y:S02]  /*4ec0*/  FSEL R179, R69, -INF , !P6 ;  /* 0xff80000045b37808 */ /* 0x000fe40007000000 */
[----:B------:R-:W-:-:S13]  /*4ed0*/  ISETP.GE.AND P6, PT, R6, 0x1, PT ;  /* 0x000000010600780c */ /* 0x000fda0003fc6270 */
[----:B------:R-:W-:Y:S05]  /*4ee0*/  @!P6 BRA `(.L_x_1524) ;  /* 0x000000000064e947 */ /* 0x000fea0003800000 */
        /* <DEDUP_REMOVED lines=12> */
.L_x_1528:
[----:B------:R-:W-:Y:S05]  /*4fb0*/  BSYNC B2 ;  /* 0x0000000000027941 */ /* 0x000fea0003800000 */
.L_x_1527:
[----:B------:R-:W-:Y:S01]  /*4fc0*/  LOP3.LUT R9, RZ, R9, RZ, 0x33, !PT ;  /* 0x00000009ff097212 */ /* 0x000fe200078e33ff */
[----:B------:R-:W-:Y:S06]  /*4fd0*/  BRA `(.L_x_1529) ;  /* 0x0000000000187947 */ /* 0x000fec0003800000 */
.L_x_1526:
[----:B------:R-:W-:-:S13]  /*4fe0*/  ISETP.NE.AND P6, PT, R6, 0x1, PT ;  /* 0x000000010600780c */ /* 0x000fda0003fc5270 */
[----:B------:R-:W-:Y:S05]  /*4ff0*/  @!P6 BRA `(.L_x_1529) ;  /* 0x000000000010e947 */ /* 0x000fea0003800000 */
[----:B------:R-:W2:Y:S04]  /*5000*/  LDL R8, [R7+0x1c] ;  /* 0x00001c0007087983 */ /* 0x000ea80000100800 */
[----:B------:R-:W3:Y:S01]  /*5010*/  LDL R12, [R7+0x20] ;  /* 0x00002000070c7983 */ /* 0x000ee20000100800 */
[----:B--2---:R-:W-:-:S05]  /*5020*/  IMAD.HI.U32 R9, R9, R8, RZ ;  /* 0x0000000809097227 */ /* 0x004fca00078e00ff */
[----:B---3--:R-:W-:-:S07]  /*5030*/  SHF.R.U32.HI R9, RZ, R12, R9 ;  /* 0x0000000cff097219 */ /* 0x008fce0000011609 */
.L_x_1529:
[----:B------:R-:W-:Y:S05]  /*5040*/  BSYNC B1 ;  /* 0x0000000000017941 */ /* 0x000fea0003800000 */
.L_x_1525:
[----:B------:R-:W-:-:S05]  /*5050*/  IMAD R9, R6, R9, R24 ;  /* 0x0000000906097224 */ /* 0x000fca00078e0218 */
[----:B------:R-:W-:Y:S02]  /*5060*/  VIADDMNMX R11, R9, R6, R11, PT ;  /* 0x00000006090b7246 */ /* 0x000fe4000380010b */
[----:B------:R-:W-:-:S07]  /*5070*/  VIMNMX R10, R10, R9, !PT ;  /* 0x000000090a0a7248 */ /* 0x000fce0007fe0100 */
.L_x_1524:
[----:B------:R-:W-:Y:S05]  /*5080*/  BSYNC B0 ;  /* 0x0000000000007941 */ /* 0x000fea0003800000 */
.L_x_1523:
[C---:B------:R-:W-:Y:S01]  /*5090*/  ISETP.GT.AND P0, PT, R10.reuse, 0x1, !P0 ;  /* 0x000000010a00780c */ /* 0x040fe20004704270 */
[----:B------:R-:W2:Y:S01]  /*50a0*/  LDL R13, [R1+0x460] ;  /* 0x00046000010d7983 */ /* 0x000ea20000100800 */
[----:B------:R-:W-:Y:S02]  /*50b0*/  ISETP.GT.AND P1, PT, R10, 0x8, !P1 ;  /* 0x000000080a00780c */ /* 0x000fe40004f24270 */
[C---:B------:R-:W-:Y:S01]  /*50c0*/  ISETP.LT.OR P0, PT, R11.reuse, 0x2, P0 ;  /* 0x000000020b00780c */ /* 0x040fe20000701670 */
[----:B------:R-:W3:Y:S01]  /*50d0*/  LDL R23, [R1+0x274] ;  /* 0x0002740001177983 */ /* 0x000ee20000100800 */
[----:B------:R-:W-:Y:S02]  /*50e0*/  ISETP.LT.OR P1, PT, R11, 0x9, P1 ;  /* 0x000000090b00780c */ /* 0x000fe40000f21670 */
[----:B------:R-:W-:Y:S01]  /*50f0*/  FSEL R93, R93, -INF , !P0 ;  /* 0xff8000005d5d7808 */ /* 0x000fe20004000000 */
[----:B------:R-:W4:Y:S01]  /*5100*/  LDL R12, [R1+0x370] ;  /* 0x00037000010c7983 */ /* 0x000f220000100800 */
[----:B------:R-:W-:-:S02]  /*5110*/  ISETP.NE.AND P0, PT, R15, RZ, PT ;  /* 0x000000ff0f00720c */ /* 0x000fc40003f05270 */
[----:B------:R-:W-:Y:S01]  /*5120*/  FSEL R157, R157, -INF , !P1 ;  /* 0xff8000009d9d7808 */ /* 0x000fe20004800000 */
[----:B------:R-:W5:Y:S01]  /*5130*/  LDL R15, [R1+0x218] ;  /* 0x00021800010f7983 */ /* 0x000f620000100800 */
[----:B------:R-:W-:Y:S02]  /*5140*/  ISETP.GT.AND P0, PT, R10, 0x9, !P0 ;  /* 0x000000090a00780c */ /* 0x000fe40004704270 */
[----:B------:R-:W-:Y:S01]  /*5150*/  ISETP.NE.AND P1, PT, R27, RZ, PT ;  /* 0x000000ff1b00720c */ /* 0x000fe20003f25270 */
[----:B------:R-:W4:Y:S01]  /*5160*/  LDL R156, [R1+0x25c] ;  /* 0x00025c00019c7983 */ /* 0x000f220000100800 */
[----:B------:R-:W-:Y:S02]  /*5170*/  ISETP.LT.OR P0, PT, R11, 0xa, P0 ;  /* 0x0000000a0b00780c */ /* 0x000fe40000701670 */
[----:B------:R-:W-:Y:S01]  /*5180*/  ISETP.NE.AND P6, PT, R29, RZ, PT ;  /* 0x000000ff1d00720c */ /* 0x000fe20003fc5270 */
[----:B------:R-:W4:Y:S01]  /*5190*/  LDL R160, [R1+0x264] ;  /* 0x0002640001a07983 */ /* 0x000f220000100800 */
[----:B------:R-:W-:-:S02]  /*51a0*/  FSEL R89, R89, -INF , !P0 ;  /* 0xff80000059597808 */ /* 0x000fc40004000000 */
[----:B------:R-:W-:Y:S01]  /*51b0*/  ISETP.NE.AND P0, PT, R19, RZ, PT ;  /* 0x000000ff1300720c */ /* 0x000fe20003f05270 */
[----:B------:R-:W4:Y:S01]  /*51c0*/  LDL R21, [R1+0x26c] ;  /* 0x00026c0001157983 */ /* 0x000f220000100800 */
[C---:B------:R-:W-:Y:S02]  /*51d0*/  ISETP.GT.AND P5, PT, R10.reuse, RZ, !P5 ;  /* 0x000000ff0a00720c */ /* 0x040fe40006fa4270 */
[----:B------:R-:W-:Y:S01]  /*51e0*/  ISETP.GT.AND P0, PT, R10, 0x10, !P0 ;  /* 0x000000100a00780c */ /* 0x000fe20004704270 */
[----:B------:R-:W4:Y:S01]  /*51f0*/  LDL R43, [R1+0x2a8] ;  /* 0x0002a800012b7983 */ /* 0x000f220000100800 */
[C---:B------:R-:W-:Y:S02]  /*5200*/  ISETP.LT.OR P5, PT, R11.reuse, 0x1, P5 ;  /* 0x000000010b00780c */ /* 0x040fe40002fa1670 */
[----:B------:R-:W-:Y:S01]  /*5210*/  ISETP.LT.OR P0, PT, R11, 0x11, P0 ;  /* 0x000000110b00780c */ /* 0x000fe20000701670 */
[----:B------:R-:W4:Y:S01]  /*5220*/  LDL R42, [R1+0x3d0] ;  /* 0x0003d000012a7983 */ /* 0x000f220000100800 */
[----:B------:R-:W-:-:S02]  /*5230*/  FSEL R159, R159, -INF , !P5 ;  /* 0xff8000009f9f7808 */ /* 0x000fc40006800000 */
[----:B------:R-:W-:Y:S01]  /*5240*/  FSEL R169, R169, -INF , !P0 ;  /* 0xff800000a9a97808 */ /* 0x000fe20004000000 */
[----:B------:R-:W4:Y:S01]  /*5250*/  LDL R152, [R1+0x254] ;  /* 0x0002540001987983 */ /* 0x000f220000100800 */
[----:B------:R-:W-:Y:S02]  /*5260*/  ISETP.NE.AND P0, PT, R25, RZ, PT ;  /* 0x000000ff1900720c */ /* 0x000fe40003f05270 */
[----:B------:R-:W-:Y:S01]  /*5270*/  FMNMX.FTZ R8, R109, R103, !PT ;  /* 0x000000676d087209 */ /* 0x000fe20007810000 */
[----:B------:R-:W4:Y:S01]  /*5280*/  LDL R154, [R1+0x258] ;  /* 0x00025800019a7983 */ /* 0x000f220000100800 */
[----:B------:R-:W-:Y:S02]  /*5290*/  ISETP.GT.AND P0, PT, R10, 0x11, !P0 ;  /* 0x000000110a00780c */ /* 0x000fe40004704270 */
[----:B------:R-:W-:Y:S01]  /*52a0*/  FMNMX.FTZ R6, R159, R93, !PT ;  /* 0x0000005d9f067209 */ /* 0x000fe20007810000 */
[----:B------:R-:W4:Y:S01]  /*52b0*/  LDL R98, [R1+0x230] ;  /* 0x0002300001627983 */ /* 0x000f220000100800 */
[----:B------:R-:W-:-:S02]  /*52c0*/  ISETP.LT.OR P0, PT, R11, 0x12, P0 ;  /* 0x000000120b00780c */ /* 0x000fc40000701670 */
[----:B------:R-:W-:Y:S01]  /*52d0*/  FMNMX.FTZ R8, R99, R8, !PT ;  /* 0x0000000863087209 */ /* 0x000fe20007810000 */
[----:B------:R-:W4:Y:S01]  /*52e0*/  LDL R140, [R1+0x234] ;  /* 0x00023400018c7983 */ /* 0x000f220000100800 */
[----:B------:R-:W-:Y:S02]  /*52f0*/  FSEL R230, R230, -INF , !P0 ;  /* 0xff800000e6e67808 */ /* 0x000fe40004000000 */
[----:B------:R-:W-:Y:S01]  /*5300*/  ISETP.GT.AND P0, PT, R10, 0x18, !P1 ;  /* 0x000000180a00780c */ /* 0x000fe20004f04270 */
[----:B------:R-:W4:Y:S01]  /*5310*/  LDL R142, [R1+0x238] ;  /* 0x00023800018e7983 */ /* 0x000f220000100800 */
[----:B------:R-:W-:Y:S02]  /*5320*/  FMNMX.FTZ R6, R157, R6, !PT ;  /* 0x000000069d067209 */ /* 0x000fe40007810000 */
[----:B------:R-:W-:Y:S01]  /*5330*/  ISETP.LT.OR P0, PT, R11, 0x19, P0 ;  /* 0x000000190b00780c */ /* 0x000fe20000701670 */
[----:B------:R-:W4:Y:S01]  /*5340*/  LDL R144, [R1+0x23c] ;  /* 0x00023c0001907983 */ /* 0x000f220000100800 */
[----:B------:R-:W-:-:S02]  /*5350*/  FMNMX.FTZ R7, R95, R8, !PT ;  /* 0x000000085f077209 */ /* 0x000fc40007810000 */
        /* <DEDUP_REMOVED lines=30> */
[----:B------:R-:W-:Y:S01]  /*5540*/  ISETP.NE.AND P0, PT, R31, RZ, PT ;  /* 0x000000ff1f00720c */ /* 0x000fe20003f05270 */
[----:B------:R-:W4:Y:S01]  /*5550*/  LDL R29, [R1+0x284] ;  /* 0x00028400011d7983 */ /* 0x000f220000100800 */
[----:B------:R-:W-:Y:S02]  /*5560*/  FMNMX.FTZ R6, R228, R9, !PT ;  /* 0x00000009e4067209 */ /* 0x000fe40007810000 */
[----:B------:R-:W-:Y:S01]  /*5570*/  ISETP.GT.AND P0, PT, R10, 0x28, !P0 ;  /* 0x000000280a00780c */ /* 0x000fe20004704270 */
[----:B------:R-:W4:Y:S01]  /*5580*/  LDL R31, [R1+0x288] ;  /* 0x00028800011f7983 */ /* 0x000f220000100800 */
[----:B------:R-:W-:-:S02]  /*5590*/  FMNMX.FTZ R7, R222, R7, !PT ;  /* 0x00000007de077209 */ /* 0x000fc40007810000 */
[----:B------:R-:W-:Y:S01]  /*55a0*/  ISETP.LT.OR P0, PT, R11, 0x29, P0 ;  /* 0x000000290b00780c */ /* 0x000fe20000701670 */
[----:B------:R-:W4:Y:S01]  /*55b0*/  LDL R110, [R1+0x290] ;  /* 0x00029000016e7983 */ /* 0x000f220000100800 */
[----:B------:R-:W-:Y:S02]  /*55c0*/  FMNMX.FTZ R9, R191, R6, !PT ;  /* 0x00000006bf097209 */ /* 0x000fe40007810000 */
[----:B------:R-:W-:Y:S01]  /*55d0*/  FSEL R193, R193, -INF , !P0 ;  /* 0xff800000c1c17808 */ /* 0x000fe20004000000 */
[----:B------:R-:W4:Y:S01]  /*55e0*/  LDL R112, [R1+0x2a0] ;  /* 0x0002a00001707983 */ /* 0x000f220000100800 */
[----:B------:R-:W-:Y:S02]  /*55f0*/  ISETP.NE.AND P0, PT, R32, RZ, PT ;  /* 0x000000ff2000720c */ /* 0x000fe40003f05270 */
[----:B------:R-:W-:Y:S01]  /*5600*/  FMNMX.FTZ R6, R188, R7, !PT ;  /* 0x00000007bc067209 */ /* 0x000fe20007810000 */
[----:B------:R-:W4:Y:S01]  /*5610*/  LDL R41, [R1+0x2a4] ;  /* 0x0002a40001297983 */ /* 0x000f220000100800 */
[----:B------:R-:W-:-:S02]  /*5620*/  ISETP.GT.AND P0, PT, R10, 0x29, !P0 ;  /* 0x000000290a00780c */ /* 0x000fc40004704270 */
[----:B------:R-:W-:Y:S01]  /*5630*/  FMNMX.FTZ R8, R192, R9, !PT ;  /* 0x00000009c0087209 */ /* 0x000fe20007810000 */
[----:B------:R-:W4:Y:S01]  /*5640*/  LDL R45, [R1+0x2ac] ;  /* 0x0002ac00012d7983 */ /* 0x000f220000100800 */
[----:B------:R-:W-:Y:S02]  /*5650*/  ISETP.LT.OR P0, PT, R11, 0x2a, P0 ;  /* 0x0000002a0b00780c */ /* 0x000fe40000701670 */
[----:B------:R-:W-:Y:S01]  /*5660*/  ISETP.NE.AND P1, PT, R37, RZ, PT ;  /* 0x000000ff2500720c */ /* 0x000fe20003f25270 */
[----:B------:R-:W4:Y:S01]  /*5670*/  LDL R114, [R1+0x2b0] ;  /* 0x0002b00001727983 */ /* 0x000f220000100800 */
[----:B------:R-:W-:Y:S02]  /*5680*/  FSEL R199, R199, -INF , !P0 ;  /* 0xff800000c7c77808 */ /* 0x000fe40004000000 */
[----:B------:R-:W-:Y:S01]  /*5690*/  ISETP.NE.AND P0, PT, R33, RZ, PT ;  /* 0x000000ff2100720c */ /* 0x000fe20003f05270 */
[----:B------:R-:W4:Y:S01]  /*56a0*/  LDL R37, [R1+0x298] ;  /* 0x0002980001257983 */ /* 0x000f220000100800 */
[----:B------:R-:W-:-:S02]  /*56b0*/  FMNMX.FTZ R7, R189, R6, !PT ;  /* 0x00000006bd077209 */ /* 0x000fc40007810000 */
[----:B------:R-:W-:Y:S01]  /*56c0*/  ISETP.GT.AND P0, PT, R10, 0x30, !P0 ;  /* 0x000000300a00780c */ /* 0x000fe20004704270 */
[----:B------:R-:W4:Y:S01]  /*56d0*/  LDL R33, [R1+0x28c] ;  /* 0x00028c0001217983 */ /* 0x000f220000100800 */
[----:B------:R-:W-:Y:S02]  /*56e0*/  FMNMX.FTZ R8, R193, R8, !PT ;  /* 0x00000008c1087209 */ /* 0x000fe40007810000 */
[----:B------:R-:W-:Y:S01]  /*56f0*/  ISETP.LT.OR P0, PT, R11, 0x31, P0 ;  /* 0x000000310b00780c */ /* 0x000fe20000701670 */
[----:B------:R-:W4:Y:S01]  /*5700*/  LDL R47, [R1+0x2b4] ;  /* 0x0002b400012f7983 */ /* 0x000f220000100800 */
[----:B------:R-:W-:Y:S02]  /*5710*/  FMNMX.FTZ R6, R190, R7, !PT ;  /* 0x00000007be067209 */ /* 0x000fe40007810000 */
[----:B------:R-:W-:Y:S01]  /*5720*/  FSEL R217, R217, -INF , !P0 ;  /* 0xff800000d9d97808 */ /* 0x000fe20004000000 */
[----:B------:R-:W4:Y:S01]  /*5730*/  LDL R49, [R1+0x2b8] ;  /* 0x0002b80001317983 */ /* 0x000f220000100800 */
[----:B------:R-:W-:-:S02]  /*5740*/  ISETP.NE.AND P0, PT, R34, RZ, PT ;  /* 0x000000ff2200720c */ /* 0x000fc40003f05270 */
[----:B------:R-:W-:Y:S01]  /*5750*/  FMNMX.FTZ R8, R199, R8, !PT ;  /* 0x00000008c7087209 */ /* 0x000fe20007810000 */
[----:B------:R-:W4:Y:S01]  /*5760*/  LDL R51, [R1+0x2bc] ;  /* 0x0002bc0001337983 */ /* 0x000f220000100800 */
[----:B------:R-:W-:Y:S02]  /*5770*/  ISETP.GT.AND P0, PT, R10, 0x31, !P0 ;  /* 0x000000310a00780c */ /* 0x000fe40004704270 */
[----:B------:R-:W-:Y:S01]  /*5780*/  ISETP.NE.AND P6, PT, R38, RZ, PT ;  /* 0x000000ff2600720c */ /* 0x000fe20003fc5270 */
[----:B------:R-:W4:Y:S01]  /*5790*/  LDL R116, [R1+0x2c0] ;  /* 0x0002c00001747983 */ /* 0x000f220000100800 */
[----:B------:R-:W-:Y:S02]  /*57a0*/  ISETP.LT.OR P0, PT, R11, 0x32, P0 ;  /* 0x000000320b00780c */ /* 0x000fe40000701670 */
[----:B------:R-:W-:Y:S01]  /*57b0*/  FMNMX.FTZ R7, R201, R6, !PT ;  /* 0x00000006c9077209 */ /* 0x000fe20007810000 */
[----:B------:R-:W4:Y:S01]  /*57c0*/  LDL R53, [R1+0x2c4] ;  /* 0x0002c40001357983 */ /* 0x000f220000100800 */
[----:B------:R-:W-:-:S02]  /*57d0*/  FSEL R218, R218, -INF , !P0 ;  /* 0xff800000dada7808 */ /* 0x000fc40004000000 */
[----:B------:R-:W-:Y:S01]  /*57e0*/  ISETP.NE.AND P0, PT, R35, RZ, PT ;  /* 0x000000ff2300720c */ /* 0x000fe20003f05270 */
[----:B------:R-:W4:Y:S01]  /*57f0*/  LDL R55, [R1+0x2c8] ;  /* 0x0002c80001377983 */ /* 0x000f220000100800 */
[----:B------:R-:W-:Y:S02]  /*5800*/  FMNMX.FTZ R9, R217, R8, !PT ;  /* 0x00000008d9097209 */ /* 0x000fe40007810000 */
        /* <DEDUP_REMOVED lines=12> */
[----:B------:R-:W-:Y:S01]  /*58d0*/  ISETP.NE.AND P5, PT, R39, RZ, PT ;  /* 0x000000ff2700720c */ /* 0x000fe20003fa5270 */
        /* <DEDUP_REMOVED lines=10> */
[----:B------:R-:W-:-:S02]  /*5980*/  ISETP.NE.AND P1, PT, R40, RZ, PT ;  /* 0x000000ff2800720c */ /* 0x000fc40003f25270 */
[----:B------:R-:W-:Y:S01]  /*5990*/  FSEL R180, R180, -INF , !P0 ;  /* 0xff800000b4b47808 */ /* 0x000fe20004000000 */
[----:B------:R-:W4:Y:S01]  /*59a0*/  LDL R65, [R1+0x2e4] ;  /* 0x0002e40001417983 */ /* 0x000f220000100800 */
[----:B------:R-:W-:Y:S02]  /*59b0*/  ISETP.GT.AND P0, PT, R10, 0x41, !P6 ;  /* 0x000000410a00780c */ /* 0x000fe40007704270 */
[----:B------:R-:W-:Y:S01]  /*59c0*/  FMNMX.FTZ R9, R220, R9, !PT ;  /* 0x00000009dc097209 */ /* 0x000fe20007810000 */
[----:B------:R-:W4:Y:S01]  /*59d0*/  LDL R67, [R1+0x2e8] ;  /* 0x0002e80001437983 */ /* 0x000f220000100800 */
[----:B------:R-:W-:Y:S02]  /*59e0*/  ISETP.LT.OR P0, PT, R11, 0x42, P0 ;  /* 0x000000420b00780c */ /* 0x000fe40000701670 */
[----:B------:R-:W-:Y:S01]  /*59f0*/  FMNMX.FTZ R6, R172, R7, !PT ;  /* 0x00000007ac067209 */ /* 0x000fe20007810000 */
[----:B------:R-:W4:Y:S01]  /*5a00*/  LDL R69, [R1+0x2ec] ;  /* 0x0002ec0001457983 */ /* 0x000f220000100800 */
[----:B------:R-:W-:-:S02]  /*5a10*/  FSEL R181, R181, -INF , !P0 ;  /* 0xff800000b5b57808 */ /* 0x000fc40004000000 */
[C---:B------:R-:W-:Y:S01]  /*5a20*/  ISETP.GT.AND P0, PT, R10.reuse, 0x48, !P5 ;  /* 0x000000480a00780c */ /* 0x040fe20006f04270 */
[----:B------:R-:W4:Y:S01]  /*5a30*/  LDL R122, [R1+0x2f0] ;  /* 0x0002f000017a7983 */ /* 0x000f220000100800 */
[----:B------:R-:W-:Y:S02]  /*5a40*/  ISETP.GT.AND P1, PT, R10, 0x49, !P1 ;  /* 0x000000490a00780c */ /* 0x000fe40004f24270 */
[----:B------:R-:W-:Y:S01]  /*5a50*/  ISETP.LT.OR P0, PT, R11, 0x49, P0 ;  /* 0x000000490b00780c */ /* 0x000fe20000701670 */
[----:B------:R-:W4:Y:S01]  /*5a60*/  LDL R71, [R1+0x2f4] ;  /* 0x0002f40001477983 */ /* 0x000f220000100800 */
[----:B------:R-:W-:Y:S02]  /*5a70*/  FMNMX.FTZ R8, R180, R9, !PT ;  /* 0x00000009b4087209 */ /* 0x000fe40007810000 */
[----:B------:R-:W-:Y:S01]  /*5a80*/  FMNMX.FTZ R7, R173, R6, !PT ;  /* 0x00000006ad077209 */ /* 0x000fe20007810000 */
[----:B------:R-:W4:Y:S01]  /*5a90*/  LDL R73, [R1+0x2f8] ;  /* 0x0002f80001497983 */ /* 0x000f220000100800 */
[----:B------:R-:W-:-:S02]  /*5aa0*/  ISETP.GT.AND P2, PT, R10, 0x50, !P2 ;  /* 0x000000500a00780c */ /* 0x000fc40005744270 */
[----:B------:R-:W-:Y:S01]  /*5ab0*/  ISETP.LT.OR P1, PT, R11, 0x4a, P1 ;  /* 0x0000004a0b00780c */ /* 0x000fe20000f21670 */
[----:B------:R-:W4:Y:S01]  /*5ac0*/  LDL R75, [R1+0x2fc] ;  /* 0x0002fc00014b7983 */ /* 0x000f220000100800 */
[----:B------:R-:W-:Y:S02]  /*5ad0*/  FSEL R182, R182, -INF , !P0 ;  /* 0xff800000b6b67808 */ /* 0x000fe40004000000 */
[----:B------:R-:W-:Y:S01]  /*5ae0*/  FMNMX.FTZ R9, R181, R8, !PT ;  /* 0x00000008b5097209 */ /* 0x000fe20007810000 */
[----:B------:R-:W4:Y:S01]  /*5af0*/  LDL R124, [R1+0x300] ;  /* 0x00030000017c7983 */ /* 0x000f220000100800 */
[----:B------:R-:W-:Y:S02]  /*5b00*/  FMNMX.FTZ R6, R174, R7, !PT ;  /* 0x00000007ae067209 */ /* 0x000fe40007810000 */
[----:B------:R-:W-:Y:S01]  /*5b10*/  ISETP.GT.AND P3, PT, R10, 0x51, !P3 ;  /* 0x000000510a00780c */ /* 0x000fe20005f64270 */
[----:B------:R-:W4:Y:S01]  /*5b20*/  LDL R77, [R1+0x304] ;  /* 0x00030400014d7983 */ /* 0x000f220000100800 */
[----:B------:R-:W-:-:S02]  /*5b30*/  ISETP.LT.OR P2, PT, R11, 0x51, P2 ;  /* 0x000000510b00780c */ /* 0x000fc40001741670 */
[----:B------:R-:W-:Y:S01]  /*5b40*/  FSEL R183, R183, -INF , !P1 ;  /* 0xff800000b7b77808 */ /* 0x000fe20004800000 */
[----:B------:R-:W4:Y:S01]  /*5b50*/  LDL R79, [R1+0x308] ;  /* 0x00030800014f7983 */ /* 0x000f220000100800 */
[----:B------:R-:W-:Y:S02]  /*5b60*/  FMNMX.FTZ R8, R182, R9, !PT ;  /* 0x00000009b6087209 */ /* 0x000fe40007810000 */
[----:B------:R-:W-:Y:S01]  /*5b70*/  FMNMX.FTZ R7, R175, R6, !PT ;  /* 0x00000006af077209 */ /* 0x000fe20007810000 */
[----:B------:R-:W4:Y:S01]  /*5b80*/  LDL R81, [R1+0x30c] ;  /* 0x00030c0001517983 */ /* 0x000f220000100800 */
[----:B------:R-:W-:Y:S02]  /*5b90*/  ISETP.NE.AND P6, PT, R20, RZ, PT ;  /* 0x000000ff1400720c */ /* 0x000fe40003fc5270 */
        /* <DEDUP_REMOVED lines=8> */
[----:B------:R-:W-:Y:S02]  /*5c20*/  ISETP.GT.AND P5, PT, R10, 0x59, !P6 ;  /* 0x000000590a00780c */ /* 0x000fe400077a4270 */
[----:B------:R-:W-:Y:S01]  /*5c30*/  ISETP.LT.OR P4, PT, R11, 0x59, P4 ;  /* 0x000000590b00780c */ /* 0x000fe20002781670 */
[----:B------:R-:W4:Y:S01]  /*5c40*/  LDL R85, [R1+0x318] ;  /* 0x0003180001557983 */ /* 0x000f220000100800 */
[----:B------:R-:W-:-:S02]  /*5c50*/  FSEL R164, R164, -INF , !P3 ;  /* 0xff800000a4a47808 */ /* 0x000fc40005800000 */
[----:B------:R-:W-:Y:S01]  /*5c60*/  FMNMX.FTZ R9, R166, R9, !PT ;  /* 0x00000009a6097209 */ /* 0x000fe20007810000 */
[----:B------:R-:W4:Y:S01]  /*5c70*/  LDL R87, [R1+0x31c] ;  /* 0x00031c0001577983 */ /* 0x000f220000100800 */
[----:B------:R-:W-:Y:S02]  /*5c80*/  FMNMX.FTZ R7, R177, R6, !PT ;  /* 0x00000006b1077209 */ /* 0x000fe40007810000 */
[----:B------:R-:W-:Y:S01]  /*5c90*/  ISETP.LT.OR P5, PT, R11, 0x5a, P5 ;  /* 0x0000005a0b00780c */ /* 0x000fe20002fa1670 */
[----:B------:R-:W4:Y:S01]  /*5ca0*/  LDL R128, [R1+0x320] ;  /* 0x0003200001807983 */ /* 0x000f220000100800 */
[----:B------:R-:W-:Y:S02]  /*5cb0*/  FSEL R165, R165, -INF , !P4 ;  /* 0xff800000a5a57808 */ /* 0x000fe40006000000 */
[----:B------:R-:W-:Y:S01]  /*5cc0*/  FMNMX.FTZ R6, R164, R9, !PT ;  /* 0x00000009a4067209 */ /* 0x000fe20007810000 */
[----:B------:R-:W4:Y:S01]  /*5cd0*/  LDL R91, [R1+0x324] ;  /* 0x00032400015b7983 */ /* 0x000f220000100800 */
[----:B------:R-:W-:-:S02]  /*5ce0*/  FSEL R167, R167, -INF , !P5 ;  /* 0xff800000a7a77808 */ /* 0x000fc40006800000 */
[----:B------:R-:W-:Y:S01]  /*5cf0*/  FMNMX.FTZ R8, R178, R7, !PT ;  /* 0x00000007b2087209 */ /* 0x000fe20007810000 */
[----:B------:R-:W4:Y:S01]  /*5d00*/  LDL R97, [R1+0x328] ;  /* 0x0003280001617983 */ /* 0x000f220000100800 */
[----:B------:R-:W-:Y:S02]  /*5d10*/  FMNMX.FTZ R6, R165, R6, !PT ;  /* 0x00000006a5067209 */ /* 0x000fe40007810000 */
[----:B------:R-:W-:Y:S01]  /*5d20*/  FMNMX.FTZ R8, R179, R8, !PT ;  /* 0x00000008b3087209 */ /* 0x000fe20007810000 */
[----:B------:R-:W4:Y:S01]  /*5d30*/  LDL R101, [R1+0x32c] ;  /* 0x00032c0001657983 */ /* 0x000f220000100800 */
[----:B------:R-:W-:-:S03]  /*5d40*/  FMNMX.FTZ R9, R167, R6, !PT ;  /* 0x00000006a7097209 */ /* 0x000fc60007810000 */
[----:B------:R-:W4:Y:S04]  /*5d50*/  LDL R130, [R1+0x330] ;  /* 0x0003300001827983 */ /* 0x000f280000100800 */
[----:B------:R-:W-:Y:S04]  /*5d60*/  STL.64 [R1+0x440], R8 ;  /* 0x0004400801007387 */ /* 0x000fe80000100a00 */
[----:B------:R-:W2:Y:S04]  /*5d70*/  LDL R19, [R1+0x444] ;  /* 0x0004440001137983 */ /* 0x000ea80000100800 */
[----:B------:R-:W1:Y:S04]  /*5d80*/  SHFL.BFLY PT, R7, R8, 0x2, 0x1f ;  /* 0x0c401f0008077f89 */ /* 0x000e6800000e0000 */
[----:B------:R-:W4:Y:S04]  /*5d90*/  LDL R105, [R1+0x334] ;  /* 0x0003340001697983 */ /* 0x000f280000100800 */
[----:B------:R-:W4:Y:S04]  /*5da0*/  LDL R107, [R1+0x338] ;  /* 0x00033800016b7983 */ /* 0x000f280000100800 */
[----:B------:R-:W4:Y:S04]  /*5db0*/  LDL R111, [R1+0x33c] ;  /* 0x00033c00016f7983 */ /* 0x000f280000100800 */
[----:B------:R-:W4:Y:S04]  /*5dc0*/  LDL R132, [R1+0x340] ;  /* 0x0003400001847983 */ /* 0x000f280000100800 */
[----:B------:R-:W4:Y:S01]  /*5dd0*/  LDL R113, [R1+0x344] ;  /* 0x0003440001717983 */ /* 0x000f220000100800 */
[----:B-1----:R-:W-:-:S03]  /*5de0*/  FMNMX.FTZ R10, R8, R7, !PT ;  /* 0x00000007080a7209 */ /* 0x002fc60007810000 */
[----:B------:R-:W4:Y:S04]  /*5df0*/  LDL R115, [R1+0x348] ;  /* 0x0003480001737983 */ /* 0x000f280000100800 */
[----:B------:R-:W5:Y:S04]  /*5e00*/  LDL.64 R6, [R1+0xa8] ;  /* 0x0000a80001067983 */ /* 0x000f680000100a00 */
        /* <DEDUP_REMOVED lines=8> */
[----:B------:R-:W-:Y:S04]  /*5e90*/  STL [R1+0x440], R10 ;  /* 0x0004400a01007387 */ /* 0x000fe80000100800 */
[----:B------:R-:W4:Y:S04]  /*5ea0*/  LDL R138, [R1+0x440] ;  /* 0x00044000018a7983 */ /* 0x000f280000100800 */
        /* <DEDUP_REMOVED lines=45> */
[----:B--2---:R-:W1:Y:S02]  /*6180*/  SHFL.BFLY PT, R8, R19, 0x2, 0x1f ;  /* 0x0c401f0013087f89 */ /* 0x004e6400000e0000 */
[----:B-1----:R-:W-:-:S02]  /*6190*/  FMNMX.FTZ R8, R8, R19, !PT ;  /* 0x0000001308087209 */ /* 0x002fc40007810000 */
[----:B------:R-:W2:Y:S04]  /*61a0*/  LDL R19, [R1+0x428] ;  /* 0x0004280001137983 */ /* 0x000ea80000100800 */
[----:B------:R-:W1:Y:S01]  /*61b0*/  SHFL.BFLY PT, R9, R8, 0x1, 0x1f ;  /* 0x0c201f0008097f89 */ /* 0x000e6200000e0000 */
[----:B-----5:R-:W-:-:S03]  /*61c0*/  IMAD R6, R15, 0xc00, R6 ;  /* 0x00000c000f067824 */ /* 0x020fc600078e0206 */
[----:B------:R-:W5:Y:S01]  /*61d0*/  LDL R15, [R1+0x404] ;  /* 0x00040400010f7983 */ /* 0x000f620000100800 */
[----:B-1----:R-:W-:-:S03]  /*61e0*/  FMNMX.FTZ R10, R8, R9, !PT ;  /* 0x00000009080a7209 */ /* 0x002fc60007810000 */
[----:B------:R-:W2:Y:S04]  /*61f0*/  LDL R8, [R1+0x420] ;  /* 0x0004200001087983 */ /* 0x000ea80000100800 */
[----:B------:R-:W2:Y:S04]  /*6200*/  LDL R9, [R1+0x424] ;  /* 0x0004240001097983 */ /* 0x000ea80000100800 */
[----:B---3--:R1:W-:Y:S01]  /*6210*/  STL [R1+0x274], R23 ;  /* 0x0002741701007387 */ /* 0x0083e20000100800 */
[----:B----4-:R-:W-:Y:S01]  /*6220*/  FMUL.FTZ R161, R13, R138 ;  /* 0x0000008a0da17220 */ /* 0x010fe20000410000 */
[----:B------:R-:W-:Y:S01]  /*6230*/  FSETP.NEU.FTZ.AND P0, PT, R138, -INF , PT ;  /* 0xff8000008a00780b */ /* 0x000fe20003f1d000 */
[----:B-1----:R-:W-:-:S03]  /*6240*/  FMUL.FTZ R23, R10, R13 ;  /* 0x0000000d0a177220 */ /* 0x002fc60000410000 */
[----:B------:R-:W-:Y:S02]  /*6250*/  FSEL R161, R161, RZ, P0 ;  /* 0x000000ffa1a17208 */ /* 0x000fe40000000000 */
[----:B------:R-:W-:Y:S01]  /*6260*/  FSETP.NEU.FTZ.AND P0, PT, R10, -INF , PT ;  /* 0xff8000000a00780b */ /* 0x000fe20003f1d000 */
[----:B------:R1:W-:Y:S04]  /*6270*/  STL [R1+0x268], R11 ;  /* 0x0002680b01007387 */ /* 0x0003e80000100800 */
[----:B------:R3:W-:Y:S01]  /*6280*/  STL [R1+0x364], R20 ;  /* 0x0003641401007387 */ /* 0x0007e20000100800 */
[----:B-1----:R-:W-:-:S03]  /*6290*/  FFMA.FTZ R11, R95, R13, -R161 ;  /* 0x0000000d5f0b7223 */ /* 0x002fc600000108a1 */
[----:B------:R1:W-:Y:S01]  /*62a0*/  STL [R1+0x370], R12 ;  /* 0x0003700c01007387 */ /* 0x0003e20000100800 */
[----:B---3--:R-:W-:-:S03]  /*62b0*/  FSEL R20, R23, RZ, P0 ;  /* 0x000000ff17147208 */ /* 0x008fc60000000000 */
[----:B------:R3:W-:Y:S04]  /*62c0*/  STL [R1+0x25c], R156 ;  /* 0x00025c9c01007387 */ /* 0x0007e80000100800 */
[----:B------:R4:W-:Y:S01]  /*62d0*/  STL [R1+0x264], R160 ;  /* 0x000264a001007387 */ /* 0x0009e20000100800 */
[-CC-:B------:R-:W-:Y:S01]  /*62e0*/  FFMA.FTZ R159, R159, R13.reuse, -R20.reuse ;  /* 0x0000000d9f9f7223 */ /* 0x180fe20000010814 */
[----:B-1----:R1:W-:Y:S01]  /*62f0*/  MUFU.EX2 R12, R11 ;  /* 0x0000000b000c7308 */ /* 0x0023e20000000800 */
[-CC-:B------:R-:W-:Y:S01]  /*6300*/  FFMA.FTZ R23, R93, R13.reuse, -R20.reuse ;  /* 0x0000000d5d177223 */ /* 0x180fe20000010814 */
[----:B------:R1:W-:Y:S01]  /*6310*/  STL [R1+0x26c], R21 ;  /* 0x00026c1501007387 */ /* 0x0003e20000100800 */
[-CC-:B------:R-:W-:Y:S01]  /*6320*/  FFMA.FTZ R157, R157, R13.reuse, -R20.reuse ;  /* 0x0000000d9d9d7223 */ /* 0x180fe20000010814 */
[-CC-:B---3--:R-:W-:Y:S01]  /*6330*/  FFMA.FTZ R156, R99, R13.reuse, -R161.reuse ;  /* 0x0000000d639c7223 */ /* 0x188fe200000108a1 */
[-CC-:B----4-:R-:W-:Y:S01]  /*6340*/  FFMA.FTZ R160, R109, R13.reuse, -R161.reuse ;  /* 0x0000000d6da07223 */ /* 0x190fe200000108a1 */
[-C--:B-1----:R-:W-:Y:S01]  /*6350*/  FFMA.FTZ R11, R89, R13.reuse, -R20 ;  /* 0x0000000d590b7223 */ /* 0x082fe20000010814 */
[----:B------:R-:W-:-:S03]  /*6360*/  FFMA.FTZ R21, R103, R13, -R161 ;  /* 0x0000000d67157223 */ /* 0x000fc600000108a1 */
[----:B------:R-:W-:Y:S08]  /*6370*/  MUFU.EX2 R156, R156 ;  /* 0x0000009c009c7308 */ /* 0x000ff00000000800 */
[----:B------:R-:W-:Y:S08]  /*6380*/  MUFU.EX2 R160, R160 ;  /* 0x000000a000a07308 */ /* 0x000ff00000000800 */
[----:B------:R-:W-:Y:S08]  /*6390*/  MUFU.EX2 R21, R21 ;  /* 0x0000001500157308 */ /* 0x000ff00000000800 */
[----:B------:R-:W-:Y:S08]  /*63a0*/  MUFU.EX2 R159, R159 ;  /* 0x0000009f009f7308 */ /* 0x000ff00000000800 */
[----:B------:R-:W1:Y:S08]  /*63b0*/  MUFU.EX2 R23, R23 ;  /* 0x0000001700177308 */ /* 0x000e700000000800 */
[----:B------:R-:W-:Y:S08]  /*63c0*/  MUFU.EX2 R157, R157 ;  /* 0x0000009d009d7308 */ /* 0x000ff00000000800 */
[----:B------:R-:W3:Y:S01]  /*63d0*/  MUFU.EX2 R11, R11 ;  /* 0x0000000b000b7308 */ /* 0x000ee20000000800 */
[----:B------:R4:W-:Y:S01]  /*63e0*/  STL [R1+0x2a8], R43 ;  /* 0x0002a82b01007387 */ /* 0x0009e20000100800 */
[----:B------:R-:W-:-:S02]  /*63f0*/  R2UR UR6, R6 ;  /* 0x00000000060672ca */ /* 0x000fc400000e0000 */
[----:B------:R-:W-:Y:S01]  /*6400*/  R2UR UR7, R7 ;  /* 0x00000000070772ca */ /* 0x000fe200000e0000 */
[----:B------:R3:W-:Y:S01]  /*6410*/  STL [R1+0x3d0], R42 ;  /* 0x0003d02a01007387 */ /* 0x0007e20000100800 */
[----:B-1----:R-:W-:-:S03]  /*6420*/  F2FP.F16.F32.PACK_AB R153, R23, R159 ;  /* 0x0000009f1799723e */ /* 0x002fc600000000ff */
[----:B------:R1:W-:Y:S01]  /*6430*/  STL [R1+0x254], R152 ;  /* 0x0002549801007387 */ /* 0x0003e20000100800 */
[----:B----4-:R-:W-:-:S03]  /*6440*/  IMAD.MOV.U32 R43, RZ, RZ, R7 ;  /* 0x000000ffff2b7224 */ /* 0x010fc600078e0007 */
[----:B------:R4:W-:Y:S01]  /*6450*/  STL [R1+0x258], R154 ;  /* 0x0002589a01007387 */ /* 0x0009e20000100800 */
[----:B---3--:R-:W-:Y:S01]  /*6460*/  VIADD R42, R6, 0x80 ;  /* 0x00000080062a7836 */ /* 0x008fe20000000000 */
[----:B------:R-:W-:Y:S02]  /*6470*/  F2FP.F16.F32.PACK_AB R155, R11, R157 ;  /* 0x0000009d0b9b723e */ /* 0x000fe400000000ff */
[----:B-1----:R-:W-:Y:S01]  /*6480*/  F2FP.F16.F32.PACK_AB R152, R21, R160 ;  /* 0x000000a01598723e */ /* 0x002fe200000000ff */
[----:B------:R-:W-:Y:S01]  /*6490*/  STL [R1+0x230], R98 ;  /* 0x0002306201007387 */ /* 0x000fe20000100800 */
[----:B----4-:R-:W-:-:S03]  /*64a0*/  F2FP.F16.F32.PACK_AB R154, R12, R156 ;  /* 0x0000009c0c9a723e */ /* 0x010fc600000000ff */
[----:B------:R-:W-:Y:S01]  /*64b0*/  STL [R1+0x234], R140 ;  /* 0x0002348c01007387 */ /* 0x000fe20000100800 */
[----:B------:R-:W-:Y:S02]  /*64c0*/  R2UR UR10, R42 ;  /* 0x000000002a0a72ca */ /* 0x000fe400000e0000 */
[----:B------:R-:W-:Y:S01]  /*64d0*/  R2UR UR11, R43 ;  /* 0x000000002b0b72ca */ /* 0x000fe200000e0000 */
[----:B------:R-:W-:Y:S04]  /*64e0*/  STL [R1+0x238], R142 ;  /* 0x0002388e01007387 */ /* 0x000fe80000100800 */
        /* <DEDUP_REMOVED lines=101> */
[----:B------:R1:W-:Y:S01]  /*6b40*/  STL [R1+0x400], R28 ;  /* 0x0004001c01007387 */ /* 0x0003e20000100800 */
[----:B------:R3:W-:Y:S06]  /*6b50*/  BAR.SYNC.DEFER_BLOCKING R205, 0x100 ;  /* 0x000400cd0000751d */ /* 0x0007ec0000010000 */
[----:B-1----:R-:W-:-:S06]  /*6b60*/  WARPGROUP.ARRIVE ;  /* 0x00000000000079c5 */ /* 0x002fcc0000000000 */
[----:B------:R-:W-:Y:S01]  /*6b70*/  HGMMA.64x256x16.F32 R24, R152, gdesc[UR4].tnspB, RZ, !UPT, gsb0 ;  /* 0x43e0000498187df0 */ /* 0x000fe2000c0008ff */
[-CC-:B------:R-:W-:Y:S01]  /*6b80*/  FFMA.FTZ R14, R14, R13.reuse, -R161.reuse ;  /* 0x0000000d0e0e7223 */ /* 0x180fe200000108a1 */
[-CC-:B------:R-:W-:Y:S01]  /*6b90*/  FFMA.FTZ R168, R168, R13.reuse, -R161.reuse ;  /* 0x0000000da8a87223 */ /* 0x180fe200000108a1 */
[-CC-:B------:R-:W-:Y:S01]  /*6ba0*/  FFMA.FTZ R171, R171, R13.reuse, -R161.reuse ;  /* 0x0000000dabab7223 */ /* 0x180fe200000108a1 */
[-CC-:B------:R-:W-:Y:S01]  /*6bb0*/  FFMA.FTZ R170, R170, R13.reuse, -R161.reuse ;  /* 0x0000000daaaa7223 */ /* 0x180fe200000108a1 */
[-CC-:B------:R-:W-:Y:S01]  /*6bc0*/  FFMA.FTZ R169, R169, R13.reuse, -R20.reuse ;  /* 0x0000000da9a97223 */ /* 0x180fe20000010814 */
[-CC-:B------:R-:W-:Y:S01]  /*6bd0*/  FFMA.FTZ R230, R230, R13.reuse, -R20.reuse ;  /* 0x0000000de6e67223 */ /* 0x180fe20000010814 */
[-CC-:B------:R-:W-:Y:S01]  /*6be0*/  FFMA.FTZ R229, R229, R13.reuse, -R20.reuse ;  /* 0x0000000de5e57223 */ /* 0x180fe20000010814 */
[-CC-:B------:R-:W-:Y:S01]  /*6bf0*/  FFMA.FTZ R228, R228, R13.reuse, -R20.reuse ;  /* 0x0000000de4e47223 */ /* 0x180fe20000010814 */
[----:B-----5:R1:W-:Y:S01]  /*6c00*/  STL [R1+0x404], R15 ;  /* 0x0004040f01007387 */ /* 0x0203e20000100800 */
[----:B------:R-:W-:Y:S03]  /*6c10*/  MUFU.EX2 R14, R14 ;  /* 0x0000000e000e7308 */ /* 0x000fe60000000800 */
[----:B------:R4:W-:Y:S04]  /*6c20*/  STL [R1+0x410], R18 ;  /* 0x0004101201007387 */ /* 0x0009e80000100800 */
[----:B--2---:R2:W-:Y:S01]  /*6c30*/  STL [R1+0x428], R19 ;  /* 0x0004281301007387 */ /* 0x0045e20000100800 */
[----:B------:R-:W5:Y:S08]  /*6c40*/  MUFU.EX2 R168, R168 ;  /* 0x000000a800a87308 */ /* 0x000f700000000800 */
[----:B------:R-:W-:Y:S08]  /*6c50*/  MUFU.EX2 R171, R171 ;  /* 0x000000ab00ab7308 */ /* 0x000ff00000000800 */
[----:B------:R-:W3:Y:S08]  /*6c60*/  MUFU.EX2 R170, R170 ;  /* 0x000000aa00aa7308 */ /* 0x000ef00000000800 */
[----:B------:R-:W-:Y:S08]  /*6c70*/  MUFU.EX2 R169, R169 ;  /* 0x000000a900a97308 */ /* 0x000ff00000000800 */
[----:B-1----:R-:W1:Y:S08]  /*6c80*/  MUFU.EX2 R15, R230 ;  /* 0x000000e6000f7308 */ /* 0x002e700000000800 */
[----:B----4-:R-:W-:Y:S08]  /*6c90*/  MUFU.EX2 R18, R229 ;  /* 0x000000e500127308 */ /* 0x010ff00000000800 */
[----:B--2---:R-:W2:Y:S01]  /*6ca0*/  MUFU.EX2 R19, R228 ;  /* 0x000000e400137308 */ /* 0x004ea20000000800 */
        /* <DEDUP_REMOVED lines=9> */
[-CC-:B------:R-:W-:Y:S01]  /*6d40*/  FFMA.FTZ R188, R188, R13.reuse, -R161.reuse ;  /* 0x0000000dbcbc7223 */ /* 0x180fe200000108a1 */
[-CC-:B------:R-:W-:Y:S01]  /*6d50*/  FFMA.FTZ R189, R189, R13.reuse, -R161.reuse ;  /* 0x0000000dbdbd7223 */ /* 0x180fe200000108a1 */
[-CC-:B------:R-:W-:Y:S01]  /*6d60*/  FFMA.FTZ R190, R190, R13.reuse, -R161.reuse ;  /* 0x0000000dbebe7223 */ /* 0x180fe200000108a1 */
[-CC-:B------:R-:W-:Y:S01]  /*6d70*/  FFMA.FTZ R191, R191, R13.reuse, -R20.reuse ;  /* 0x0000000dbfbf7223 */ /* 0x180fe20000010814 */
[-CC-:B------:R-:W-:Y:S01]  /*6d80*/  FFMA.FTZ R192, R192, R13.reuse, -R20.reuse ;  /* 0x0000000dc0c07223 */ /* 0x180fe20000010814 */
[-CC-:B------:R-:W-:Y:S01]  /*6d90*/  FFMA.FTZ R193, R193, R13.reuse, -R20.reuse ;  /* 0x0000000dc1c17223 */ /* 0x180fe20000010814 */
[-C--:B------:R-:W-:Y:S01]  /*6da0*/  FFMA.FTZ R199, R199, R13.reuse, -R20 ;  /* 0x0000000dc7c77223 */ /* 0x080fe20000010814 */
[----:B----4-:R-:W-:Y:S01]  /*6db0*/  FFMA.FTZ R162, R222, R13, -R161 ;  /* 0x0000000ddea27223 */ /* 0x010fe200000108a1 */
[----:B------:R-:W-:Y:S01]  /*6dc0*/  MUFU.EX2 R188, R188 ;  /* 0x000000bc00bc7308 */ /* 0x000fe20000000800 */
[----:B------:R-:W-:-:S02]  /*6dd0*/  WARPGROUP.DEPBAR.LE gsb0, 0x0 ;  /* 0x00008000000079c5 */ /* 0x000fc40000010000 */
[----:B-----5:R-:W-:Y:S02]  /*6de0*/  F2FP.F16.F32.PACK_AB R152, R168, R14 ;  /* 0x0000000ea898723e */ /* 0x020fe400000000ff */
[----:B---3--:R-:W-:Y:S02]  /*6df0*/  F2FP.F16.F32.PACK_AB R154, R170, R171 ;  /* 0x000000abaa9a723e */ /* 0x008fe400000000ff */
[----:B-1----:R-:W-:Y:S02]  /*6e00*/  F2FP.F16.F32.PACK_AB R153, R15, R169 ;  /* 0x000000a90f99723e */ /* 0x002fe400000000ff */
[----:B--2---:R-:W-:Y:S01]  /*6e10*/  F2FP.F16.F32.PACK_AB R155, R19, R18 ;  /* 0x00000012139b723e */ /* 0x004fe200000000ff */
[----:B------:R-:W-:Y:S04]  /*6e20*/  STL.128 [R1+0x230], R24 ;  /* 0x0002301801007387 */ /* 0x000fe80000100c00 */
        /* <DEDUP_REMOVED lines=30> */
[----:B------:R1:W-:Y:S02]  /*7010*/  STL.128 [R1+0x420], R148 ;  /* 0x0004209401007387 */ /* 0x0003e40000100c00 */
[----:B-1----:R-:W-:-:S06]  /*7020*/  WARPGROUP.ARRIVE ;  /* 0x00000000000079c5 */ /* 0x002fcc0000000000 */
[----:B------:R-:W-:Y:S01]  /*7030*/  HGMMA.64x256x16.F32 R24, R152, gdesc[UR8].tnspB, R24, gsb0 ;  /* 0x43e0000898187df0 */ /* 0x000fe20008000818 */
[----:B------:R-:W1:Y:S08]  /*7040*/  MUFU.EX2 R162, R162 ;  /* 0x000000a200a27308 */ /* 0x000e700000000800 */
[----:B------:R-:W-:Y:S08]  /*7050*/  MUFU.EX2 R189, R189 ;  /* 0x000000bd00bd7308 */ /* 0x000ff00000000800 */
[----:B------:R-:W2:Y:S08]  /*7060*/  MUFU.EX2 R190, R190 ;  /* 0x000000be00be7308 */ /* 0x000eb00000000800 */
[----:B------:R-:W-:Y:S08]  /*7070*/  MUFU.EX2 R191, R191 ;  /* 0x000000bf00bf7308 */ /* 0x000ff00000000800 */
[----:B------:R-:W3:Y:S08]  /*7080*/  MUFU.EX2 R192, R192 ;  /* 0x000000c000c07308 */ /* 0x000ef00000000800 */
[----:B------:R-:W-:Y:S08]  /*7090*/  MUFU.EX2 R193, R193 ;  /* 0x000000c100c17308 */ /* 0x000ff00000000800 */
[----:B------:R-:W4:Y:S01]  /*70a0*/  MUFU.EX2 R199, R199 ;  /* 0x000000c700c77308 */ /* 0x000f220000000800 */
[----:B------:R-:W-:-:S02]  /*70b0*/  VIADD R8, R6, 0x100 ;  /* 0x0000010006087836 */ /* 0x000fc40000000000 */
[----:B------:R-:W-:-:S03]  /*70c0*/  IMAD.MOV.U32 R9, RZ, RZ, R7 ;  /* 0x000000ffff097224 */ /* 0x000fc600078e0007 */
[----:B------:R-:W-:Y:S02]  /*70d0*/  R2UR UR6, R8 ;  /* 0x00000000080672ca */ /* 0x000fe400000e0000 */
[----:B------:R-:W-:Y:S01]  /*70e0*/  R2UR UR7, R9 ;  /* 0x00000000090772ca */ /* 0x000fe200000e0000 */
[-CC-:B------:R-:W-:Y:S01]  /*70f0*/  FFMA.FTZ R201, R201, R13.reuse, -R161.reuse ;  /* 0x0000000dc9c97223 */ /* 0x180fe200000108a1 */
[-CC-:B------:R-:W-:Y:S01]  /*7100*/  FFMA.FTZ R202, R202, R13.reuse, -R161.reuse ;  /* 0x0000000dcaca7223 */ /* 0x180fe200000108a1 */
[-CC-:B------:R-:W-:Y:S01]  /*7110*/  FFMA.FTZ R203, R203, R13.reuse, -R161.reuse ;  /* 0x0000000dcbcb7223 */ /* 0x180fe200000108a1 */
[-C--:B------:R-:W-:Y:S01]  /*7120*/  FFMA.FTZ R216, R216, R13.reuse, -R161 ;  /* 0x0000000dd8d87223 */ /* 0x080fe200000108a1 */
[-CC-:B------:R-:W-:Y:S01]  /*7130*/  FFMA.FTZ R217, R217, R13.reuse, -R20.reuse ;  /* 0x0000000dd9d97223 */ /* 0x180fe20000010814 */
[-CC-:B------:R-:W-:Y:S01]  /*7140*/  FFMA.FTZ R218, R218, R13.reuse, -R20.reuse ;  /* 0x0000000ddada7223 */ /* 0x180fe20000010814 */
[-CC-:B------:R-:W-:Y:S01]  /*7150*/  FFMA.FTZ R219, R219, R13.reuse, -R20.reuse ;  /* 0x0000000ddbdb7223 */ /* 0x180fe20000010814 */
[----:B------:R-:W-:Y:S01]  /*7160*/  FFMA.FTZ R220, R220, R13, -R20 ;  /* 0x0000000ddcdc7223 */ /* 0x000fe20000010814 */
[----:B------:R-:W-:Y:S08]  /*7170*/  MUFU.EX2 R201, R201 ;  /* 0x000000c900c97308 */ /* 0x000ff00000000800 */
[----:B------:R-:W5:Y:S08]  /*7180*/  MUFU.EX2 R202, R202 ;  /* 0x000000ca00ca7308 */ /* 0x000f700000000800 */
[----:B------:R-:W-:Y:S08]  /*7190*/  MUFU.EX2 R203, R203 ;  /* 0x000000cb00cb7308 */ /* 0x000ff00000000800 */
[----:B------:R-:W5:Y:S08]  /*71a0*/  MUFU.EX2 R216, R216 ;  /* 0x000000d800d87308 */ /* 0x000f700000000800 */
[----:B------:R-:W-:Y:S08]  /*71b0*/  MUFU.EX2 R217, R217 ;  /* 0x000000d900d97308 */ /* 0x000ff00000000800 */
[----:B------:R-:W5:Y:S01]  /*71c0*/  MUFU.EX2 R218, R218 ;  /* 0x000000da00da7308 */ /* 0x000f620000000800 */
[----:B------:R-:W-:-:S02]  /*71d0*/  WARPGROUP.DEPBAR.LE gsb0, 0x0 ;  /* 0x00008000000079c5 */ /* 0x000fc40000010000 */
[----:B-1----:R-:W-:Y:S02]  /*71e0*/  F2FP.F16.F32.PACK_AB R152, R188, R162 ;  /* 0x000000a2bc98723e */ /* 0x002fe400000000ff */
[----:B--2---:R-:W-:Y:S02]  /*71f0*/  F2FP.F16.F32.PACK_AB R154, R190, R189 ;  /* 0x000000bdbe9a723e */ /* 0x004fe400000000ff */
[----:B---3--:R-:W-:Y:S02]  /*7200*/  F2FP.F16.F32.PACK_AB R153, R192, R191 ;  /* 0x000000bfc099723e */ /* 0x008fe400000000ff */
[----:B----4-:R-:W-:Y:S01]  /*7210*/  F2FP.F16.F32.PACK_AB R155, R199, R193 ;  /* 0x000000c1c79b723e */ /* 0x010fe200000000ff */
        /* <DEDUP_REMOVED lines=34> */
[----:B------:R-:W-:Y:S08]  /*7440*/  MUFU.EX2 R219, R219 ;  /* 0x000000db00db7308 */ /* 0x000ff00000000800 */
[----:B------:R-:W1:Y:S01]  /*7450*/  MUFU.EX2 R220, R220 ;  /* 0x000000dc00dc7308 */ /* 0x000e620000000800 */
[----:B------:R-:W-:-:S02]  /*7460*/  VIADD R8, R6, 0x180 ;  /* 0x0000018006087836 */ /* 0x000fc40000000000 */
[----:B------:R-:W-:-:S03]  /*7470*/  IMAD.MOV.U32 R9, RZ, RZ, R7 ;  /* 0x000000ffff097224 */ /* 0x000fc600078e0007 */
[----:B------:R-:W-:Y:S02]  /*7480*/  R2UR UR6, R8 ;  /* 0x00000000080672ca */ /* 0x000fe400000e0000 */
[----:B------:R-:W-:Y:S01]  /*7490*/  R2UR UR7, R9 ;  /* 0x00000000090772ca */ /* 0x000fe200000e0000 */
[----:B------:R-:W-:Y:S02]  /*74a0*/  VIADD R8, R6, 0x200 ;  /* 0x0000020006087836 */ /* 0x000fe40000000000 */
[----:B------:R-:W-:Y:S02]  /*74b0*/  IMAD.MOV.U32 R9, RZ, RZ, R7 ;  /* 0x000000ffff097224 */ /* 0x000fe400078e0007 */
[----:B------:R-:W-:Y:S01]  /*74c0*/  FFMA.FTZ R183, R183, R13, -R20 ;  /* 0x0000000db7b77223 */ /* 0x000fe20000010814 */
[----:B------:R-:W-:Y:S02]  /*74d0*/  WARPGROUP.DEPBAR.LE gsb0, 0x0 ;  /* 0x00008000000079c5 */ /* 0x000fe40000010000 */
[----:B-----5:R-:W-:-:S02]  /*74e0*/  F2FP.F16.F32.PACK_AB R152, R202, R201 ;  /* 0x000000c9ca98723e */ /* 0x020fc400000000ff */
[----:B------:R-:W-:Y:S02]  /*74f0*/  F2FP.F16.F32.PACK_AB R154, R216, R203 ;  /* 0x000000cbd89a723e */ /* 0x000fe400000000ff */
[----:B------:R-:W-:Y:S02]  /*7500*/  F2FP.F16.F32.PACK_AB R153, R218, R217 ;  /* 0x000000d9da99723e */ /* 0x000fe400000000ff */
[----:B-1----:R-:W-:Y:S01]  /*7510*/  F2FP.F16.F32.PACK_AB R155, R220, R219 ;  /* 0x000000dbdc9b723e */ /* 0x002fe200000000ff */
        /* <DEDUP_REMOVED lines=34> */
[----:B------:R-:W-:Y:S01]  /*7740*/  R2UR UR6, R8 ;  /* 0x00000000080672ca */ /* 0x000fe200000e0000 */
[-CC-:B------:R-:W-:Y:S01]  /*7750*/  FFMA.FTZ R8, R172, R13.reuse, -R161.reuse ;  /* 0x0000000dac087223 */ /* 0x180fe200000108a1 */
[----:B------:R-:W-:Y:S01]  /*7760*/  R2UR UR7, R9 ;  /* 0x00000000090772ca */ /* 0x000fe200000e0000 */
        /* <DEDUP_REMOVED lines=9> */
[-C--:B------:R-:W-:Y:S01]  /*7800*/  FFMA.FTZ R178, R179, R13.reuse, -R161 ;  /* 0x0000000db3b27223 */ /* 0x080fe200000108a1 */
[----:B------:R-:W-:Y:S08]  /*7810*/  MUFU.EX2 R8, R8 ;  /* 0x0000000800087308 */ /* 0x000ff00000000800 */
[----:B------:R-:W1:Y:S08]  /*7820*/  MUFU.EX2 R9, R9 ;  /* 0x0000000900097308 */ /* 0x000e700000000800 */
[----:B------:R-:W-:Y:S08]  /*7830*/  MUFU.EX2 R172, R172 ;  /* 0x000000ac00ac7308 */ /* 0x000ff00000000800 */
[----:B------:R-:W2:Y:S08]  /*7840*/  MUFU.EX2 R173, R173 ;  /* 0x000000ad00ad7308 */ /* 0x000eb00000000800 */
[----:B------:R-:W-:Y:S08]  /*7850*/  MUFU.EX2 R174, R174 ;  /* 0x000000ae00ae7308 */ /* 0x000ff00000000800 */
[----:B------:R-:W3:Y:S08]  /*7860*/  MUFU.EX2 R175, R175 ;  /* 0x000000af00af7308 */ /* 0x000ef00000000800 */
[----:B------:R-:W-:Y:S08]  /*7870*/  MUFU.EX2 R180, R180 ;  /* 0x000000b400b47308 */ /* 0x000ff00000000800 */
[----:B------:R-:W4:Y:S01]  /*7880*/  MUFU.EX2 R179, R183 ;  /* 0x000000b700b37308 */ /* 0x000f220000000800 */
[-CC-:B------:R-:W-:Y:S01]  /*7890*/  FFMA.FTZ R181, R164, R13.reuse, -R20.reuse ;  /* 0x0000000da4b57223 */ /* 0x180fe20000010814 */
[-CC-:B------:R-:W-:Y:S01]  /*78a0*/  FFMA.FTZ R166, R166, R13.reuse, -R20.reuse ;  /* 0x0000000da6a67223 */ /* 0x180fe20000010814 */
[-CC-:B------:R-:W-:Y:S01]  /*78b0*/  FFMA.FTZ R164, R165, R13.reuse, -R20.reuse ;  /* 0x0000000da5a47223 */ /* 0x180fe20000010814 */
[----:B------:R-:W-:-:S04]  /*78c0*/  FFMA.FTZ R13, R167, R13, -R20 ;  /* 0x0000000da70d7223 */ /* 0x000fc80000010814 */
[----:B------:R-:W-:Y:S08]  /*78d0*/  MUFU.EX2 R161, R182 ;  /* 0x000000b600a17308 */ /* 0x000ff00000000800 */
[----:B------:R-:W5:Y:S08]  /*78e0*/  MUFU.EX2 R176, R176 ;  /* 0x000000b000b07308 */ /* 0x000f700000000800 */
[----:B------:R-:W-:Y:S08]  /*78f0*/  MUFU.EX2 R177, R177 ;  /* 0x000000b100b17308 */ /* 0x000ff00000000800 */
[----:B------:R-:W5:Y:S08]  /*7900*/  MUFU.EX2 R178, R178 ;  /* 0x000000b200b27308 */ /* 0x000f700000000800 */
[----:B------:R-:W-:Y:S01]  /*7910*/  MUFU.EX2 R166, R166 ;  /* 0x000000a600a67308 */ /* 0x000fe20000000800 */
        /* <DEDUP_REMOVED lines=41> */
[----:B------:R-:W2:Y:S01]  /*7bb0*/  MUFU.EX2 R13, R13 ;  /* 0x0000000d000d7308 */ /* 0x000ea20000000800 */
[----:B------:R-:W-:Y:S01]  /*7bc0*/  VIADD R6, R6, 0x280 ;  /* 0x0000028006067836 */ /* 0x000fe20000000000 */
[----:B------:R-:W-:-:S04]  /*7bd0*/  R2UR UR7, R7 ;  /* 0x00000000070772ca */ /* 0x000fc800000e0000 */
[----:B------:R-:W-:Y:S01]  /*7be0*/  R2UR UR6, R6 ;  /* 0x00000000060672ca */ /* 0x000fe200000e0000 */
[----:B------:R-:W3:Y:S01]  /*7bf0*/  S2R R227, SR_TID.X ;  /* 0x0000000000e37919 */ /* 0x000ee20000002100 */
[----:B------:R-:W-:Y:S01]  /*7c00*/  FADD.FTZ R21, R160, R21 ;  /* 0x00000015a0157221 */ /* 0x000fe20000010000 */
[----:B------:R-:W-:-:S03]  /*7c10*/  FADD.FTZ R20, R159, R23 ;  /* 0x000000179f147221 */ /* 0x000fc60000010000 */
[----:B------:R-:W-:Y:S01]  /*7c20*/  FADD.FTZ R23, R156, R21 ;  /* 0x000000159c177221 */ /* 0x000fe20000010000 */
[----:B------:R-:W-:Y:S01]  /*7c30*/  FADD.FTZ R156, R157, R20 ;  /* 0x000000149d9c7221 */ /* 0x000fe20000010000 */
[----:B---3--:R-:W-:-:S13]  /*7c40*/  LOP3.LUT P6, RZ, R227, 0x7f, RZ, 0xc0, !PT ;  /* 0x0000007fe3ff7812 */ /* 0x008fda00078cc0ff */
[----:B------:R-:W3:Y:S04]  /*7c50*/  @!P6 LDL.64 R6, [R1+0x68] ;  /* 0x000068000106e983 */ /* 0x000ee80000100a00 */
[----:B------:R-:W4:Y:S01]  /*7c60*/  @!P6 LDL R21, [R1+0x218] ;  /* 0x000218000115e983 */ /* 0x000f220000100800 */
[----:B------:R-:W-:Y:S02]  /*7c70*/  WARPGROUP.DEPBAR.LE gsb0, 0x0 ;  /* 0x00008000000079c5 */ /* 0x000fe40000010000 */
[----:B-----5:R-:W-:Y:S02]  /*7c80*/  F2FP.F16.F32.PACK_AB R152, R176, R161 ;  /* 0x000000a1b098723e */ /* 0x020fe400000000ff */
[----:B------:R-:W-:Y:S02]  /*7c90*/  F2FP.F16.F32.PACK_AB R154, R178, R177 ;  /* 0x000000b1b29a723e */ /* 0x000fe400000000ff */
[----:B-1----:R-:W-:-:S02]  /*7ca0*/  F2FP.F16.F32.PACK_AB R153, R181, R166 ;  /* 0x000000a6b599723e */ /* 0x002fc400000000ff */
        /* <DEDUP_REMOVED lines=49> */
[----:B------:R-:W-:Y:S02]  /*7fc0*/  WARPGROUP.DEPBAR.LE gsb0, 0x0 ;  /* 0x00008000000079c5 */ /* 0x000fe40000010000 */
        /* <DEDUP_REMOVED lines=24> */
[----:B------:R1:W-:Y:S04]  /*8150*/  STL.128 [R1+0x3b0], R120 ;  /* 0x0003b07801007387 */ /* 0x0003e80000100c00 */
[----:B------:R-:W-:Y:S04]  /*8160*/  STL.128 [R1+0x3c0], R124 ;  /* 0x0003c07c01007387 */ /* 0x000fe80000100c00 */
[----:B------:R-:W-:Y:S04]  /*8170*/  STL.128 [R1+0x3d0], R128 ;  /* 0x0003d08001007387 */ /* 0x000fe80000100c00 */
[----:B------:R-:W-:Y:S04]  /*8180*/  STL.128 [R1+0x3e0], R132 ;  /* 0x0003e08401007387 */ /* 0x000fe80000100c00 */
[----:B------:R-:W-:Y:S04]  /*8190*/  STL.128 [R1+0x3f0], R136 ;  /* 0x0003f08801007387 */ /* 0x000fe80000100c00 */
[----:B------:R-:W-:Y:S04]  /*81a0*/  STL.128 [R1+0x400], R140 ;  /* 0x0004008c01007387 */ /* 0x000fe80000100c00 */
[----:B------:R-:W-:Y:S04]  /*81b0*/  STL.128 [R1+0x410], R144 ;  /* 0x0004109001007387 */ /* 0x000fe80000100c00 */
[----:B------:R2:W-:Y:S04]  /*81c0*/  STL.128 [R1+0x420], R148 ;  /* 0x0004209401007387 */ /* 0x0005e80000100c00 */
[----:B------:R-:W5:Y:S04]  /*81d0*/  LDL R159, [R1+0x230] ;  /* 0x00023000019f7983 */ /* 0x000f680000100800 */
[----:B------:R-:W5:Y:S04]  /*81e0*/  LDL R157, [R1+0x234] ;  /* 0x00023400019d7983 */ /* 0x000f680000100800 */
[----:B------:R-:W5:Y:S04]  /*81f0*/  LDL R155, [R1+0x238] ;  /* 0x00023800019b7983 */ /* 0x000f680000100800 */
[----:B------:R-:W5:Y:S04]  /*8200*/  LDL R153, [R1+0x23c] ;  /* 0x00023c0001997983 */ /* 0x000f680000100800 */
[----:B-1----:R-:W5:Y:S04]  /*8210*/  LDL R123, [R1+0x240] ;  /* 0x00024000017b7983 */ /* 0x002f680000100800 */
[----:B------:R-:W5:Y:S04]  /*8220*/  LDL R121, [R1+0x244] ;  /* 0x0002440001797983 */ /* 0x000f680000100800 */
        /* <DEDUP_REMOVED lines=57> */
[----:B--2---:R-:W2:Y:S04]  /*85c0*/  LDL R150, [R1+0x32c] ;  /* 0x00032c0001967983 */ /* 0x004ea80000100800 */
[----:B------:R-:W2:Y:S04]  /*85d0*/  LDL R148, [R1+0x330] ;  /* 0x0003300001947983 */ /* 0x000ea80000100800 */
        /* <DEDUP_REMOVED lines=62> */
[----:B------:R-:W2:Y:S01]  /*89c0*/  LDL R24, [R1+0x42c] ;  /* 0x00042c0001187983 */ /* 0x000ea20000100800 */
        /* <DEDUP_REMOVED lines=22> */
[----:B---3--:R-:W-:Y:S02]  /*8b30*/  @!P6 MOV R6, R6 ;  /* 0x000000060006e202 */ /* 0x008fe40000000f00 */
[----:B------:R-:W-:Y:S01]  /*8b40*/  FADD.FTZ R176, R176, R161 ;  /* 0x000000a1b0b07221 */ /* 0x000fe20000010000 */
[----:B------:R-:W-:Y:S02]  /*8b50*/  FADD.FTZ R181, R181, R166 ;  /* 0x000000a6b5b57221 */ /* 0x000fe40000010000 */
[----:B----4-:R-:W-:Y:S02]  /*8b60*/  @!P6 IMAD R21, R21, 0x8, R6 ;  /* 0x000000081515e824 */ /* 0x010fe400078e0206 */
[----:B------:R-:W-:Y:S01]  /*8b70*/  FADD.FTZ R177, R177, R176 ;  /* 0x000000b0b1b17221 */ /* 0x000fe20000010000 */
[----:B------:R-:W-:Y:S01]  /*8b80*/  FADD.FTZ R164, R164, R181 ;  /* 0x000000b5a4a47221 */ /* 0x000fe20000010000 */
[----:B------:R-:W-:Y:S02]  /*8b90*/  STL [R1+0x88], RZ ;  /* 0x000088ff01007387 */ /* 0x000fe40000100800 */
[----:B------:R-:W-:Y:S01]  /*8ba0*/  FADD.FTZ R178, R178, R177 ;  /* 0x000000b1b2b27221 */ /* 0x000fe20000010000 */
[----:B------:R-:W-:Y:S01]  /*8bb0*/  FADD.FTZ R179, R13, R164 ;  /* 0x000000a40db37221 */ /* 0x000fe20000010000 */
[----:B------:R-:W-:Y:S01]  /*8bc0*/  STL [R1+0x88], R0 ;  /* 0x0000880001007387 */ /* 0x000fe20000100800 */
[----:B------:R-:W-:-:S03]  /*8bd0*/  @!P6 PRMT R21, RZ, 0x654, R21 ;  /* 0x00000654ff15e816 */ /* 0x000fc60000000015 */
[----:B------:R-:W-:Y:S04]  /*8be0*/  STL [R1+0x88], R0 ;  /* 0x0000880001007387 */ /* 0x000fe80000100800 */
[----:B------:R-:W-:Y:S04]  /*8bf0*/  STL [R1+0x88], R0 ;  /* 0x0000880001007387 */ /* 0x000fe80000100800 */
[----:B------:R-:W-:Y:S04]  /*8c00*/  STL [R1+0x88], R0 ;  /* 0x0000880001007387 */ /* 0x000fe80000100800 */
[----:B------:R-:W-:Y:S04]  /*8c10*/  STL [R1+0x88], R0 ;  /* 0x0000880001007387 */ /* 0x000fe80000100800 */
[----:B------:R1:W-:Y:S04]  /*8c20*/  STL [R1+0x88], R0 ;  /* 0x0000880001007387 */ /* 0x0003e80000100800 */
[----:B------:R3:W-:Y:S04]  /*8c30*/  STL [R1+0x444], R10 ;  /* 0x0004440a01007387 */ /* 0x0007e80000100800 */
[----:B------:R4:W-:Y:S04]  /*8c40*/  STL.64 [R1+0x450], R178 ;  /* 0x000450b201007387 */ /* 0x0009e80000100a00 */
[----:B-----5:R4:W-:Y:S04]  /*8c50*/  STL [R1+0x230], R159 ;  /* 0x0002309f01007387 */ /* 0x0209e80000100800 */
[----:B------:R4:W-:Y:S04]  /*8c60*/  STL [R1+0x234], R157 ;  /* 0x0002349d01007387 */ /* 0x0009e80000100800 */
        /* <DEDUP_REMOVED lines=61> */
[----:B--2---:R4:W-:Y:S04]  /*9040*/  STL [R1+0x32c], R150 ;  /* 0x00032c9601007387 */ /* 0x0049e80000100800 */
        /* <DEDUP_REMOVED lines=63> */
[----:B------:R4:W-:Y:S01]  /*9440*/  STL [R1+0x42c], R24 ;  /* 0x00042c1801007387 */ /* 0x0009e20000100800 */
[----:B------:R4:W-:Y:S03]  /*9450*/  @!P6 SYNCS.ARRIVE.TRANS64.RED.A1T0 RZ, [R21+URZ], RZ ;  /* 0x000000ff15ffe9a7 */ /* 0x0009e6000810043f */
[----:B-1----:R-:W2:Y:S01]  /*9460*/  LDL R0, [R1+0x70] ;  /* 0x0000700001007983 */ /* 0x002ea20000100800 */
[----:B------:R-:W-:Y:S01]  /*9470*/  ISETP.GE.AND P0, PT, R5, 0x1, PT ;  /* 0x000000010500780c */ /* 0x000fe20003f06270 */
[----:B------:R-:W-:-:S06]  /*9480*/  UIADD3 UR45, UR45, -0x2, URZ ;  /* 0xfffffffe2d2d7890 */ /* 0x000fcc000fffe03f */
[----:B---3--:R-:W-:Y:S02]  /*9490*/  IMAD.U32 R10, RZ, RZ, UR45 ;  /* 0x0000002dff0a7e24 */ /* 0x008fe4000f8e00ff */
[----:B--2---:R-:W-:-:S05]  /*94a0*/  IMAD.SHL.U32 R9, R0, 0x80, RZ ;  /* 0x0000008000097824 */ /* 0x004fca00078e00ff */
[----:B------:R-:W-:-:S05]  /*94b0*/  IADD3 R7, R9, UR40, -R236 ;  /* 0x0000002809077c10 */ /* 0x000fca000fffe8ec */
[----:B------:R-:W-:Y:S01]  /*94c0*/  IMAD.IADD R4, R7, 0x1, R4 ;  /* 0x0000000107047824 */ /* 0x000fe200078e0204 */
[----:B----4-:R-:W-:Y:S06]  /*94d0*/  @!P0 BRA `(.L_x_1530) ;  /* 0x0000000000408947 */ /* 0x010fec0003800000 */
[C---:B------:R-:W-:Y:S01]  /*94e0*/  ISETP.GT.AND P0, PT, R7.reuse, RZ, PT ;  /* 0x000000ff0700720c */ /* 0x040fe20003f04270 */
[----:B------:R-:W-:Y:S01]  /*94f0*/  BSSY B0, `(.L_x_1531) ;  /* 0x000000c000007945 */ /* 0x000fe20003800000 */
[----:B------:R-:W-:-:S11]  /*9500*/  VIADD R0, R7, 0xffffffff ;  /* 0xffffffff07007836 */ /* 0x000fd60000000000 */
[----:B------:R-:W-:Y:S05]  /*9510*/  @P0 BRA `(.L_x_1532) ;  /* 0x0000000000180947 */ /* 0x000fea0003800000 */
[----:B------:R-:W-:Y:S01]  /*9520*/  ISETP.NE.AND P0, PT, R5, 0x1, PT ;  /* 0x000000010500780c */ /* 0x000fe20003f05270 */
[----:B------:R-:W-:-:S12]  /*9530*/  IMAD.MOV R7, RZ, RZ, -R7 ;  /* 0x000000ffff077224 */ /* 0x000fd800078e0a07 */
[----:B------:R-:W-:-:S05]  /*9540*/  @P0 IMAD.HI.U32 R2, R7, R2, RZ ;  /* 0x0000000207020227 */ /* 0x000fca00078e00ff */
[----:B------:R-:W-:-:S04]  /*9550*/  @P0 SHF.R.U32.HI R7, RZ, R3, R2 ;  /* 0x00000003ff070219 */ /* 0x000fc80000011602 */
[----:B------:R-:W-:Y:S01]  /*9560*/  LOP3.LUT R0, RZ, R7, RZ, 0x33, !PT ;  /* 0x00000007ff007212 */ /* 0x000fe200078e33ff */
[----:B------:R-:W-:Y:S06]  /*9570*/  BRA `(.L_x_1533) ;  /* 0x00000000000c7947 */ /* 0x000fec0003800000 */
.L_x_1532:
[----:B------:R-:W-:-:S13]  /*9580*/  ISETP.NE.AND P0, PT, R5, 0x1, PT ;  /* 0x000000010500780c */ /* 0x000fda0003f05270 */
[----:B------:R-:W-:-:S05]  /*9590*/  @P0 IMAD.HI.U32 R2, R0, R2, RZ ;  /* 0x0000000200020227 */ /* 0x000fca00078e00ff */
[----:B------:R-:W-:-:S07]  /*95a0*/  @P0 SHF.R.U32.HI R0, RZ, R3, R2 ;  /* 0x00000003ff000219 */ /* 0x000fce0000011602 */
.L_x_1533:
[----:B------:R-:W-:Y:S05]  /*95b0*/  BSYNC B0 ;  /* 0x0000000000007941 */ /* 0x000fea0003800000 */
.L_x_1531:
[----:B------:R-:W-:-:S05]  /*95c0*/  IMAD R5, R0, R5, R5 ;  /* 0x0000000500057224 */ /* 0x000fca00078e0205 */
[----:B------:R-:W-:-:S07]  /*95d0*/  VIMNMX R4, R4, R5, PT ;  /* 0x0000000504047248 */ /* 0x000fce0003fe0100 */
.L_x_1530:
[----:B------:R-:W-:Y:S01]  /*95e0*/  IMAD.HI R4, R4, 0x2aaaaaab, RZ ;  /* 0x2aaaaaab04047827 */ /* 0x000fe200078e02ff */
[----:B------:R-:W-:Y:S04]  /*95f0*/  BSSY B2, `(.L_x_1534) ;  /* 0x0000012000027945 */ /* 0x000fe80003800000 */
[----:B------:R-:W-:-:S04]  /*9600*/  SHF.R.U32.HI R3, RZ, 0x1f, R4 ;  /* 0x0000001fff037819 */ /* 0x000fc80000011604 */
[----:B------:R-:W-:-:S04]  /*9610*/  LEA.HI.SX32 R3, R4, R3, 0x1c ;  /* 0x0000000304037211 */ /* 0x000fc800078fe2ff */
[----:B------:R-:W-:-:S04]  /*9620*/  VIMNMX R192, R3, UR41, !PT ;  /* 0x0000002903c07c48 */ /* 0x000fc8000ffe0100 */
[----:B------:R-:W-:-:S13]  /*9630*/  ISETP.GE.AND P0, PT, R10, R192, PT ;  /* 0x000000c00a00720c */ /* 0x000fda0003f06270 */
[----:B------:R-:W-:Y:S05]  /*9640*/  @!P0 BRA `(.L_x_1535) ;  /* 0x0000000000308947 */ /* 0x000fea0003800000 */
[----:B------:R-:W-:Y:S01]  /*9650*/  BSSY B1, `(.L_x_1536) ;  /* 0x0000009000017945 */ /* 0x000fe20003800000 */
.L_x_1538:
[----:B------:R-:W-:Y:S01]  /*9660*/  BSSY B0, `(.L_x_1537) ;  /* 0x0000004000007945 */ /* 0x000fe20003800000 */
[----:B------:R-:W-:Y:S01]  /*9670*/  VIADD R0, R16, 0x178 ;  /* 0x0000017810007836 */ /* 0x000fe20000000000 */
[----:B------:R-:W-:-:S07]  /*9680*/  MOV R201, 0x96a0 ;  /* 0x000096a000c97802 */ /* 0x000fce0000000f00 */
[----:B------:R-:W-:Y:S05]  /*9690*/  CALL.REL.NOINC `($_ZN7cutlass13device_kernelIN5flash11enable_sm90INS1_16FlashAttnFwdSm90INS1_25CollectiveMainloopFwdSm90ILi2EN4cute5tupleIJNS5_1CILi1EEES8_S8_EEENS6_IJNS7_ILi128EEENS7_ILi96EEENS7_ILi64EEEEEELi256ENS_6half_tEfNS_4arch4Sm90ELb0ELb1ELb1ELb0ELb0ELb0ELb1ELb1ELb0ELb0ELb0ELb0EEENS1_21CollectiveEpilogueFwdINS6_IJSA_NS7_ILi256EEESB_EEES9_SE_SG_Li256ELb0ELb0ELb0ELb0EEENS1_30DynamicPersistentTileSchedulerILi256ELi32ELb0ELb0ELb1EEEEEEEEEvNT_6ParamsE$_ZZN5flash25CollectiveMainloopFwdSm90ILi2EN4cute5tupleIJNS1_1CILi1EEES4_S4_EEENS2_IJNS3_ILi128EEENS3_ILi96EEENS3_ILi64EEEEEELi256EN7cutlass6half_tEfNSA_4arch4Sm90ELb0ELb1ELb1ELb0ELb0ELb0ELb1ELb1ELb0ELb0ELb0ELb0EE3mmaINS_16FlashAttnFwdSm90ISE_NS_21CollectiveEpilogueFwdINS2_IJS6_NS3_ILi256EEES7_EEES5_SB_SD_Li256ELb0ELb0ELb0ELb0EEENS_30DynamicPersistentTileSchedulerILi256ELi32ELb0ELb0ELb1EEEE13SharedStorageENS1_6TensorINS1_11ArrayEngineIfLm128EEENS1_6LayoutINS2_IJNS2_IJNS3_ILi2EEEST_NS3_ILi32EEEEEES4_S4_EEENS2_IJNS2_IJS4_ST_NS3_ILi4EEEEEENS3_ILi0EEESZ_EEEEEEENS_7SoftmaxILi2ELi0EEEEEbRKNSE_6ParamsENSA_25PipelineTmaAsyncNoClusterILi2ENSA_16PipelineTmaAsyncILi2EEEEES1B_RNSA_13PipelineStateILj2EEERT0_RT1_iRiRKNS_16SeqlenInfoQKNewKILb0ELb0EEENS2_IJiiiiEEERT_ENKUliT_T0_T1_E_clIZSF_ISO_S12_S14_EbS17_S1B_S1B_S1E_S1G_S1I_iS1J_S1N_S1O_S1Q_EUlRS1R_iE1_NS3_ILb0EEENS3_ILb1EEEEEDaiS1R_S1S_S1T_) ;  /* 0x000001b8008c7944 */ /* 0x000fea0003c00000 */
[----:B------:R-:W-:Y:S05]  /*96a0*/  BSYNC B0 ;  /* 0x0000000000007941 */ /* 0x000fea0003800000 */
.L_x_1537:
[C---:B------:R-:W-:Y:S01]  /*96b0*/  ISETP.GT.AND P0, PT, R10.reuse, R192, PT ;  /* 0x000000c00a00720c */ /* 0x040fe20003f04270 */
[----:B------:R-:W-:-:S12]  /*96c0*/  VIADD R10, R10, 0xffffffff ;  /* 0xffffffff0a0a7836 */ /* 0x000fd80000000000 */
[----:B------:R-:W-:Y:S05]  /*96d0*/  @P0 BRA `(.L_x_1538) ;  /* 0xfffffffc00e00947 */ /* 0x000fea000383ffff */
[----:B------:R-:W-:Y:S05]  /*96e0*/  BSYNC B1 ;  /* 0x0000000000017941 */ /* 0x000fea0003800000 */
.L_x_1536:
[----:B------:R-:W2:Y:S02]  /*96f0*/  LDL R9, [R1+0x70] ;  /* 0x0000700001097983 */ /* 0x000ea40000100800 */
[----:B--2---:R-:W-:-:S07]  /*9700*/  IMAD.SHL.U32 R9, R9, 0x80, RZ ;  /* 0x0000008009097824 */ /* 0x004fce00078e00ff */
.L_x_1535:
[----:B------:R-:W-:Y:S05]  /*9710*/  BSYNC B2 ;  /* 0x0000000000027941 */ /* 0x000fea0003800000 */
.L_x_1534:
[----:B------:R-:W1:Y:S01]  /*9720*/  LDC R4, c[0x0][0xadc] ;  /* 0x0002b700ff047b82 */ /* 0x000e620000000800 */
[----:B------:R-:W-:Y:S02]  /*9730*/  ULDC UR4, c[0x0][0x288] ;  /* 0x0000a20000047ab9 */ /* 0x000fe40000000800 */
[----:B------:R-:W-:-:S06]  /*9740*/  UIADD3 UR4, UR40, 0x80, -UR4 ;  /* 0x0000008028047890 */ /* 0x000fcc000fffe804 */
[----:B------:R-:W-:Y:S01]  /*9750*/  VIADD R9, R9, UR4 ;  /* 0x0000000409097c36 */ /* 0x000fe20008000000 */
[----:B------:R-:W-:-:S03]  /*9760*/  ULDC UR4, c[0x0][0xad4] ;  /* 0x0002b50000047ab9 */ /* 0x000fc60000000800 */
[----:B------:R-:W-:Y:S01]  /*9770*/  VIADD R0, R9, -UR4 ;  /* 0x8000000409007c36 */ /* 0x000fe20008000000 */
[----:B-1----:R-:W-:-:S13]  /*9780*/  ISETP.GE.AND P0, PT, R4, 0x1, PT ;  /* 0x000000010400780c */ /* 0x002fda0003f06270 */
[----:B------:R-:W-:Y:S05]  /*9790*/  @!P0 BRA `(.L_x_1539) ;  /* 0x0000000000448947 */ /* 0x000fea0003800000 */
[----:B------:R-:W-:Y:S01]  /*97a0*/  ISETP.GT.AND P0, PT, R9, -0x1, PT ;  /* 0xffffffff0900780c */ /* 0x000fe20003f04270 */
[----:B------:R-:W-:-:S12]  /*97b0*/  BSSY B0, `(.L_x_1540) ;  /* 0x000000d000007945 */ /* 0x000fd80003800000 */
        /* <DEDUP_REMOVED lines=8> */
.L_x_1541:
[----:B------:R-:W-:-:S13]  /*9840*/  ISETP.NE.AND P0, PT, R4, 0x1, PT ;  /* 0x000000010400780c */ /* 0x000fda0003f05270 */
[----:B------:R-:W1:Y:S02]  /*9850*/  @P0 LDC.64 R2, c[0x0][0xae0] ;  /* 0x0002b800ff020b82 */ /* 0x000e640000000a00 */
[----:B-1----:R-:W-:-:S05]  /*9860*/  @P0 IMAD.HI.U32 R2, R9, R2, RZ ;  /* 0x0000000209020227 */ /* 0x002fca00078e00ff */
[----:B------:R-:W-:-:S07]  /*9870*/  @P0 SHF.R.U32.HI R9, RZ, R3, R2 ;  /* 0x00000003ff090219 */ /* 0x000fce0000011602 */
.L_x_1542:
[----:B------:R-:W-:Y:S05]  /*9880*/  BSYNC B0 ;  /* 0x0000000000007941 */ /* 0x000fea0003800000 */
.L_x_1540:
[----:B------:R-:W-:-:S05]  /*9890*/  IMAD R9, R9, R4, RZ ;  /* 0x0000000409097224 */ /* 0x000fca00078e02ff */
[----:B------:R-:W-:-:S07]  /*98a0*/  VIMNMX R0, R0, R9, !PT ;  /* 0x0000000900007248 */ /* 0x000fce0007fe0100 */
.L_x_1539:
[----:B------:R-:W-:-:S04]  /*98b0*/  VIADD R0, R0, 0x5f ;  /* 0x0000005f00007836 */ /* 0x000fc80000000000 */
[----:B------:R-:W-:-:S05]  /*98c0*/  IMAD.HI R0, R0, 0x2aaaaaab, RZ ;  /* 0x2aaaaaab00007827 */ /* 0x000fca00078e02ff */
[----:B------:R-:W-:-:S04]  /*98d0*/  SHF.R.U32.HI R3, RZ, 0x1f, R0 ;  /* 0x0000001fff037819 */ /* 0x000fc80000011600 */
[----:B------:R-:W-:-:S04]  /*98e0*/  LEA.HI.SX32 R2, R0, R3, 0x1c ;  /* 0x0000000300027211 */ /* 0x000fc800078fe2ff */
[----:B------:R-:W-:-:S04]  /*98f0*/  VIMNMX R2, R2, UR41, !PT ;  /* 0x0000002902027c48 */ /* 0x000fc8000ffe0100 */
[----:B------:R-:W-:-:S13]  /*9900*/  ISETP.GE.AND P0, PT, R10, R2, PT ;  /* 0x000000020a00720c */ /* 0x000fda0003f06270 */
[----:B------:R-:W-:Y:S05]  /*9910*/  @!P0 BRA `(.L_x_1543) ;  /* 0x0000009c007c8947 */ /* 0x000fea0003800000 */
.L_x_1560:
[----:B-12---:R-:W2:Y:S04]  /*9920*/  LD.E R3, desc[UR46][R16.64+0x218] ;  /* 0x0002182e10037980 */ /* 0x006ea8000c101900 */
[----:B------:R-:W3:Y:S01]  /*9930*/  LD.E R0, desc[UR46][R16.64+0x220] ;  /* 0x0002202e10007980 */ /* 0x000ee2000c101900 */
[----:B--2---:R-:W-:-:S05]  /*9940*/  VIADD R3, R3, 0x1 ;  /* 0x0000000103037836 */ /* 0x004fca0000000000 */
[----:B------:R-:W-:-:S13]  /*9950*/  ISETP.NE.AND P1, PT, R3, 0x2, PT ;  /* 0x000000020300780c */ /* 0x000fda0003f25270 */
[----:B------:R1:W5:Y:S04]  /*9960*/  @P1 LD.E R9, desc[UR46][R16.64+0x21c] ;  /* 0x00021c2e10091980 */ /* 0x000368000c101900 */
[----:B------:R-:W2:Y:S01]  /*9970*/  @!P1 LD.E R4, desc[UR46][R16.64+0x21c] ;  /* 0x00021c2e10049980 */ /* 0x000ea2000c101900 */
[----:B---3--:R-:W-:-:S03]  /*9980*/  VIADD R7, R0, 0x1 ;  /* 0x0000000100077836 */ /* 0x008fc60000000000 */
[----:B------:R3:W-:Y:S04]  /*9990*/  ST.E desc[UR46][R16.64+0x218], R3 ;  /* 0x0002180310007985 */ /* 0x0007e8000c10192e */
[----:B------:R1:W-:Y:S04]  /*99a0*/  ST.E desc[UR46][R16.64+0x220], R7 ;  /* 0x0002200710007985 */ /* 0x0003e8000c10192e */
[----:B------:R1:W-:Y:S01]  /*99b0*/  @!P1 ST.E desc[UR46][R16.64+0x218], RZ ;  /* 0x000218ff10009985 */ /* 0x0003e2000c10192e */
[----:B--2---:R-:W-:-:S05]  /*99c0*/  @!P1 LOP3.LUT R9, R4, 0x1, RZ, 0x3c, !PT ;  /* 0x0000000104099812 */ /* 0x004fca00078e3cff */
[----:B------:R1:W-:Y:S04]  /*99d0*/  @!P1 ST.E desc[UR46][R16.64+0x21c], R9 ;  /* 0x00021c0910009985 */ /* 0x0003e8000c10192e */
[----:B------:R-:W2:Y:S04]  /*99e0*/  LDL.64 R20, [R1+0x190] ;  /* 0x0001900001147983 */ /* 0x000ea80000100a00 */
[----:B--2---:R-:W2:Y:S01]  /*99f0*/  LD.E R0, desc[UR46][R20.64+0x1c] ;  /* 0x00001c2e14007980 */ /* 0x004ea2000c101900 */
[----:B------:R-:W-:Y:S01]  /*9a00*/  IMAD.MOV.U32 R5, RZ, RZ, R10 ;  /* 0x000000ffff057224 */ /* 0x000fe200078e000a */
[----:B------:R-:W-:Y:S05]  /*9a10*/  YIELD ;  /* 0x0000000000007946 */ /* 0x000fea0003800000 */
[----:B------:R-:W-:Y:S01]  /*9a20*/  BSSY B0, `(.L_x_1544) ;  /* 0x0000008000007945 */ /* 0x000fe20003800000 */
[----:B------:R-:W-:Y:S01]  /*9a30*/  VIADD R10, R10, 0xffffffff ;  /* 0xffffffff0a0a7836 */ /* 0x000fe20000000000 */
[----:B------:R-:W-:Y:S01]  /*9a40*/  ISETP.GT.AND P0, PT, R5, R2, PT ;  /* 0x000000020500720c */ /* 0x000fe20003f04270 */
[----:B---3--:R-:W-:Y:S01]  /*9a50*/  @!P1 IMAD.MOV.U32 R3, RZ, RZ, RZ ;  /* 0x000000ffff039224 */ /* 0x008fe200078e00ff */
[----:B--2---:R-:W-:-:S04]  /*9a60*/  LOP3.LUT R0, R0, 0x1, RZ, 0xfc, !PT ;  /* 0x0000000100007812 */ /* 0x004fc800078efcff */
[----:B------:R-:W-:-:S13]  /*9a70*/  ISETP.NE.AND P2, PT, R0, 0x3, PT ;  /* 0x000000030000780c */ /* 0x000fda0003f45270 */
[----:B-1----:R-:W-:Y:S05]  /*9a80*/  @!P2 BRA `(.L_x_1545) ;  /* 0x000000000004a947 */ /* 0x002fea0003800000 */
[----:B------:R-:W-:Y:S01]  /*9a90*/  BPT.TRAP 0x1 ;  /* 0x000000040000795c */ /* 0x000fe20000300000 */
.L_x_1545:
[----:B------:R-:W-:Y:S05]  /*9aa0*/  BSYNC B0 ;  /* 0x0000000000007941 */ /* 0x000fea0003800000 */
.L_x_1544:
[----:B------:R-:W2:Y:S01]  /*9ab0*/  LD.E.64 R4, desc[UR46][R20.64+0x8] ;  /* 0x0000082e14047980 */ /* 0x000ea2000c101b00 */
[----:B-----5:R-:W-:Y:S02]  /*9ac0*/  SHF.L.U32 R8, R9, 0x1f, RZ ;  /* 0x0000001f09087819 */ /* 0x020fe400000006ff */
[----:B--2---:R-:W-:-:S05]  /*9ad0*/  MOV R4, R4 ;  /* 0x0000000400047202 */ /* 0x004fca0000000f00 */
[----:B------:R-:W-:-:S04]  /*9ae0*/  IMAD R3, R3, 0x8, R4 ;  /* 0x0000000803037824 */ /* 0x000fc800078e0204 */
[----:B------:R1:W2:Y:S01]  /*9af0*/  SYNCS.PHASECHK.TRANS64.TRYWAIT P1, [R3+URZ], R8 ;  /* 0x00000008030075a7 */ /* 0x0002a2000802017f */
[----:B------:R-:W3:Y:S04]  /*9b00*/  LD.E R4, desc[UR46][R20.64+0x1c] ;  /* 0x00001c2e14047980 */ /* 0x000ee8000c101900 */
[----:B------:R1:W5:Y:S04]  /*9b10*/  LD.E R0, desc[UR46][R16.64+0x218] ;  /* 0x0002182e10007980 */ /* 0x000368000c101900 */
[----:B------:R1:W5:Y:S01]  /*9b20*/  LD.E R6, desc[UR46][R16.64+0x21c] ;  /* 0x00021c2e10067980 */ /* 0x000362000c101900 */
[----:B------:R-:W-:Y:S01]  /*9b30*/  BSSY B0, `(.L_x_1546) ;  /* 0x0000005000007945 */ /* 0x000fe20003800000 */
[----:B---3--:R-:W-:-:S04]  /*9b40*/  LOP3.LUT R4, R4, 0x1, RZ, 0xfc, !PT ;  /* 0x0000000104047812 */ /* 0x008fc800078efcff */
[----:B------:R-:W-:-:S13]  /*9b50*/  ISETP.NE.AND P2, PT, R4, 0x3, PT ;  /* 0x000000030400780c */ /* 0x000fda0003f45270 */
[----:B-12---:R-:W-:Y:S05]  /*9b60*/  @!P2 BRA `(.L_x_1547) ;  /* 0x000000000004a947 */ /* 0x006fea0003800000 */
[----:B------:R-:W-:Y:S01]  /*9b70*/  BPT.TRAP 0x1 ;  /* 0x000000040000795c */ /* 0x000fe20000300000 */
.L_x_1547:
[----:B------:R-:W-:Y:S05]  /*9b80*/  BSYNC B0 ;  /* 0x0000000000007941 */ /* 0x000fea0003800000 */
.L_x_1546:
[----:B------:R-:W-:Y:S04]  /*9b90*/  BSSY B0, `(.L_x_1548) ;  /* 0x0000008000007945 */ /* 0x000fe80003800000 */
[----:B------:R-:W-:Y:S05]  /*9ba0*/  @P1 BRA `(.L_x_1549) ;  /* 0x0000000000181947 */ /* 0x000fea0003800000 */
[----:B------:R-:W2:Y:S01]  /*9bb0*/  LD.E.64 R4, desc[UR46][R20.64+0x8] ;  /* 0x0000082e14047980 */ /* 0x000ea2000c101b00 */
[----:B-----5:R-:W-:Y:S02]  /*9bc0*/  SHF.L.U32 R3, R6, 0x1f, RZ ;  /* 0x0000001f06037819 */ /* 0x020fe400000006ff */
[----:B--2---:R-:W-:-:S05]  /*9bd0*/  MOV R5, R4 ;  /* 0x0000000400057202 */ /* 0x004fca0000000f00 */
[----:B------:R-:W-:-:S04]  /*9be0*/  IMAD R0, R0, 0x8, R5 ;  /* 0x0000000800007824 */ /* 0x000fc800078e0205 */
[----:B------:R-:W1:Y:S02]  /*9bf0*/  SYNCS.PHASECHK.TRANS64.TRYWAIT P1, [R0+URZ], R3 ;  /* 0x00000003000075a7 */ /* 0x000e64000802017f */
[----:B-1----:R-:W-:Y:S05]  /*9c00*/  @!P1 BRA `(.L_x_1550) ;  /* 0x000001ac006c9947 */ /* 0x002fea0003800000 */
.L_x_1549:
[----:B------:R-:W-:Y:S05]  /*9c10*/  BSYNC B0 ;  /* 0x0000000000007941 */ /* 0x000fea0003800000 */
.L_x_1548:
[----:B------:R-:W2:Y:S04]  /*9c20*/  LD.E R5, desc[UR46][R16.64+0x218] ;  /* 0x0002182e10057980 */ /* 0x000ea8000c101900 */
[----:B------:R-:W2:Y:S01]  /*9c30*/  LDL.64 R8, [R1+0xa0] ;  /* 0x0000a00001087983 */ /* 0x000ea20000100a00 */
[----:B------:R-:W-:Y:S05]  /*9c40*/  WARPSYNC.ALL ;  /* 0x0000000000007948 */ /* 0x000fea0003800000 */
[----:B------:R-:W3:Y:S04]  /*9c50*/  LDL.64 R18, [R1+0x98] ;  /* 0x0000980001127983 */ /* 0x000ee80000100a00 */
[----:B-----5:R-:W4:Y:S04]  /*9c60*/  LDL.64 R6, [R1+0x98] ;  /* 0x0000980001067983 */ /* 0x020f280000100a00 */
[----:B------:R-:W4:Y:S01]  /*9c70*/  LDL.64 R12, [R1+0x98] ;  /* 0x00009800010c7983 */ /* 0x000f220000100a00 */
[----:B--2---:R-:W-:-:S03]  /*9c80*/  IMAD R4, R5, 0x300, R8 ;  /* 0x0000030005047824 */ /* 0x004fc600078e0208 */
[----:B------:R-:W2:Y:S01]  /*9c90*/  LDL.64 R14, [R1+0x98] ;  /* 0x00009800010e7983 */ /* 0x000ea20000100a00 */
[----:B------:R-:W-:Y:S01]  /*9ca0*/  IMAD.MOV.U32 R5, RZ, RZ, R9 ;  /* 0x000000ffff057224 */ /* 0x000fe200078e0009 */
[C---:B------:R-:W-:Y:S01]  /*9cb0*/  R2UR UR6, R4.reuse ;  /* 0x00000000040672ca */ /* 0x040fe200000e0000 */
[----:B------:R-:W-:Y:S01]  /*9cc0*/  WARPGROUP.ARRIVE ;  /* 0x00000000000079c5 */ /* 0x000fe20000000000 */
[----:B------:R-:W2:Y:S02]  /*9cd0*/  LDL R11, [R1+0x54] ;  /* 0x00005400010b7983 */ /* 0x000ea40000100800 */
[----:B------:R-:W-:Y:S01]  /*9ce0*/  R2UR UR7, R5 ;  /* 0x00000000050772ca */ /* 0x000fe200000e0000 */
[----:B------:R-:W-:Y:S02]  /*9cf0*/  VIADD R8, R4, 0x2 ;  /* 0x0000000204087836 */ /* 0x000fe40000000000 */
[----:B-1----:R-:W-:Y:S01]  /*9d00*/  IMAD.MOV.U32 R0, RZ, RZ, 0x1 ;  /* 0x00000001ff007424 */ /* 0x002fe200078e00ff */
[----:B------:R1:W-:Y:S04]  /*9d10*/  STL [R1+0x80], RZ ;  /* 0x000080ff01007387 */ /* 0x0003e80000100800 */
[----:B------:R1:W-:Y:S04]  /*9d20*/  STL [R1+0x80], R0 ;  /* 0x0000800001007387 */ /* 0x0003e80000100800 */
[----:B------:R1:W-:Y:S04]  /*9d30*/  STL [R1+0x80], R0 ;  /* 0x0000800001007387 */ /* 0x0003e80000100800 */
[----:B------:R1:W-:Y:S04]  /*9d40*/  STL [R1+0x80], R0 ;  /* 0x0000800001007387 */ /* 0x0003e80000100800 */
[----:B------:R1:W-:Y:S01]  /*9d50*/  STL [R1+0x80], R0 ;  /* 0x0000800001007387 */ /* 0x0003e20000100800 */
[----:B---3--:R-:W-:-:S02]  /*9d60*/  R2UR UR4, R18 ;  /* 0x00000000120472ca */ /* 0x008fc400000e0000 */
[----:B------:R-:W-:-:S13]  /*9d70*/  R2UR UR5, R19 ;  /* 0x00000000130572ca */ /* 0x000fda00000e0000 */
[----:B------:R-:W-:Y:S01]  /*9d80*/  HGMMA.64x96x16.F32 R24, gdesc[UR4], RZ, !UPT, gsb0 ;  /* 0x01600000041879f0 */ /* 0x000fe2000c0008ff */
[----:B----4-:R-:W-:Y:S01]  /*9d90*/  VIADD R6, R6, 0x2 ;  /* 0x0000000206067836 */ /* 0x010fe20000000000 */
[----:B------:R-:W-:Y:S02]  /*9da0*/  R2UR UR6, R8 ;  /* 0x00000000080672ca */ /* 0x000fe400000e0000 */
[----:B------:R-:W-:Y:S02]  /*9db0*/  R2UR UR7, R9 ;  /* 0x00000000090772ca */ /* 0x000fe400000e0000 */
[----:B------:R-:W-:Y:S02]  /*9dc0*/  R2UR UR4, R6 ;  /* 0x00000000060472ca */ /* 0x000fe400000e0000 */
[----:B------:R-:W-:Y:S01]  /*9dd0*/  R2UR UR5, R7 ;  /* 0x00000000070572ca */ /* 0x000fe200000e0000 */
[----:B------:R-:W-:Y:S02]  /*9de0*/  VIADD R12, R12, 0x4 ;  /* 0x000000040c0c7836 */ /* 0x000fe40000000000 */
[----:B------:R-:W-:-:S02]  /*9df0*/  VIADD R6, R4, 0x4 ;  /* 0x0000000404067836 */ /* 0x000fc40000000000 */
[----:B------:R-:W-:Y:S01]  /*9e00*/  IMAD.MOV.U32 R7, RZ, RZ, R9 ;  /* 0x000000ffff077224 */ /* 0x000fe200078e0009 */
[----:B------:R-:W-:Y:S02]  /*9e10*/  WARPGROUP.DEPBAR.LE gsb0, 0x0 ;  /* 0x00008000000079c5 */ /* 0x000fe40000010000 */
[----:B------:R1:W5:Y:S04]  /*9e20*/  LD.E R3, desc[UR46][R16.64+0x218] ;  /* 0x0002182e10037980 */ /* 0x000368000c101900 */
[----:B------:R1:W5:Y:S01]  /*9e30*/  LD.E R5, desc[UR46][R16.64+0x21c] ;  /* 0x00021c2e10057980 */ /* 0x000362000c101900 */
[----:B------:R-:W-:-:S06]  /*9e40*/  WARPGROUP.ARRIVE ;  /* 0x00000000000079c5 */ /* 0x000fcc0000000000 */
[----:B------:R-:W-:Y:S01]  /*9e50*/  HGMMA.64x96x16.F32 R24, gdesc[UR4], R24, gsb0 ;  /* 0x01600000041879f0 */ /* 0x000fe20008000818 */
[----:B------:R-:W-:Y:S02]  /*9e60*/  R2UR UR6, R6 ;  /* 0x00000000060672ca */ /* 0x000fe400000e0000 */
[----:B------:R-:W-:Y:S02]  /*9e70*/  R2UR UR7, R7 ;  /* 0x00000000070772ca */ /* 0x000fe400000e0000 */
[----:B------:R-:W-:Y:S02]  /*9e80*/  R2UR UR4, R12 ;  /* 0x000000000c0472ca */ /* 0x000fe400000e0000 */
[----:B------:R-:W-:Y:S01]  /*9e90*/  R2UR UR5, R13 ;  /* 0x000000000d0572ca */ /* 0x000fe200000e0000 */
[----:B------:R-:W-:Y:S02]  /*9ea0*/  VIADD R6, R4, 0x6 ;  /* 0x0000000604067836 */ /* 0x000fe40000000000 */
[----:B--2---:R-:W-:-:S02]  /*9eb0*/  VIADD R14, R14, 0x6 ;  /* 0x000000060e0e7836 */ /* 0x004fc40000000000 */
[----:B------:R-:W-:Y:S01]  /*9ec0*/  IMAD.MOV.U32 R7, RZ, RZ, R9 ;  /* 0x000000ffff077224 */ /* 0x000fe200078e0009 */
[----:B------:R-:W-:Y:S02]  /*9ed0*/  WARPGROUP.DEPBAR.LE gsb0, 0x0 ;  /* 0x00008000000079c5 */ /* 0x000fe40000010000 */
[----:B------:R-:W-:-:S06]  /*9ee0*/  WARPGROUP.ARRIVE ;  /* 0x00000000000079c5 */ /* 0x000fcc0000000000 */
[----:B------:R-:W-:Y:S01]  /*9ef0*/  HGMMA.64x96x16.F32 R24, gdesc[UR4], R24, gsb0 ;  /* 0x01600000041879f0 */ /* 0x000fe20008000818 */
[----:B------:R-:W-:Y:S02]  /*9f00*/  R2UR UR6, R6 ;  /* 0x00000000060672ca */ /* 0x000fe400000e0000 */
[----:B------:R-:W-:Y:S02]  /*9f10*/  R2UR UR7, R7 ;  /* 0x00000000070772ca */ /* 0x000fe400000e0000 */
[----:B------:R-:W-:Y:S02]  /*9f20*/  R2UR UR4, R14 ;  /* 0x000000000e0472ca */ /* 0x000fe400000e0000 */
[----:B------:R-:W-:Y:S02]  /*9f30*/  R2UR UR5, R15 ;  /* 0x000000000f0572ca */ /* 0x000fe400000e0000 */
[----:B------:R-:W-:-:S04]  /*9f40*/  LOP3.LUT R11, R11, 0x1, RZ, 0xfc, !PT ;  /* 0x000000010b0b7812 */ /* 0x000fc800078efcff */
[----:B------:R-:W-:Y:S01]  /*9f50*/  ISETP.NE.AND P2, PT, R11, 0x3, PT ;  /* 0x000000030b00780c */ /* 0x000fe20003f45270 */
[----:B------:R-:W-:Y:S02]  /*9f60*/  WARPGROUP.DEPBAR.LE gsb0, 0x0 ;  /* 0x00008000000079c5 */ /* 0x000fe40000010000 */
[----:B------:R-:W-:-:S06]  /*9f70*/  WARPGROUP.ARRIVE ;  /* 0x00000000000079c5 */ /* 0x000fcc0000000000 */
[----:B------:R-:W-:Y:S01]  /*9f80*/  HGMMA.64x96x16.F32 R24, gdesc[UR4], R24, gsb0 ;  /* 0x01600000041879f0 */ /* 0x000fe20008000818 */
[----:B------:R-:W-:Y:S02]  /*9f90*/  BSSY B0, `(.L_x_1551) ;  /* 0x0000004000007945 */ /* 0x000fe40003800000 */
[----:B------:R-:W-:Y:S02]  /*9fa0*/  WARPGROUP.DEPBAR.LE gsb0, 0x0 ;  /* 0x00008000000079c5 */ /* 0x000fe40000010000 */
[----:B-1----:R-:W-:Y:S05]  /*9fb0*/  @!P2 BRA `(.L_x_1552) ;  /* 0x000000000004a947 */ /* 0x002fea0003800000 */
[----:B------:R-:W-:Y:S01]  /*9fc0*/  BPT.TRAP 0x1 ;  /* 0x000000040000795c */ /* 0x000fe20000300000 */
.L_x_1552:
[----:B------:R-:W-:Y:S05]  /*9fd0*/  BSYNC B0 ;  /* 0x0000000000007941 */ /* 0x000fea0003800000 */
.L_x_1551:
[----:B------:R-:W2:Y:S01]  /*9fe0*/  LDL.64 R6, [R1+0x40] ;  /* 0x0000400001067983 */ /* 0x000ea20000100a00 */
[----:B-----5:R-:W-:Y:S02]  /*9ff0*/  SHF.L.U32 R8, R5, 0x1f, RZ ;  /* 0x0000001f05087819 */ /* 0x020fe400000006ff */
[----:B--2---:R-:W-:-:S05]  /*a000*/  MOV R6, R6 ;  /* 0x0000000600067202 */ /* 0x004fca0000000f00 */
[----:B------:R-:W-:-:S04]  /*a010*/  IMAD R3, R3, 0x8, R6 ;  /* 0x0000000803037824 */ /* 0x000fc800078e0206 */
[----:B------:R1:W2:Y:S01]  /*a020*/  SYNCS.PHASECHK.TRANS64.TRYWAIT P1, [R3+URZ], R8 ;  /* 0x00000008030075a7 */ /* 0x0002a2000802017f */
[----:B------:R1:W5:Y:S04]  /*a030*/  LD.E R4, desc[UR46][R16.64+0x218] ;  /* 0x0002182e10047980 */ /* 0x000368000c101900 */
[----:B------:R1:W5:Y:S01]  /*a040*/  LD.E R5, desc[UR46][R16.64+0x21c] ;  /* 0x00021c2e10057980 */ /* 0x000362000c101900 */
[----:B------:R-:W-:Y:S04]  /*a050*/  BSSY B0, `(.L_x_1553) ;  /* 0x0000003000007945 */ /* 0x000fe80003800000 */
[----:B------:R-:W-:Y:S05]  /*a060*/  @!P2 BRA `(.L_x_1554) ;  /* 0x000000000004a947 */ /* 0x000fea0003800000 */
[----:B------:R-:W-:Y:S01]  /*a070*/  BPT.TRAP 0x1 ;  /* 0x000000040000795c */ /* 0x000fe20000300000 */
.L_x_1554:
[----:B------:R-:W-:Y:S05]  /*a080*/  BSYNC B0 ;  /* 0x0000000000007941 */ /* 0x000fea0003800000 */
.L_x_1553:
[----:B------:R-:W-:Y:S04]  /*a090*/  BSSY B0, `(.L_x_1555) ;  /* 0x0000006000007945 */ /* 0x000fe80003800000 */
[----:B--2---:R-:W-:Y:S05]  /*a0a0*/  @P1 BRA `(.L_x_1556) ;  /* 0x0000000000101947 */ /* 0x004fea0003800000 */
[----:B-----5:R-:W-:Y:S01]  /*a0b0*/  IMAD R4, R4, 0x8, R6 ;  /* 0x0000000804047824 */ /* 0x020fe200078e0206 */
[----:B------:R-:W-:-:S04]  /*a0c0*/  SHF.L.U32 R5, R5, 0x1f, RZ ;  /* 0x0000001f05057819 */ /* 0x000fc800000006ff */
[----:B------:R-:W2:Y:S02]  /*a0d0*/  SYNCS.PHASECHK.TRANS64.TRYWAIT P1, [R4+URZ], R5 ;  /* 0x00000005040075a7 */ /* 0x000ea4000802017f */
[----:B--2---:R-:W-:Y:S05]  /*a0e0*/  @!P1 BRA `(.L_x_1557) ;  /* 0x000001a800489947 */ /* 0x004fea0003800000 */
.L_x_1556:
[----:B------:R-:W-:Y:S05]  /*a0f0*/  BSYNC B0 ;  /* 0x0000000000007941 */ /* 0x000fea0003800000 */
.L_x_1555:
[----:B------:R-:W3:Y:S04]  /*a100*/  LD.E R11, desc[UR46][R16.64+0x218] ;  /* 0x0002182e100b7980 */ /* 0x000ee8000c101900 */
[----:B------:R-:W3:Y:S04]  /*a110*/  LDL.64 R6, [R1+0x118] ;  /* 0x0001180001067983 */ /* 0x000ee80000100a00 */
[----:B-1----:R-:W4:Y:S04]  /*a120*/  LDL R3, [R1+0x90] ;  /* 0x0000900001037983 */ /* 0x002f280000100800 */
[----:B--2--5:R-:W2:Y:S04]  /*a130*/  LDL.64 R4, [R1+0x110] ;  /* 0x0001100001047983 */ /* 0x024ea80000100a00 */
[----:B------:R-:W2:Y:S04]  /*a140*/  LDL.64 R8, [R1+0x110] ;  /* 0x0001100001087983 */ /* 0x000ea80000100a00 */
[----:B------:R-:W2:Y:S04]  /*a150*/  LDL.64 R12, [R1+0x110] ;  /* 0x00011000010c7983 */ /* 0x000ea80000100a00 */
[----:B------:R-:W2:Y:S01]  /*a160*/  LDL.64 R14, [R1+0x110] ;  /* 0x00011000010e7983 */ /* 0x000ea20000100a00 */
[----:B------:R-:W-:Y:S05]  /*a170*/  WARPSYNC.ALL ;  /* 0x0000000000007948 */ /* 0x000fea0003800000 */
[----:B------:R-:W-:Y:S01]  /*a180*/  WARPGROUP.ARRIVE ;  /* 0x00000000000079c5 */ /* 0x000fe20000000000 */
[----:B------:R-:W2:Y:S01]  /*a190*/  LDL.64 R18, [R1+0x110] ;  /* 0x0001100001127983 */ /* 0x000ea20000100a00 */
[----:B---3--:R-:W-:Y:S01]  /*a1a0*/  IMAD R6, R11, 0xc00, R6 ;  /* 0x00000c000b067824 */ /* 0x008fe200078e0206 */
[----:B------:R-:W-:-:S02]  /*a1b0*/  R2UR UR7, R7 ;  /* 0x00000000070772ca */ /* 0x000fc400000e0000 */
[----:B----4-:R-:W-:Y:S02]  /*a1c0*/  ISETP.NE.U32.AND P1, PT, R3, RZ, PT ;  /* 0x000000ff0300720c */ /* 0x010fe40003f25070 */
[----:B------:R-:W-:Y:S02]  /*a1d0*/  R2UR UR6, R6 ;  /* 0x00000000060672ca */ /* 0x000fe400000e0000 */
[----:B--2---:R-:W-:Y:S02]  /*a1e0*/  R2UR UR4, R4 ;  /* 0x00000000040472ca */ /* 0x004fe400000e0000 */
[----:B------:R-:W-:-:S07]  /*a1f0*/  R2UR UR5, R5 ;  /* 0x00000000050572ca */ /* 0x000fce00000e0000 */
[----:B------:R-:W-:-:S06]  /*a200*/  VOTEU.ANY UP0, P1 ;  /* 0x00000000003f7886 */ /* 0x000fcc0000800100 */
[----:B------:R-:W-:Y:S01]  /*a210*/  HGMMA.64x96x16.F32 R24, gdesc[UR4], R24, UP0, gsb0 ;  /* 0x01600000041879f0 */ /* 0x000fe2000b800818 */
[----:B------:R-:W-:Y:S02]  /*a220*/  VIADD R8, R8, 0x2 ;  /* 0x0000000208087836 */ /* 0x000fe40000000000 */
        /* <DEDUP_REMOVED lines=126> */
[----:B------:R-:W-:Y:S01]  /*aa10*/  R2UR UR5, R19 ;  /* 0x00000000130572ca */ /* 0x000fe200000e0000 */
[----:B--2---:R-:W-:Y:S01]  /*aa20*/  VIADD R8, R8, 0xc02 ;  /* 0x00000c0208087836 */ /* 0x004fe20000000000 */
[----:B------:R-:W-:Y:S02]  /*aa30*/  WARPGROUP.DEPBAR.LE gsb0, 0x0 ;  /* 0x00008000000079c5 */ /* 0x000fe40000010000 */
[----:B------:R-:W-:-:S09]  /*aa40*/  WARPGROUP.ARRIVE ;  /* 0x00000000000079c5 */ /* 0x000fd20000000000 */
[----:B------:R-:W-:Y:S01]  /*aa50*/  HGMMA.64x96x16.F32 R24, gdesc[UR4], R24, gsb0 ;  /* 0x01600000041879f0 */ /* 0x000fe20008000818 */
[----:B------:R-:W-:Y:S02]  /*aa60*/  VIADD R4, R6, 0x902 ;  /* 0x0000090206047836 */ /* 0x000fe40000000000 */
[----:B------:R-:W-:Y:S01]  /*aa70*/  IMAD.MOV.U32 R5, RZ, RZ, R7 ;  /* 0x000000ffff057224 */ /* 0x000fe200078e0007 */
[----:B------:R-:W-:Y:S02]  /*aa80*/  R2UR UR4, R8 ;  /* 0x00000000080472ca */ /* 0x000fe400000e0000 */
[----:B------:R-:W-:Y:S02]  /*aa90*/  R2UR UR6, R4 ;  /* 0x00000000040672ca */ /* 0x000fe400000e0000 */
[----:B------:R-:W-:Y:S02]  /*aaa0*/  R2UR UR7, R5 ;  /* 0x00000000050772ca */ /* 0x000fe400000e0000 */
[----:B------:R-:W-:Y:S01]  /*aab0*/  R2UR UR5, R9 ;  /* 0x00000000090572ca */ /* 0x000fe200000e0000 */
[----:B---3--:R-:W-:-:S02]  /*aac0*/  VIADD R12, R12, 0xc04 ;  /* 0x00000c040c0c7836 */ /* 0x008fc40000000000 */
[----:B------:R-:W-:Y:S01]  /*aad0*/  VIADD R4, R6, 0x904 ;  /* 0x0000090406047836 */ /* 0x000fe20000000000 */
[----:B------:R-:W-:Y:S02]  /*aae0*/  WARPGROUP.DEPBAR.LE gsb0, 0x0 ;  /* 0x00008000000079c5 */ /* 0x000fe40000010000 */
[----:B------:R-:W-:-:S07]  /*aaf0*/  WARPGROUP.ARRIVE ;  /* 0x00000000000079c5 */ /* 0x000fce0000000000 */
[----:B------:R-:W-:Y:S01]  /*ab00*/  HGMMA.64x96x16.F32 R24, gdesc[UR4], R24, gsb0 ;  /* 0x01600000041879f0 */ /* 0x000fe20008000818 */
[----:B------:R-:W-:Y:S01]  /*ab10*/  IMAD.MOV.U32 R5, RZ, RZ, R7 ;  /* 0x000000ffff057224 */ /* 0x000fe200078e0007 */
[----:B------:R-:W-:Y:S02]  /*ab20*/  R2UR UR6, R4 ;  /* 0x00000000040672ca */ /* 0x000fe400000e0000 */
[----:B------:R-:W-:Y:S02]  /*ab30*/  R2UR UR4, R12 ;  /* 0x000000000c0472ca */ /* 0x000fe400000e0000 */
[----:B------:R-:W-:Y:S02]  /*ab40*/  R2UR UR7, R5 ;  /* 0x00000000050772ca */ /* 0x000fe400000e0000 */
[----:B------:R-:W-:Y:S01]  /*ab50*/  R2UR UR5, R13 ;  /* 0x000000000d0572ca */ /* 0x000fe200000e0000 */
[----:B----4-:R-:W-:Y:S02]  /*ab60*/  VIADD R14, R14, 0xc06 ;  /* 0x00000c060e0e7836 */ /* 0x010fe40000000000 */
[----:B------:R-:W-:-:S02]  /*ab70*/  VIADD R4, R6, 0x906 ;  /* 0x0000090606047836 */ /* 0x000fc40000000000 */
[----:B------:R-:W-:Y:S01]  /*ab80*/  IMAD.MOV.U32 R5, RZ, RZ, R7 ;  /* 0x000000ffff057224 */ /* 0x000fe200078e0007 */
[----:B------:R-:W-:Y:S02]  /*ab90*/  WARPGROUP.DEPBAR.LE gsb0, 0x0 ;  /* 0x00008000000079c5 */ /* 0x000fe40000010000 */
[----:B------:R-:W-:-:S06]  /*aba0*/  WARPGROUP.ARRIVE ;  /* 0x00000000000079c5 */ /* 0x000fcc0000000000 */
[----:B------:R-:W-:Y:S01]  /*abb0*/  HGMMA.64x96x16.F32 R24, gdesc[UR4], R24, gsb0 ;  /* 0x01600000041879f0 */ /* 0x000fe20008000818 */
[----:B------:R-:W-:Y:S02]  /*abc0*/  R2UR UR4, R14 ;  /* 0x000000000e0472ca */ /* 0x000fe400000e0000 */
[----:B------:R-:W-:Y:S02]  /*abd0*/  R2UR UR5, R15 ;  /* 0x000000000f0572ca */ /* 0x000fe400000e0000 */
[----:B------:R-:W-:Y:S02]  /*abe0*/  R2UR UR6, R4 ;  /* 0x00000000040672ca */ /* 0x000fe400000e0000 */
[----:B------:R-:W-:Y:S01]  /*abf0*/  R2UR UR7, R5 ;  /* 0x00000000050772ca */ /* 0x000fe200000e0000 */
[----:B------:R-:W1:Y:S01]  /*ac00*/  S2R R23, SR_TID.X ;  /* 0x0000000000177919 */ /* 0x000e620000002100 */
[----:B------:R-:W-:Y:S04]  /*ac10*/  STL [R1+0x90], R0 ;  /* 0x0000900001007387 */ /* 0x000fe80000100800 */
[----:B------:R-:W-:Y:S01]  /*ac20*/  STL [R1+0x90], R0 ;  /* 0x0000900001007387 */ /* 0x000fe20000100800 */
[----:B------:R-:W-:-:S02]  /*ac30*/  WARPGROUP.DEPBAR.LE gsb0, 0x0 ;  /* 0x00008000000079c5 */ /* 0x000fc40000010000 */
[----:B------:R-:W-:-:S06]  /*ac40*/  WARPGROUP.ARRIVE ;  /* 0x00000000000079c5 */ /* 0x000fcc0000000000 */
[----:B------:R-:W-:Y:S01]  /*ac50*/  HGMMA.64x96x16.F32 R24, gdesc[UR4], R24, gsb0 ;  /* 0x01600000041879f0 */ /* 0x000fe20008000818 */
[----:B------:R-:W-:Y:S01]  /*ac60*/  STL [R1+0x90], R0 ;  /* 0x0000900001007387 */ /* 0x000fe20000100800 */
[----:B-1----:R-:W-:-:S03]  /*ac70*/  LOP3.LUT P2, RZ, R23, 0x7f, RZ, 0xc0, !PT ;  /* 0x0000007f17ff7812 */ /* 0x002fc6000784c0ff */
        /* <DEDUP_REMOVED lines=12> */
[----:B------:R-:W-:Y:S01]  /*ad40*/  STL [R1+0x90], R0 ;  /* 0x0000900001007387 */ /* 0x000fe20000100800 */
[----:B------:R-:W-:-:S02]  /*ad50*/  WARPGROUP.DEPBAR.LE gsb0, 0x0 ;  /* 0x00008000000079c5 */ /* 0x000fc40000010000 */
[----:B------:R1:W-:Y:S06]  /*ad60*/  BAR.ARV R204, 0x100 ;  /* 0x000400cc0000751d */ /* 0x0003ec0000002000 */
[----:B------:R-:W2:Y:S04]  /*ad70*/  @!P2 LD.E.64 R20, desc[UR46][R20.64+0x30] ;  /* 0x0000302e1414a980 */ /* 0x000ea8000c101b00 */
[----:B------:R-:W3:Y:S01]  /*ad80*/  @!P2 LD.E R3, desc[UR46][R16.64+0x218] ;  /* 0x0002182e1003a980 */ /* 0x000ee2000c101900 */
[----:B--2---:R-:W-:-:S05]  /*ad90*/  @!P2 MOV R4, R20 ;  /* 0x000000140004a202 */ /* 0x004fca0000000f00 */
[----:B---3--:R-:W-:-:S05]  /*ada0*/  @!P2 IMAD R3, R3, 0x8, R4 ;  /* 0x000000080303a824 */ /* 0x008fca00078e0204 */
[----:B------:R-:W-:-:S04]  /*adb0*/  @!P2 PRMT R3, RZ, 0x654, R3 ;  /* 0x00000654ff03a816 */ /* 0x000fc80000000003 */
[----:B------:R2:W-:Y:S01]  /*adc0*/  @!P2 SYNCS.ARRIVE.TRANS64.RED.A1T0 RZ, [R3+URZ], RZ ;  /* 0x000000ff03ffa9a7 */ /* 0x0005e2000810043f */
[----:B------:R-:W3:Y:S04]  /*add0*/  LDL.64 R12, [R1+0x170] ;  /* 0x00017000010c7983 */ /* 0x000ee80000100a00 */
[----:B------:R-:W4:Y:S04]  /*ade0*/  LD.E.64 R4, desc[UR46][R16.64+0x440] ;  /* 0x0004402e10047980 */ /* 0x000f28000c101b00 */
[----:B------:R-:W4:Y:S04]  /*adf0*/  LD.E R20, desc[UR46][R16.64+0x460] ;  /* 0x0004602e10147980 */ /* 0x000f28000c101900 */
        /* <DEDUP_REMOVED lines=49> */
[----:B---3--:R-:W3:Y:S02]  /*b110*/  LD.E R12, desc[UR46][R12.64] ;  /* 0x0000002e0c0c7980 */ /* 0x008ee4000c101900 */
[-C--:B---3--:R-:W-:Y:S01]  /*b120*/  FMUL.FTZ R7, R24, R12.reuse ;  /* 0x0000000c18077220 */ /* 0x088fe20000410000 */
[-C--:B------:R-:W-:Y:S01]  /*b130*/  FMUL.FTZ R8, R25, R12.reuse ;  /* 0x0000000c19087220 */ /* 0x080fe20000410000 */
[-C--:B------:R-:W-:Y:S01]  /*b140*/  FMUL.FTZ R28, R28, R12.reuse ;  /* 0x0000000c1c1c7220 */ /* 0x080fe20000410000 */
[-C--:B------:R-:W-:Y:S01]  /*b150*/  FMUL.FTZ R75, R29, R12.reuse ;  /* 0x0000000c1d4b7220 */ /* 0x080fe20000410000 */
[-C--:B------:R-:W-:Y:S01]  /*b160*/  FMUL.FTZ R79, R32, R12.reuse ;  /* 0x0000000c204f7220 */ /* 0x080fe20000410000 */
[-C--:B------:R-:W-:Y:S01]  /*b170*/  FMUL.FTZ R81, R33, R12.reuse ;  /* 0x0000000c21517220 */ /* 0x080fe20000410000 */
[----:B------:R-:W4:Y:S01]  /*b180*/  MUFU.TANH R7, R7 ;  /* 0x0000000700077308 */ /* 0x000f220000002400 */
[-C--:B------:R-:W-:Y:S01]  /*b190*/  FMUL.FTZ R109, R36, R12.reuse ;  /* 0x0000000c246d7220 */ /* 0x080fe20000410000 */
[-C--:B------:R-:W-:Y:S01]  /*b1a0*/  FMUL.FTZ R111, R37, R12.reuse ;  /* 0x0000000c256f7220 */ /* 0x080fe20000410000 */
[-C--:B------:R-:W-:Y:S01]  /*b1b0*/  FMUL.FTZ R113, R40, R12.reuse ;  /* 0x0000000c28717220 */ /* 0x080fe20000410000 */
[-C--:B------:R-:W-:Y:S01]  /*b1c0*/  FMUL.FTZ R115, R41, R12.reuse ;  /* 0x0000000c29737220 */ /* 0x080fe20000410000 */
[-C--:B------:R-:W-:Y:S01]  /*b1d0*/  FMUL.FTZ R119, R44, R12.reuse ;  /* 0x0000000c2c777220 */ /* 0x080fe20000410000 */
[-C--:B------:R-:W-:Y:S01]  /*b1e0*/  FMUL.FTZ R121, R45, R12.reuse ;  /* 0x0000000c2d797220 */ /* 0x080fe20000410000 */
[-C--:B------:R-:W-:Y:S01]  /*b1f0*/  FMUL.FTZ R123, R48, R12.reuse ;  /* 0x0000000c307b7220 */ /* 0x080fe20000410000 */
[----:B------:R-:W3:Y:S01]  /*b200*/  MUFU.TANH R8, R8 ;  /* 0x0000000800087308 */ /* 0x000ee20000002400 */
[-C--:B------:R-:W-:Y:S01]  /*b210*/  FMUL.FTZ R117, R49, R12.reuse ;  /* 0x0000000c31757220 */ /* 0x080fe20000410000 */
[-C--:B------:R-:W-:Y:S01]  /*b220*/  FMUL.FTZ R107, R52, R12.reuse ;  /* 0x0000000c346b7220 */ /* 0x080fe20000410000 */
[-C--:B------:R-:W-:Y:S01]  /*b230*/  FMUL.FTZ R19, R53, R12.reuse ;  /* 0x0000000c35137220 */ /* 0x080fe20000410000 */
[-C--:B------:R-:W-:Y:S01]  /*b240*/  FMUL.FTZ R77, R56, R12.reuse ;  /* 0x0000000c384d7220 */ /* 0x080fe20000410000 */
[-C--:B------:R-:W-:Y:S01]  /*b250*/  FMUL.FTZ R73, R57, R12.reuse ;  /* 0x0000000c39497220 */ /* 0x080fe20000410000 */
[-C--:B------:R-:W-:Y:S01]  /*b260*/  FMUL.FTZ R11, R61, R12.reuse ;  /* 0x0000000c3d0b7220 */ /* 0x080fe20000410000 */
[----:B--2---:R-:W-:Y:S01]  /*b270*/  FMUL.FTZ R3, R27, R12 ;  /* 0x0000000c1b037220 */ /* 0x004fe20000410000 */
[----:B------:R-:W2:Y:S01]  /*b280*/  MUFU.TANH R13, R28 ;  /* 0x0000001c000d7308 */ /* 0x000ea20000002400 */
[----:B----4-:R-:W-:Y:S01]  /*b290*/  FMNMX.FTZ R9, R7, R4, !PT ;  /* 0x0000000407097209 */ /* 0x010fe20007810000 */
[-C--:B------:R-:W-:Y:S01]  /*b2a0*/  FMUL.FTZ R6, R26, R12.reuse ;  /* 0x0000000c1a067220 */ /* 0x080fe20000410000 */
[-C--:B------:R-:W-:Y:S01]  /*b2b0*/  FMUL.FTZ R31, R31, R12.reuse ;  /* 0x0000000c1f1f7220 */ /* 0x080fe20000410000 */
[-C--:B------:R-:W-:Y:S01]  /*b2c0*/  FMUL.FTZ R29, R34, R12.reuse ;  /* 0x0000000c221d7220 */ /* 0x080fe20000410000 */
[-C--:B------:R-:W-:Y:S01]  /*b2d0*/  FMUL.FTZ R23, R43, R12.reuse ;  /* 0x0000000c2b177220 */ /* 0x080fe20000410000 */
[-C--:B------:R-:W-:Y:S01]  /*b2e0*/  FMUL.FTZ R15, R47, R12.reuse ;  /* 0x0000000c2f0f7220 */ /* 0x080fe20000410000 */
[-C--:B------:R-:W-:Y:S01]  /*b2f0*/  FMUL.FTZ R83, R50, R12.reuse ;  /* 0x0000000c32537220 */ /* 0x080fe20000410000 */
[----:B------:R-:W4:Y:S01]  /*b300*/  MUFU.TANH R75, R75 ;  /* 0x0000004b004b7308 */ /* 0x000f220000002400 */
[----:B---3--:R-:W-:Y:S01]  /*b310*/  FMNMX.FTZ R14, R8, R9, !PT ;  /* 0x00000009080e7209 */ /* 0x008fe20007810000 */
[-C--:B------:R-:W-:Y:S01]  /*b320*/  FMUL.FTZ R85, R51, R12.reuse ;  /* 0x0000000c33557220 */ /* 0x080fe20000410000 */
[-C--:B------:R-:W-:Y:S01]  /*b330*/  FMUL.FTZ R87, R54, R12.reuse ;  /* 0x0000000c36577220 */ /* 0x080fe20000410000 */
[-C--:B------:R-:W-:Y:S01]  /*b340*/  FMUL.FTZ R89, R55, R12.reuse ;  /* 0x0000000c37597220 */ /* 0x080fe20000410000 */
[-C--:B------:R-:W-:Y:S01]  /*b350*/  FMUL.FTZ R91, R58, R12.reuse ;  /* 0x0000000c3a5b7220 */ /* 0x080fe20000410000 */
[-C--:B------:R-:W-:Y:S01]  /*b360*/  FMUL.FTZ R93, R59, R12.reuse ;  /* 0x0000000c3b5d7220 */ /* 0x080fe20000410000 */
[----:B------:R-:W-:Y:S01]  /*b370*/  FMUL.FTZ R95, R62, R12 ;  /* 0x0000000c3e5f7220 */ /* 0x000fe20000410000 */
[----:B------:R-:W3:Y:S01]  /*b380*/  MUFU.TANH R79, R79 ;  /* 0x0000004f004f7308 */ /* 0x000ee20000002400 */
[----:B--2---:R-:W-:Y:S01]  /*b390*/  FMNMX.FTZ R14, R13, R14, !PT ;  /* 0x0000000e0d0e7209 */ /* 0x004fe20007810000 */
[-C--:B------:R-:W-:Y:S01]  /*b3a0*/  FMUL.FTZ R33, R35, R12.reuse ;  /* 0x0000000c23217220 */ /* 0x080fe20000410000 */
[-C--:B------:R-:W-:Y:S01]  /*b3b0*/  FMUL.FTZ R97, R63, R12.reuse ;  /* 0x0000000c3f617220 */ /* 0x080fe20000410000 */
[-C--:B------:R-:W-:Y:S01]  /*b3c0*/  FMUL.FTZ R99, R66, R12.reuse ;  /* 0x0000000c42637220 */ /* 0x080fe20000410000 */
[-C--:B------:R-:W-:Y:S01]  /*b3d0*/  FMUL.FTZ R101, R67, R12.reuse ;  /* 0x0000000c43657220 */ /* 0x080fe20000410000 */
[-C--:B------:R-:W-:Y:S01]  /*b3e0*/  FMUL.FTZ R103, R70, R12.reuse ;  /* 0x0000000c46677220 */ /* 0x080fe20000410000 */
[----:B------:R-:W-:Y:S01]  /*b3f0*/  FMUL.FTZ R105, R71, R12 ;  /* 0x0000000c47697220 */ /* 0x000fe20000410000 */
[----:B------:R-:W2:Y:S01]  /*b400*/  MUFU.TANH R81, R81 ;  /* 0x0000005100517308 */ /* 0x000ea20000002400 */
[----:B----4-:R-:W-:Y:S01]  /*b410*/  FMNMX.FTZ R14, R75, R14, !PT ;  /* 0x0000000e4b0e7209 */ /* 0x010fe20007810000 */
[----:B------:R-:W4:Y:S04]  /*b420*/  LD.E R24, desc[UR46][R16.64+0x454] ;  /* 0x0004542e10187980 */ /* 0x000f28000c101900 */
[----:B------:R-:W4:Y:S02]  /*b430*/  LD.E R36, desc[UR46][R16.64+0x234] ;  /* 0x0002342e10247980 */ /* 0x000f24000c101900 */
[----:B------:R-:W1:Y:S01]  /*b440*/  MUFU.TANH R109, R109 ;  /* 0x0000006d006d7308 */ /* 0x000e620000002400 */
[----:B---3--:R-:W-:Y:S01]  /*b450*/  FMNMX.FTZ R14, R79, R14, !PT ;  /* 0x0000000e4f0e7209 */ /* 0x008fe20007810000 */
[----:B------:R-:W-:Y:S01]  /*b460*/  FMUL.FTZ R37, R30, R12 ;  /* 0x0000000c1e257220 */ /* 0x000fe20000410000 */
[----:B------:R-:W3:Y:S04]  /*b470*/  LD.E R32, desc[UR46][R16.64+0x240] ;  /* 0x0002402e10207980 */ /* 0x000ee8000c101900 */
[----:B------:R-:W3:Y:S01]  /*b480*/  LD.E R40, desc[UR46][R16.64+0x274] ;  /* 0x0002742e10287980 */ /* 0x000ee2000c101900 */
[----:B------:R-:W1:Y:S01]  /*b490*/  MUFU.TANH R111, R111 ;  /* 0x0000006f006f7308 */ /* 0x000e620000002400 */
[----:B--2---:R-:W-:-:S07]  /*b4a0*/  FMNMX.FTZ R14, R81, R14, !PT ;  /* 0x0000000e510e7209 */ /* 0x004fce0007810000 */
[----:B------:R-:W2:Y:S01]  /*b4b0*/  MUFU.TANH R113, R113 ;  /* 0x0000007100717308 */ /* 0x000ea20000002400 */
[----:B-1----:R-:W-:Y:S01]  /*b4c0*/  FMNMX.FTZ R14, R109, R14, !PT ;  /* 0x0000000e6d0e7209 */ /* 0x002fe20007810000 */
[----:B------:R-:W-:Y:S01]  /*b4d0*/  FMUL.FTZ R41, R38, R12 ;  /* 0x0000000c26297220 */ /* 0x000fe20000410000 */
[----:B------:R-:W3:Y:S05]  /*b4e0*/  LD.E R44, desc[UR46][R16.64+0x270] ;  /* 0x0002702e102c7980 */ /* 0x000eea000c101900 */
[----:B------:R-:W1:Y:S01]  /*b4f0*/  MUFU.TANH R115, R115 ;  /* 0x0000007300737308 */ /* 0x000e620000002400 */
[----:B------:R-:W-:-:S07]  /*b500*/  FMNMX.FTZ R14, R111, R14, !PT ;  /* 0x0000000e6f0e7209 */ /* 0x000fce0007810000 */
[----:B------:R-:W1:Y:S01]  /*b510*/  MUFU.TANH R119, R119 ;  /* 0x0000007700777308 */ /* 0x000e620000002400 */
[----:B--2---:R-:W-:Y:S01]  /*b520*/  FMNMX.FTZ R14, R113, R14, !PT ;  /* 0x0000000e710e7209 */ /* 0x004fe20007810000 */
[----:B------:R-:W-:Y:S01]  /*b530*/  FMUL.FTZ R45, R69, R12 ;  /* 0x0000000c452d7220 */ /* 0x000fe20000410000 */
[----:B------:R-:W2:Y:S05]  /*b540*/  LD.E R48, desc[UR46][R16.64+0x284] ;  /* 0x0002842e10307980 */ /* 0x000eaa000c101900 */
[----:B------:R-:W1:Y:S02]  /*b550*/  MUFU.TANH R121, R121 ;  /* 0x0000007900797308 */ /* 0x000e640000002400 */
[----:B-1----:R-:W-:-:S06]  /*b560*/  FMNMX.FTZ R14, R115, R14, !PT ;  /* 0x0000000e730e7209 */ /* 0x002fcc0007810000 */
[----:B------:R-:W1:Y:S01]  /*b570*/  MUFU.TANH R123, R123 ;  /* 0x0000007b007b7308 */ /* 0x000e620000002400 */
[----:B------:R-:W-:Y:S01]  /*b580*/  FMNMX.FTZ R14, R119, R14, !PT ;  /* 0x0000000e770e7209 */ /* 0x000fe20007810000 */
[----:B------:R-:W-:Y:S01]  /*b590*/  FMUL.FTZ R49, R60, R12 ;  /* 0x0000000c3c317220 */ /* 0x000fe20000410000 */
[----:B------:R-:W2:Y:S05]  /*b5a0*/  LD.E R52, desc[UR46][R16.64+0x294] ;  /* 0x0002942e10347980 */ /* 0x000eaa000c101900 */
[----:B------:R-:W1:Y:S01]  /*b5b0*/  MUFU.TANH R117, R117 ;  /* 0x0000007500757308 */ /* 0x000e620000002400 */
[----:B------:R-:W-:-:S07]  /*b5c0*/  FMNMX.FTZ R14, R121, R14, !PT ;  /* 0x0000000e790e7209 */ /* 0x000fce0007810000 */
[----:B------:R-:W1:Y:S02]  /*b5d0*/  MUFU.TANH R107, R107 ;  /* 0x0000006b006b7308 */ /* 0x000e640000002400 */
[----:B-1----:R-:W-:Y:S01]  /*b5e0*/  FMNMX.FTZ R14, R123, R14, !PT ;  /* 0x0000000e7b0e7209 */ /* 0x002fe20007810000 */
[----:B------:R-:W-:Y:S01]  /*b5f0*/  FMUL.FTZ R53, R39, R12 ;  /* 0x0000000c27357220 */ /* 0x000fe20000410000 */
[----:B------:R-:W2:Y:S04]  /*b600*/  LD.E R56, desc[UR46][R16.64+0x2a4] ;  /* 0x0002a42e10387980 */ /* 0x000ea8000c101900 */
[----:B------:R-:W1:Y:S01]  /*b610*/  MUFU.TANH R19, R19 ;  /* 0x0000001300137308 */ /* 0x000e620000002400 */
[----:B------:R-:W-:-:S07]  /*b620*/  FMNMX.FTZ R14, R117, R14, !PT ;  /* 0x0000000e750e7209 */ /* 0x000fce0007810000 */
[----:B------:R-:W1:Y:S01]  /*b630*/  MUFU.TANH R77, R77 ;  /* 0x0000004d004d7308 */ /* 0x000e620000002400 */
[----:B------:R-:W-:Y:S01]  /*b640*/  FMNMX.FTZ R14, R107, R14, !PT ;  /* 0x0000000e6b0e7209 */ /* 0x000fe20007810000 */
[----:B------:R-:W-:-:S06]  /*b650*/  FMUL.FTZ R57, R64, R12 ;  /* 0x0000000c40397220 */ /* 0x000fcc0000410000 */
[----:B------:R-:W1:Y:S02]  /*b660*/  MUFU.TANH R73, R73 ;  /* 0x0000004900497308 */ /* 0x000e640000002400 */
[----:B-1----:R-:W-:Y:S01]  /*b670*/  FMNMX.FTZ R14, R19, R14, !PT ;  /* 0x0000000e130e7209 */ /* 0x002fe20007810000 */
[-C--:B------:R-:W-:Y:S01]  /*b680*/  FMUL.FTZ R27, R65, R12.reuse ;  /* 0x0000000c411b7220 */ /* 0x080fe20000410000 */
[----:B------:R-:W2:Y:S04]  /*b690*/  LD.E R61, desc[UR46][R16.64+0x2ac] ;  /* 0x0002ac2e103d7980 */ /* 0x000ea8000c101900 */
[----:B------:R-:W-:Y:S01]  /*b6a0*/  MUFU.TANH R11, R11 ;  /* 0x0000000b000b7308 */ /* 0x000fe20000002400 */
[----:B------:R-:W-:Y:S01]  /*b6b0*/  FMUL.FTZ R9, R68, R12 ;  /* 0x0000000c44097220 */ /* 0x000fe20000410000 */
[----:B------:R-:W3:Y:S04]  /*b6c0*/  LD.E R28, desc[UR46][R16.64+0x424] ;  /* 0x0004242e101c7980 */ /* 0x000ee8000c101900 */
[----:B------:R-:W2:Y:S02]  /*b6d0*/  LD.E R26, desc[UR46][R16.64+0x42c] ;  /* 0x00042c2e101a7980 */ /* 0x000ea4000c101900 */
[----:B------:R-:W1:Y:S01]  /*b6e0*/  MUFU.TANH R49, R49 ;  /* 0x0000003100317308 */ /* 0x000e620000002400 */
[----:B------:R-:W-:Y:S01]  /*b6f0*/  FMNMX.FTZ R14, R77, R14, !PT ;  /* 0x0000000e4d0e7209 */ /* 0x000fe20007810000 */
[----:B------:R-:W2:Y:S04]  /*b700*/  LD.E R30, desc[UR46][R16.64+0x244] ;  /* 0x0002442e101e7980 */ /* 0x000ea8000c101900 */
[----:B------:R-:W2:Y:S02]  /*b710*/  LD.E R34, desc[UR46][R16.64+0x250] ;  /* 0x0002502e10227980 */ /* 0x000ea4000c101900 */
[----:B------:R-:W1:Y:S01]  /*b720*/  MUFU.TANH R57, R57 ;  /* 0x0000003900397308 */ /* 0x000e620000002400 */
[----:B------:R-:W-:Y:S01]  /*b730*/  FMNMX.FTZ R14, R73, R14, !PT ;  /* 0x0000000e490e7209 */ /* 0x000fe20007810000 */
[----:B------:R-:W2:Y:S04]  /*b740*/  LD.E R38, desc[UR46][R16.64+0x254] ;  /* 0x0002542e10267980 */ /* 0x000ea8000c101900 */
[----:B------:R-:W2:Y:S02]  /*b750*/  LD.E R50, desc[UR46][R16.64+0x280] ;  /* 0x0002802e10327980 */ /* 0x000ea4000c101900 */
[----:B------:R-:W1:Y:S02]  /*b760*/  MUFU.TANH R27, R27 ;  /* 0x0000001b001b7308 */ /* 0x000e640000002400 */
[----:B-1----:R-:W-:Y:S01]  /*b770*/  FMNMX.FTZ R14, R49, R14, !PT ;  /* 0x0000000e310e7209 */ /* 0x002fe20007810000 */
[----:B------:R-:W2:Y:S04]  /*b780*/  LD.E R58, desc[UR46][R16.64+0x290] ;  /* 0x0002902e103a7980 */ /* 0x000ea8000c101900 */
[----:B------:R-:W2:Y:S01]  /*b790*/  LD.E R54, desc[UR46][R16.64+0x2a0] ;  /* 0x0002a02e10367980 */ /* 0x000ea2000c101900 */
[----:B------:R-:W1:Y:S01]  /*b7a0*/  MUFU.TANH R9, R9 ;  /* 0x0000000900097308 */ /* 0x000e620000002400 */
[----:B------:R-:W-:-:S02]  /*b7b0*/  FMNMX.FTZ R14, R11, R14, !PT ;  /* 0x0000000e0b0e7209 */ /* 0x000fc40007810000 */
[----:B------:R-:W2:Y:S04]  /*b7c0*/  LD.E R62, desc[UR46][R16.64+0x2c4] ;  /* 0x0002c42e103e7980 */ /* 0x000ea8000c101900 */
[----:B------:R-:W2:Y:S01]  /*b7d0*/  LD.E R66, desc[UR46][R16.64+0x2d0] ;  /* 0x0002d02e10427980 */ /* 0x000ea2000c101900 */
[----:B------:R-:W1:Y:S01]  /*b7e0*/  MUFU.TANH R45, R45 ;  /* 0x0000002d002d7308 */ /* 0x000e620000002400 */
[----:B------:R-:W-:Y:S02]  /*b7f0*/  FMNMX.FTZ R14, R57, R14, !PT ;  /* 0x0000000e390e7209 */ /* 0x000fe40007810000 */
[----:B------:R-:W2:Y:S02]  /*b800*/  LD.E R70, desc[UR46][R16.64+0x2d4] ;  /* 0x0002d42e10467980 */ /* 0x000ea4000c101900 */
[----:B------:R-:W-:-:S02]  /*b810*/  FMNMX.FTZ R14, R27, R14, !PT ;  /* 0x0000000e1b0e7209 */ /* 0x000fc40007810000 */
[----:B------:R-:W2:Y:S02]  /*b820*/  LD.E R51, desc[UR46][R16.64+0x26c] ;  /* 0x00026c2e10337980 */ /* 0x000ea4000c101900 */
[----:B-1----:R-:W-:Y:S01]  /*b830*/  FMNMX.FTZ R14, R9, R14, !PT ;  /* 0x0000000e090e7209 */ /* 0x002fe20007810000 */
[----:B------:R-:W1:Y:S01]  /*b840*/  MUFU.TANH R6, R6 ;  /* 0x0000000600067308 */ /* 0x000e620000002400 */
[----:B------:R-:W2:Y:S04]  /*b850*/  LD.E R47, desc[UR46][R16.64+0x288] ;  /* 0x0002882e102f7980 */ /* 0x000ea8000c101900 */
[----:B------:R-:W2:Y:S01]  /*b860*/  LD.E R43, desc[UR46][R16.64+0x298] ;  /* 0x0002982e102b7980 */ /* 0x000ea2000c101900 */
[----:B------:R-:W-:Y:S02]  /*b870*/  FMNMX.FTZ R21, R45, R14, !PT ;  /* 0x0000000e2d157209 */ /* 0x000fe40007810000 */
[----:B------:R-:W1:Y:S01]  /*b880*/  MUFU.TANH R3, R3 ;  /* 0x0000000300037308 */ /* 0x000e620000002400 */
[----:B------:R-:W2:Y:S04]  /*b890*/  LD.E R63, desc[UR46][R16.64+0x29c] ;  /* 0x00029c2e103f7980 */ /* 0x000ea8000c101900 */
[----:B------:R-:W1:Y:S03]  /*b8a0*/  SHFL.BFLY PT, R14, R21, 0x2, 0x1f ;  /* 0x0c401f00150e7f89 */ /* 0x000e6600000e0000 */
[----:B------:R-:W1:Y:S08]  /*b8b0*/  MUFU.TANH R37, R37 ;  /* 0x0000002500257308 */ /* 0x000e700000002400 */
[----:B------:R-:W1:Y:S08]  /*b8c0*/  MUFU.TANH R31, R31 ;  /* 0x0000001f001f7308 */ /* 0x000e700000002400 */
[----:B------:R-:W1:Y:S01]  /*b8d0*/  MUFU.TANH R29, R29 ;  /* 0x0000001d001d7308 */ /* 0x000e620000002400 */
[----:B------:R-:W-:Y:S01]  /*b8e0*/  FMUL.FTZ R65, R42, R12 ;  /* 0x0000000c2a417220 */ /* 0x000fe20000410000 */
[----:B------:R-:W2:Y:S01]  /*b8f0*/  LD.E R60, desc[UR46][R16.64+0x2b0] ;  /* 0x0002b02e103c7980 */ /* 0x000ea2000c101900 */
[----:B-1----:R-:W-:-:S03]  /*b900*/  FMNMX.FTZ R18, R21, R14, !PT ;  /* 0x0000000e15127209 */ /* 0x002fc60007810000 */
[----:B------:R-:W2:Y:S04]  /*b910*/  LD.E R55, desc[UR46][R16.64+0x2a8] ;  /* 0x0002a82e10377980 */ /* 0x000ea8000c101900 */
[----:B------:R-:W1:Y:S01]  /*b920*/  SHFL.BFLY PT, R25, R18, 0x1, 0x1f ;  /* 0x0c201f0012197f89 */ /* 0x000e6200000e0000 */
[----:B------:R-:W1:Y:S03]  /*b930*/  MUFU.TANH R33, R33 ;  /* 0x0000002100217308 */ /* 0x000e660000002400 */
[----:B------:R-:W2:Y:S04]  /*b940*/  LD.E R59, desc[UR46][R16.64+0x2b8] ;  /* 0x0002b82e103b7980 */ /* 0x000ea8000c101900 */
[----:B------:R-:W2:Y:S01]  /*b950*/  LD.E R69, desc[UR46][R16.64+0x2cc] ;  /* 0x0002cc2e10457980 */ /* 0x000ea2000c101900 */
[----:B------:R-:W1:Y:S03]  /*b960*/  MUFU.TANH R41, R41 ;  /* 0x0000002900297308 */ /* 0x000e660000002400 */
[----:B------:R-:W2:Y:S04]  /*b970*/  LD.E R71, desc[UR46][R16.64+0x2e8] ;  /* 0x0002e82e10477980 */ /* 0x000ea8000c101900 */
[----:B------:R-:W2:Y:S01]  /*b980*/  LD.E R67, desc[UR46][R16.64+0x2ec] ;  /* 0x0002ec2e10437980 */ /* 0x000ea2000c101900 */
[----:B------:R-:W1:Y:S08]  /*b990*/  MUFU.TANH R53, R53 ;  /* 0x0000003500357308 */ /* 0x000e700000002400 */
[----:B------:R-:W-:Y:S01]  /*b9a0*/  MUFU.TANH R23, R23 ;  /* 0x0000001700177308 */ /* 0x000fe20000002400 */
[----:B-1----:R-:W-:-:S07]  /*b9b0*/  FMNMX.FTZ R25, R18, R25, !PT ;  /* 0x0000001912197209 */ /* 0x002fce0007810000 */
[----:B------:R-:W-:Y:S01]  /*b9c0*/  MUFU.TANH R15, R15 ;  /* 0x0000000f000f7308 */ /* 0x000fe20000002400 */
[----:B------:R-:W-:Y:S01]  /*b9d0*/  FMNMX.FTZ R18, R6, R5, !PT ;  /* 0x0000000506127209 */ /* 0x000fe20007810000 */
[----:B------:R1:W-:Y:S03]  /*b9e0*/  ST.E desc[UR46][R16.64+0x440], R21 ;  /* 0x0004401510007985 */ /* 0x0003e6000c10192e */
[----:B------:R-:W-:Y:S01]  /*b9f0*/  FMNMX.FTZ R18, R3, R18, !PT ;  /* 0x0000001203127209 */ /* 0x000fe20007810000 */
[----:B------:R-:W2:Y:S03]  /*ba00*/  LD.E R42, desc[UR46][R16.64+0x260] ;  /* 0x0002602e102a7980 */ /* 0x000ea6000c101900 */
[----:B------:R-:W-:Y:S01]  /*ba10*/  FMNMX.FTZ R18, R37, R18, !PT ;  /* 0x0000001225127209 */ /* 0x000fe20007810000 */
[----:B------:R-:W1:Y:S01]  /*ba20*/  MUFU.TANH R65, R65 ;  /* 0x0000004100417308 */ /* 0x000e620000002400 */
[----:B------:R-:W2:Y:S02]  /*ba30*/  LD.E R68, desc[UR46][R16.64+0x2b4] ;  /* 0x0002b42e10447980 */ /* 0x000ea4000c101900 */
[----:B------:R-:W-:Y:S01]  /*ba40*/  FMNMX.FTZ R18, R31, R18, !PT ;  /* 0x000000121f127209 */ /* 0x000fe20007810000 */
[----:B------:R-:W-:-:S04]  /*ba50*/  FMUL.FTZ R14, R46, R12 ;  /* 0x0000000c2e0e7220 */ /* 0x000fc80000410000 */
[----:B------:R-:W-:Y:S01]  /*ba60*/  MUFU.TANH R83, R83 ;  /* 0x0000005300537308 */ /* 0x000fe20000002400 */
[----:B------:R-:W-:-:S07]  /*ba70*/  FMNMX.FTZ R18, R29, R18, !PT ;  /* 0x000000121d127209 */ /* 0x000fce0007810000 */
[----:B------:R-:W-:Y:S01]  /*ba80*/  MUFU.TANH R85, R85 ;  /* 0x0000005500557308 */ /* 0x000fe20000002400 */
[----:B------:R-:W-:-:S07]  /*ba90*/  FMNMX.FTZ R18, R33, R18, !PT ;  /* 0x0000001221127209 */ /* 0x000fce0007810000 */
[----:B------:R-:W-:Y:S01]  /*baa0*/  MUFU.TANH R87, R87 ;  /* 0x0000005700577308 */ /* 0x000fe20000002400 */
[----:B------:R-:W-:-:S07]  /*bab0*/  FMNMX.FTZ R18, R41, R18, !PT ;  /* 0x0000001229127209 */ /* 0x000fce0007810000 */
[----:B------:R-:W-:Y:S01]  /*bac0*/  MUFU.TANH R89, R89 ;  /* 0x0000005900597308 */ /* 0x000fe20000002400 */
[----:B------:R-:W-:-:S07]  /*bad0*/  FMNMX.FTZ R18, R53, R18, !PT ;  /* 0x0000001235127209 */ /* 0x000fce0007810000 */
[----:B------:R-:W-:Y:S08]  /*bae0*/  MUFU.TANH R91, R91 ;  /* 0x0000005b005b7308 */ /* 0x000ff00000002400 */
[----:B------:R-:W-:Y:S08]  /*baf0*/  MUFU.TANH R93, R93 ;  /* 0x0000005d005d7308 */ /* 0x000ff00000002400 */
[----:B------:R-:W-:Y:S08]  /*bb00*/  MUFU.TANH R95, R95 ;  /* 0x0000005f005f7308 */ /* 0x000ff00000002400 */
[----:B------:R-:W-:Y:S08]  /*bb10*/  MUFU.TANH R97, R97 ;  /* 0x0000006100617308 */ /* 0x000ff00000002400 */
[----:B------:R-:W-:Y:S08]  /*bb20*/  MUFU.TANH R99, R99 ;  /* 0x0000006300637308 */ /* 0x000ff00000002400 */
[----:B------:R-:W-:Y:S08]  /*bb30*/  MUFU.TANH R101, R101 ;  /* 0x0000006500657308 */ /* 0x000ff00000002400 */
[----:B------:R-:W-:Y:S08]  /*bb40*/  MUFU.TANH R103, R103 ;  /* 0x0000006700677308 */ /* 0x000ff00000002400 */
[----:B------:R-:W-:Y:S01]  /*bb50*/  MUFU.TANH R105, R105 ;  /* 0x0000006900697308 */ /* 0x000fe20000002400 */
[----:B------:R4:W-:Y:S04]  /*bb60*/  ST.E desc[UR46][R16.64+0x440], R25 ;  /* 0x0004401910007985 */ /* 0x0009e8000c10192e */
[----:B------:R-:W2:Y:S03]  /*bb70*/  LD.E R46, desc[UR46][R16.64+0x264] ;  /* 0x0002642e102e7980 */ /* 0x000ea6000c101900 */
[----:B------:R-:W4:Y:S01]  /*bb80*/  MUFU.TANH R14, R14 ;  /* 0x0000000e000e7308 */ /* 0x000f220000002400 */
[----:B-1----:R-:W-:Y:S01]  /*bb90*/  FMNMX.FTZ R18, R65, R18, !PT ;  /* 0x0000001241127209 */ /* 0x002fe20007810000 */
[----:B------:R-:W3:Y:S03]  /*bba0*/  LD.E R39, desc[UR46][R16.64+0x440] ;  /* 0x0004402e10277980 */ /* 0x000ee6000c101900 */
[----:B------:R-:W-:Y:S01]  /*bbb0*/  FMNMX.FTZ R21, R23, R18, !PT ;  /* 0x0000001217157209 */ /* 0x000fe20007810000 */
[----:B------:R-:W2:Y:S03]  /*bbc0*/  LD.E R64, desc[UR46][R16.64+0x2c0] ;  /* 0x0002c02e10407980 */ /* 0x000ea6000c101900 */
[----:B----4-:R-:W-:-:S02]  /*bbd0*/  FMNMX.FTZ R18, R14, R21, !PT ;  /* 0x000000150e127209 */ /* 0x010fc40007810000 */
[----:B------:R-:W4:Y:S02]  /*bbe0*/  LD.E R21, desc[UR46][R16.64+0x450] ;  /* 0x0004502e10157980 */ /* 0x000f24000c101900 */
[----:B------:R-:W-:-:S04]  /*bbf0*/  FMNMX.FTZ R18, R15, R18, !PT ;  /* 0x000000120f127209 */ /* 0x000fc80007810000 */
        /* <DEDUP_REMOVED lines=11> */
[----:B------:R-:W-:-:S05]  /*bcb0*/  FMNMX.FTZ R35, R105, R18, !PT ;  /* 0x0000001269237209 */ /* 0x000fca0007810000 */
[----:B------:R-:W-:Y:S04]  /*bcc0*/  ST.E desc[UR46][R16.64+0x444], R35 ;  /* 0x0004442310007985 */ /* 0x000fe8000c10192e */
[----:B------:R-:W2:Y:S01]  /*bcd0*/  LD.E R12, desc[UR46][R16.64+0x444] ;  /* 0x0004442e100c7980 */ /* 0x000ea2000c101900 */
[----:B---3--:R-:W-:-:S04]  /*bce0*/  FMUL.FTZ R100, R39, R20 ;  /* 0x0000001427647220 */ /* 0x008fc80000410000 */
[-CC-:B------:R-:W-:Y:S01]  /*bcf0*/  FFMA.FTZ R155, R13, R20.reuse, -R100.reuse ;  /* 0x000000140d9b7223 */ /* 0x180fe20000010864 */
[-CC-:B------:R-:W-:Y:S01]  /*bd00*/  FFMA.FTZ R153, R8, R20.reuse, -R100.reuse ;  /* 0x0000001408997223 */ /* 0x180fe20000010864 */
[----:B------:R-:W-:Y:S01]  /*bd10*/  FADD.FTZ R25, R4, -R39 ;  /* 0x8000002704197221 */ /* 0x000fe20000010000 */
[-CC-:B------:R-:W-:Y:S01]  /*bd20*/  FFMA.FTZ R152, R7, R20.reuse, -R100.reuse ;  /* 0x0000001407987223 */ /* 0x180fe20000010864 */
[-CC-:B------:R-:W-:Y:S01]  /*bd30*/  FFMA.FTZ R154, R75, R20.reuse, -R100.reuse ;  /* 0x000000144b9a7223 */ /* 0x180fe20000010864 */
[-CC-:B------:R-:W-:Y:S01]  /*bd40*/  FFMA.FTZ R182, R79, R20.reuse, -R100.reuse ;  /* 0x000000144fb67223 */ /* 0x180fe20000010864 */
[-C--:B------:R-:W-:Y:S01]  /*bd50*/  FMUL.FTZ R25, R25, R20.reuse ;  /* 0x0000001419197220 */ /* 0x080fe20000410000 */
[----:B--2---:R-:W1:Y:S02]  /*bd60*/  SHFL.BFLY PT, R13, R12, 0x2, 0x1f ;  /* 0x0c401f000c0d7f89 */ /* 0x004e6400000e0000 */
[----:B------:R-:W-:Y:S08]  /*bd70*/  MUFU.EX2 R152, R152 ;  /* 0x0000009800987308 */ /* 0x000ff00000000800 */
[----:B------:R-:W-:Y:S01]  /*bd80*/  MUFU.EX2 R153, R153 ;  /* 0x0000009900997308 */ /* 0x000fe20000000800 */
[----:B------:R-:W-:-:S07]  /*bd90*/  FFMA.FTZ R7, R81, R20, -R100 ;  /* 0x0000001451077223 */ /* 0x000fce0000010864 */
[----:B------:R-:W-:Y:S01]  /*bda0*/  MUFU.EX2 R155, R155 ;  /* 0x0000009b009b7308 */ /* 0x000fe20000000800 */
[-CC-:B------:R-:W-:Y:S01]  /*bdb0*/  FFMA.FTZ R169, R113, R20.reuse, -R100.reuse ;  /* 0x0000001471a97223 */ /* 0x180fe20000010864 */
[-CC-:B------:R-:W-:Y:S01]  /*bdc0*/  FFMA.FTZ R164, R19, R20.reuse, -R100.reuse ;  /* 0x0000001413a47223 */ /* 0x180fe20000010864 */
[-CC-:B------:R-:W-:Y:S01]  /*bdd0*/  FFMA.FTZ R18, R11, R20.reuse, -R100.reuse ;  /* 0x000000140b127223 */ /* 0x180fe20000010864 */
[-CC-:B------:R-:W-:Y:S01]  /*bde0*/  FFMA.FTZ R39, R9, R20.reuse, -R100.reuse ;  /* 0x0000001409277223 */ /* 0x180fe20000010864 */
[-CC-:B------:R-:W-:Y:S01]  /*bdf0*/  FFMA.FTZ R175, R109, R20.reuse, -R100.reuse ;  /* 0x000000146daf7223 */ /* 0x180fe20000010864 */
[-CC-:B------:R-:W-:Y:S01]  /*be00*/  FFMA.FTZ R180, R111, R20.reuse, -R100.reuse ;  /* 0x000000146fb47223 */ /* 0x180fe20000010864 */
[----:B-1----:R-:W-:Y:S01]  /*be10*/  FMNMX.FTZ R8, R12, R13, !PT ;  /* 0x0000000d0c087209 */ /* 0x002fe20007810000 */
[----:B------:R-:W4:Y:S01]  /*be20*/  MUFU.EX2 R25, R25 ;  /* 0x0000001900197308 */ /* 0x000f220000000800 */
[-CC-:B------:R-:W-:Y:S01]  /*be30*/  FFMA.FTZ R174, R115, R20.reuse, -R100.reuse ;  /* 0x0000001473ae7223 */ /* 0x180fe20000010864 */
[-CC-:B------:R-:W-:Y:S01]  /*be40*/  FFMA.FTZ R12, R27, R20.reuse, -R100.reuse ;  /* 0x000000141b0c7223 */ /* 0x180fe20000010864 */
[-CC-:B------:R-:W-:Y:S01]  /*be50*/  FFMA.FTZ R172, R119, R20.reuse, -R100.reuse ;  /* 0x0000001477ac7223 */ /* 0x180fe20000010864 */
[----:B------:R-:W1:Y:S04]  /*be60*/  SHFL.BFLY PT, R35, R8, 0x1, 0x1f ;  /* 0x0c201f0008237f89 */ /* 0x000e6800000e0000 */
[----:B------:R-:W-:Y:S01]  /*be70*/  MUFU.EX2 R154, R154 ;  /* 0x0000009a009a7308 */ /* 0x000fe20000000800 */
[-CC-:B------:R-:W-:Y:S01]  /*be80*/  FFMA.FTZ R167, R121, R20.reuse, -R100.reuse ;  /* 0x0000001479a77223 */ /* 0x180fe20000010864 */
[-CC-:B------:R-:W-:Y:S01]  /*be90*/  FFMA.FTZ R159, R123, R20.reuse, -R100.reuse ;  /* 0x000000147b9f7223 */ /* 0x180fe20000010864 */
[-CC-:B------:R-:W-:Y:S01]  /*bea0*/  FFMA.FTZ R166, R117, R20.reuse, -R100.reuse ;  /* 0x0000001475a67223 */ /* 0x180fe20000010864 */
[-CC-:B------:R-:W-:Y:S01]  /*beb0*/  FFMA.FTZ R157, R107, R20.reuse, -R100.reuse ;  /* 0x000000146b9d7223 */ /* 0x180fe20000010864 */
[-CC-:B------:R-:W-:Y:S01]  /*bec0*/  FFMA.FTZ R156, R77, R20.reuse, -R100.reuse ;  /* 0x000000144d9c7223 */ /* 0x180fe20000010864 */
[-CC-:B------:R-:W-:Y:S01]  /*bed0*/  FFMA.FTZ R19, R73, R20.reuse, -R100.reuse ;  /* 0x0000001449137223 */ /* 0x180fe20000010864 */
[-CC-:B------:R-:W-:Y:S01]  /*bee0*/  FFMA.FTZ R49, R49, R20.reuse, -R100.reuse ;  /* 0x0000001431317223 */ /* 0x180fe20000010864 */
[----:B------:R-:W-:Y:S01]  /*bef0*/  MUFU.EX2 R182, R182 ;  /* 0x000000b600b67308 */ /* 0x000fe20000000800 */
[-CC-:B------:R-:W-:Y:S01]  /*bf00*/  FFMA.FTZ R11, R57, R20.reuse, -R100.reuse ;  /* 0x00000014390b7223 */ /* 0x180fe20000010864 */
[----:B------:R-:W-:Y:S01]  /*bf10*/  FFMA.FTZ R9, R45, R20, -R100 ;  /* 0x000000142d097223 */ /* 0x000fe20000010864 */
[----:B------:R-:W2:Y:S04]  /*bf20*/  LD.E R4, desc[UR46][R16.64+0x230] ;  /* 0x0002302e10047980 */ /* 0x000ea8000c101900 */
[----:B------:R-:W3:Y:S01]  /*bf30*/  LD.E R100, desc[UR46][R16.64+0x354] ;  /* 0x0003542e10647980 */ /* 0x000ee2000c101900 */
[----:B------:R-:W-:Y:S03]  /*bf40*/  MUFU.EX2 R7, R7 ;  /* 0x0000000700077308 */ /* 0x000fe60000000800 */
[----:B------:R-:W3:Y:S01]  /*bf50*/  LD.E R45, desc[UR46][R16.64+0x28c] ;  /* 0x00028c2e102d7980 */ /* 0x000ee2000c101900 */
[----:B-1----:R-:W-:-:S03]  /*bf60*/  FMNMX.FTZ R27, R8, R35, !PT ;  /* 0x00000023081b7209 */ /* 0x002fc60007810000 */
[----:B------:R-:W3:Y:S02]  /*bf70*/  LD.E R35, desc[UR46][R16.64+0x268] ;  /* 0x0002682e10237980 */ /* 0x000ee4000c101900 */
[-C--:B------:R-:W-:Y:S01]  /*bf80*/  FMUL.FTZ R168, R27, R20.reuse ;  /* 0x000000141ba87220 */ /* 0x080fe20000410000 */
[----:B------:R-:W-:Y:S01]  /*bf90*/  FADD.FTZ R5, R5, -R27 ;  /* 0x8000001b05057221 */ /* 0x000fe20000010000 */
[----:B------:R-:W-:Y:S01]  /*bfa0*/  MUFU.EX2 R175, R175 ;  /* 0x000000af00af7308 */ /* 0x000fe20000000800 */
[----:B------:R-:W3:Y:S01]  /*bfb0*/  LD.E R57, desc[UR46][R16.64+0x2bc] ;  /* 0x0002bc2e10397980 */ /* 0x000ee2000c101900 */
[-CC-:B------:R-:W-:Y:S01]  /*bfc0*/  FFMA.FTZ R183, R6, R20.reuse, -R168.reuse ;  /* 0x0000001406b77223 */ /* 0x180fe200000108a8 */
[----:B------:R-:W-:Y:S01]  /*bfd0*/  FMUL.FTZ R5, R20, R5 ;  /* 0x0000000514057220 */ /* 0x000fe20000410000 */
[-CC-:B------:R-:W-:Y:S01]  /*bfe0*/  FFMA.FTZ R192, R3, R20.reuse, -R168.reuse ;  /* 0x0000001403c07223 */ /* 0x180fe200000108a8 */
[-CC-:B------:R-:W-:Y:S01]  /*bff0*/  FFMA.FTZ R6, R37, R20.reuse, -R168.reuse ;  /* 0x0000001425067223 */ /* 0x180fe200000108a8 */
[----:B------:R-:W3:Y:S02]  /*c000*/  LD.E R75, desc[UR46][R16.64+0x2d8] ;  /* 0x0002d82e104b7980 */ /* 0x000ee4000c101900 */
[----:B------:R-:W-:Y:S01]  /*c010*/  MUFU.EX2 R110, R5 ;  /* 0x00000005006e7308 */ /* 0x000fe20000000800 */
[-CC-:B------:R-:W-:Y:S01]  /*c020*/  FFMA.FTZ R181, R31, R20.reuse, -R168.reuse ;  /* 0x000000141fb57223 */ /* 0x180fe200000108a8 */
[----:B------:R-:W3:Y:S04]  /*c030*/  LD.E R73, desc[UR46][R16.64+0x2dc] ;  /* 0x0002dc2e10497980 */ /* 0x000ee8000c101900 */
[----:B------:R-:W3:Y:S02]  /*c040*/  LD.E R81, desc[UR46][R16.64+0x2fc] ;  /* 0x0002fc2e10517980 */ /* 0x000ee4000c101900 */
[----:B------:R-:W1:Y:S01]  /*c050*/  MUFU.EX2 R183, R183 ;  /* 0x000000b700b77308 */ /* 0x000e620000000800 */
[-CC-:B------:R-:W-:Y:S01]  /*c060*/  FFMA.FTZ R179, R29, R20.reuse, -R168.reuse ;  /* 0x000000141db37223 */ /* 0x180fe200000108a8 */
[-CC-:B------:R-:W-:Y:S01]  /*c070*/  FFMA.FTZ R176, R23, R20.reuse, -R168.reuse ;  /* 0x0000001417b07223 */ /* 0x180fe200000108a8 */
[----:B------:R-:W3:Y:S01]  /*c080*/  LD.E R79, desc[UR46][R16.64+0x308] ;  /* 0x0003082e104f7980 */ /* 0x000ee2000c101900 */
[-CC-:B------:R-:W-:Y:S01]  /*c090*/  FFMA.FTZ R173, R14, R20.reuse, -R168.reuse ;  /* 0x000000140ead7223 */ /* 0x180fe200000108a8 */
[-CC-:B------:R-:W-:Y:S01]  /*c0a0*/  FFMA.FTZ R178, R15, R20.reuse, -R168.reuse ;  /* 0x000000140fb27223 */ /* 0x180fe200000108a8 */
[-CC-:B------:R-:W-:Y:S01]  /*c0b0*/  FFMA.FTZ R190, R33, R20.reuse, -R168.reuse ;  /* 0x0000001421be7223 */ /* 0x180fe200000108a8 */
[-CC-:B------:R-:W-:Y:S01]  /*c0c0*/  FFMA.FTZ R177, R41, R20.reuse, -R168.reuse ;  /* 0x0000001429b17223 */ /* 0x180fe200000108a8 */
[----:B------:R-:W1:Y:S01]  /*c0d0*/  MUFU.EX2 R192, R192 ;  /* 0x000000c000c07308 */ /* 0x000e620000000800 */
[-CC-:B------:R-:W-:Y:S01]  /*c0e0*/  FFMA.FTZ R188, R53, R20.reuse, -R168.reuse ;  /* 0x0000001435bc7223 */ /* 0x180fe200000108a8 */
[-CC-:B------:R-:W-:Y:S01]  /*c0f0*/  FFMA.FTZ R171, R65, R20.reuse, -R168.reuse ;  /* 0x0000001441ab7223 */ /* 0x180fe200000108a8 */
[-CC-:B------:R-:W-:Y:S01]  /*c100*/  FFMA.FTZ R165, R83, R20.reuse, -R168.reuse ;  /* 0x0000001453a57223 */ /* 0x180fe200000108a8 */
        /* <DEDUP_REMOVED lines=11> */
[----:B------:R-:W-:Y:S01]  /*c1c0*/  FFMA.FTZ R14, R105, R20, -R168 ;  /* 0x00000014690e7223 */ /* 0x000fe200000108a8 */
[----:B------:R-:W1:Y:S01]  /*c1d0*/  MUFU.EX2 R181, R181 ;  /* 0x000000b500b57308 */ /* 0x000e620000000800 */
[----:B----4-:R-:W-:Y:S01]  /*c1e0*/  FFMA.FTZ R20, R25, R21, R152 ;  /* 0x0000001519147223 */ /* 0x010fe20000010098 */
[----:B-1----:R-:W-:Y:S01]  /*c1f0*/  FFMA.FTZ R21, R110, R24, R183 ;  /* 0x000000186e157223 */ /* 0x002fe200000100b7 */
[----:B------:R-:W4:Y:S02]  /*c200*/  LD.E R31, desc[UR46][R16.64+0x238] ;  /* 0x0002382e101f7980 */ /* 0x000f24000c101900 */
[----:B------:R-:W-:-:S02]  /*c210*/  FADD.FTZ R20, R153, R20 ;  /* 0x0000001499147221 */ /* 0x000fc40000010000 */
[----:B------:R-:W4:Y:S01]  /*c220*/  LD.E R29, desc[UR46][R16.64+0x23c] ;  /* 0x00023c2e101d7980 */ /* 0x000f22000c101900 */
[----:B------:R-:W1:Y:S01]  /*c230*/  MUFU.EX2 R179, R179 ;  /* 0x000000b300b37308 */ /* 0x000e620000000800 */
[----:B------:R-:W-:Y:S01]  /*c240*/  FADD.FTZ R21, R192, R21 ;  /* 0x00000015c0157221 */ /* 0x000fe20000010000 */
[----:B------:R-:W-:Y:S01]  /*c250*/  FADD.FTZ R131, R155, R20 ;  /* 0x000000149b837221 */ /* 0x000fe20000010000 */
[----:B------:R-:W4:Y:S04]  /*c260*/  LD.E R5, desc[UR46][R16.64+0x248] ;  /* 0x0002482e10057980 */ /* 0x000f28000c101900 */
        /* <DEDUP_REMOVED lines=11> */
[----:B------:R-:W1:Y:S02]  /*c320*/  MUFU.EX2 R180, R180 ;  /* 0x000000b400b47308 */ /* 0x000e640000000800 */
[----:B-1----:R-:W-:Y:S01]  /*c330*/  FADD.FTZ R21, R179, R20 ;  /* 0x00000014b3157221 */ /* 0x002fe20000010000 */
[----:B------:R-:W-:Y:S01]  /*c340*/  FADD.FTZ R24, R7, R24 ;  /* 0x0000001807187221 */ /* 0x000fe20000010000 */
[----:B------:R-:W4:Y:S04]  /*c350*/  LD.E R65, desc[UR46][R16.64+0x2f8] ;  /* 0x0002f82e10417980 */ /* 0x000f28000c101900 */
[----:B------:R-:W4:Y:S01]  /*c360*/  LD.E R111, desc[UR46][R16.64+0x34c] ;  /* 0x00034c2e106f7980 */ /* 0x000f22000c101900 */
[----:B------:R-:W-:Y:S03]  /*c370*/  MUFU.EX2 R169, R169 ;  /* 0x000000a900a97308 */ /* 0x000fe60000000800 */
[----:B------:R-:W4:Y:S04]  /*c380*/  LD.E R109, desc[UR46][R16.64+0x358] ;  /* 0x0003582e106d7980 */ /* 0x000f28000c101900 */
[----:B------:R-:W4:Y:S01]  /*c390*/  LD.E R107, desc[UR46][R16.64+0x35c] ;  /* 0x00035c2e106b7980 */ /* 0x000f22000c101900 */
[----:B------:R-:W1:Y:S01]  /*c3a0*/  MUFU.EX2 R188, R188 ;  /* 0x000000bc00bc7308 */ /* 0x000e620000000800 */
[----:B------:R-:W-:Y:S01]  /*c3b0*/  FADD.FTZ R20, R190, R21 ;  /* 0x00000015be147221 */ /* 0x000fe20000010000 */
        /* <DEDUP_REMOVED lines=11> */
[----:B------:R-:W1:Y:S03]  /*c470*/  MUFU.EX2 R172, R172 ;  /* 0x000000ac00ac7308 */ /* 0x000e660000000800 */
[----:B------:R-:W4:Y:S05]  /*c480*/  LD.E R123, desc[UR46][R16.64+0x3a8] ;  /* 0x0003a82e107b7980 */ /* 0x000f2a000c101900 */
[----:B------:R-:W1:Y:S02]  /*c490*/  MUFU.EX2 R176, R176 ;  /* 0x000000b000b07308 */ /* 0x000e640000000800 */
[----:B-1----:R-:W-:Y:S01]  /*c4a0*/  FADD.FTZ R24, R188, R143 ;  /* 0x0000008fbc187221 */ /* 0x002fe20000010000 */
[----:B------:R-:W-:Y:S01]  /*c4b0*/  FADD.FTZ R149, R169, R20 ;  /* 0x00000014a9957221 */ /* 0x000fe20000010000 */
[----:B------:R-:W4:Y:S02]  /*c4c0*/  LD.E R93, desc[UR46][R16.64+0x328] ;  /* 0x0003282e105d7980 */ /* 0x000f24000c101900 */
[----:B------:R-:W-:Y:S01]  /*c4d0*/  FADD.FTZ R151, R171, R24 ;  /* 0x00000018ab977221 */ /* 0x000fe20000010000 */
[----:B------:R-:W-:Y:S01]  /*c4e0*/  FADD.FTZ R189, R174, R149 ;  /* 0x00000095aebd7221 */ /* 0x000fe20000010000 */
[----:B------:R-:W4:Y:S01]  /*c4f0*/  LD.E R91, desc[UR46][R16.64+0x32c] ;  /* 0x00032c2e105b7980 */ /* 0x000f22000c101900 */
[----:B------:R1:W-:Y:S02]  /*c500*/  MUFU.EX2 R13, R49 ;  /* 0x00000031000d7308 */ /* 0x0003e40000000800 */
[----:B------:R-:W-:Y:S01]  /*c510*/  FADD.FTZ R24, R172, R189 ;  /* 0x000000bdac187221 */ /* 0x000fe20000010000 */
[----:B------:R-:W4:Y:S04]  /*c520*/  LD.E R89, desc[UR46][R16.64+0x338] ;  /* 0x0003382e10597980 */ /* 0x000f28000c101900 */
[----:B------:R-:W4:Y:S01]  /*c530*/  LD.E R85, desc[UR46][R16.64+0x33c] ;  /* 0x00033c2e10557980 */ /* 0x000f22000c101900 */
[----:B------:R1:W-:Y:S01]  /*c540*/  MUFU.EX2 R8, R39 ;  /* 0x0000002700087308 */ /* 0x0003e20000000800 */
[----:B------:R-:W-:-:S02]  /*c550*/  FADD.FTZ R20, R176, R151 ;  /* 0x00000097b0147221 */ /* 0x000fc40000010000 */
[----:B-1----:R-:W4:Y:S04]  /*c560*/  LD.E R49, desc[UR46][R16.64+0x278] ;  /* 0x0002782e10317980 */ /* 0x002f28000c101900 */
[----:B------:R-:W4:Y:S01]  /*c570*/  LD.E R83, desc[UR46][R16.64+0x348] ;  /* 0x0003482e10537980 */ /* 0x000f22000c101900 */
[----:B------:R1:W-:Y:S03]  /*c580*/  MUFU.EX2 R168, R137 ;  /* 0x0000008900a87308 */ /* 0x0003e60000000800 */
[----:B------:R-:W4:Y:S04]  /*c590*/  LD.E R39, desc[UR46][R16.64+0x24c] ;  /* 0x00024c2e10277980 */ /* 0x000f28000c101900 */
[----:B------:R-:W4:Y:S01]  /*c5a0*/  LD.E R105, desc[UR46][R16.64+0x368] ;  /* 0x0003682e10697980 */ /* 0x000f22000c101900 */
[----:B------:R1:W-:Y:S03]  /*c5b0*/  MUFU.EX2 R21, R113 ;  /* 0x0000007100157308 */ /* 0x0003e60000000800 */
[----:B------:R-:W4:Y:S04]  /*c5c0*/  LD.E R97, desc[UR46][R16.64+0x36c] ;  /* 0x00036c2e10617980 */ /* 0x000f28000c101900 */
[----:B------:R-:W4:Y:S04]  /*c5d0*/  LD.E R103, desc[UR46][R16.64+0x378] ;  /* 0x0003782e10677980 */ /* 0x000f28000c101900 */
[----:B------:R-:W4:Y:S04]  /*c5e0*/  LD.E R99, desc[UR46][R16.64+0x37c] ;  /* 0x00037c2e10637980 */ /* 0x000f28000c101900 */
[----:B------:R-:W4:Y:S04]  /*c5f0*/  LD.E R131, desc[UR46][R16.64+0x3cc] ;  /* 0x0003cc2e10837980 */ /* 0x000f28000c101900 */
[----:B-1----:R-:W4:Y:S04]  /*c600*/  LD.E R137, desc[UR46][R16.64+0x3e8] ;  /* 0x0003e82e10897980 */ /* 0x002f28000c101900 */
[----:B------:R-:W4:Y:S04]  /*c610*/  LD.E R143, desc[UR46][R16.64+0x3fc] ;  /* 0x0003fc2e108f7980 */ /* 0x000f28000c101900 */
[----:B------:R-:W4:Y:S04]  /*c620*/  LD.E R149, desc[UR46][R16.64+0x40c] ;  /* 0x00040c2e10957980 */ /* 0x000f28000c101900 */
[----:B------:R-:W4:Y:S04]  /*c630*/  LD.E R151, desc[UR46][R16.64+0x418] ;  /* 0x0004182e10977980 */ /* 0x000f28000c101900 */
[----:B------:R-:W4:Y:S04]  /*c640*/  LD.E R189, desc[UR46][R16.64+0x41c] ;  /* 0x00041c2e10bd7980 */ /* 0x000f28000c101900 */
[----:B------:R-:W4:Y:S01]  /*c650*/  LD.E R113, desc[UR46][R16.64+0x428] ;  /* 0x0004282e10717980 */ /* 0x000f22000c101900 */
[----:B------:R-:W1:Y:S08]  /*c660*/  MUFU.EX2 R173, R173 ;  /* 0x000000ad00ad7308 */ /* 0x000e700000000800 */
[----:B------:R-:W1:Y:S08]  /*c670*/  MUFU.EX2 R167, R167 ;  /* 0x000000a700a77308 */ /* 0x000e700000000800 */
[----:B------:R-:W1:Y:S08]  /*c680*/  MUFU.EX2 R178, R178 ;  /* 0x000000b200b27308 */ /* 0x000e700000000800 */
[----:B------:R-:W1:Y:S08]  /*c690*/  MUFU.EX2 R159, R159 ;  /* 0x0000009f009f7308 */ /* 0x000e700000000800 */
[----:B------:R-:W1:Y:S02]  /*c6a0*/  MUFU.EX2 R165, R165 ;  /* 0x000000a500a57308 */ /* 0x000e640000000800 */
[----:B-1----:R-:W-:-:S06]  /*c6b0*/  FADD.FTZ R191, R173, R20 ;  /* 0x00000014adbf7221 */ /* 0x002fcc0000010000 */
[----:B------:R-:W1:Y:S08]  /*c6c0*/  MUFU.EX2 R166, R166 ;  /* 0x000000a600a67308 */ /* 0x000e700000000800 */
[----:B------:R-:W1:Y:S01]  /*c6d0*/  MUFU.EX2 R170, R170 ;  /* 0x000000aa00aa7308 */ /* 0x000e620000000800 */
[----:B------:R-:W-:Y:S01]  /*c6e0*/  FADD.FTZ R24, R167, R24 ;  /* 0x00000018a7187221 */ /* 0x000fe20000010000 */
[----:B------:R-:W-:-:S06]  /*c6f0*/  FADD.FTZ R20, R178, R191 ;  /* 0x000000bfb2147221 */ /* 0x000fcc0000010000 */
[----:B------:R-:W1:Y:S08]  /*c700*/  MUFU.EX2 R157, R157 ;  /* 0x0000009d009d7308 */ /* 0x000e700000000800 */
[----:B------:R-:W2:Y:S01]  /*c710*/  MUFU.EX2 R161, R161 ;  /* 0x000000a100a17308 */ /* 0x000ea20000000800 */
[----:B------:R-:W-:Y:S01]  /*c720*/  FADD.FTZ R191, R159, R24 ;  /* 0x000000189fbf7221 */ /* 0x000fe20000010000 */
[----:B------:R-:W-:-:S06]  /*c730*/  FADD.FTZ R193, R165, R20 ;  /* 0x00000014a5c17221 */ /* 0x000fcc0000010000 */
[----:B------:R-:W2:Y:S01]  /*c740*/  MUFU.EX2 R164, R164 ;  /* 0x000000a400a47308 */ /* 0x000ea20000000800 */
[----:B-1----:R-:W-:Y:S01]  /*c750*/  FADD.FTZ R20, R166, R191 ;  /* 0x000000bfa6147221 */ /* 0x002fe20000010000 */
[----:B------:R-:W-:-:S06]  /*c760*/  FADD.FTZ R24, R170, R193 ;  /* 0x000000c1aa187221 */ /* 0x000fcc0000010000 */
[----:B------:R-:W1:Y:S08]  /*c770*/  MUFU.EX2 R156, R156 ;  /* 0x0000009c009c7308 */ /* 0x000e700000000800 */
[----:B------:R-:W1:Y:S01]  /*c780*/  MUFU.EX2 R23, R23 ;  /* 0x0000001700177308 */ /* 0x000e620000000800 */
[----:B------:R-:W-:Y:S01]  /*c790*/  FADD.FTZ R191, R157, R20 ;  /* 0x000000149dbf7221 */ /* 0x000fe20000010000 */
[----:B--2---:R-:W-:-:S06]  /*c7a0*/  FADD.FTZ R193, R161, R24 ;  /* 0x00000018a1c17221 */ /* 0x004fcc0000010000 */
[----:B------:R-:W2:Y:S08]  /*c7b0*/  MUFU.EX2 R19, R19 ;  /* 0x0000001300137308 */ /* 0x000eb00000000800 */
[----:B------:R-:W2:Y:S01]  /*c7c0*/  MUFU.EX2 R162, R162 ;  /* 0x000000a200a27308 */ /* 0x000ea20000000800 */
[----:B------:R-:W-:Y:S01]  /*c7d0*/  FADD.FTZ R191, R164, R191 ;  /* 0x000000bfa4bf7221 */ /* 0x000fe20000010000 */
[----:B------:R-:W-:-:S06]  /*c7e0*/  FADD.FTZ R24, R168, R193 ;  /* 0x000000c1a8187221 */ /* 0x000fcc0000010000 */
[----:B------:R-:W3:Y:S01]  /*c7f0*/  MUFU.EX2 R18, R18 ;  /* 0x0000001200127308 */ /* 0x000ee20000000800 */
[----:B-1----:R-:W-:Y:S01]  /*c800*/  FADD.FTZ R218, R156, R191 ;  /* 0x000000bf9cda7221 */ /* 0x002fe20000010000 */
[----:B------:R-:W-:-:S06]  /*c810*/  FADD.FTZ R191, R23, R24 ;  /* 0x0000001817bf7221 */ /* 0x000fcc0000010000 */
[----:B------:R-:W1:Y:S01]  /*c820*/  MUFU.EX2 R160, R160 ;  /* 0x000000a000a07308 */ /* 0x000e620000000800 */
[----:B--2---:R-:W-:Y:S01]  /*c830*/  FADD.FTZ R218, R19, R218 ;  /* 0x000000da13da7221 */ /* 0x004fe20000010000 */
[----:B------:R-:W-:-:S06]  /*c840*/  FADD.FTZ R24, R162, R191 ;  /* 0x000000bfa2187221 */ /* 0x000fcc0000010000 */
[----:B------:R-:W2:Y:S08]  /*c850*/  MUFU.EX2 R11, R11 ;  /* 0x0000000b000b7308 */ /* 0x000eb00000000800 */
[----:B------:R-:W2:Y:S01]  /*c860*/  MUFU.EX2 R15, R15 ;  /* 0x0000000f000f7308 */ /* 0x000ea20000000800 */
[----:B------:R-:W-:Y:S01]  /*c870*/  FADD.FTZ R191, R13, R218 ;  /* 0x000000da0dbf7221 */ /* 0x000fe20000010000 */
[----:B------:R-:W-:-:S06]  /*c880*/  FADD.FTZ R193, R21, R24 ;  /* 0x0000001815c17221 */ /* 0x000fcc0000010000 */
[----:B------:R-:W2:Y:S08]  /*c890*/  MUFU.EX2 R12, R12 ;  /* 0x0000000c000c7308 */ /* 0x000eb00000000800 */
[----:B------:R2:W2:Y:S01]  /*c8a0*/  MUFU.EX2 R20, R101 ;  /* 0x0000006500147308 */ /* 0x0004a20000000800 */
[----:B---3--:R-:W-:Y:S01]  /*c8b0*/  FADD.FTZ R24, R18, R191 ;  /* 0x000000bf12187221 */ /* 0x008fe20000010000 */
[----:B-1----:R-:W-:-:S06]  /*c8c0*/  FADD.FTZ R218, R160, R193 ;  /* 0x000000c1a0da7221 */ /* 0x002fcc0000010000 */
[----:B------:R-:W1:Y:S01]  /*c8d0*/  MUFU.EX2 R3, R3 ;  /* 0x0000000300037308 */ /* 0x000e620000000800 */
[----:B--2---:R-:W-:Y:S01]  /*c8e0*/  FADD.FTZ R101, R11, R24 ;  /* 0x000000180b657221 */ /* 0x004fe20000010000 */
[----:B------:R-:W-:-:S06]  /*c8f0*/  FADD.FTZ R191, R15, R218 ;  /* 0x000000da0fbf7221 */ /* 0x000fcc0000010000 */
[----:B------:R-:W2:Y:S08]  /*c900*/  MUFU.EX2 R9, R9 ;  /* 0x0000000900097308 */ /* 0x000eb00000000800 */
[----:B------:R-:W3:Y:S01]  /*c910*/  MUFU.EX2 R14, R14 ;  /* 0x0000000e000e7308 */ /* 0x000ee20000000800 */
[----:B------:R-:W-:Y:S01]  /*c920*/  FADD.FTZ R101, R12, R101 ;  /* 0x000000650c657221 */ /* 0x000fe20000010000 */
[----:B------:R-:W-:-:S03]  /*c930*/  FADD.FTZ R24, R20, R191 ;  /* 0x000000bf14187221 */ /* 0x000fc60000010000 */
[----:B------:R-:W-:Y:S01]  /*c940*/  FADD.FTZ R218, R8, R101 ;  /* 0x0000006508da7221 */ /* 0x000fe20000010000 */
[----:B-1----:R-:W-:Y:S01]  /*c950*/  FADD.FTZ R101, R3, R24 ;  /* 0x0000001803657221 */ /* 0x002fe20000010000 */
[----:B------:R1:W-:Y:S01]  /*c960*/  ST.E desc[UR46][R16.64+0x444], R27 ;  /* 0x0004441b10007985 */ /* 0x0003e2000c10192e */
[----:B------:R-:W-:Y:S01]  /*c970*/  FMUL.FTZ R219, R25, R28 ;  /* 0x0000001c19db7220 */ /* 0x000fe20000410000 */
[----:B--2---:R-:W-:Y:S01]  /*c980*/  FADD.FTZ R191, R9, R218 ;  /* 0x000000da09bf7221 */ /* 0x004fe20000010000 */
[----:B------:R-:W-:Y:S01]  /*c990*/  FMUL.FTZ R223, R110, R26 ;  /* 0x0000001a6edf7220 */ /* 0x000fe20000410000 */
[C---:B------:R-:W-:Y:S01]  /*c9a0*/  FMUL.FTZ R193, R25.reuse, R4 ;  /* 0x0000000419c17220 */ /* 0x040fe20000410000 */
[----:B---3--:R-:W-:Y:S01]  /*c9b0*/  FADD.FTZ R101, R14, R101 ;  /* 0x000000650e657221 */ /* 0x008fe20000010000 */
[C---:B-1----:R-:W-:Y:S01]  /*c9c0*/  FMUL.FTZ R27, R25.reuse, R36 ;  /* 0x00000024191b7220 */ /* 0x042fe20000410000 */
[----:B------:R1:W-:Y:S01]  /*c9d0*/  ST.E desc[UR46][R16.64+0x450], R191 ;  /* 0x000450bf10007985 */ /* 0x0003e2000c10192e */
[C---:B------:R-:W-:Y:S01]  /*c9e0*/  FMUL.FTZ R199, R25.reuse, R32 ;  /* 0x0000002019c77220 */ /* 0x040fe20000410000 */
[C---:B------:R-:W-:Y:S01]  /*c9f0*/  FMUL.FTZ R201, R25.reuse, R30 ;  /* 0x0000001e19c97220 */ /* 0x040fe20000410000 */
[C---:B------:R-:W-:Y:S01]  /*ca00*/  FMUL.FTZ R203, R25.reuse, R34 ;  /* 0x0000002219cb7220 */ /* 0x040fe20000410000 */
[----:B------:R2:W-:Y:S01]  /*ca10*/  ST.E desc[UR46][R16.64+0x454], R101 ;  /* 0x0004546510007985 */ /* 0x0005e2000c10192e */
[----:B------:R-:W-:-:S03]  /*ca20*/  FMUL.FTZ R217, R25, R38 ;  /* 0x0000002619d97220 */ /* 0x000fc60000410000 */
[----:B------:R3:W-:Y:S04]  /*ca30*/  ST.E desc[UR46][R16.64+0x424], R219 ;  /* 0x000424db10007985 */ /* 0x0007e8000c10192e */
[----:B------:R3:W-:Y:S01]  /*ca40*/  ST.E desc[UR46][R16.64+0x42c], R223 ;  /* 0x00042cdf10007985 */ /* 0x0007e2000c10192e */
[----:B-1----:R-:W-:-:S03]  /*ca50*/  FMUL.FTZ R191, R25, R46 ;  /* 0x0000002e19bf7220 */ /* 0x002fc60000410000 */
[----:B------:R1:W-:Y:S01]  /*ca60*/  ST.E desc[UR46][R16.64+0x230], R193 ;  /* 0x000230c110007985 */ /* 0x0003e2000c10192e */
[----:B--2---:R-:W-:-:S03]  /*ca70*/  FMUL.FTZ R101, R25, R42 ;  /* 0x0000002a19657220 */ /* 0x004fc60000410000 */
[----:B------:R2:W-:Y:S01]  /*ca80*/  ST.E desc[UR46][R16.64+0x234], R27 ;  /* 0x0002341b10007985 */ /* 0x0005e2000c10192e */
[C---:B---3--:R-:W-:Y:S01]  /*ca90*/  FMUL.FTZ R219, R25.reuse, R40 ;  /* 0x0000002819db7220 */ /* 0x048fe20000410000 */
[C---:B------:R-:W-:Y:S01]  /*caa0*/  FMUL.FTZ R223, R25.reuse, R50 ;  /* 0x0000003219df7220 */ /* 0x040fe20000410000 */
[C---:B-1----:R-:W-:Y:S01]  /*cab0*/  FMUL.FTZ R193, R25.reuse, R44 ;  /* 0x0000002c19c17220 */ /* 0x042fe20000410000 */
[C---:B--2---:R-:W-:Y:S01]  /*cac0*/  FMUL.FTZ R27, R25.reuse, R48 ;  /* 0x00000030191b7220 */ /* 0x044fe20000410000 */
[----:B------:R1:W-:Y:S04]  /*cad0*/  ST.E desc[UR46][R16.64+0x240], R199 ;  /* 0x000240c710007985 */ /* 0x0003e8000c10192e */
[----:B------:R2:W-:Y:S04]  /*cae0*/  ST.E desc[UR46][R16.64+0x244], R201 ;  /* 0x000244c910007985 */ /* 0x0005e8000c10192e */
[----:B------:R3:W-:Y:S04]  /*caf0*/  ST.E desc[UR46][R16.64+0x250], R203 ;  /* 0x000250cb10007985 */ /* 0x0007e8000c10192e */
[----:B------:R3:W-:Y:S01]  /*cb00*/  ST.E desc[UR46][R16.64+0x254], R217 ;  /* 0x000254d910007985 */ /* 0x0007e2000c10192e */
[----:B-1----:R-:W-:-:S03]  /*cb10*/  FMUL.FTZ R199, R25, R58 ;  /* 0x0000003a19c77220 */ /* 0x002fc60000410000 */
[----:B------:R1:W-:Y:S01]  /*cb20*/  ST.E desc[UR46][R16.64+0x260], R101 ;  /* 0x0002606510007985 */ /* 0x0003e2000c10192e */
[----:B--2---:R-:W-:-:S03]  /*cb30*/  FMUL.FTZ R201, R25, R52 ;  /* 0x0000003419c97220 */ /* 0x004fc60000410000 */
[----:B------:R2:W-:Y:S01]  /*cb40*/  ST.E desc[UR46][R16.64+0x264], R191 ;  /* 0x000264bf10007985 */ /* 0x0005e2000c10192e */
[----:B---3--:R-:W-:-:S03]  /*cb50*/  FMUL.FTZ R203, R25, R54 ;  /* 0x0000003619cb7220 */ /* 0x008fc60000410000 */
[----:B------:R3:W-:Y:S01]  /*cb60*/  ST.E desc[UR46][R16.64+0x270], R193 ;  /* 0x000270c110007985 */ /* 0x0007e2000c10192e */
[----:B------:R-:W-:-:S03]  /*cb70*/  FMUL.FTZ R217, R25, R56 ;  /* 0x0000003819d97220 */ /* 0x000fc60000410000 */
        /* <DEDUP_REMOVED lines=19> */
[----:B----4-:R-:W-:-:S03]  /*ccb0*/  FMUL.FTZ R217, R25, R78 ;  /* 0x0000004e19d97220 */ /* 0x010fc60000410000 */
[----:B------:R4:W-:Y:S01]  /*ccc0*/  ST.E desc[UR46][R16.64+0x2c4], R219 ;  /* 0x0002c4db10007985 */ /* 0x0009e2000c10192e */
[----:B-1----:R-:W-:-:S03]  /*ccd0*/  FMUL.FTZ R101, R25, R88 ;  /* 0x0000005819657220 */ /* 0x002fc60000410000 */
[----:B------:R1:W-:Y:S01]  /*cce0*/  ST.E desc[UR46][R16.64+0x2d0], R223 ;  /* 0x0002d0df10007985 */ /* 0x0003e2000c10192e */
[----:B--2---:R-:W-:-:S03]  /*ccf0*/  FMUL.FTZ R191, R25, R80 ;  /* 0x0000005019bf7220 */ /* 0x004fc60000410000 */
[----:B------:R2:W-:Y:S01]  /*cd00*/  ST.E desc[UR46][R16.64+0x2d4], R27 ;  /* 0x0002d41b10007985 */ /* 0x0005e2000c10192e */
[C---:B---3--:R-:W-:Y:S01]  /*cd10*/  FMUL.FTZ R193, R25.reuse, R86 ;  /* 0x0000005619c17220 */ /* 0x048fe20000410000 */
[C---:B----4-:R-:W-:Y:S01]  /*cd20*/  FMUL.FTZ R219, R25.reuse, R84 ;  /* 0x0000005419db7220 */ /* 0x050fe20000410000 */
        /* <DEDUP_REMOVED lines=41> */
[----:B--2---:R-:W-:Y:S01]  /*cfc0*/  FMUL.FTZ R27, R25, R138 ;  /* 0x0000008a191b7220 */ /* 0x004fe20000410000 */
[----:B------:R1:W-:Y:S01]  /*cfd0*/  ST.E desc[UR46][R16.64+0x380], R199 ;  /* 0x000380c710007985 */ /* 0x0003e2000c10192e */
[C---:B------:R-:W-:Y:S01]  /*cfe0*/  FMUL.FTZ R31, R110.reuse, R31 ;  /* 0x0000001f6e1f7220 */ /* 0x040fe20000410000 */
[C---:B------:R-:W-:Y:S02]  /*cff0*/  FMUL.FTZ R29, R110.reuse, R29 ;  /* 0x0000001d6e1d7220 */ /* 0x040fe40000410000 */
[----:B------:R2:W-:Y:S01]  /*d000*/  ST.E desc[UR46][R16.64+0x384], R201 ;  /* 0x000384c910007985 */ /* 0x0005e2000c10192e */
[C---:B------:R-:W-:Y:S01]  /*d010*/  FMUL.FTZ R5, R110.reuse, R5 ;  /* 0x000000056e057220 */ /* 0x040fe20000410000 */
[----:B------:R-:W-:-:S02]  /*d020*/  FMUL.FTZ R39, R110, R39 ;  /* 0x000000276e277220 */ /* 0x000fc40000410000 */
[----:B------:R3:W-:Y:S01]  /*d030*/  ST.E desc[UR46][R16.64+0x390], R203 ;  /* 0x000390cb10007985 */ /* 0x0007e2000c10192e */
[C---:B------:R-:W-:Y:S01]  /*d040*/  FMUL.FTZ R33, R110.reuse, R33 ;  /* 0x000000216e217220 */ /* 0x040fe20000410000 */
[C---:B------:R-:W-:Y:S02]  /*d050*/  FMUL.FTZ R37, R110.reuse, R37 ;  /* 0x000000256e257220 */ /* 0x040fe40000410000 */
[----:B------:R4:W-:Y:S01]  /*d060*/  ST.E desc[UR46][R16.64+0x394], R217 ;  /* 0x000394d910007985 */ /* 0x0009e2000c10192e */
[C---:B-1----:R-:W-:Y:S01]  /*d070*/  FMUL.FTZ R199, R25.reuse, R132 ;  /* 0x0000008419c77220 */ /* 0x042fe20000410000 */
[C---:B------:R-:W-:Y:S02]  /*d080*/  FMUL.FTZ R35, R110.reuse, R35 ;  /* 0x000000236e237220 */ /* 0x040fe40000410000 */
[----:B------:R1:W-:Y:S01]  /*d090*/  ST.E desc[UR46][R16.64+0x3a0], R101 ;  /* 0x0003a06510007985 */ /* 0x0003e2000c10192e */
[----:B--2---:R-:W-:Y:S01]  /*d0a0*/  FMUL.FTZ R201, R25, R136 ;  /* 0x0000008819c97220 */ /* 0x004fe20000410000 */
[----:B------:R-:W-:-:S02]  /*d0b0*/  FMUL.FTZ R51, R110, R51 ;  /* 0x000000336e337220 */ /* 0x000fc40000410000 */
[----:B------:R2:W-:Y:S01]  /*d0c0*/  ST.E desc[UR46][R16.64+0x3a4], R191 ;  /* 0x0003a4bf10007985 */ /* 0x0005e2000c10192e */
[C---:B---3--:R-:W-:Y:S01]  /*d0d0*/  FMUL.FTZ R203, R25.reuse, R134 ;  /* 0x0000008619cb7220 */ /* 0x048fe20000410000 */
[C---:B------:R-:W-:Y:S02]  /*d0e0*/  FMUL.FTZ R49, R110.reuse, R49 ;  /* 0x000000316e317220 */ /* 0x040fe40000410000 */
[----:B------:R3:W-:Y:S01]  /*d0f0*/  ST.E desc[UR46][R16.64+0x3b0], R193 ;  /* 0x0003b0c110007985 */ /* 0x0007e2000c10192e */
[C---:B----4-:R-:W-:Y:S01]  /*d100*/  FMUL.FTZ R217, R25.reuse, R142 ;  /* 0x0000008e19d97220 */ /* 0x050fe20000410000 */
[C---:B------:R-:W-:Y:S02]  /*d110*/  FMUL.FTZ R41, R110.reuse, R41 ;  /* 0x000000296e297220 */ /* 0x040fe40000410000 */
[----:B------:R4:W-:Y:S01]  /*d120*/  ST.E desc[UR46][R16.64+0x3b4], R219 ;  /* 0x0003b4db10007985 */ /* 0x0009e2000c10192e */
[----:B-1----:R-:W-:Y:S01]  /*d130*/  FMUL.FTZ R101, R25, R140 ;  /* 0x0000008c19657220 */ /* 0x002fe20000410000 */
[----:B------:R-:W-:-:S02]  /*d140*/  FMUL.FTZ R47, R110, R47 ;  /* 0x0000002f6e2f7220 */ /* 0x000fc40000410000 */
[----:B------:R1:W-:Y:S01]  /*d150*/  ST.E desc[UR46][R16.64+0x3c0], R223 ;  /* 0x0003c0df10007985 */ /* 0x0003e2000c10192e */
[C---:B--2---:R-:W-:Y:S01]  /*d160*/  FMUL.FTZ R191, R25.reuse, R144 ;  /* 0x0000009019bf7220 */ /* 0x044fe20000410000 */
[C---:B------:R-:W-:Y:S02]  /*d170*/  FMUL.FTZ R45, R110.reuse, R45 ;  /* 0x0000002d6e2d7220 */ /* 0x040fe40000410000 */
[----:B------:R2:W-:Y:S01]  /*d180*/  ST.E desc[UR46][R16.64+0x3c4], R27 ;  /* 0x0003c41b10007985 */ /* 0x0005e2000c10192e */
[C---:B---3--:R-:W-:Y:S01]  /*d190*/  FMUL.FTZ R193, R25.reuse, R150 ;  /* 0x0000009619c17220 */ /* 0x048fe20000410000 */
[C---:B------:R-:W-:Y:S01]  /*d1a0*/  FMUL.FTZ R43, R110.reuse, R43 ;  /* 0x0000002b6e2b7220 */ /* 0x040fe20000410000 */
[C---:B------:R-:W-:Y:S01]  /*d1b0*/  FMUL.FTZ R63, R110.reuse, R63 ;  /* 0x0000003f6e3f7220 */ /* 0x040fe20000410000 */
[C---:B----4-:R-:W-:Y:S01]  /*d1c0*/  FMUL.FTZ R219, R25.reuse, R148 ;  /* 0x0000009419db7220 */ /* 0x050fe20000410000 */
[C---:B------:R-:W-:Y:S01]  /*d1d0*/  FMUL.FTZ R55, R110.reuse, R55 ;  /* 0x000000376e377220 */ /* 0x040fe20000410000 */
[C---:B------:R-:W-:Y:S01]  /*d1e0*/  FMUL.FTZ R61, R110.reuse, R61 ;  /* 0x0000003d6e3d7220 */ /* 0x040fe20000410000 */
[C---:B------:R-:W-:Y:S01]  /*d1f0*/  FMUL.FTZ R59, R110.reuse, R59 ;  /* 0x0000003b6e3b7220 */ /* 0x040fe20000410000 */
[C---:B-1----:R-:W-:Y:S01]  /*d200*/  FMUL.FTZ R223, R25.reuse, R146 ;  /* 0x0000009219df7220 */ /* 0x042fe20000410000 */
[C---:B------:R-:W-:Y:S01]  /*d210*/  FMUL.FTZ R57, R110.reuse, R57 ;  /* 0x000000396e397220 */ /* 0x040fe20000410000 */
[C---:B------:R-:W-:Y:S01]  /*d220*/  FMUL.FTZ R53, R110.reuse, R53 ;  /* 0x000000356e357220 */ /* 0x040fe20000410000 */
[C---:B------:R-:W-:Y:S01]  /*d230*/  FMUL.FTZ R69, R110.reuse, R69 ;  /* 0x000000456e457220 */ /* 0x040fe20000410000 */
[C---:B--2---:R-:W-:Y:S01]  /*d240*/  FMUL.FTZ R27, R25.reuse, R216 ;  /* 0x000000d8191b7220 */ /* 0x044fe20000410000 */
[----:B------:R-:W-:Y:S01]  /*d250*/  FMUL.FTZ R25, R25, R202 ;  /* 0x000000ca19197220 */ /* 0x000fe20000410000 */
[C---:B------:R-:W-:Y:S01]  /*d260*/  FMUL.FTZ R75, R110.reuse, R75 ;  /* 0x0000004b6e4b7220 */ /* 0x040fe20000410000 */
        /* <DEDUP_REMOVED lines=41> */
[----:B------:R-:W-:Y:S01]  /*d500*/  FMUL.FTZ R113, R110, R113 ;  /* 0x000000716e717220 */ /* 0x000fe20000410000 */
[----:B------:R-:W-:Y:S04]  /*d510*/  ST.E desc[UR46][R16.64+0x3d0], R199 ;  /* 0x0003d0c710007985 */ /* 0x000fe8000c10192e */
        /* <DEDUP_REMOVED lines=12> */
[----:B------:R1:W-:Y:S04]  /*d5e0*/  ST.E desc[UR46][R16.64+0x248], R5 ;  /* 0x0002480510007985 */ /* 0x0003e8000c10192e */
[----:B------:R-:W-:Y:S04]  /*d5f0*/  ST.E desc[UR46][R16.64+0x24c], R39 ;  /* 0x00024c2710007985 */ /* 0x000fe8000c10192e */
[----:B------:R2:W-:Y:S04]  /*d600*/  ST.E desc[UR46][R16.64+0x258], R33 ;  /* 0x0002582110007985 */ /* 0x0005e8000c10192e */
[----:B------:R-:W-:Y:S04]  /*d610*/  ST.E desc[UR46][R16.64+0x25c], R37 ;  /* 0x00025c2510007985 */ /* 0x000fe8000c10192e */
[----:B------:R3:W-:Y:S04]  /*d620*/  ST.E desc[UR46][R16.64+0x268], R35 ;  /* 0x0002682310007985 */ /* 0x0007e8000c10192e */
[----:B------:R-:W-:Y:S04]  /*d630*/  ST.E desc[UR46][R16.64+0x26c], R51 ;  /* 0x00026c3310007985 */ /* 0x000fe8000c10192e */
[----:B------:R-:W-:Y:S04]  /*d640*/  ST.E desc[UR46][R16.64+0x278], R49 ;  /* 0x0002783110007985 */ /* 0x000fe8000c10192e */
[----:B------:R4:W-:Y:S04]  /*d650*/  ST.E desc[UR46][R16.64+0x27c], R41 ;  /* 0x00027c2910007985 */ /* 0x0009e8000c10192e */
[----:B------:R-:W-:Y:S04]  /*d660*/  ST.E desc[UR46][R16.64+0x288], R47 ;  /* 0x0002882f10007985 */ /* 0x000fe8000c10192e */
[----:B------:R-:W-:Y:S04]  /*d670*/  ST.E desc[UR46][R16.64+0x28c], R45 ;  /* 0x00028c2d10007985 */ /* 0x000fe8000c10192e */
[----:B------:R4:W-:Y:S04]  /*d680*/  ST.E desc[UR46][R16.64+0x298], R43 ;  /* 0x0002982b10007985 */ /* 0x0009e8000c10192e */
[----:B------:R-:W-:Y:S04]  /*d690*/  ST.E desc[UR46][R16.64+0x29c], R63 ;  /* 0x00029c3f10007985 */ /* 0x000fe8000c10192e */
[----:B------:R-:W-:Y:S04]  /*d6a0*/  ST.E desc[UR46][R16.64+0x2a8], R55 ;  /* 0x0002a83710007985 */ /* 0x000fe8000c10192e */
[----:B------:R-:W-:Y:S04]  /*d6b0*/  ST.E desc[UR46][R16.64+0x2ac], R61 ;  /* 0x0002ac3d10007985 */ /* 0x000fe8000c10192e */
        /* <DEDUP_REMOVED lines=46> */
[----:B------:R4:W-:Y:S01]  /*d9a0*/  ST.E desc[UR46][R16.64+0x428], R113 ;  /* 0x0004287110007985 */ /* 0x0009e2000c10192e */
[----:B------:R2:W-:Y:S06]  /*d9b0*/  BAR.SYNC.DEFER_BLOCKING R205, 0x100 ;  /* 0x000400cd0000751d */ /* 0x0005ec0000010000 */
[----:B-1----:R-:W4:Y:S04]  /*d9c0*/  LD.E R5, desc[UR46][R16.64+0x230] ;  /* 0x0002302e10057980 */ /* 0x002f28000c101900 */
[----:B------:R-:W4:Y:S04]  /*d9d0*/  LD.E R25, desc[UR46][R16.64+0x234] ;  /* 0x0002342e10197980 */ /* 0x000f28000c101900 */
[----:B------:R-:W4:Y:S04]  /*d9e0*/  LD.E R27, desc[UR46][R16.64+0x238] ;  /* 0x0002382e101b7980 */ /* 0x000f28000c101900 */
[----:B------:R-:W4:Y:S04]  /*d9f0*/  LD.E R29, desc[UR46][R16.64+0x23c] ;  /* 0x00023c2e101d7980 */ /* 0x000f28000c101900 */
[----:B------:R-:W4:Y:S04]  /*da00*/  LD.E R31, desc[UR46][R16.64+0x240] ;  /* 0x0002402e101f7980 */ /* 0x000f28000c101900 */
[----:B--2---:R-:W2:Y:S04]  /*da10*/  LD.E R33, desc[UR46][R16.64+0x244] ;  /* 0x0002442e10217980 */ /* 0x004ea8000c101900 */
[----:B---3--:R-:W3:Y:S04]  /*da20*/  LD.E R35, desc[UR46][R16.64+0x248] ;  /* 0x0002482e10237980 */ /* 0x008ee8000c101900 */
[----:B------:R-:W3:Y:S04]  /*da30*/  LD.E R37, desc[UR46][R16.64+0x24c] ;  /* 0x00024c2e10257980 */ /* 0x000ee8000c101900 */
[----:B------:R-:W3:Y:S04]  /*da40*/  LD.E R39, desc[UR46][R16.64+0x250] ;  /* 0x0002502e10277980 */ /* 0x000ee8000c101900 */
[----:B----4-:R-:W4:Y:S04]  /*da50*/  LD.E R41, desc[UR46][R16.64+0x254] ;  /* 0x0002542e10297980 */ /* 0x010f28000c101900 */
        /* <DEDUP_REMOVED lines=118> */
[----:B------:R-:W-:Y:S04]  /*e1c0*/  ST.E desc[UR46][R16.64+0x230], R5 ;  /* 0x0002300510007985 */ /* 0x000fe8000c10192e */
[----:B------:R-:W-:Y:S04]  /*e1d0*/  ST.E desc[UR46][R16.64+0x234], R25 ;  /* 0x0002341910007985 */ /* 0x000fe8000c10192e */
[----:B------:R-:W-:Y:S04]  /*e1e0*/  ST.E desc[UR46][R16.64+0x238], R27 ;  /* 0x0002381b10007985 */ /* 0x000fe8000c10192e */
[----:B------:R-:W-:Y:S04]  /*e1f0*/  ST.E desc[UR46][R16.64+0x23c], R29 ;  /* 0x00023c1d10007985 */ /* 0x000fe8000c10192e */
[----:B------:R-:W-:Y:S04]  /*e200*/  ST.E desc[UR46][R16.64+0x240], R31 ;  /* 0x0002401f10007985 */ /* 0x000fe8000c10192e */
[----:B--2---:R-:W-:Y:S04]  /*e210*/  ST.E desc[UR46][R16.64+0x244], R33 ;  /* 0x0002442110007985 */ /* 0x004fe8000c10192e */
[----:B---3--:R-:W-:Y:S04]  /*e220*/  ST.E desc[UR46][R16.64+0x248], R35 ;  /* 0x0002482310007985 */ /* 0x008fe8000c10192e */
[----:B------:R-:W-:Y:S04]  /*e230*/  ST.E desc[UR46][R16.64+0x24c], R37 ;  /* 0x00024c2510007985 */ /* 0x000fe8000c10192e */
[----:B------:R-:W-:Y:S04]  /*e240*/  ST.E desc[UR46][R16.64+0x250], R39 ;  /* 0x0002502710007985 */ /* 0x000fe8000c10192e */
[----:B----4-:R-:W-:Y:S04]  /*e250*/  ST.E desc[UR46][R16.64+0x254], R41 ;  /* 0x0002542910007985 */ /* 0x010fe8000c10192e */
        /* <DEDUP_REMOVED lines=118> */
[----:B-1----:R-:W4:Y:S04]  /*e9c0*/  LD.E R189, desc[UR46][R16.64+0x218] ;  /* 0x0002182e10bd7980 */ /* 0x002f28000c101900 */
[----:B--2---:R-:W2:Y:S04]  /*e9d0*/  LD.E.64 R4, desc[UR46][R16.64+0xa8] ;  /* 0x0000a82e10047980 */ /* 0x004ea8000c101b00 */
[----:B------:R-:W2:Y:S04]  /*e9e0*/  LDL R191, [R1+0x88] ;  /* 0x0000880001bf7983 */ /* 0x000ea80000100800 */
[----:B---3--:R-:W3:Y:S04]  /*e9f0*/  LD.E R24, desc[UR46][R16.64+0x230] ;  /* 0x0002302e10187980 */ /* 0x008ee8000c101900 */
[----:B------:R-:W3:Y:S04]  /*ea00*/  LD.E R25, desc[UR46][R16.64+0x234] ;  /* 0x0002342e10197980 */ /* 0x000ee8000c101900 */
[----:B----4-:R-:W3:Y:S04]  /*ea10*/  LD.E R26, desc[UR46][R16.64+0x238] ;  /* 0x0002382e101a7980 */ /* 0x010ee8000c101900 */
[----:B------:R-:W3:Y:S04]  /*ea20*/  LD.E R27, desc[UR46][R16.64+0x23c] ;  /* 0x00023c2e101b7980 */ /* 0x000ee8000c101900 */
        /* <DEDUP_REMOVED lines=123> */
[----:B------:R-:W3:Y:S01]  /*f1e0*/  LD.E R151, desc[UR46][R16.64+0x42c] ;  /* 0x00042c2e10977980 */ /* 0x000ee2000c101900 */
[----:B--2---:R-:W-:Y:S01]  /*f1f0*/  IMAD R4, R189, 0xc00, R4 ;  /* 0x00000c00bd047824 */ /* 0x004fe200078e0204 */
[----:B------:R-:W-:-:S02]  /*f200*/  ISETP.NE.U32.AND P1, PT, R191, RZ, PT ;  /* 0x000000ffbf00720c */ /* 0x000fc40003f25070 */
[----:B------:R-:W-:Y:S02]  /*f210*/  R2UR UR7, R5 ;  /* 0x00000000050772ca */ /* 0x000fe400000e0000 */
[----:B------:R-:W-:Y:S02]  /*f220*/  R2UR UR6, R4 ;  /* 0x00000000040672ca */ /* 0x000fe400000e0000 */
[----:B------:R-:W-:Y:S02]  /*f230*/  F2FP.F16.F32.PACK_AB R152, R153, R152 ;  /* 0x000000989998723e */ /* 0x000fe400000000ff */
[----:B------:R-:W-:Y:S02]  /*f240*/  F2FP.F16.F32.PACK_AB R154, R154, R155 ;  /* 0x0000009b9a9a723e */ /* 0x000fe400000000ff */
[----:B------:R-:W-:Y:S02]  /*f250*/  F2FP.F16.F32.PACK_AB R153, R192, R183 ;  /* 0x000000b7c099723e */ /* 0x000fe400000000ff */
[----:B------:R-:W-:Y:S01]  /*f260*/  F2FP.F16.F32.PACK_AB R155, R181, R6 ;  /* 0x00000006b59b723e */ /* 0x000fe200000000ff */
[----:B------:R-:W-:Y:S01]  /*f270*/  VOTEU.ANY UP0, P1 ;  /* 0x00000000003f7886 */ /* 0x000fe20000800100 */
[----:B------:R-:W-:-:S02]  /*f280*/  VIADD R6, R4, 0x80 ;  /* 0x0000008004067836 */ /* 0x000fc40000000000 */
[----:B---3--:R-:W-:-:S06]  /*f290*/  WARPGROUP.ARRIVE ;  /* 0x00000000000079c5 */ /* 0x008fcc0000000000 */
[----:B------:R-:W-:Y:S01]  /*f2a0*/  HGMMA.64x256x16.F32 R24, R152, gdesc[UR4].tnspB, R24, UP0, gsb0 ;  /* 0x43e0000498187df0 */ /* 0x000fe2000b800818 */
[----:B------:R-:W-:Y:S01]  /*f2b0*/  R2UR UR6, R6 ;  /* 0x00000000060672ca */ /* 0x000fe200000e0000 */
[----:B------:R-:W-:Y:S01]  /*f2c0*/  VIADD R6, R4, 0x100 ;  /* 0x0000010004067836 */ /* 0x000fe20000000000 */
[----:B------:R-:W-:Y:S02]  /*f2d0*/  WARPGROUP.DEPBAR.LE gsb0, 0x0 ;  /* 0x00008000000079c5 */ /* 0x000fe40000010000 */
[----:B------:R-:W-:Y:S01]  /*f2e0*/  F2FP.F16.F32.PACK_AB R152, R7, R182 ;  /* 0x000000b60798723e */ /* 0x000fe200000000ff */
[----:B------:R-:W-:Y:S01]  /*f2f0*/  IMAD.MOV.U32 R7, RZ, RZ, R5 ;  /* 0x000000ffff077224 */ /* 0x000fe200078e0005 */
[----:B------:R-:W-:-:S04]  /*f300*/  F2FP.F16.F32.PACK_AB R153, R190, R179 ;  /* 0x000000b3be99723e */ /* 0x000fc800000000ff */
[----:B------:R-:W-:Y:S02]  /*f310*/  R2UR UR7, R7 ;  /* 0x00000000070772ca */ /* 0x000fe400000e0000 */
[----:B------:R-:W-:Y:S02]  /*f320*/  F2FP.F16.F32.PACK_AB R154, R180, R175 ;  /* 0x000000afb49a723e */ /* 0x000fe400000000ff */
[----:B------:R-:W-:Y:S01]  /*f330*/  F2FP.F16.F32.PACK_AB R155, R188, R177 ;  /* 0x000000b1bc9b723e */ /* 0x000fe200000000ff */
        /* <DEDUP_REMOVED lines=127> */
[----:B------:R1:W-:Y:S02]  /*fb30*/  ST.E desc[UR46][R16.64+0x42c], R151 ;  /* 0x00042c9710007985 */ /* 0x0003e4000c10192e */
[----:B-1----:R-:W-:-:S06]  /*fb40*/  WARPGROUP.ARRIVE ;  /* 0x00000000000079c5 */ /* 0x002fcc0000000000 */
[----:B------:R-:W-:Y:S01]  /*fb50*/  HGMMA.64x256x16.F32 R24, R152, gdesc[UR4].tnspB, R24, gsb0 ;  /* 0x43e0000498187df0 */ /* 0x000fe20008000818 */
[----:B------:R-:W-:Y:S01]  /*fb60*/  IMAD.MOV.U32 R7, RZ, RZ, R5 ;  /* 0x000000ffff077224 */ /* 0x000fe200078e0005 */
[----:B------:R-:W-:-:S04]  /*fb70*/  R2UR UR6, R6 ;  /* 0x00000000060672ca */ /* 0x000fc800000e0000 */
[----:B------:R-:W-:Y:S01]  /*fb80*/  R2UR UR7, R7 ;  /* 0x00000000070772ca */ /* 0x000fe200000e0000 */
[----:B------:R-:W-:Y:S01]  /*fb90*/  STL [R1+0x88], R0 ;  /* 0x0000880001007387 */ /* 0x000fe20000100800 */
[----:B------:R-:W-:Y:S02]  /*fba0*/  VIADD R6, R4, 0x180 ;  /* 0x0000018004067836 */ /* 0x000fe40000000000 */
[----:B------:R-:W-:Y:S01]  /*fbb0*/  IMAD.MOV.U32 R7, RZ, RZ, R5 ;  /* 0x000000ffff077224 */ /* 0x000fe200078e0005 */
[----:B------:R-:W-:Y:S02]  /*fbc0*/  WARPGROUP.DEPBAR.LE gsb0, 0x0 ;  /* 0x00008000000079c5 */ /* 0x000fe40000010000 */
[----:B------:R-:W-:Y:S02]  /*fbd0*/  F2FP.F16.F32.PACK_AB R152, R174, R169 ;  /* 0x000000a9ae98723e */ /* 0x000fe400000000ff */
[----:B------:R-:W-:Y:S02]  /*fbe0*/  F2FP.F16.F32.PACK_AB R153, R176, R171 ;  /* 0x000000abb099723e */ /* 0x000fe400000000ff */
[----:B------:R-:W-:-:S02]  /*fbf0*/  F2FP.F16.F32.PACK_AB R154, R167, R172 ;  /* 0x000000aca79a723e */ /* 0x000fc400000000ff */
        /* <DEDUP_REMOVED lines=131> */
[----:B------:R-:W-:Y:S02]  /*10430*/  R2UR UR6, R6 ;  /* 0x00000000060672ca */ /* 0x000fe400000e0000 */
[----:B------:R-:W-:Y:S01]  /*10440*/  R2UR UR7, R7 ;  /* 0x00000000070772ca */ /* 0x000fe200000e0000 */
[----:B------:R-:W-:Y:S01]  /*10450*/  STL [R1+0x88], R0 ;  /* 0x0000880001007387 */ /* 0x000fe20000100800 */
[----:B------:R-:W-:Y:S02]  /*10460*/  VIADD R6, R4, 0x200 ;  /* 0x0000020004067836 */ /* 0x000fe40000000000 */
[----:B------:R-:W-:Y:S01]  /*10470*/  IMAD.MOV.U32 R7, RZ, RZ, R5 ;  /* 0x000000ffff077224 */ /* 0x000fe200078e0005 */
[----:B------:R-:W-:Y:S02]  /*10480*/  WARPGROUP.DEPBAR.LE gsb0, 0x0 ;  /* 0x00008000000079c5 */ /* 0x000fe40000010000 */
[----:B------:R-:W-:-:S02]  /*10490*/  F2FP.F16.F32.PACK_AB R152, R166, R159 ;  /* 0x0000009fa698723e */ /* 0x000fc400000000ff */
[----:B------:R-:W-:Y:S02]  /*104a0*/  F2FP.F16.F32.PACK_AB R153, R170, R165 ;  /* 0x000000a5aa99723e */ /* 0x000fe400000000ff */
        /* <DEDUP_REMOVED lines=135> */
[----:B------:R-:W-:Y:S01]  /*10d20*/  VIADD R4, R4, 0x280 ;  /* 0x0000028004047836 */ /* 0x000fe20000000000 */
[----:B------:R-:W-:Y:S02]  /*10d30*/  WARPGROUP.DEPBAR.LE gsb0, 0x0 ;  /* 0x00008000000079c5 */ /* 0x000fe40000010000 */
[----:B------:R-:W-:Y:S02]  /*10d40*/  F2FP.F16.F32.PACK_AB R152, R19, R156 ;  /* 0x0000009c1398723e */ /* 0x000fe400000000ff */
[----:B------:R-:W-:-:S02]  /*10d50*/  F2FP.F16.F32.PACK_AB R153, R162, R23 ;  /* 0x00000017a299723e */ /* 0x000fc400000000ff */
        /* <DEDUP_REMOVED lines=270> */
[----:B------:R-:W-:Y:S02]  /*11e40*/  STL [R1+0x88], R0 ;  /* 0x0000880001007387 */ /* 0x000fe40000100800 */
[----:B------:R-:W-:Y:S02]  /*11e50*/  WARPGROUP.DEPBAR.LE gsb0, 0x0 ;  /* 0x00008000000079c5 */ /* 0x000fe40000010000 */
[----:B------:R-:W-:Y:S04]  /*11e60*/  ST.E desc[UR46][R16.64+0x230], R24 ;  /* 0x0002301810007985 */ /* 0x000fe8000c10192e */
[----:B------:R1:W-:Y:S04]  /*11e70*/  ST.E desc[UR46][R16.64+0x234], R25 ;  /* 0x0002341910007985 */ /* 0x0003e8000c10192e */
        /* <DEDUP_REMOVED lines=126> */
[----:B------:R4:W-:Y:S04]  /*12660*/  STL [R1+0x88], R0 ;  /* 0x0000880001007387 */ /* 0x0009e80000100800 */
        /* <DEDUP_REMOVED lines=10> */
[----:B-1----:R-:W4:Y:S04]  /*12710*/  LD.E R25, desc[UR46][R16.64+0x258] ;  /* 0x0002582e10197980 */ /* 0x002f28000c101900 */
[----:B--2---:R-:W2:Y:S04]  /*12720*/  LD.E R27, desc[UR46][R16.64+0x25c] ;  /* 0x00025c2e101b7980 */ /* 0x004ea8000c101900 */
[----:B---3--:R-:W3:Y:S04]  /*12730*/  LD.E R29, desc[UR46][R16.64+0x260] ;  /* 0x0002602e101d7980 */ /* 0x008ee8000c101900 */
        /* <DEDUP_REMOVED lines=126> */
[----:B--2---:R1:W-:Y:S04]  /*12f20*/  ST.E desc[UR46][R16.64+0x25c], R27 ;  /* 0x00025c1b10007985 */ /* 0x0043e8000c10192e */
[----:B---3--:R1:W-:Y:S04]  /*12f30*/  ST.E desc[UR46][R16.64+0x260], R29 ;  /* 0x0002601d10007985 */ /* 0x0083e8000c10192e */
[----:B----4-:R1:W-:Y:S04]  /*12f40*/  ST.E desc[UR46][R16.64+0x264], R31 ;  /* 0x0002641f10007985 */ /* 0x0103e8000c10192e */
        /* <DEDUP_REMOVED lines=113> */
[----:B------:R1:W-:Y:S01]  /*13660*/  ST.E desc[UR46][R16.64+0x42c], R58 ;  /* 0x00042c3a10007985 */ /* 0x0003e2000c10192e */
[----:B------:R-:W-:Y:S04]  /*13670*/  BSSY B0, `(.L_x_1558) ;  /* 0x0000008000007945 */ /* 0x000fe80003800000 */
[----:B------:R-:W-:Y:S05]  /*13680*/  @P2 BRA `(.L_x_1559) ;  /* 0x0000000000182947 */ /* 0x000fea0003800000 */
[----:B-1----:R-:W2:Y:S04]  /*13690*/  LDL.64 R4, [R1+0x68] ;  /* 0x0000680001047983 */ /* 0x002ea80000100a00 */
[----:B------:R-:W3:Y:S01]  /*136a0*/  LD.E R0, desc[UR46][R16.64+0x218] ;  /* 0x0002182e10007980 */ /* 0x000ee2000c101900 */
[----:B--2---:R-:W-:-:S05]  /*136b0*/  MOV R3, R4 ;  /* 0x0000000400037202 */ /* 0x004fca0000000f00 */
[----:B---3--:R-:W-:-:S05]  /*136c0*/  IMAD R0, R0, 0x8, R3 ;  /* 0x0000000800007824 */ /* 0x008fca00078e0203 */
[----:B------:R-:W-:-:S04]  /*136d0*/  PRMT R0, RZ, 0x654, R0 ;  /* 0x00000654ff007816 */ /* 0x000fc80000000000 */
[----:B------:R2:W-:Y:S03]  /*136e0*/  SYNCS.ARRIVE.TRANS64.RED.A1T0 RZ, [R0+URZ], RZ ;  /* 0x000000ff00ff79a7 */ /* 0x0005e6000810043f */
.L_x_1559:
[----:B------:R-:W-:Y:S05]  /*136f0*/  BSYNC B0 ;  /* 0x0000000000007941 */ /* 0x000fea0003800000 */
.L_x_1558:
[----:B------:R-:W-:Y:S05]  /*13700*/  @P0 BRA `(.L_x_1560) ;  /* 0xffffff6000840947 */ /* 0x000fea000383ffff */
.L_x_1543:
[----:B------:R-:W-:-:S13]  /*13710*/  ISETP.GE.AND P0, PT, R10, UR41, PT ;  /* 0x000000290a007c0c */ /* 0x000fda000bf06270 */
[----:B------:R-:W-:Y:S05]  /*13720*/  @!P0 BRA `(.L_x_1561) ;  /* 0x000000b0006c8947 */ /* 0x000fea0003800000 */
[----:B-1----:R1:W5:Y:S02]  /*13730*/  LDL.64 R2, [R1+0x178] ;  /* 0x0001780001027983 */ /* 0x0023640000100a00 */
.L_x_1592:
[----:B-----5:R-:W3:Y:S04]  /*13740*/  LD.E R5, desc[UR46][R2.64] ;  /* 0x0000002e02057980 */ /* 0x020ee8000c101900 */
[----:B-12---:R-:W2:Y:S01]  /*13750*/  LD.E R0, desc[UR46][R2.64+0x8] ;  /* 0x0000082e02007980 */ /* 0x006ea2000c101900 */
[----:B---3--:R-:W-:-:S05]  /*13760*/  VIADD R5, R5, 0x1 ;  /* 0x0000000105057836 */ /* 0x008fca0000000000 */
[----:B------:R-:W-:-:S13]  /*13770*/  ISETP.NE.AND P0, PT, R5, 0x2, PT ;  /* 0x000000020500780c */ /* 0x000fda0003f05270 */
[----:B------:R3:W5:Y:S04]  /*13780*/  @P0 LD.E R9, desc[UR46][R2.64+0x4] ;  /* 0x0000042e02090980 */ /* 0x000768000c101900 */
[----:B------:R-:W4:Y:S01]  /*13790*/  @!P0 LD.E R4, desc[UR46][R2.64+0x4] ;  /* 0x0000042e02048980 */ /* 0x000f22000c101900 */
[----:B--2---:R-:W-:-:S03]  /*137a0*/  VIADD R7, R0, 0x1 ;  /* 0x0000000100077836 */ /* 0x004fc60000000000 */
[----:B------:R2:W-:Y:S04]  /*137b0*/  ST.E desc[UR46][R2.64], R5 ;  /* 0x0000000502007985 */ /* 0x0005e8000c10192e */
[----:B------:R3:W-:Y:S04]  /*137c0*/  ST.E desc[UR46][R2.64+0x8], R7 ;  /* 0x0000080702007985 */ /* 0x0007e8000c10192e */
[----:B------:R3:W-:Y:S01]  /*137d0*/  @!P0 ST.E desc[UR46][R2.64], RZ ;  /* 0x000000ff02008985 */ /* 0x0007e2000c10192e */
[----:B----4-:R-:W-:-:S05]  /*137e0*/  @!P0 LOP3.LUT R9, R4, 0x1, RZ, 0x3c, !PT ;  /* 0x0000000104098812 */ /* 0x010fca00078e3cff */
[----:B------:R3:W-:Y:S04]  /*137f0*/  @!P0 ST.E desc[UR46][R2.64+0x4], R9 ;  /* 0x0000040902008985 */ /* 0x0007e8000c10192e */
[----:B------:R-:W4:Y:S04]  /*13800*/  LDL.64 R20, [R1+0x190] ;  /* 0x0001900001147983 */ /* 0x000f280000100a00 */
[----:B----4-:R-:W4:Y:S01]  /*13810*/  LD.E R0, desc[UR46][R20.64+0x1c] ;  /* 0x00001c2e14007980 */ /* 0x010f22000c101900 */
[----:B------:R-:W-:Y:S05]  /*13820*/  YIELD ;  /* 0x0000000000007946 */ /* 0x000fea0003800000 */
[----:B------:R-:W-:Y:S01]  /*13830*/  BSSY B0, `(.L_x_1562) ;  /* 0x0000006000007945 */ /* 0x000fe20003800000 */
[----:B--2---:R-:W-:Y:S01]  /*13840*/  @!P0 IMAD.MOV.U32 R5, RZ, RZ, RZ ;  /* 0x000000ffff058224 */ /* 0x004fe200078e00ff */
[----:B----4-:R-:W-:-:S04]  /*13850*/  LOP3.LUT R0, R0, 0x1, RZ, 0xfc, !PT ;  /* 0x0000000100007812 */ /* 0x010fc800078efcff */
[----:B------:R-:W-:-:S13]  /*13860*/  ISETP.NE.AND P1, PT, R0, 0x3, PT ;  /* 0x000000030000780c */ /* 0x000fda0003f25270 */
[----:B---3--:R-:W-:Y:S05]  /*13870*/  @!P1 BRA `(.L_x_1563) ;  /* 0x0000000000049947 */ /* 0x008fea0003800000 */
[----:B------:R-:W-:Y:S01]  /*13880*/  BPT.TRAP 0x1 ;  /* 0x000000040000795c */ /* 0x000fe20000300000 */
.L_x_1563:
[----:B------:R-:W-:Y:S05]  /*13890*/  BSYNC B0 ;  /* 0x0000000000007941 */ /* 0x000fea0003800000 */
.L_x_1562:
[----:B------:R-:W2:Y:S01]  /*138a0*/  LD.E.64 R6, desc[UR46][R20.64+0x8] ;  /* 0x0000082e14067980 */ /* 0x000ea2000c101b00 */
[----:B-----5:R-:W-:Y:S02]  /*138b0*/  SHF.L.U32 R8, R9, 0x1f, RZ ;  /* 0x0000001f09087819 */ /* 0x020fe400000006ff */
[----:B--2---:R-:W-:-:S05]  /*138c0*/  MOV R6, R6 ;  /* 0x0000000600067202 */ /* 0x004fca0000000f00 */
[----:B------:R-:W-:-:S04]  /*138d0*/  IMAD R5, R5, 0x8, R6 ;  /* 0x0000000805057824 */ /* 0x000fc800078e0206 */
[----:B------:R2:W3:Y:S01]  /*138e0*/  SYNCS.PHASECHK.TRANS64.TRYWAIT P0, [R5+URZ], R8 ;  /* 0x00000008050075a7 */ /* 0x0004e2000800017f */
[----:B------:R-:W4:Y:S04]  /*138f0*/  LD.E R4, desc[UR46][R20.64+0x1c] ;  /* 0x00001c2e14047980 */ /* 0x000f28000c101900 */
[----:B------:R2:W5:Y:S04]  /*13900*/  LD.E R0, desc[UR46][R2.64] ;  /* 0x0000002e02007980 */ /* 0x000568000c101900 */
[----:B------:R2:W5:Y:S01]  /*13910*/  LD.E R6, desc[UR46][R2.64+0x4] ;  /* 0x0000042e02067980 */ /* 0x000562000c101900 */
[----:B------:R-:W-:Y:S01]  /*13920*/  BSSY B0, `(.L_x_1564) ;  /* 0x0000005000007945 */ /* 0x000fe20003800000 */
[----:B----4-:R-:W-:-:S04]  /*13930*/  LOP3.LUT R4, R4, 0x1, RZ, 0xfc, !PT ;  /* 0x0000000104047812 */ /* 0x010fc800078efcff */
[----:B------:R-:W-:-:S13]  /*13940*/  ISETP.NE.AND P1, PT, R4, 0x3, PT ;  /* 0x000000030400780c */ /* 0x000fda0003f25270 */
[----:B--23--:R-:W-:Y:S05]  /*13950*/  @!P1 BRA `(.L_x_1565) ;  /* 0x0000000000049947 */ /* 0x00cfea0003800000 */
[----:B------:R-:W-:Y:S01]  /*13960*/  BPT.TRAP 0x1 ;  /* 0x000000040000795c */ /* 0x000fe20000300000 */
.L_x_1565:
[----:B------:R-:W-:Y:S05]  /*13970*/  BSYNC B0 ;  /* 0x0000000000007941 */ /* 0x000fea0003800000 */
.L_x_1564:
[----:B------:R-:W-:Y:S04]  /*13980*/  BSSY B0, `(.L_x_1566) ;  /* 0x0000008000007945 */ /* 0x000fe80003800000 */
[----:B------:R-:W-:Y:S05]  /*13990*/  @P0 BRA `(.L_x_1567) ;  /* 0x0000000000180947 */ /* 0x000fea0003800000 */
[----:B------:R-:W2:Y:S01]  /*139a0*/  LD.E.64 R4, desc[UR46][R20.64+0x8] ;  /* 0x0000082e14047980 */ /* 0x000ea2000c101b00 */
[----:B-----5:R-:W-:Y:S02]  /*139b0*/  SHF.L.U32 R7, R6, 0x1f, RZ ;  /* 0x0000001f06077819 */ /* 0x020fe400000006ff */
[----:B--2---:R-:W-:-:S05]  /*139c0*/  MOV R5, R4 ;  /* 0x0000000400057202 */ /* 0x004fca0000000f00 */
[----:B------:R-:W-:-:S04]  /*139d0*/  IMAD R0, R0, 0x8, R5 ;  /* 0x0000000800007824 */ /* 0x000fc800078e0205 */
[----:B------:R-:W2:Y:S02]  /*139e0*/  SYNCS.PHASECHK.TRANS64.TRYWAIT P0, [R0+URZ], R7 ;  /* 0x00000007000075a7 */ /* 0x000ea4000800017f */
[----:B--2---:R-:W-:Y:S05]  /*139f0*/  @!P0 BRA `(.L_x_1568) ;  /* 0x0000011000188947 */ /* 0x004fea0003800000 */
.L_x_1567:
[----:B------:R-:W-:Y:S05]  /*13a00*/  BSYNC B0 ;  /* 0x0000000000007941 */ /* 0x000fea0003800000 */
.L_x_1566:
[----:B------:R-:W3:Y:S04]  /*13a10*/  LD.E R5, desc[UR46][R2.64] ;  /* 0x0000002e02057980 */ /* 0x000ee8000c101900 */
[----:B------:R-:W3:Y:S01]  /*13a20*/  LDL.64 R8, [R1+0xa0] ;  /* 0x0000a00001087983 */ /* 0x000ee20000100a00 */
[----:B------:R-:W-:Y:S05]  /*13a30*/  WARPSYNC.ALL ;  /* 0x0000000000007948 */ /* 0x000fea0003800000 */
[----:B------:R-:W4:Y:S04]  /*13a40*/  LDL.64 R18, [R1+0x98] ;  /* 0x0000980001127983 */ /* 0x000f280000100a00 */
[----:B--2--5:R-:W2:Y:S04]  /*13a50*/  LDL.64 R6, [R1+0x98] ;  /* 0x0000980001067983 */ /* 0x024ea80000100a00 */
[----:B------:R-:W2:Y:S01]  /*13a60*/  LDL.64 R12, [R1+0x98] ;  /* 0x00009800010c7983 */ /* 0x000ea20000100a00 */
[----:B---3--:R-:W-:-:S03]  /*13a70*/  IMAD R4, R5, 0x300, R8 ;  /* 0x0000030005047824 */ /* 0x008fc600078e0208 */
[----:B------:R-:W3:Y:S01]  /*13a80*/  LDL.64 R14, [R1+0x98] ;  /* 0x00009800010e7983 */ /* 0x000ee20000100a00 */
[----:B------:R-:W-:Y:S01]  /*13a90*/  IMAD.MOV.U32 R5, RZ, RZ, R9 ;  /* 0x000000ffff057224 */ /* 0x000fe200078e0009 */
[----:B------:R-:W-:Y:S01]  /*13aa0*/  R2UR UR6, R4 ;  /* 0x00000000040672ca */ /* 0x000fe200000e0000 */
[----:B------:R-:W-:-:S03]  /*13ab0*/  WARPGROUP.ARRIVE ;  /* 0x00000000000079c5 */ /* 0x000fc60000000000 */
[----:B------:R-:W-:Y:S01]  /*13ac0*/  R2UR UR7, R5 ;  /* 0x00000000050772ca */ /* 0x000fe200000e0000 */
[----:B------:R-:W-:Y:S02]  /*13ad0*/  VIADD R8, R4, 0x2 ;  /* 0x0000000204087836 */ /* 0x000fe40000000000 */
[----:B------:R-:W-:Y:S01]  /*13ae0*/  IMAD.MOV.U32 R0, RZ, RZ, 0x1 ;  /* 0x00000001ff007424 */ /* 0x000fe200078e00ff */
[----:B------:R1:W-:Y:S04]  /*13af0*/  STL [R1+0x80], RZ ;  /* 0x000080ff01007387 */ /* 0x0003e80000100800 */
[----:B------:R1:W-:Y:S04]  /*13b00*/  STL [R1+0x80], R0 ;  /* 0x0000800001007387 */ /* 0x0003e80000100800 */
[----:B------:R1:W-:Y:S04]  /*13b10*/  STL [R1+0x80], R0 ;  /* 0x0000800001007387 */ /* 0x0003e80000100800 */
[----:B------:R1:W-:Y:S04]  /*13b20*/  STL [R1+0x80], R0 ;  /* 0x0000800001007387 */ /* 0x0003e80000100800 */
[----:B------:R1:W-:Y:S01]  /*13b30*/  STL [R1+0x80], R0 ;  /* 0x0000800001007387 */ /* 0x0003e20000100800 */
[----:B----4-:R-:W-:-:S02]  /*13b40*/  R2UR UR4, R18 ;  /* 0x00000000120472ca */ /* 0x010fc400000e0000 */
[----:B------:R-:W-:Y:S01]  /*13b50*/  R2UR UR5, R19 ;  /* 0x00000000130572ca */ /* 0x000fe200000e0000 */
[----:B------:R-:W4:-:S12]  /*13b60*/  LDL R18, [R1+0x54] ;  /* 0x0000540001127983 */ /* 0x000f180000100800 */
[----:B------:R-:W-:Y:S01]  /*13b70*/  HGMMA.64x96x16.F32 R24, gdesc[UR4], RZ, !UPT, gsb0 ;  /* 0x01600000041879f0 */ /* 0x000fe2000c0008ff */
[----:B--2---:R-:W-:Y:S01]  /*13b80*/  VIADD R6, R6, 0x2 ;  /* 0x0000000206067836 */ /* 0x004fe20000000000 */
        /* <DEDUP_REMOVED lines=17> */
[----:B---3--:R-:W-:-:S02]  /*13ca0*/  VIADD R14, R14, 0x6 ;  /* 0x000000060e0e7836 */ /* 0x008fc40000000000 */
        /* <DEDUP_REMOVED lines=11> */
[----:B----4-:R-:W-:-:S04]  /*13d60*/  LOP3.LUT R18, R18, 0x1, RZ, 0xfc, !PT ;  /* 0x0000000112127812 */ /* 0x010fc800078efcff */
[----:B------:R-:W-:Y:S01]  /*13d70*/  ISETP.NE.AND P1, PT, R18, 0x3, PT ;  /* 0x000000031200780c */ /* 0x000fe20003f25270 */
[----:B------:R-:W-:Y:S01]  /*13d80*/  BSSY B0, `(.L_x_1569) ;  /* 0x0000004000007945 */ /* 0x000fe20003800000 */
[----:B------:R-:W-:-:S11]  /*13d90*/  WARPGROUP.DEPBAR.LE gsb0, 0x0 ;  /* 0x00008000000079c5 */ /* 0x000fd60000010000 */
[----:B-1----:R-:W-:Y:S05]  /*13da0*/  @!P1 BRA `(.L_x_1570) ;  /* 0x0000000000049947 */ /* 0x002fea0003800000 */
[----:B------:R-:W-:Y:S01]  /*13db0*/  BPT.TRAP 0x1 ;  /* 0x000000040000795c */ /* 0x000fe20000300000 */
.L_x_1570:
[----:B------:R-:W-:Y:S05]  /*13dc0*/  BSYNC B0 ;  /* 0x0000000000007941 */ /* 0x000fea0003800000 */
.L_x_1569:
        /* <DEDUP_REMOVED lines=10> */
.L_x_1572:
[----:B------:R-:W-:Y:S05]  /*13e70*/  BSYNC B0 ;  /* 0x0000000000007941 */ /* 0x000fea0003800000 */
.L_x_1571:
[----:B------:R-:W-:Y:S04]  /*13e80*/  BSSY B0, `(.L_x_1573) ;  /* 0x0000006000007945 */ /* 0x000fe80003800000 */
[----:B--2---:R-:W-:Y:S05]  /*13e90*/  @P0 BRA `(.L_x_1574) ;  /* 0x0000000000100947 */ /* 0x004fea0003800000 */
[----:B-----5:R-:W-:Y:S01]  /*13ea0*/  IMAD R4, R4, 0x8, R7 ;  /* 0x0000000804047824 */ /* 0x020fe200078e0207 */
[----:B-1----:R-:W-:-:S04]  /*13eb0*/  SHF.L.U32 R5, R6, 0x1f, RZ ;  /* 0x0000001f06057819 */ /* 0x002fc800000006ff */
[----:B------:R-:W1:Y:S02]  /*13ec0*/  SYNCS.PHASECHK.TRANS64.TRYWAIT P0, [R4+URZ], R5 ;  /* 0x00000005040075a7 */ /* 0x000e64000800017f */
[----:B-1----:R-:W-:Y:S05]  /*13ed0*/  @!P0 BRA `(.L_x_1575) ;  /* 0x0000010800f48947 */ /* 0x002fea0003800000 */
.L_x_1574:
[----:B------:R-:W-:Y:S05]  /*13ee0*/  BSYNC B0 ;  /* 0x0000000000007941 */ /* 0x000fea0003800000 */
.L_x_1573:
[----:B------:R-:W2:Y:S04]  /*13ef0*/  LD.E R11, desc[UR46][R2.64] ;  /* 0x0000002e020b7980 */ /* 0x000ea8000c101900 */
[----:B-----5:R-:W2:Y:S01]  /*13f00*/  LDL.64 R6, [R1+0x118] ;  /* 0x0001180001067983 */ /* 0x020ea20000100a00 */
[----:B------:R-:W-:Y:S05]  /*13f10*/  WARPSYNC.ALL ;  /* 0x0000000000007948 */ /* 0x000fea0003800000 */
[----:B------:R-:W3:Y:S04]  /*13f20*/  LDL R18, [R1+0x90] ;  /* 0x0000900001127983 */ /* 0x000ee80000100800 */
[----:B-1----:R-:W4:Y:S04]  /*13f30*/  LDL.64 R4, [R1+0x110] ;  /* 0x0001100001047983 */ /* 0x002f280000100a00 */
[----:B------:R-:W4:Y:S04]  /*13f40*/  LDL.64 R8, [R1+0x110] ;  /* 0x0001100001087983 */ /* 0x000f280000100a00 */
[----:B------:R-:W4:Y:S01]  /*13f50*/  LDL.64 R12, [R1+0x110] ;  /* 0x00011000010c7983 */ /* 0x000f220000100a00 */
[----:B--2---:R-:W-:-:S03]  /*13f60*/  IMAD R6, R11, 0xc00, R6 ;  /* 0x00000c000b067824 */ /* 0x004fc600078e0206 */
[----:B------:R-:W2:Y:S01]  /*13f70*/  LDL.64 R14, [R1+0x110] ;  /* 0x00011000010e7983 */ /* 0x000ea20000100a00 */
[----:B------:R-:W-:Y:S01]  /*13f80*/  R2UR UR7, R7 ;  /* 0x00000000070772ca */ /* 0x000fe200000e0000 */
[----:B------:R-:W-:Y:S01]  /*13f90*/  WARPGROUP.ARRIVE ;  /* 0x00000000000079c5 */ /* 0x000fe20000000000 */
[----:B------:R-:W-:Y:S02]  /*13fa0*/  R2UR UR6, R6 ;  /* 0x00000000060672ca */ /* 0x000fe400000e0000 */
[----:B---3--:R-:W-:Y:S02]  /*13fb0*/  ISETP.NE.U32.AND P0, PT, R18, RZ, PT ;  /* 0x000000ff1200720c */ /* 0x008fe40003f05070 */
[----:B------:R-:W3:Y:S01]  /*13fc0*/  LDL.64 R18, [R1+0x110] ;  /* 0x0001100001127983 */ /* 0x000ee20000100a00 */
[----:B----4-:R-:W-:Y:S02]  /*13fd0*/  R2UR UR4, R4 ;  /* 0x00000000040472ca */ /* 0x010fe400000e0000 */
[----:B------:R-:W-:-:S08]  /*13fe0*/  R2UR UR5, R5 ;  /* 0x00000000050572ca */ /* 0x000fd000000e0000 */
[----:B------:R-:W-:-:S05]  /*13ff0*/  VOTEU.ANY UP0, P0 ;  /* 0x00000000003f7886 */ /* 0x000fca0000000100 */
        /* <DEDUP_REMOVED lines=129> */
[----:B----4-:R-:W-:Y:S01]  /*14810*/  VIADD R8, R8, 0xc02 ;  /* 0x00000c0208087836 */ /* 0x010fe20000000000 */
        /* <DEDUP_REMOVED lines=9> */
[----:B------:R-:W-:-:S02]  /*148b0*/  VIADD R12, R12, 0xc04 ;  /* 0x00000c040c0c7836 */ /* 0x000fc40000000000 */
        /* <DEDUP_REMOVED lines=20> */
[----:B------:R2:W-:Y:S04]  /*14a00*/  STL [R1+0x90], R0 ;  /* 0x0000900001007387 */ /* 0x0005e80000100800 */
[----:B------:R2:W-:Y:S01]  /*14a10*/  STL [R1+0x90], R0 ;  /* 0x0000900001007387 */ /* 0x0005e20000100800 */
[----:B------:R-:W-:-:S02]  /*14a20*/  WARPGROUP.DEPBAR.LE gsb0, 0x0 ;  /* 0x00008000000079c5 */ /* 0x000fc40000010000 */
[----:B------:R-:W-:-:S06]  /*14a30*/  WARPGROUP.ARRIVE ;  /* 0x00000000000079c5 */ /* 0x000fcc0000000000 */
[----:B------:R-:W-:Y:S01]  /*14a40*/  HGMMA.64x96x16.F32 R24, gdesc[UR4], R24, gsb0 ;  /* 0x01600000041879f0 */ /* 0x000fe20008000818 */
[----:B------:R2:W-:Y:S01]  /*14a50*/  STL [R1+0x90], R0 ;  /* 0x0000900001007387 */ /* 0x0005e20000100800 */
[----:B-1----:R-:W-:-:S03]  /*14a60*/  LOP3.LUT P1, RZ, R23, 0x7f, RZ, 0xc0, !PT ;  /* 0x0000007f17ff7812 */ /* 0x002fc6000782c0ff */
        /* <DEDUP_REMOVED lines=15> */
[----:B------:R-:W3:Y:S04]  /*14b60*/  @!P1 LD.E.64 R20, desc[UR46][R20.64+0x30] ;  /* 0x0000302e14149980 */ /* 0x000ee8000c101b00 */
[----:B------:R-:W4:Y:S01]  /*14b70*/  @!P1 LD.E R4, desc[UR46][R2.64] ;  /* 0x0000002e02049980 */ /* 0x000f22000c101900 */
[----:B---3--:R-:W-:-:S05]  /*14b80*/  @!P1 MOV R5, R20 ;  /* 0x0000001400059202 */ /* 0x008fca0000000f00 */
[----:B----4-:R-:W-:-:S05]  /*14b90*/  @!P1 IMAD R4, R4, 0x8, R5 ;  /* 0x0000000804049824 */ /* 0x010fca00078e0205 */
[----:B------:R-:W-:-:S04]  /*14ba0*/  @!P1 PRMT R4, RZ, 0x654, R4 ;  /* 0x00000654ff049816 */ /* 0x000fc80000000004 */
[----:B------:R1:W-:Y:S01]  /*14bb0*/  @!P1 SYNCS.ARRIVE.TRANS64.RED.A1T0 RZ, [R4+URZ], RZ ;  /* 0x000000ff04ff99a7 */ /* 0x0003e2000810043f */
[----:B------:R-:W3:Y:S01]  /*14bc0*/  LDL.64 R8, [R1+0x170] ;  /* 0x0001700001087983 */ /* 0x000ee20000100a00 */
[----:B------:R-:W-:Y:S02]  /*14bd0*/  ULDC UR4, c[0x0][0x20] ;  /* 0x0000080000047ab9 */ /* 0x000fe40000000800 */
[----:B------:R-:W-:Y:S01]  /*14be0*/  VIADD R5, R22, -UR4 ;  /* 0x8000000416057c36 */ /* 0x000fe20008000000 */
[----:B------:R-:W4:Y:S04]  /*14bf0*/  LDL R14, [R1+0x70] ;  /* 0x00007000010e7983 */ /* 0x000f280000100800 */
[----:B------:R-:W2:Y:S04]  /*14c00*/  LDL R11, [R5] ;  /* 0x00000000050b7983 */ /* 0x000ea80000100800 */
[----:B------:R-:W4:Y:S04]  /*14c10*/  LDL R7, [R5+0x8] ;  /* 0x0000080005077983 */ /* 0x000f280000100800 */
[----:B-1----:R-:W2:Y:S04]  /*14c20*/  LDL R4, [R5+0x18] ;  /* 0x0000180005047983 */ /* 0x002ea80000100800 */
[----:B------:R-:W4:Y:S04]  /*14c30*/  LDL R6, [R5+0x4] ;  /* 0x0000040005067983 */ /* 0x000f280000100800 */
[----:B------:R-:W4:Y:S04]  /*14c40*/  LDL R13, [R5+0xc] ;  /* 0x00000c00050d7983 */ /* 0x000f280000100800 */
[----:B------:R-:W4:Y:S04]  /*14c50*/  LDL R12, [R5+0x10] ;  /* 0x00001000050c7983 */ /* 0x000f280000100800 */
[----:B------:R-:W4:Y:S04]  /*14c60*/  LDL R15, [R5+0x14] ;  /* 0x00001400050f7983 */ /* 0x000f280000100800 */
[----:B---3--:R-:W3:Y:S01]  /*14c70*/  LD.E R9, desc[UR46][R8.64] ;  /* 0x0000002e08097980 */ /* 0x008ee2000c101900 */
[----:B------:R-:W-:Y:S01]  /*14c80*/  BSSY B0, `(.L_x_1576) ;  /* 0x000009d000007945 */ /* 0x000fe20003800000 */
[----:B--2---:R-:W-:Y:S01]  /*14c90*/  ISETP.GE.AND P0, PT, R4, 0x1, PT ;  /* 0x000000010400780c */ /* 0x004fe20003f06270 */
[----:B---3--:R-:W-:-:S04]  /*14ca0*/  FMUL.FTZ R28, R28, R9 ;  /* 0x000000091c1c7220 */ /* 0x008fc80000410000 */
[----:B------:R1:W2:Y:S01]  /*14cb0*/  MUFU.TANH R72, R28 ;  /* 0x0000001c00487308 */ /* 0x0002a20000002400 */
[----:B------:R-:W-:Y:S01]  /*14cc0*/  FMUL.FTZ R99, R30, R9 ;  /* 0x000000091e637220 */ /* 0x000fe20000410000 */
[----:B-1----:R-:W-:-:S04]  /*14cd0*/  SHF.R.S32.HI R28, RZ, 0x1f, R11 ;  /* 0x0000001fff1c7819 */ /* 0x002fc8000001140b */
[----:B------:R-:W-:-:S04]  /*14ce0*/  LEA.HI R28, R28, R11, RZ, 0x7 ;  /* 0x0000000b1c1c7211 */ /* 0x000fc800078f38ff */
[----:B------:R-:W-:-:S05]  /*14cf0*/  LOP3.LUT R30, R28, 0xffffff80, RZ, 0xc0, !PT ;  /* 0xffffff801c1e7812 */ /* 0x000fca00078ec0ff */
[----:B------:R-:W-:Y:S02]  /*14d00*/  IMAD.IADD R30, R11, 0x1, -R30 ;  /* 0x000000010b1e7824 */ /* 0x000fe400078e0a1e */
[-C--:B------:R-:W-:Y:S01]  /*14d10*/  FMUL.FTZ R89, R27, R9.reuse ;  /* 0x000000091b597220 */ /* 0x080fe20000410000 */
[-C--:B------:R-:W-:Y:S02]  /*14d20*/  FMUL.FTZ R29, R29, R9.reuse ;  /* 0x000000091d1d7220 */ /* 0x080fe40000410000 */
[----:B------:R-:W-:Y:S01]  /*14d30*/  SHF.R.S32.HI R23, RZ, 0x1f, R30 ;  /* 0x0000001fff177819 */ /* 0x000fe2000001141e */
[-C--:B------:R-:W-:Y:S01]  /*14d40*/  FMUL.FTZ R32, R32, R9.reuse ;  /* 0x0000000920207220 */ /* 0x080fe20000410000 */
[----:B------:R-:W-:Y:S02]  /*14d50*/  FMUL.FTZ R105, R31, R9 ;  /* 0x000000091f697220 */ /* 0x000fe40000410000 */
[----:B------:R-:W-:Y:S01]  /*14d60*/  LEA.HI R27, R23, R30, RZ, 0x2 ;  /* 0x0000001e171b7211 */ /* 0x000fe200078f10ff */
[----:B------:R1:W3:Y:S01]  /*14d70*/  MUFU.TANH R73, R29 ;  /* 0x0000001d00497308 */ /* 0x0002e20000002400 */
[----:B------:R-:W-:-:S07]  /*14d80*/  SHF.R.S32.HI R11, RZ, 0x7, R28 ;  /* 0x00000007ff0b7819 */ /* 0x000fce000001141c */
[----:B------:R4:W2:Y:S01]  /*14d90*/  MUFU.TANH R31, R32 ;  /* 0x00000020001f7308 */ /* 0x0008a20000002400 */
[--C-:B-1----:R-:W-:Y:S02]  /*14da0*/  SHF.R.S32.HI R29, RZ, 0x2, R27.reuse ;  /* 0x00000002ff1d7819 */ /* 0x102fe4000001141b */
[----:B------:R-:W-:Y:S02]  /*14db0*/  LEA.HI R23, R23, R30, RZ, 0x5 ;  /* 0x0000001e17177211 */ /* 0x000fe400078f28ff */
[----:B----4-:R-:W-:-:S04]  /*14dc0*/  SHF.R.S32.HI R32, RZ, 0x1f, R27 ;  /* 0x0000001fff207819 */ /* 0x010fc8000001141b */
[----:B------:R-:W-:Y:S02]  /*14dd0*/  LEA.HI R32, R32, R29, RZ, 0x3 ;  /* 0x0000001d20207211 */ /* 0x000fe400078f18ff */
[----:B------:R-:W-:Y:S02]  /*14de0*/  LEA.HI R28, R28, R11, RZ, 0x1 ;  /* 0x0000000b1c1c7211 */ /* 0x000fe400078f08ff */
[----:B------:R-:W-:Y:S02]  /*14df0*/  LOP3.LUT R32, R32, 0xfffffff8, RZ, 0xc0, !PT ;  /* 0xfffffff820207812 */ /* 0x000fe400078ec0ff */
[----:B------:R-:W-:Y:S01]  /*14e00*/  SHF.R.S32.HI R23, RZ, 0x5, R23 ;  /* 0x00000005ff177819 */ /* 0x000fe20000011417 */
[-C--:B------:R-:W-:Y:S01]  /*14e10*/  FMUL.FTZ R8, R24, R9.reuse ;  /* 0x0000000918087220 */ /* 0x080fe20000410000 */
[----:B------:R-:W-:Y:S01]  /*14e20*/  LOP3.LUT R28, R28, 0x3fffffe, RZ, 0xc0, !PT ;  /* 0x03fffffe1c1c7812 */ /* 0x000fe200078ec0ff */
[----:B------:R-:W-:Y:S02]  /*14e30*/  IMAD.IADD R32, R29, 0x1, -R32 ;  /* 0x000000011d207824 */ /* 0x000fe400078e0a20 */
        /* <DEDUP_REMOVED lines=33> */
[----:B------:R-:W-:-:S02]  /*15050*/  IMAD R29, R10, -0x60, R7 ;  /* 0xffffffa00a1d7824 */ /* 0x000fc400078e0207 */
[-C--:B------:R-:W-:Y:S01]  /*15060*/  FMUL.FTZ R141, R71, R9.reuse ;  /* 0x00000009478d7220 */ /* 0x080fe20000410000 */
[----:B------:R-:W-:Y:S01]  /*15070*/  IMAD R23, R14, 0x8, R23 ;  /* 0x000000080e177824 */ /* 0x000fe200078e0217 */
[----:B------:R-:W-:Y:S01]  /*15080*/  LOP3.LUT R27, R27, 0x7ffffffc, RZ, 0xc0, !PT ;  /* 0x7ffffffc1b1b7812 */ /* 0x000fe200078ec0ff */
[-C--:B------:R-:W-:Y:S01]  /*15090*/  FMUL.FTZ R45, R45, R9.reuse ;  /* 0x000000092d2d7220 */ /* 0x080fe20000410000 */
[-C--:B------:R-:W-:Y:S01]  /*150a0*/  FMUL.FTZ R49, R49, R9.reuse ;  /* 0x0000000931317220 */ /* 0x080fe20000410000 */
[-C--:B------:R-:W-:Y:S01]  /*150b0*/  FMUL.FTZ R53, R53, R9.reuse ;  /* 0x0000000935357220 */ /* 0x080fe20000410000 */
[-C--:B------:R-:W-:Y:S01]  /*150c0*/  FMUL.FTZ R59, R59, R9.reuse ;  /* 0x000000093b3b7220 */ /* 0x080fe20000410000 */
[-C--:B------:R-:W-:Y:S01]  /*150d0*/  FMUL.FTZ R61, R61, R9.reuse ;  /* 0x000000093d3d7220 */ /* 0x080fe20000410000 */
[----:B------:R-:W-:Y:S01]  /*150e0*/  FMUL.FTZ R65, R65, R9 ;  /* 0x0000000941417220 */ /* 0x000fe20000410000 */
[----:B------:R-:W-:Y:S01]  /*150f0*/  IMAD.IADD R28, R11, 0x1, -R28 ;  /* 0x000000010b1c7824 */ /* 0x000fe200078e0a1c */
[----:B------:R-:W-:Y:S01]  /*15100*/  IADD3 R14, -R6, 0x1, R29 ;  /* 0x00000001060e7810 */ /* 0x000fe20007ffe11d */
[----:B------:R-:W-:Y:S01]  /*15110*/  IMAD.U32 R11, R23, 0x10, R32 ;  /* 0x00000010170b7824 */ /* 0x000fe200078e0020 */
[----:B------:R-:W1:Y:S01]  /*15120*/  MUFU.TANH R8, R8 ;  /* 0x0000000800087308 */ /* 0x000e620000002400 */
[----:B------:R-:W-:-:S02]  /*15130*/  IMAD.IADD R27, R30, 0x1, -R27 ;  /* 0x000000011e1b7824 */ /* 0x000fc400078e0a1b */
[----:B------:R-:W-:Y:S01]  /*15140*/  FMUL.FTZ R44, R44, R9 ;  /* 0x000000092c2c7220 */ /* 0x000fe20000410000 */
[----:B------:R-:W-:Y:S01]  /*15150*/  IMAD R11, R28, 0x40, R11 ;  /* 0x000000401c0b7824 */ /* 0x000fe200078e020b */
[----:B------:R-:W-:-:S03]  /*15160*/  LOP3.LUT R28, RZ, R13, RZ, 0x33, !PT ;  /* 0x0000000dff1c7212 */ /* 0x000fc600078e33ff */
[----:B------:R-:W4:Y:S01]  /*15170*/  MUFU.TANH R25, R25 ;  /* 0x0000001900197308 */ /* 0x000f220000002400 */
[----:B------:R-:W-:-:S07]  /*15180*/  IMAD R9, R27, -0x2, R14 ;  /* 0xfffffffe1b097824 */ /* 0x000fce00078e020e */
        /* <DEDUP_REMOVED lines=42> */
[----:B------:R-:W-:-:S02]  /*15430*/  IMAD R14, R10, -0x60, RZ ;  /* 0xffffffa00a0e7824 */ /* 0x000fc400078e02ff */
[C---:B------:R-:W-:Y:S02]  /*15440*/  IMAD.IADD R30, R9.reuse, 0x1, R12 ;  /* 0x00000001091e7824 */ /* 0x040fe400078e020c */
[----:B------:R-:W-:Y:S02]  /*15450*/  IMAD.IADD R32, R9, 0x1, R28 ;  /* 0x0000000109207824 */ /* 0x000fe400078e021c */
[----:B------:R-:W-:Y:S01]  /*15460*/  IMAD R42, R10, -0x60, R15 ;  /* 0xffffffa00a2a7824 */ /* 0x000fe200078e020f */
[----:B------:R3:W1:Y:S01]  /*15470*/  MUFU.TANH R39, R44 ;  /* 0x0000002c00277308 */ /* 0x0006620000002400 */
[--C-:B------:R-:W-:Y:S02]  /*15480*/  IMAD.IADD R9, R30, 0x1, R11.reuse ;  /* 0x000000011e097824 */ /* 0x100fe400078e020b */
[----:B------:R-:W-:Y:S02]  /*15490*/  IMAD.IADD R12, R32, 0x1, R11 ;  /* 0x00000001200c7824 */ /* 0x000fe400078e020b */
[----:B---3--:R-:W-:Y:S01]  /*154a0*/  IMAD R44, R27, -0x2, R14 ;  /* 0xfffffffe1b2c7824 */ /* 0x008fe200078e020e */
[----:B--2-4-:R-:W-:Y:S06]  /*154b0*/  @!P0 BRA `(.L_x_1577) ;  /* 0x0000000000648947 */ /* 0x014fec0003800000 */
        /* <DEDUP_REMOVED lines=12> */
.L_x_1581:
[----:B------:R-:W-:Y:S05]  /*15580*/  BSYNC B2 ;  /* 0x0000000000027941 */ /* 0x000fea0003800000 */
.L_x_1580:
[----:B------:R-:W-:Y:S01]  /*15590*/  LOP3.LUT R13, RZ, R13, RZ, 0x33, !PT ;  /* 0x0000000dff0d7212 */ /* 0x000fe200078e33ff */
[----:B------:R-:W-:Y:S06]  /*155a0*/  BRA `(.L_x_1582) ;  /* 0x0000000000187947 */ /* 0x000fec0003800000 */
.L_x_1579:
[----:B------:R-:W-:-:S13]  /*155b0*/  ISETP.NE.AND P0, PT, R4, 0x1, PT ;  /* 0x000000010400780c */ /* 0x000fda0003f05270 */
[----:B------:R-:W-:Y:S05]  /*155c0*/  @!P0 BRA `(.L_x_1582) ;  /* 0x0000000000108947 */ /* 0x000fea0003800000 */
[----:B------:R-:W2:Y:S04]  /*155d0*/  LDL R14, [R5+0x1c] ;  /* 0x00001c00050e7983 */ /* 0x000ea80000100800 */
[----:B------:R-:W3:Y:S01]  /*155e0*/  LDL R28, [R5+0x20] ;  /* 0x00002000051c7983 */ /* 0x000ee20000100800 */
[----:B--2---:R-:W-:-:S05]  /*155f0*/  IMAD.HI.U32 R13, R13, R14, RZ ;  /* 0x0000000e0d0d7227 */ /* 0x004fca00078e00ff */
[----:B---3--:R-:W-:-:S07]  /*15600*/  SHF.R.U32.HI R13, RZ, R28, R13 ;  /* 0x0000001cff0d7219 */ /* 0x008fce000001160d */
.L_x_1582:
[----:B------:R-:W-:Y:S05]  /*15610*/  BSYNC B1 ;  /* 0x0000000000017941 */ /* 0x000fea0003800000 */
.L_x_1578:
[----:B------:R-:W-:-:S05]  /*15620*/  IMAD R13, R4, R13, R44 ;  /* 0x0000000d040d7224 */ /* 0x000fca00078e022c */
[----:B------:R-:W-:Y:S02]  /*15630*/  VIMNMX R12, R12, R13, !PT ;  /* 0x0000000d0c0c7248 */ /* 0x000fe40007fe0100 */
[----:B------:R-:W-:-:S07]  /*15640*/  VIADDMNMX R9, R13, R4, R9, PT ;  /* 0x000000040d097246 */ /* 0x000fce0003800109 */
.L_x_1577:
[----:B------:R-:W-:Y:S05]  /*15650*/  BSYNC B0 ;  /* 0x0000000000007941 */ /* 0x000fea0003800000 */
.L_x_1576:
[C---:B------:R-:W-:Y:S01]  /*15660*/  ISETP.GE.AND P0, PT, R42.reuse, 0x2, PT ;  /* 0x000000022a00780c */ /* 0x040fe20003f06270 */
        /* <DEDUP_REMOVED lines=12> */
[----:B------:R-:W-:-:S02]  /*15730*/  FSEL R59, R73, -INF , !P2 ;  /* 0xff800000493b7808 */ /* 0x000fc40005000000 */
        /* <DEDUP_REMOVED lines=10> */
[----:B-1----:R-:W-:Y:S02]  /*157e0*/  FSEL R51, R33, -INF , !P2 ;  /* 0xff80000021337808 */ /* 0x002fe40005000000 */
        /* <DEDUP_REMOVED lines=63> */
[----:B------:R-:W-:Y:S02]  /*15be0*/  P2R R46, PR, RZ, 0x10 ;  /* 0x00000010ff2e7803 */ /* 0x000fe40000000000 */
        /* <DEDUP_REMOVED lines=18> */
[----:B------:R-:W-:Y:S02]  /*15d10*/  P2R R14, PR, RZ, 0x40 ;  /* 0x00000040ff0e7803 */ /* 0x000fe40000000000 */
[----:B------:R-:W-:-:S04]  /*15d20*/  ISETP.GT.AND P6, PT, R12, RZ, !P6 ;  /* 0x000000ff0c00720c */ /* 0x000fc800077c4270 */
[----:B------:R-:W-:-:S04]  /*15d30*/  ISETP.LT.OR P6, PT, R9, 0x1, P6 ;  /* 0x000000010900780c */ /* 0x000fc800037c1670 */
[----:B------:R-:W-:Y:S01]  /*15d40*/  FSEL R189, R8, -INF , !P6 ;  /* 0xff80000008bd7808 */ /* 0x000fe20007000000 */
[----:B------:R-:W-:Y:S01]  /*15d50*/  IMAD.IADD R8, R32, 0x1, R11 ;  /* 0x0000000120087824 */ /* 0x000fe200078e020b */
[----:B------:R-:W-:-:S04]  /*15d60*/  ISETP.GE.AND P6, PT, R42, 0x5a, PT ;  /* 0x0000005a2a00780c */ /* 0x000fc80003fc6270 */
[----:B------:R-:W-:Y:S02]  /*15d70*/  P2R R42, PR, RZ, 0x40 ;  /* 0x00000040ff2a7803 */ /* 0x000fe40000000000 */
[----:B------:R-:W-:-:S04]  /*15d80*/  ISETP.GT.AND P6, PT, R12, 0x59, !P6 ;  /* 0x000000590c00780c */ /* 0x000fc800077c4270 */
[----:B------:R-:W-:Y:S01]  /*15d90*/  ISETP.LT.OR P6, PT, R9, 0x5a, P6 ;  /* 0x0000005a0900780c */ /* 0x000fe200037c1670 */
[----:B------:R-:W-:-:S03]  /*15da0*/  IMAD.IADD R9, R30, 0x1, R11 ;  /* 0x000000011e097824 */ /* 0x000fc600078e020b */
        /* <DEDUP_REMOVED lines=15> */
.L_x_1588:
[----:B------:R-:W-:Y:S05]  /*15ea0*/  BSYNC B2 ;  /* 0x0000000000027941 */ /* 0x000fea0003800000 */
.L_x_1587:
[----:B------:R-:W-:Y:S01]  /*15eb0*/  LOP3.LUT R7, RZ, R7, RZ, 0x33, !PT ;  /* 0x00000007ff077212 */ /* 0x000fe200078e33ff */
[----:B------:R-:W-:Y:S06]  /*15ec0*/  BRA `(.L_x_1589) ;  /* 0x0000000000187947 */ /* 0x000fec0003800000 */
.L_x_1586:
[----:B------:R-:W-:-:S13]  /*15ed0*/  ISETP.NE.AND P6, PT, R4, 0x1, PT ;  /* 0x000000010400780c */ /* 0x000fda0003fc5270 */
[----:B------:R-:W-:Y:S05]  /*15ee0*/  @!P6 BRA `(.L_x_1589) ;  /* 0x000000000010e947 */ /* 0x000fea0003800000 */
[----:B------:R-:W2:Y:S04]  /*15ef0*/  LDL R6, [R5+0x1c] ;  /* 0x00001c0005067983 */ /* 0x000ea80000100800 */
[----:B------:R-:W3:Y:S01]  /*15f00*/  LDL R12, [R5+0x20] ;  /* 0x00002000050c7983 */ /* 0x000ee20000100800 */
[----:B--2---:R-:W-:-:S05]  /*15f10*/  IMAD.HI.U32 R7, R7, R6, RZ ;  /* 0x0000000607077227 */ /* 0x004fca00078e00ff */
[----:B---3--:R-:W-:-:S07]  /*15f20*/  SHF.R.U32.HI R7, RZ, R12, R7 ;  /* 0x0000000cff077219 */ /* 0x008fce0000011607 */
.L_x_1589:
[----:B------:R-:W-:Y:S05]  /*15f30*/  BSYNC B1 ;  /* 0x0000000000017941 */ /* 0x000fea0003800000 */
.L_x_1585:
[----:B------:R-:W-:-:S05]  /*15f40*/  IMAD R7, R4, R7, R44 ;  /* 0x0000000704077224 */ /* 0x000fca00078e022c */
[----:B------:R-:W-:Y:S02]  /*15f50*/  VIADDMNMX R9, R7, R4, R9, PT ;  /* 0x0000000407097246 */ /* 0x000fe40003800109 */
[----:B------:R-:W-:-:S07]  /*15f60*/  VIMNMX R8, R8, R7, !PT ;  /* 0x0000000708087248 */ /* 0x000fce0007fe0100 */
.L_x_1584:
[----:B------:R-:W-:Y:S05]  /*15f70*/  BSYNC B0 ;  /* 0x0000000000007941 */ /* 0x000fea0003800000 */
.L_x_1583:
[----:B------:R-:W2:Y:S01]  /*15f80*/  LD.E.64 R4, desc[UR46][R16.64+0x440] ;  /* 0x0004402e10047980 */ /* 0x000ea2000c101b00 */
[C---:B------:R-:W-:Y:S02]  /*15f90*/  ISETP.GT.AND P0, PT, R8.reuse, 0x1, !P0 ;  /* 0x000000010800780c */ /* 0x040fe40004704270 */
[----:B------:R-:W-:Y:S01]  /*15fa0*/  ISETP.GT.AND P1, PT, R8, 0x8, !P1 ;  /* 0x000000080800780c */ /* 0x000fe20004f24270 */
[----:B------:R-:W3:Y:S01]  /*15fb0*/  LD.E R108, desc[UR46][R16.64+0x460] ;  /* 0x0004602e106c7980 */ /* 0x000ee2000c101900 */
[C---:B------:R-:W-:Y:S02]  /*15fc0*/  ISETP.LT.OR P0, PT, R9.reuse, 0x2, P0 ;  /* 0x000000020900780c */ /* 0x040fe40000701670 */
[----:B------:R-:W-:Y:S01]  /*15fd0*/  ISETP.LT.OR P1, PT, R9, 0x9, P1 ;  /* 0x000000090900780c */ /* 0x000fe20000f21670 */
[----:B------:R-:W4:Y:S01]  /*15fe0*/  LD.E R44, desc[UR46][R16.64+0x2b0] ;  /* 0x0002b02e102c7980 */ /* 0x000f22000c101900 */
[----:B------:R-:W-:Y:S02]  /*15ff0*/  FSEL R89, R89, -INF , !P0 ;  /* 0xff80000059597808 */ /* 0x000fe40004000000 */
[----:B------:R-:W-:Y:S01]  /*16000*/  ISETP.NE.AND P0, PT, R28, RZ, PT ;  /* 0x000000ff1c00720c */ /* 0x000fe20003f05270 */
[----:B------:R-:W5:Y:S01]  /*16010*/  LD.E R60, desc[UR46][R16.64+0x23c] ;  /* 0x00023c2e103c7980 */ /* 0x000f62000c101900 */
[----:B------:R-:W-:-:S02]  /*16020*/  FSEL R99, R99, -INF , !P1 ;  /* 0xff80000063637808 */ /* 0x000fc40004800000 */
[----:B------:R-:W-:Y:S01]  /*16030*/  ISETP.GT.AND P0, PT, R8, 0x9, !P0 ;  /* 0x000000090800780c */ /* 0x000fe20004704270 */
[----:B------:R-:W4:Y:S01]  /*16040*/  LD.E R28, desc[UR46][R16.64+0x284] ;  /* 0x0002842e101c7980 */ /* 0x000f22000c101900 */
[----:B------:R-:W-:Y:S02]  /*16050*/  ISETP.NE.AND P1, PT, R54, RZ, PT ;  /* 0x000000ff3600720c */ /* 0x000fe40003f25270 */
[----:B------:R-:W-:Y:S01]  /*16060*/  ISETP.LT.OR P0, PT, R9, 0xa, P0 ;  /* 0x0000000a0900780c */ /* 0x000fe20000701670 */
[----:B------:R-:W5:Y:S01]  /*16070*/  LD.E R54, desc[UR46][R16.64+0x320] ;  /* 0x0003202e10367980 */ /* 0x000f62000c101900 */
[----:B------:R-:W-:Y:S02]  /*16080*/  ISETP.NE.AND P6, PT, R36, RZ, PT ;  /* 0x000000ff2400720c */ /* 0x000fe40003fc5270 */
[----:B------:R-:W-:Y:S01]  /*16090*/  FSEL R105, R105, -INF , !P0 ;  /* 0xff80000069697808 */ /* 0x000fe20004000000 */
[----:B------:R-:W4:Y:S01]  /*160a0*/  LD.E R36, desc[UR46][R16.64+0x270] ;  /* 0x0002702e10247980 */ /* 0x000f22000c101900 */
[----:B------:R-:W-:-:S02]  /*160b0*/  ISETP.NE.AND P0, PT, R46, RZ, PT ;  /* 0x000000ff2e00720c */ /* 0x000fc40003f05270 */
[C---:B------:R-:W-:Y:S01]  /*160c0*/  ISETP.GT.AND P2, PT, R8.reuse, 0x49, !P2 ;  /* 0x000000490800780c */ /* 0x040fe20005744270 */
[----:B------:R-:W5:Y:S01]  /*160d0*/  LD.E R46, desc[UR46][R16.64+0x2d0] ;  /* 0x0002d02e102e7980 */ /* 0x000f62000c101900 */
[C---:B------:R-:W-:Y:S02]  /*160e0*/  ISETP.GT.AND P0, PT, R8.reuse, 0x10, !P0 ;  /* 0x000000100800780c */ /* 0x040fe40004704270 */
[C---:B------:R-:W-:Y:S01]  /*160f0*/  ISETP.GT.AND P3, PT, R8.reuse, 0x50, !P3 ;  /* 0x000000500800780c */ /* 0x040fe20005f64270 */
[----:B------:R-:W5:Y:S01]  /*16100*/  LD.E R74, desc[UR46][R16.64+0x24c] ;  /* 0x00024c2e104a7980 */ /* 0x000f62000c101900 */
[----:B------:R-:W-:Y:S02]  /*16110*/  ISETP.LT.OR P0, PT, R9, 0x11, P0 ;  /* 0x000000110900780c */ /* 0x000fe40000701670 */
[----:B------:R-:W-:Y:S01]  /*16120*/  ISETP.GT.AND P4, PT, R8, 0x51, !P4 ;  /* 0x000000510800780c */ /* 0x000fe20006784270 */
[----:B------:R-:W5:Y:S01]  /*16130*/  LD.E R72, desc[UR46][R16.64+0x25c] ;  /* 0x00025c2e10487980 */ /* 0x000f62000c101900 */
[----:B------:R-:W-:-:S02]  /*16140*/  FSEL R113, R113, -INF , !P0 ;  /* 0xff80000071717808 */ /* 0x000fc40004000000 */
[----:B------:R-:W-:Y:S01]  /*16150*/  ISETP.NE.AND P0, PT, R50, RZ, PT ;  /* 0x000000ff3200720c */ /* 0x000fe20003f05270 */
[----:B------:R-:W5:Y:S03]  /*16160*/  LD.E R70, desc[UR46][R16.64+0x268] ;  /* 0x0002682e10467980 */ /* 0x000f66000c101900 */
[C---:B------:R-:W-:Y:S01]  /*16170*/  ISETP.GT.AND P0, PT, R8.reuse, 0x11, !P0 ;  /* 0x000000110800780c */ /* 0x040fe20004704270 */
[----:B------:R-:W5:Y:S03]  /*16180*/  LD.E R50, desc[UR46][R16.64+0x2f0] ;  /* 0x0002f02e10327980 */ /* 0x000f66000c101900 */
[----:B------:R-:W-:Y:S01]  /*16190*/  ISETP.LT.OR P0, PT, R9, 0x12, P0 ;  /* 0x000000120900780c */ /* 0x000fe20000701670 */
[----:B------:R-:W5:Y:S03]  /*161a0*/  LD.E R68, desc[UR46][R16.64+0x26c] ;  /* 0x00026c2e10447980 */ /* 0x000f66000c101900 */
[----:B------:R-:W-:Y:S01]  /*161b0*/  FSEL R119, R119, -INF , !P0 ;  /* 0xff80000077777808 */ /* 0x000fe20004000000 */
[----:B------:R-:W5:Y:S01]  /*161c0*/  LD.E R64, desc[UR46][R16.64+0x278] ;  /* 0x0002782e10407980 */ /* 0x000f62000c101900 */
[----:B------:R-:W-:-:S02]  /*161d0*/  ISETP.GT.AND P0, PT, R8, 0x18, !P1 ;  /* 0x000000180800780c */ /* 0x000fc40004f04270 */
[----:B------:R-:W-:Y:S01]  /*161e0*/  ISETP.NE.AND P1, PT, R56, RZ, PT ;  /* 0x000000ff3800720c */ /* 0x000fe20003f25270 */
[----:B------:R-:W5:Y:S01]  /*161f0*/  LD.E R80, desc[UR46][R16.64+0x27c] ;  /* 0x00027c2e10507980 */ /* 0x000f62000c101900 */
[C---:B------:R-:W-:Y:S02]  /*16200*/  ISETP.LT.OR P0, PT, R9.reuse, 0x19, P0 ;  /* 0x000000190900780c */ /* 0x040fe40000701670 */
[----:B------:R-:W-:Y:S01]  /*16210*/  ISETP.LT.OR P2, PT, R9, 0x4a, P2 ;  /* 0x0000004a0900780c */ /* 0x000fe20001741670 */
[----:B------:R-:W5:Y:S01]  /*16220*/  LD.E R56, desc[UR46][R16.64+0x310] ;  /* 0x0003102e10387980 */ /* 0x000f62000c101900 */
[----:B------:R-:W-:Y:S02]  /*16230*/  FSEL R129, R129, -INF , !P0 ;  /* 0xff80000081817808 */ /* 0x000fe40004000000 */
[----:B------:R-:W-:Y:S01]  /*16240*/  ISETP.GT.AND P0, PT, R8, 0x19, !P6 ;  /* 0x000000190800780c */ /* 0x000fe20007704270 */
[----:B------:R-:W5:Y:S01]  /*16250*/  LD.E R86, desc[UR46][R16.64+0x288] ;  /* 0x0002882e10567980 */ /* 0x000f62000c101900 */
[----:B------:R-:W-:-:S02]  /*16260*/  ISETP.NE.AND P6, PT, R14, RZ, PT ;  /* 0x000000ff0e00720c */ /* 0x000fc40003fc5270 */
[----:B------:R-:W-:Y:S01]  /*16270*/  ISETP.LT.OR P0, PT, R9, 0x1a, P0 ;  /* 0x0000001a0900780c */ /* 0x000fe20000701670 */
[----:B------:R-:W5:Y:S03]  /*16280*/  LD.E R84, desc[UR46][R16.64+0x28c] ;  /* 0x00028c2e10547980 */ /* 0x000f66000c101900 */
[----:B------:R-:W-:Y:S01]  /*16290*/  FSEL R127, R127, -INF , !P0 ;  /* 0xff8000007f7f7808 */ /* 0x000fe20004000000 */
[----:B------:R-:W5:Y:S01]  /*162a0*/  LD.E R82, desc[UR46][R16.64+0x298] ;  /* 0x0002982e10527980 */ /* 0x000f62000c101900 */
[----:B------:R-:W-:Y:S02]  /*162b0*/  ISETP.NE.AND P0, PT, R58, RZ, PT ;  /* 0x000000ff3a00720c */ /* 0x000fe40003f05270 */
[C---:B------:R-:W-:Y:S01]  /*162c0*/  ISETP.GT.AND P5, PT, R8.reuse, 0x58, !P5 ;  /* 0x000000580800780c */ /* 0x040fe20006fa4270 */
[----:B------:R-:W5:Y:S01]  /*162d0*/  LD.E R78, desc[UR46][R16.64+0x29c] ;  /* 0x00029c2e104e7980 */ /* 0x000f62000c101900 */
[----:B------:R-:W-:-:S03]  /*162e0*/  ISETP.GT.AND P0, PT, R8, 0x20, !P0 ;  /* 0x000000200800780c */ /* 0x000fc60004704270 */
[----:B------:R-:W5:Y:S01]  /*162f0*/  LD.E R76, desc[UR46][R16.64+0x2a8] ;  /* 0x0002a82e104c7980 */ /* 0x000f62000c101900 */
[----:B------:R-:W-:-:S03]  /*16300*/  ISETP.LT.OR P0, PT, R9, 0x21, P0 ;  /* 0x000000210900780c */ /* 0x000fc60000701670 */
[----:B------:R-:W5:Y:S01]  /*16310*/  LD.E R98, desc[UR46][R16.64+0x2ac] ;  /* 0x0002ac2e10627980 */ /* 0x000f62000c101900 */
[----:B------:R-:W-:Y:S02]  /*16320*/  FSEL R125, R125, -INF , !P0 ;  /* 0xff8000007d7d7808 */ /* 0x000fe40004000000 */
[----:B------:R-:W-:Y:S01]  /*16330*/  ISETP.NE.AND P0, PT, R40, RZ, PT ;  /* 0x000000ff2800720c */ /* 0x000fe20003f05270 */
[----:B------:R-:W5:Y:S03]  /*16340*/  LD.E R96, desc[UR46][R16.64+0x2b8] ;  /* 0x0002b82e10607980 */ /* 0x000f66000c101900 */
[----:B------:R-:W-:Y:S01]  /*16350*/  ISETP.GT.AND P0, PT, R8, 0x21, !P0 ;  /* 0x000000210800780c */ /* 0x000fe20004704270 */
[----:B------:R-:W5:Y:S03]  /*16360*/  LD.E R40, desc[UR46][R16.64+0x290] ;  /* 0x0002902e10287980 */ /* 0x000f66000c101900 */
[----:B------:R-:W-:Y:S01]  /*16370*/  ISETP.LT.OR P0, PT, R9, 0x22, P0 ;  /* 0x000000220900780c */ /* 0x000fe20000701670 */
[----:B------:R-:W5:Y:S03]  /*16380*/  LD.E R94, desc[UR46][R16.64+0x2bc] ;  /* 0x0002bc2e105e7980 */ /* 0x000f66000c101900 */
[----:B------:R-:W-:Y:S01]  /*16390*/  FSEL R20, R20, -INF , !P0 ;  /* 0xff80000014147808 */ /* 0x000fe20004000000 */
[----:B------:R-:W5:Y:S01]  /*163a0*/  LD.E R92, desc[UR46][R16.64+0x2c8] ;  /* 0x0002c82e105c7980 */ /* 0x000f62000c101900 */
[----:B------:R-:W-:-:S02]  /*163b0*/  ISETP.NE.AND P0, PT, R62, RZ, PT ;  /* 0x000000ff3e00720c */ /* 0x000fc40003f05270 */
[----:B------:R-:W-:Y:S01]  /*163c0*/  ISETP.LT.OR P3, PT, R9, 0x51, P3 ;  /* 0x000000510900780c */ /* 0x000fe20001f61670 */
        /* <DEDUP_REMOVED lines=14> */
[----:B------:R-:W-:-:S03]  /*164b0*/  ISETP.NE.AND P0, PT, R34, RZ, PT ;  /* 0x000000ff2200720c */ /* 0x000fc60003f05270 */
        /* <DEDUP_REMOVED lines=22> */
[----:B------:R-:W4:Y:S03]  /*16620*/  LD.E R24, desc[UR46][R16.64+0x230] ;  /* 0x0002302e10187980 */ /* 0x000f26000c101900 */
        /* <DEDUP_REMOVED lines=13> */
[----:B------:R-:W-:Y:S01]  /*16700*/  ISETP.GT.AND P0, PT, R8, 0x41, !P1 ;  /* 0x000000410800780c */ /* 0x000fe20004f04270 */
[----:B------:R-:W5:Y:S01]  /*16710*/  LD.E R140, desc[UR46][R16.64+0x388] ;  /* 0x0003882e108c7980 */ /* 0x000f62000c101900 */
[----:B------:R-:W-:Y:S02]  /*16720*/  ISETP.NE.AND P1, PT, R67, RZ, PT ;  /* 0x000000ff4300720c */ /* 0x000fe40003f25270 */
[----:B------:R-:W-:Y:S01]  /*16730*/  ISETP.LT.OR P0, PT, R9, 0x42, P0 ;  /* 0x000000420900780c */ /* 0x000fe20000701670 */
[----:B------:R-:W5:Y:S03]  /*16740*/  LD.E R148, desc[UR46][R16.64+0x38c] ;  /* 0x00038c2e10947980 */ /* 0x000f66000c101900 */
[----:B------:R-:W-:Y:S01]  /*16750*/  FSEL R106, R106, -INF , !P0 ;  /* 0xff8000006a6a7808 */ /* 0x000fe20004000000 */
[----:B------:R-:W5:Y:S01]  /*16760*/  LD.E R144, desc[UR46][R16.64+0x398] ;  /* 0x0003982e10907980 */ /* 0x000f62000c101900 */
[----:B------:R-:W-:-:S02]  /*16770*/  ISETP.GT.AND P0, PT, R8, RZ, !P6 ;  /* 0x000000ff0800720c */ /* 0x000fc40007704270 */
[----:B------:R-:W-:Y:S01]  /*16780*/  FSEL R133, R133, -INF , !P2 ;  /* 0xff80000085857808 */ /* 0x000fe20005000000 */
[----:B------:R-:W5:Y:S01]  /*16790*/  LD.E R146, desc[UR46][R16.64+0x39c] ;  /* 0x00039c2e10927980 */ /* 0x000f62000c101900 */
[----:B------:R-:W-:Y:S02]  /*167a0*/  ISETP.LT.OR P0, PT, R9, 0x1, P0 ;  /* 0x000000010900780c */ /* 0x000fe40000701670 */
[----:B------:R-:W-:Y:S01]  /*167b0*/  ISETP.NE.AND P6, PT, R42, RZ, PT ;  /* 0x000000ff2a00720c */ /* 0x000fe20003fc5270 */
[----:B------:R-:W5:Y:S01]  /*167c0*/  LD.E R150, desc[UR46][R16.64+0x3a8] ;  /* 0x0003a82e10967980 */ /* 0x000f62000c101900 */
[----:B------:R-:W-:-:S03]  /*167d0*/  FSEL R6, R26, -INF , !P0 ;  /* 0xff8000001a067808 */ /* 0x000fc60004000000 */
[----:B------:R-:W5:Y:S04]  /*167e0*/  LD.E R30, desc[UR46][R16.64+0x424] ;  /* 0x0004242e101e7980 */ /* 0x000f68000c101900 */
        /* <DEDUP_REMOVED lines=18> */
[----:B------:R-:W5:Y:S01]  /*16910*/  LD.E R107, desc[UR46][R16.64+0x3f0] ;  /* 0x0003f02e106b7980 */ /* 0x000f62000c101900 */
[----:B--2---:R-:W-:-:S03]  /*16920*/  FMNMX.FTZ R14, R189, R4, !PT ;  /* 0x00000004bd0e7209 */ /* 0x004fc60007810000 */
[----:B------:R-:W2:Y:S01]  /*16930*/  LD.E R42, desc[UR46][R16.64+0x2c0] ;  /* 0x0002c02e102a7980 */ /* 0x000ea2000c101900 */
[----:B------:R-:W-:-:S03]  /*16940*/  FMNMX.FTZ R14, R63, R14, !PT ;  /* 0x0000000e3f0e7209 */ /* 0x000fc60007810000 */
        /* <DEDUP_REMOVED lines=33> */
[----:B------:R-:W1:Y:S02]  /*16b60*/  SHFL.BFLY PT, R14, R65, 0x2, 0x1f ;  /* 0x0c401f00410e7f89 */ /* 0x000e6400000e0000 */
[----:B-1----:R-:W-:Y:S02]  /*16b70*/  FMNMX.FTZ R7, R65, R14, !PT ;  /* 0x0000000e41077209 */ /* 0x002fe40007810000 */
[----:B------:R-:W-:-:S04]  /*16b80*/  FMNMX.FTZ R14, R6, R5, !PT ;  /* 0x00000005060e7209 */ /* 0x000fc80007810000 */
[----:B------:R-:W-:Y:S01]  /*16b90*/  FMNMX.FTZ R14, R89, R14, !PT ;  /* 0x0000000e590e7209 */ /* 0x000fe20007810000 */
[----:B------:R-:W1:Y:S03]  /*16ba0*/  SHFL.BFLY PT, R18, R7, 0x1, 0x1f ;  /* 0x0c201f0007127f89 */ /* 0x000e6600000e0000 */
[----:B------:R-:W-:-:S04]  /*16bb0*/  FMNMX.FTZ R14, R99, R14, !PT ;  /* 0x0000000e630e7209 */ /* 0x000fc80007810000 */
[----:B------:R-:W-:-:S04]  /*16bc0*/  FMNMX.FTZ R14, R105, R14, !PT ;  /* 0x0000000e690e7209 */ /* 0x000fc80007810000 */
[----:B------:R-:W-:-:S04]  /*16bd0*/  FMNMX.FTZ R14, R113, R14, !PT ;  /* 0x0000000e710e7209 */ /* 0x000fc80007810000 */
[----:B------:R-:W-:-:S04]  /*16be0*/  FMNMX.FTZ R14, R119, R14, !PT ;  /* 0x0000000e770e7209 */ /* 0x000fc80007810000 */
[----:B------:R-:W-:-:S04]  /*16bf0*/  FMNMX.FTZ R14, R129, R14, !PT ;  /* 0x0000000e810e7209 */ /* 0x000fc80007810000 */
[----:B------:R-:W-:Y:S02]  /*16c00*/  FMNMX.FTZ R14, R127, R14, !PT ;  /* 0x0000000e7f0e7209 */ /* 0x000fe40007810000 */
[----:B-1----:R-:W-:Y:S02]  /*16c10*/  FMNMX.FTZ R67, R7, R18, !PT ;  /* 0x0000001207437209 */ /* 0x002fe40007810000 */
[----:B------:R-:W-:-:S04]  /*16c20*/  FMNMX.FTZ R7, R125, R14, !PT ;  /* 0x0000000e7d077209 */ /* 0x000fc80007810000 */
[----:B------:R-:W-:-:S04]  /*16c30*/  FMNMX.FTZ R14, R20, R7, !PT ;  /* 0x00000007140e7209 */ /* 0x000fc80007810000 */
[----:B------:R-:W-:-:S04]  /*16c40*/  FMNMX.FTZ R7, R11, R14, !PT ;  /* 0x0000000e0b077209 */ /* 0x000fc80007810000 */
[----:B------:R-:W-:-:S04]  /*16c50*/  FMNMX.FTZ R14, R12, R7, !PT ;  /* 0x000000070c0e7209 */ /* 0x000fc80007810000 */
[----:B------:R-:W-:-:S04]  /*16c60*/  FMNMX.FTZ R14, R19, R14, !PT ;  /* 0x0000000e130e7209 */ /* 0x000fc80007810000 */
[----:B------:R-:W-:-:S04]  /*16c70*/  FMNMX.FTZ R7, R21, R14, !PT ;  /* 0x0000000e15077209 */ /* 0x000fc80007810000 */
[----:B------:R-:W-:Y:S02]  /*16c80*/  FMNMX.FTZ R14, R104, R7, !PT ;  /* 0x00000007680e7209 */ /* 0x000fe40007810000 */
[----:B------:R-:W-:Y:S02]  /*16c90*/  ISETP.GT.AND P0, PT, R8, 0x48, !P1 ;  /* 0x000000480800780c */ /* 0x000fe40004f04270 */
[----:B------:R-:W-:Y:S02]  /*16ca0*/  FMNMX.FTZ R14, R121, R14, !PT ;  /* 0x0000000e790e7209 */ /* 0x000fe40007810000 */
[----:B------:R-:W-:Y:S02]  /*16cb0*/  ISETP.LT.OR P0, PT, R9, 0x49, P0 ;  /* 0x000000490900780c */ /* 0x000fe40000701670 */
[----:B------:R-:W-:Y:S02]  /*16cc0*/  FMNMX.FTZ R7, R123, R14, !PT ;  /* 0x0000000e7b077209 */ /* 0x000fe40007810000 */
[----:B------:R-:W-:-:S02]  /*16cd0*/  FSEL R131, R131, -INF , !P0 ;  /* 0xff80000083837808 */ /* 0x000fc40004000000 */
[----:B------:R-:W-:-:S04]  /*16ce0*/  FMNMX.FTZ R14, R106, R7, !PT ;  /* 0x000000076a0e7209 */ /* 0x000fc80007810000 */
[----:B------:R-:W-:Y:S02]  /*16cf0*/  FMNMX.FTZ R14, R131, R14, !PT ;  /* 0x0000000e830e7209 */ /* 0x000fe40007810000 */
[----:B------:R-:W-:Y:S02]  /*16d00*/  ISETP.LT.OR P4, PT, R9, 0x52, P4 ;  /* 0x000000520900780c */ /* 0x000fe40002781670 */
[----:B------:R-:W-:Y:S02]  /*16d10*/  FSEL R135, R135, -INF , !P3 ;  /* 0xff80000087877808 */ /* 0x000fe40005800000 */
[----:B------:R-:W-:Y:S02]  /*16d20*/  FMNMX.FTZ R14, R133, R14, !PT ;  /* 0x0000000e850e7209 */ /* 0x000fe40007810000 */
[----:B------:R-:W-:Y:S02]  /*16d30*/  ISETP.GT.AND P0, PT, R8, 0x59, !P6 ;  /* 0x000000590800780c */ /* 0x000fe40007704270 */
[----:B------:R-:W-:Y:S01]  /*16d40*/  ISETP.LT.OR P5, PT, R9, 0x59, P5 ;  /* 0x000000590900780c */ /* 0x000fe20002fa1670 */
[----:B------:R-:W-:Y:S01]  /*16d50*/  ST.E desc[UR46][R16.64+0x440], R65 ;  /* 0x0004404110007985 */ /* 0x000fe2000c10192e */
[----:B------:R-:W-:-:S02]  /*16d60*/  FSEL R137, R137, -INF , !P4 ;  /* 0xff80000089897808 */ /* 0x000fc40006000000 */
[----:B------:R-:W-:Y:S01]  /*16d70*/  FMNMX.FTZ R14, R135, R14, !PT ;  /* 0x0000000e870e7209 */ /* 0x000fe20007810000 */
[----:B------:R-:W4:Y:S01]  /*16d80*/  LD.E R8, desc[UR46][R16.64+0x454] ;  /* 0x0004542e10087980 */ /* 0x000f22000c101900 */
[----:B------:R-:W-:Y:S02]  /*16d90*/  ISETP.LT.OR P0, PT, R9, 0x5a, P0 ;  /* 0x0000005a0900780c */ /* 0x000fe40000701670 */
[----:B------:R-:W-:Y:S01]  /*16da0*/  FSEL R139, R139, -INF , !P5 ;  /* 0xff8000008b8b7808 */ /* 0x000fe20006800000 */
[----:B------:R1:W-:Y:S01]  /*16db0*/  ST.E desc[UR46][R16.64+0x440], R67 ;  /* 0x0004404310007985 */ /* 0x0003e2000c10192e */
[----:B------:R-:W-:Y:S02]  /*16dc0*/  FMNMX.FTZ R14, R137, R14, !PT ;  /* 0x0000000e890e7209 */ /* 0x000fe40007810000 */
[----:B------:R-:W-:Y:S01]  /*16dd0*/  FSEL R141, R141, -INF , !P0 ;  /* 0xff8000008d8d7808 */ /* 0x000fe20004000000 */
[----:B------:R-:W3:Y:S01]  /*16de0*/  LD.E R69, desc[UR46][R16.64+0x440] ;  /* 0x0004402e10457980 */ /* 0x000ee2000c101900 */
[----:B------:R-:W-:-:S03]  /*16df0*/  FMNMX.FTZ R14, R139, R14, !PT ;  /* 0x0000000e8b0e7209 */ /* 0x000fc60007810000 */
[----:B------:R-:W5:Y:S01]  /*16e00*/  LD.E R9, desc[UR46][R16.64+0x450] ;  /* 0x0004502e10097980 */ /* 0x000f62000c101900 */
[----:B------:R-:W-:-:S03]  /*16e10*/  FMNMX.FTZ R7, R141, R14, !PT ;  /* 0x0000000e8d077209 */ /* 0x000fc60007810000 */
[----:B-1----:R-:W2:Y:S04]  /*16e20*/  LD.E R67, desc[UR46][R16.64+0x350] ;  /* 0x0003502e10437980 */ /* 0x002ea8000c101900 */
[----:B------:R-:W-:Y:S04]  /*16e30*/  ST.E desc[UR46][R16.64+0x444], R7 ;  /* 0x0004440710007985 */ /* 0x000fe8000c10192e */
[----:B------:R-:W4:Y:S04]  /*16e40*/  LD.E R14, desc[UR46][R16.64+0x444] ;  /* 0x0004442e100e7980 */ /* 0x000f28000c101900 */
[----:B------:R-:W2:Y:S01]  /*16e50*/  LD.E R65, desc[UR46][R16.64+0x360] ;  /* 0x0003602e10417980 */ /* 0x000ea2000c101900 */
[C---:B---3--:R-:W-:Y:S01]  /*16e60*/  FMUL.FTZ R18, R69.reuse, R108 ;  /* 0x0000006c45127220 */ /* 0x048fe20000410000 */
[----:B------:R-:W-:-:S04]  /*16e70*/  FSETP.NEU.FTZ.AND P0, PT, R69, -INF , PT ;  /* 0xff8000004500780b */ /* 0x000fc80003f1d000 */
[----:B------:R-:W-:-:S05]  /*16e80*/  FSEL R58, R18, RZ, P0 ;  /* 0x000000ff123a7208 */ /* 0x000fca0000000000 */
[-CC-:B------:R-:W-:Y:S02]  /*16e90*/  FFMA.FTZ R176, R43, R108.reuse, -R58.reuse ;  /* 0x0000006c2bb07223 */ /* 0x180fe4000001083a */
[----:B----4-:R-:W1:Y:S01]  /*16ea0*/  SHFL.BFLY PT, R43, R14, 0x2, 0x1f ;  /* 0x0c401f000e2b7f89 */ /* 0x010e6200000e0000 */
[-CC-:B------:R-:W-:Y:S01]  /*16eb0*/  FFMA.FTZ R153, R59, R108.reuse, -R58.reuse ;  /* 0x0000006c3b997223 */ /* 0x180fe2000001083a */
[----:B------:R-:W-:Y:S02]  /*16ec0*/  FSEL R69, R69, RZ, P0 ;  /* 0x000000ff45457208 */ /* 0x000fe40000000000 */
[----:B-1----:R-:W-:Y:S01]  /*16ed0*/  FMNMX.FTZ R14, R14, R43, !PT ;  /* 0x0000002b0e0e7209 */ /* 0x002fe20007810000 */
[-CC-:B------:R-:W-:Y:S01]  /*16ee0*/  FFMA.FTZ R154, R61, R108.reuse, -R58.reuse ;  /* 0x0000006c3d9a7223 */ /* 0x180fe2000001083a */
[-CC-:B------:R-:W-:Y:S01]  /*16ef0*/  FFMA.FTZ R189, R189, R108.reuse, -R58.reuse ;  /* 0x0000006cbdbd7223 */ /* 0x180fe2000001083a */
[-CC-:B------:R-:W-:Y:S01]  /*16f00*/  FFMA.FTZ R152, R63, R108.reuse, -R58.reuse ;  /* 0x0000006c3f987223 */ /* 0x180fe2000001083a */
[-CC-:B------:R-:W-:Y:S01]  /*16f10*/  FFMA.FTZ R188, R53, R108.reuse, -R58.reuse ;  /* 0x0000006c35bc7223 */ /* 0x180fe2000001083a */
[----:B------:R-:W1:Y:S01]  /*16f20*/  SHFL.BFLY PT, R59, R14, 0x1, 0x1f ;  /* 0x0c201f000e3b7f89 */ /* 0x000e6200000e0000 */
[----:B------:R-:W-:Y:S01]  /*16f30*/  FADD.FTZ R61, R4, -R69 ;  /* 0x80000045043d7221 */ /* 0x000fe20000010000 */
[-CC-:B------:R-:W-:Y:S01]  /*16f40*/  FFMA.FTZ R4, R13, R108.reuse, -R58.reuse ;  /* 0x0000006c0d047223 */ /* 0x180fe2000001083a */
[-CC-:B------:R-:W-:Y:S01]  /*16f50*/  FFMA.FTZ R13, R57, R108.reuse, -R58.reuse ;  /* 0x0000006c390d7223 */ /* 0x180fe2000001083a */
        /* <DEDUP_REMOVED lines=10> */
[----:B------:R-:W3:Y:S01]  /*17000*/  LD.E R29, desc[UR46][R16.64+0x42c] ;  /* 0x00042c2e101d7980 */ /* 0x000ee2000c101900 */
[-CC-:B------:R-:W-:Y:S01]  /*17010*/  FFMA.FTZ R168, R25, R108.reuse, -R58.reuse ;  /* 0x0000006c19a87223 */ /* 0x180fe2000001083a */
[-CC-:B------:R-:W-:Y:S01]  /*17020*/  FFMA.FTZ R165, R27, R108.reuse, -R58.reuse ;  /* 0x0000006c1ba57223 */ /* 0x180fe2000001083a */
[-CC-:B------:R-:W-:Y:S01]  /*17030*/  FFMA.FTZ R162, R35, R108.reuse, -R58.reuse ;  /* 0x0000006c23a27223 */ /* 0x180fe2000001083a */
[-CC-:B------:R-:W-:Y:S01]  /*17040*/  FFMA.FTZ R157, R37, R108.reuse, -R58.reuse ;  /* 0x0000006c259d7223 */ /* 0x180fe2000001083a */
[-CC-:B------:R-:W-:Y:S01]  /*17050*/  FFMA.FTZ R23, R23, R108.reuse, -R58.reuse ;  /* 0x0000006c17177223 */ /* 0x180fe2000001083a */
[----:B------:R-:W-:Y:S01]  /*17060*/  MUFU.EX2 R154, R154 ;  /* 0x0000009a009a7308 */ /* 0x000fe20000000800 */
[-CC-:B------:R-:W-:Y:S01]  /*17070*/  FFMA.FTZ R160, R47, R108.reuse, -R58.reuse ;  /* 0x0000006c2fa07223 */ /* 0x180fe2000001083a */
[-CC-:B------:R-:W-:Y:S01]  /*17080*/  FFMA.FTZ R15, R15, R108.reuse, -R58.reuse ;  /* 0x0000006c0f0f7223 */ /* 0x180fe2000001083a */
[-C--:B------:R-:W-:Y:S01]  /*17090*/  FFMA.FTZ R18, R55, R108.reuse, -R58 ;  /* 0x0000006c37127223 */ /* 0x080fe2000001083a */
[----:B-1----:R-:W-:Y:S01]  /*170a0*/  FMNMX.FTZ R57, R14, R59, !PT ;  /* 0x0000003b0e397209 */ /* 0x002fe20007810000 */
[----:B------:R-:W4:Y:S03]  /*170b0*/  LD.E R33, desc[UR46][R16.64+0x234] ;  /* 0x0002342e10217980 */ /* 0x000f26000c101900 */
[----:B------:R1:W-:Y:S01]  /*170c0*/  MUFU.EX2 R14, R4 ;  /* 0x00000004000e7308 */ /* 0x0003e20000000800 */
[----:B------:R-:W2:Y:S04]  /*170d0*/  LD.E R25, desc[UR46][R16.64+0x240] ;  /* 0x0002402e10197980 */ /* 0x000ea8000c101900 */
[----:B------:R-:W2:Y:S01]  /*170e0*/  LD.E R31, desc[UR46][R16.64+0x260] ;  /* 0x0002602e101f7980 */ /* 0x000ea2000c101900 */
[----:B-1----:R-:W-:-:S02]  /*170f0*/  FMUL.FTZ R4, R61, R108 ;  /* 0x0000006c3d047220 */ /* 0x002fc40000410000 */
[----:B------:R-:W-:Y:S01]  /*17100*/  MUFU.EX2 R153, R153 ;  /* 0x0000009900997308 */ /* 0x000fe20000000800 */
[CC--:B------:R-:W-:Y:S01]  /*17110*/  FMUL.FTZ R58, R57.reuse, R108.reuse ;  /* 0x0000006c393a7220 */ /* 0x0c0fe20000410000 */
[----:B------:R-:W-:Y:S01]  /*17120*/  FSETP.NEU.FTZ.AND P0, PT, R57, -INF , PT ;  /* 0xff8000003900780b */ /* 0x000fe20003f1d000 */
[----:B------:R-:W2:Y:S04]  /*17130*/  LD.E R27, desc[UR46][R16.64+0x274] ;  /* 0x0002742e101b7980 */ /* 0x000ea8000c101900 */
[----:B------:R-:W2:Y:S01]  /*17140*/  LD.E R35, desc[UR46][R16.64+0x280] ;  /* 0x0002802e10237980 */ /* 0x000ea2000c101900 */
[----:B------:R-:W5:Y:S01]  /*17150*/  MUFU.EX2 R4, R4 ;  /* 0x0000000400047308 */ /* 0x000f620000000800 */
[----:B------:R-:W-:Y:S02]  /*17160*/  FSEL R110, R58, RZ, P0 ;  /* 0x000000ff3a6e7208 */ /* 0x000fe40000000000 */
[----:B------:R-:W2:Y:S04]  /*17170*/  LD.E R37, desc[UR46][R16.64+0x294] ;  /* 0x0002942e10257980 */ /* 0x000ea8000c101900 */
[----:B------:R-:W2:Y:S01]  /*17180*/  LD.E R43, desc[UR46][R16.64+0x2c4] ;  /* 0x0002c42e102b7980 */ /* 0x000ea2000c101900 */
[----:B------:R-:W1:Y:S03]  /*17190*/  MUFU.EX2 R188, R188 ;  /* 0x000000bc00bc7308 */ /* 0x000e660000000800 */
[----:B------:R-:W2:Y:S04]  /*171a0*/  LD.E R39, desc[UR46][R16.64+0x264] ;  /* 0x0002642e10277980 */ /* 0x000ea8000c101900 */
[----:B------:R-:W2:Y:S01]  /*171b0*/  LD.E R41, desc[UR46][R16.64+0x2a4] ;  /* 0x0002a42e10297980 */ /* 0x000ea2000c101900 */
[----:B-----5:R-:W-:Y:S01]  /*171c0*/  FFMA.FTZ R9, R4, R9, R189 ;  /* 0x0000000904097223 */ /* 0x020fe200000100bd */
[----:B------:R-:W5:Y:S02]  /*171d0*/  MUFU.EX2 R7, R7 ;  /* 0x0000000700077308 */ /* 0x000f640000000800 */
[----:B------:R-:W2:Y:S01]  /*171e0*/  LD.E R45, desc[UR46][R16.64+0x2b4] ;  /* 0x0002b42e102d7980 */ /* 0x000ea2000c101900 */
[----:B------:R-:W-:Y:S01]  /*171f0*/  FADD.FTZ R9, R152, R9 ;  /* 0x0000000998097221 */ /* 0x000fe20000010000 */
[----:B------:R-:W-:-:S02]  /*17200*/  FFMA.FTZ R166, R21, R108, -R110 ;  /* 0x0000006c15a67223 */ /* 0x000fc4000001086e */
[----:B------:R-:W2:Y:S01]  /*17210*/  LD.E R49, desc[UR46][R16.64+0x2d4] ;  /* 0x0002d42e10317980 */ /* 0x000ea2000c101900 */
[----:B------:R-:W-:Y:S01]  /*17220*/  FADD.FTZ R202, R154, R9 ;  /* 0x000000099aca7221 */ /* 0x000fe20000010000 */
[----:B------:R-:W5:Y:S01]  /*17230*/  MUFU.EX2 R180, R180 ;  /* 0x000000b400b47308 */ /* 0x000f620000000800 */
[----:B------:R-:W-:Y:S01]  /*17240*/  FFMA.FTZ R21, R123, R108, -R110 ;  /* 0x0000006c7b157223 */ /* 0x000fe2000001086e */
[----:B------:R-:W2:Y:S01]  /*17250*/  LD.E R47, desc[UR46][R16.64+0x2e0] ;  /* 0x0002e02e102f7980 */ /* 0x000ea2000c101900 */
[----:B------:R-:W-:-:S03]  /*17260*/  FADD.FTZ R123, R153, R202 ;  /* 0x000000ca997b7221 */ /* 0x000fc60000010000 */
[----:B------:R-:W2:Y:S02]  /*17270*/  LD.E R51, desc[UR46][R16.64+0x2f4] ;  /* 0x0002f42e10337980 */ /* 0x000ea4000c101900 */
[----:B------:R-:W5:Y:S01]  /*17280*/  MUFU.EX2 R177, R177 ;  /* 0x000000b100b17308 */ /* 0x000f620000000800 */
[----:B-1----:R-:W-:Y:S01]  /*17290*/  FADD.FTZ R220, R188, R123 ;  /* 0x0000007bbcdc7221 */ /* 0x002fe20000010000 */
[----:B------:R-:W-:Y:S01]  /*172a0*/  FSEL R58, R57, RZ, P0 ;  /* 0x000000ff393a7208 */ /* 0x000fe20000000000 */
[----:B------:R-:W2:Y:S05]  /*172b0*/  LD.E R53, desc[UR46][R16.64+0x304] ;  /* 0x0003042e10357980 */ /* 0x000eaa000c101900 */
[----:B------:R-:W1:Y:S01]  /*172c0*/  MUFU.EX2 R176, R176 ;  /* 0x000000b000b07308 */ /* 0x000e620000000800 */
[----:B-----5:R-:W-:Y:S01]  /*172d0*/  FADD.FTZ R123, R7, R220 ;  /* 0x000000dc077b7221 */ /* 0x020fe20000010000 */
[----:B------:R-:W-:Y:S01]  /*172e0*/  FADD.FTZ R143, R5, -R58 ;  /* 0x8000003a058f7221 */ /* 0x000fe20000010000 */
[----:B------:R-:W5:Y:S04]  /*172f0*/  LD.E R69, desc[UR46][R16.64+0x330] ;  /* 0x0003302e10457980 */ /* 0x000f68000c101900 */
[----:B------:R-:W5:Y:S01]  /*17300*/  LD.E R63, desc[UR46][R16.64+0x364] ;  /* 0x0003642e103f7980 */ /* 0x000f62000c101900 */
[----:B------:R-:W1:Y:S01]  /*17310*/  MUFU.EX2 R173, R173 ;  /* 0x000000ad00ad7308 */ /* 0x000e620000000800 */
[----:B------:R-:W-:-:S02]  /*17320*/  FADD.FTZ R226, R180, R123 ;  /* 0x0000007bb4e27221 */ /* 0x000fc40000010000 */
[----:B------:R-:W5:Y:S04]  /*17330*/  LD.E R5, desc[UR46][R16.64+0x420] ;  /* 0x0004202e10057980 */ /* 0x000f68000c101900 */
[----:B------:R-:W5:Y:S01]  /*17340*/  LD.E R58, desc[UR46][R16.64+0x248] ;  /* 0x0002482e103a7980 */ /* 0x000f62000c101900 */
[----:B------:R-:W1:Y:S01]  /*17350*/  MUFU.EX2 R172, R172 ;  /* 0x000000ac00ac7308 */ /* 0x000e620000000800 */
[----:B------:R-:W-:-:S07]  /*17360*/  FADD.FTZ R123, R177, R226 ;  /* 0x000000e2b17b7221 */ /* 0x000fce0000010000 */
[----:B------:R-:W1:Y:S02]  /*17370*/  MUFU.EX2 R169, R169 ;  /* 0x000000a900a97308 */ /* 0x000e640000000800 */
[----:B-1----:R-:W-:Y:S01]  /*17380*/  FADD.FTZ R236, R176, R123 ;  /* 0x0000007bb0ec7221 */ /* 0x002fe20000010000 */
[-CC-:B------:R-:W-:Y:S01]  /*17390*/  FFMA.FTZ R183, R6, R108.reuse, -R110.reuse ;  /* 0x0000006c06b77223 */ /* 0x180fe2000001086e */
[-CC-:B------:R-:W-:Y:S01]  /*173a0*/  FFMA.FTZ R178, R20, R108.reuse, -R110.reuse ;  /* 0x0000006c14b27223 */ /* 0x180fe2000001086e */
[-CC-:B------:R-:W-:Y:S01]  /*173b0*/  FFMA.FTZ R171, R11, R108.reuse, -R110.reuse ;  /* 0x0000006c0bab7223 */ /* 0x180fe2000001086e */
[-CC-:B------:R-:W-:Y:S02]  /*173c0*/  FFMA.FTZ R174, R12, R108.reuse, -R110.reuse ;  /* 0x0000006c0cae7223 */ /* 0x180fe4000001086e */
        /* <DEDUP_REMOVED lines=18> */
[----:B------:R-:W-:Y:S01]  /*174f0*/  FFMA.FTZ R141, R141, R108, -R110 ;  /* 0x0000006c8d8d7223 */ /* 0x000fe2000001086e */
[----:B------:R-:W-:Y:S01]  /*17500*/  FMUL.FTZ R121, R108, R143 ;  /* 0x0000008f6c797220 */ /* 0x000fe20000410000 */
[----:B------:R-:W1:Y:S01]  /*17510*/  MUFU.EX2 R167, R167 ;  /* 0x000000a700a77308 */ /* 0x000e620000000800 */
[----:B------:R-:W5:Y:S01]  /*17520*/  LD.E R108, desc[UR46][R16.64+0x2f8] ;  /* 0x0002f82e106c7980 */ /* 0x000f62000c101900 */
[----:B------:R-:W-:-:S03]  /*17530*/  FADD.FTZ R125, R173, R236 ;  /* 0x000000ecad7d7221 */ /* 0x000fc60000010000 */
[----:B------:R-:W5:Y:S01]  /*17540*/  LD.E R110, desc[UR46][R16.64+0x30c] ;  /* 0x00030c2e106e7980 */ /* 0x000f62000c101900 */
[----:B------:R-:W-:-:S03]  /*17550*/  FADD.FTZ R127, R172, R125 ;  /* 0x0000007dac7f7221 */ /* 0x000fc60000010000 */
[----:B------:R-:W5:Y:S01]  /*17560*/  LD.E R106, desc[UR46][R16.64+0x318] ;  /* 0x0003182e106a7980 */ /* 0x000f62000c101900 */
[----:B------:R-:W-:-:S03]  /*17570*/  FADD.FTZ R131, R169, R127 ;  /* 0x0000007fa9837221 */ /* 0x000fc60000010000 */
[----:B------:R-:W5:Y:S01]  /*17580*/  LD.E R104, desc[UR46][R16.64+0x31c] ;  /* 0x00031c2e10687980 */ /* 0x000f62000c101900 */
[----:B-1----:R-:W-:-:S03]  /*17590*/  FADD.FTZ R133, R170, R131 ;  /* 0x00000083aa857221 */ /* 0x002fc60000010000 */
[----:B------:R-:W5:Y:S01]  /*175a0*/  LD.E R55, desc[UR46][R16.64+0x314] ;  /* 0x0003142e10377980 */ /* 0x000f62000c101900 */
[----:B------:R-:W-:-:S03]  /*175b0*/  FADD.FTZ R135, R167, R133 ;  /* 0x00000085a7877221 */ /* 0x000fc60000010000 */
        /* <DEDUP_REMOVED lines=17> */
[----:B------:R-:W-:Y:S08]  /*176d0*/  MUFU.EX2 R183, R183 ;  /* 0x000000b700b77308 */ /* 0x000ff00000000800 */
[----:B------:R-:W1:Y:S08]  /*176e0*/  MUFU.EX2 R121, R121 ;  /* 0x0000007900797308 */ /* 0x000e700000000800 */
[----:B------:R-:W1:Y:S08]  /*176f0*/  MUFU.EX2 R192, R192 ;  /* 0x000000c000c07308 */ /* 0x000e700000000800 */
[----:B------:R-:W1:Y:S02]  /*17700*/  MUFU.EX2 R155, R155 ;  /* 0x0000009b009b7308 */ /* 0x000e640000000800 */
[----:B-1----:R-:W-:-:S06]  /*17710*/  FFMA.FTZ R9, R121, R8, R183 ;  /* 0x0000000879097223 */ /* 0x002fcc00000100b7 */
[----:B------:R-:W1:Y:S01]  /*17720*/  MUFU.EX2 R6, R6 ;  /* 0x0000000600067308 */ /* 0x000e620000000800 */
[----:B------:R-:W-:-:S07]  /*17730*/  FADD.FTZ R8, R192, R9 ;  /* 0x00000009c0087221 */ /* 0x000fce0000010000 */
[----:B------:R-:W1:Y:S01]  /*17740*/  MUFU.EX2 R179, R179 ;  /* 0x000000b300b37308 */ /* 0x000e620000000800 */
[----:B------:R-:W-:-:S07]  /*17750*/  FADD.FTZ R9, R155, R8 ;  /* 0x000000089b097221 */ /* 0x000fce0000010000 */
[----:B------:R-:W1:Y:S02]  /*17760*/  MUFU.EX2 R190, R190 ;  /* 0x000000be00be7308 */ /* 0x000e640000000800 */
[----:B-1----:R-:W-:-:S06]  /*17770*/  FADD.FTZ R8, R6, R9 ;  /* 0x0000000906087221 */ /* 0x002fcc0000010000 */
[----:B------:R-:W1:Y:S01]  /*17780*/  MUFU.EX2 R181, R181 ;  /* 0x000000b500b57308 */ /* 0x000e620000000800 */
[----:B------:R-:W-:-:S07]  /*17790*/  FADD.FTZ R9, R179, R8 ;  /* 0x00000008b3097221 */ /* 0x000fce0000010000 */
[----:B------:R-:W3:Y:S01]  /*177a0*/  MUFU.EX2 R182, R182 ;  /* 0x000000b600b67308 */ /* 0x000ee20000000800 */
[----:B------:R-:W-:-:S07]  /*177b0*/  FADD.FTZ R8, R190, R9 ;  /* 0x00000009be087221 */ /* 0x000fce0000010000 */
[----:B------:R-:W3:Y:S01]  /*177c0*/  MUFU.EX2 R175, R175 ;  /* 0x000000af00af7308 */ /* 0x000ee20000000800 */
[----:B-1----:R-:W-:-:S07]  /*177d0*/  FADD.FTZ R9, R181, R8 ;  /* 0x00000008b5097221 */ /* 0x002fce0000010000 */
[----:B------:R-:W1:Y:S01]  /*177e0*/  MUFU.EX2 R178, R178 ;  /* 0x000000b200b27308 */ /* 0x000e620000000800 */
[----:B---3--:R-:W-:-:S07]  /*177f0*/  FADD.FTZ R8, R182, R9 ;  /* 0x00000009b6087221 */ /* 0x008fce0000010000 */
[----:B------:R-:W3:Y:S01]  /*17800*/  MUFU.EX2 R171, R171 ;  /* 0x000000ab00ab7308 */ /* 0x000ee20000000800 */
[----:B------:R-:W-:-:S07]  /*17810*/  FADD.FTZ R9, R175, R8 ;  /* 0x00000008af097221 */ /* 0x000fce0000010000 */
[----:B------:R-:W4:Y:S01]  /*17820*/  MUFU.EX2 R174, R174 ;  /* 0x000000ae00ae7308 */ /* 0x000f220000000800 */
[----:B-1----:R-:W-:-:S07]  /*17830*/  FADD.FTZ R8, R178, R9 ;  /* 0x00000009b2087221 */ /* 0x002fce0000010000 */
[----:B------:R-:W1:Y:S01]  /*17840*/  MUFU.EX2 R168, R168 ;  /* 0x000000a800a87308 */ /* 0x000e620000000800 */
[----:B------:R-:W-:-:S07]  /*17850*/  FMUL.FTZ R145, R121, R29 ;  /* 0x0000001d79917220 */ /* 0x000fce0000410000 */
[----:B------:R-:W1:Y:S01]  /*17860*/  MUFU.EX2 R161, R161 ;  /* 0x000000a100a17308 */ /* 0x000e620000000800 */
[----:B------:R-:W-:Y:S01]  /*17870*/  FMUL.FTZ R29, R4, R24 ;  /* 0x00000018041d7220 */ /* 0x000fe20000410000 */
[----:B---3--:R-:W-:-:S06]  /*17880*/  FADD.FTZ R9, R171, R8 ;  /* 0x00000008ab097221 */ /* 0x008fcc0000010000 */
[----:B------:R-:W3:Y:S08]  /*17890*/  MUFU.EX2 R165, R165 ;  /* 0x000000a500a57308 */ /* 0x000ef00000000800 */
[----:B------:R-:W3:Y:S01]  /*178a0*/  MUFU.EX2 R166, R166 ;  /* 0x000000a600a67308 */ /* 0x000ee20000000800 */
[----:B------:R1:W-:Y:S01]  /*178b0*/  ST.E desc[UR46][R16.64+0x230], R29 ;  /* 0x0002301d10007985 */ /* 0x0003e2000c10192e */
[----:B----4-:R-:W-:-:S06]  /*178c0*/  FADD.FTZ R8, R174, R9 ;  /* 0x00000009ae087221 */ /* 0x010fcc0000010000 */
[----:B------:R-:W4:Y:S01]  /*178d0*/  MUFU.EX2 R162, R162 ;  /* 0x000000a200a27308 */ /* 0x000f220000000800 */
[C---:B------:R-:W-:Y:S01]  /*178e0*/  FMUL.FTZ R33, R4.reuse, R33 ;  /* 0x0000002104217220 */ /* 0x040fe20000410000 */
[C---:B--2---:R-:W-:Y:S01]  /*178f0*/  FMUL.FTZ R25, R4.reuse, R25 ;  /* 0x0000001904197220 */ /* 0x044fe20000410000 */
[----:B------:R-:W-:-:S05]  /*17900*/  FMUL.FTZ R31, R4, R31 ;  /* 0x0000001f041f7220 */ /* 0x000fca0000410000 */
[----:B------:R-:W2:Y:S01]  /*17910*/  MUFU.EX2 R159, R159 ;  /* 0x0000009f009f7308 */ /* 0x000ea20000000800 */
[C---:B-1----:R-:W-:Y:S01]  /*17920*/  FMUL.FTZ R29, R4.reuse, R36 ;  /* 0x00000024041d7220 */ /* 0x042fe20000410000 */
[----:B------:R-:W-:Y:S01]  /*17930*/  FMUL.FTZ R27, R4, R27 ;  /* 0x0000001b041b7220 */ /* 0x000fe20000410000 */
[----:B------:R-:W-:-:S05]  /*17940*/  FADD.FTZ R135, R168, R135 ;  /* 0x00000087a8877221 */ /* 0x000fca0000010000 */
[----:B------:R-:W1:Y:S01]  /*17950*/  MUFU.EX2 R157, R157 ;  /* 0x0000009d009d7308 */ /* 0x000e620000000800 */
[----:B------:R-:W-:Y:S01]  /*17960*/  FADD.FTZ R9, R161, R8 ;  /* 0x00000008a1097221 */ /* 0x000fe20000010000 */
[----:B------:R4:W-:Y:S06]  /*17970*/  ST.E desc[UR46][R16.64+0x234], R33 ;  /* 0x0002342110007985 */ /* 0x0009ec000c10192e */
[----:B------:R-:W1:Y:S01]  /*17980*/  MUFU.EX2 R164, R164 ;  /* 0x000000a400a47308 */ /* 0x000e620000000800 */
[----:B------:R2:W-:Y:S01]  /*17990*/  ST.E desc[UR46][R16.64+0x240], R25 ;  /* 0x0002401910007985 */ /* 0x0005e2000c10192e */
[----:B---3--:R-:W-:-:S03]  /*179a0*/  FADD.FTZ R135, R165, R135 ;  /* 0x00000087a5877221 */ /* 0x008fc60000010000 */
[----:B------:R3:W-:Y:S03]  /*179b0*/  ST.E desc[UR46][R16.64+0x260], R31 ;  /* 0x0002601f10007985 */ /* 0x0007e6000c10192e */
[----:B------:R-:W5:Y:S01]  /*179c0*/  MUFU.EX2 R23, R23 ;  /* 0x0000001700177308 */ /* 0x000f620000000800 */
[----:B------:R1:W-:Y:S01]  /*179d0*/  ST.E desc[UR46][R16.64+0x270], R29 ;  /* 0x0002701d10007985 */ /* 0x0003e2000c10192e */
[----:B----4-:R-:W-:-:S03]  /*179e0*/  FMUL.FTZ R33, R4, R40 ;  /* 0x0000002804217220 */ /* 0x010fc60000410000 */
[----:B------:R4:W-:Y:S03]  /*179f0*/  ST.E desc[UR46][R16.64+0x274], R27 ;  /* 0x0002741b10007985 */ /* 0x0009e6000c10192e */
[----:B------:R-:W5:Y:S01]  /*17a00*/  MUFU.EX2 R21, R21 ;  /* 0x0000001500157308 */ /* 0x000f620000000800 */
[C---:B--2---:R-:W-:Y:S01]  /*17a10*/  FMUL.FTZ R25, R4.reuse, R28 ;  /* 0x0000001c04197220 */ /* 0x044fe20000410000 */
[----:B---3--:R-:W-:Y:S01]  /*17a20*/  FMUL.FTZ R31, R4, R46 ;  /* 0x0000002e041f7220 */ /* 0x008fe20000410000 */
[----:B------:R-:W-:Y:S01]  /*17a30*/  FADD.FTZ R8, R166, R9 ;  /* 0x00000009a6087221 */ /* 0x000fe20000010000 */
[----:B-1----:R-:W-:-:S04]  /*17a40*/  FMUL.FTZ R29, R4, R42 ;  /* 0x0000002a041d7220 */ /* 0x002fc80000410000 */
[----:B------:R-:W1:Y:S01]  /*17a50*/  MUFU.EX2 R160, R160 ;  /* 0x000000a000a07308 */ /* 0x000e620000000800 */
[----:B----4-:R-:W-:Y:S01]  /*17a60*/  FMUL.FTZ R27, R4, R44 ;  /* 0x0000002c041b7220 */ /* 0x010fe20000410000 */
[----:B------:R-:W-:Y:S01]  /*17a70*/  FADD.FTZ R135, R162, R135 ;  /* 0x00000087a2877221 */ /* 0x000fe20000010000 */
[----:B------:R2:W-:Y:S05]  /*17a80*/  ST.E desc[UR46][R16.64+0x284], R25 ;  /* 0x0002841910007985 */ /* 0x0005ea000c10192e */
[----:B------:R-:W3:Y:S01]  /*17a90*/  MUFU.EX2 R156, R156 ;  /* 0x0000009c009c7308 */ /* 0x000ee20000000800 */
[----:B------:R4:W-:Y:S01]  /*17aa0*/  ST.E desc[UR46][R16.64+0x290], R33 ;  /* 0x0002902110007985 */ /* 0x0009e2000c10192e */
[----:B------:R-:W-:Y:S01]  /*17ab0*/  FADD.FTZ R9, R159, R8 ;  /* 0x000000089f097221 */ /* 0x000fe20000010000 */
[C---:B------:R-:W-:Y:S01]  /*17ac0*/  FMUL.FTZ R35, R4.reuse, R35 ;  /* 0x0000002304237220 */ /* 0x040fe20000410000 */
[C---:B------:R-:W-:Y:S01]  /*17ad0*/  FMUL.FTZ R37, R4.reuse, R37 ;  /* 0x0000002504257220 */ /* 0x040fe20000410000 */
[----:B------:R1:W-:Y:S03]  /*17ae0*/  ST.E desc[UR46][R16.64+0x2b0], R27 ;  /* 0x0002b01b10007985 */ /* 0x0003e6000c10192e */
[----:B------:R-:W3:Y:S01]  /*17af0*/  MUFU.EX2 R15, R15 ;  /* 0x0000000f000f7308 */ /* 0x000ee20000000800 */
[----:B------:R1:W-:Y:S01]  /*17b00*/  ST.E desc[UR46][R16.64+0x2c0], R29 ;  /* 0x0002c01d10007985 */ /* 0x0003e2000c10192e */
[----:B--2---:R-:W-:-:S03]  /*17b10*/  FMUL.FTZ R25, R4, R48 ;  /* 0x0000003004197220 */ /* 0x004fc60000410000 */
[----:B------:R2:W-:Y:S01]  /*17b20*/  ST.E desc[UR46][R16.64+0x2d0], R31 ;  /* 0x0002d01f10007985 */ /* 0x0005e2000c10192e */
[C---:B----4-:R-:W-:Y:S02]  /*17b30*/  FMUL.FTZ R33, R4.reuse, R50 ;  /* 0x0000003204217220 */ /* 0x050fe40000410000 */
[----:B------:R-:W4:Y:S01]  /*17b40*/  MUFU.EX2 R19, R19 ;  /* 0x0000001300137308 */ /* 0x000f220000000800 */
[C---:B-1----:R-:W-:Y:S01]  /*17b50*/  FMUL.FTZ R27, R4.reuse, R52 ;  /* 0x00000034041b7220 */ /* 0x042fe20000410000 */
[----:B------:R-:W-:Y:S01]  /*17b60*/  FADD.FTZ R135, R157, R135 ;  /* 0x000000879d877221 */ /* 0x000fe20000010000 */
[C---:B------:R-:W-:Y:S01]  /*17b70*/  FMUL.FTZ R29, R4.reuse, R56 ;  /* 0x00000038041d7220 */ /* 0x040fe20000410000 */
[----:B--2---:R-:W-:-:S04]  /*17b80*/  FMUL.FTZ R31, R4, R54 ;  /* 0x00000036041f7220 */ /* 0x004fc80000410000 */
[----:B------:R-:W1:Y:S01]  /*17b90*/  MUFU.EX2 R20, R20 ;  /* 0x0000001400147308 */ /* 0x000e620000000800 */
[----:B------:R-:W-:Y:S01]  /*17ba0*/  FADD.FTZ R8, R164, R9 ;  /* 0x00000009a4087221 */ /* 0x000fe20000010000 */
[----:B------:R2:W-:Y:S01]  /*17bb0*/  ST.E desc[UR46][R16.64+0x280], R35 ;  /* 0x0002802310007985 */ /* 0x0005e2000c10192e */
[C---:B------:R-:W-:Y:S01]  /*17bc0*/  FMUL.FTZ R39, R4.reuse, R39 ;  /* 0x0000002704277220 */ /* 0x040fe20000410000 */
[C---:B------:R-:W-:Y:S01]  /*17bd0*/  FMUL.FTZ R41, R4.reuse, R41 ;  /* 0x0000002904297220 */ /* 0x040fe20000410000 */
[----:B-----5:R-:W-:Y:S01]  /*17be0*/  FMUL.FTZ R5, R4, R5 ;  /* 0x0000000504057220 */ /* 0x020fe20000410000 */
[----:B------:R5:W-:Y:S02]  /*17bf0*/  ST.E desc[UR46][R16.64+0x294], R37 ;  /* 0x0002942510007985 */ /* 0x000be4000c10192e */
[----:B------:R-:W1:Y:S02]  /*17c00*/  MUFU.EX2 R18, R18 ;  /* 0x0000001200127308 */ /* 0x000e640000000800 */
[----:B------:R3:W-:Y:S01]  /*17c10*/  ST.E desc[UR46][R16.64+0x2e4], R25 ;  /* 0x0002e41910007985 */ /* 0x0007e2000c10192e */
[----:B------:R-:W-:-:S03]  /*17c20*/  FADD.FTZ R135, R23, R135 ;  /* 0x0000008717877221 */ /* 0x000fc60000010000 */
[----:B------:R4:W-:Y:S01]  /*17c30*/  ST.E desc[UR46][R16.64+0x2f0], R33 ;  /* 0x0002f02110007985 */ /* 0x0009e2000c10192e */
[C---:B--2---:R-:W-:Y:S01]  /*17c40*/  FMUL.FTZ R35, R121.reuse, R72 ;  /* 0x0000004879237220 */ /* 0x044fe20000410000 */
[----:B------:R-:W2:Y:S02]  /*17c50*/  MUFU.EX2 R11, R11 ;  /* 0x0000000b000b7308 */ /* 0x000ea40000000800 */
[----:B------:R1:W-:Y:S01]  /*17c60*/  ST.E desc[UR46][R16.64+0x300], R27 ;  /* 0x0003001b10007985 */ /* 0x0003e2000c10192e */
[----:B-----5:R-:W-:-:S03]  /*17c70*/  FMUL.FTZ R37, R121, R70 ;  /* 0x0000004679257220 */ /* 0x020fc60000410000 */
[----:B------:R5:W-:Y:S01]  /*17c80*/  ST.E desc[UR46][R16.64+0x310], R29 ;  /* 0x0003101d10007985 */ /* 0x000be2000c10192e */
[----:B---3--:R-:W-:-:S03]  /*17c90*/  FMUL.FTZ R25, R121, R62 ;  /* 0x0000003e79197220 */ /* 0x008fc60000410000 */
[----:B------:R3:W-:Y:S01]  /*17ca0*/  ST.E desc[UR46][R16.64+0x320], R31 ;  /* 0x0003201f10007985 */ /* 0x0007e2000c10192e */
[----:B----4-:R-:W-:Y:S01]  /*17cb0*/  FMUL.FTZ R33, R121, R66 ;  /* 0x0000004279217220 */ /* 0x010fe20000410000 */
[----:B------:R-:W-:Y:S01]  /*17cc0*/  FADD.FTZ R9, R21, R8 ;  /* 0x0000000815097221 */ /* 0x000fe20000010000 */
[C---:B-1----:R-:W-:Y:S01]  /*17cd0*/  FMUL.FTZ R27, R121.reuse, R60 ;  /* 0x0000003c791b7220 */ /* 0x042fe20000410000 */
[C---:B-----5:R-:W-:Y:S01]  /*17ce0*/  FMUL.FTZ R29, R121.reuse, R58 ;  /* 0x0000003a791d7220 */ /* 0x060fe20000410000 */
[----:B---3--:R-:W-:Y:S01]  /*17cf0*/  FMUL.FTZ R31, R121, R74 ;  /* 0x0000004a791f7220 */ /* 0x008fe20000410000 */
[----:B------:R-:W1:Y:S01]  /*17d00*/  MUFU.EX2 R12, R12 ;  /* 0x0000000c000c7308 */ /* 0x000e620000000800 */
[----:B------:R-:W-:Y:S01]  /*17d10*/  FADD.FTZ R135, R160, R135 ;  /* 0x00000087a0877221 */ /* 0x000fe20000010000 */
[----:B------:R3:W-:Y:S01]  /*17d20*/  ST.E desc[UR46][R16.64+0x264], R39 ;  /* 0x0002642710007985 */ /* 0x0007e2000c10192e */
[----:B------:R-:W-:-:S03]  /*17d30*/  FADD.FTZ R9, R156, R9 ;  /* 0x000000099c097221 */ /* 0x000fc60000010000 */
[----:B------:R4:W-:Y:S02]  /*17d40*/  ST.E desc[UR46][R16.64+0x2a4], R41 ;  /* 0x0002a42910007985 */ /* 0x0009e4000c10192e */
[----:B------:R-:W5:Y:S02]  /*17d50*/  MUFU.EX2 R13, R13 ;  /* 0x0000000d000d7308 */ /* 0x000f640000000800 */
[----:B------:R2:W-:Y:S04]  /*17d60*/  ST.E desc[UR46][R16.64+0x420], R5 ;  /* 0x0004200510007985 */ /* 0x0005e8000c10192e */
[----:B------:R1:W-:Y:S01]  /*17d70*/  ST.E desc[UR46][R16.64+0x238], R25 ;  /* 0x0002381910007985 */ /* 0x0003e2000c10192e */
[----:B---3--:R-:W-:-:S03]  /*17d80*/  FMUL.FTZ R39, R121, R68 ;  /* 0x0000004479277220 */ /* 0x008fc60000410000 */
[----:B------:R3:W-:Y:S01]  /*17d90*/  ST.E desc[UR46][R16.64+0x23c], R27 ;  /* 0x00023c1b10007985 */ /* 0x0007e2000c10192e */
[----:B----4-:R-:W-:-:S03]  /*17da0*/  FMUL.FTZ R41, R121, R82 ;  /* 0x0000005279297220 */ /* 0x010fc60000410000 */
[----:B------:R4:W-:Y:S01]  /*17db0*/  ST.E desc[UR46][R16.64+0x248], R29 ;  /* 0x0002481d10007985 */ /* 0x0009e2000c10192e */
[----:B--2---:R-:W-:-:S03]  /*17dc0*/  FMUL.FTZ R5, R121, R64 ;  /* 0x0000004079057220 */ /* 0x004fc60000410000 */
[----:B------:R2:W-:Y:S01]  /*17dd0*/  ST.E desc[UR46][R16.64+0x24c], R31 ;  /* 0x00024c1f10007985 */ /* 0x0005e2000c10192e */
[----:B-1----:R-:W-:-:S03]  /*17de0*/  FMUL.FTZ R25, R121, R80 ;  /* 0x0000005079197220 */ /* 0x002fc60000410000 */
[----:B------:R1:W-:Y:S01]  /*17df0*/  ST.E desc[UR46][R16.64+0x258], R33 ;  /* 0x0002582110007985 */ /* 0x0003e2000c10192e */
[----:B---3--:R-:W-:-:S03]  /*17e00*/  FMUL.FTZ R27, R121, R86 ;  /* 0x00000056791b7220 */ /* 0x008fc60000410000 */
[----:B------:R3:W-:Y:S01]  /*17e10*/  ST.E desc[UR46][R16.64+0x25c], R35 ;  /* 0x00025c2310007985 */ /* 0x0007e2000c10192e */
[----:B----4-:R-:W-:-:S03]  /*17e20*/  FMUL.FTZ R29, R121, R84 ;  /* 0x00000054791d7220 */ /* 0x010fc60000410000 */
[----:B------:R4:W-:Y:S01]  /*17e30*/  ST.E desc[UR46][R16.64+0x268], R37 ;  /* 0x0002682510007985 */ /* 0x0009e2000c10192e */
[C---:B--2---:R-:W-:Y:S01]  /*17e40*/  FMUL.FTZ R31, R121.reuse, R78 ;  /* 0x0000004e791f7220 */ /* 0x044fe20000410000 */
[C---:B-1----:R-:W-:Y:S01]  /*17e50*/  FMUL.FTZ R33, R121.reuse, R76 ;  /* 0x0000004c79217220 */ /* 0x042fe20000410000 */
[----:B------:R-:W1:Y:S01]  /*17e60*/  MUFU.EX2 R8, R139 ;  /* 0x0000008b00087308 */ /* 0x000e620000000800 */
[----:B---3--:R-:W-:Y:S01]  /*17e70*/  FMUL.FTZ R35, R121, R98 ;  /* 0x0000006279237220 */ /* 0x008fe20000410000 */
[----:B------:R-:W-:Y:S01]  /*17e80*/  FADD.FTZ R137, R15, R135 ;  /* 0x000000870f897221 */ /* 0x000fe20000010000 */
[----:B----4-:R-:W-:Y:S01]  /*17e90*/  FMUL.FTZ R37, R121, R96 ;  /* 0x0000006079257220 */ /* 0x010fe20000410000 */
[----:B------:R-:W-:Y:S01]  /*17ea0*/  FADD.FTZ R135, R19, R9 ;  /* 0x0000000913877221 */ /* 0x000fe20000010000 */
[----:B------:R2:W-:Y:S03]  /*17eb0*/  ST.E desc[UR46][R16.64+0x26c], R39 ;  /* 0x00026c2710007985 */ /* 0x0005e6000c10192e */
[----:B------:R-:W3:Y:S01]  /*17ec0*/  MUFU.EX2 R9, R141 ;  /* 0x0000008d00097308 */ /* 0x000ee20000000800 */
[----:B------:R4:W-:Y:S01]  /*17ed0*/  ST.E desc[UR46][R16.64+0x278], R5 ;  /* 0x0002780510007985 */ /* 0x0009e2000c10192e */
[----:B------:R-:W-:-:S03]  /*17ee0*/  FADD.FTZ R135, R20, R135 ;  /* 0x0000008714877221 */ /* 0x000fc60000010000 */
[----:B------:R5:W-:Y:S04]  /*17ef0*/  ST.E desc[UR46][R16.64+0x27c], R25 ;  /* 0x00027c1910007985 */ /* 0x000be8000c10192e */
[----:B------:R1:W-:Y:S01]  /*17f00*/  ST.E desc[UR46][R16.64+0x288], R27 ;  /* 0x0002881b10007985 */ /* 0x0003e2000c10192e */
[----:B--2---:R-:W-:-:S03]  /*17f10*/  FMUL.FTZ R39, R121, R94 ;  /* 0x0000005e79277220 */ /* 0x004fc60000410000 */
[----:B------:R2:W-:Y:S01]  /*17f20*/  ST.E desc[UR46][R16.64+0x28c], R29 ;  /* 0x00028c1d10007985 */ /* 0x0005e2000c10192e */
[----:B----4-:R-:W-:-:S03]  /*17f30*/  FMUL.FTZ R5, R121, R92 ;  /* 0x0000005c79057220 */ /* 0x010fc60000410000 */
[----:B------:R4:W-:Y:S01]  /*17f40*/  ST.E desc[UR46][R16.64+0x298], R41 ;  /* 0x0002982910007985 */ /* 0x0009e2000c10192e */
[----:B-----5:R-:W-:-:S03]  /*17f50*/  FMUL.FTZ R25, R121, R88 ;  /* 0x0000005879197220 */ /* 0x020fc60000410000 */
[----:B------:R5:W-:Y:S01]  /*17f60*/  ST.E desc[UR46][R16.64+0x29c], R31 ;  /* 0x00029c1f10007985 */ /* 0x000be2000c10192e */
[----:B-1----:R-:W-:-:S03]  /*17f70*/  FMUL.FTZ R27, R121, R90 ;  /* 0x0000005a791b7220 */ /* 0x002fc60000410000 */
[----:B------:R1:W-:Y:S01]  /*17f80*/  ST.E desc[UR46][R16.64+0x2a8], R33 ;  /* 0x0002a82110007985 */ /* 0x0003e2000c10192e */
[----:B--2---:R-:W-:-:S03]  /*17f90*/  FMUL.FTZ R29, R121, R102 ;  /* 0x00000066791d7220 */ /* 0x004fc60000410000 */
[----:B------:R2:W-:Y:S01]  /*17fa0*/  ST.E desc[UR46][R16.64+0x2ac], R35 ;  /* 0x0002ac2310007985 */ /* 0x0005e2000c10192e */
[----:B----4-:R-:W-:-:S03]  /*17fb0*/  FMUL.FTZ R41, R121, R100 ;  /* 0x0000006479297220 */ /* 0x010fc60000410000 */
[----:B------:R4:W-:Y:S01]  /*17fc0*/  ST.E desc[UR46][R16.64+0x2b8], R37 ;  /* 0x0002b82510007985 */ /* 0x0009e2000c10192e */
[C---:B-----5:R-:W-:Y:S01]  /*17fd0*/  FMUL.FTZ R31, R121.reuse, R116 ;  /* 0x00000074791f7220 */ /* 0x060fe20000410000 */
[C---:B-1----:R-:W-:Y:S01]  /*17fe0*/  FMUL.FTZ R33, R121.reuse, R108 ;  /* 0x0000006c79217220 */ /* 0x042fe20000410000 */
[C---:B--2---:R-:W-:Y:S01]  /*17ff0*/  FMUL.FTZ R35, R121.reuse, R114 ;  /* 0x0000007279237220 */ /* 0x044fe20000410000 */
[----:B----4-:R-:W-:Y:S01]  /*18000*/  FMUL.FTZ R37, R121, R112 ;  /* 0x0000007079257220 */ /* 0x010fe20000410000 */
[----:B------:R-:W-:Y:S01]  /*18010*/  FADD.FTZ R137, R18, R137 ;  /* 0x0000008912897221 */ /* 0x000fe20000010000 */
[----:B------:R1:W-:Y:S01]  /*18020*/  ST.E desc[UR46][R16.64+0x2bc], R39 ;  /* 0x0002bc2710007985 */ /* 0x0003e2000c10192e */
[----:B------:R-:W-:-:S03]  /*18030*/  FADD.FTZ R135, R11, R135 ;  /* 0x000000870b877221 */ /* 0x000fc60000010000 */
[----:B------:R2:W-:Y:S01]  /*18040*/  ST.E desc[UR46][R16.64+0x2c8], R5 ;  /* 0x0002c80510007985 */ /* 0x0005e2000c10192e */
[----:B------:R-:W-:-:S03]  /*18050*/  FADD.FTZ R137, R14, R137 ;  /* 0x000000890e897221 */ /* 0x000fc60000010000 */
[----:B------:R4:W-:Y:S04]  /*18060*/  ST.E desc[UR46][R16.64+0x2cc], R25 ;  /* 0x0002cc1910007985 */ /* 0x0009e8000c10192e */
[----:B------:R5:W-:Y:S01]  /*18070*/  ST.E desc[UR46][R16.64+0x2d8], R27 ;  /* 0x0002d81b10007985 */ /* 0x000be2000c10192e */
[----:B-1----:R-:W-:-:S03]  /*18080*/  FMUL.FTZ R39, R121, R110 ;  /* 0x0000006e79277220 */ /* 0x002fc60000410000 */
        /* <DEDUP_REMOVED lines=11> */
[C---:B----4-:R-:W-:Y:S01]  /*18140*/  FMUL.FTZ R31, R121.reuse, R124 ;  /* 0x0000007c791f7220 */ /* 0x050fe20000410000 */
[C---:B-----5:R-:W-:Y:S01]  /*18150*/  FMUL.FTZ R33, R121.reuse, R118 ;  /* 0x0000007679217220 */ /* 0x060fe20000410000 */
[C---:B-1----:R-:W-:Y:S01]  /*18160*/  FMUL.FTZ R35, R121.reuse, R122 ;  /* 0x0000007a79237220 */ /* 0x042fe20000410000 */
[----:B--2---:R-:W-:Y:S01]  /*18170*/  FMUL.FTZ R37, R121, R120 ;  /* 0x0000007879257220 */ /* 0x004fe20000410000 */
        /* <DEDUP_REMOVED lines=23> */
[----:B------:R1:W-:Y:S01]  /*182f0*/  ST.E desc[UR46][R16.64+0x450], R137 ;  /* 0x0004508910007985 */ /* 0x0003e2000c10192e */
[C---:B------:R-:W-:Y:S01]  /*18300*/  FMUL.FTZ R143, R4.reuse, R30 ;  /* 0x0000001e048f7220 */ /* 0x040fe20000410000 */
[----:B---3--:R-:W-:Y:S01]  /*18310*/  FADD.FTZ R135, R9, R135 ;  /* 0x0000008709877221 */ /* 0x008fe20000010000 */
[C---:B------:R-:W-:Y:S01]  /*18320*/  FMUL.FTZ R139, R4.reuse, R32 ;  /* 0x00000020048b7220 */ /* 0x040fe20000410000 */
[----:B------:R2:W-:Y:S01]  /*18330*/  ST.E desc[UR46][R16.64+0x444], R57 ;  /* 0x0004443910007985 */ /* 0x0005e2000c10192e */
[C---:B------:R-:W-:Y:S01]  /*18340*/  FMUL.FTZ R141, R4.reuse, R34 ;  /* 0x00000022048d7220 */ /* 0x040fe20000410000 */
[C---:B------:R-:W-:Y:S01]  /*18350*/  FMUL.FTZ R45, R4.reuse, R45 ;  /* 0x0000002d042d7220 */ /* 0x040fe20000410000 */
[C---:B------:R-:W-:Y:S01]  /*18360*/  FMUL.FTZ R43, R4.reuse, R43 ;  /* 0x0000002b042b7220 */ /* 0x040fe20000410000 */
[----:B------:R3:W-:Y:S01]  /*18370*/  ST.E desc[UR46][R16.64+0x35c], R39 ;  /* 0x00035c2710007985 */ /* 0x0007e2000c10192e */
[C---:B------:R-:W-:Y:S01]  /*18380*/  FMUL.FTZ R49, R4.reuse, R49 ;  /* 0x0000003104317220 */ /* 0x040fe20000410000 */
[C---:B------:R-:W-:Y:S01]  /*18390*/  FMUL.FTZ R47, R4.reuse, R47 ;  /* 0x0000002f042f7220 */ /* 0x040fe20000410000 */
[C---:B------:R-:W-:Y:S01]  /*183a0*/  FMUL.FTZ R51, R4.reuse, R51 ;  /* 0x0000003304337220 */ /* 0x040fe20000410000 */
[----:B------:R4:W-:Y:S01]  /*183b0*/  ST.E desc[UR46][R16.64+0x368], R5 ;  /* 0x0003680510007985 */ /* 0x0009e2000c10192e */
[C---:B-1----:R-:W-:Y:S01]  /*183c0*/  FMUL.FTZ R137, R4.reuse, R26 ;  /* 0x0000001a04897220 */ /* 0x042fe20000410000 */
[C---:B------:R-:W-:Y:S01]  /*183d0*/  FMUL.FTZ R53, R4.reuse, R53 ;  /* 0x0000003504357220 */ /* 0x040fe20000410000 */
[C---:B------:R-:W-:Y:S01]  /*183e0*/  FMUL.FTZ R55, R4.reuse, R55 ;  /* 0x0000003704377220 */ /* 0x040fe20000410000 */
[----:B------:R1:W-:Y:S01]  /*183f0*/  ST.E desc[UR46][R16.64+0x36c], R25 ;  /* 0x00036c1910007985 */ /* 0x0003e2000c10192e */
[C---:B--2---:R-:W-:Y:S01]  /*18400*/  FMUL.FTZ R57, R4.reuse, R38 ;  /* 0x0000002604397220 */ /* 0x044fe20000410000 */
[C---:B------:R-:W-:Y:S01]  /*18410*/  FMUL.FTZ R77, R4.reuse, R77 ;  /* 0x0000004d044d7220 */ /* 0x040fe20000410000 */
        /* <DEDUP_REMOVED lines=37> */
[C---:B---3--:R-:W-:Y:S01]  /*18670*/  FMUL.FTZ R39, R121.reuse, R216 ;  /* 0x000000d879277220 */ /* 0x048fe20000410000 */
[C---:B----4-:R-:W-:Y:S01]  /*18680*/  FMUL.FTZ R5, R121.reuse, R202 ;  /* 0x000000ca79057220 */ /* 0x050fe20000410000 */
[C---:B-1----:R-:W-:Y:S01]  /*18690*/  FMUL.FTZ R25, R121.reuse, R218 ;  /* 0x000000da79197220 */ /* 0x042fe20000410000 */
[C---:B--2---:R-:W-:Y:S01]  /*186a0*/  FMUL.FTZ R27, R121.reuse, R222 ;  /* 0x000000de791b7220 */ /* 0x044fe20000410000 */
[C---:B-----5:R-:W-:Y:S01]  /*186b0*/  FMUL.FTZ R29, R121.reuse, R220 ;  /* 0x000000dc791d7220 */ /* 0x060fe20000410000 */
        /* <DEDUP_REMOVED lines=61> */
[----:B------:R-:W-:Y:S04]  /*18a90*/  ST.E desc[UR46][R16.64+0x3d8], R41 ;  /* 0x0003d82910007985 */ /* 0x000fe8000c10192e */
[----:B------:R5:W-:Y:S04]  /*18aa0*/  ST.E desc[UR46][R16.64+0x3dc], R31 ;  /* 0x0003dc1f10007985 */ /* 0x000be8000c10192e */
[----:B------:R5:W-:Y:S04]  /*18ab0*/  ST.E desc[UR46][R16.64+0x3e8], R33 ;  /* 0x0003e82110007985 */ /* 0x000be8000c10192e */
[----:B------:R5:W-:Y:S04]  /*18ac0*/  ST.E desc[UR46][R16.64+0x3ec], R35 ;  /* 0x0003ec2310007985 */ /* 0x000be8000c10192e */
[----:B------:R-:W-:Y:S04]  /*18ad0*/  ST.E desc[UR46][R16.64+0x3f8], R123 ;  /* 0x0003f87b10007985 */ /* 0x000fe8000c10192e */
[----:B------:R5:W-:Y:S04]  /*18ae0*/  ST.E desc[UR46][R16.64+0x3fc], R37 ;  /* 0x0003fc2510007985 */ /* 0x000be8000c10192e */
[----:B------:R5:W-:Y:S04]  /*18af0*/  ST.E desc[UR46][R16.64+0x408], R125 ;  /* 0x0004087d10007985 */ /* 0x000be8000c10192e */
[----:B------:R5:W-:Y:S04]  /*18b00*/  ST.E desc[UR46][R16.64+0x40c], R127 ;  /* 0x00040c7f10007985 */ /* 0x000be8000c10192e */
[----:B------:R5:W-:Y:S04]  /*18b10*/  ST.E desc[UR46][R16.64+0x418], R129 ;  /* 0x0004188110007985 */ /* 0x000be8000c10192e */
[----:B------:R5:W-:Y:S04]  /*18b20*/  ST.E desc[UR46][R16.64+0x41c], R131 ;  /* 0x00041c8310007985 */ /* 0x000be8000c10192e */
[----:B------:R5:W-:Y:S01]  /*18b30*/  ST.E desc[UR46][R16.64+0x428], R133 ;  /* 0x0004288510007985 */ /* 0x000be2000c10192e */
[----:B------:R3:W-:Y:S06]  /*18b40*/  BAR.SYNC.DEFER_BLOCKING R205, 0x100 ;  /* 0x000400cd0000751d */ /* 0x0007ec0000010000 */
[----:B-1----:R-:W5:Y:S04]  /*18b50*/  LD.E R5, desc[UR46][R16.64+0x230] ;  /* 0x0002302e10057980 */ /* 0x002f68000c101900 */
[----:B--2---:R-:W2:Y:S04]  /*18b60*/  LD.E R25, desc[UR46][R16.64+0x234] ;  /* 0x0002342e10197980 */ /* 0x004ea8000c101900 */
[----:B---3--:R-:W3:Y:S04]  /*18b70*/  LD.E R27, desc[UR46][R16.64+0x238] ;  /* 0x0002382e101b7980 */ /* 0x008ee8000c101900 */
[----:B----4-:R-:W4:Y:S04]  /*18b80*/  LD.E R29, desc[UR46][R16.64+0x23c] ;  /* 0x00023c2e101d7980 */ /* 0x010f28000c101900 */
[----:B-----5:R-:W5:Y:S04]  /*18b90*/  LD.E R31, desc[UR46][R16.64+0x240] ;  /* 0x0002402e101f7980 */ /* 0x020f68000c101900 */
        /* <DEDUP_REMOVED lines=124> */
[----:B------:R-:W-:Y:S04]  /*19360*/  ST.E desc[UR46][R16.64+0x230], R5 ;  /* 0x0002300510007985 */ /* 0x000fe8000c10192e */
[----:B--2---:R-:W-:Y:S04]  /*19370*/  ST.E desc[UR46][R16.64+0x234], R25 ;  /* 0x0002341910007985 */ /* 0x004fe8000c10192e */
[----:B---3--:R-:W-:Y:S04]  /*19380*/  ST.E desc[UR46][R16.64+0x238], R27 ;  /* 0x0002381b10007985 */ /* 0x008fe8000c10192e */
[----:B----4-:R-:W-:Y:S04]  /*19390*/  ST.E desc[UR46][R16.64+0x23c], R29 ;  /* 0x00023c1d10007985 */ /* 0x010fe8000c10192e */
[----:B-----5:R-:W-:Y:S04]  /*193a0*/  ST.E desc[UR46][R16.64+0x240], R31 ;  /* 0x0002401f10007985 */ /* 0x020fe8000c10192e */
        /* <DEDUP_REMOVED lines=123> */
[----:B-1----:R-:W5:Y:S04]  /*19b60*/  LD.E.64 R4, desc[UR46][R16.64+0xa8] ;  /* 0x0000a82e10047980 */ /* 0x002f68000c101b00 */
[----:B------:R-:W5:Y:S04]  /*19b70*/  LDL R193, [R1+0x88] ;  /* 0x0000880001c17983 */ /* 0x000f680000100800 */
[----:B--2---:R-:W2:Y:S04]  /*19b80*/  LD.E R24, desc[UR46][R16.64+0x230] ;  /* 0x0002302e10187980 */ /* 0x004ea8000c101900 */
[----:B------:R-:W2:Y:S04]  /*19b90*/  LD.E R25, desc[UR46][R16.64+0x234] ;  /* 0x0002342e10197980 */ /* 0x000ea8000c101900 */
[----:B---3--:R-:W2:Y:S04]  /*19ba0*/  LD.E R26, desc[UR46][R16.64+0x238] ;  /* 0x0002382e101a7980 */ /* 0x008ea8000c101900 */
[----:B------:R-:W2:Y:S04]  /*19bb0*/  LD.E R27, desc[UR46][R16.64+0x23c] ;  /* 0x00023c2e101b7980 */ /* 0x000ea8000c101900 */
[----:B----4-:R-:W2:Y:S04]  /*19bc0*/  LD.E R28, desc[UR46][R16.64+0x240] ;  /* 0x0002402e101c7980 */ /* 0x010ea8000c101900 */
[----:B------:R-:W2:Y:S04]  /*19bd0*/  LD.E R29, desc[UR46][R16.64+0x244] ;  /* 0x0002442e101d7980 */ /* 0x000ea8000c101900 */
[----:B-----5:R-:W2:Y:S04]  /*19be0*/  LD.E R30, desc[UR46][R16.64+0x248] ;  /* 0x0002482e101e7980 */ /* 0x020ea8000c101900 */
[----:B------:R-:W2:Y:S04]  /*19bf0*/  LD.E R31, desc[UR46][R16.64+0x24c] ;  /* 0x00024c2e101f7980 */ /* 0x000ea8000c101900 */
        /* <DEDUP_REMOVED lines=119> */
[----:B------:R-:W2:Y:S01]  /*1a370*/  LD.E R151, desc[UR46][R16.64+0x42c] ;  /* 0x00042c2e10977980 */ /* 0x000ea2000c101900 */
[----:B------:R-:W-:Y:S01]  /*1a380*/  IMAD R4, R191, 0xc00, R4 ;  /* 0x00000c00bf047824 */ /* 0x000fe200078e0204 */
        /* <DEDUP_REMOVED lines=9> */
[----:B--2---:R-:W-:-:S06]  /*1a420*/  WARPGROUP.ARRIVE ;  /* 0x00000000000079c5 */ /* 0x004fcc0000000000 */
        /* <DEDUP_REMOVED lines=957> */
[----:B------:R-:W1:Y:S03]  /*1e000*/  S2R R216, SR_TID.X ;  /* 0x0000000000d87919 */ /* 0x000e660000002100 */
        /* <DEDUP_REMOVED lines=13> */
[----:B-----5:R2:W-:Y:S04]  /*1e0e0*/  ST.E desc[UR46][R16.64+0x264], R33 ;  /* 0x0002642110007985 */ /* 0x0205e8000c10192e */
        /* <DEDUP_REMOVED lines=114> */
[----:B-1----:R-:W-:Y:S01]  /*1e810*/  LOP3.LUT P6, RZ, R216, 0x7f, RZ, 0xc0, !PT ;  /* 0x0000007fd8ff7812 */ /* 0x002fe200078cc0ff */
[----:B------:R-:W-:-:S12]  /*1e820*/  BSSY B0, `(.L_x_1590) ;  /* 0x0000008000007945 */ /* 0x000fd80003800000 */
[----:B--2---:R-:W-:Y:S05]  /*1e830*/  @P6 BRA `(.L_x_1591) ;  /* 0x0000000000186947 */ /* 0x004fea0003800000 */
[----:B------:R-:W2:Y:S04]  /*1e840*/  LDL.64 R4, [R1+0x68] ;  /* 0x0000680001047983 */ /* 0x000ea80000100a00 */
[----:B------:R-:W3:Y:S01]  /*1e850*/  LD.E R0, desc[UR46][R2.64] ;  /* 0x0000002e02007980 */ /* 0x000ee2000c101900 */
[----:B--2---:R-:W-:-:S05]  /*1e860*/  MOV R5, R4 ;  /* 0x0000000400057202 */ /* 0x004fca0000000f00 */
[----:B---3--:R-:W-:-:S05]  /*1e870*/  IMAD R0, R0, 0x8, R5 ;  /* 0x0000000800007824 */ /* 0x008fca00078e0205 */
[----:B------:R-:W-:-:S04]  /*1e880*/  PRMT R0, RZ, 0x654, R0 ;  /* 0x00000654ff007816 */ /* 0x000fc80000000000 */
[----:B------:R1:W-:Y:S03]  /*1e890*/  SYNCS.ARRIVE.TRANS64.RED.A1T0 RZ, [R0+URZ], RZ ;  /* 0x000000ff00ff79a7 */ /* 0x0003e6000810043f */
.L_x_1591:
[----:B------:R-:W-:Y:S05]  /*1e8a0*/  BSYNC B0 ;  /* 0x0000000000007941 */ /* 0x000fea0003800000 */
.L_x_1590:
[C---:B------:R-:W-:Y:S01]  /*1e8b0*/  ISETP.GT.AND P0, PT, R10.reuse, UR41, PT ;  /* 0x000000290a007c0c */ /* 0x040fe2000bf04270 */
[----:B------:R-:W-:-:S12]  /*1e8c0*/  VIADD R10, R10, 0xffffffff ;  /* 0xffffffff0a0a7836 */ /* 0x000fd80000000000 */
[----:B------:R-:W-:Y:S05]  /*1e8d0*/  @P0 BRA `(.L_x_1592) ;  /* 0xffffff4c00980947 */ /* 0x000fea000383ffff */
.L_x_1561:
[----:B------:R-:W-:Y:S05]  /*1e8e0*/  WARPSYNC.ALL ;  /* 0x0000000000007948 */ /* 0x000fea0003800000 */
[----:B-1----:R-:W2:Y:S04]  /*1e8f0*/  LDL R5, [R1+0x450] ;  /* 0x0004500001057983 */ /* 0x002ea80000100800 */
[----:B------:R-:W3:Y:S04]  /*1e900*/  LDL R6, [R1+0x454] ;  /* 0x0004540001067983 */ /* 0x000ee80000100800 */
[----:B------:R-:W4:Y:S04]  /*1e910*/  LDL R122, [R1+0x218] ;  /* 0x00021800017a7983 */ /* 0x000f280000100800 */
[----:B------:R-:W5:Y:S04]  /*1e920*/  LDL.64 R12, [R1+0x398] ;  /* 0x00039800010c7983 */ /* 0x000f680000100a00 */
        /* <DEDUP_REMOVED lines=60> */
[----:B------:R-:W5:Y:S04]  /*1ecf0*/  LDL R123, [R1+0x220] ;  /* 0x00022000017b7983 */ /* 0x000f680000100800 */
[----:B--2---:R-:W1:Y:S02]  /*1ed00*/  SHFL.BFLY PT, R0, R5, 0x2, 0x1f ;  /* 0x0c401f0005007f89 */ /* 0x004e6400000e0000 */
[----:B-1----:R-:W-:-:S05]  /*1ed10*/  FADD.FTZ R0, R5, R0 ;  /* 0x0000000005007221 */ /* 0x002fca0000010000 */
[----:B------:R-:W1:Y:S02]  /*1ed20*/  SHFL.BFLY PT, R3, R0, 0x1, 0x1f ;  /* 0x0c201f0000037f89 */ /* 0x000e6400000e0000 */
[----:B-1----:R-:W-:Y:S01]  /*1ed30*/  FADD.FTZ R2, R0, R3 ;  /* 0x0000000300027221 */ /* 0x002fe20000010000 */
[----:B----4-:R-:W-:Y:S01]  /*1ed40*/  VIADD R122, R122, 0x1 ;  /* 0x000000017a7a7836 */ /* 0x010fe20000000000 */
[----:B------:R-:W2:Y:S04]  /*1ed50*/  LDL R0, [R1+0x224] ;  /* 0x0002240001007983 */ /* 0x000ea80000100800 */
[----:B------:R-:W-:Y:S04]  /*1ed60*/  STL [R1+0x450], R2 ;  /* 0x0004500201007387 */ /* 0x000fe80000100800 */
[----:B------:R-:W4:Y:S04]  /*1ed70*/  LDL R146, [R1+0x450] ;  /* 0x0004500001927983 */ /* 0x000f280000100800 */
[----:B---3--:R-:W1:Y:S02]  /*1ed80*/  SHFL.BFLY PT, R3, R6, 0x2, 0x1f ;  /* 0x0c401f0006037f89 */ /* 0x008e6400000e0000 */
[----:B-1----:R-:W-:Y:S01]  /*1ed90*/  FADD.FTZ R3, R3, R6 ;  /* 0x0000000603037221 */ /* 0x002fe20000010000 */
[----:B------:R-:W-:Y:S01]  /*1eda0*/  ISETP.NE.AND P2, PT, R122, 0x2, PT ;  /* 0x000000027a00780c */ /* 0x000fe20003f45270 */
[----:B------:R-:W3:Y:S04]  /*1edb0*/  LDL.64 R6, [R1+0x428] ;  /* 0x0004280001067983 */ /* 0x000ee80000100a00 */
[----:B------:R-:W1:Y:S08]  /*1edc0*/  SHFL.BFLY PT, R4, R3, 0x1, 0x1f ;  /* 0x0c201f0003047f89 */ /* 0x000e7000000e0000 */
[----:B------:R-:W3:Y:S01]  /*1edd0*/  @!P2 LDL R23, [R1+0x21c] ;  /* 0x00021c000117a983 */ /* 0x000ee20000100800 */
[----:B-1----:R-:W-:-:S03]  /*1ede0*/  FADD.FTZ R134, R3, R4 ;  /* 0x0000000403867221 */ /* 0x002fc60000010000 */
[----:B------:R-:W3:Y:S02]  /*1edf0*/  LDL.64 R4, [R1+0x3f8] ;  /* 0x0003f80001047983 */ /* 0x000ee40000100a00 */
[----:B------:R-:W-:Y:S02]  /*1ee00*/  FSETP.NE.FTZ.AND P1, PT, R134, RZ, PT ;  /* 0x000000ff8600720b */ /* 0x000fe40003f35000 */
[----:B------:R-:W3:Y:S11]  /*1ee10*/  LDL.64 R2, [R1+0x418] ;  /* 0x0004180001027983 */ /* 0x000ef60000100a00 */
[----:B------:R-:W3:Y:S04]  /*1ee20*/  @P1 LDL R137, [R1+0x460] ;  /* 0x0004600001891983 */ /* 0x000ee80000100800 */
[----:B------:R-:W3:Y:S01]  /*1ee30*/  @P1 LDL R139, [R1+0x444] ;  /* 0x00044400018b1983 */ /* 0x000ee20000100800 */
[----:B------:R-:W-:-:S02]  /*1ee40*/  IMAD.MOV.U32 R136, RZ, RZ, -0x800000 ;  /* 0xff800000ff887424 */ /* 0x000fc400078e00ff */
[----:B------:R-:W-:Y:S01]  /*1ee50*/  IMAD.MOV.U32 R124, RZ, RZ, RZ ;  /* 0x000000ffff7c7224 */ /* 0x000fe200078e00ff */
[----:B------:R1:W-:Y:S08]  /*1ee60*/  BAR.ARV R204, 0x100 ;  /* 0x000400cc0000751d */ /* 0x0003f00000002000 */
[----:B------:R-:W-:Y:S06]  /*1ee70*/  BAR.ARV 0x8, 0x120 ;  /* 0x0204800000007b1d */ /* 0x000fec0000002000 */
[----:B----4-:R-:W-:-:S13]  /*1ee80*/  FSETP.NE.FTZ.AND P0, PT, R146, RZ, PT ;  /* 0x000000ff9200720b */ /* 0x010fda0003f15000 */
[----:B------:R-:W4:Y:S04]  /*1ee90*/  @P0 LDL R125, [R1+0x460] ;  /* 0x00046000017d0983 */ /* 0x000f280000100800 */
[----:B------:R-:W3:Y:S01]  /*1eea0*/  @P0 LDL R138, [R1+0x440] ;  /* 0x00044000018a0983 */ /* 0x000ee20000100800 */
[----:B------:R-:W1:Y:S02]  /*1eeb0*/  @P0 MUFU.LG2 R135, R146 ;  /* 0x0000009200870308 */ /* 0x000e640000000c00 */
[----:B-1----:R-:W-:-:S06]  /*1eec0*/  @P0 FMUL.FTZ R140, R135, 0.69314718246459960938 ;  /* 0x3f317218878c0820 */ /* 0x002fcc0000410000 */
[----:B------:R-:W1:Y:S08]  /*1eed0*/  @P1 MUFU.LG2 R141, R134 ;  /* 0x00000086008d1308 */ /* 0x000e700000000c00 */
[----:B------:R-:W5:Y:S01]  /*1eee0*/  @P0 MUFU.RCP R124, R146 ;  /* 0x00000092007c0308 */ /* 0x000f620000001000 */
[----:B--2---:R-:W-:Y:S02]  /*1eef0*/  VIADD R0, R0, 0x1 ;  /* 0x0000000100007836 */ /* 0x004fe40000000000 */
[----:B-1----:R-:W-:Y:S01]  /*1ef00*/  @P1 FMUL.FTZ R141, R141, 0.69314718246459960938 ;  /* 0x3f3172188d8d1820 */ /* 0x002fe20000410000 */
[----:B------:R-:W-:Y:S01]  /*1ef10*/  STL [R1+0x454], R134 ;  /* 0x0004548601007387 */ /* 0x000fe20000100800 */
[-C--:B-----5:R-:W-:Y:S01]  /*1ef20*/  FMUL.FTZ R143, R143, R124.reuse ;  /* 0x0000007c8f8f7220 */ /* 0x0a0fe20000410000 */
        /* <DEDUP_REMOVED lines=63> */
[----:B------:R-:W-:Y:S04]  /*1f320*/  STL [R1+0x218], R122 ;  /* 0x0002187a01007387 */ /* 0x000fe80000100800 */
[----:B------:R-:W-:Y:S04]  /*1f330*/  STL.64 [R1+0x230], R142 ;  /* 0x0002308e01007387 */ /* 0x000fe80000100a00 */
        /* <DEDUP_REMOVED lines=31> */
[----:B------:R-:W-:Y:S04]  /*1f530*/  STL [R1+0x224], R0 ;  /* 0x0002240001007387 */ /* 0x000fe80000100800 */
[----:B------:R-:W-:Y:S01]  /*1f540*/  @!P2 STL [R1+0x218], RZ ;  /* 0x000218ff0100a387 */ /* 0x000fe20000100800 */
[----:B----4-:R-:W-:-:S04]  /*1f550*/  @P0 FMUL.FTZ R125, R125, 0.69314718246459960938 ;  /* 0x3f3172187d7d0820 */ /* 0x010fc80000410000 */
[----:B---3--:R-:W-:Y:S01]  /*1f560*/  @P0 FFMA.FTZ R136, R125, R138, R140 ;  /* 0x0000008a7d880223 */ /* 0x008fe2000001008c */
[----:B------:R-:W-:-:S06]  /*1f570*/  IMAD.MOV.U32 R125, RZ, RZ, RZ ;  /* 0x000000ffff7d7224 */ /* 0x000fcc00078e00ff */
[----:B------:R-:W1:Y:S01]  /*1f580*/  @P1 MUFU.RCP R125, R134 ;  /* 0x00000086007d1308 */ /* 0x000e620000001000 */
[----:B------:R-:W-:Y:S01]  /*1f590*/  @P1 FMUL.FTZ R140, R137, 0.69314718246459960938 ;  /* 0x3f317218898c1820 */ /* 0x000fe20000410000 */
[----:B------:R-:W-:-:S03]  /*1f5a0*/  IMAD.MOV.U32 R138, RZ, RZ, -0x800000 ;  /* 0xff800000ff8a7424 */ /* 0x000fc600078e00ff */
[----:B------:R-:W-:Y:S01]  /*1f5b0*/  @P1 FFMA.FTZ R138, R140, R139, R141 ;  /* 0x0000008b8c8a1223 */ /* 0x000fe2000001008d */
[----:B------:R-:W-:Y:S01]  /*1f5c0*/  STL [R1+0x450], R136 ;  /* 0x0004508801007387 */ /* 0x000fe20000100800 */
[-C--:B-1----:R-:W-:Y:S01]  /*1f5d0*/  FMUL.FTZ R13, R13, R125.reuse ;  /* 0x0000007d0d0d7220 */ /* 0x082fe20000410000 */
[-C--:B------:R-:W-:Y:S01]  /*1f5e0*/  FMUL.FTZ R12, R12, R125.reuse ;  /* 0x0000007d0c0c7220 */ /* 0x080fe20000410000 */
[-C--:B------:R-:W-:Y:S01]  /*1f5f0*/  FMUL.FTZ R15, R15, R125.reuse ;  /* 0x0000007d0f0f7220 */ /* 0x080fe20000410000 */
[-C--:B------:R-:W-:Y:S01]  /*1f600*/  FMUL.FTZ R14, R14, R125.reuse ;  /* 0x0000007d0e0e7220 */ /* 0x080fe20000410000 */
[-C--:B------:R-:W-:Y:S01]  /*1f610*/  FMUL.FTZ R71, R71, R125.reuse ;  /* 0x0000007d47477220 */ /* 0x080fe20000410000 */
[-C--:B------:R-:W-:Y:S01]  /*1f620*/  FMUL.FTZ R70, R70, R125.reuse ;  /* 0x0000007d46467220 */ /* 0x080fe20000410000 */
[----:B------:R1:W-:Y:S01]  /*1f630*/  STL.64 [R1+0x398], R12 ;  /* 0x0003980c01007387 */ /* 0x0003e20000100a00 */
[-C--:B------:R-:W-:Y:S01]  /*1f640*/  FMUL.FTZ R69, R69, R125.reuse ;  /* 0x0000007d45457220 */ /* 0x080fe20000410000 */
[-C--:B------:R-:W-:Y:S01]  /*1f650*/  FMUL.FTZ R68, R68, R125.reuse ;  /* 0x0000007d44447220 */ /* 0x080fe20000410000 */
[-C--:B------:R-:W-:Y:S01]  /*1f660*/  FMUL.FTZ R57, R57, R125.reuse ;  /* 0x0000007d39397220 */ /* 0x080fe20000410000 */
[----:B------:R2:W-:Y:S01]  /*1f670*/  STL.64 [R1+0x3d8], R14 ;  /* 0x0003d80e01007387 */ /* 0x0005e20000100a00 */
        /* <DEDUP_REMOVED lines=55> */
[----:B-1----:R-:W-:Y:S01]  /*1f9f0*/  VIADD R12, R123, 0x1 ;  /* 0x000000017b0c7836 */ /* 0x002fe20000000000 */
[----:B--2---:R-:W-:Y:S01]  /*1fa00*/  @!P2 LOP3.LUT R14, R23, 0x1, RZ, 0x3c, !PT ;  /* 0x00000001170ea812 */ /* 0x004fe200078e3cff */
[----:B------:R2:W-:Y:S04]  /*1fa10*/  STL [R1+0x454], R138 ;  /* 0x0004548a01007387 */ /* 0x0005e80000100800 */
[----:B------:R2:W-:Y:S04]  /*1fa20*/  STL.64 [R1+0x238], R70 ;  /* 0x0002384601007387 */ /* 0x0005e80000100a00 */
        /* <DEDUP_REMOVED lines=29> */
[----:B------:R2:W-:Y:S04]  /*1fc00*/  STL [R1+0x220], R12 ;  /* 0x0002200c01007387 */ /* 0x0005e80000100800 */
[----:B------:R2:W-:Y:S01]  /*1fc10*/  @!P2 STL [R1+0x21c], R14 ;  /* 0x00021c0e0100a387 */ /* 0x0005e20000100800 */
[----:B------:R-:W-:-:S13]  /*1fc20*/  PLOP3.LUT P0, PT, PT, PT, PT, 0x8, 0x0 ;  /* 0x000000000000781c */ /* 0x000fda0003f0e170 */
.L_x_1496:
[----:B------:R-:W3:Y:S08]  /*1fc30*/  S2UR UR4, SR_CgaCtaId ;  /* 0x00000000000479c3 */ /* 0x000ef00000008800 */
[----:B------:R-:W-:Y:S06]  /*1fc40*/  BAR.SYNC.DEFER_BLOCKING 0x5, 0x120 ;  /* 0x0144800000007b1d */ /* 0x000fec0000010000 */
[----:B------:R-:W-:-:S02]  /*1fc50*/  UMOV UR50, 0x400 ;  /* 0x0000040000327882 */ /* 0x000fc40000000000 */
[----:B---3--:R-:W-:-:S09]  /*1fc60*/  ULEA UR50, UR4, UR50, 0x18 ;  /* 0x0000003204327291 */ /* 0x008fd2000f8ec03f */
[----:B-1----:R-:W1:Y:S02]  /*1fc70*/  LDS R0, [UR50+0x324d0] ;  /* 0x0324d032ff007984 */ /* 0x002e640008000800 */
[----:B-1----:R-:W-:Y:S01]  /*1fc80*/  R2UR UR4, R0 ;  /* 0x00000000000472ca */ /* 0x002fe200000e0000 */
[----:B------:R-:W-:Y:S06]  /*1fc90*/  BAR.ARV 0x4, 0x120 ;  /* 0x0104800000007b1d */ /* 0x000fec0000002000 */
[----:B------:R-:W-:Y:S08]  /*1fca0*/  @P0 BRA `(.L_x_1593) ;  /* 0x0000000c00b80947 */ /* 0x000ff00003800000 */
[----:B------:R-:W3:Y:S04]  /*1fcb0*/  LDL.128 R72, [R1+0x330] ;  /* 0x0003300001487983 */ /* 0x000ee80000100c00 */
[----:B--2---:R-:W2:Y:S04]  /*1fcc0*/  LDL.128 R68, [R1+0x340] ;  /* 0x0003400001447983 */ /* 0x004ea80000100c00 */
[----:B------:R-:W4:Y:S04]  /*1fcd0*/  LDL.128 R136, [R1+0x230] ;  /* 0x0002300001887983 */ /* 0x000f280000100c00 */
[----:B------:R-:W5:Y:S04]  /*1fce0*/  LDL.128 R128, [R1+0x250] ;  /* 0x0002500001807983 */ /* 0x000f680000100c00 */
        /* <DEDUP_REMOVED lines=25> */
[----:B------:R-:W5:Y:S01]  /*1fe80*/  LDL.128 R12, [R1+0x400] ;  /* 0x00040000010c7983 */ /* 0x000f620000100c00 */
[----:B------:R-:W-:Y:S01]  /*1fe90*/  VIADD R3, R196, UR42 ;  /* 0x0000002ac4037c36 */ /* 0x000fe20008000000 */
[----:B------:R-:W-:-:S02]  /*1fea0*/  ULDC UR5, c[0x0][0xb88] ;  /* 0x0002e20000057ab9 */ /* 0x000fc40000000800 */
[----:B------:R-:W5:Y:S04]  /*1feb0*/  LDL.128 R8, [R1+0x410] ;  /* 0x0004100001087983 */ /* 0x000f680000100c00 */
[----:B------:R-:W5:Y:S01]  /*1fec0*/  LDL.128 R4, [R1+0x420] ;  /* 0x0004200001047983 */ /* 0x000f620000100c00 */
[----:B------:R-:W-:Y:S01]  /*1fed0*/  LOP3.LUT P0, RZ, R208, 0x3, RZ, 0xc0, !PT ;  /* 0x00000003d0ff7812 */ /* 0x000fe2000780c0ff */
[C---:B------:R-:W-:Y:S01]  /*1fee0*/  VIADD R0, R3.reuse, 0x8 ;  /* 0x0000000803007836 */ /* 0x040fe20000000000 */
[----:B------:R-:W-:Y:S01]  /*1fef0*/  IADD3 R19, P5, R184, 0x8000, RZ ;  /* 0x00008000b8137810 */ /* 0x000fe20007fbe0ff */
[----:B------:R-:W-:Y:S01]  /*1ff00*/  ULDC.64 UR6, c[0x0][0xc70] ;  /* 0x00031c0000067ab9 */ /* 0x000fe20000000a00 */
[----:B------:R-:W-:Y:S02]  /*1ff10*/  ISETP.GE.OR P1, PT, R3, UR5, P0 ;  /* 0x0000000503007c0c */ /* 0x000fe40008726670 */
[----:B------:R-:W-:-:S11]  /*1ff20*/  ISETP.GE.OR P0, PT, R0, UR5, P0 ;  /* 0x0000000500007c0c */ /* 0x000fd60008706670 */
[----:B------:R-:W5:Y:S04]  /*1ff30*/  @!P1 LDL R2, [R1+0x450] ;  /* 0x0004500001029983 */ /* 0x000f680000100800 */
[----:B------:R-:W5:Y:S01]  /*1ff40*/  @!P0 LDL R0, [R1+0x454] ;  /* 0x0004540001008983 */ /* 0x000f620000100800 */
[C---:B------:R-:W-:Y:S02]  /*1ff50*/  IADD3 R21, P6, R184.reuse, 0x8020, RZ ;  /* 0x00008020b8157810 */ /* 0x040fe40007fde0ff */
[----:B------:R-:W-:Y:S02]  /*1ff60*/  IADD3 R142, P3, R184, 0x8060, RZ ;  /* 0x00008060b88e7810 */ /* 0x000fe40007f7e0ff */
[----:B------:R-:W-:Y:S01]  /*1ff70*/  LOP3.LUT R18, R19, 0x380, RZ, 0xc0, !PT ;  /* 0x0000038013127812 */ /* 0x000fe200078ec0ff */
[----:B------:R-:W-:Y:S01]  /*1ff80*/  USHF.R.S32.HI UR5, URZ, 0x1f, UR43 ;  /* 0x0000001f3f057899 */ /* 0x000fe2000801142b */
[----:B------:R-:W-:-:S02]  /*1ff90*/  LOP3.LUT R20, R21, 0x380, RZ, 0xc0, !PT ;  /* 0x0000038015147812 */ /* 0x000fc400078ec0ff */
[----:B------:R-:W-:Y:S02]  /*1ffa0*/  LOP3.LUT R145, R184, 0x380, RZ, 0xc0, !PT ;  /* 0x00000380b8917812 */ /* 0x000fe400078ec0ff */
[----:B------:R-:W-:Y:S02]  /*1ffb0*/  LOP3.LUT R141, R142, 0x380, RZ, 0xc0, !PT ;  /* 0x000003808e8d7812 */ /* 0x000fe400078ec0ff */
[----:B------:R-:W-:Y:S01]  /*1ffc0*/  SHF.R.U64 R18, R18, 0x3, RZ ;  /* 0x0000000312127819 */ /* 0x000fe200000012ff */
[----:B------:R-:W-:Y:S01]  /*1ffd0*/  UIMAD UR5, UR5, UR6, URZ ;  /* 0x00000006050572a4 */ /* 0x000fe2000f8e023f */
[----:B------:R-:W-:Y:S02]  /*1ffe0*/  SHF.R.U64 R20, R20, 0x3, RZ ;  /* 0x0000000314147819 */ /* 0x000fe400000012ff */
[----:B------:R-:W-:Y:S02]  /*1fff0*/  SHF.R.U64 R145, R145, 0x3, RZ ;  /* 0x0000000391917819 */ /* 0x000fe400000012ff */
[----:B------:R-:W-:-:S02]  /*20000*/  IADD3 R140, P2, R184, 0x8040, RZ ;  /* 0x00008040b88c7810 */ /* 0x000fc40007f5e0ff */
[----:B------:R-:W-:Y:S02]  /*20010*/  SHF.R.U64 R141, R141, 0x3, RZ ;  /* 0x000000038d8d7819 */ /* 0x000fe400000012ff */
[----:B------:R-:W-:Y:S01]  /*20020*/  LOP3.LUT R18, R18, R19, RZ, 0x3c, !PT ;  /* 0x0000001312127212 */ /* 0x000fe200078e3cff */
[--C-:B------:R-:W-:Y:S01]  /*20030*/  IMAD.X R19, RZ, RZ, R185.reuse, P5 ;  /* 0x000000ffff137224 */ /* 0x100fe200028e06b9 */
[----:B------:R-:W-:Y:S01]  /*20040*/  LOP3.LUT R20, R20, R21, RZ, 0x3c, !PT ;  /* 0x0000001514147212 */ /* 0x000fe200078e3cff */
[--C-:B------:R-:W-:Y:S01]  /*20050*/  IMAD.X R21, RZ, RZ, R185.reuse, P6 ;  /* 0x000000ffff157224 */ /* 0x100fe200030e06b9 */
[C---:B------:R-:W-:Y:S01]  /*20060*/  IADD3 R147, P4, R184.reuse, 0xc000, RZ ;  /* 0x0000c000b8937810 */ /* 0x040fe20007f9e0ff */
[----:B------:R-:W-:Y:S01]  /*20070*/  UIMAD.WIDE.U32 UR8, UR43, UR6, URZ ;  /* 0x000000062b0872a5 */ /* 0x000fe2000f8e003f */
[----:B------:R-:W-:Y:S01]  /*20080*/  LOP3.LUT R144, R145, R184, RZ, 0x3c, !PT ;  /* 0x000000b891907212 */ /* 0x000fe200078e3cff */
[--C-:B------:R-:W-:Y:S01]  /*20090*/  IMAD.MOV.U32 R145, RZ, RZ, R185.reuse ;  /* 0x000000ffff917224 */ /* 0x100fe200078e00b9 */
[----:B------:R-:W-:Y:S01]  /*200a0*/  LOP3.LUT R142, R141, R142, RZ, 0x3c, !PT ;  /* 0x0000008e8d8e7212 */ /* 0x000fe200078e3cff */
[----:B------:R-:W-:Y:S01]  /*200b0*/  UIMAD UR5, UR43, UR7, UR5 ;  /* 0x000000072b0572a4 */ /* 0x000fe2000f8e0205 */
[C---:B------:R-:W-:Y:S01]  /*200c0*/  IADD3 R153, P5, R184.reuse, 0xc020, RZ ;  /* 0x0000c020b8997810 */ /* 0x040fe20007fbe0ff */
[--C-:B------:R-:W-:Y:S01]  /*200d0*/  IMAD.X R141, RZ, RZ, R185.reuse, P2 ;  /* 0x000000ffff8d7224 */ /* 0x100fe200010e06b9 */
[C---:B------:R-:W-:Y:S01]  /*200e0*/  IADD3 R149, P6, R184.reuse, 0xc040, RZ ;  /* 0x0000c040b8957810 */ /* 0x040fe20007fde0ff */
[----:B------:R-:W-:Y:S01]  /*200f0*/  IMAD.X R143, RZ, RZ, R185, P3 ;  /* 0x000000ffff8f7224 */ /* 0x000fe200018e06b9 */
[----:B------:R-:W-:Y:S01]  /*20100*/  IADD3 R151, P2, R184, 0xc060, RZ ;  /* 0x0000c060b8977810 */ /* 0x000fe20007f5e0ff */
[----:B------:R-:W-:Y:S01]  /*20110*/  UIADD3 UR5, UR9, UR5, URZ ;  /* 0x0000000509057290 */ /* 0x000fe2000fffe03f */
[----:B------:R-:W-:Y:S01]  /*20120*/  LOP3.LUT R23, R140, 0x380, RZ, 0xc0, !PT ;  /* 0x000003808c177812 */ /* 0x000fe200078ec0ff */
[----:B------:R-:W-:Y:S01]  /*20130*/  ULDC.64 UR6, c[0x0][0xc40] ;  /* 0x0003100000067ab9 */ /* 0x000fe20000000a00 */
[----:B------:R-:W-:-:S02]  /*20140*/  LOP3.LUT R146, R147, 0x380, RZ, 0xc0, !PT ;  /* 0x0000038093927812 */ /* 0x000fc400078ec0ff */
[----:B------:R-:W-:Y:S02]  /*20150*/  LOP3.LUT R152, R153, 0x380, RZ, 0xc0, !PT ;  /* 0x0000038099987812 */ /* 0x000fe400078ec0ff */
[----:B------:R-:W-:Y:S02]  /*20160*/  LOP3.LUT R148, R149, 0x380, RZ, 0xc0, !PT ;  /* 0x0000038095947812 */ /* 0x000fe400078ec0ff */
[----:B------:R-:W-:Y:S02]  /*20170*/  MOV R145, R144 ;  /* 0x0000009000917202 */ /* 0x000fe40000000f00 */
[----:B------:R-:W-:Y:S02]  /*20180*/  LOP3.LUT R150, R151, 0x380, RZ, 0xc0, !PT ;  /* 0x0000038097967812 */ /* 0x000fe400078ec0ff */
[----:B------:R-:W-:Y:S02]  /*20190*/  SHF.R.U64 R23, R23, 0x3, RZ ;  /* 0x0000000317177819 */ /* 0x000fe400000012ff */
[----:B------:R-:W-:-:S02]  /*201a0*/  SHF.R.U64 R146, R146, 0x3, RZ ;  /* 0x0000000392927819 */ /* 0x000fc400000012ff */
[----:B------:R-:W-:Y:S02]  /*201b0*/  SHF.R.U64 R152, R152, 0x3, RZ ;  /* 0x0000000398987819 */ /* 0x000fe400000012ff */
[----:B------:R-:W-:Y:S01]  /*201c0*/  MOV R144, R18 ;  /* 0x0000001200907202 */ /* 0x000fe20000000f00 */
[----:B------:R-:W-:Y:S01]  /*201d0*/  IMAD.U32 R19, RZ, RZ, UR9 ;  /* 0x00000009ff137e24 */ /* 0x000fe2000f8e00ff */
[----:B------:R-:W-:Y:S01]  /*201e0*/  SHF.R.U64 R148, R148, 0x3, RZ ;  /* 0x0000000394947819 */ /* 0x000fe200000012ff */
[----:B------:R-:W-:Y:S01]  /*201f0*/  IMAD.U32 R19, RZ, RZ, UR5 ;  /* 0x00000005ff137e24 */ /* 0x000fe2000f8e00ff */
[----:B------:R-:W-:Y:S01]  /*20200*/  SHF.R.U64 R150, R150, 0x3, RZ ;  /* 0x0000000396967819 */ /* 0x000fe200000012ff */
[----:B------:R-:W-:Y:S01]  /*20210*/  USHF.R.S32.HI UR5, URZ, 0x1f, UR44 ;  /* 0x0000001f3f057899 */ /* 0x000fe2000801142c */
[----:B------:R-:W-:Y:S02]  /*20220*/  LOP3.LUT R140, R23, R140, RZ, 0x3c, !PT ;  /* 0x0000008c178c7212 */ /* 0x000fe400078e3cff */
[----:B------:R-:W-:Y:S01]  /*20230*/  LOP3.LUT R146, R146, R147, RZ, 0x3c, !PT ;  /* 0x0000009392927212 */ /* 0x000fe200078e3cff */
[--C-:B------:R-:W-:Y:S01]  /*20240*/  IMAD.X R147, RZ, RZ, R185.reuse, P4 ;  /* 0x000000ffff937224 */ /* 0x100fe200020e06b9 */
[----:B------:R-:W-:Y:S01]  /*20250*/  LOP3.LUT R152, R152, R153, RZ, 0x3c, !PT ;  /* 0x0000009998987212 */ /* 0x000fe200078e3cff */
[--C-:B------:R-:W-:Y:S01]  /*20260*/  IMAD.X R153, RZ, RZ, R185.reuse, P5 ;  /* 0x000000ffff997224 */ /* 0x100fe200028e06b9 */
[----:B------:R-:W-:Y:S01]  /*20270*/  LOP3.LUT R148, R148, R149, RZ, 0x3c, !PT ;  /* 0x0000009594947212 */ /* 0x000fe200078e3cff */
[----:B------:R-:W-:Y:S01]  /*20280*/  IMAD.U32 R18, RZ, RZ, UR8 ;  /* 0x00000008ff127e24 */ /* 0x000fe2000f8e00ff */
[----:B------:R-:W-:Y:S01]  /*20290*/  LOP3.LUT R150, R150, R151, RZ, 0x3c, !PT ;  /* 0x0000009796967212 */ /* 0x000fe200078e3cff */
[--C-:B------:R-:W-:Y:S01]  /*202a0*/  IMAD.X R149, RZ, RZ, R185.reuse, P6 ;  /* 0x000000ffff957224 */ /* 0x100fe200030e06b9 */
[----:B------:R-:W-:Y:S01]  /*202b0*/  MOV R20, R20 ;  /* 0x0000001400147202 */ /* 0x000fe20000000f00 */
[----:B------:R-:W-:Y:S01]  /*202c0*/  IMAD.X R151, RZ, RZ, R185, P2 ;  /* 0x000000ffff977224 */ /* 0x000fe200010e06b9 */
[----:B------:R-:W-:-:S02]  /*202d0*/  MOV R21, R140 ;  /* 0x0000008c00157202 */ /* 0x000fc40000000f00 */
[----:B------:R-:W-:Y:S02]  /*202e0*/  MOV R140, R142 ;  /* 0x0000008e008c7202 */ /* 0x000fe40000000f00 */
[----:B------:R-:W-:Y:S02]  /*202f0*/  MOV R142, R146 ;  /* 0x00000092008e7202 */ /* 0x000fe40000000f00 */
[----:B------:R-:W-:Y:S02]  /*20300*/  MOV R23, R152 ;  /* 0x0000009800177202 */ /* 0x000fe40000000f00 */
[----:B------:R-:W-:Y:S02]  /*20310*/  MOV R141, R148 ;  /* 0x00000094008d7202 */ /* 0x000fe40000000f00 */
[----:B------:R-:W-:Y:S02]  /*20320*/  MOV R143, R150 ;  /* 0x00000096008f7202 */ /* 0x000fe40000000f00 */
[----:B---3--:R-:W-:-:S02]  /*20330*/  F2FP.F16.F32.PACK_AB R72, R73, R72 ;  /* 0x000000484948723e */ /* 0x008fc400000000ff */
[----:B------:R-:W-:Y:S02]  /*20340*/  F2FP.F16.F32.PACK_AB R73, R75, R74 ;  /* 0x0000004a4b49723e */ /* 0x000fe400000000ff */
[----:B--2---:R-:W-:Y:S02]  /*20350*/  F2FP.F16.F32.PACK_AB R74, R69, R68 ;  /* 0x00000044454a723e */ /* 0x004fe400000000ff */
[----:B------:R-:W1:Y:S01]  /*20360*/  LDC.64 R68, c[0x0][0xc78] ;  /* 0x00031e00ff447b82 */ /* 0x000e620000000a00 */
[----:B----4-:R-:W-:Y:S02]  /*20370*/  F2FP.F16.F32.PACK_AB R136, R137, R136 ;  /* 0x000000888988723e */ /* 0x010fe400000000ff */
[----:B------:R-:W-:Y:S02]  /*20380*/  F2FP.F16.F32.PACK_AB R137, R139, R138 ;  /* 0x0000008a8b89723e */ /* 0x000fe400000000ff */
[----:B-----5:R-:W-:Y:S02]  /*20390*/  F2FP.F16.F32.PACK_AB R128, R129, R128 ;  /* 0x000000808180723e */ /* 0x020fe400000000ff */
[----:B------:R-:W-:-:S02]  /*203a0*/  F2FP.F16.F32.PACK_AB R129, R131, R130 ;  /* 0x000000828381723e */ /* 0x000fc400000000ff */
[----:B------:R-:W-:Y:S02]  /*203b0*/  F2FP.F16.F32.PACK_AB R138, R133, R132 ;  /* 0x00000084858a723e */ /* 0x000fe400000000ff */
[----:B------:R-:W-:Y:S01]  /*203c0*/  F2FP.F16.F32.PACK_AB R139, R135, R134 ;  /* 0x00000086878b723e */ /* 0x000fe200000000ff */
[----:B------:R-:W-:Y:S01]  /*203d0*/  BAR.SYNC.DEFER_BLOCKING 0x1, 0x100 ;  /* 0x0044000000007b1d */ /* 0x000fe20000010000 */
        /* <DEDUP_REMOVED lines=12> */
[----:B------:R-:W-:Y:S01]  /*204a0*/  F2FP.F16.F32.PACK_AB R96, R97, R96 ;  /* 0x000000606160723e */ /* 0x000fe200000000ff */
[----:B------:R-:W-:Y:S01]  /*204b0*/  STSM.16.M88.4 [R145], R136 ;  /* 0x0000008891007844 */ /* 0x000fe20000000200 */
[----:B------:R-:W-:Y:S02]  /*204c0*/  F2FP.F16.F32.PACK_AB R97, R99, R98 ;  /* 0x000000626361723e */ /* 0x000fe400000000ff */
[----:B------:R-:W-:Y:S02]  /*204d0*/  F2FP.F16.F32.PACK_AB R106, R101, R100 ;  /* 0x00000064656a723e */ /* 0x000fe400000000ff */
[----:B------:R-:W-:-:S02]  /*204e0*/  F2FP.F16.F32.PACK_AB R107, R103, R102 ;  /* 0x00000066676b723e */ /* 0x000fc400000000ff */
[----:B------:R-:W-:Y:S01]  /*204f0*/  F2FP.F16.F32.PACK_AB R88, R89, R88 ;  /* 0x000000585958723e */ /* 0x000fe200000000ff */
[----:B------:R-:W-:Y:S01]  /*20500*/  STSM.16.M88.4 [R235], R128 ;  /* 0x00000080eb007844 */ /* 0x000fe20000000200 */
[----:B------:R-:W-:Y:S02]  /*20510*/  F2FP.F16.F32.PACK_AB R89, R91, R90 ;  /* 0x0000005a5b59723e */ /* 0x000fe400000000ff */
[----:B------:R-:W-:Y:S02]  /*20520*/  F2FP.F16.F32.PACK_AB R98, R93, R92 ;  /* 0x0000005c5d62723e */ /* 0x000fe400000000ff */
[----:B------:R-:W-:Y:S02]  /*20530*/  F2FP.F16.F32.PACK_AB R99, R95, R94 ;  /* 0x0000005e5f63723e */ /* 0x000fe400000000ff */
[----:B------:R-:W-:Y:S01]  /*20540*/  F2FP.F16.F32.PACK_AB R80, R81, R80 ;  /* 0x000000505150723e */ /* 0x000fe200000000ff */
[----:B------:R-:W-:Y:S01]  /*20550*/  STSM.16.M88.4 [R234], R120 ;  /* 0x00000078ea007844 */ /* 0x000fe20000000200 */
[----:B------:R-:W-:-:S02]  /*20560*/  F2FP.F16.F32.PACK_AB R81, R83, R82 ;  /* 0x000000525351723e */ /* 0x000fc400000000ff */
[----:B------:R-:W-:Y:S02]  /*20570*/  F2FP.F16.F32.PACK_AB R90, R85, R84 ;  /* 0x00000054555a723e */ /* 0x000fe400000000ff */
[----:B------:R-:W-:Y:S01]  /*20580*/  F2FP.F16.F32.PACK_AB R91, R87, R86 ;  /* 0x00000056575b723e */ /* 0x000fe200000000ff */
[----:B------:R-:W-:Y:S01]  /*20590*/  STSM.16.M88.4 [R233], R112 ;  /* 0x00000070e9007844 */ /* 0x000fe20000000200 */
        /* <DEDUP_REMOVED lines=19> */
[----:B------:R-:W-:Y:S01]  /*206d0*/  F2FP.F16.F32.PACK_AB R54, R49, R48 ;  /* 0x000000303136723e */ /* 0x000fe200000000ff */
[----:B-1----:R-:W-:Y:S01]  /*206e0*/  IMAD.WIDE.U32 R18, R68, UR44, R18 ;  /* 0x0000002c44127c25 */ /* 0x002fe2000f8e0012 */
[----:B------:R-:W-:-:S02]  /*206f0*/  F2FP.F16.F32.PACK_AB R55, R51, R50 ;  /* 0x000000323337723e */ /* 0x000fc400000000ff */
[----:B------:R-:W-:Y:S01]  /*20700*/  F2FP.F16.F32.PACK_AB R46, R41, R40 ;  /* 0x00000028292e723e */ /* 0x000fe200000000ff */
[----:B------:R-:W-:Y:S01]  /*20710*/  IMAD R40, R68, UR5, RZ ;  /* 0x0000000544287c24 */ /* 0x000fe2000f8e02ff */
        /* <DEDUP_REMOVED lines=9> */
[----:B------:R1:W-:Y:S01]  /*207b0*/  STSM.16.M88.4 [R21], R60 ;  /* 0x0000003c15007844 */ /* 0x0003e20000000200 */
[----:B------:R-:W-:Y:S02]  /*207c0*/  F2FP.F16.F32.PACK_AB R26, R13, R12 ;  /* 0x0000000c0d1a723e */ /* 0x000fe400000000ff */
[----:B------:R-:W-:Y:S01]  /*207d0*/  F2FP.F16.F32.PACK_AB R27, R15, R14 ;  /* 0x0000000e0f1b723e */ /* 0x000fe200000000ff */
[----:B------:R-:W-:Y:S01]  /*207e0*/  STSM.16.M88.4 [R140], R52 ;  /* 0x000000348c007844 */ /* 0x000fe20000000200 */
[----:B------:R-:W-:Y:S01]  /*207f0*/  F2FP.F16.F32.PACK_AB R12, R9, R8 ;  /* 0x00000008090c723e */ /* 0x000fe200000000ff */
[----:B------:R-:W-:Y:S01]  /*20800*/  IMAD R40, R69, UR44, R40 ;  /* 0x0000002c45287c24 */ /* 0x000fe2000f8e0228 */
[----:B------:R-:W-:-:S02]  /*20810*/  F2FP.F16.F32.PACK_AB R13, R11, R10 ;  /* 0x0000000a0b0d723e */ /* 0x000fc400000000ff */
[----:B------:R-:W-:Y:S02]  /*20820*/  F2FP.F16.F32.PACK_AB R14, R5, R4 ;  /* 0x00000004050e723e */ /* 0x000fe400000000ff */
[----:B------:R-:W-:Y:S01]  /*20830*/  F2FP.F16.F32.PACK_AB R15, R7, R6 ;  /* 0x00000006070f723e */ /* 0x000fe200000000ff */
[----:B------:R-:W-:Y:S01]  /*20840*/  STSM.16.M88.4 [R142], R44 ;  /* 0x0000002c8e007844 */ /* 0x000fe20000000200 */
[----:B-1----:R-:W-:-:S03]  /*20850*/  SHF.R.S32.HI R21, RZ, 0x1f, R3 ;  /* 0x0000001fff157819 */ /* 0x002fc60000011403 */
[----:B------:R-:W-:Y:S01]  /*20860*/  STSM.16.M88.4 [R23], R36 ;  /* 0x0000002417007844 */ /* 0x000fe20000000200 */
[----:B------:R-:W-:-:S03]  /*20870*/  IADD3 R3, P2, R3, R18, RZ ;  /* 0x0000001203037210 */ /* 0x000fc60007f5e0ff */
[----:B------:R-:W-:Y:S01]  /*20880*/  STSM.16.M88.4 [R141], R24 ;  /* 0x000000188d007844 */ /* 0x000fe20000000200 */
[----:B------:R-:W-:-:S03]  /*20890*/  IADD3.X R18, R21, R19, R40, P2, !PT ;  /* 0x0000001315127210 */ /* 0x000fc600017fe428 */
[----:B------:R-:W-:Y:S01]  /*208a0*/  STSM.16.M88.4 [R143], R12 ;  /* 0x0000000c8f007844 */ /* 0x000fe20000000200 */
[C---:B------:R-:W-:Y:S01]  /*208b0*/  LEA R8, P2, R3.reuse, UR6, 0x2 ;  /* 0x0000000603087c11 */ /* 0x040fe2000f8410ff */
[----:B------:R-:W-:Y:S01]  /*208c0*/  @!PT LDS RZ, [RZ] ;  /* 0x00000000fffff984 */ /* 0x000fe20000000800 */
[----:B------:R-:W-:Y:S01]  /*208d0*/  @!PT LDS RZ, [RZ] ;  /* 0x00000000fffff984 */ /* 0x000fe20000000800 */
[----:B------:R-:W-:Y:S01]  /*208e0*/  @!PT LDS RZ, [RZ] ;  /* 0x00000000fffff984 */ /* 0x000fe20000000800 */
[----:B------:R-:W-:Y:S01]  /*208f0*/  @!PT LDS RZ, [RZ] ;  /* 0x00000000fffff984 */ /* 0x000fe20000000800 */
[----:B------:R1:W-:Y:S06]  /*20900*/  MEMBAR.ALL.CTA ;  /* 0x0000000000007992 */ /* 0x0003ec0000008000 */
[----:B-1----:R-:W1:Y:S01]  /*20910*/  FENCE.VIEW.ASYNC.S ;  /* 0x00000000000073c6 */ /* 0x002e620000000000 */
[----:B------:R-:W-:-:S03]  /*20920*/  LEA.HI.X R9, R3, UR7, R18, 0x2, P2 ;  /* 0x0000000703097c11 */ /* 0x000fc600090f1412 */
[----:B-1----:R-:W1:Y:S01]  /*20930*/  SHFL.IDX PT, R3, R214, RZ, 0x1f ;  /* 0x00001fffd6037589 */ /* 0x002e6200000e0000 */
[----:B------:R-:W-:Y:S06]  /*20940*/  BAR.ARV 0x1, 0x120 ;  /* 0x0044800000007b1d */ /* 0x000fec0000002000 */
        /* <DEDUP_REMOVED lines=34> */
.L_x_1596:
[----:B------:R-:W-:Y:S05]  /*20b70*/  BSYNC B0 ;  /* 0x0000000000007941 */ /* 0x000fea0003800000 */
.L_x_1595:
[----:B------:R-:W-:Y:S05]  /*20b80*/  BRA `(.L_x_1594) ;  /* 0x00000008007c7947 */ /* 0x000fea0003800000 */
.L_x_1593:
[----:B--2---:R-:W1:Y:S01]  /*20b90*/  LDC.64 R8, c[0x0][0xbe0] ;  /* 0x0002f800ff087b82 */ /* 0x004e620000000a00 */
[----:B------:R-:W-:Y:S01]  /*20ba0*/  ISETP.GT.AND P0, PT, R198, 0x7f, PT ;  /* 0x0000007fc600780c */ /* 0x000fe20003f04270 */
[----:B------:R-:W-:Y:S01]  /*20bb0*/  USHF.R.S32.HI UR5, URZ, 0x1f, UR43 ;  /* 0x0000001f3f057899 */ /* 0x000fe2000801142b */
[--C-:B------:R-:W-:Y:S01]  /*20bc0*/  SHF.R.S32.HI R187, RZ, 0x1f, R186.reuse ;  /* 0x0000001fffbb7819 */ /* 0x100fe200000114ba */
[----:B------:R-:W-:Y:S01]  /*20bd0*/  USHF.R.S32.HI UR6, URZ, 0x1f, UR44 ;  /* 0x0000001f3f067899 */ /* 0x000fe2000801142c */
[----:B------:R-:W-:Y:S03]  /*20be0*/  BSSY B0, `(.L_x_1597) ;  /* 0x000001c000007945 */ /* 0x000fe60003800000 */
[----:B------:R-:W2:Y:S08]  /*20bf0*/  LDC R14, c[0x0][0xeac] ;  /* 0x0003ab00ff0e7b82 */ /* 0x000eb00000000800 */
[----:B------:R-:W3:Y:S01]  /*20c00*/  LDC.64 R10, c[0x0][0xbe8] ;  /* 0x0002fa00ff0a7b82 */ /* 0x000ee20000000a00 */
[----:B-1----:R-:W-:-:S04]  /*20c10*/  IMAD.WIDE.U32 R6, R8, UR43, R186 ;  /* 0x0000002b08067c25 */ /* 0x002fc8000f8e00ba */
[----:B------:R-:W-:Y:S01]  /*20c20*/  IMAD R8, R8, UR5, RZ ;  /* 0x0000000508087c24 */ /* 0x000fe2000f8e02ff */
[----:B------:R-:W-:Y:S06]  /*20c30*/  @P0 BRA `(.L_x_1598) ;  /* 0x0000000000580947 */ /* 0x000fec0003800000 */
[----:B------:R-:W1:Y:S01]  /*20c40*/  S2R R0, SR_TID.X ;  /* 0x0000000000007919 */ /* 0x000e620000002100 */
[----:B------:R-:W-:Y:S01]  /*20c50*/  IMAD.U32 R2, RZ, RZ, UR42 ;  /* 0x0000002aff027e24 */ /* 0x000fe2000f8e00ff */
[----:B------:R-:W-:-:S04]  /*20c60*/  ULDC UR7, c[0x0][0xb88] ;  /* 0x0002e20000077ab9 */ /* 0x000fc80000000800 */
        /* <DEDUP_REMOVED lines=19> */
.L_x_1598:
[----:B------:R-:W-:Y:S05]  /*20da0*/  BSYNC B0 ;  /* 0x0000000000007941 */ /* 0x000fea0003800000 */
.L_x_1597:
[----:B------:R-:W-:Y:S01]  /*20db0*/  ULDC UR5, c[0x0][0xb88] ;  /* 0x0002e20000057ab9 */ /* 0x000fe20000000800 */
[C---:B------:R-:W-:Y:S01]  /*20dc0*/  VIADD R0, R194.reuse, 0x20 ;  /* 0x00000020c2007836 */ /* 0x040fe20000000000 */
[----:B------:R-:W-:Y:S01]  /*20dd0*/  UIADD3 UR42, -UR42, UR5, URZ ;  /* 0x000000052a2a7290 */ /* 0x000fe2000fffe13f */
[----:B-1----:R-:W-:Y:S01]  /*20de0*/  IMAD R3, R9, UR43, R8 ;  /* 0x0000002b09037c24 */ /* 0x002fe2000f8e0208 */
[----:B------:R-:W-:Y:S01]  /*20df0*/  ULOP3.LUT UR39, URZ, UR39, URZ, 0x33, !UPT ;  /* 0x000000273f277292 */ /* 0x000fe2000f8e333f */
[C---:B------:R-:W-:Y:S01]  /*20e00*/  VIADD R2, R194.reuse, 0x40 ;  /* 0x00000040c2027836 */ /* 0x040fe20000000000 */
[----:B------:R-:W-:Y:S01]  /*20e10*/  SHF.R.S32.HI R195, RZ, 0x1f, R194 ;  /* 0x0000001fffc37819 */ /* 0x000fe200000114c2 */
[----:B------:R-:W-:Y:S01]  /*20e20*/  IMAD.IADD R7, R7, 0x1, R3 ;  /* 0x0000000107077824 */ /* 0x000fe200078e0203 */
[----:B------:R-:W-:Y:S01]  /*20e30*/  ISETP.GE.AND P2, PT, R194, UR42, PT ;  /* 0x0000002ac2007c0c */ /* 0x000fe2000bf46270 */
[----:B------:R-:W-:Y:S01]  /*20e40*/  BSSY B0, `(.L_x_1599) ;  /* 0x0000021000007945 */ /* 0x000fe20003800000 */
[----:B------:R-:W-:Y:S01]  /*20e50*/  ISETP.GE.AND P0, PT, R0, UR42, PT ;  /* 0x0000002a00007c0c */ /* 0x000fe2000bf06270 */
[----:B---3--:R-:W-:Y:S01]  /*20e60*/  IMAD R0, R10, UR6, RZ ;  /* 0x000000060a007c24 */ /* 0x008fe2000f8e02ff */
[----:B------:R-:W-:Y:S01]  /*20e70*/  ISETP.GE.AND P1, PT, R2, UR42, PT ;  /* 0x0000002a02007c0c */ /* 0x000fe2000bf26270 */
[----:B--2---:R-:W-:-:S02]  /*20e80*/  VIADD R5, R14, UR39 ;  /* 0x000000270e057c36 */ /* 0x004fc40008000000 */
        /* <DEDUP_REMOVED lines=28> */
.L_x_1600:
[----:B------:R-:W-:Y:S05]  /*21050*/  BSYNC B0 ;  /* 0x0000000000007941 */ /* 0x000fea0003800000 */
.L_x_1599:
        /* <DEDUP_REMOVED lines=27> */
.L_x_1602:
[----:B------:R-:W-:Y:S05]  /*21210*/  BSYNC B0 ;  /* 0x0000000000007941 */ /* 0x000fea0003800000 */
.L_x_1601:
[----:B------:R-:W-:Y:S04]  /*21220*/  BSSY B0, `(.L_x_1603) ;  /* 0x000001a000007945 */ /* 0x000fe80003800000 */
[----:B------:R-:W-:Y:S05]  /*21230*/  @P1 BRA `(.L_x_1604) ;  /* 0x0000000000601947 */ /* 0x000fea0003800000 */
[----:B--2---:R-:W-:Y:S01]  /*21240*/  IADD3 R9, P0, R4, 0x40, RZ ;  /* 0x0000004004097810 */ /* 0x004fe20007f1e0ff */
        /* <DEDUP_REMOVED lines=23> */
.L_x_1604:
[----:B------:R-:W-:Y:S05]  /*213c0*/  BSYNC B0 ;  /* 0x0000000000007941 */ /* 0x000fea0003800000 */
.L_x_1603:
        /* <DEDUP_REMOVED lines=26> */
.L_x_1605:
[----:B------:R-:W-:Y:S05]  /*21570*/  BSYNC B0 ;  /* 0x0000000000007941 */ /* 0x000fea0003800000 */
.L_x_1594:
[----:B------:R-:W5:Y:S02]  /*21580*/  LDC R0, c[0x0][0xea8] ;  /* 0x0003aa00ff007b82 */ /* 0x000f640000000800 */
[----:B-----5:R-:W-:-:S13]  /*21590*/  ISETP.LE.AND P0, PT, R0, UR4, PT ;  /* 0x0000000400007c0c */ /* 0x020fda000bf03270 */
[----:B------:R-:W-:Y:S05]  /*215a0*/  @!P0 BRA `(.L_x_1606) ;  /* 0xfffffdfc00108947 */ /* 0x000fea000383ffff */
[----:B------:R-:W-:Y:S05]  /*215b0*/  EXIT ;  /* 0x000000000000794d */ /* 0x000fea0003800000 */
.L_x_1486:
[----:B------:R-:W-:-:S08]  /*215c0*/  NOP ;  /* 0x0000000000007918 */ /* 0x000fd00000000000 */
[----:B------:R-:W1:-:S00]  /*215d0*/  USETMAXREG.DEALLOC.CTAPOOL 0x18 ;  /* 0x00000018000079c8 */ /* 0x000e4000080e0500 */
[----:B-1----:R-:W-:-:S06]  /*215e0*/  LOP3.LUT R0, R0, 0x3, RZ, 0xc0, !PT ;  /* 0x0000000300007812 */ /* 0x002fcc00078ec0ff */
[----:B------:R-:W1:Y:S02]  /*215f0*/  SHFL.IDX PT, R0, R0, RZ, 0x1f ;  /* 0x00001fff00007589 */ /* 0x000e6400000e0000 */
[----:B-1----:R-:W-:-:S13]  /*21600*/  ISETP.NE.AND P0, PT, R0, RZ, PT ;  /* 0x000000ff0000720c */ /* 0x002fda0003f05270 */
[----:B------:R-:W-:Y:S05]  /*21610*/  @P0 EXIT ;  /* 0x000000000000094d */ /* 0x000fea0003800000 */
[----:B------:R-:W1:Y:S01]  /*21620*/  S2UR UR4, SR_CTAID.X ;  /* 0x00000000000479c3 */ /* 0x000e620000002500 */
[----:B------:R2:W-:Y:S01]  /*21630*/  STL [R1+0x478], RZ ;  /* 0x000478ff01007387 */ /* 0x0005e20000100800 */
[----:B------:R-:W-:Y:S02]  /*21640*/  IMAD.MOV.U32 R16, RZ, RZ, RZ ;  /* 0x000000ffff107224 */ /* 0x000fe400078e00ff */
[----:B------:R-:W-:-:S04]  /*21650*/  IMAD.MOV.U32 R17, RZ, RZ, 0x1 ;  /* 0x00000001ff117424 */ /* 0x000fc800078e00ff */
[----:B------:R-:W1:Y:S02]  /*21660*/  LDC R0, c[0x0][0xea8] ;  /* 0x0003aa00ff007b82 */ /* 0x000e640000000800 */
[----:B-1----:R-:W-:-:S13]  /*21670*/  ISETP.LE.AND P0, PT, R0, UR4, PT ;  /* 0x0000000400007c0c */ /* 0x002fda000bf03270 */
[----:B--2---:R-:W-:Y:S05]  /*21680*/  @P0 BRA `(.L_x_1607) ;  /* 0x0000002c00a40947 */ /* 0x004fea0003800000 */
[----:B------:R-:W-:Y:S01]  /*21690*/  IMAD.U32 R0, RZ, RZ, UR4 ;  /* 0x00000004ff007e24 */ /* 0x000fe2000f8e00ff */
[----:B------:R1:W-:Y:S01]  /*216a0*/  STL [R1+0x478], RZ ;  /* 0x000478ff01007387 */ /* 0x0003e20000100800 */
[----:B------:R-:W-:Y:S01]  /*216b0*/  IMAD.MOV.U32 R17, RZ, RZ, 0x1 ;  /* 0x00000001ff117424 */ /* 0x000fe200078e00ff */
[----:B------:R-:W-:Y:S01]  /*216c0*/  ULDC UR44, c[0x0][0xc] ;  /* 0x00000300002c7ab9 */ /* 0x000fe20000000800 */
[----:B------:R-:W-:Y:S01]  /*216d0*/  IMAD.MOV.U32 R16, RZ, RZ, RZ ;  /* 0x000000ffff107224 */ /* 0x000fe200078e00ff */
[----:B------:R1:W-:Y:S01]  /*216e0*/  STL [R1+0x470], R0 ;  /* 0x0004700001007387 */ /* 0x0003e20000100800 */
[----:B------:R-:W-:-:S05]  /*216f0*/  ULDC.64 UR48, c[0x0][0x198] ;  /* 0x0000660000307ab9 */ /* 0x000fca0000000a00 */
.L_x_1663:
[----:B--2---:R-:W2:Y:S01]  /*21700*/  LDL R2, [R1+0x470] ;  /* 0x0004700001027983 */ /* 0x004ea20000100800 */
[----:B------:R-:W-:Y:S01]  /*21710*/  ULDC UR10, c[0x0][0xed0] ;  /* 0x0003b400000a7ab9 */ /* 0x000fe20000000800 */
[----:B-1----:R-:W1:Y:S01]  /*21720*/  LDC R0, c[0x0][0xee8] ;  /* 0x0003ba00ff007b82 */ /* 0x002e620000000800 */
[----:B------:R-:W-:-:S11]  /*21730*/  UISETP.NE.AND UP0, UPT, UR10, 0x1, UPT ;  /* 0x000000010a00788c */ /* 0x000fd6000bf05270 */
[----:B------:R-:W-:Y:S01]  /*21740*/  @UP0 ULDC UR6, c[0x0][0xed4] ;  /* 0x0003b50000060ab9 */ /* 0x000fe20000000800 */
[----:B------:R-:W-:Y:S01]  /*21750*/  @UP0 ULDC UR11, c[0x0][0xed8] ;  /* 0x0003b600000b0ab9 */ /* 0x000fe20000000800 */
[C---:B--2---:R-:W-:Y:S02]  /*21760*/  R2UR UR8, R2.reuse ;  /* 0x00000000020872ca */ /* 0x044fe400000e0000 */
[----:B------:R-:W-:-:S11]  /*21770*/  R2UR UR9, R2 ;  /* 0x00000000020972ca */ /* 0x000fd600000e0000 */
[----:B------:R-:W-:-:S04]  /*21780*/  UIMAD.WIDE.U32 UR6, UR8, UR6, URZ ;  /* 0x00000006080672a5 */ /* 0x000fc8000f8e003f */
[----:B------:R-:W-:-:S04]  /*21790*/  @UP0 USHF.R.U32.HI UR8, URZ, UR11, UR7 ;  /* 0x0000000b3f080299 */ /* 0x000fc80008011607 */
[----:B------:R-:W-:Y:S02]  /*217a0*/  UIADD3 UR6, -UR8, URZ, URZ ;  /* 0x0000003f08067290 */ /* 0x000fe4000fffe13f */
[----:B-1----:R-:W-:Y:S02]  /*217b0*/  ISETP.LE.AND P0, PT, R0, UR8, PT ;  /* 0x0000000800007c0c */ /* 0x002fe4000bf03270 */
[----:B------:R-:W-:-:S11]  /*217c0*/  UIMAD UR10, UR10, UR6, UR9 ;  /* 0x000000060a0a72a4 */ /* 0x000fd6000f8e0209 */
[----:B---3--:R-:W-:Y:S05]  /*217d0*/  @!P0 BRA `(.L_x_1608) ;  /* 0x0000000000208947 */ /* 0x008fea0003800000 */
        /* <DEDUP_REMOVED lines=8> */
.L_x_1608:
[----:B------:R-:W-:Y:S01]  /*21860*/  ULDC UR11, c[0x0][0xec4] ;  /* 0x0003b100000b7ab9 */ /* 0x000fe20000000800 */
[----:B------:R-:W-:Y:S01]  /*21870*/  UMOV UR9, UR10 ;  /* 0x0000000a00097c82 */ /* 0x000fe20008000000 */
[----:B------:R-:W-:-:S11]  /*21880*/  UISETP.NE.AND UP0, UPT, UR11, 0x1, UPT ;  /* 0x000000010b00788c */ /* 0x000fd6000bf05270 */
[----:B------:R-:W-:Y:S02]  /*21890*/  @UP0 ULDC.64 UR12, c[0x0][0xec8] ;  /* 0x0003b200000c0ab9 */ /* 0x000fe40000000a00 */
[----:B------:R-:W-:-:S04]  /*218a0*/  UIMAD.WIDE.U32 UR6, UR10, UR12, URZ ;  /* 0x0000000c0a0672a5 */ /* 0x000fc8000f8e003f */
[----:B------:R-:W-:-:S04]  /*218b0*/  @UP0 USHF.R.U32.HI UR9, URZ, UR13, UR7 ;  /* 0x0000000d3f090299 */ /* 0x000fc80008011607 */
[----:B------:R-:W-:-:S12]  /*218c0*/  UIMAD UR6, UR9, UR11, URZ ;  /* 0x0000000b090672a4 */ /* 0x000fd8000f8e023f */
.L_x_1609:
[----:B------:R-:W-:Y:S01]  /*218d0*/  ULDC.64 UR12, c[0x0][0x3f8] ;  /* 0x0000fe00000c7ab9 */ /* 0x000fe20000000a00 */
[----:B------:R-:W-:Y:S02]  /*218e0*/  ULOP3.LUT UR9, URZ, UR9, URZ, 0x33, !UPT ;  /* 0x000000093f097292 */ /* 0x000fe4000f8e333f */
[----:B------:R-:W-:Y:S01]  /*218f0*/  UISETP.NE.U32.AND UP0, UPT, UR12, URZ, UPT ;  /* 0x0000003f0c00728c */ /* 0x000fe2000bf05070 */
[----:B------:R-:W-:Y:S02]  /*21900*/  ULDC UR41, c[0x0][0xeac] ;  /* 0x0003ab0000297ab9 */ /* 0x000fe40000000800 */
[----:B------:R-:W-:Y:S01]  /*21910*/  ULDC UR12, c[0x0][0xeb8] ;  /* 0x0003ae00000c7ab9 */ /* 0x000fe20000000800 */
[----:B------:R-:W-:Y:S02]  /*21920*/  UIADD3 UR41, UR9, UR41, URZ ;  /* 0x0000002909297290 */ /* 0x000fe4000fffe03f */
[----:B------:R-:W-:Y:S02]  /*21930*/  UISETP.NE.AND UP1, UPT, UR12, 0x1, UPT ;  /* 0x000000010c00788c */ /* 0x000fe4000bf25270 */
[----:B------:R-:W-:Y:S01]  /*21940*/  UIADD3 UR10, UR10, -UR6, URZ ;  /* 0x800000060a0a7290 */ /* 0x000fe2000fffe03f */
[----:B------:R-:W-:-:S02]  /*21950*/  ULDC UR11, c[0x0][0xec4] ;  /* 0x0003b100000b7ab9 */ /* 0x000fc40000000800 */
[----:B------:R-:W-:Y:S01]  /*21960*/  ULDC.64 UR6, c[0x0][0xad8] ;  /* 0x0002b60000067ab9 */ /* 0x000fe20000000a00 */
[----:B------:R-:W-:Y:S02]  /*21970*/  UISETP.NE.AND.EX UP0, UPT, UR13, URZ, UPT, UP0 ;  /* 0x0000003f0d00728c */ /* 0x000fe4000bf05300 */
[----:B------:R-:W-:Y:S02]  /*21980*/  UISETP.GE.AND UP2, UPT, UR7, 0x1, UPT ;  /* 0x000000010700788c */ /* 0x000fe4000bf46270 */
[----:B------:R-:W-:Y:S01]  /*21990*/  USHF.L.U32 UR41, UR41, 0x7, URZ ;  /* 0x0000000729297899 */ /* 0x000fe2000800063f */
[----:B------:R-:W-:Y:S01]  /*219a0*/  ULDC UR13, c[0x0][0x404] ;  /* 0x00010100000d7ab9 */ /* 0x000fe20000000800 */
[----:B------:R-:W-:Y:S01]  /*219b0*/  ULDC UR14, c[0x0][0x288] ;  /* 0x0000a200000e7ab9 */ /* 0x000fe20000000800 */
[----:B------:R-:W-:Y:S01]  /*219c0*/  UIMAD UR11, UR8, UR11, UR10 ;  /* 0x0000000b080b72a4 */ /* 0x000fe2000f8e020a */
[----:B------:R-:W-:Y:S01]  /*219d0*/  PLOP3.LUT P1, PT, PT, PT, UP2, 0x80, 0x0 ;  /* 0x000000000000781c */ /* 0x000fe20003f2f028 */
[----:B------:R-:W-:Y:S01]  /*219e0*/  USEL UR13, UR13, 0x1, UP0 ;  /* 0x000000010d0d7887 */ /* 0x000fe20008000000 */
[----:B------:R-:W-:Y:S01]  /*219f0*/  @UP1 ULDC UR8, c[0x0][0xebc] ;  /* 0x0003af0000081ab9 */ /* 0x000fe20000000800 */
[----:B------:R-:W-:Y:S01]  /*21a00*/  UIADD3 UR10, UR41, 0x80, -UR14 ;  /* 0x00000080290a7890 */ /* 0x000fe2000fffe80e */
[----:B------:R-:W-:Y:S01]  /*21a10*/  ULDC UR15, c[0x0][0x2e0] ;  /* 0x0000b800000f7ab9 */ /* 0x000fe20000000800 */
[----:B------:R-:W-:Y:S01]  /*21a20*/  UIMAD.WIDE.U32 UR8, UR11, UR8, URZ ;  /* 0x000000080b0872a5 */ /* 0x000fe2000f8e003f */
[----:B------:R-:W-:Y:S01]  /*21a30*/  @UP1 ULDC UR16, c[0x0][0xec0] ;  /* 0x0003b00000101ab9 */ /* 0x000fe20000000800 */
[----:B------:R-:W-:Y:S01]  /*21a40*/  UIMAD UR10, UR13, UR15, UR10 ;  /* 0x0000000f0d0a72a4 */ /* 0x000fe2000f8e020a */
[----:B------:R-:W-:Y:S01]  /*21a50*/  UMOV UR43, UR11 ;  /* 0x0000000b002b7c82 */ /* 0x000fe20008000000 */
[----:B------:R-:W-:-:S02]  /*21a60*/  @UP1 USHF.R.U32.HI UR43, URZ, UR16, UR9 ;  /* 0x000000103f2b1299 */ /* 0x000fc40008011609 */
[----:B------:R-:W-:Y:S02]  /*21a70*/  UIADD3 UR6, UR10, UR6, URZ ;  /* 0x000000060a067290 */ /* 0x000fe4000fffe03f */
[----:B------:R-:W-:-:S04]  /*21a80*/  UIADD3 UR42, -UR43, URZ, URZ ;  /* 0x0000003f2b2a7290 */ /* 0x000fc8000fffe13f */
[----:B------:R-:W-:Y:S01]  /*21a90*/  UIMAD UR42, UR12, UR42, UR11 ;  /* 0x0000002a0c2a72a4 */ /* 0x000fe2000f8e020b */
[----:B------:R-:W-:Y:S01]  /*21aa0*/  IMAD.U32 R0, RZ, RZ, UR6 ;  /* 0x00000006ff007e24 */ /* 0x000fe2000f8e00ff */
[----:B------:R-:W-:Y:S10]  /*21ab0*/  @!P1 BRA `(.L_x_1610) ;  /* 0x0000000000409947 */ /* 0x000ff40003800000 */
        /* <DEDUP_REMOVED lines=10> */
.L_x_1611:
[----:B------:R-:W-:-:S11]  /*21b60*/  UISETP.NE.AND UP0, UPT, UR7, 0x1, UPT ;  /* 0x000000010700788c */ /* 0x000fd6000bf05270 */
[----:B------:R-:W-:Y:S02]  /*21b70*/  @UP0 ULDC.64 UR10, c[0x0][0xae0] ;  /* 0x0002b800000a0ab9 */ /* 0x000fe40000000a00 */
[----:B------:R-:W-:-:S04]  /*21b80*/  UIMAD.WIDE.U32 UR8, UR6, UR10, URZ ;  /* 0x0000000a060872a5 */ /* 0x000fc8000f8e003f */
[----:B------:R-:W-:-:S12]  /*21b90*/  @UP0 USHF.R.U32.HI UR6, URZ, UR11, UR9 ;  /* 0x0000000b3f060299 */ /* 0x000fd80008011609 */
.L_x_1612:
[----:B------:R-:W-:-:S06]  /*21ba0*/  UIMAD UR6, UR6, UR7, UR7 ;  /* 0x00000007060672a4 */ /* 0x000fcc000f8e0207 */
[----:B------:R-:W-:-:S07]  /*21bb0*/  VIMNMX R0, R0, UR6, PT ;  /* 0x0000000600007c48 */ /* 0x000fce000bfe0100 */
.L_x_1610:
[----:B------:R-:W-:Y:S01]  /*21bc0*/  UIMAD UR8, UR13, UR15, 0x5f ;  /* 0x0000005f0d0874a4 */ /* 0x000fe2000f8e020f */
[----:B------:R-:W-:Y:S01]  /*21bd0*/  VIADD R0, R0, 0x5f ;  /* 0x0000005f00007836 */ /* 0x000fe20000000000 */
[----:B------:R-:W-:Y:S02]  /*21be0*/  UIADD3 UR10, UR41, -UR14, URZ ;  /* 0x8000000e290a7290 */ /* 0x000fe4000fffe03f */
[----:B------:R-:W-:Y:S01]  /*21bf0*/  UIMAD.WIDE UR8, UR8, 0x2aaaaaab, URZ ;  /* 0x2aaaaaab080878a5 */ /* 0x000fe2000f8e023f */
[----:B------:R-:W-:Y:S01]  /*21c00*/  IMAD.HI R0, R0, 0x2aaaaaab, RZ ;  /* 0x2aaaaaab00007827 */ /* 0x000fe200078e02ff */
[----:B------:R-:W-:Y:S02]  /*21c10*/  UIMAD UR10, UR13, UR15, UR10 ;  /* 0x0000000f0d0a72a4 */ /* 0x000fe4000f8e020a */
[----:B------:R-:W-:Y:S02]  /*21c20*/  USHF.R.U32.HI UR6, URZ, 0x1f, UR9 ;  /* 0x0000001f3f067899 */ /* 0x000fe40008011609 */
[----:B------:R-:W-:Y:S01]  /*21c30*/  SHF.R.U32.HI R3, RZ, 0x1f, R0 ;  /* 0x0000001fff037819 */ /* 0x000fe20000011600 */
[----:B------:R-:W-:Y:S01]  /*21c40*/  ULDC UR11, c[0x0][0xad4] ;  /* 0x0002b500000b7ab9 */ /* 0x000fe20000000800 */
[----:B------:R-:W-:-:S02]  /*21c50*/  ULEA.HI.SX32 UR6, UR9, UR6, 0x1c ;  /* 0x0000000609067291 */ /* 0x000fc4000f8fe23f */
[----:B------:R-:W-:Y:S01]  /*21c60*/  LEA.HI.SX32 R3, R0, R3, 0x1c ;  /* 0x0000000300037211 */ /* 0x000fe200078fe2ff */
[----:B------:R-:W-:-:S03]  /*21c70*/  UIADD3 UR11, UR10, -UR11, URZ ;  /* 0x8000000b0a0b7290 */ /* 0x000fc6000fffe03f */
[----:B------:R-:W-:Y:S01]  /*21c80*/  VIMNMX R19, R3, UR6, PT ;  /* 0x0000000603137c48 */ /* 0x000fe2000bfe0100 */
[----:B------:R-:W-:Y:S08]  /*21c90*/  @!P1 BRA `(.L_x_1613) ;  /* 0x0000000000449947 */ /* 0x000ff00003800000 */
        /* <DEDUP_REMOVED lines=10> */
.L_x_1614:
[----:B------:R-:W-:-:S11]  /*21d40*/  UISETP.NE.AND UP0, UPT, UR7, 0x1, UPT ;  /* 0x000000010700788c */ /* 0x000fd6000bf05270 */
[----:B------:R-:W-:Y:S02]  /*21d50*/  @UP0 ULDC.64 UR12, c[0x0][0xae0] ;  /* 0x0002b800000c0ab9 */ /* 0x000fe40000000a00 */
[----:B------:R-:W-:-:S04]  /*21d60*/  UIMAD.WIDE.U32 UR8, UR10, UR12, URZ ;  /* 0x0000000c0a0872a5 */ /* 0x000fc8000f8e003f */
[----:B------:R-:W-:-:S12]  /*21d70*/  @UP0 USHF.R.U32.HI UR10, URZ, UR13, UR9 ;  /* 0x0000000d3f0a0299 */ /* 0x000fd80008011609 */
.L_x_1615:
[----:B------:R-:W-:-:S04]  /*21d80*/  UIMAD UR7, UR10, UR7, URZ ;  /* 0x000000070a0772a4 */ /* 0x000fc8000f8e023f */
[----:B------:R-:W-:-:S04]  /*21d90*/  UISETP.LT.AND UP0, UPT, UR11, UR7, UPT ;  /* 0x000000070b00728c */ /* 0x000fc8000bf01270 */
[----:B------:R-:W-:-:S12]  /*21da0*/  USEL UR11, UR11, UR7, !UP0 ;  /* 0x000000070b0b7287 */ /* 0x000fd8000c000000 */
.L_x_1613:
[----:B------:R-:W-:Y:S01]  /*21db0*/  UIMAD.WIDE UR6, UR11, 0x2aaaaaab, URZ ;  /* 0x2aaaaaab0b0678a5 */ /* 0x000fe2000f8e023f */
[----:B------:R-:W-:Y:S03]  /*21dc0*/  BSSY B6, `(.L_x_1616) ;  /* 0x0000263000067945 */ /* 0x000fe60003800000 */
[----:B------:R-:W-:-:S04]  /*21dd0*/  USHF.R.U32.HI UR6, URZ, 0x1f, UR7 ;  /* 0x0000001f3f067899 */ /* 0x000fc80008011607 */
[----:B------:R-:W-:-:S04]  /*21de0*/  ULEA.HI.SX32 UR6, UR7, UR6, 0x1c ;  /* 0x0000000607067291 */ /* 0x000fc8000f8fe23f */
[----:B------:R-:W-:-:S04]  /*21df0*/  UISETP.LT.AND UP0, UPT, URZ, UR6, UPT ;  /* 0x000000063f00728c */ /* 0x000fc8000bf01270 */
[----:B------:R-:W-:-:S06]  /*21e00*/  USEL UR39, URZ, UR6, !UP0 ;  /* 0x000000063f277287 */ /* 0x000fcc000c000000 */
[----:B------:R-:W-:-:S13]  /*21e10*/  ISETP.GT.AND P0, PT, R19, UR39, PT ;  /* 0x0000002713007c0c */ /* 0x000fda000bf04270 */
[----:B------:R-:W-:Y:S05]  /*21e20*/  @P0 BRA `(.L_x_1617) ;  /* 0x0000000000480947 */ /* 0x000fea0003800000 */
[----:B------:R-:W1:Y:S01]  /*21e30*/  S2R R0, SR_TID.X ;  /* 0x0000000000007919 */ /* 0x000e620000002100 */
[----:B------:R-:W-:Y:S01]  /*21e40*/  IMAD.MOV.U32 R13, RZ, RZ, R2 ;  /* 0x000000ffff0d7224 */ /* 0x000fe200078e0002 */
[----:B-1----:R-:W-:-:S04]  /*21e50*/  LOP3.LUT R0, R0, 0x1f, RZ, 0xc0, !PT ;  /* 0x0000001f00007812 */ /* 0x002fc800078ec0ff */
[----:B------:R-:W-:-:S13]  /*21e60*/  ISETP.NE.AND P0, PT, R0, RZ, PT ;  /* 0x000000ff0000720c */ /* 0x000fda0003f05270 */
        /* <DEDUP_REMOVED lines=14> */
.L_x_1617:
[----:B------:R-:W1:Y:S01]  /*21f50*/  S2R R3, SR_CgaCtaId ;  /* 0x0000000000037919 */ /* 0x000e620000008800 */
[----:B------:R-:W-:-:S04]  /*21f60*/  MOV R18, 0x400 ;  /* 0x0000040000127802 */ /* 0x000fc80000000f00 */
[----:B-1----:R-:W-:-:S05]  /*21f70*/  LEA R18, R3, R18, 0x18 ;  /* 0x0000001203127211 */ /* 0x002fca00078ec0ff */
[----:B------:R-:W-:-:S05]  /*21f80*/  VIADD R0, R18, 0x1c400 ;  /* 0x0001c40012007836 */ /* 0x000fca0000000000 */
[----:B------:R-:W-:-:S13]  /*21f90*/  LOP3.LUT P0, RZ, R0, 0x3ff, RZ, 0xc0, !PT ;  /* 0x000003ff00ff7812 */ /* 0x000fda000780c0ff */
        /* <DEDUP_REMOVED lines=17> */
.L_x_1619:
[----:B------:R-:W-:-:S05]  /*220b0*/  VIADD R0, R18, 0x400 ;  /* 0x0000040012007836 */ /* 0x000fca0000000000 */
[----:B------:R-:W-:-:S13]  /*220c0*/  LOP3.LUT P0, RZ, R0, 0x3ff, RZ, 0xc0, !PT ;  /* 0x000003ff00ff7812 */ /* 0x000fda000780c0ff */
        /* <DEDUP_REMOVED lines=17> */
.L_x_1621:
        /* <DEDUP_REMOVED lines=16> */
.L_x_1620:
[----:B------:R-:W-:Y:S01]  /*222e0*/  ULDC.64 UR4, c[0x0][0xaf0] ;  /* 0x0002bc0000047ab9 */ /* 0x000fe20000000a00 */
[----:B------:R-:W-:Y:S01]  /*222f0*/  IMAD.U32 R5, RZ, RZ, UR43 ;  /* 0x0000002bff057e24 */ /* 0x000fe2000f8e00ff */
[----:B------:R-:W-:Y:S01]  /*22300*/  ISETP.NE.U32.AND P0, PT, RZ, UR4, PT ;  /* 0x00000004ff007c0c */ /* 0x000fe2000bf05070 */
[----:B------:R-:W-:Y:S01]  /*22310*/  IMAD.U32 R6, RZ, RZ, UR43 ;  /* 0x0000002bff067e24 */ /* 0x000fe2000f8e00ff */
[----:B------:R-:W1:Y:S01]  /*22320*/  LDC R0, c[0x0][0x428] ;  /* 0x00010a00ff007b82 */ /* 0x000e620000000800 */
[----:B------:R-:W2:Y:S01]  /*22330*/  S2R R4, SR_TID.X ;  /* 0x0000000000047919 */ /* 0x000ea20000002100 */
[----:B------:R-:W-:-:S13]  /*22340*/  ISETP.NE.AND.EX P0, PT, RZ, UR5, PT, P0 ;  /* 0x00000005ff007c0c */ /* 0x000fda000bf05300 */
[----:B------:R-:W3:Y:S02]  /*22350*/  @P0 LDC.64 R2, c[0x0][0xaf0] ;  /* 0x0002bc00ff020b82 */ /* 0x000ee40000000a00 */
[----:B---3--:R-:W-:-:S05]  /*22360*/  @P0 IMAD.WIDE R2, R5, 0x4, R2 ;  /* 0x0000000405020825 */ /* 0x008fca00078e0202 */
[----:B------:R3:W4:Y:S01]  /*22370*/  @P0 LDG.E R6, desc[UR46][R2.64] ;  /* 0x0000002e02060981 */ /* 0x000722000c1e1900 */
[----:B-1----:R-:W-:Y:S01]  /*22380*/  ISETP.NE.AND P0, PT, R0, 0x1, PT ;  /* 0x000000010000780c */ /* 0x002fe20003f05270 */
[----:B------:R-:W-:Y:S01]  /*22390*/  IMAD.U32 R0, RZ, RZ, UR42 ;  /* 0x0000002aff007e24 */ /* 0x000fe2000f8e00ff */
[----:B--2---:R-:W-:Y:S01]  /*223a0*/  LOP3.LUT R7, R4, 0x1f, RZ, 0xc0, !PT ;  /* 0x0000001f04077812 */ /* 0x004fe200078ec0ff */
[----:B------:R-:W-:Y:S01]  /*223b0*/  UMOV UR40, URZ ;  /* 0x0000003f00287c82 */ /* 0x000fe20008000000 */
[----:B------:R-:W-:Y:S01]  /*223c0*/  UMOV UR6, 0xffffffff ;  /* 0xffffffff00067882 */ /* 0x000fe20000000000 */
[----:B------:R-:W-:Y:S01]  /*223d0*/  VIADD R8, R19, 0xffffffff ;  /* 0xffffffff13087836 */ /* 0x000fe20000000000 */
[----:B------:R-:W-:Y:S01]  /*223e0*/  ISETP.NE.AND P1, PT, R7, RZ, PT ;  /* 0x000000ff0700720c */ /* 0x000fe20003f25270 */
[----:B---3--:R-:W1:Y:S08]  /*223f0*/  LDC.64 R2, c[0x0][0x3f8] ;  /* 0x0000fe00ff027b82 */ /* 0x008e700000000a00 */
[----:B------:R-:W2:Y:S04]  /*22400*/  @P0 LDC R4, c[0x0][0x42c] ;  /* 0x00010b00ff040b82 */ /* 0x000ea80000000800 */
[----:B------:R-:W-:-:S05]  /*22410*/  VOTEU.ALL UP1, P1 ;  /* 0x00000000003f7886 */ /* 0x000fca0000820000 */
[----:B------:R-:W-:Y:S01]  /*22420*/  @!UP1 UIADD3 UR4, UP0, UR48, 0x270, URZ ;  /* 0x0000027030049890 */ /* 0x000fe2000ff1e03f */
[----:B------:R-:W3:Y:S03]  /*22430*/  @P0 LDC R5, c[0x0][0x430] ;  /* 0x00010c00ff050b82 */ /* 0x000ee60000000800 */
[----:B------:R-:W-:-:S09]  /*22440*/  @!UP1 UIADD3.X UR5, URZ, UR49, URZ, UP0, !UPT ;  /* 0x000000313f059290 */ /* 0x000fd200087fe43f */
[----:B------:R1:W-:Y:S01]  /*22450*/  @!UP1 UTMAPF.L2.4D [UR40], [UR4] ;  /* 0x00000028040095b8 */ /* 0x0003e20008018000 */
[----:B--2---:R-:W-:-:S05]  /*22460*/  @P0 IMAD.HI.U32 R4, R4, UR42, RZ ;  /* 0x0000002a04040c27 */ /* 0x004fca000f8e00ff */
[----:B---3--:R-:W-:Y:S02]  /*22470*/  @P0 SHF.R.U32.HI R0, RZ, R5, R4 ;  /* 0x00000005ff000219 */ /* 0x008fe40000011604 */
[----:B-1----:R-:W-:-:S04]  /*22480*/  ISETP.NE.U32.AND P0, PT, R2, RZ, PT ;  /* 0x000000ff0200720c */ /* 0x002fc80003f05070 */
[----:B------:R-:W-:-:S04]  /*22490*/  ISETP.NE.AND.EX P0, PT, R3, RZ, PT, P0 ;  /* 0x000000ff0300720c */ /* 0x000fc80003f05300 */
[----:B----4-:R-:W-:Y:S01]  /*224a0*/  SEL R4, R6, RZ, !P0 ;  /* 0x000000ff06047207 */ /* 0x010fe20004000000 */
[----:B------:R-:W-:Y:S08]  /*224b0*/  BRA.DIV UR6, `(.L_x_1622) ;  /* 0x0000002606907947 */ /* 0x000ff0000b800000 */
.L_x_1676:
[----:B------:R-:W-:Y:S01]  /*224c0*/  UMOV UR4, 0xffffffff ;  /* 0xffffffff00047882 */ /* 0x000fe20000000000 */
[----:B------:R-:W-:Y:S02]  /*224d0*/  SHF.R.S32.HI R7, RZ, 0x1f, R6 ;  /* 0x0000001fff077819 */ /* 0x000fe40000011406 */
[----:B------:R-:W-:Y:S05]  /*224e0*/  BRA.DIV UR4, `(.L_x_1623) ;  /* 0x0000002604b07947 */ /* 0x000fea000b800000 */
[----:B------:R-:W-:-:S13]  /*224f0*/  ELECT P6, URZ, PT ;  /* 0x00000000003f782f */ /* 0x000fda00038c0000 */
.L_x_1679:
[----:B------:R-:W-:Y:S05]  /*22500*/  @!P6 BRA `(.L_x_1624) ;  /* 0x0000000000c8e947 */ /* 0x000fea0003800000 */
[----:B------:R-:W-:Y:S01]  /*22510*/  IMAD.MOV.U32 R4, RZ, RZ, R6 ;  /* 0x000000ffff047224 */ /* 0x000fe200078e0006 */
[----:B------:R-:W-:Y:S06]  /*22520*/  @!P0 BRA `(.L_x_1625) ;  /* 0x0000000000448947 */ /* 0x000fec0003800000 */
[----:B------:R-:W1:Y:S01]  /*22530*/  LDC R9, c[0x0][0x41c] ;  /* 0x00010700ff097b82 */ /* 0x000e620000000800 */
[----:B------:R-:W-:Y:S01]  /*22540*/  ULDC.64 UR4, c[0x0][0x408] ;  /* 0x0001020000047ab9 */ /* 0x000fe20000000a00 */
[----:B-1----:R-:W-:-:S13]  /*22550*/  ISETP.NE.AND P2, PT, R9, 0x1, PT ;  /* 0x000000010900780c */ /* 0x002fda0003f45270 */
[----:B------:R-:W1:Y:S02]  /*22560*/  @P2 LDC.64 R4, c[0x0][0x420] ;  /* 0x00010800ff042b82 */ /* 0x000e640000000a00 */
[----:B-1----:R-:W-:-:S04]  /*22570*/  @P2 IMAD.HI.U32 R10, R8, R4, RZ ;  /* 0x00000004080a2227 */ /* 0x002fc800078e00ff */
        /* <DEDUP_REMOVED lines=9> */
[----:B------:R-:W-:-:S04]  /*22610*/  LEA R10, P2, R4, R2, 0x2 ;  /* 0x00000002040a7211 */ /* 0x000fc800078410ff */
[----:B------:R-:W-:-:S05]  /*22620*/  LEA.HI.X R11, R4, R3, R5, 0x2, P2 ;  /* 0x00000003040b7211 */ /* 0x000fca00010f1405 */
[----:B------:R1:W5:Y:S04]  /*22630*/  LDG.E R4, desc[UR46][R10.64] ;  /* 0x0000002e0a047981 */ /* 0x000368000c1e1900 */
.L_x_1625:
[----:B------:R-:W2:Y:S01]  /*22640*/  S2R R5, SR_TID.X ;  /* 0x0000000000057919 */ /* 0x000ea20000002100 */
[----:B-1----:R-:W-:Y:S01]  /*22650*/  IMAD R10, R16, 0x8, R18 ;  /* 0x00000008100a7824 */ /* 0x002fe200078e0212 */
[----:B--2---:R-:W-:Y:S02]  /*22660*/  LOP3.LUT R9, R5, 0x7f, RZ, 0xc0, !PT ;  /* 0x0000007f05097812 */ /* 0x004fe400078ec0ff */
[----:B------:R-:W-:Y:S02]  /*22670*/  SHF.L.U32 R5, R17, 0x1f, RZ ;  /* 0x0000001f11057819 */ /* 0x000fe400000006ff */
[----:B------:R-:W-:Y:S02]  /*22680*/  ISETP.NE.AND P3, PT, R9, RZ, PT ;  /* 0x000000ff0900720c */ /* 0x000fe40003f65270 */
[----:B------:R-:W1:Y:S02]  /*22690*/  SYNCS.PHASECHK.TRANS64.TRYWAIT P2, [R10+URZ+0x32440], R5 ;  /* 0x032440050a0075a7 */ /* 0x000e64000804017f */
[----:B-1----:R-:W-:Y:S09]  /*226a0*/  @!P2 BRA `(.L_x_1626) ;  /* 0x000000240060a947 */ /* 0x002ff20003800000 */
.L_x_1680:
[----:B------:R-:W-:Y:S05]  /*226b0*/  @P3 BRA `(.L_x_1627) ;  /* 0x00000000001c3947 */ /* 0x000fea0003800000 */
[----:B------:R-:W2:Y:S01]  /*226c0*/  S2R R9, SR_TID.X ;  /* 0x0000000000097919 */ /* 0x000ea20000002100 */
[----:B-1----:R-:W-:-:S04]  /*226d0*/  IMAD.MOV.U32 R5, RZ, RZ, 0x3000 ;  /* 0x00003000ff057424 */ /* 0x002fc800078e00ff */
[----:B------:R3:W-:Y:S01]  /*226e0*/  SYNCS.ARRIVE.TRANS64 RZ, [R10+URZ+0x32430], R5 ;  /* 0x032430050aff79a7 */ /* 0x0007e2000800003f */
[----:B--2---:R-:W-:-:S04]  /*226f0*/  LOP3.LUT R9, R9, 0x1f, RZ, 0xc0, !PT ;  /* 0x0000001f09097812 */ /* 0x004fc800078ec0ff */
[----:B------:R-:W-:-:S13]  /*22700*/  ISETP.NE.AND P2, PT, R9, RZ, PT ;  /* 0x000000ff0900720c */ /* 0x000fda0003f45270 */
[----:B---3--:R-:W-:Y:S05]  /*22710*/  @!P2 BRA `(.L_x_1627) ;  /* 0x000000000004a947 */ /* 0x008fea0003800000 */
[----:B------:R-:W-:Y:S01]  /*22720*/  BPT.TRAP 0x1 ;  /* 0x000000040000795c */ /* 0x000fe20000300000 */
.L_x_1627:
[----:B-1----:R-:W-:Y:S01]  /*22730*/  IMAD R5, R16, 0x3000, R18 ;  /* 0x0000300010057824 */ /* 0x002fe200078e0212 */
        /* <DEDUP_REMOVED lines=10> */
[----:B------:R-:W-:Y:S02]  /*227e0*/  UIADD3 UR9, UR9, 0x32430, URZ ;  /* 0x0003243009097890 */ /* 0x000fe4000fffe03f */
[----:B------:R-:W-:Y:S02]  /*227f0*/  UIMAD UR11, UR11, 0x60, URZ ;  /* 0x000000600b0b78a4 */ /* 0x000fe4000f8e023f */
[----:B------:R-:W-:-:S09]  /*22800*/  UIADD3 UR8, UR8, 0x1c400, URZ ;  /* 0x0001c40008087890 */ /* 0x000fd2000fffe03f */
[----:B------:R1:W-:Y:S02]  /*22810*/  UTMALDG.4D [UR8], [UR4], desc[UR6] ;  /* 0x00000608040075b4 */ /* 0x0003e40008019000 */
[----:B-1----:R-:W-:Y:S01]  /*22820*/  NOP ;  /* 0x0000000000007918 */ /* 0x002fe20000000000 */
.L_x_1624:
[----:B------:R-:W2:Y:S01]  /*22830*/  LDL.LU R9, [R1+0x478] ;  /* 0x0004780001097983 */ /* 0x000ea20000300800 */
[----:B------:R-:W-:Y:S05]  /*22840*/  WARPSYNC.ALL ;  /* 0x0000000000007948 */ /* 0x000fea0003800000 */
[----:B------:R-:W-:Y:S01]  /*22850*/  BAR.SYNC.DEFER_BLOCKING 0x8, 0x120 ;  /* 0x0204800000007b1d */ /* 0x000fe20000010000 */
[----:B------:R-:W-:-:S05]  /*22860*/  ELECT P2, URZ, PT ;  /* 0x00000000003f782f */ /* 0x000fca0003840000 */
[----:B------:R-:W-:Y:S01]  /*22870*/  BSSY B0, `(.L_x_1628) ;  /* 0x0000034000007945 */ /* 0x000fe20003800000 */
[----:B--2---:R-:W-:-:S05]  /*22880*/  VIADD R9, R9, 0x1 ;  /* 0x0000000109097836 */ /* 0x004fca0000000000 */
[----:B------:R1:W-:Y:S01]  /*22890*/  STL [R1+0x478], R9 ;  /* 0x0004780901007387 */ /* 0x0003e20000100800 */
[----:B------:R-:W-:-:S04]  /*228a0*/  LEA.HI R5, R9, R9, RZ, 0x1 ;  /* 0x0000000909057211 */ /* 0x000fc800078f08ff */
[----:B------:R-:W-:-:S05]  /*228b0*/  LOP3.LUT R5, R5, 0xfffffffe, RZ, 0xc0, !PT ;  /* 0xfffffffe05057812 */ /* 0x000fca00078ec0ff */
[----:B------:R-:W-:-:S05]  /*228c0*/  IMAD.IADD R5, R9, 0x1, -R5 ;  /* 0x0000000109057824 */ /* 0x000fca00078e0a05 */
[----:B------:R-:W-:Y:S01]  /*228d0*/  SHF.L.U32 R5, R5, 0x1f, RZ ;  /* 0x0000001f05057819 */ /* 0x000fe200000006ff */
[----:B-1----:R-:W-:Y:S06]  /*228e0*/  @!P2 BRA `(.L_x_1629) ;  /* 0x0000000000b0a947 */ /* 0x002fec0003800000 */
[----:B------:R-:W-:Y:S01]  /*228f0*/  R2UR UR17, R18 ;  /* 0x00000000121172ca */ /* 0x000fe200000e0000 */
[----:B------:R-:W-:Y:S01]  /*22900*/  UIADD3 UR4, UP0, UR48, 0x270, URZ ;  /* 0x0000027030047890 */ /* 0x000fe2000ff1e03f */
[----:B------:R-:W-:Y:S01]  /*22910*/  IMAD.MOV.U32 R9, RZ, RZ, 0x4000 ;  /* 0x00004000ff097424 */ /* 0x000fe200078e00ff */
[----:B------:R-:W-:Y:S01]  /*22920*/  UMOV UR14, 0x0 ;  /* 0x00000000000e7882 */ /* 0x000fe20000000000 */
[----:B------:R-:W-:Y:S01]  /*22930*/  UMOV UR15, 0x12f00000 ;  /* 0x12f00000000f7882 */ /* 0x000fe20000000000 */
[----:B------:R-:W-:Y:S01]  /*22940*/  UIADD3.X UR5, URZ, UR49, URZ, UP0, !UPT ;  /* 0x000000313f057290 */ /* 0x000fe200087fe43f */
[----:B------:R1:W-:Y:S01]  /*22950*/  SYNCS.ARRIVE.TRANS64 RZ, [R18+URZ+0x32400], R9 ;  /* 0x0324000912ff79a7 */ /* 0x0003e2000800003f */
[----:B------:R-:W-:Y:S01]  /*22960*/  UIADD3 UR6, UP0, UR48, 0x770, URZ ;  /* 0x0000077030067890 */ /* 0x000fe2000ff1e03f */
[----:B------:R-:W-:Y:S01]  /*22970*/  UMOV UR10, URZ ;  /* 0x0000003f000a7c82 */ /* 0x000fe20008000000 */
[----:B------:R-:W-:Y:S01]  /*22980*/  UMOV UR11, UR41 ;  /* 0x00000029000b7c82 */ /* 0x000fe20008000000 */
[----:B------:R-:W-:Y:S01]  /*22990*/  UMOV UR12, UR42 ;  /* 0x0000002a000c7c82 */ /* 0x000fe20008000000 */
[----:B------:R-:W-:-:S02]  /*229a0*/  UMOV UR13, UR43 ;  /* 0x0000002b000d7c82 */ /* 0x000fc40008000000 */
[----:B------:R-:W-:Y:S02]  /*229b0*/  UIADD3 UR8, UR17, 0x18400, URZ ;  /* 0x0001840011087890 */ /* 0x000fe4000fffe03f */
[----:B------:R-:W-:Y:S01]  /*229c0*/  UIADD3 UR9, UR17, 0x32400, URZ ;  /* 0x0003240011097890 */ /* 0x000fe2000fffe03f */
[----:B-1----:R-:W-:Y:S01]  /*229d0*/  IMAD.MOV.U32 R9, RZ, RZ, 0x10000 ;  /* 0x00010000ff097424 */ /* 0x002fe200078e00ff */
[----:B------:R-:W-:Y:S02]  /*229e0*/  UIADD3.X UR7, URZ, UR49, URZ, UP0, !UPT ;  /* 0x000000313f077290 */ /* 0x000fe400087fe43f */
[----:B------:R-:W-:Y:S02]  /*229f0*/  UIADD3 UR32, UR17, 0x22400, URZ ;  /* 0x0002240011207890 */ /* 0x000fe4000fffe03f */
[----:B------:R-:W-:Y:S02]  /*22a00*/  UIADD3 UR33, UR17, 0x32410, URZ ;  /* 0x0003241011217890 */ /* 0x000fe4000fffe03f */
[----:B------:R-:W-:Y:S01]  /*22a10*/  UIADD3 UR24, UR17, 0x26400, URZ ;  /* 0x0002640011187890 */ /* 0x000fe2000fffe03f */
[----:B------:R1:W-:Y:S01]  /*22a20*/  UTMALDG.4D [UR8], [UR4], desc[UR14] ;  /* 0x00000e08040075b4 */ /* 0x0003e20008019000 */
[----:B------:R-:W-:Y:S01]  /*22a30*/  UIADD3 UR16, UR17, 0x2a400, URZ ;  /* 0x0002a40011107890 */ /* 0x000fe2000fffe03f */
[----:B------:R2:W-:Y:S01]  /*22a40*/  SYNCS.ARRIVE.TRANS64 RZ, [R18+URZ+0x32410], R9 ;  /* 0x0324100912ff79a7 */ /* 0x0005e2000800003f */
[----:B------:R-:W-:Y:S01]  /*22a50*/  UMOV UR35, UR41 ;  /* 0x0000002900237c82 */ /* 0x000fe20008000000 */
[----:B------:R-:W-:Y:S01]  /*22a60*/  UMOV UR36, UR42 ;  /* 0x0000002a00247c82 */ /* 0x000fe20008000000 */
[----:B------:R-:W-:Y:S01]  /*22a70*/  UMOV UR37, UR43 ;  /* 0x0000002b00257c82 */ /* 0x000fe20008000000 */
[----:B------:R-:W-:Y:S01]  /*22a80*/  UMOV UR34, UR10 ;  /* 0x0000000a00227c82 */ /* 0x000fe20008000000 */
[----:B------:R-:W-:Y:S01]  /*22a90*/  UMOV UR26, 0x40 ;  /* 0x00000040001a7882 */ /* 0x000fe20000000000 */
[----:B------:R-:W-:Y:S01]  /*22aa0*/  UMOV UR27, UR41 ;  /* 0x00000029001b7c82 */ /* 0x000fe20008000000 */
[----:B------:R-:W-:Y:S01]  /*22ab0*/  UMOV UR28, UR42 ;  /* 0x0000002a001c7c82 */ /* 0x000fe20008000000 */
[----:B------:R-:W-:Y:S01]  /*22ac0*/  UMOV UR29, UR43 ;  /* 0x0000002b001d7c82 */ /* 0x000fe20008000000 */
[----:B------:R-:W-:Y:S01]  /*22ad0*/  UMOV UR25, UR33 ;  /* 0x0000002100197c82 */ /* 0x000fe20008000000 */
[----:B------:R-:W-:Y:S01]  /*22ae0*/  UMOV UR18, 0x80 ;  /* 0x0000008000127882 */ /* 0x000fe20000000000 */
[----:B------:R-:W-:Y:S01]  /*22af0*/  UMOV UR19, UR41 ;  /* 0x0000002900137c82 */ /* 0x000fe20008000000 */
[----:B------:R-:W-:Y:S01]  /*22b00*/  UMOV UR20, UR42 ;  /* 0x0000002a00147c82 */ /* 0x000fe20008000000 */
[----:B------:R2:W-:Y:S01]  /*22b10*/  UTMALDG.4D [UR32], [UR6], desc[UR14] ;  /* 0x00000e20060075b4 */ /* 0x0005e20008019000 */
[----:B------:R-:W-:Y:S01]  /*22b20*/  UMOV UR21, UR43 ;  /* 0x0000002b00157c82 */ /* 0x000fe20008000000 */
[----:B------:R2:W-:Y:S01]  /*22b30*/  UTMALDG.4D [UR24], [UR6], desc[UR14] ;  /* 0x00000e18060075b4 */ /* 0x0005e20008019000 */
[----:B-1----:R-:W-:Y:S01]  /*22b40*/  UIADD3 UR8, UR17, 0x2e400, URZ ;  /* 0x0002e40011087890 */ /* 0x002fe2000fffe03f */
[----:B------:R-:W-:-:S02]  /*22b50*/  UMOV UR10, 0xc0 ;  /* 0x000000c0000a7882 */ /* 0x000fc40000000000 */
[----:B------:R-:W-:Y:S01]  /*22b60*/  UMOV UR17, UR33 ;  /* 0x0000002100117c82 */ /* 0x000fe20008000000 */
[----:B------:R-:W-:Y:S01]  /*22b70*/  UMOV UR9, UR33 ;  /* 0x0000002100097c82 */ /* 0x000fe20008000000 */
[----:B------:R2:W-:Y:S04]  /*22b80*/  UTMALDG.4D [UR16], [UR6], desc[UR14] ;  /* 0x00000e10060075b4 */ /* 0x0005e80008019000 */
[----:B------:R2:W-:Y:S02]  /*22b90*/  UTMALDG.4D [UR8], [UR6], desc[UR14] ;  /* 0x00000e08060075b4 */ /* 0x0005e40008019000 */
[----:B--2---:R-:W-:Y:S01]  /*22ba0*/  NOP ;  /* 0x0000000000007918 */ /* 0x004fe20000000000 */
.L_x_1629:
[----:B------:R-:W-:Y:S05]  /*22bb0*/  BSYNC B0 ;  /* 0x0000000000007941 */ /* 0x000fea0003800000 */
.L_x_1628:
[----:B------:R-:W1:Y:S02]  /*22bc0*/  SYNCS.PHASECHK.TRANS64.TRYWAIT P2, [R18+URZ+0x32420], R5 ;  /* 0x03242005120075a7 */ /* 0x000e64000804017f */
[----:B-1----:R-:W-:Y:S05]  /*22bd0*/  @!P2 BRA `(.L_x_1630) ;  /* 0x000000200028a947 */ /* 0x002fea0003800000 */
.L_x_1681:
[----:B------:R-:W-:Y:S01]  /*22be0*/  ULDC.64 UR4, c[0x0][0x408] ;  /* 0x0001020000047ab9 */ /* 0x000fe20000000a00 */
[----:B------:R-:W-:Y:S04]  /*22bf0*/  BSSY B0, `(.L_x_1631) ;  /* 0x0000030000007945 */ /* 0x000fe80003800000 */
[----:B------:R-:W-:Y:S05]  /*22c00*/  @!P6 BRA `(.L_x_1632) ;  /* 0x0000000000b8e947 */ /* 0x000fea0003800000 */
[----:B------:R-:W-:Y:S01]  /*22c10*/  IMAD R10, R16, 0x8, R18 ;  /* 0x00000008100a7824 */ /* 0x000fe200078e0212 */
[----:B-1----:R-:W-:Y:S01]  /*22c20*/  SHF.L.U32 R5, R17, 0x1f, RZ ;  /* 0x0000001f11057819 */ /* 0x002fe200000006ff */
[----:B------:R-:W1:Y:S03]  /*22c30*/  S2R R9, SR_TID.X ;  /* 0x0000000000097919 */ /* 0x000e660000002100 */
[----:B------:R-:W2:Y:S01]  /*22c40*/  SYNCS.PHASECHK.TRANS64.TRYWAIT P2, [R10+URZ+0x32460], R5 ;  /* 0x032460050a0075a7 */ /* 0x000ea2000804017f */
[----:B-1----:R-:W-:-:S04]  /*22c50*/  LOP3.LUT R9, R9, 0x7f, RZ, 0xc0, !PT ;  /* 0x0000007f09097812 */ /* 0x002fc800078ec0ff */
[----:B------:R-:W-:Y:S01]  /*22c60*/  ISETP.NE.AND P3, PT, R9, RZ, PT ;  /* 0x000000ff0900720c */ /* 0x000fe20003f65270 */
[----:B--2---:R-:W-:-:S12]  /*22c70*/  @!P2 BRA `(.L_x_1633) ;  /* 0x000000200014a947 */ /* 0x004fd80003800000 */
.L_x_1682:
        /* <DEDUP_REMOVED lines=8> */
.L_x_1634:
[----:B-1----:R-:W-:Y:S01]  /*22d00*/  IMAD R5, R16, 0xc000, R18 ;  /* 0x0000c00010057824 */ /* 0x002fe200078e0212 */
        /* <DEDUP_REMOVED lines=11> */
[----:B------:R-:W-:Y:S02]  /*22dc0*/  UIMAD UR11, UR11, 0x60, URZ ;  /* 0x000000600b0b78a4 */ /* 0x000fe4000f8e023f */
[----:B------:R-:W-:Y:S02]  /*22dd0*/  UIADD3 UR9, UR9, 0x32450, URZ ;  /* 0x0003245009097890 */ /* 0x000fe4000fffe03f */
        /* <DEDUP_REMOVED lines=17> */
.L_x_1632:
[----:B------:R-:W-:Y:S05]  /*22ef0*/  BSYNC B0 ;  /* 0x0000000000007941 */ /* 0x000fea0003800000 */
.L_x_1631:
[----:B------:R-:W-:-:S05]  /*22f00*/  VIADD R8, R19, 0xfffffffe ;  /* 0xfffffffe13087836 */ /* 0x000fca0000000000 */
[----:B------:R-:W-:-:S13]  /*22f10*/  ISETP.GE.AND P2, PT, R8, UR39, PT ;  /* 0x0000002708007c0c */ /* 0x000fda000bf46270 */
[----:B------:R-:W-:Y:S05]  /*22f20*/  @!P2 BRA `(.L_x_1635) ;  /* 0x0000001000d4a947 */ /* 0x000fea0003800000 */
[----:B------:R-:W-:Y:S01]  /*22f30*/  IMAD.MOV R10, RZ, RZ, -R19 ;  /* 0x000000ffff0a7224 */ /* 0x000fe200078e0a13 */
[----:B------:R-:W-:-:S04]  /*22f40*/  LOP3.LUT R9, RZ, UR39, RZ, 0x33, !PT ;  /* 0x00000027ff097c12 */ /* 0x000fc8000f8e33ff */
[----:B------:R-:W-:-:S05]  /*22f50*/  VIADDMNMX R9, R10, 0x1, R9, !PT ;  /* 0x000000010a097846 */ /* 0x000fca0007800109 */
[----:B-1----:R-:W-:-:S05]  /*22f60*/  IMAD.IADD R5, R19, 0x1, R9 ;  /* 0x0000000113057824 */ /* 0x002fca00078e0209 */
        /* <DEDUP_REMOVED lines=28> */
.L_x_1639:
[----:B-1----:R-:W1:Y:S01]  /*23130*/  S2R R2, SR_TID.X ;  /* 0x0000000000027919 */ /* 0x002e620000002100 */
[----:B------:R-:W-:Y:S02]  /*23140*/  SHF.L.U32 R3, R17, 0x1f, RZ ;  /* 0x0000001f11037819 */ /* 0x000fe400000006ff */
[----:B-1----:R-:W-:Y:S01]  /*23150*/  LOP3.LUT R5, R2, 0x7f, RZ, 0xc0, !PT ;  /* 0x0000007f02057812 */ /* 0x002fe200078ec0ff */
[----:B------:R-:W-:-:S03]  /*23160*/  IMAD R2, R16, 0x8, R18 ;  /* 0x0000000810027824 */ /* 0x000fc600078e0212 */
[----:B------:R-:W-:Y:S01]  /*23170*/  ISETP.NE.AND P2, PT, R5, RZ, PT ;  /* 0x000000ff0500720c */ /* 0x000fe20003f45270 */
[----:B------:R-:W1:Y:S02]  /*23180*/  SYNCS.PHASECHK.TRANS64.TRYWAIT P3, [R2+URZ+0x32440], R3 ;  /* 0x03244003020075a7 */ /* 0x000e64000806017f */
[----:B-1----:R-:W-:Y:S10]  /*23190*/  @!P3 BRA `(.L_x_1640) ;  /* 0x0000001800e0b947 */ /* 0x002ff40003800000 */
.L_x_1683:
[----:B------:R-:W-:Y:S05]  /*231a0*/  @P2 BRA `(.L_x_1641) ;  /* 0x00000000001c2947 */ /* 0x000fea0003800000 */
[----:B------:R-:W2:Y:S02]  /*231b0*/  S2R R5, SR_TID.X ;  /* 0x0000000000057919 */ /* 0x000ea40000002100 */
[----:B--2---:R-:W-:Y:S01]  /*231c0*/  LOP3.LUT R10, R5, 0x1f, RZ, 0xc0, !PT ;  /* 0x0000001f050a7812 */ /* 0x004fe200078ec0ff */
[----:B------:R-:W-:-:S03]  /*231d0*/  IMAD.MOV.U32 R5, RZ, RZ, 0x3000 ;  /* 0x00003000ff057424 */ /* 0x000fc600078e00ff */
[----:B------:R-:W-:Y:S01]  /*231e0*/  ISETP.NE.AND P3, PT, R10, RZ, PT ;  /* 0x000000ff0a00720c */ /* 0x000fe20003f65270 */
[----:B------:R2:W-:-:S12]  /*231f0*/  SYNCS.ARRIVE.TRANS64 RZ, [R2+URZ+0x32430], R5 ;  /* 0x0324300502ff79a7 */ /* 0x0005d8000800003f */
[----:B--2---:R-:W-:Y:S05]  /*23200*/  @!P3 BRA `(.L_x_1641) ;  /* 0x000000000004b947 */ /* 0x004fea0003800000 */
[----:B------:R-:W-:Y:S01]  /*23210*/  BPT.TRAP 0x1 ;  /* 0x000000040000795c */ /* 0x000fe20000300000 */
.L_x_1641:
[----:B------:R-:W-:Y:S01]  /*23220*/  IMAD R5, R16, 0x3000, R18 ;  /* 0x0000300010057824 */ /* 0x000fe200078e0212 */
        /* <DEDUP_REMOVED lines=11> */
[----:B------:R-:W-:-:S04]  /*232e0*/  UIADD3 UR9, UR9, 0x32430, URZ ;  /* 0x0003243009097890 */ /* 0x000fc8000fffe03f */
[----:B------:R-:W-:-:S09]  /*232f0*/  UIADD3 UR8, UR8, 0x1c400, URZ ;  /* 0x0001c40008087890 */ /* 0x000fd2000fffe03f */
[----:B------:R2:W-:Y:S01]  /*23300*/  UTMALDG.4D [UR8], [UR6], desc[UR14] ;  /* 0x00000e08060075b4 */ /* 0x0005e20008019000 */
[----:B------:R-:W3:Y:S02]  /*23310*/  SYNCS.PHASECHK.TRANS64.TRYWAIT P3, [R2+URZ+0x32460], R3 ;  /* 0x03246003020075a7 */ /* 0x000ee4000806017f */
[----:B--23--:R-:W-:Y:S05]  /*23320*/  @!P3 BRA `(.L_x_1642) ;  /* 0x000000180090b947 */ /* 0x00cfea0003800000 */
.L_x_1684:
        /* <DEDUP_REMOVED lines=8> */
.L_x_1643:
[----:B------:R-:W-:Y:S01]  /*233b0*/  R2UR UR9, R2 ;  /* 0x00000000020972ca */ /* 0x000fe200000e0000 */
[----:B-12---:R-:W-:Y:S01]  /*233c0*/  IMAD R2, R16, 0xc000, R18 ;  /* 0x0000c00010027824 */ /* 0x006fe200078e0212 */
        /* <DEDUP_REMOVED lines=9> */
[----:B------:R-:W-:-:S02]  /*23460*/  UMOV UR18, 0x40 ;  /* 0x0000004000127882 */ /* 0x000fc40000000000 */
[----:B------:R-:W-:-:S06]  /*23470*/  UIADD3 UR9, UR9, 0x32450, URZ ;  /* 0x0003245009097890 */ /* 0x000fcc000fffe03f */
        /* <DEDUP_REMOVED lines=17> */
.L_x_1638:
[----:B------:R-:W-:Y:S05]  /*23590*/  BSYNC B0 ;  /* 0x0000000000007941 */ /* 0x000fea0003800000 */
.L_x_1637:
[----:B------:R-:W-:-:S07]  /*235a0*/  VIADD R8, R19, 0xfffffffd ;  /* 0xfffffffd13087836 */ /* 0x000fce0000000000 */
.L_x_1636:
[----:B------:R-:W-:Y:S01]  /*235b0*/  VIADD R9, R9, 0xfffffffe ;  /* 0xfffffffe09097836 */ /* 0x000fe20000000000 */
[----:B------:R-:W-:Y:S01]  /*235c0*/  LOP3.LUT R2, RZ, R19, RZ, 0x33, !PT ;  /* 0x00000013ff027212 */ /* 0x000fe200078e33ff */
[----:B------:R-:W-:Y:S03]  /*235d0*/  BSSY B0, `(.L_x_1635) ;  /* 0x00000ca000007945 */ /* 0x000fe60003800000 */
[----:B------:R-:W-:-:S13]  /*235e0*/  ISETP.NE.AND P2, PT, R9, R2, PT ;  /* 0x000000020900720c */ /* 0x000fda0003f45270 */
[----:B------:R-:W-:Y:S05]  /*235f0*/  @!P2 BRA `(.L_x_1644) ;  /* 0x0000000c001ca947 */ /* 0x000fea0003800000 */
.L_x_1659:
[----:B------:R-:W-:Y:S01]  /*23600*/  VIADD R9, R16, 0x1 ;  /* 0x0000000110097836 */ /* 0x000fe20000000000 */
[----:B------:R-:W-:Y:S05]  /*23610*/  YIELD ;  /* 0x0000000000007946 */ /* 0x000fea0003800000 */
[----:B------:R-:W-:Y:S01]  /*23620*/  ISETP.NE.AND P2, PT, R9, 0x2, PT ;  /* 0x000000020900780c */ /* 0x000fe20003f45270 */
[----:B------:R-:W-:Y:S03]  /*23630*/  BSSY B1, `(.L_x_1645) ;  /* 0x000005e000017945 */ /* 0x000fe60003800000 */
[----:B------:R-:W-:-:S02]  /*23640*/  SEL R2, RZ, 0x1, P2 ;  /* 0x00000001ff027807 */ /* 0x000fc40001000000 */
[----:B------:R-:W-:Y:S02]  /*23650*/  SEL R9, R9, RZ, P2 ;  /* 0x000000ff09097207 */ /* 0x000fe40001000000 */
[----:B------:R-:W-:Y:S01]  /*23660*/  LOP3.LUT R17, R17, R2, RZ, 0x3c, !PT ;  /* 0x0000000211117212 */ /* 0x000fe200078e3cff */
[----:B------:R-:W-:Y:S06]  /*23670*/  @!P6 BRA `(.L_x_1646) ;  /* 0x000000040064e947 */ /* 0x000fec0003800000 */
[----:B------:R-:W-:Y:S01]  /*23680*/  IMAD.MOV.U32 R10, RZ, RZ, R8 ;  /* 0x000000ffff0a7224 */ /* 0x000fe200078e0008 */
        /* <DEDUP_REMOVED lines=9> */
[----:B------:R-:W1:Y:S03]  /*23720*/  LDC.64 R4, c[0x0][0x3f8] ;  /* 0x0000fe00ff047b82 */ /* 0x000e660000000a00 */
[----:B------:R-:W-:-:S04]  /*23730*/  IMAD.MOV R3, RZ, RZ, -R2 ;  /* 0x000000ffff037224 */ /* 0x000fc800078e0a02 */
[----:B------:R-:W-:Y:S01]  /*23740*/  IMAD R10, R10, R3, R8 ;  /* 0x000000030a0a7224 */ /* 0x000fe200078e0208 */
[----:B------:R-:W-:-:S03]  /*23750*/  SHF.R.S32.HI R3, RZ, 0x1f, R2 ;  /* 0x0000001fff037819 */ /* 0x000fc60000011402 */
[----:B------:R-:W-:-:S04]  /*23760*/  IMAD.WIDE.U32 R2, R6, UR4, R2 ;  /* 0x0000000406027c25 */ /* 0x000fc8000f8e0002 */
[----:B------:R-:W-:Y:S01]  /*23770*/  IMAD.IADD R3, R11, 0x1, R3 ;  /* 0x000000010b037824 */ /* 0x000fe200078e0203 */
[----:B-1----:R-:W-:-:S04]  /*23780*/  LEA R4, P2, R2, R4, 0x2 ;  /* 0x0000000402047211 */ /* 0x002fc800078410ff */
[----:B------:R-:W-:-:S05]  /*23790*/  LEA.HI.X R5, R2, R5, R3, 0x2, P2 ;  /* 0x0000000502057211 */ /* 0x000fca00010f1403 */
[----:B------:R1:W5:Y:S04]  /*237a0*/  LDG.E R4, desc[UR46][R4.64] ;  /* 0x0000002e04047981 */ /* 0x000368000c1e1900 */
.L_x_1647:
[----:B------:R-:W1:Y:S01]  /*237b0*/  S2R R2, SR_TID.X ;  /* 0x0000000000027919 */ /* 0x000e620000002100 */
[----:B------:R-:W-:Y:S01]  /*237c0*/  IMAD R3, R9, 0x8, R18 ;  /* 0x0000000809037824 */ /* 0x000fe200078e0212 */
[----:B-1----:R-:W-:Y:S02]  /*237d0*/  LOP3.LUT R5, R2, 0x7f, RZ, 0xc0, !PT ;  /* 0x0000007f02057812 */ /* 0x002fe400078ec0ff */
[----:B------:R-:W-:Y:S02]  /*237e0*/  SHF.L.U32 R2, R17, 0x1f, RZ ;  /* 0x0000001f11027819 */ /* 0x000fe400000006ff */
[----:B------:R-:W-:Y:S02]  /*237f0*/  ISETP.NE.AND P2, PT, R5, RZ, PT ;  /* 0x000000ff0500720c */ /* 0x000fe40003f45270 */
[----:B------:R-:W1:Y:S02]  /*23800*/  SYNCS.PHASECHK.TRANS64.TRYWAIT P3, [R3+URZ+0x32440], R2 ;  /* 0x03244002030075a7 */ /* 0x000e64000806017f */
[----:B-1----:R-:W-:Y:S09]  /*23810*/  @!P3 BRA `(.L_x_1648) ;  /* 0x000000140068b947 */ /* 0x002ff20003800000 */
.L_x_1685:
        /* <DEDUP_REMOVED lines=8> */
.L_x_1649:
[----:B------:R-:W-:Y:S01]  /*238a0*/  IMAD R5, R9, 0x3000, R18 ;  /* 0x0000300009057824 */ /* 0x000fe200078e0212 */
[----:B------:R-:W-:Y:S01]  /*238b0*/  R2UR UR9, R3 ;  /* 0x00000000030972ca */ /* 0x000fe200000e0000 */
[----:B------:R-:W-:Y:S01]  /*238c0*/  UIADD3 UR6, UP0, UR48, 0x370, URZ ;  /* 0x0000037030067890 */ /* 0x000fe2000ff1e03f */
[----:B------:R-:W-:Y:S01]  /*238d0*/  R2UR UR12, R0 ;  /* 0x00000000000c72ca */ /* 0x000fe200000e0000 */
[----:B------:R-:W-:Y:S01]  /*238e0*/  UMOV UR14, 0x0 ;  /* 0x00000000000e7882 */ /* 0x000fe20000000000 */
[----:B------:R-:W-:Y:S01]  /*238f0*/  R2UR UR8, R5 ;  /* 0x00000000050872ca */ /* 0x000fe200000e0000 */
[----:B------:R-:W-:Y:S01]  /*23900*/  IMAD R5, R10, 0x60, RZ ;  /* 0x000000600a057824 */ /* 0x000fe200078e02ff */
[----:B-----5:R-:W-:Y:S01]  /*23910*/  R2UR UR13, R4 ;  /* 0x00000000040d72ca */ /* 0x020fe200000e0000 */
[----:B------:R-:W-:Y:S01]  /*23920*/  UIADD3.X UR7, URZ, UR49, URZ, UP0, !UPT ;  /* 0x000000313f077290 */ /* 0x000fe200087fe43f */
[----:B------:R-:W-:Y:S02]  /*23930*/  UMOV UR15, 0x14f00000 ;  /* 0x14f00000000f7882 */ /* 0x000fe40000000000 */
[----:B------:R-:W-:Y:S01]  /*23940*/  R2UR UR11, R5 ;  /* 0x00000000050b72ca */ /* 0x000fe200000e0000 */
[----:B------:R-:W-:-:S02]  /*23950*/  UMOV UR10, URZ ;  /* 0x0000003f000a7c82 */ /* 0x000fc40008000000 */
[----:B------:R-:W-:-:S04]  /*23960*/  UIADD3 UR9, UR9, 0x32430, URZ ;  /* 0x0003243009097890 */ /* 0x000fc8000fffe03f */
[----:B------:R-:W-:-:S09]  /*23970*/  UIADD3 UR8, UR8, 0x1c400, URZ ;  /* 0x0001c40008087890 */ /* 0x000fd2000fffe03f */
[----:B------:R2:W-:Y:S01]  /*23980*/  UTMALDG.4D [UR8], [UR6], desc[UR14] ;  /* 0x00000e08060075b4 */ /* 0x0005e20008019000 */
[----:B------:R-:W3:Y:S02]  /*23990*/  SYNCS.PHASECHK.TRANS64.TRYWAIT P3, [R3+URZ+0x32460], R2 ;  /* 0x03246002030075a7 */ /* 0x000ee4000806017f */
[----:B--23--:R-:W-:Y:S05]  /*239a0*/  @!P3 BRA `(.L_x_1650) ;  /* 0x000000140018b947 */ /* 0x00cfea0003800000 */
.L_x_1686:
        /* <DEDUP_REMOVED lines=8> */
.L_x_1651:
        /* <DEDUP_REMOVED lines=12> */
[----:B------:R-:W-:-:S04]  /*23af0*/  UIADD3 UR9, UR9, 0x32450, URZ ;  /* 0x0003245009097890 */ /* 0x000fc8000fffe03f */
        /* <DEDUP_REMOVED lines=17> */
.L_x_1646:
[----:B------:R-:W-:Y:S05]  /*23c10*/  BSYNC B1 ;  /* 0x0000000000017941 */ /* 0x000fea0003800000 */
.L_x_1645:
[----:B------:R-:W-:Y:S01]  /*23c20*/  VIADD R9, R9, 0x1 ;  /* 0x0000000109097836 */ /* 0x000fe20000000000 */
[----:B------:R-:W-:Y:S04]  /*23c30*/  BSSY B1, `(.L_x_1652) ;  /* 0x0000060000017945 */ /* 0x000fe80003800000 */
[----:B------:R-:W-:-:S04]  /*23c40*/  ISETP.NE.AND P2, PT, R9, 0x2, PT ;  /* 0x000000020900780c */ /* 0x000fc80003f45270 */
[----:B------:R-:W-:Y:S02]  /*23c50*/  SEL R2, RZ, 0x1, P2 ;  /* 0x00000001ff027807 */ /* 0x000fe40001000000 */
[----:B------:R-:W-:Y:S01]  /*23c60*/  SEL R16, R9, RZ, P2 ;  /* 0x000000ff09107207 */ /* 0x000fe20001000000 */
[----:B------:R-:W-:Y:S01]  /*23c70*/  VIADD R9, R8, 0xffffffff ;  /* 0xffffffff08097836 */ /* 0x000fe20000000000 */
        /* <DEDUP_REMOVED lines=21> */
.L_x_1654:
[----:B------:R-:W1:Y:S01]  /*23dd0*/  S2R R2, SR_TID.X ;  /* 0x0000000000027919 */ /* 0x000e620000002100 */
[----:B------:R-:W-:Y:S02]  /*23de0*/  SHF.L.U32 R3, R17, 0x1f, RZ ;  /* 0x0000001f11037819 */ /* 0x000fe400000006ff */
[----:B-1----:R-:W-:Y:S01]  /*23df0*/  LOP3.LUT R5, R2, 0x7f, RZ, 0xc0, !PT ;  /* 0x0000007f02057812 */ /* 0x002fe200078ec0ff */
[----:B------:R-:W-:-:S03]  /*23e00*/  IMAD R2, R16, 0x8, R18 ;  /* 0x0000000810027824 */ /* 0x000fc600078e0212 */
[----:B------:R-:W-:Y:S01]  /*23e10*/  ISETP.NE.AND P2, PT, R5, RZ, PT ;  /* 0x000000ff0500720c */ /* 0x000fe20003f45270 */
[----:B------:R-:W1:Y:S02]  /*23e20*/  SYNCS.PHASECHK.TRANS64.TRYWAIT P3, [R2+URZ+0x32440], R3 ;  /* 0x03244003020075a7 */ /* 0x000e64000806017f */
[----:B-1----:R-:W-:Y:S10]  /*23e30*/  @!P3 BRA `(.L_x_1655) ;  /* 0x000000100008b947 */ /* 0x002ff40003800000 */
.L_x_1687:
        /* <DEDUP_REMOVED lines=8> */
.L_x_1656:
        /* <DEDUP_REMOVED lines=17> */
.L_x_1688:
        /* <DEDUP_REMOVED lines=8> */
.L_x_1658:
        /* <DEDUP_REMOVED lines=30> */
.L_x_1653:
[----:B------:R-:W-:Y:S05]  /*24230*/  BSYNC B1 ;  /* 0x0000000000017941 */ /* 0x000fea0003800000 */
.L_x_1652:
[----:B------:R-:W-:Y:S01]  /*24240*/  ISETP.GT.AND P2, PT, R9, UR39, PT ;  /* 0x0000002709007c0c */ /* 0x000fe2000bf44270 */
[----:B------:R-:W-:-:S12]  /*24250*/  VIADD R8, R8, 0xfffffffe ;  /* 0xfffffffe08087836 */ /* 0x000fd80000000000 */
[----:B------:R-:W-:Y:S05]  /*24260*/  @P2 BRA `(.L_x_1659) ;  /* 0xfffffff000e42947 */ /* 0x000fea000383ffff */
.L_x_1644:
[----:B------:R-:W-:Y:S05]  /*24270*/  BSYNC B0 ;  /* 0x0000000000007941 */ /* 0x000fea0003800000 */
.L_x_1635:
[----:B------:R2:W5:Y:S01]  /*24280*/  LDL R6, [R1+0x470] ;  /* 0x0004700001067983 */ /* 0x0005620000100800 */
[----:B------:R-:W-:Y:S01]  /*24290*/  VIADD R16, R16, 0x1 ;  /* 0x0000000110107836 */ /* 0x000fe20000000000 */
[----:B------:R-:W-:Y:S04]  /*242a0*/  BSSY B0, `(.L_x_1660) ;  /* 0x0000012000007945 */ /* 0x000fe80003800000 */
[----:B------:R-:W-:-:S04]  /*242b0*/  ISETP.NE.AND P0, PT, R16, 0x2, PT ;  /* 0x000000021000780c */ /* 0x000fc80003f05270 */
[----:B------:R-:W-:-:S04]  /*242c0*/  SEL R0, RZ, 0x1, P0 ;  /* 0x00000001ff007807 */ /* 0x000fc80000000000 */
[----:B------:R-:W-:Y:S01]  /*242d0*/  LOP3.LUT R17, R17, R0, RZ, 0x3c, !PT ;  /* 0x0000000011117212 */ /* 0x000fe200078e3cff */
[----:B--2---:R-:W-:Y:S06]  /*242e0*/  @P1 BRA `(.L_x_1661) ;  /* 0x0000000000341947 */ /* 0x004fec0003800000 */
[----:B-1----:R-:W1:Y:S01]  /*242f0*/  S2R R5, SR_LANEID ;  /* 0x0000000000057919 */ /* 0x002e620000000000 */
        /* <DEDUP_REMOVED lines=10> */
[----:B-1---5:R-:W-:-:S05]  /*243a0*/  IADD3 R6, R0, UR44, R7 ;  /* 0x0000002c00067c10 */ /* 0x022fca000fffe007 */
[----:B------:R2:W-:Y:S02]  /*243b0*/  STL [R1+0x470], R6 ;  /* 0x0004700601007387 */ /* 0x0005e40000100800 */
.L_x_1661:
[----:B------:R-:W-:Y:S05]  /*243c0*/  BSYNC B0 ;  /* 0x0000000000007941 */ /* 0x000fea0003800000 */
.L_x_1660:
[----:B------:R-:W-:Y:S01]  /*243d0*/  SEL R16, R16, RZ, P0 ;  /* 0x000000ff10107207 */ /* 0x000fe20000000000 */
[----:B-----5:R-:W-:-:S07]  /*243e0*/  IMAD.MOV.U32 R13, RZ, RZ, R6 ;  /* 0x000000ffff0d7224 */ /* 0x020fce00078e0006 */
.L_x_1618:
[----:B------:R-:W-:Y:S05]  /*243f0*/  BSYNC B6 ;  /* 0x0000000000067941 */ /* 0x000fea0003800000 */
.L_x_1616:
[----:B------:R-:W-:-:S03]  /*24400*/  UMOV UR6, 0xffffffff ;  /* 0xffffffff00067882 */ /* 0x000fc60000000000 */
[----:B------:R-:W-:Y:S05]  /*24410*/  BRA.DIV UR6, `(.L_x_1662) ;  /* 0x0000000a06b87947 */ /* 0x000fea000b800000 */
[----:B------:R3:W4:Y:S02]  /*24420*/  SHFL.IDX PT, R14, R13, RZ, 0x1f ;  /* 0x00001fff0d0e7589 */ /* 0x00072400000e0000 */
.L_x_1691:
[----:B------:R-:W5:Y:S01]  /*24430*/  S2R R0, SR_TID.X ;  /* 0x0000000000007919 */ /* 0x000f620000002100 */
[----:B------:R-:W-:Y:S05]  /*24440*/  WARPSYNC.ALL ;  /* 0x0000000000007948 */ /* 0x000fea0003800000 */
[----:B------:R-:W-:Y:S01]  /*24450*/  BAR.SYNC.DEFER_BLOCKING 0x4, 0x120 ;  /* 0x0104800000007b1d */ /* 0x000fe20000010000 */
[----:B----4-:R-:W-:-:S05]  /*24460*/  IMAD.MOV.U32 R2, RZ, RZ, R14 ;  /* 0x000000ffff027224 */ /* 0x010fca00078e000e */
[----:B------:R-:W-:Y:S01]  /*24470*/  ULDC UR6, c[0x0][0xea8] ;  /* 0x0003aa0000067ab9 */ /* 0x000fe20000000800 */
[----:B------:R4:W-:Y:S01]  /*24480*/  STL [R1+0x470], R2 ;  /* 0x0004700201007387 */ /* 0x0009e20000100800 */
[----:B-----5:R-:W-:-:S04]  /*24490*/  LOP3.LUT R0, R0, 0x1f, RZ, 0xc0, !PT ;  /* 0x0000001f00007812 */ /* 0x020fc800078ec0ff */
[----:B------:R-:W-:-:S13]  /*244a0*/  ISETP.NE.AND P0, PT, R0, RZ, PT ;  /* 0x000000ff0000720c */ /* 0x000fda0003f05270 */
[----:B------:R-:W5:Y:S01]  /*244b0*/  @!P0 S2R R3, SR_CgaCtaId ;  /* 0x0000000000038919 */ /* 0x000f620000008800 */
[----:B------:R-:W-:-:S04]  /*244c0*/  @!P0 MOV R0, 0x400 ;  /* 0x0000040000008802 */ /* 0x000fc80000000f00 */
[----:B-----5:R-:W-:-:S05]  /*244d0*/  @!P0 LEA R0, R3, R0, 0x18 ;  /* 0x0000000003008211 */ /* 0x020fca00078ec0ff */
[----:B------:R4:W-:Y:S01]  /*244e0*/  @!P0 STS [R0+0x324d0], R13 ;  /* 0x0324d00d00008388 */ /* 0x0009e20000000800 */
[----:B------:R-:W-:Y:S06]  /*244f0*/  BAR.ARV 0x5, 0x120 ;  /* 0x0144800000007b1d */ /* 0x000fec0000002000 */
[----:B------:R-:W-:-:S13]  /*24500*/  ISETP.GE.AND P0, PT, R2, UR6, PT ;  /* 0x0000000602007c0c */ /* 0x000fda000bf06270 */
[----:B----4-:R-:W-:Y:S05]  /*24510*/  @!P0 BRA `(.L_x_1663) ;  /* 0xffffffd000788947 */ /* 0x010fea000383ffff */
.L_x_1607:
[----:B------:R-:W4:Y:S01]  /*24520*/  LDL.LU R0, [R1+0x478] ;  /* 0x0004780001007983 */ /* 0x000f220000300800 */
[----:B-1----:R-:W1:Y:S01]  /*24530*/  S2R R5, SR_CgaCtaId ;  /* 0x0000000000057919 */ /* 0x002e620000008800 */
[----:B----4-:R-:W-:-:S05]  /*24540*/  VIADD R0, R0, 0x1 ;  /* 0x0000000100007836 */ /* 0x010fca0000000000 */
[----:B------:R-:W-:-:S04]  /*24550*/  LEA.HI R2, R0, R0, RZ, 0x1 ;  /* 0x0000000000027211 */ /* 0x000fc800078f08ff */
[----:B------:R-:W-:Y:S02]  /*24560*/  LOP3.LUT R3, R2, 0xfffffffe, RZ, 0xc0, !PT ;  /* 0xfffffffe02037812 */ /* 0x000fe400078ec0ff */
[----:B------:R-:W-:-:S03]  /*24570*/  MOV R2, 0x400 ;  /* 0x0000040000027802 */ /* 0x000fc60000000f00 */
[----:B------:R-:W-:Y:S01]  /*24580*/  IMAD.IADD R0, R0, 0x1, -R3 ;  /* 0x0000000100007824 */ /* 0x000fe200078e0a03 */
[----:B-1----:R-:W-:-:S04]  /*24590*/  LEA R7, R5, R2, 0x18 ;  /* 0x0000000205077211 */ /* 0x002fc800078ec0ff */
[----:B------:R-:W-:-:S04]  /*245a0*/  SHF.L.U32 R0, R0, 0x1f, RZ ;  /* 0x0000001f00007819 */ /* 0x000fc800000006ff */
[----:B------:R-:W1:Y:S02]  /*245b0*/  SYNCS.PHASECHK.TRANS64.TRYWAIT P0, [R7+URZ+0x32420], R0 ;  /* 0x03242000070075a7 */ /* 0x000e64000800017f */
[----:B-1----:R-:W-:Y:S05]  /*245c0*/  @!P0 BRA `(.L_x_1664) ;  /* 0x0000000800708947 */ /* 0x002fea0003800000 */
.L_x_1692:
[----:B------:R-:W4:Y:S02]  /*245d0*/  S2R R2, SR_TID.X ;  /* 0x0000000000027919 */ /* 0x000f240000002100 */
[----:B----4-:R-:W-:-:S04]  /*245e0*/  SHF.R.U32.HI R2, RZ, 0x5, R2 ;  /* 0x00000005ff027819 */ /* 0x010fc80000011602 */
        /* <DEDUP_REMOVED lines=12> */
.L_x_1667:
        /* <DEDUP_REMOVED lines=12> */
.L_x_1693:
[----:B------:R-:W4:Y:S02]  /*24770*/  SYNCS.PHASECHK.TRANS64.TRYWAIT P0, [R3+URZ], R0 ;  /* 0x00000000030075a7 */ /* 0x000f24000800017f */
[----:B----4-:R-:W-:Y:S05]  /*24780*/  @!P0 BRA `(.L_x_1669) ;  /* 0x0000000800288947 */ /* 0x010fea0003800000 */
.L_x_1694:
[----:B------:R-:W-:Y:S05]  /*24790*/  @!P2 BRA `(.L_x_1670) ;  /* 0x000000000004a947 */ /* 0x000fea0003800000 */
[----:B------:R-:W-:Y:S01]  /*247a0*/  BPT.TRAP 0x1 ;  /* 0x000000040000795c */ /* 0x000fe20000300000 */
.L_x_1670:
[----:B----4-:R-:W-:-:S04]  /*247b0*/  VIADD R3, R7, 0x32460 ;  /* 0x0003246007037836 */ /* 0x010fc80000000000 */
[----:B-1----:R-:W-:-:S04]  /*247c0*/  IMAD R5, R16, 0x8, R3 ;  /* 0x0000000810057824 */ /* 0x002fc800078e0203 */
[----:B------:R-:W1:Y:S02]  /*247d0*/  SYNCS.PHASECHK.TRANS64.TRYWAIT P0, [R5+URZ], R4 ;  /* 0x00000004050075a7 */ /* 0x000e64000800017f */
[----:B-1----:R-:W-:Y:S05]  /*247e0*/  @!P0 BRA `(.L_x_1671) ;  /* 0x0000000800248947 */ /* 0x002fea0003800000 */
.L_x_1695:
[----:B------:R-:W-:-:S07]  /*247f0*/  IMAD R3, R2, 0x8, R3 ;  /* 0x0000000802037824 */ /* 0x000fce00078e0203 */
.L_x_1672:
[----:B----4-:R4:W1:Y:S02]  /*24800*/  SYNCS.PHASECHK.TRANS64.TRYWAIT P0, [R3+URZ], R0 ;  /* 0x00000000030075a7 */ /* 0x010864000800017f */
[----:B-1----:R-:W-:Y:S05]  /*24810*/  @!P0 NANOSLEEP.SYNCS 0x989680 ;  /* 0x009896800000895d */ /* 0x002fea0003900000 */
[----:B------:R-:W1:Y:S02]  /*24820*/  @!P0 SYNCS.PHASECHK.TRANS64 P0, [R3+URZ], R0 ;  /* 0x00000000030085a7 */ /* 0x000e64000800007f */
[----:B-1----:R-:W-:Y:S05]  /*24830*/  @!P0 BRA `(.L_x_1672) ;  /* 0xfffffffc00f08947 */ /* 0x002fea000383ffff */
.L_x_1666:
[----:B------:R-:W-:Y:S05]  /*24840*/  BSYNC B0 ;  /* 0x0000000000007941 */ /* 0x000fea0003800000 */
.L_x_1665:
[----:B------:R-:W-:Y:S05]  /*24850*/  EXIT ;  /* 0x000000000000794d */ /* 0x000fea0003800000 */
.L_x_1499:
[----:B-1----:R-:W-:-:S04]  /*24860*/  IMAD.U32 R9, RZ, RZ, UR50 ;  /* 0x00000032ff097e24 */ /* 0x002fc8000f8e00ff */
[----:B------:R1:W2:Y:S03]  /*24870*/  SYNCS.PHASECHK.TRANS64.TRYWAIT P0, [R9+URZ+0x32400], R0 ;  /* 0x03240000090075a7 */ /* 0x0002a6000800017f */
[----:B--2---:R-:W-:Y:S05]  /*24880*/  @!P0 NANOSLEEP.SYNCS 0x989680 ;  /* 0x009896800000895d */ /* 0x004fea0003900000 */
[----:B------:R-:W2:Y:S02]  /*24890*/  @!P0 SYNCS.PHASECHK.TRANS64 P0, [R9+URZ+0x32400], R0 ;  /* 0x03240000090085a7 */ /* 0x000ea4000800007f */
[----:B--2---:R-:W-:Y:S05]  /*248a0*/  @!P0 BRA `(.L_x_1499) ;  /* 0xfffffffc00ec8947 */ /* 0x004fea000383ffff */
[----:B------:R-:W-:Y:S05]  /*248b0*/  BRA `(.L_x_1673) ;  /* 0xfffffddc00507947 */ /* 0x000fea000383ffff */
.L_x_1506:
[----:B--2---:R2:W3:Y:S02]  /*248c0*/  SYNCS.PHASECHK.TRANS64.TRYWAIT P0, [R12+URZ], R13 ;  /* 0x0000000d0c0075a7 */ /* 0x0044e4000800017f */
[----:B---3--:R-:W-:Y:S05]  /*248d0*/  @!P0 NANOSLEEP.SYNCS 0x989680 ;  /* 0x009896800000895d */ /* 0x008fea0003900000 */
[----:B------:R-:W3:Y:S02]  /*248e0*/  @!P0 SYNCS.PHASECHK.TRANS64 P0, [R12+URZ], R13 ;  /* 0x0000000d0c0085a7 */ /* 0x000ee4000800007f */
[----:B---3--:R-:W-:Y:S05]  /*248f0*/  @!P0 BRA `(.L_x_1506) ;  /* 0xfffffffc00f08947 */ /* 0x008fea000383ffff */
[----:B------:R-:W-:Y:S05]  /*24900*/  BRA `(.L_x_1505) ;  /* 0xfffffde0006c7947 */ /* 0x000fea000383ffff */
.L_x_1508:
[----:B-1----:R-:W-:-:S04]  /*24910*/  IMAD.U32 R9, RZ, RZ, UR50 ;  /* 0x00000032ff097e24 */ /* 0x002fc8000f8e00ff */
[----:B------:R1:W2:Y:S03]  /*24920*/  SYNCS.PHASECHK.TRANS64.TRYWAIT P0, [R9+URZ+0x32410], R6 ;  /* 0x03241006090075a7 */ /* 0x0002a6000800017f */
[----:B--2---:R-:W-:Y:S05]  /*24930*/  @!P0 NANOSLEEP.SYNCS 0x989680 ;  /* 0x009896800000895d */ /* 0x004fea0003900000 */
[----:B------:R-:W2:Y:S02]  /*24940*/  @!P0 SYNCS.PHASECHK.TRANS64 P0, [R9+URZ+0x32410], R6 ;  /* 0x03241006090085a7 */ /* 0x000ea4000800007f */
[----:B--2---:R-:W-:Y:S05]  /*24950*/  @!P0 BRA `(.L_x_1508) ;  /* 0xfffffffc00ec8947 */ /* 0x004fea000383ffff */
[----:B------:R-:W-:Y:S05]  /*24960*/  BRA `(.L_x_1674) ;  /* 0xfffffde400407947 */ /* 0x000fea000383ffff */
.L_x_1515:
[----:B--2---:R2:W3:Y:S02]  /*24970*/  SYNCS.PHASECHK.TRANS64.TRYWAIT P0, [R8+URZ], R9 ;  /* 0x00000009080075a7 */ /* 0x0044e4000800017f */
[----:B---3--:R-:W-:Y:S05]  /*24980*/  @!P0 NANOSLEEP.SYNCS 0x989680 ;  /* 0x009896800000895d */ /* 0x008fea0003900000 */
[----:B------:R-:W3:Y:S02]  /*24990*/  @!P0 SYNCS.PHASECHK.TRANS64 P0, [R8+URZ], R9 ;  /* 0x00000009080085a7 */ /* 0x000ee4000800007f */
[----:B---3--:R-:W-:Y:S05]  /*249a0*/  @!P0 BRA `(.L_x_1515) ;  /* 0xfffffffc00f08947 */ /* 0x008fea000383ffff */
[----:B------:R-:W-:Y:S05]  /*249b0*/  BRA `(.L_x_1514) ;  /* 0xfffffde400847947 */ /* 0x000fea000383ffff */
.L_x_1550:
[----:B-1----:R1:W2:Y:S02]  /*249c0*/  SYNCS.PHASECHK.TRANS64.TRYWAIT P1, [R0+URZ], R3 ;  /* 0x00000003000075a7 */ /* 0x0022a4000802017f */
[----:B--2---:R-:W-:Y:S05]  /*249d0*/  @!P1 NANOSLEEP.SYNCS 0x989680 ;  /* 0x009896800000995d */ /* 0x004fea0003900000 */
[----:B------:R-:W2:Y:S02]  /*249e0*/  @!P1 SYNCS.PHASECHK.TRANS64 P1, [R0+URZ], R3 ;  /* 0x00000003000095a7 */ /* 0x000ea4000802007f */
[----:B--2---:R-:W-:Y:S05]  /*249f0*/  @!P1 BRA `(.L_x_1550) ;  /* 0xfffffffc00f09947 */ /* 0x004fea000383ffff */
[----:B------:R-:W-:Y:S05]  /*24a00*/  BRA `(.L_x_1549) ;  /* 0xfffffe5000807947 */ /* 0x000fea000383ffff */
.L_x_1557:
[----:B--2---:R2:W3:Y:S02]  /*24a10*/  SYNCS.PHASECHK.TRANS64.TRYWAIT P1, [R4+URZ], R5 ;  /* 0x00000005040075a7 */ /* 0x0044e4000802017f */
[----:B---3--:R-:W-:Y:S05]  /*24a20*/  @!P1 NANOSLEEP.SYNCS 0x989680 ;  /* 0x009896800000995d */ /* 0x008fea0003900000 */
[----:B------:R-:W3:Y:S02]  /*24a30*/  @!P1 SYNCS.PHASECHK.TRANS64 P1, [R4+URZ], R5 ;  /* 0x00000005040095a7 */ /* 0x000ee4000802007f */
[----:B---3--:R-:W-:Y:S05]  /*24a40*/  @!P1 BRA `(.L_x_1557) ;  /* 0xfffffffc00f09947 */ /* 0x008fea000383ffff */
[----:B------:R-:W-:Y:S05]  /*24a50*/  BRA `(.L_x_1556) ;  /* 0xfffffe5400a47947 */ /* 0x000fea000383ffff */
.L_x_1568:
[----:B--2---:R2:W3:Y:S02]  /*24a60*/  SYNCS.PHASECHK.TRANS64.TRYWAIT P0, [R0+URZ], R7 ;  /* 0x00000007000075a7 */ /* 0x0044e4000800017f */
[----:B---3--:R-:W-:Y:S05]  /*24a70*/  @!P0 NANOSLEEP.SYNCS 0x989680 ;  /* 0x009896800000895d */ /* 0x008fea0003900000 */
[----:B------:R-:W3:Y:S02]  /*24a80*/  @!P0 SYNCS.PHASECHK.TRANS64 P0, [R0+URZ], R7 ;  /* 0x00000007000085a7 */ /* 0x000ee4000800007f */
[----:B---3--:R-:W-:Y:S05]  /*24a90*/  @!P0 BRA `(.L_x_1568) ;  /* 0xfffffffc00f08947 */ /* 0x008fea000383ffff */
[----:B------:R-:W-:Y:S05]  /*24aa0*/  BRA `(.L_x_1567) ;  /* 0xfffffeec00d47947 */ /* 0x000fea000383ffff */
.L_x_1575:
[----:B-1----:R1:W2:Y:S02]  /*24ab0*/  SYNCS.PHASECHK.TRANS64.TRYWAIT P0, [R4+URZ], R5 ;  /* 0x00000005040075a7 */ /* 0x0022a4000800017f */
[----:B--2---:R-:W-:Y:S05]  /*24ac0*/  @!P0 NANOSLEEP.SYNCS 0x989680 ;  /* 0x009896800000895d */ /* 0x004fea0003900000 */
[----:B------:R-:W2:Y:S02]  /*24ad0*/  @!P0 SYNCS.PHASECHK.TRANS64 P0, [R4+URZ], R5 ;  /* 0x00000005040085a7 */ /* 0x000ea4000800007f */
[----:B--2---:R-:W-:Y:S05]  /*24ae0*/  @!P0 BRA `(.L_x_1575) ;  /* 0xfffffffc00f08947 */ /* 0x004fea000383ffff */
[----:B------:R-:W-:Y:S05]  /*24af0*/  BRA `(.L_x_1574) ;  /* 0xfffffef000f87947 */ /* 0x000fea000383ffff */
.L_x_1622:
        /* <DEDUP_REMOVED lines=10> */
.L_x_1675:
[----:B------:R-:W-:Y:S05]  /*24ba0*/  BRA `(.L_x_1676) ;  /* 0xffffffd800447947 */ /* 0x000fea000383ffff */
.L_x_1623:
[----:B------:R-:W-:Y:S01]  /*24bb0*/  BSSY B0, `(.L_x_1677) ;  /* 0x0000006000007945 */ /* 0x000fe20003800000 */
[----:B------:R-:W-:-:S07]  /*24bc0*/  IMAD.MOV.U32 R15, RZ, RZ, -0x1 ;  /* 0xffffffffff0f7424 */ /* 0x000fce00078e00ff */
[----:B------:R-:W-:Y:S05]  /*24bd0*/  WARPSYNC.COLLECTIVE R15, `(.L_x_1678) ;  /* 0x000000000f0c7348 */ /* 0x000fea0003c00000 */
[----:B------:R-:W-:Y:S02]  /*24be0*/  ELECT P6, UR62, PT ;  /* 0x00000000003e782f */ /* 0x000fe400038c0000 */
[----:B------:R-:W-:Y:S01]  /*24bf0*/  MOV R14, UR62 ;  /* 0x0000003e000e7c02 */ /* 0x000fe20008000f00 */
[----:B------:R-:W-:Y:S10]  /*24c00*/  ENDCOLLECTIVE ;  /* 0x000000000000791b */ /* 0x000ff40003800000 */
.L_x_1678:
[----:B------:R-:W-:Y:S05]  /*24c10*/  BSYNC B0 ;  /* 0x0000000000007941 */ /* 0x000fea0003800000 */
.L_x_1677:
[----:B------:R-:W-:Y:S05]  /*24c20*/  BRA `(.L_x_1679) ;  /* 0xffffffd800347947 */ /* 0x000fea000383ffff */
.L_x_1626:
[----:B-1----:R1:W2:Y:S02]  /*24c30*/  SYNCS.PHASECHK.TRANS64.TRYWAIT P2, [R10+URZ+0x32440], R5 ;  /* 0x032440050a0075a7 */ /* 0x0022a4000804017f */
[----:B--2---:R-:W-:Y:S05]  /*24c40*/  @!P2 NANOSLEEP.SYNCS 0x989680 ;  /* 0x009896800000a95d */ /* 0x004fea0003900000 */
[----:B------:R-:W2:Y:S02]  /*24c50*/  @!P2 SYNCS.PHASECHK.TRANS64 P2, [R10+URZ+0x32440], R5 ;  /* 0x032440050a00a5a7 */ /* 0x000ea4000804007f */
[----:B--2---:R-:W-:Y:S05]  /*24c60*/  @!P2 BRA `(.L_x_1626) ;  /* 0xfffffffc00f0a947 */ /* 0x004fea000383ffff */
[----:B------:R-:W-:Y:S05]  /*24c70*/  BRA `(.L_x_1680) ;  /* 0xffffffd8008c7947 */ /* 0x000fea000383ffff */
.L_x_1630:
[----:B-1----:R1:W2:Y:S02]  /*24c80*/  SYNCS.PHASECHK.TRANS64.TRYWAIT P2, [R18+URZ+0x32420], R5 ;  /* 0x03242005120075a7 */ /* 0x0022a4000804017f */
[----:B--2---:R-:W-:Y:S05]  /*24c90*/  @!P2 NANOSLEEP.SYNCS 0x989680 ;  /* 0x009896800000a95d */ /* 0x004fea0003900000 */
[----:B------:R-:W2:Y:S02]  /*24ca0*/  @!P2 SYNCS.PHASECHK.TRANS64 P2, [R18+URZ+0x32420], R5 ;  /* 0x032420051200a5a7 */ /* 0x000ea4000804007f */
[----:B--2---:R-:W-:Y:S05]  /*24cb0*/  @!P2 BRA `(.L_x_1630) ;  /* 0xfffffffc00f0a947 */ /* 0x004fea000383ffff */
[----:B------:R-:W-:Y:S05]  /*24cc0*/  BRA `(.L_x_1681) ;  /* 0xffffffdc00c47947 */ /* 0x000fea000383ffff */
.L_x_1633:
[----:B-1----:R1:W2:Y:S02]  /*24cd0*/  SYNCS.PHASECHK.TRANS64.TRYWAIT P2, [R10+URZ+0x32460], R5 ;  /* 0x032460050a0075a7 */ /* 0x0022a4000804017f */
[----:B--2---:R-:W-:Y:S05]  /*24ce0*/  @!P2 NANOSLEEP.SYNCS 0x989680 ;  /* 0x009896800000a95d */ /* 0x004fea0003900000 */
[----:B------:R-:W2:Y:S02]  /*24cf0*/  @!P2 SYNCS.PHASECHK.TRANS64 P2, [R10+URZ+0x32460], R5 ;  /* 0x032460050a00a5a7 */ /* 0x000ea4000804007f */
[----:B--2---:R-:W-:Y:S05]  /*24d00*/  @!P2 BRA `(.L_x_1633) ;  /* 0xfffffffc00f0a947 */ /* 0x004fea000383ffff */
[----:B------:R-:W-:Y:S05]  /*24d10*/  BRA `(.L_x_1682) ;  /* 0xffffffdc00d87947 */ /* 0x000fea000383ffff */
.L_x_1640:
[----:B-1----:R1:W2:Y:S02]  /*24d20*/  SYNCS.PHASECHK.TRANS64.TRYWAIT P3, [R2+URZ+0x32440], R3 ;  /* 0x03244003020075a7 */ /* 0x0022a4000806017f */
[----:B--2---:R-:W-:Y:S05]  /*24d30*/  @!P3 NANOSLEEP.SYNCS 0x989680 ;  /* 0x009896800000b95d */ /* 0x004fea0003900000 */
[----:B------:R-:W2:Y:S02]  /*24d40*/  @!P3 SYNCS.PHASECHK.TRANS64 P3, [R2+URZ+0x32440], R3 ;  /* 0x032440030200b5a7 */ /* 0x000ea4000806007f */
[----:B--2---:R-:W-:Y:S05]  /*24d50*/  @!P3 BRA `(.L_x_1640) ;  /* 0xfffffffc00f0b947 */ /* 0x004fea000383ffff */
[----:B------:R-:W-:Y:S05]  /*24d60*/  BRA `(.L_x_1683) ;  /* 0xffffffe4000c7947 */ /* 0x000fea000383ffff */
.L_x_1642:
[----:B--2---:R2:W3:Y:S02]  /*24d70*/  SYNCS.PHASECHK.TRANS64.TRYWAIT P3, [R2+URZ+0x32460], R3 ;  /* 0x03246003020075a7 */ /* 0x0044e4000806017f */
[----:B---3--:R-:W-:Y:S05]  /*24d80*/  @!P3 NANOSLEEP.SYNCS 0x989680 ;  /* 0x009896800000b95d */ /* 0x008fea0003900000 */
[----:B------:R-:W3:Y:S02]  /*24d90*/  @!P3 SYNCS.PHASECHK.TRANS64 P3, [R2+URZ+0x32460], R3 ;  /* 0x032460030200b5a7 */ /* 0x000ee4000806007f */
[----:B---3--:R-:W-:Y:S05]  /*24da0*/  @!P3 BRA `(.L_x_1642) ;  /* 0xfffffffc00f0b947 */ /* 0x008fea000383ffff */
[----:B------:R-:W-:Y:S05]  /*24db0*/  BRA `(.L_x_1684) ;  /* 0xffffffe4005c7947 */ /* 0x000fea000383ffff */
.L_x_1648:
[----:B-1----:R1:W2:Y:S02]  /*24dc0*/  SYNCS.PHASECHK.TRANS64.TRYWAIT P3, [R3+URZ+0x32440], R2 ;  /* 0x03244002030075a7 */ /* 0x0022a4000806017f */
[----:B--2---:R-:W-:Y:S05]  /*24dd0*/  @!P3 NANOSLEEP.SYNCS 0x989680 ;  /* 0x009896800000b95d */ /* 0x004fea0003900000 */
[----:B------:R-:W2:Y:S02]  /*24de0*/  @!P3 SYNCS.PHASECHK.TRANS64 P3, [R3+URZ+0x32440], R2 ;  /* 0x032440020300b5a7 */ /* 0x000ea4000806007f */
[----:B--2---:R-:W-:Y:S05]  /*24df0*/  @!P3 BRA `(.L_x_1648) ;  /* 0xfffffffc00f0b947 */ /* 0x004fea000383ffff */
[----:B------:R-:W-:Y:S05]  /*24e00*/  BRA `(.L_x_1685) ;  /* 0xffffffe800847947 */ /* 0x000fea000383ffff */
.L_x_1650:
[----:B--2---:R2:W3:Y:S02]  /*24e10*/  SYNCS.PHASECHK.TRANS64.TRYWAIT P3, [R3+URZ+0x32460], R2 ;  /* 0x03246002030075a7 */ /* 0x0044e4000806017f */
[----:B---3--:R-:W-:Y:S05]  /*24e20*/  @!P3 NANOSLEEP.SYNCS 0x989680 ;  /* 0x009896800000b95d */ /* 0x008fea0003900000 */
[----:B------:R-:W3:Y:S02]  /*24e30*/  @!P3 SYNCS.PHASECHK.TRANS64 P3, [R3+URZ+0x32460], R2 ;  /* 0x032460020300b5a7 */ /* 0x000ee4000806007f */
[----:B---3--:R-:W-:Y:S05]  /*24e40*/  @!P3 BRA `(.L_x_1650) ;  /* 0xfffffffc00f0b947 */ /* 0x008fea000383ffff */
[----:B------:R-:W-:Y:S05]  /*24e50*/  BRA `(.L_x_1686) ;  /* 0xffffffe800d47947 */ /* 0x000fea000383ffff */
.L_x_1655:
[----:B-1----:R1:W2:Y:S02]  /*24e60*/  SYNCS.PHASECHK.TRANS64.TRYWAIT P3, [R2+URZ+0x32440], R3 ;  /* 0x03244003020075a7 */ /* 0x0022a4000806017f */
[----:B--2---:R-:W-:Y:S05]  /*24e70*/  @!P3 NANOSLEEP.SYNCS 0x989680 ;  /* 0x009896800000b95d */ /* 0x004fea0003900000 */
[----:B------:R-:W2:Y:S02]  /*24e80*/  @!P3 SYNCS.PHASECHK.TRANS64 P3, [R2+URZ+0x32440], R3 ;  /* 0x032440030200b5a7 */ /* 0x000ea4000806007f */
[----:B--2---:R-:W-:Y:S05]  /*24e90*/  @!P3 BRA `(.L_x_1655) ;  /* 0xfffffffc00f0b947 */ /* 0x004fea000383ffff */
[----:B------:R-:W-:Y:S05]  /*24ea0*/  BRA `(.L_x_1687) ;  /* 0xffffffec00e47947 */ /* 0x000fea000383ffff */
.L_x_1657:
[----:B--2---:R2:W3:Y:S02]  /*24eb0*/  SYNCS.PHASECHK.TRANS64.TRYWAIT P3, [R2+URZ+0x32460], R3 ;  /* 0x03246003020075a7 */ /* 0x0044e4000806017f */
[----:B---3--:R-:W-:Y:S05]  /*24ec0*/  @!P3 NANOSLEEP.SYNCS 0x989680 ;  /* 0x009896800000b95d */ /* 0x008fea0003900000 */
[----:B------:R-:W3:Y:S02]  /*24ed0*/  @!P3 SYNCS.PHASECHK.TRANS64 P3, [R2+URZ+0x32460], R3 ;  /* 0x032460030200b5a7 */ /* 0x000ee4000806007f */
[----:B---3--:R-:W-:Y:S05]  /*24ee0*/  @!P3 BRA `(.L_x_1657) ;  /* 0xfffffffc00f0b947 */ /* 0x008fea000383ffff */
[----:B------:R-:W-:Y:S05]  /*24ef0*/  BRA `(.L_x_1688) ;  /* 0xfffffff000347947 */ /* 0x000fea000383ffff */
.L_x_1662:
[----:B------:R-:W-:Y:S01]  /*24f00*/  BSSY B0, `(.L_x_1689) ;  /* 0x0000007000007945 */ /* 0x000fe20003800000 */
[----:B------:R-:W-:Y:S02]  /*24f10*/  IMAD.MOV.U32 R12, RZ, RZ, RZ ;  /* 0x000000ffff0c7224 */ /* 0x000fe400078e00ff */
[----:B------:R-:W-:Y:S02]  /*24f20*/  IMAD.MOV.U32 R11, RZ, RZ, 0x1f ;  /* 0x0000001fff0b7424 */ /* 0x000fe400078e00ff */
[----:B------:R-:W-:-:S07]  /*24f30*/  IMAD.MOV.U32 R15, RZ, RZ, -0x1 ;  /* 0xffffffffff0f7424 */ /* 0x000fce00078e00ff */
[----:B-12---:R-:W-:Y:S05]  /*24f40*/  WARPSYNC.COLLECTIVE R15, `(.L_x_1690) ;  /* 0x000000000f087348 */ /* 0x006fea0003c00000 */
[----:B------:R3:W4:Y:S02]  /*24f50*/  SHFL.IDX P6, R14, R13, R12, R11 ;  /* 0x0000000c0d0e7389 */ /* 0x00072400000c000b */
[----:B-1234-:R-:W-:Y:S01]  /*24f60*/  ENDCOLLECTIVE ;  /* 0x000000000000791b */ /* 0x01efe20003800000 */
.L_x_1690:
[----:B------:R-:W-:Y:S05]  /*24f70*/  BSYNC B0 ;  /* 0x0000000000007941 */ /* 0x000fea0003800000 */
.L_x_1689:
[----:B------:R-:W-:Y:S05]  /*24f80*/  BRA `(.L_x_1691) ;  /* 0xfffffff400287947 */ /* 0x000fea000383ffff */
.L_x_1664:
[----:B-1----:R1:W4:Y:S02]  /*24f90*/  SYNCS.PHASECHK.TRANS64.TRYWAIT P0, [R7+URZ+0x32420], R0 ;  /* 0x03242000070075a7 */ /* 0x002324000800017f */
[----:B----4-:R-:W-:Y:S05]  /*24fa0*/  @!P0 NANOSLEEP.SYNCS 0x989680 ;  /* 0x009896800000895d */ /* 0x010fea0003900000 */
[----:B------:R-:W4:Y:S02]  /*24fb0*/  @!P0 SYNCS.PHASECHK.TRANS64 P0, [R7+URZ+0x32420], R0 ;  /* 0x03242000070085a7 */ /* 0x000f24000800007f */
[----:B----4-:R-:W-:Y:S05]  /*24fc0*/  @!P0 BRA `(.L_x_1664) ;  /* 0xfffffffc00f08947 */ /* 0x010fea000383ffff */
[----:B------:R-:W-:Y:S05]  /*24fd0*/  BRA `(.L_x_1692) ;  /* 0xfffffff4007c7947 */ /* 0x000fea000383ffff */
.L_x_1668:
[----:B-1----:R1:W4:Y:S02]  /*24fe0*/  SYNCS.PHASECHK.TRANS64.TRYWAIT P0, [R5+URZ], R4 ;  /* 0x00000004050075a7 */ /* 0x002324000800017f */
[----:B----4-:R-:W-:Y:S05]  /*24ff0*/  @!P0 NANOSLEEP.SYNCS 0x989680 ;  /* 0x009896800000895d */ /* 0x010fea0003900000 */
[----:B------:R-:W4:Y:S02]  /*25000*/  @!P0 SYNCS.PHASECHK.TRANS64 P0, [R5+URZ], R4 ;  /* 0x00000004050085a7 */ /* 0x000f24000800007f */
[----:B----4-:R-:W-:Y:S05]  /*25010*/  @!P0 BRA `(.L_x_1668) ;  /* 0xfffffffc00f08947 */ /* 0x010fea000383ffff */
[----:B------:R-:W-:Y:S05]  /*25020*/  BRA `(.L_x_1693) ;  /* 0xfffffff400d07947 */ /* 0x000fea000383ffff */
.L_x_1669:
[----:B----4-:R4:W1:Y:S02]  /*25030*/  SYNCS.PHASECHK.TRANS64.TRYWAIT P0, [R3+URZ], R0 ;  /* 0x00000000030075a7 */ /* 0x010864000800017f */
[----:B-1----:R-:W-:Y:S05]  /*25040*/  @!P0 NANOSLEEP.SYNCS 0x989680 ;  /* 0x009896800000895d */ /* 0x002fea0003900000 */
[----:B------:R-:W1:Y:S02]  /*25050*/  @!P0 SYNCS.PHASECHK.TRANS64 P0, [R3+URZ], R0 ;  /* 0x00000000030085a7 */ /* 0x000e64000800007f */
[----:B-1----:R-:W-:Y:S05]  /*25060*/  @!P0 BRA `(.L_x_1669) ;  /* 0xfffffffc00f08947 */ /* 0x002fea000383ffff */
[----:B------:R-:W-:Y:S05]  /*25070*/  BRA `(.L_x_1694) ;  /* 0xfffffff400c47947 */ /* 0x000fea000383ffff */
.L_x_1671:
[----:B-1----:R1:W4:Y:S02]  /*25080*/  SYNCS.PHASECHK.TRANS64.TRYWAIT P0, [R5+URZ], R4 ;  /* 0x00000004050075a7 */ /* 0x002324000800017f */
[----:B----4-:R-:W-:Y:S05]  /*25090*/  @!P0 NANOSLEEP.SYNCS 0x989680 ;  /* 0x009896800000895d */ /* 0x010fea0003900000 */
[----:B------:R-:W4:Y:S02]  /*250a0*/  @!P0 SYNCS.PHASECHK.TRANS64 P0, [R5+URZ], R4 ;  /* 0x00000004050085a7 */ /* 0x000f24000800007f */
[----:B----4-:R-:W-:Y:S05]  /*250b0*/  @!P0 BRA `(.L_x_1671) ;  /* 0xfffffffc00f08947 */ /* 0x010fea000383ffff */
[----:B------:R-:W-:Y:S05]  /*250c0*/  BRA `(.L_x_1695) ;  /* 0xfffffff400c87947 */ /* 0x000fea000383ffff */
        .type           $_ZN7cutlass13device_kernelIN5flash11enable_sm90INS1_16FlashAttnFwdSm90INS1_25CollectiveMainloopFwdSm90ILi2EN4cute5tupleIJNS5_1CILi1EEES8_S8_EEENS6_IJNS7_ILi128EEENS7_ILi96EEENS7_ILi64EEEEEELi256ENS_6half_tEfNS_4arch4Sm90ELb0ELb1ELb1ELb0ELb0ELb0ELb1ELb1ELb0ELb0ELb0ELb0EEENS1_21CollectiveEpilogueFwdINS6_IJSA_NS7_ILi256EEESB_EEES9_SE_SG_Li256ELb0ELb0ELb0ELb0EEENS1_30DynamicPersistentTileSchedulerILi256ELi32ELb0ELb0ELb1EEEEEEEEEvNT_6ParamsE$_ZZN5flash25CollectiveMainloopFwdSm90ILi2EN4cute5tupleIJNS1_1CILi1EEES4_S4_EEENS2_IJNS3_ILi128EEENS3_ILi96EEENS3_ILi64EEEEEELi256EN7cutlass6half_tEfNSA_4arch4Sm90ELb0ELb1ELb1ELb0ELb0ELb0ELb1ELb1ELb0ELb0ELb0ELb0EE3mmaINS_16FlashAttnFwdSm90ISE_NS_21CollectiveEpilogueFwdINS2_IJS6_NS3_ILi256EEES7_EEES5_SB_SD_Li256ELb0ELb0ELb0ELb0EEENS_30DynamicPersistentTileSchedulerILi256ELi32ELb0ELb0ELb1EEEE13SharedStorageENS1_6TensorINS1_11ArrayEngineIfLm128EEENS1_6LayoutINS2_IJNS2_IJNS3_ILi2EEEST_NS3_ILi32EEEEEES4_S4_EEENS2_IJNS2_IJS4_ST_NS3_ILi4EEEEEENS3_ILi0EEESZ_EEEEEEENS_7SoftmaxILi2ELi0EEEEEbRKNSE_6ParamsENSA_25PipelineTmaAsyncNoClusterILi2ENSA_16PipelineTmaAsyncILi2EEEEES1B_RNSA_13PipelineStateILj2EEERT0_RT1_iRiRKNS_16SeqlenInfoQKNewKILb0ELb0EEENS2_IJiiiiEEERT_ENKUliT_T0_T1_E_clIZSF_ISO_S12_S14_EbS17_S1B_S1B_S1E_S1G_S1I_iS1J_S1N_S1O_S1Q_EUlRS1R_iE1_NS3_ILb0EEENS3_ILb1EEEEEDaiS1R_S1S_S1T_,@function
        .size           $_ZN7cutlass13device_kernelIN5flash11enable_sm90INS1_16FlashAttnFwdSm90INS1_25CollectiveMainloopFwdSm90ILi2EN4cute5tupleIJNS5_1CILi1EEES8_S8_EEENS6_IJNS7_ILi128EEENS7_ILi96EEENS7_ILi64EEEEEELi256ENS_6half_tEfNS_4arch4Sm90ELb0ELb1ELb1ELb0ELb0ELb0ELb1ELb1ELb0ELb0ELb0ELb0EEENS1_21CollectiveEpilogueFwdINS6_IJSA_NS7_ILi256EEESB_EEES9_SE_SG_Li256ELb0ELb0ELb0ELb0EEENS1_30DynamicPersistentTileSchedulerILi256ELi32ELb0ELb0ELb1EEEEEEEEEvNT_6ParamsE$_ZZN5flash25CollectiveMainloopFwdSm90ILi2EN4cute5tupleIJNS1_1CILi1EEES4_S4_EEENS2_IJNS3_ILi128EEENS3_ILi96EEENS3_ILi64EEEEEELi256EN7cutlass6half_tEfNSA_4arch4Sm90ELb0ELb1ELb1ELb0ELb0ELb0ELb1ELb1ELb0ELb0ELb0ELb0EE3mmaINS_16FlashAttnFwdSm90ISE_NS_21CollectiveEpilogueFwdINS2_IJS6_NS3_ILi256EEES7_EEES5_SB_SD_Li256ELb0ELb0ELb0ELb0EEENS_30DynamicPersistentTileSchedulerILi256ELi32ELb0ELb0ELb1EEEE13SharedStorageENS1_6TensorINS1_11ArrayEngineIfLm128EEENS1_6LayoutINS2_IJNS2_IJNS3_ILi2EEEST_NS3_ILi32EEEEEES4_S4_EEENS2_IJNS2_IJS4_ST_NS3_ILi4EEEEEENS3_ILi0EEESZ_EEEEEEENS_7SoftmaxILi2ELi0EEEEEbRKNSE_6ParamsENSA_25PipelineTmaAsyncNoClusterILi2ENSA_16PipelineTmaAsyncILi2EEEEES1B_RNSA_13PipelineStateILj2EEERT0_RT1_iRiRKNS_16SeqlenInfoQKNewKILb0ELb0EEENS2_IJiiiiEEERT_ENKUliT_T0_T1_E_clIZSF_ISO_S12_S14_EbS17_S1B_S1B_S1E_S1G_S1I_iS1J_S1N_S1O_S1Q_EUlRS1R_iE1_NS3_ILb0EEENS3_ILb1EEEEEDaiS1R_S1S_S1T_,(.L_x_4721 - $_ZN7cutlass13device_kernelIN5flash11enable_sm90INS1_16FlashAttnFwdSm90INS1_25CollectiveMainloopFwdSm90ILi2EN4cute5tupleIJNS5_1CILi1EEES8_S8_EEENS6_IJNS7_ILi128EEENS7_ILi96EEENS7_ILi64EEEEEELi256ENS_6half_tEfNS_4arch4Sm90ELb0ELb1ELb1ELb0ELb0ELb0ELb1ELb1ELb0ELb0ELb0ELb0EEENS1_21CollectiveEpilogueFwdINS6_IJSA_NS7_ILi256EEESB_EEES9_SE_SG_Li256ELb0ELb0ELb0ELb0EEENS1_30DynamicPersistentTileSchedulerILi256ELi32ELb0ELb0ELb1EEEEEEEEEvNT_6ParamsE$_ZZN5flash25CollectiveMainloopFwdSm90ILi2EN4cute5tupleIJNS1_1CILi1EEES4_S4_EEENS2_IJNS3_ILi128EEENS3_ILi96EEENS3_ILi64EEEEEELi256EN7cutlass6half_tEfNSA_4arch4Sm90ELb0ELb1ELb1ELb0ELb0ELb0ELb1ELb1ELb0ELb0ELb0ELb0EE3mmaINS_16FlashAttnFwdSm90ISE_NS_21CollectiveEpilogueFwdINS2_IJS6_NS3_ILi256EEES7_EEES5_SB_SD_Li256ELb0ELb0ELb0ELb0EEENS_30DynamicPersistentTileSchedulerILi256ELi32ELb0ELb0ELb1EEEE13SharedStorageENS1_6TensorINS1_11ArrayEngineIfLm128EEENS1_6LayoutINS2_IJNS2_IJNS3_ILi2EEEST_NS3_ILi32EEEEEES4_S4_EEENS2_IJNS2_IJS4_ST_NS3_ILi4EEEEEENS3_ILi0EEESZ_EEEEEEENS_7SoftmaxILi2ELi0EEEEEbRKNSE_6ParamsENSA_25PipelineTmaAsyncNoClusterILi2ENSA_16PipelineTmaAsyncILi2EEEEES1B_RNSA_13PipelineStateILj2EEERT0_RT1_iRiRKNS_16SeqlenInfoQKNewKILb0ELb0EEENS2_IJiiiiEEERT_ENKUliT_T0_T1_E_clIZSF_ISO_S12_S14_EbS17_S1B_S1B_S1E_S1G_S1I_iS1J_S1N_S1O_S1Q_EUlRS1R_iE1_NS3_ILb0EEENS3_ILb1EEEEEDaiS1R_S1S_S1T_)
$_ZN7cutlass13device_kernelIN5flash11enable_sm90INS1_16FlashAttnFwdSm90INS1_25CollectiveMainloopFwdSm90ILi2EN4cute5tupleIJNS5_1CILi1EEES8_S8_EEENS6_IJNS7_ILi128EEENS7_ILi96EEENS7_ILi64EEEEEELi256ENS_6half_tEfNS_4arch4Sm90ELb0ELb1ELb1ELb0ELb0ELb0ELb1ELb1ELb0ELb0ELb0ELb0EEENS1_21CollectiveEpilogueFwdINS6_IJSA_NS7_ILi256EEESB_EEES9_SE_SG_Li256ELb0ELb0ELb0ELb0EEENS1_30DynamicPersistentTileSchedulerILi256ELi32ELb0ELb0ELb1EEEEEEEEEvNT_6ParamsE$_ZZN5flash25CollectiveMainloopFwdSm90ILi2EN4cute5tupleIJNS1_1CILi1EEES4_S4_EEENS2_IJNS3_ILi128EEENS3_ILi96EEENS3_ILi64EEEEEELi256EN7cutlass6half_tEfNSA_4arch4Sm90ELb0ELb1ELb1ELb0ELb0ELb0ELb1ELb1ELb0ELb0ELb0ELb0EE3mmaINS_16FlashAttnFwdSm90ISE_NS_21CollectiveEpilogueFwdINS2_IJS6_NS3_ILi256EEES7_EEES5_SB_SD_Li256ELb0ELb0ELb0ELb0EEENS_30DynamicPersistentTileSchedulerILi256ELi32ELb0ELb0ELb1EEEE13SharedStorageENS1_6TensorINS1_11ArrayEngineIfLm128EEENS1_6LayoutINS2_IJNS2_IJNS3_ILi2EEEST_NS3_ILi32EEEEEES4_S4_EEENS2_IJNS2_IJS4_ST_NS3_ILi4EEEEEENS3_ILi0EEESZ_EEEEEEENS_7SoftmaxILi2ELi0EEEEEbRKNSE_6ParamsENSA_25PipelineTmaAsyncNoClusterILi2ENSA_16PipelineTmaAsyncILi2EEEEES1B_RNSA_13PipelineStateILj2EEERT0_RT1_iRiRKNS_16SeqlenInfoQKNewKILb0ELb0EEENS2_IJiiiiEEERT_ENKUliT_T0_T1_E_clIZSF_ISO_S12_S14_EbS17_S1B_S1B_S1E_S1G_S1I_iS1J_S1N_S1O_S1Q_EUlRS1R_iE1_NS3_ILb0EEENS3_ILb1EEEEEDaiS1R_S1S_S1T_:
[----:B------:R-:W-:Y:S05]  /*250d0*/  YIELD ;  /* 0x0000000000007946 */ /* 0x000fea0003800000 */
[----:B------:R-:W-:Y:S02]  /*250e0*/  ULDC UR4, c[0x0][0x20] ;  /* 0x0000080000047ab9 */ /* 0x000fe40000000800 */
[----:B------:R-:W-:-:S05]  /*250f0*/  VIADD R0, R0, -UR4 ;  /* 0x8000000400007c36 */ /* 0x000fca0008000000 */
[----:B------:R-:W2:Y:S01]  /*25100*/  LDL.64 R2, [R0] ;  /* 0x0000000000027983 */ /* 0x000ea20000100a00 */
[----:B------:R-:W1:Y:S02]  /*25110*/  LDC.64 R4, c[0x0][0x208] ;  /* 0x00008200ff047b82 */ /* 0x000e640000000a00 */
[----:B-1----:R-:W-:Y:S02]  /*25120*/  R2UR UR4, R4 ;  /* 0x00000000040472ca */ /* 0x002fe400000e0000 */
[----:B------:R-:W-:-:S13]  /*25130*/  R2UR UR5, R5 ;  /* 0x00000000050572ca */ /* 0x000fda00000e0000 */
[----:B--2---:R-:W2:Y:S01]  /*25140*/  LD.E R6, desc[UR4][R2.64] ;  /* 0x0000000402067980 */ /* 0x004ea2000c101900 */
[----:B------:R-:W-:Y:S02]  /*25150*/  R2UR UR4, R4 ;  /* 0x00000000040472ca */ /* 0x000fe400000e0000 */
[----:B------:R-:W-:Y:S01]  /*25160*/  R2UR UR5, R5 ;  /* 0x00000000050572ca */ /* 0x000fe200000e0000 */
[----:B--2---:R-:W-:-:S12]  /*25170*/  VIADD R11, R6, 0x1 ;  /* 0x00000001060b7836 */ /* 0x004fd80000000000 */
[----:B------:R-:W2:Y:S01]  /*25180*/  LD.E R6, desc[UR4][R2.64+0x8] ;  /* 0x0000080402067980 */ /* 0x000ea2000c101900 */
[----:B------:R-:W-:-:S13]  /*25190*/  ISETP.NE.AND P0, PT, R11, 0x2, PT ;  /* 0x000000020b00780c */ /* 0x000fda0003f05270 */
[----:B------:R-:W-:Y:S02]  /*251a0*/  @!P0 R2UR UR6, R4 ;  /* 0x00000000040682ca */ /* 0x000fe400000e0000 */
[----:B------:R-:W-:-:S13]  /*251b0*/  @!P0 R2UR UR7, R5 ;  /* 0x00000000050782ca */ /* 0x000fda00000e0000 */
[----:B------:R-:W3:Y:S01]  /*251c0*/  @!P0 LD.E R7, desc[UR6][R2.64+0x4] ;  /* 0x0000040602078980 */ /* 0x000ee2000c101900 */
[C---:B------:R-:W-:Y:S02]  /*251d0*/  R2UR UR4, R4.reuse ;  /* 0x00000000040472ca */ /* 0x040fe400000e0000 */
[C---:B------:R-:W-:Y:S02]  /*251e0*/  R2UR UR5, R5.reuse ;  /* 0x00000000050572ca */ /* 0x040fe400000e0000 */
[C---:B------:R-:W-:Y:S02]  /*251f0*/  R2UR UR6, R4.reuse ;  /* 0x00000000040672ca */ /* 0x040fe400000e0000 */
[C---:B------:R-:W-:Y:S02]  /*25200*/  R2UR UR7, R5.reuse ;  /* 0x00000000050772ca */ /* 0x040fe400000e0000 */
[----:B------:R-:W-:Y:S02]  /*25210*/  @!P0 R2UR UR8, R4 ;  /* 0x00000000040882ca */ /* 0x000fe400000e0000 */
[----:B------:R-:W-:-:S02]  /*25220*/  @!P0 R2UR UR9, R5 ;  /* 0x00000000050982ca */ /* 0x000fc400000e0000 */
[----:B------:R-:W-:Y:S02]  /*25230*/  @!P0 R2UR UR10, R4 ;  /* 0x00000000040a82ca */ /* 0x000fe400000e0000 */
[----:B------:R-:W-:Y:S01]  /*25240*/  @!P0 R2UR UR11, R5 ;  /* 0x00000000050b82ca */ /* 0x000fe200000e0000 */
[----:B------:R1:W-:Y:S08]  /*25250*/  ST.E desc[UR4][R2.64], R11 ;  /* 0x0000000b02007985 */ /* 0x0003f0000c101904 */
[----:B------:R4:W-:Y:S01]  /*25260*/  @!P0 ST.E desc[UR8][R2.64], RZ ;  /* 0x000000ff02008985 */ /* 0x0009e2000c101908 */
[----:B--2---:R-:W-:-:S05]  /*25270*/  VIADD R13, R6, 0x1 ;  /* 0x00000001060d7836 */ /* 0x004fca0000000000 */
[----:B------:R4:W-:Y:S01]  /*25280*/  ST.E desc[UR6][R2.64+0x8], R13 ;  /* 0x0000080d02007985 */ /* 0x0009e2000c101906 */
[----:B---3--:R-:W-:-:S05]  /*25290*/  @!P0 LOP3.LUT R15, R7, 0x1, RZ, 0x3c, !PT ;  /* 0x00000001070f8812 */ /* 0x008fca00078e3cff */
[----:B------:R4:W-:Y:S04]  /*252a0*/  @!P0 ST.E desc[UR10][R2.64+0x4], R15 ;  /* 0x0000040f02008985 */ /* 0x0009e8000c10190a */
[----:B------:R-:W2:Y:S01]  /*252b0*/  LDL.64 R8, [R0+0x18] ;  /* 0x0000180000087983 */ /* 0x000ea20000100a00 */
[----:B------:R-:W-:Y:S02]  /*252c0*/  R2UR UR4, R4 ;  /* 0x00000000040472ca */ /* 0x000fe400000e0000 */
[----:B------:R-:W-:Y:S01]  /*252d0*/  R2UR UR5, R5 ;  /* 0x00000000050572ca */ /* 0x000fe200000e0000 */
[----:B------:R-:W3:-:S12]  /*252e0*/  LDL.64 R6, [R0] ;  /* 0x0000000000067983 */ /* 0x000ed80000100a00 */
[----:B--2---:R-:W2:Y:S01]  /*252f0*/  LD.E R14, desc[UR4][R8.64+0x1c] ;  /* 0x00001c04080e7980 */ /* 0x004ea2000c101900 */
[C---:B------:R-:W-:Y:S02]  /*25300*/  R2UR UR4, R4.reuse ;  /* 0x00000000040472ca */ /* 0x040fe400000e0000 */
[C---:B------:R-:W-:Y:S02]  /*25310*/  R2UR UR5, R5.reuse ;  /* 0x00000000050572ca */ /* 0x040fe400000e0000 */
[----:B------:R-:W-:Y:S02]  /*25320*/  R2UR UR6, R4 ;  /* 0x00000000040672ca */ /* 0x000fe400000e0000 */
[----:B------:R-:W-:Y:S01]  /*25330*/  R2UR UR7, R5 ;  /* 0x00000000050772ca */ /* 0x000fe200000e0000 */
[----:B------:R-:W-:Y:S08]  /*25340*/  BSSY B3, `(.L_x_1696) ;  /* 0x0000007000037945 */ /* 0x000ff00003800000 */
[----:B---3--:R4:W5:Y:S04]  /*25350*/  LD.E R12, desc[UR4][R6.64] ;  /* 0x00000004060c7980 */ /* 0x008968000c101900 */
[----:B-1----:R4:W5:Y:S01]  /*25360*/  LD.E R11, desc[UR6][R6.64+0x4] ;  /* 0x00000406060b7980 */ /* 0x002962000c101900 */
[----:B--2---:R-:W-:-:S04]  /*25370*/  LOP3.LUT R14, R14, 0x1, RZ, 0xfc, !PT ;  /* 0x000000010e0e7812 */ /* 0x004fc800078efcff */
[----:B------:R-:W-:-:S13]  /*25380*/  ISETP.NE.AND P0, PT, R14, 0x3, PT ;  /* 0x000000030e00780c */ /* 0x000fda0003f05270 */
[----:B----4-:R-:W-:Y:S05]  /*25390*/  @!P0 BRA `(.L_x_1697) ;  /* 0x0000000000048947 */ /* 0x010fea0003800000 */
[----:B------:R-:W-:Y:S01]  /*253a0*/  BPT.TRAP 0x1 ;  /* 0x000000040000795c */ /* 0x000fe20000300000 */
.L_x_1697:
[----:B------:R-:W-:Y:S05]  /*253b0*/  BSYNC B3 ;  /* 0x0000000000037941 */ /* 0x000fea0003800000 */
.L_x_1696:
[----:B------:R-:W-:Y:S02]  /*253c0*/  R2UR UR4, R4 ;  /* 0x00000000040472ca */ /* 0x000fe400000e0000 */
[----:B------:R-:W-:-:S13]  /*253d0*/  R2UR UR5, R5 ;  /* 0x00000000050572ca */ /* 0x000fda00000e0000 */
[----:B------:R-:W2:Y:S01]  /*253e0*/  LD.E.64 R2, desc[UR4][R8.64+0x8] ;  /* 0x0000080408027980 */ /* 0x000ea2000c101b00 */
[----:B-----5:R-:W-:Y:S02]  /*253f0*/  SHF.L.U32 R13, R11, 0x1f, RZ ;  /* 0x0000001f0b0d7819 */ /* 0x020fe400000006ff */
[----:B--2---:R-:W-:-:S05]  /*25400*/  MOV R3, R2 ;  /* 0x0000000200037202 */ /* 0x004fca0000000f00 */
[----:B------:R-:W-:-:S04]  /*25410*/  IMAD R12, R12, 0x8, R3 ;  /* 0x000000080c0c7824 */ /* 0x000fc800078e0203 */
[----:B------:R1:W2:Y:S01]  /*25420*/  SYNCS.PHASECHK.TRANS64.TRYWAIT P0, [R12+URZ], R13 ;  /* 0x0000000d0c0075a7 */ /* 0x0002a2000800017f */
[----:B------:R-:W3:Y:S01]  /*25430*/  LD.E R11, desc[UR4][R8.64+0x1c] ;  /* 0x00001c04080b7980 */ /* 0x000ee2000c101900 */
[----:B------:R-:W-:Y:S02]  /*25440*/  R2UR UR6, R4 ;  /* 0x00000000040672ca */ /* 0x000fe400000e0000 */
[----:B------:R-:W-:Y:S01]  /*25450*/  R2UR UR7, R5 ;  /* 0x00000000050772ca */ /* 0x000fe200000e0000 */
[----:B------:R1:W5:Y:S01]  /*25460*/  LD.E R2, desc[UR4][R6.64] ;  /* 0x0000000406027980 */ /* 0x000362000c101900 */
[----:B------:R-:W-:Y:S11]  /*25470*/  BSSY B3, `(.L_x_1698) ;  /* 0x0000006000037945 */ /* 0x000ff60003800000 */
[----:B------:R1:W5:Y:S01]  /*25480*/  LD.E R3, desc[UR6][R6.64+0x4] ;  /* 0x0000040606037980 */ /* 0x000362000c101900 */
[----:B---3--:R-:W-:-:S04]  /*25490*/  LOP3.LUT R11, R11, 0x1, RZ, 0xfc, !PT ;  /* 0x000000010b0b7812 */ /* 0x008fc800078efcff */
[----:B------:R-:W-:-:S13]  /*254a0*/  ISETP.NE.AND P1, PT, R11, 0x3, PT ;  /* 0x000000030b00780c */ /* 0x000fda0003f25270 */
[----:B-12---:R-:W-:Y:S05]  /*254b0*/  @!P1 BRA `(.L_x_1699) ;  /* 0x0000000000049947 */ /* 0x006fea0003800000 */
[----:B------:R-:W-:Y:S01]  /*254c0*/  BPT.TRAP 0x1 ;  /* 0x000000040000795c */ /* 0x000fe20000300000 */
.L_x_1699:
[----:B------:R-:W-:Y:S05]  /*254d0*/  BSYNC B3 ;  /* 0x0000000000037941 */ /* 0x000fea0003800000 */
.L_x_1698:
[----:B------:R-:W-:Y:S04]  /*254e0*/  BSSY B3, `(.L_x_1700) ;  /* 0x000000a000037945 */ /* 0x000fe80003800000 */
[----:B------:R-:W-:Y:S05]  /*254f0*/  @P0 BRA `(.L_x_1701) ;  /* 0x0000000000200947 */ /* 0x000fea0003800000 */
[----:B------:R-:W-:Y:S02]  /*25500*/  R2UR UR4, R4 ;  /* 0x00000000040472ca */ /* 0x000fe400000e0000 */
[----:B------:R-:W-:-:S13]  /*25510*/  R2UR UR5, R5 ;  /* 0x00000000050572ca */ /* 0x000fda00000e0000 */
[----:B------:R-:W2:Y:S01]  /*25520*/  LD.E.64 R8, desc[UR4][R8.64+0x8] ;  /* 0x0000080408087980 */ /* 0x000ea2000c101b00 */
[----:B-----5:R-:W-:Y:S02]  /*25530*/  SHF.L.U32 R3, R3, 0x1f, RZ ;  /* 0x0000001f03037819 */ /* 0x020fe400000006ff */
[----:B--2---:R-:W-:-:S05]  /*25540*/  MOV R7, R8 ;  /* 0x0000000800077202 */ /* 0x004fca0000000f00 */
[----:B------:R-:W-:-:S04]  /*25550*/  IMAD R2, R2, 0x8, R7 ;  /* 0x0000000802027824 */ /* 0x000fc800078e0207 */
[----:B------:R-:W1:Y:S02]  /*25560*/  SYNCS.PHASECHK.TRANS64.TRYWAIT P0, [R2+URZ], R3 ;  /* 0x00000003020075a7 */ /* 0x000e64000800017f */
[----:B-1----:R-:W-:Y:S05]  /*25570*/  @!P0 BRA `(.L_x_1702) ;  /* 0x000001b400588947 */ /* 0x002fea0003800000 */
.L_x_1701:
[----:B------:R-:W-:Y:S05]  /*25580*/  BSYNC B3 ;  /* 0x0000000000037941 */ /* 0x000fea0003800000 */
.L_x_1700:
[----:B------:R-:W2:Y:S04]  /*25590*/  LDL.64 R8, [R0] ;  /* 0x0000000000087983 */ /* 0x000ea80000100a00 */
[----:B------:R-:W3:Y:S01]  /*255a0*/  LDL.64 R6, [R0+0x28] ;  /* 0x0000280000067983 */ /* 0x000ee20000100a00 */
[C---:B------:R-:W-:Y:S02]  /*255b0*/  R2UR UR6, R4.reuse ;  /* 0x00000000040672ca */ /* 0x040fe400000e0000 */
[C---:B------:R-:W-:Y:S01]  /*255c0*/  R2UR UR7, R5.reuse ;  /* 0x00000000050772ca */ /* 0x040fe200000e0000 */
[----:B-1---5:R-:W4:Y:S01]  /*255d0*/  LDL.64 R2, [R0+0x20] ;  /* 0x0000200000027983 */ /* 0x022f220000100a00 */
[C---:B------:R-:W-:Y:S02]  /*255e0*/  R2UR UR4, R4.reuse ;  /* 0x00000000040472ca */ /* 0x040fe400000e0000 */
[----:B------:R-:W-:Y:S01]  /*255f0*/  R2UR UR5, R5 ;  /* 0x00000000050572ca */ /* 0x000fe200000e0000 */
[----:B------:R-:W4:Y:S08]  /*25600*/  LDL.64 R12, [R0+0x8] ;  /* 0x00000800000c7983 */ /* 0x000f300000100a00 */
[----:B--2---:R-:W2:Y:S04]  /*25610*/  LD.E R9, desc[UR6][R8.64] ;  /* 0x0000000608097980 */ /* 0x004ea8000c101900 */
[----:B---3--:R-:W2:Y:S01]  /*25620*/  LD.E.64 R14, desc[UR4][R6.64] ;  /* 0x00000004060e7980 */ /* 0x008ea2000c101b00 */
[----:B------:R-:W-:Y:S05]  /*25630*/  WARPSYNC.ALL ;  /* 0x0000000000007948 */ /* 0x000fea0003800000 */
[----:B------:R-:W-:-:S02]  /*25640*/  R2UR UR4, R4 ;  /* 0x00000000040472ca */ /* 0x000fc400000e0000 */
[C---:B------:R-:W-:Y:S02]  /*25650*/  R2UR UR5, R5.reuse ;  /* 0x00000000050572ca */ /* 0x040fe400000e0000 */
[----:B------:R-:W-:Y:S02]  /*25660*/  R2UR UR6, R4 ;  /* 0x00000000040672ca */ /* 0x000fe400000e0000 */
[----:B------:R-:W-:-:S09]  /*25670*/  R2UR UR7, R5 ;  /* 0x00000000050772ca */ /* 0x000fd200000e0000 */
[----:B----4-:R1:W-:Y:S04]  /*25680*/  ST.E desc[UR4][R12.64], RZ ;  /* 0x000000ff0c007985 */ /* 0x0103e8000c101904 */
[----:B------:R-:W3:Y:S01]  /*25690*/  LD.E.64 R6, desc[UR6][R2.64] ;  /* 0x0000000602067980 */ /* 0x000ee2000c101b00 */
[----:B--2---:R-:W-:Y:S01]  /*256a0*/  IMAD R8, R9, 0x300, R14 ;  /* 0x0000030009087824 */ /* 0x004fe200078e020e */
[----:B------:R-:W-:Y:S01]  /*256b0*/  WARPGROUP.ARRIVE ;  /* 0x00000000000079c5 */ /* 0x000fe20000000000 */
[----:B------:R-:W-:Y:S01]  /*256c0*/  IMAD.MOV.U32 R9, RZ, RZ, R15 ;  /* 0x000000ffff097224 */ /* 0x000fe200078e000f */
[----:B------:R-:W-:Y:S01]  /*256d0*/  R2UR UR8, R4 ;  /* 0x00000000040872ca */ /* 0x000fe200000e0000 */
[----:B------:R-:W-:Y:S01]  /*256e0*/  IMAD.MOV.U32 R193, RZ, RZ, 0x1 ;  /* 0x00000001ffc17424 */ /* 0x000fe200078e00ff */
[----:B------:R-:W-:-:S02]  /*256f0*/  R2UR UR6, R8 ;  /* 0x00000000080672ca */ /* 0x000fc400000e0000 */
[----:B------:R-:W-:Y:S02]  /*25700*/  R2UR UR7, R9 ;  /* 0x00000000090772ca */ /* 0x000fe400000e0000 */
[C---:B------:R-:W-:Y:S02]  /*25710*/  R2UR UR9, R5.reuse ;  /* 0x00000000050972ca */ /* 0x040fe400000e0000 */
[----:B------:R-:W-:Y:S02]  /*25720*/  R2UR UR10, R4 ;  /* 0x00000000040a72ca */ /* 0x000fe400000e0000 */
[----:B------:R-:W-:Y:S02]  /*25730*/  R2UR UR11, R5 ;  /* 0x00000000050b72ca */ /* 0x000fe400000e0000 */
[----:B---3--:R-:W-:Y:S02]  /*25740*/  R2UR UR4, R6 ;  /* 0x00000000060472ca */ /* 0x008fe400000e0000 */
[----:B------:R-:W-:-:S13]  /*25750*/  R2UR UR5, R7 ;  /* 0x00000000070572ca */ /* 0x000fda00000e0000 */
[----:B------:R-:W-:Y:S03]  /*25760*/  HGMMA.64x96x16.F32 R24, gdesc[UR4], RZ, !UPT, gsb0 ;  /* 0x01600000041879f0 */ /* 0x000fe6000c0008ff */
[----:B------:R-:W-:Y:S02]  /*25770*/  WARPGROUP.DEPBAR.LE gsb0, 0x0 ;  /* 0x00008000000079c5 */ /* 0x000fe40000010000 */
[----:B------:R1:W-:Y:S04]  /*25780*/  ST.E desc[UR8][R12.64], R193 ;  /* 0x000000c10c007985 */ /* 0x0003e8000c101908 */
[----:B------:R-:W2:Y:S01]  /*25790*/  LD.E.64 R6, desc[UR10][R2.64] ;  /* 0x0000000a02067980 */ /* 0x000ea2000c101b00 */
[----:B------:R-:W-:Y:S01]  /*257a0*/  VIADD R14, R8, 0x2 ;  /* 0x00000002080e7836 */ /* 0x000fe20000000000 */
[----:B------:R-:W-:Y:S01]  /*257b0*/  R2UR UR7, R15 ;  /* 0x000000000f0772ca */ /* 0x000fe200000e0000 */
[----:B------:R-:W-:Y:S01]  /*257c0*/  WARPGROUP.ARRIVE ;  /* 0x00000000000079c5 */ /* 0x000fe20000000000 */
[----:B------:R-:W-:-:S02]  /*257d0*/  R2UR UR8, R4 ;  /* 0x00000000040872ca */ /* 0x000fc400000e0000 */
[----:B------:R-:W-:Y:S02]  /*257e0*/  R2UR UR6, R14 ;  /* 0x000000000e0672ca */ /* 0x000fe400000e0000 */
[C---:B------:R-:W-:Y:S02]  /*257f0*/  R2UR UR9, R5.reuse ;  /* 0x00000000050972ca */ /* 0x040fe400000e0000 */
[----:B------:R-:W-:Y:S02]  /*25800*/  R2UR UR10, R4 ;  /* 0x00000000040a72ca */ /* 0x000fe400000e0000 */
[----:B------:R-:W-:Y:S01]  /*25810*/  R2UR UR11, R5 ;  /* 0x00000000050b72ca */ /* 0x000fe200000e0000 */
[----:B--2---:R-:W-:Y:S01]  /*25820*/  VIADD R6, R6, 0x2 ;  /* 0x0000000206067836 */ /* 0x004fe20000000000 */
[----:B------:R-:W-:-:S04]  /*25830*/  R2UR UR5, R7 ;  /* 0x00000000070572ca */ /* 0x000fc800000e0000 */
[----:B------:R-:W-:-:S13]  /*25840*/  R2UR UR4, R6 ;  /* 0x00000000060472ca */ /* 0x000fda00000e0000 */
[----:B------:R-:W-:Y:S03]  /*25850*/  HGMMA.64x96x16.F32 R24, gdesc[UR4], R24, gsb0 ;  /* 0x01600000041879f0 */ /* 0x000fe60008000818 */
        /* <DEDUP_REMOVED lines=19> */
[----:B------:R-:W-:Y:S01]  /*25990*/  WARPGROUP.ARRIVE ;  /* 0x00000000000079c5 */ /* 0x000fe20000000000 */
[----:B------:R-:W-:Y:S01]  /*259a0*/  IMAD.MOV.U32 R9, RZ, RZ, R15 ;  /* 0x000000ffff097224 */ /* 0x000fe200078e000f */
[----:B------:R-:W-:-:S02]  /*259b0*/  R2UR UR8, R4 ;  /* 0x00000000040872ca */ /* 0x000fc400000e0000 */
[----:B------:R-:W-:Y:S02]  /*259c0*/  R2UR UR6, R8 ;  /* 0x00000000080672ca */ /* 0x000fe400000e0000 */
        /* <DEDUP_REMOVED lines=8> */
[----:B------:R-:W2:Y:S01]  /*25a50*/  LDL.64 R6, [R0+0x40] ;  /* 0x0000400000067983 */ /* 0x000ea20000100a00 */
[----:B------:R-:W-:-:S02]  /*25a60*/  R2UR UR4, R4 ;  /* 0x00000000040472ca */ /* 0x000fc400000e0000 */
        /* <DEDUP_REMOVED lines=9> */
[----:B------:R1:W5:Y:S01]  /*25b00*/  LD.E R14, desc[UR6][R2.64+0x4] ;  /* 0x00000406020e7980 */ /* 0x000362000c101900 */
[----:B--2---:R-:W-:-:S04]  /*25b10*/  LOP3.LUT R8, R8, 0x1, RZ, 0xfc, !PT ;  /* 0x0000000108087812 */ /* 0x004fc800078efcff */
[----:B------:R-:W-:-:S13]  /*25b20*/  ISETP.NE.AND P0, PT, R8, 0x3, PT ;  /* 0x000000030800780c */ /* 0x000fda0003f05270 */
[----:B-1----:R-:W-:Y:S05]  /*25b30*/  @!P0 BRA `(.L_x_1704) ;  /* 0x0000000000048947 */ /* 0x002fea0003800000 */
[----:B------:R-:W-:Y:S01]  /*25b40*/  BPT.TRAP 0x1 ;  /* 0x000000040000795c */ /* 0x000fe20000300000 */
.L_x_1704:
[----:B------:R-:W-:Y:S05]  /*25b50*/  BSYNC B3 ;  /* 0x0000000000037941 */ /* 0x000fea0003800000 */
.L_x_1703:
        /* <DEDUP_REMOVED lines=17> */
.L_x_1706:
[----:B------:R-:W-:Y:S05]  /*25c70*/  BSYNC B3 ;  /* 0x0000000000037941 */ /* 0x000fea0003800000 */
.L_x_1705:
        /* <DEDUP_REMOVED lines=10> */
.L_x_1708:
[----:B------:R-:W-:Y:S05]  /*25d20*/  BSYNC B3 ;  /* 0x0000000000037941 */ /* 0x000fea0003800000 */
.L_x_1707:
[----:B------:R-:W2:Y:S04]  /*25d30*/  LDL.64 R12, [R0] ;  /* 0x00000000000c7983 */ /* 0x000ea80000100a00 */
[----:B-1---5:R-:W3:Y:S01]  /*25d40*/  LDL.64 R8, [R0+0x58] ;  /* 0x0000580000087983 */ /* 0x022ee20000100a00 */
[C---:B------:R-:W-:Y:S02]  /*25d50*/  R2UR UR6, R4.reuse ;  /* 0x00000000040672ca */ /* 0x040fe400000e0000 */
[C---:B------:R-:W-:Y:S01]  /*25d60*/  R2UR UR7, R5.reuse ;  /* 0x00000000050772ca */ /* 0x040fe200000e0000 */
[----:B------:R-:W4:Y:S01]  /*25d70*/  LDL.64 R2, [R0+0x48] ;  /* 0x0000480000027983 */ /* 0x000f220000100a00 */
[C---:B------:R-:W-:Y:S02]  /*25d80*/  R2UR UR4, R4.reuse ;  /* 0x00000000040472ca */ /* 0x040fe400000e0000 */
[C---:B------:R-:W-:Y:S01]  /*25d90*/  R2UR UR5, R5.reuse ;  /* 0x00000000050572ca */ /* 0x040fe200000e0000 */
[----:B------:R-:W4:Y:S08]  /*25da0*/  LDL.64 R6, [R0+0x50] ;  /* 0x0000500000067983 */ /* 0x000f300000100a00 */
[----:B--2---:R-:W2:Y:S04]  /*25db0*/  LD.E R13, desc[UR6][R12.64] ;  /* 0x000000060c0d7980 */ /* 0x004ea8000c101900 */
[----:B---3--:R-:W2:Y:S01]  /*25dc0*/  LD.E.64 R14, desc[UR4][R8.64] ;  /* 0x00000004080e7980 */ /* 0x008ea2000c101b00 */
[----:B------:R-:W-:Y:S05]  /*25dd0*/  WARPSYNC.ALL ;  /* 0x0000000000007948 */ /* 0x000fea0003800000 */
[----:B------:R-:W-:Y:S01]  /*25de0*/  R2UR UR6, R4 ;  /* 0x00000000040672ca */ /* 0x000fe200000e0000 */
[----:B------:R-:W3:Y:S01]  /*25df0*/  LDL R19, [R1+0x470] ;  /* 0x0004700001137983 */ /* 0x000ee20000100800 */
[----:B------:R-:W-:-:S02]  /*25e00*/  R2UR UR7, R5 ;  /* 0x00000000050772ca */ /* 0x000fc400000e0000 */
[----:B------:R-:W-:Y:S01]  /*25e10*/  R2UR UR4, R4 ;  /* 0x00000000040472ca */ /* 0x000fe200000e0000 */
[----:B------:R-:W3:Y:S01]  /*25e20*/  LDL R18, [R1+0x474] ;  /* 0x0004740001127983 */ /* 0x000ee20000100800 */
[----:B------:R-:W-:-:S09]  /*25e30*/  R2UR UR5, R5 ;  /* 0x00000000050572ca */ /* 0x000fd200000e0000 */
[----:B----4-:R-:W4:Y:S04]  /*25e40*/  LD.E R11, desc[UR6][R2.64] ;  /* 0x00000006020b7980 */ /* 0x010f28000c101900 */
[----:B------:R-:W3:Y:S01]  /*25e50*/  LD.E.64 R8, desc[UR4][R6.64] ;  /* 0x0000000406087980 */ /* 0x000ee2000c101b00 */
[----:B--2---:R-:W-:Y:S01]  /*25e60*/  IMAD R12, R13, 0xc00, R14 ;  /* 0x00000c000d0c7824 */ /* 0x004fe200078e020e */
[----:B------:R-:W-:Y:S01]  /*25e70*/  WARPGROUP.ARRIVE ;  /* 0x00000000000079c5 */ /* 0x000fe20000000000 */
[----:B------:R-:W-:Y:S01]  /*25e80*/  IMAD.MOV.U32 R13, RZ, RZ, R15 ;  /* 0x000000ffff0d7224 */ /* 0x000fe200078e000f */
[----:B------:R-:W-:Y:S02]  /*25e90*/  R2UR UR8, R4 ;  /* 0x00000000040872ca */ /* 0x000fe400000e0000 */
[----:B------:R-:W-:-:S02]  /*25ea0*/  R2UR UR6, R12 ;  /* 0x000000000c0672ca */ /* 0x000fc400000e0000 */
[----:B------:R-:W-:Y:S02]  /*25eb0*/  R2UR UR7, R13 ;  /* 0x000000000d0772ca */ /* 0x000fe400000e0000 */
[C---:B------:R-:W-:Y:S02]  /*25ec0*/  R2UR UR9, R5.reuse ;  /* 0x00000000050972ca */ /* 0x040fe400000e0000 */
[----:B------:R-:W-:Y:S02]  /*25ed0*/  R2UR UR10, R4 ;  /* 0x00000000040a72ca */ /* 0x000fe400000e0000 */
[----:B------:R-:W-:Y:S02]  /*25ee0*/  R2UR UR11, R5 ;  /* 0x00000000050b72ca */ /* 0x000fe400000e0000 */
[----:B----4-:R-:W-:Y:S02]  /*25ef0*/  ISETP.NE.U32.AND P0, PT, R11, RZ, PT ;  /* 0x000000ff0b00720c */ /* 0x010fe40003f05070 */
[----:B---3--:R-:W-:-:S02]  /*25f00*/  R2UR UR4, R8 ;  /* 0x00000000080472ca */ /* 0x008fc400000e0000 */
[----:B------:R-:W-:-:S09]  /*25f10*/  R2UR UR5, R9 ;  /* 0x00000000090572ca */ /* 0x000fd200000e0000 */
[----:B------:R-:W-:-:S05]  /*25f20*/  VOTEU.ANY UP0, P0 ;  /* 0x00000000003f7886 */ /* 0x000fca0000000100 */
[----:B------:R-:W-:Y:S03]  /*25f30*/  HGMMA.64x96x16.F32 R24, gdesc[UR4], R24, UP0, gsb0 ;  /* 0x01600000041879f0 */ /* 0x000fe6000b800818 */
[----:B------:R-:W-:Y:S02]  /*25f40*/  WARPGROUP.DEPBAR.LE gsb0, 0x0 ;  /* 0x00008000000079c5 */ /* 0x000fe40000010000 */
[----:B------:R-:W-:Y:S04]  /*25f50*/  ST.E desc[UR8][R2.64], R193 ;  /* 0x000000c102007985 */ /* 0x000fe8000c101908 */
        /* <DEDUP_REMOVED lines=212> */
[----:B------:R-:W-:Y:S01]  /*26ca0*/  WARPGROUP.ARRIVE ;  /* 0x00000000000079c5 */ /* 0x000fe20000000000 */
[----:B------:R-:W-:-:S05]  /*26cb0*/  IMAD.MOV.U32 R13, RZ, RZ, R15 ;  /* 0x000000ffff0d7224 */ /* 0x000fca00078e000f */
[----:B------:R-:W1:Y:S01]  /*26cc0*/  S2R R199, SR_TID.X ;  /* 0x0000000000c77919 */ /* 0x000e620000002100 */
[----:B------:R-:W-:Y:S02]  /*26cd0*/  R2UR UR8, R4 ;  /* 0x00000000040872ca */ /* 0x000fe400000e0000 */
[----:B------:R-:W-:Y:S02]  /*26ce0*/  R2UR UR6, R12 ;  /* 0x000000000c0672ca */ /* 0x000fe400000e0000 */
[----:B------:R-:W-:Y:S02]  /*26cf0*/  R2UR UR7, R13 ;  /* 0x000000000d0772ca */ /* 0x000fe400000e0000 */
[----:B------:R-:W-:Y:S02]  /*26d00*/  R2UR UR9, R5 ;  /* 0x00000000050972ca */ /* 0x000fe400000e0000 */
[----:B------:R-:W-:Y:S02]  /*26d10*/  LOP3.LUT R163, R163, 0xfffbffff, RZ, 0xc0, !PT ;  /* 0xfffbffffa3a37812 */ /* 0x000fe400078ec0ff */
[----:B-1----:R-:W-:Y:S01]  /*26d20*/  LOP3.LUT P1, RZ, R199, 0x7f, RZ, 0xc0, !PT ;  /* 0x0000007fc7ff7812 */ /* 0x002fe2000782c0ff */
[----:B--2---:R-:W-:Y:S01]  /*26d30*/  VIADD R8, R8, 0xc06 ;  /* 0x00000c0608087836 */ /* 0x004fe20000000000 */
[----:B------:R-:W-:-:S02]  /*26d40*/  R2UR UR5, R9 ;  /* 0x00000000090572ca */ /* 0x000fc400000e0000 */
[----:B------:R-:W-:Y:S02]  /*26d50*/  SHF.R.U32.HI R11, RZ, 0x7, R199 ;  /* 0x00000007ff0b7819 */ /* 0x000fe400000116c7 */
[----:B------:R-:W-:Y:S01]  /*26d60*/  R2UR UR4, R8 ;  /* 0x00000000080472ca */ /* 0x000fe200000e0000 */
[----:B------:R-:W-:Y:S01]  /*26d70*/  IMAD.MOV.U32 R23, RZ, RZ, R158 ;  /* 0x000000ffff177224 */ /* 0x000fe200078e009e */
[C---:B------:R-:W-:Y:S02]  /*26d80*/  R2UR UR12, R4.reuse ;  /* 0x00000000040c72ca */ /* 0x040fe400000e0000 */
[C---:B------:R-:W-:Y:S02]  /*26d90*/  R2UR UR13, R5.reuse ;  /* 0x00000000050d72ca */ /* 0x040fe400000e0000 */
[----:B------:R-:W-:Y:S02]  /*26da0*/  R2UR UR10, R4 ;  /* 0x00000000040a72ca */ /* 0x000fe400000e0000 */
[----:B------:R-:W-:Y:S01]  /*26db0*/  R2UR UR11, R5 ;  /* 0x00000000050b72ca */ /* 0x000fe200000e0000 */
[----:B------:R-:W-:Y:S01]  /*26dc0*/  BSSY B3, `(.L_x_1710) ;  /* 0x00000d4000037945 */ /* 0x000fe20003800000 */
[----:B------:R-:W-:-:S03]  /*26dd0*/  @P1 LOP3.LUT R163, R163, 0x40000, RZ, 0xfc, !PT ;  /* 0x00040000a3a31812 */ /* 0x000fc600078efcff */
[----:B------:R-:W-:Y:S03]  /*26de0*/  HGMMA.64x96x16.F32 R24, gdesc[UR4], R24, gsb0 ;  /* 0x01600000041879f0 */ /* 0x000fe60008000818 */
[----:B------:R-:W-:Y:S02]  /*26df0*/  WARPGROUP.DEPBAR.LE gsb0, 0x0 ;  /* 0x00008000000079c5 */ /* 0x000fe40000010000 */
[----:B------:R1:W-:Y:S04]  /*26e00*/  ST.E desc[UR8][R2.64], R193 ;  /* 0x000000c102007985 */ /* 0x0003e8000c101908 */
[----:B------:R-:W2:Y:S04]  /*26e10*/  @!P1 LDL.64 R6, [R0+0x18] ;  /* 0x0000180000069983 */ /* 0x000ea80000100a00 */
[----:B------:R-:W3:Y:S01]  /*26e20*/  @!P1 LDL.64 R8, [R0] ;  /* 0x0000000000089983 */ /* 0x000ee20000100a00 */
[----:B------:R-:W-:-:S02]  /*26e30*/  @!P1 R2UR UR4, R4 ;  /* 0x00000000040492ca */ /* 0x000fc400000e0000 */
[C---:B------:R-:W-:Y:S02]  /*26e40*/  @!P1 R2UR UR5, R5.reuse ;  /* 0x00000000050592ca */ /* 0x040fe400000e0000 */
[----:B------:R-:W-:Y:S02]  /*26e50*/  @!P1 R2UR UR6, R4 ;  /* 0x00000000040692ca */ /* 0x000fe400000e0000 */
[----:B------:R-:W-:Y:S02]  /*26e60*/  @!P1 R2UR UR7, R5 ;  /* 0x00000000050792ca */ /* 0x000fe400000e0000 */
[----:B------:R-:W-:-:S05]  /*26e70*/  IADD3 R11, -R11, 0xb, RZ ;  /* 0x0000000b0b0b7810 */ /* 0x000fca0007ffe1ff */
[----:B------:R4:W-:Y:S06]  /*26e80*/  BAR.ARV R11, 0x100 ;  /* 0x0004000b0000751d */ /* 0x0009ec0000002000 */
[----:B--2---:R-:W2:Y:S04]  /*26e90*/  @!P1 LD.E.64 R6, desc[UR4][R6.64+0x30] ;  /* 0x0000300406069980 */ /* 0x004ea8000c101b00 */
[----:B---3--:R-:W1:Y:S01]  /*26ea0*/  @!P1 LD.E R8, desc[UR6][R8.64] ;  /* 0x0000000608089980 */ /* 0x008e62000c101900 */
[----:B--2---:R-:W-:-:S05]  /*26eb0*/  @!P1 MOV R13, R6 ;  /* 0x00000006000d9202 */ /* 0x004fca0000000f00 */
[----:B-1----:R-:W-:-:S05]  /*26ec0*/  @!P1 IMAD R2, R8, 0x8, R13 ;  /* 0x0000000808029824 */ /* 0x002fca00078e020d */
[----:B------:R-:W-:-:S04]  /*26ed0*/  @!P1 PRMT R2, RZ, 0x654, R2 ;  /* 0x00000654ff029816 */ /* 0x000fc80000000002 */
[----:B------:R1:W-:Y:S01]  /*26ee0*/  @!P1 SYNCS.ARRIVE.TRANS64.RED.A1T0 RZ, [R2+URZ], RZ ;  /* 0x000000ff02ff99a7 */ /* 0x0003e2000810043f */
[C---:B------:R-:W-:Y:S02]  /*26ef0*/  R2UR UR4, R4.reuse ;  /* 0x00000000040472ca */ /* 0x040fe400000e0000 */
[C---:B------:R-:W-:Y:S02]  /*26f00*/  R2UR UR5, R5.reuse ;  /* 0x00000000050572ca */ /* 0x040fe400000e0000 */
[C---:B------:R-:W-:Y:S02]  /*26f10*/  R2UR UR8, R4.reuse ;  /* 0x00000000040872ca */ /* 0x040fe400000e0000 */
[C---:B------:R-:W-:Y:S01]  /*26f20*/  R2UR UR9, R5.reuse ;  /* 0x00000000050972ca */ /* 0x040fe200000e0000 */
[----:B-1----:R-:W2:Y:S01]  /*26f30*/  LDL.64 R2, [R0+0x68] ;  /* 0x0000680000027983 */ /* 0x002ea20000100a00 */
[----:B------:R-:W-:Y:S02]  /*26f40*/  IMAD.MOV.U32 R8, RZ, RZ, R18 ;  /* 0x000000ffff087224 */ /* 0x000fe400078e0012 */
[----:B------:R-:W-:Y:S01]  /*26f50*/  IMAD.MOV.U32 R9, RZ, RZ, R19 ;  /* 0x000000ffff097224 */ /* 0x000fe200078e0013 */
[----:B------:R-:W-:Y:S01]  /*26f60*/  R2UR UR6, R4 ;  /* 0x00000000040672ca */ /* 0x000fe200000e0000 */
[----:B------:R-:W3:Y:S01]  /*26f70*/  LD.E R79, desc[UR10][R22.64+0x14] ;  /* 0x0000140a164f7980 */ /* 0x000ee2000c101900 */
[----:B------:R-:W-:-:S06]  /*26f80*/  R2UR UR7, R5 ;  /* 0x00000000050772ca */ /* 0x000fcc00000e0000 */
[----:B------:R1:W4:Y:S04]  /*26f90*/  LD.E R78, desc[UR8][R8.64] ;  /* 0x00000008084e7980 */ /* 0x000328000c101900 */
[----:B--2---:R-:W2:Y:S01]  /*26fa0*/  LD.E.64 R2, desc[UR4][R2.64] ;  /* 0x0000000402027980 */ /* 0x004ea2000c101b00 */
[C---:B------:R-:W-:Y:S02]  /*26fb0*/  R2UR UR4, R4.reuse ;  /* 0x00000000040472ca */ /* 0x040fe400000e0000 */
[C---:B------:R-:W-:Y:S01]  /*26fc0*/  R2UR UR5, R5.reuse ;  /* 0x00000000050572ca */ /* 0x040fe200000e0000 */
[----:B------:R-:W4:Y:S01]  /*26fd0*/  LD.E R6, desc[UR6][R22.64+0x4] ;  /* 0x0000040616067980 */ /* 0x000f22000c101900 */
[----:B------:R-:W-:Y:S02]  /*26fe0*/  R2UR UR8, R4 ;  /* 0x00000000040872ca */ /* 0x000fe400000e0000 */
[----:B------:R-:W-:-:S13]  /*26ff0*/  R2UR UR9, R5 ;  /* 0x00000000050972ca */ /* 0x000fda00000e0000 */
[----:B------:R-:W4:Y:S04]  /*27000*/  LD.E R76, desc[UR8][R22.64+0xc] ;  /* 0x00000c08164c7980 */ /* 0x000f28000c101900 */
[----:B--2---:R-:W2:Y:S01]  /*27010*/  LD.E R74, desc[UR4][R2.64] ;  /* 0x00000004024a7980 */ /* 0x004ea2000c101900 */
[----:B------:R-:W-:Y:S02]  /*27020*/  R2UR UR4, R4 ;  /* 0x00000000040472ca */ /* 0x000fe400000e0000 */
[----:B------:R-:W-:Y:S01]  /*27030*/  R2UR UR5, R5 ;  /* 0x00000000050572ca */ /* 0x000fe200000e0000 */
[----:B------:R-:W4:-:S12]  /*27040*/  LD.E R3, desc[UR12][R22.64+0x18] ;  /* 0x0000180c16037980 */ /* 0x000f18000c101900 */
[----:B------:R-:W4:Y:S01]  /*27050*/  LD.E R75, desc[UR4][R22.64] ;  /* 0x00000004164b7980 */ /* 0x000f22000c101900 */
[----:B------:R-:W-:Y:S02]  /*27060*/  R2UR UR4, R4 ;  /* 0x00000000040472ca */ /* 0x000fe400000e0000 */
[----:B------:R-:W-:-:S13]  /*27070*/  R2UR UR5, R5 ;  /* 0x00000000050572ca */ /* 0x000fda00000e0000 */
[----:B------:R-:W4:Y:S01]  /*27080*/  LD.E R7, desc[UR4][R22.64+0x8] ;  /* 0x0000080416077980 */ /* 0x000f22000c101900 */
[----:B------:R-:W-:Y:S02]  /*27090*/  R2UR UR4, R4 ;  /* 0x00000000040472ca */ /* 0x000fe400000e0000 */
[----:B------:R-:W-:-:S13]  /*270a0*/  R2UR UR5, R5 ;  /* 0x00000000050572ca */ /* 0x000fda00000e0000 */
[----:B------:R-:W4:Y:S01]  /*270b0*/  LD.E R77, desc[UR4][R22.64+0x10] ;  /* 0x00001004164d7980 */ /* 0x000f22000c101900 */
[----:B---3--:R-:W-:Y:S02]  /*270c0*/  IMAD R79, R10, -0x60, R79 ;  /* 0xffffffa00a4f7824 */ /* 0x008fe400078e024f */
[-C--:B--2---:R-:W-:Y:S01]  /*270d0*/  FMUL.FTZ R41, R41, R74.reuse ;  /* 0x0000004a29297220 */ /* 0x084fe20000410000 */
[-C--:B-1----:R-:W-:Y:S01]  /*270e0*/  FMUL.FTZ R9, R49, R74.reuse ;  /* 0x0000004a31097220 */ /* 0x082fe20000410000 */
[-C--:B------:R-:W-:Y:S01]  /*270f0*/  FMUL.FTZ R20, R53, R74.reuse ;  /* 0x0000004a35147220 */ /* 0x080fe20000410000 */
[-C--:B------:R-:W-:Y:S01]  /*27100*/  FMUL.FTZ R8, R25, R74.reuse ;  /* 0x0000004a19087220 */ /* 0x080fe20000410000 */
[-C--:B------:R-:W-:Y:S01]  /*27110*/  FMUL.FTZ R18, R35, R74.reuse ;  /* 0x0000004a23127220 */ /* 0x080fe20000410000 */
[-C--:B------:R-:W-:Y:S01]  /*27120*/  FMUL.FTZ R25, R39, R74.reuse ;  /* 0x0000004a27197220 */ /* 0x080fe20000410000 */
[----:B------:R-:W1:Y:S01]  /*27130*/  MUFU.TANH R35, R41 ;  /* 0x0000002900237308 */ /* 0x000e620000002400 */
[----:B------:R-:W-:-:S07]  /*27140*/  FMUL.FTZ R72, R42, R74 ;  /* 0x0000004a2a487220 */ /* 0x000fce0000410000 */
[----:B------:R2:W3:Y:S08]  /*27150*/  MUFU.TANH R39, R9 ;  /* 0x0000000900277308 */ /* 0x0004f00000002400 */
[----:B------:R4:W1:Y:S01]  /*27160*/  MUFU.TANH R41, R20 ;  /* 0x0000001400297308 */ /* 0x0008620000002400 */
[-C--:B--2---:R-:W-:Y:S01]  /*27170*/  FMUL.FTZ R9, R56, R74.reuse ;  /* 0x0000004a38097220 */ /* 0x084fe20000410000 */
[----:B------:R-:W-:Y:S01]  /*27180*/  FMUL.FTZ R12, R24, R74 ;  /* 0x0000004a180c7220 */ /* 0x000fe20000410000 */
[----:B----4-:R-:W-:-:S05]  /*27190*/  SHF.R.S32.HI R20, RZ, 0x1f, R75 ;  /* 0x0000001fff147819 */ /* 0x010fca000001144b */
[----:B------:R2:W4:Y:S02]  /*271a0*/  MUFU.TANH R42, R9 ;  /* 0x00000009002a7308 */ /* 0x0005240000002400 */
[----:B--2---:R-:W-:-:S04]  /*271b0*/  LEA.HI R9, R20, R75, RZ, 0x7 ;  /* 0x0000004b14097211 */ /* 0x004fc800078f38ff */
[----:B------:R-:W-:Y:S01]  /*271c0*/  LOP3.LUT R24, R9, 0xffffff80, RZ, 0xc0, !PT ;  /* 0xffffff8009187812 */ /* 0x000fe200078ec0ff */
[----:B------:R-:W-:-:S04]  /*271d0*/  FMUL.FTZ R2, R26, R74 ;  /* 0x0000004a1a027220 */ /* 0x000fc80000410000 */
[----:B------:R-:W-:Y:S02]  /*271e0*/  IMAD.IADD R75, R75, 0x1, -R24 ;  /* 0x000000014b4b7824 */ /* 0x000fe400078e0a18 */
[-C--:B------:R-:W-:Y:S01]  /*271f0*/  FMUL.FTZ R11, R27, R74.reuse ;  /* 0x0000004a1b0b7220 */ /* 0x080fe20000410000 */
[-C--:B------:R-:W-:Y:S02]  /*27200*/  FMUL.FTZ R28, R28, R74.reuse ;  /* 0x0000004a1c1c7220 */ /* 0x080fe40000410000 */
[----:B------:R-:W-:Y:S02]  /*27210*/  SHF.R.S32.HI R26, RZ, 0x1f, R75 ;  /* 0x0000001fff1a7819 */ /* 0x000fe4000001144b */
[----:B------:R2:W1:Y:S02]  /*27220*/  MUFU.TANH R80, R28 ;  /* 0x0000001c00507308 */ /* 0x0004640000002400 */
[CC--:B------:R-:W-:Y:S01]  /*27230*/  LEA.HI R27, R26.reuse, R75.reuse, RZ, 0x2 ;  /* 0x0000004b1a1b7211 */ /* 0x0c0fe200078f10ff */
[----:B------:R-:W-:Y:S01]  /*27240*/  FMUL.FTZ R29, R29, R74 ;  /* 0x0000004a1d1d7220 */ /* 0x000fe20000410000 */
[----:B------:R-:W-:-:S02]  /*27250*/  LEA.HI R26, R26, R75, RZ, 0x5 ;  /* 0x0000004b1a1a7211 */ /* 0x000fc400078f28ff */
[----:B--2---:R-:W-:Y:S02]  /*27260*/  LOP3.LUT R28, R27, 0x7ffffffc, RZ, 0xc0, !PT ;  /* 0x7ffffffc1b1c7812 */ /* 0x004fe400078ec0ff */
[----:B------:R2:W1:Y:S03]  /*27270*/  MUFU.TANH R81, R29 ;  /* 0x0000001d00517308 */ /* 0x0004660000002400 */
[----:B------:R-:W-:Y:S01]  /*27280*/  IMAD.IADD R75, R75, 0x1, -R28 ;  /* 0x000000014b4b7824 */ /* 0x000fe200078e0a1c */
[--C-:B------:R-:W-:Y:S02]  /*27290*/  SHF.R.S32.HI R28, RZ, 0x2, R27.reuse ;  /* 0x00000002ff1c7819 */ /* 0x100fe4000001141b */
[----:B--2---:R-:W-:Y:S02]  /*272a0*/  SHF.R.S32.HI R29, RZ, 0x1f, R27 ;  /* 0x0000001fff1d7819 */ /* 0x004fe4000001141b */
[----:B------:R-:W-:-:S02]  /*272b0*/  SHF.R.S32.HI R27, RZ, 0x5, R26 ;  /* 0x00000005ff1b7819 */ /* 0x000fc4000001141a */
[----:B------:R-:W-:Y:S02]  /*272c0*/  SHF.R.S32.HI R26, RZ, 0x7, R9 ;  /* 0x00000007ff1a7819 */ /* 0x000fe40000011409 */
[----:B------:R-:W-:Y:S01]  /*272d0*/  LEA.HI R29, R29, R28, RZ, 0x3 ;  /* 0x0000001c1d1d7211 */ /* 0x000fe200078f18ff */
[----:B------:R-:W-:Y:S01]  /*272e0*/  FMUL.FTZ R40, R40, R74 ;  /* 0x0000004a28287220 */ /* 0x000fe20000410000 */
[----:B------:R-:W-:Y:S01]  /*272f0*/  LEA.HI R9, R9, R26, RZ, 0x1 ;  /* 0x0000001a09097211 */ /* 0x000fe200078f08ff */
[-C--:B------:R-:W-:Y:S01]  /*27300*/  FMUL.FTZ R48, R48, R74.reuse ;  /* 0x0000004a30307220 */ /* 0x080fe20000410000 */
[-C--:B------:R-:W-:Y:S01]  /*27310*/  FMUL.FTZ R19, R52, R74.reuse ;  /* 0x0000004a34137220 */ /* 0x080fe20000410000 */
[----:B------:R-:W-:Y:S01]  /*27320*/  LOP3.LUT R29, R29, 0xfffffff8, RZ, 0xc0, !PT ;  /* 0xfffffff81d1d7812 */ /* 0x000fe200078ec0ff */
[-C--:B------:R-:W-:Y:S01]  /*27330*/  FMUL.FTZ R15, R34, R74.reuse ;  /* 0x0000004a220f7220 */ /* 0x080fe20000410000 */
[-C--:B------:R-:W-:Y:S01]  /*27340*/  FMUL.FTZ R21, R38, R74.reuse ;  /* 0x0000004a26157220 */ /* 0x080fe20000410000 */
[----:B------:R-:W2:Y:S01]  /*27350*/  MUFU.TANH R34, R40 ;  /* 0x0000002800227308 */ /* 0x000ea20000002400 */
[-C--:B------:R-:W-:Y:S01]  /*27360*/  FMUL.FTZ R49, R50, R74.reuse ;  /* 0x0000004a32317220 */ /* 0x080fe20000410000 */
[----:B------:R-:W-:Y:S01]  /*27370*/  LOP3.LUT R9, R9, 0x3fffffe, RZ, 0xc0, !PT ;  /* 0x03fffffe09097812 */ /* 0x000fe200078ec0ff */
[-C--:B------:R-:W-:Y:S01]  /*27380*/  FMUL.FTZ R50, R51, R74.reuse ;  /* 0x0000004a33327220 */ /* 0x080fe20000410000 */
[----:B------:R-:W-:Y:S01]  /*27390*/  FMUL.FTZ R52, R54, R74 ;  /* 0x0000004a36347220 */ /* 0x000fe20000410000 */
[----:B------:R-:W-:-:S02]  /*273a0*/  IMAD R78, R78, 0x8, R27 ;  /* 0x000000084e4e7824 */ /* 0x000fc400078e021b */
[-C--:B------:R-:W-:Y:S01]  /*273b0*/  FMUL.FTZ R13, R30, R74.reuse ;  /* 0x0000004a1e0d7220 */ /* 0x080fe20000410000 */
[-C--:B------:R-:W-:Y:S01]  /*273c0*/  FMUL.FTZ R14, R31, R74.reuse ;  /* 0x0000004a1f0e7220 */ /* 0x080fe20000410000 */
[----:B------:R-:W1:Y:S01]  /*273d0*/  MUFU.TANH R38, R48 ;  /* 0x0000003000267308 */ /* 0x000e620000002400 */
[-C--:B------:R-:W-:Y:S01]  /*273e0*/  FMUL.FTZ R36, R36, R74.reuse ;  /* 0x0000004a24247220 */ /* 0x080fe20000410000 */
[-C--:B------:R-:W-:Y:S01]  /*273f0*/  FMUL.FTZ R37, R37, R74.reuse ;  /* 0x0000004a25257220 */ /* 0x080fe20000410000 */
[-C--:B------:R-:W-:Y:S01]  /*27400*/  FMUL.FTZ R73, R43, R74.reuse ;  /* 0x0000004a2b497220 */ /* 0x080fe20000410000 */
[-C--:B------:R-:W-:Y:S01]  /*27410*/  FMUL.FTZ R44, R44, R74.reuse ;  /* 0x0000004a2c2c7220 */ /* 0x080fe20000410000 */
[-C--:B------:R-:W-:Y:S01]  /*27420*/  FMUL.FTZ R45, R45, R74.reuse ;  /* 0x0000004a2d2d7220 */ /* 0x080fe20000410000 */
[-C--:B------:R-:W-:Y:S01]  /*27430*/  FMUL.FTZ R46, R46, R74.reuse ;  /* 0x0000004a2e2e7220 */ /* 0x080fe20000410000 */
[-C--:B------:R-:W-:Y:S01]  /*27440*/  FMUL.FTZ R47, R47, R74.reuse ;  /* 0x0000004a2f2f7220 */ /* 0x080fe20000410000 */
[----:B------:R3:W1:Y:S01]  /*27450*/  MUFU.TANH R40, R19 ;  /* 0x0000001300287308 */ /* 0x0006620000002400 */
        /* <DEDUP_REMOVED lines=13> */
[----:B------:R-:W-:Y:S01]  /*27530*/  FMUL.FTZ R48, R70, R74 ;  /* 0x0000004a46307220 */ /* 0x000fe20000410000 */
[----:B------:R-:W-:-:S02]  /*27540*/  IMAD R27, R10, -0x60, R7 ;  /* 0xffffffa00a1b7824 */ /* 0x000fc400078e0207 */
[-C--:B------:R-:W-:Y:S01]  /*27550*/  FMUL.FTZ R51, R71, R74.reuse ;  /* 0x0000004a47337220 */ /* 0x080fe20000410000 */
[----:B------:R-:W-:Y:S02]  /*27560*/  IMAD.IADD R29, R28, 0x1, -R29 ;  /* 0x000000011c1d7824 */ /* 0x000fe400078e0a1d */
[-C--:B------:R-:W-:Y:S01]  /*27570*/  FMUL.FTZ R32, R32, R74.reuse ;  /* 0x0000004a20207220 */ /* 0x080fe20000410000 */
[-C--:B------:R-:W-:Y:S01]  /*27580*/  FMUL.FTZ R33, R33, R74.reuse ;  /* 0x0000004a21217220 */ /* 0x080fe20000410000 */
[----:B------:R-:W-:Y:S01]  /*27590*/  FMUL.FTZ R57, R57, R74 ;  /* 0x0000004a39397220 */ /* 0x000fe20000410000 */
[----:B------:R-:W-:Y:S01]  /*275a0*/  IMAD.IADD R9, R26, 0x1, -R9 ;  /* 0x000000011a097824 */ /* 0x000fe200078e0a09 */
[----:B------:R-:W-:Y:S01]  /*275b0*/  ISETP.GE.AND P0, PT, R3, 0x1, PT ;  /* 0x000000010300780c */ /* 0x000fe20003f06270 */
[----:B------:R-:W-:Y:S01]  /*275c0*/  IMAD.U32 R26, R78, 0x10, R29 ;  /* 0x000000104e1a7824 */ /* 0x000fe200078e001d */
[----:B------:R-:W-:Y:S01]  /*275d0*/  IADD3 R28, -R6, 0x1, R27 ;  /* 0x00000001061c7810 */ /* 0x000fe20007ffe11b */
[----:B------:R-:W3:Y:S04]  /*275e0*/  MUFU.TANH R12, R12 ;  /* 0x0000000c000c7308 */ /* 0x000ee80000002400 */
[----:B------:R-:W-:-:S04]  /*275f0*/  IMAD R28, R75, -0x2, R28 ;  /* 0xfffffffe4b1c7824 */ /* 0x000fc800078e021c */
        /* <DEDUP_REMOVED lines=37> */
[----:B------:R-:W-:-:S07]  /*27850*/  IMAD.IADD R66, R28, 0x1, R77 ;  /* 0x000000011c427824 */ /* 0x000fce00078e024d */
[----:B------:R4:W1:Y:S02]  /*27860*/  MUFU.TANH R43, R57 ;  /* 0x00000039002b7308 */ /* 0x0008640000002400 */
[----:B----4-:R-:W-:Y:S01]  /*27870*/  IMAD R57, R9, 0x40, R26 ;  /* 0x0000004009397824 */ /* 0x010fe200078e021a */
[----:B------:R-:W-:Y:S01]  /*27880*/  LOP3.LUT R9, RZ, R76, RZ, 0x33, !PT ;  /* 0x0000004cff097212 */ /* 0x000fe200078e33ff */
[----:B------:R-:W-:-:S04]  /*27890*/  IMAD R26, R10, -0x60, RZ ;  /* 0xffffffa00a1a7824 */ /* 0x000fc800078e02ff */
[----:B------:R-:W-:Y:S02]  /*278a0*/  IMAD.IADD R70, R28, 0x1, R9 ;  /* 0x000000011c467824 */ /* 0x000fe400078e0209 */
[----:B------:R-:W-:Y:S02]  /*278b0*/  IMAD R75, R75, -0x2, R26 ;  /* 0xfffffffe4b4b7824 */ /* 0x000fe400078e021a */
[--C-:B------:R-:W-:Y:S02]  /*278c0*/  IMAD.IADD R58, R66, 0x1, R57.reuse ;  /* 0x00000001423a7824 */ /* 0x100fe400078e0239 */
[----:B------:R-:W-:Y:S01]  /*278d0*/  IMAD.IADD R59, R70, 0x1, R57 ;  /* 0x00000001463b7824 */ /* 0x000fe200078e0239 */
[----:B-123--:R-:W-:Y:S06]  /*278e0*/  @!P0 BRA `(.L_x_1711) ;  /* 0x0000000000848947 */ /* 0x00efec0003800000 */
[----:B------:R-:W-:Y:S01]  /*278f0*/  IADD3 R26, -R6, R7, R57 ;  /* 0x00000007061a7210 */ /* 0x000fe20007ffe139 */
[----:B------:R-:W-:Y:S03]  /*27900*/  BSSY B4, `(.L_x_1712) ;  /* 0x000001c000047945 */ /* 0x000fe60003800000 */
[----:B------:R-:W-:-:S13]  /*27910*/  ISETP.GT.AND P0, PT, R26, -0x1, PT ;  /* 0xffffffff1a00780c */ /* 0x000fda0003f04270 */
[----:B------:R-:W-:Y:S05]  /*27920*/  @P0 BRA `(.L_x_1713) ;  /* 0x00000000003c0947 */ /* 0x000fea0003800000 */
[----:B------:R-:W-:Y:S01]  /*27930*/  ISETP.NE.AND P0, PT, R3, 0x1, PT ;  /* 0x000000010300780c */ /* 0x000fe20003f05270 */
[----:B------:R-:W-:Y:S01]  /*27940*/  BSSY B5, `(.L_x_1714) ;  /* 0x000000b000057945 */ /* 0x000fe20003800000 */
[----:B------:R-:W-:-:S11]  /*27950*/  LOP3.LUT R26, RZ, R26, RZ, 0x33, !PT ;  /* 0x0000001aff1a7212 */ /* 0x000fd600078e33ff */
[----:B------:R-:W-:Y:S05]  /*27960*/  @!P0 BRA `(.L_x_1715) ;  /* 0x0000000000208947 */ /* 0x000fea0003800000 */
[C---:B------:R-:W-:Y:S02]  /*27970*/  R2UR UR4, R4.reuse ;  /* 0x00000000040472ca */ /* 0x040fe400000e0000 */
[C---:B------:R-:W-:Y:S02]  /*27980*/  R2UR UR5, R5.reuse ;  /* 0x00000000050572ca */ /* 0x040fe400000e0000 */
[----:B------:R-:W-:Y:S02]  /*27990*/  R2UR UR6, R4 ;  /* 0x00000000040672ca */ /* 0x000fe400000e0000 */
[----:B------:R-:W-:-:S09]  /*279a0*/  R2UR UR7, R5 ;  /* 0x00000000050772ca */ /* 0x000fd200000e0000 */
[----:B------:R-:W2:Y:S04]  /*279b0*/  LD.E R9, desc[UR4][R22.64+0x1c] ;  /* 0x00001c0416097980 */ /* 0x000ea8000c101900 */
[----:B------:R-:W3:Y:S01]  /*279c0*/  LD.E R28, desc[UR6][R22.64+0x20] ;  /* 0x00002006161c7980 */ /* 0x000ee2000c101900 */
[----:B--2---:R-:W-:-:S05]  /*279d0*/  IMAD.HI.U32 R9, R26, R9, RZ ;  /* 0x000000091a097227 */ /* 0x004fca00078e00ff */
[----:B---3--:R-:W-:-:S07]  /*279e0*/  SHF.R.U32.HI R26, RZ, R28, R9 ;  /* 0x0000001cff1a7219 */ /* 0x008fce0000011609 */
.L_x_1715:
[----:B------:R-:W-:Y:S05]  /*279f0*/  BSYNC B5 ;  /* 0x0000000000057941 */ /* 0x000fea0003800000 */
.L_x_1714:
[----:B------:R-:W-:Y:S01]  /*27a00*/  LOP3.LUT R26, RZ, R26, RZ, 0x33, !PT ;  /* 0x0000001aff1a7212 */ /* 0x000fe200078e33ff */
[----:B------:R-:W-:Y:S06]  /*27a10*/  BRA `(.L_x_1716) ;  /* 0x0000000000287947 */ /* 0x000fec0003800000 */
.L_x_1713:
[----:B------:R-:W-:-:S13]  /*27a20*/  ISETP.NE.AND P0, PT, R3, 0x1, PT ;  /* 0x000000010300780c */ /* 0x000fda0003f05270 */
        /* <DEDUP_REMOVED lines=9> */
.L_x_1716:
[----:B------:R-:W-:Y:S05]  /*27ac0*/  BSYNC B4 ;  /* 0x0000000000047941 */ /* 0x000fea0003800000 */
.L_x_1712:
[----:B------:R-:W-:-:S05]  /*27ad0*/  IMAD R26, R3, R26, R75 ;  /* 0x0000001a031a7224 */ /* 0x000fca00078e024b */
[----:B------:R-:W-:Y:S02]  /*27ae0*/  VIMNMX R59, R59, R26, !PT ;  /* 0x0000001a3b3b7248 */ /* 0x000fe40007fe0100 */
[----:B------:R-:W-:-:S07]  /*27af0*/  VIADDMNMX R58, R26, R3, R58, PT ;  /* 0x000000031a3a7246 */ /* 0x000fce000380013a */
.L_x_1711:
[----:B------:R-:W-:Y:S05]  /*27b00*/  BSYNC B3 ;  /* 0x0000000000037941 */ /* 0x000fea0003800000 */
.L_x_1710:
[----:B------:R-:W-:Y:S01]  /*27b10*/  ISETP.GE.AND P1, PT, R79, 0x9, PT ;  /* 0x000000094f00780c */ /* 0x000fe20003f26270 */
[----:B------:R-:W-:Y:S01]  /*27b20*/  VIADD R57, R57, 0x8 ;  /* 0x0000000839397836 */ /* 0x000fe20000000000 */
[----:B------:R-:W-:Y:S01]  /*27b30*/  ISETP.GE.AND P0, PT, R79, 0x2, PT ;  /* 0x000000024f00780c */ /* 0x000fe20003f06270 */
[----:B------:R-:W-:Y:S01]  /*27b40*/  BSSY B3, `(.L_x_1717) ;  /* 0x0000096000037945 */ /* 0x000fe20003800000 */
[C---:B------:R-:W-:Y:S02]  /*27b50*/  ISETP.GT.AND P2, PT, R59.reuse, 0x8, !P1 ;  /* 0x000000083b00780c */ /* 0x040fe40004f44270 */
[----:B------:R-:W-:Y:S02]  /*27b60*/  ISETP.GT.AND P3, PT, R59, 0x1, !P0 ;  /* 0x000000013b00780c */ /* 0x000fe40004764270 */
[----:B------:R-:W-:Y:S02]  /*27b70*/  ISETP.LT.OR P2, PT, R58, 0x9, P2 ;  /* 0x000000093a00780c */ /* 0x000fe40001741670 */
[----:B------:R-:W-:-:S02]  /*27b80*/  ISETP.GE.AND P4, PT, R79, 0xa, PT ;  /* 0x0000000a4f00780c */ /* 0x000fc40003f86270 */
[----:B------:R-:W-:Y:S02]  /*27b90*/  FSEL R28, R80, -INF , !P2 ;  /* 0xff800000501c7808 */ /* 0x000fe40005000000 */
[----:B------:R-:W-:Y:S02]  /*27ba0*/  ISETP.LT.OR P3, PT, R58, 0x2, P3 ;  /* 0x000000023a00780c */ /* 0x000fe40001f61670 */
[----:B------:R-:W-:Y:S02]  /*27bb0*/  ISETP.GT.AND P2, PT, R59, 0x9, !P4 ;  /* 0x000000093b00780c */ /* 0x000fe40006744270 */
[----:B------:R-:W-:Y:S02]  /*27bc0*/  FSEL R27, R8, -INF , !P3 ;  /* 0xff800000081b7808 */ /* 0x000fe40005800000 */
        /* <DEDUP_REMOVED lines=20> */
[C---:B------:R-:W-:Y:S02]  /*27d10*/  ISETP.LT.OR P2, PT, R58.reuse, 0x1a, P2 ;  /* 0x0000001a3a00780c */ /* 0x040fe40001741670 */
        /* <DEDUP_REMOVED lines=77> */
[----:B------:R-:W-:Y:S02]  /*281f0*/  FSEL R55, R12, -INF , !P6 ;  /* 0xff8000000c377808 */ /* 0x000fe40007000000 */
[----:B------:R-:W-:-:S04]  /*28200*/  ISETP.GE.AND P6, PT, R79, 0x5a, PT ;  /* 0x0000005a4f00780c */ /* 0x000fc80003fc6270 */
[----:B------:R-:W-:Y:S02]  /*28210*/  P2R R61, PR, RZ, 0x40 ;  /* 0x00000040ff3d7803 */ /* 0x000fe40000000000 */
[----:B------:R-:W-:Y:S01]  /*28220*/  ISETP.GT.AND P6, PT, R59, 0x59, !P6 ;  /* 0x000000593b00780c */ /* 0x000fe200077c4270 */
[----:B------:R-:W-:-:S03]  /*28230*/  IMAD.IADD R59, R70, 0x1, R57 ;  /* 0x00000001463b7824 */ /* 0x000fc600078e0239 */
[----:B------:R-:W-:Y:S01]  /*28240*/  ISETP.LT.OR P6, PT, R58, 0x5a, P6 ;  /* 0x0000005a3a00780c */ /* 0x000fe200037c1670 */
[----:B------:R-:W-:-:S03]  /*28250*/  IMAD.IADD R58, R66, 0x1, R57 ;  /* 0x00000001423a7824 */ /* 0x000fc600078e0239 */
[----:B------:R-:W-:Y:S02]  /*28260*/  FSEL R12, R69, -INF , !P6 ;  /* 0xff800000450c7808 */ /* 0x000fe40007000000 */
[----:B------:R-:W-:-:S13]  /*28270*/  ISETP.GE.AND P6, PT, R3, 0x1, PT ;  /* 0x000000010300780c */ /* 0x000fda0003fc6270 */
[----:B------:R-:W-:Y:S05]  /*28280*/  @!P6 BRA `(.L_x_1718) ;  /* 0x000000000084e947 */ /* 0x000fea0003800000 */
        /* <DEDUP_REMOVED lines=16> */
.L_x_1722:
[----:B------:R-:W-:Y:S05]  /*28390*/  BSYNC B5 ;  /* 0x0000000000057941 */ /* 0x000fea0003800000 */
.L_x_1721:
[----:B------:R-:W-:Y:S01]  /*283a0*/  LOP3.LUT R6, RZ, R6, RZ, 0x33, !PT ;  /* 0x00000006ff067212 */ /* 0x000fe200078e33ff */
[----:B------:R-:W-:Y:S06]  /*283b0*/  BRA `(.L_x_1723) ;  /* 0x0000000000287947 */ /* 0x000fec0003800000 */
.L_x_1720:
        /* <DEDUP_REMOVED lines=10> */
.L_x_1723:
[----:B------:R-:W-:Y:S05]  /*28460*/  BSYNC B4 ;  /* 0x0000000000047941 */ /* 0x000fea0003800000 */
.L_x_1719:
[----:B------:R-:W-:-:S05]  /*28470*/  IMAD R6, R3, R6, R75 ;  /* 0x0000000603067224 */ /* 0x000fca00078e024b */
[----:B------:R-:W-:Y:S02]  /*28480*/  VIADDMNMX R58, R6, R3, R58, PT ;  /* 0x00000003063a7246 */ /* 0x000fe4000380013a */
[----:B------:R-:W-:-:S07]  /*28490*/  VIMNMX R59, R59, R6, !PT ;  /* 0x000000063b3b7248 */ /* 0x000fce0007fe0100 */
.L_x_1718:
[----:B------:R-:W-:Y:S05]  /*284a0*/  BSYNC B3 ;  /* 0x0000000000037941 */ /* 0x000fea0003800000 */
.L_x_1717:
[----:B------:R-:W2:Y:S01]  /*284b0*/  LDL.64 R6, [R0+0x70] ;  /* 0x0000700000067983 */ /* 0x000ea20000100a00 */
[C---:B------:R-:W-:Y:S02]  /*284c0*/  ISETP.GT.AND P0, PT, R59.reuse, 0x1, !P0 ;  /* 0x000000013b00780c */ /* 0x040fe40004704270 */
[----:B------:R-:W-:Y:S02]  /*284d0*/  ISETP.GT.AND P1, PT, R59, 0x8, !P1 ;  /* 0x000000083b00780c */ /* 0x000fe40004f24270 */
[C---:B------:R-:W-:Y:S02]  /*284e0*/  ISETP.LT.OR P0, PT, R58.reuse, 0x2, P0 ;  /* 0x000000023a00780c */ /* 0x040fe40000701670 */
[----:B------:R-:W-:Y:S02]  /*284f0*/  ISETP.LT.OR P1, PT, R58, 0x9, P1 ;  /* 0x000000093a00780c */ /* 0x000fe40000f21670 */
[----:B------:R-:W-:Y:S02]  /*28500*/  FSEL R11, R11, -INF , !P0 ;  /* 0xff8000000b0b7808 */ /* 0x000fe40004000000 */
[----:B------:R-:W-:-:S02]  /*28510*/  ISETP.NE.AND P0, PT, R63, RZ, PT ;  /* 0x000000ff3f00720c */ /* 0x000fc40003f05270 */
[----:B------:R-:W-:Y:S02]  /*28520*/  FSEL R13, R13, -INF , !P1 ;  /* 0xff8000000d0d7808 */ /* 0x000fe40004800000 */
[----:B------:R-:W-:Y:S02]  /*28530*/  ISETP.GT.AND P0, PT, R59, 0x9, !P0 ;  /* 0x000000093b00780c */ /* 0x000fe40004704270 */
[----:B------:R-:W-:Y:S02]  /*28540*/  ISETP.NE.AND P1, PT, R76, RZ, PT ;  /* 0x000000ff4c00720c */ /* 0x000fe40003f25270 */
[----:B------:R-:W-:Y:S02]  /*28550*/  ISETP.LT.OR P0, PT, R58, 0xa, P0 ;  /* 0x0000000a3a00780c */ /* 0x000fe40000701670 */
[----:B------:R-:W-:Y:S02]  /*28560*/  ISETP.NE.AND P6, PT, R77, RZ, PT ;  /* 0x000000ff4d00720c */ /* 0x000fe40003fc5270 */
[----:B------:R-:W-:-:S02]  /*28570*/  FSEL R14, R14, -INF , !P0 ;  /* 0xff8000000e0e7808 */ /* 0x000fc40004000000 */
[----:B------:R-:W-:-:S04]  /*28580*/  ISETP.NE.AND P0, PT, R67, RZ, PT ;  /* 0x000000ff4300720c */ /* 0x000fc80003f05270 */
[----:B------:R-:W-:-:S04]  /*28590*/  ISETP.GT.AND P0, PT, R59, 0x10, !P0 ;  /* 0x000000103b00780c */ /* 0x000fc80004704270 */
[----:B------:R-:W-:-:S04]  /*285a0*/  ISETP.LT.OR P0, PT, R58, 0x11, P0 ;  /* 0x000000113a00780c */ /* 0x000fc80000701670 */
[----:B------:R-:W-:Y:S02]  /*285b0*/  FSEL R15, R15, -INF , !P0 ;  /* 0xff8000000f0f7808 */ /* 0x000fe40004000000 */
        /* <DEDUP_REMOVED lines=8> */
[----:B------:R-:W-:Y:S02]  /*28640*/  ISETP.GT.AND P0, PT, R59, 0x19, !P1 ;  /* 0x000000193b00780c */ /* 0x000fe40004f04270 */
[----:B------:R-:W-:Y:S02]  /*28650*/  ISETP.NE.AND P1, PT, R88, RZ, PT ;  /* 0x000000ff5800720c */ /* 0x000fe40003f25270 */
[----:B------:R-:W-:-:S04]  /*28660*/  ISETP.LT.OR P0, PT, R58, 0x1a, P0 ;  /* 0x0000001a3a00780c */ /* 0x000fc80000701670 */
[----:B------:R-:W-:Y:S02]  /*28670*/  FSEL R23, R25, -INF , !P0 ;  /* 0xff80000019177808 */ /* 0x000fe40004000000 */
[----:B------:R-:W-:Y:S02]  /*28680*/  ISETP.GT.AND P0, PT, R59, 0x20, !P6 ;  /* 0x000000203b00780c */ /* 0x000fe40007704270 */
[----:B------:R-:W-:Y:S02]  /*28690*/  ISETP.NE.AND P6, PT, R60, RZ, PT ;  /* 0x000000ff3c00720c */ /* 0x000fe40003fc5270 */
        /* <DEDUP_REMOVED lines=39> */
[----:B------:R-:W-:Y:S02]  /*28910*/  R2UR UR4, R4 ;  /* 0x00000000040472ca */ /* 0x000fe400000e0000 */
[----:B------:R-:W-:Y:S02]  /*28920*/  ISETP.LT.OR P0, PT, R58, 0x49, P0 ;  /* 0x000000493a00780c */ /* 0x000fe40000701670 */
[----:B------:R-:W-:Y:S02]  /*28930*/  R2UR UR5, R5 ;  /* 0x00000000050572ca */ /* 0x000fe400000e0000 */
[----:B------:R-:W-:-:S02]  /*28940*/  FSEL R60, R62, -INF , !P0 ;  /* 0xff8000003e3c7808 */ /* 0x000fc40004000000 */
[----:B------:R-:W-:Y:S02]  /*28950*/  ISETP.GT.AND P0, PT, R59, RZ, !P6 ;  /* 0x000000ff3b00720c */ /* 0x000fe40007704270 */
[----:B------:R-:W-:Y:S02]  /*28960*/  ISETP.NE.AND P6, PT, R61, RZ, PT ;  /* 0x000000ff3d00720c */ /* 0x000fe40003fc5270 */
[----:B------:R-:W-:-:S04]  /*28970*/  ISETP.LT.OR P0, PT, R58, 0x1, P0 ;  /* 0x000000013a00780c */ /* 0x000fc80000701670 */
[----:B------:R-:W-:Y:S02]  /*28980*/  FSEL R50, R2, -INF , !P0 ;  /* 0xff80000002327808 */ /* 0x000fe40004000000 */
[----:B--2---:R-:W2:Y:S01]  /*28990*/  LD.E.64 R2, desc[UR4][R6.64] ;  /* 0x0000000406027980 */ /* 0x004ea2000c101b00 */
[C---:B------:R-:W-:Y:S02]  /*289a0*/  ISETP.GT.AND P2, PT, R59.reuse, 0x49, !P2 ;  /* 0x000000493b00780c */ /* 0x040fe40005744270 */
[C---:B------:R-:W-:Y:S02]  /*289b0*/  ISETP.GT.AND P3, PT, R59.reuse, 0x50, !P3 ;  /* 0x000000503b00780c */ /* 0x040fe40005f64270 */
[C---:B------:R-:W-:Y:S02]  /*289c0*/  ISETP.LT.OR P2, PT, R58.reuse, 0x4a, P2 ;  /* 0x0000004a3a00780c */ /* 0x040fe40001741670 */
[----:B------:R-:W-:Y:S02]  /*289d0*/  ISETP.GT.AND P4, PT, R59, 0x51, !P4 ;  /* 0x000000513b00780c */ /* 0x000fe40006784270 */
[----:B------:R-:W-:-:S02]  /*289e0*/  ISETP.LT.OR P3, PT, R58, 0x51, P3 ;  /* 0x000000513a00780c */ /* 0x000fc40001f61670 */
[----:B------:R-:W-:Y:S02]  /*289f0*/  FSEL R19, R19, -INF , !P2 ;  /* 0xff80000013137808 */ /* 0x000fe40005000000 */
[C---:B------:R-:W-:Y:S02]  /*28a00*/  ISETP.GT.AND P5, PT, R59.reuse, 0x58, !P5 ;  /* 0x000000583b00780c */ /* 0x040fe40006fa4270 */
[----:B------:R-:W-:Y:S02]  /*28a10*/  ISETP.GT.AND P0, PT, R59, 0x59, !P6 ;  /* 0x000000593b00780c */ /* 0x000fe40007704270 */
[----:B------:R-:W-:Y:S02]  /*28a20*/  ISETP.LT.OR P4, PT, R58, 0x52, P4 ;  /* 0x000000523a00780c */ /* 0x000fe40002781670 */
[----:B------:R-:W-:Y:S02]  /*28a30*/  FSEL R20, R20, -INF , !P3 ;  /* 0xff80000014147808 */ /* 0x000fe40005800000 */
[----:B------:R-:W-:-:S02]  /*28a40*/  ISETP.LT.OR P5, PT, R58, 0x59, P5 ;  /* 0x000000593a00780c */ /* 0x000fc40002fa1670 */
[----:B------:R-:W-:Y:S02]  /*28a50*/  ISETP.LT.OR P0, PT, R58, 0x5a, P0 ;  /* 0x0000005a3a00780c */ /* 0x000fe40000701670 */
[----:B------:R-:W-:Y:S02]  /*28a60*/  FSEL R58, R24, -INF , !P4 ;  /* 0xff800000183a7808 */ /* 0x000fe40006000000 */
[----:B------:R-:W-:Y:S02]  /*28a70*/  FSEL R48, R48, -INF , !P5 ;  /* 0xff80000030307808 */ /* 0x000fe40006800000 */
[----:B------:R-:W-:Y:S02]  /*28a80*/  R2UR UR6, R4 ;  /* 0x00000000040672ca */ /* 0x000fe400000e0000 */
[----:B------:R-:W-:Y:S02]  /*28a90*/  R2UR UR7, R5 ;  /* 0x00000000050772ca */ /* 0x000fe400000e0000 */
[----:B------:R-:W-:-:S02]  /*28aa0*/  FSEL R51, R51, -INF , !P0 ;  /* 0xff80000033337808 */ /* 0x000fc40004000000 */
[----:B--2---:R-:W-:Y:S02]  /*28ab0*/  FMNMX.FTZ R62, R55, R2, !PT ;  /* 0x00000002373e7209 */ /* 0x004fe40007810000 */
[----:B------:R-:W-:Y:S02]  /*28ac0*/  FMNMX.FTZ R64, R50, R3, !PT ;  /* 0x0000000332407209 */ /* 0x000fe40007810000 */
[----:B------:R-:W-:Y:S02]  /*28ad0*/  FMNMX.FTZ R25, R27, R62, !PT ;  /* 0x0000003e1b197209 */ /* 0x000fe40007810000 */
[----:B------:R-:W-:Y:S02]  /*28ae0*/  FMNMX.FTZ R64, R11, R64, !PT ;  /* 0x000000400b407209 */ /* 0x000fe40007810000 */
[----:B------:R-:W-:Y:S02]  /*28af0*/  FMNMX.FTZ R62, R28, R25, !PT ;  /* 0x000000191c3e7209 */ /* 0x000fe40007810000 */
[----:B------:R-:W-:-:S02]  /*28b00*/  FMNMX.FTZ R25, R13, R64, !PT ;  /* 0x000000400d197209 */ /* 0x000fc40007810000 */
[----:B------:R-:W-:Y:S02]  /*28b10*/  FMNMX.FTZ R61, R29, R62, !PT ;  /* 0x0000003e1d3d7209 */ /* 0x000fe40007810000 */
        /* <DEDUP_REMOVED lines=33> */
[----:B------:R-:W-:Y:S01]  /*28d30*/  FMNMX.FTZ R62, R26, R25, !PT ;  /* 0x000000191a3e7209 */ /* 0x000fe20007810000 */
[----:B------:R-:W2:Y:S01]  /*28d40*/  LD.E R64, desc[UR4][R6.64+0x20] ;  /* 0x0000200406407980 */ /* 0x000ea2000c101900 */
[----:B------:R-:W-:-:S02]  /*28d50*/  FMNMX.FTZ R59, R20, R59, !PT ;  /* 0x0000003b143b7209 */ /* 0x000fc40007810000 */
[----:B------:R-:W-:Y:S02]  /*28d60*/  FMNMX.FTZ R25, R9, R62, !PT ;  /* 0x0000003e09197209 */ /* 0x000fe40007810000 */
[----:B------:R-:W-:Y:S02]  /*28d70*/  FMNMX.FTZ R59, R58, R59, !PT ;  /* 0x0000003b3a3b7209 */ /* 0x000fe40007810000 */
[----:B------:R-:W-:Y:S02]  /*28d80*/  FMNMX.FTZ R25, R8, R25, !PT ;  /* 0x0000001908197209 */ /* 0x000fe40007810000 */
[----:B------:R-:W-:Y:S02]  /*28d90*/  FMNMX.FTZ R24, R48, R59, !PT ;  /* 0x0000003b30187209 */ /* 0x000fe40007810000 */
[----:B------:R-:W-:Y:S02]  /*28da0*/  FMNMX.FTZ R62, R12, R25, !PT ;  /* 0x000000190c3e7209 */ /* 0x000fe40007810000 */
[----:B------:R-:W-:-:S03]  /*28db0*/  FMNMX.FTZ R63, R51, R24, !PT ;  /* 0x00000018333f7209 */ /* 0x000fc60007810000 */
[----:B------:R-:W1:Y:S04]  /*28dc0*/  SHFL.BFLY PT, R25, R62, 0x2, 0x1f ;  /* 0x0c401f003e197f89 */ /* 0x000e6800000e0000 */
[----:B------:R3:W-:Y:S04]  /*28dd0*/  ST.E.64 desc[UR4][R6.64], R62 ;  /* 0x0000003e06007985 */ /* 0x0007e8000c101b04 */
[----:B------:R-:W4:Y:S04]  /*28de0*/  LD.E R65, desc[UR6][R6.64+0x4] ;  /* 0x0000040606417980 */ /* 0x000f28000c101900 */
[----:B---3--:R-:W3:Y:S01]  /*28df0*/  LD.E R63, desc[UR4][R6.64+0x10] ;  /* 0x00001004063f7980 */ /* 0x008ee2000c101900 */
[----:B-1----:R-:W-:-:S03]  /*28e00*/  FMNMX.FTZ R25, R62, R25, !PT ;  /* 0x000000193e197209 */ /* 0x002fc60007810000 */
[----:B------:R-:W5:Y:S04]  /*28e10*/  LD.E R62, desc[UR6][R6.64+0x14] ;  /* 0x00001406063e7980 */ /* 0x000f68000c101900 */
[----:B------:R-:W1:Y:S02]  /*28e20*/  SHFL.BFLY PT, R24, R25, 0x1, 0x1f ;  /* 0x0c201f0019187f89 */ /* 0x000e6400000e0000 */
[----:B-1----:R-:W-:-:S05]  /*28e30*/  FMNMX.FTZ R59, R25, R24, !PT ;  /* 0x00000018193b7209 */ /* 0x002fca0007810000 */
[----:B------:R-:W-:Y:S04]  /*28e40*/  ST.E desc[UR4][R6.64], R59 ;  /* 0x0000003b06007985 */ /* 0x000fe8000c101904 */
[----:B------:R-:W2:Y:S01]  /*28e50*/  LD.E R61, desc[UR6][R6.64] ;  /* 0x00000006063d7980 */ /* 0x000ea2000c101900 */
[----:B------:R-:W-:Y:S02]  /*28e60*/  R2UR UR8, R4 ;  /* 0x00000000040872ca */ /* 0x000fe400000e0000 */
[----:B------:R-:W-:Y:S01]  /*28e70*/  R2UR UR9, R5 ;  /* 0x00000000050972ca */ /* 0x000fe200000e0000 */
[----:B----4-:R-:W1:Y:S02]  /*28e80*/  SHFL.BFLY PT, R24, R65, 0x2, 0x1f ;  /* 0x0c401f0041187f89 */ /* 0x010e6400000e0000 */
[----:B-1----:R-:W-:-:S05]  /*28e90*/  FMNMX.FTZ R25, R24, R65, !PT ;  /* 0x0000004118197209 */ /* 0x002fca0007810000 */
[----:B------:R-:W1:Y:S02]  /*28ea0*/  SHFL.BFLY PT, R24, R25, 0x1, 0x1f ;  /* 0x0c201f0019187f89 */ /* 0x000e6400000e0000 */
[----:B-1----:R-:W-:Y:S02]  /*28eb0*/  FMNMX.FTZ R59, R25, R24, !PT ;  /* 0x00000018193b7209 */ /* 0x002fe40007810000 */
[----:B--2---:R-:W-:Y:S02]  /*28ec0*/  FSETP.NEU.FTZ.AND P0, PT, R61, -INF , PT ;  /* 0xff8000003d00780b */ /* 0x004fe40003f1d000 */
[----:B------:R-:W-:Y:S02]  /*28ed0*/  FSETP.NEU.FTZ.AND P1, PT, R59, -INF , PT ;  /* 0xff8000003b00780b */ /* 0x000fe40003f3d000 */
[----:B------:R-:W-:Y:S02]  /*28ee0*/  FSEL R61, R61, RZ, P0 ;  /* 0x000000ff3d3d7208 */ /* 0x000fe40000000000 */
[----:B------:R-:W-:-:S03]  /*28ef0*/  FSEL R24, R59, RZ, P1 ;  /* 0x000000ff3b187208 */ /* 0x000fc60000800000 */
[----:B------:R-:W-:Y:S02]  /*28f00*/  FADD.FTZ R61, R2, -R61 ;  /* 0x8000003d023d7221 */ /* 0x000fe40000010000 */
[----:B------:R-:W-:Y:S02]  /*28f10*/  FADD.FTZ R3, R3, -R24 ;  /* 0x8000001803037221 */ /* 0x000fe40000010000 */
[----:B------:R-:W-:Y:S02]  /*28f20*/  FMUL.FTZ R24, R61, R64 ;  /* 0x000000403d187220 */ /* 0x000fe40000410000 */
[----:B------:R-:W-:-:S04]  /*28f30*/  FMUL.FTZ R64, R64, R3 ;  /* 0x0000000340407220 */ /* 0x000fc80000410000 */
[----:B------:R-:W3:Y:S08]  /*28f40*/  MUFU.EX2 R24, R24 ;  /* 0x0000001800187308 */ /* 0x000ef00000000800 */
[----:B------:R-:W5:Y:S01]  /*28f50*/  MUFU.EX2 R25, R64 ;  /* 0x0000004000197308 */ /* 0x000f620000000800 */
[----:B------:R-:W-:Y:S01]  /*28f60*/  ST.E desc[UR4][R6.64+0x4], R59 ;  /* 0x0000043b06007985 */ /* 0x000fe2000c101904 */
[----:B---3--:R-:W-:Y:S01]  /*28f70*/  FMUL.FTZ R63, R24, R63 ;  /* 0x0000003f183f7220 */ /* 0x008fe20000410000 */
[----:B-----5:R-:W-:-:S04]  /*28f80*/  FMUL.FTZ R61, R25, R62 ;  /* 0x0000003e193d7220 */ /* 0x020fc80000410000 */
[----:B------:R-:W-:Y:S04]  /*28f90*/  ST.E desc[UR6][R6.64+0x10], R63 ;  /* 0x0000103f06007985 */ /* 0x000fe8000c101906 */
[----:B------:R1:W-:Y:S04]  /*28fa0*/  ST.E desc[UR8][R6.64+0x14], R61 ;  /* 0x0000143d06007985 */ /* 0x0003e8000c101908 */
[----:B------:R-:W2:Y:S04]  /*28fb0*/  LDL.64 R2, [R0+0x70] ;  /* 0x0000700000027983 */ /* 0x000ea80000100a00 */
[----:B--2---:R-:W1:Y:S04]  /*28fc0*/  LD.E R65, desc[UR6][R2.64+0x20] ;  /* 0x0000200602417980 */ /* 0x004e68000c101900 */
[----:B------:R-:W1:Y:S04]  /*28fd0*/  LD.E R62, desc[UR4][R2.64] ;  /* 0x00000004023e7980 */ /* 0x000e68000c101900 */
[----:B------:R-:W2:Y:S04]  /*28fe0*/  LD.E R64, desc[UR8][R2.64+0x4] ;  /* 0x0000040802407980 */ /* 0x000ea8000c101900 */
[----:B------:R-:W3:Y:S04]  /*28ff0*/  LD.E R66, desc[UR4][R2.64+0x10] ;  /* 0x0000100402427980 */ /* 0x000ee8000c101900 */
[----:B------:R-:W4:Y:S01]  /*29000*/  LD.E R68, desc[UR6][R2.64+0x14] ;  /* 0x0000140602447980 */ /* 0x000f22000c101900 */
[C---:B-1----:R-:W-:Y:S01]  /*29010*/  FMUL.FTZ R6, R62.reuse, R65 ;  /* 0x000000413e067220 */ /* 0x042fe20000410000 */
[----:B------:R-:W-:-:S02]  /*29020*/  FSETP.NEU.FTZ.AND P0, PT, R62, -INF , PT ;  /* 0xff8000003e00780b */ /* 0x000fc40003f1d000 */
[----:B--2---:R-:W-:Y:S01]  /*29030*/  FSETP.NEU.FTZ.AND P1, PT, R64, -INF , PT ;  /* 0xff8000004000780b */ /* 0x004fe20003f3d000 */
[----:B------:R-:W-:Y:S01]  /*29040*/  FMUL.FTZ R64, R65, R64 ;  /* 0x0000004041407220 */ /* 0x000fe20000410000 */
[----:B------:R-:W-:-:S04]  /*29050*/  FSEL R6, R6, RZ, P0 ;  /* 0x000000ff06067208 */ /* 0x000fc80000000000 */
[----:B------:R-:W-:Y:S01]  /*29060*/  FSEL R64, R64, RZ, P1 ;  /* 0x000000ff40407208 */ /* 0x000fe20000800000 */
[-CC-:B------:R-:W-:Y:S01]  /*29070*/  FFMA.FTZ R217, R55, R65.reuse, -R6.reuse ;  /* 0x0000004137d97223 */ /* 0x180fe20000010806 */
[----:B------:R-:W-:-:S03]  /*29080*/  FFMA.FTZ R152, R27, R65, -R6 ;  /* 0x000000411b987223 */ /* 0x000fc60000010806 */
[-CC-:B------:R-:W-:Y:S01]  /*29090*/  FFMA.FTZ R153, R50, R65.reuse, -R64.reuse ;  /* 0x0000004132997223 */ /* 0x180fe20000010840 */
[-C--:B------:R-:W-:Y:S01]  /*290a0*/  FFMA.FTZ R202, R11, R65.reuse, -R64 ;  /* 0x000000410bca7223 */ /* 0x080fe20000010840 */
[----:B------:R-:W3:Y:S01]  /*290b0*/  MUFU.EX2 R217, R217 ;  /* 0x000000d900d97308 */ /* 0x000ee20000000800 */
[-C--:B------:R-:W-:Y:S01]  /*290c0*/  FFMA.FTZ R203, R28, R65.reuse, -R6 ;  /* 0x000000411ccb7223 */ /* 0x080fe20000010806 */
[-C--:B------:R-:W-:Y:S01]  /*290d0*/  FFMA.FTZ R216, R13, R65.reuse, -R64 ;  /* 0x000000410dd87223 */ /* 0x080fe20000010840 */
[----:B------:R-:W-:-:S05]  /*290e0*/  FFMA.FTZ R154, R29, R65, -R6 ;  /* 0x000000411d9a7223 */ /* 0x000fca0000010806 */
[----:B------:R-:W4:Y:S01]  /*290f0*/  MUFU.EX2 R153, R153 ;  /* 0x0000009900997308 */ /* 0x000f220000000800 */
[----:B------:R-:W-:-:S07]  /*29100*/  FFMA.FTZ R155, R14, R65, -R64 ;  /* 0x000000410e9b7223 */ /* 0x000fce0000010840 */
[----:B------:R-:W1:Y:S01]  /*29110*/  MUFU.EX2 R152, R152 ;  /* 0x0000009800987308 */ /* 0x000e620000000800 */
[----:B------:R-:W-:-:S07]  /*29120*/  FFMA.FTZ R15, R15, R65, -R64 ;  /* 0x000000410f0f7223 */ /* 0x000fce0000010840 */
[----:B------:R-:W2:Y:S01]  /*29130*/  MUFU.EX2 R202, R202 ;  /* 0x000000ca00ca7308 */ /* 0x000ea20000000800 */
[----:B------:R-:W-:-:S07]  /*29140*/  FFMA.FTZ R30, R30, R65, -R6 ;  /* 0x000000411e1e7223 */ /* 0x000fce0000010806 */
[----:B------:R-:W5:Y:S01]  /*29150*/  MUFU.EX2 R203, R203 ;  /* 0x000000cb00cb7308 */ /* 0x000f620000000800 */
[-CC-:B------:R-:W-:Y:S01]  /*29160*/  FFMA.FTZ R14, R18, R65.reuse, -R64.reuse ;  /* 0x00000041120e7223 */ /* 0x180fe20000010840 */
[----:B------:R-:W-:-:S06]  /*29170*/  FFMA.FTZ R13, R21, R65, -R64 ;  /* 0x00000041150d7223 */ /* 0x000fcc0000010840 */
[----:B------:R-:W5:Y:S01]  /*29180*/  MUFU.EX2 R216, R216 ;  /* 0x000000d800d87308 */ /* 0x000f620000000800 */
[-CC-:B------:R-:W-:Y:S01]  /*29190*/  FFMA.FTZ R31, R31, R65.reuse, -R6.reuse ;  /* 0x000000411f1f7223 */ /* 0x180fe20000010806 */
[----:B------:R-:W-:Y:S01]  /*291a0*/  FFMA.FTZ R190, R9, R65, -R6 ;  /* 0x0000004109be7223 */ /* 0x000fe20000010806 */
[----:B---3--:R-:W-:-:S05]  /*291b0*/  FADD.FTZ R7, R217, R66 ;  /* 0x00000042d9077221 */ /* 0x008fca0000010000 */
[----:B------:R-:W3:Y:S01]  /*291c0*/  MUFU.EX2 R154, R154 ;  /* 0x0000009a009a7308 */ /* 0x000ee20000000800 */
[----:B----4-:R-:W-:Y:S01]  /*291d0*/  FADD.FTZ R9, R153, R68 ;  /* 0x0000004499097221 */ /* 0x010fe20000010000 */
[----:B------:R-:W-:-:S06]  /*291e0*/  FFMA.FTZ R162, R20, R65, -R64 ;  /* 0x0000004114a27223 */ /* 0x000fcc0000010840 */
[----:B------:R-:W4:Y:S01]  /*291f0*/  MUFU.EX2 R155, R155 ;  /* 0x0000009b009b7308 */ /* 0x000f220000000800 */
[-CC-:B------:R-:W-:Y:S01]  /*29200*/  FFMA.FTZ R32, R32, R65.reuse, -R6.reuse ;  /* 0x0000004120207223 */ /* 0x180fe20000010806 */
[-CC-:B------:R-:W-:Y:S01]  /*29210*/  FFMA.FTZ R33, R33, R65.reuse, -R6.reuse ;  /* 0x0000004121217223 */ /* 0x180fe20000010806 */
[-CC-:B------:R-:W-:Y:S01]  /*29220*/  FFMA.FTZ R165, R34, R65.reuse, -R6.reuse ;  /* 0x0000004122a57223 */ /* 0x180fe20000010806 */
[----:B------:R-:W-:-:S04]  /*29230*/  FFMA.FTZ R164, R35, R65, -R6 ;  /* 0x0000004123a47223 */ /* 0x000fc80000010806 */
[----:B------:R-:W4:Y:S01]  /*29240*/  MUFU.EX2 R21, R30 ;  /* 0x0000001e00157308 */ /* 0x000f220000000800 */
[-CC-:B------:R-:W-:Y:S01]  /*29250*/  FFMA.FTZ R167, R36, R65.reuse, -R6.reuse ;  /* 0x0000004124a77223 */ /* 0x180fe20000010806 */
[-CC-:B------:R-:W-:Y:S01]  /*29260*/  FFMA.FTZ R166, R37, R65.reuse, -R6.reuse ;  /* 0x0000004125a67223 */ /* 0x180fe20000010806 */
[-CC-:B------:R-:W-:Y:S01]  /*29270*/  FFMA.FTZ R172, R38, R65.reuse, -R6.reuse ;  /* 0x0000004126ac7223 */ /* 0x180fe20000010806 */
[-CC-:B------:R-:W-:Y:S01]  /*29280*/  FFMA.FTZ R171, R39, R65.reuse, -R6.reuse ;  /* 0x0000004127ab7223 */ /* 0x180fe20000010806 */
[----:B------:R-:W-:-:S03]  /*29290*/  FFMA.FTZ R174, R40, R65, -R6 ;  /* 0x0000004128ae7223 */ /* 0x000fc60000010806 */
[----:B------:R-:W4:Y:S01]  /*292a0*/  MUFU.EX2 R15, R15 ;  /* 0x0000000f000f7308 */ /* 0x000f220000000800 */
        /* <DEDUP_REMOVED lines=8> */
[----:B------:R-:W4:Y:S01]  /*29330*/  MUFU.EX2 R20, R31 ;  /* 0x0000001f00147308 */ /* 0x000f220000000800 */
[----:B-1----:R-:W-:Y:S01]  /*29340*/  FADD.FTZ R6, R152, R7 ;  /* 0x0000000798067221 */ /* 0x002fe20000010000 */
[-CC-:B------:R-:W-:Y:S01]  /*29350*/  FFMA.FTZ R12, R23, R65.reuse, -R64.reuse ;  /* 0x00000041170c7223 */ /* 0x180fe20000010840 */
[----:B--2---:R-:W-:Y:S01]  /*29360*/  FADD.FTZ R9, R202, R9 ;  /* 0x00000009ca097221 */ /* 0x004fe20000010000 */
[----:B------:R-:W-:-:S04]  /*29370*/  FFMA.FTZ R23, R19, R65, -R64 ;  /* 0x0000004113177223 */ /* 0x000fc80000010840 */
[----:B------:R-:W1:Y:S01]  /*29380*/  MUFU.EX2 R14, R14 ;  /* 0x0000000e000e7308 */ /* 0x000e620000000800 */
[----:B-----5:R-:W-:Y:S01]  /*29390*/  FADD.FTZ R7, R203, R6 ;  /* 0x00000006cb077221 */ /* 0x020fe20000010000 */
[----:B------:R-:W-:Y:S01]  /*293a0*/  FADD.FTZ R6, R216, R9 ;  /* 0x00000009d8067221 */ /* 0x000fe20000010000 */
[----:B------:R-:W-:-:S05]  /*293b0*/  FFMA.FTZ R11, R72, R65, -R64 ;  /* 0x00000041480b7223 */ /* 0x000fca0000010840 */
[----:B------:R-:W2:Y:S01]  /*293c0*/  MUFU.EX2 R19, R32 ;  /* 0x0000002000137308 */ /* 0x000ea20000000800 */
[----:B---3--:R-:W-:Y:S01]  /*293d0*/  FADD.FTZ R8, R154, R7 ;  /* 0x000000079a087221 */ /* 0x008fe20000010000 */
[----:B----4-:R-:W-:-:S06]  /*293e0*/  FADD.FTZ R6, R155, R6 ;  /* 0x000000069b067221 */ /* 0x010fcc0000010000 */
[----:B------:R-:W3:Y:S01]  /*293f0*/  MUFU.EX2 R13, R13 ;  /* 0x0000000d000d7308 */ /* 0x000ee20000000800 */
[----:B------:R-:W-:Y:S01]  /*29400*/  FFMA.FTZ R168, R73, R65, -R64 ;  /* 0x0000004149a87223 */ /* 0x000fe20000010840 */
[----:B------:R-:W-:-:S06]  /*29410*/  FADD.FTZ R7, R21, R8 ;  /* 0x0000000815077221 */ /* 0x000fcc0000010000 */
[----:B------:R-:W4:Y:S01]  /*29420*/  MUFU.EX2 R18, R33 ;  /* 0x0000002100127308 */ /* 0x000f220000000800 */
[----:B------:R-:W-:Y:S01]  /*29430*/  FADD.FTZ R9, R15, R6 ;  /* 0x000000060f097221 */ /* 0x000fe20000010000 */
[----:B------:R-:W-:-:S06]  /*29440*/  FFMA.FTZ R170, R46, R65, -R64 ;  /* 0x000000412eaa7223 */ /* 0x000fcc0000010840 */
[----:B------:R-:W5:Y:S01]  /*29450*/  MUFU.EX2 R12, R12 ;  /* 0x0000000c000c7308 */ /* 0x000f620000000800 */
[----:B------:R-:W-:Y:S01]  /*29460*/  FADD.FTZ R6, R20, R7 ;  /* 0x0000000714067221 */ /* 0x000fe20000010000 */
[----:B-1----:R-:W-:-:S06]  /*29470*/  FADD.FTZ R8, R14, R9 ;  /* 0x000000090e087221 */ /* 0x002fcc0000010000 */
[----:B------:R-:W1:Y:S01]  /*29480*/  MUFU.EX2 R165, R165 ;  /* 0x000000a500a57308 */ /* 0x000e620000000800 */
[----:B------:R-:W-:-:S07]  /*29490*/  FFMA.FTZ R169, R47, R65, -R64 ;  /* 0x000000412fa97223 */ /* 0x000fce0000010840 */
[----:B------:R-:W1:Y:S01]  /*294a0*/  MUFU.EX2 R11, R11 ;  /* 0x0000000b000b7308 */ /* 0x000e620000000800 */
[----:B--2---:R-:W-:Y:S01]  /*294b0*/  FADD.FTZ R7, R19, R6 ;  /* 0x0000000613077221 */ /* 0x004fe20000010000 */
[----:B---3--:R-:W-:-:S06]  /*294c0*/  FADD.FTZ R9, R13, R8 ;  /* 0x000000080d097221 */ /* 0x008fcc0000010000 */
[----:B------:R-:W2:Y:S01]  /*294d0*/  MUFU.EX2 R164, R164 ;  /* 0x000000a400a47308 */ /* 0x000ea20000000800 */
[----:B------:R-:W-:-:S07]  /*294e0*/  FFMA.FTZ R176, R49, R65, -R64 ;  /* 0x0000004131b07223 */ /* 0x000fce0000010840 */
[----:B------:R-:W3:Y:S01]  /*294f0*/  MUFU.EX2 R168, R168 ;  /* 0x000000a800a87308 */ /* 0x000ee20000000800 */
[----:B----4-:R-:W-:Y:S01]  /*29500*/  FADD.FTZ R6, R18, R7 ;  /* 0x0000000712067221 */ /* 0x010fe20000010000 */
[----:B-----5:R-:W-:-:S06]  /*29510*/  FADD.FTZ R8, R12, R9 ;  /* 0x000000090c087221 */ /* 0x020fcc0000010000 */
[----:B------:R-:W4:Y:S01]  /*29520*/  MUFU.EX2 R167, R167 ;  /* 0x000000a700a77308 */ /* 0x000f220000000800 */
[----:B------:R-:W-:-:S07]  /*29530*/  FFMA.FTZ R175, R57, R65, -R64 ;  /* 0x0000004139af7223 */ /* 0x000fce0000010840 */
[----:B------:R-:W5:Y:S01]  /*29540*/  MUFU.EX2 R170, R170 ;  /* 0x000000aa00aa7308 */ /* 0x000f620000000800 */
[----:B-1----:R-:W-:Y:S01]  /*29550*/  FADD.FTZ R7, R165, R6 ;  /* 0x00000006a5077221 */ /* 0x002fe20000010000 */
[----:B------:R-:W-:-:S06]  /*29560*/  FADD.FTZ R9, R11, R8 ;  /* 0x000000080b097221 */ /* 0x000fcc0000010000 */
        /* <DEDUP_REMOVED lines=25> */
[----:B------:R-:W4:Y:S08]  /*29700*/  MUFU.EX2 R180, R180 ;  /* 0x000000b400b47308 */ /* 0x000f300000000800 */
[----:B------:R-:W5:Y:S01]  /*29710*/  MUFU.EX2 R183, R183 ;  /* 0x000000b700b77308 */ /* 0x000f620000000800 */
[----:B-1----:R-:W-:Y:S01]  /*29720*/  FADD.FTZ R6, R174, R7 ;  /* 0x00000007ae067221 */ /* 0x002fe20000010000 */
[----:B------:R-:W-:-:S06]  /*29730*/  FADD.FTZ R8, R178, R9 ;  /* 0x00000009b2087221 */ /* 0x000fcc0000010000 */
[----:B------:R-:W1:Y:S08]  /*29740*/  MUFU.EX2 R179, R179 ;  /* 0x000000b300b37308 */ /* 0x000e700000000800 */
        /* <DEDUP_REMOVED lines=18> */
[----:B------:R-:W2:Y:S08]  /*29870*/  MUFU.EX2 R190, R190 ;  /* 0x000000be00be7308 */ /* 0x000eb00000000800 */
        /* <DEDUP_REMOVED lines=10> */
[----:B---3--:R-:W-:-:S03]  /*29920*/  FADD.FTZ R7, R161, R6 ;  /* 0x00000006a1077221 */ /* 0x008fc60000010000 */
[----:B----4-:R-:W-:Y:S01]  /*29930*/  FADD.FTZ R9, R189, R8 ;  /* 0x00000008bd097221 */ /* 0x010fe20000010000 */
[----:B-----5:R-:W-:-:S03]  /*29940*/  FADD.FTZ R6, R160, R7 ;  /* 0x00000007a0067221 */ /* 0x020fc60000010000 */
[----:B-1----:R-:W-:Y:S01]  /*29950*/  FADD.FTZ R9, R188, R9 ;  /* 0x00000009bc097221 */ /* 0x002fe20000010000 */
[----:B------:R-:W-:-:S04]  /*29960*/  FADD.FTZ R27, R159, R6 ;  /* 0x000000069f1b7221 */ /* 0x000fc80000010000 */
[----:B------:R1:W-:Y:S04]  /*29970*/  ST.E desc[UR4][R2.64+0x10], R9 ;  /* 0x0000100902007985 */ /* 0x0003e8000c101904 */
[----:B------:R2:W-:Y:S04]  /*29980*/  ST.E desc[UR6][R2.64+0x14], R27 ;  /* 0x0000141b02007985 */ /* 0x0005e8000c101906 */
[----:B------:R-:W1:Y:S01]  /*29990*/  LDL.64 R6, [R0+0x80] ;  /* 0x0000800000067983 */ /* 0x000e620000100a00 */
[----:B------:R-:W-:Y:S02]  /*299a0*/  R2UR UR10, R4 ;  /* 0x00000000040a72ca */ /* 0x000fe400000e0000 */
[----:B------:R-:W-:-:S02]  /*299b0*/  R2UR UR11, R5 ;  /* 0x00000000050b72ca */ /* 0x000fc400000e0000 */
[C---:B------:R-:W-:Y:S02]  /*299c0*/  R2UR UR12, R4.reuse ;  /* 0x00000000040c72ca */ /* 0x040fe400000e0000 */
[----:B------:R-:W-:Y:S01]  /*299d0*/  R2UR UR13, R5 ;  /* 0x00000000050d72ca */ /* 0x000fe200000e0000 */
[----:B-1----:R-:W3:Y:S08]  /*299e0*/  LD.E R9, desc[UR8][R6.64+0x10] ;  /* 0x0000100806097980 */ /* 0x002ef0000c101900 */
[----:B--2---:R-:W2:Y:S04]  /*299f0*/  LD.E R3, desc[UR10][R6.64+0x14] ;  /* 0x0000140a06037980 */ /* 0x004ea8000c101900 */
[----:B------:R-:W4:Y:S01]  /*29a00*/  LD.E R27, desc[UR12][R6.64+0x20] ;  /* 0x0000200c061b7980 */ /* 0x000f22000c101900 */
[----:B------:R-:W-:-:S02]  /*29a10*/  R2UR UR18, R4 ;  /* 0x00000000041272ca */ /* 0x000fc400000e0000 */
[C---:B------:R-:W-:Y:S01]  /*29a20*/  R2UR UR19, R5.reuse ;  /* 0x00000000051372ca */ /* 0x040fe200000e0000 */
[----:B------:R-:W5:Y:S01]  /*29a30*/  LD.E R2, desc[UR6][R6.64+0x8] ;  /* 0x0000080606027980 */ /* 0x000f62000c101900 */
[C---:B------:R-:W-:Y:S02]  /*29a40*/  R2UR UR14, R4.reuse ;  /* 0x00000000040e72ca */ /* 0x040fe400000e0000 */
[C---:B------:R-:W-:Y:S01]  /*29a50*/  R2UR UR15, R5.reuse ;  /* 0x00000000050f72ca */ /* 0x040fe200000e0000 */
[----:B------:R-:W5:Y:S01]  /*29a60*/  LD.E R29, desc[UR4][R6.64] ;  /* 0x00000004061d7980 */ /* 0x000f62000c101900 */
[----:B------:R-:W-:Y:S02]  /*29a70*/  R2UR UR16, R4 ;  /* 0x00000000041072ca */ /* 0x000fe400000e0000 */
[----:B------:R-:W-:Y:S01]  /*29a80*/  R2UR UR17, R5 ;  /* 0x00000000051172ca */ /* 0x000fe200000e0000 */
        /* <DEDUP_REMOVED lines=38> */
[----:B---3--:R-:W-:-:S05]  /*29cf0*/  FMUL.FTZ R9, R24, R9 ;  /* 0x0000000918097220 */ /* 0x008fca0000410000 */
[----:B------:R1:W-:Y:S04]  /*29d00*/  ST.E desc[UR8][R6.64+0x10], R9 ;  /* 0x0000100906007985 */ /* 0x0003e8000c101908 */
[----:B-1----:R-:W3:Y:S01]  /*29d10*/  LD.E R9, desc[UR6][R6.64+0x154] ;  /* 0x0001540606097980 */ /* 0x002ee2000c101900 */
[C---:B--2---:R-:W-:Y:S01]  /*29d20*/  FMUL.FTZ R3, R24.reuse, R3 ;  /* 0x0000000318037220 */ /* 0x044fe20000410000 */
[----:B----4-:R-:W-:-:S04]  /*29d30*/  FMUL.FTZ R27, R24, R27 ;  /* 0x0000001b181b7220 */ /* 0x010fc80000410000 */
[----:B------:R1:W-:Y:S04]  /*29d40*/  ST.E desc[UR10][R6.64+0x14], R3 ;  /* 0x0000140306007985 */ /* 0x0003e8000c10190a */
[----:B------:R2:W-:Y:S04]  /*29d50*/  ST.E desc[UR12][R6.64+0x20], R27 ;  /* 0x0000201b06007985 */ /* 0x0005e8000c10190c */
[----:B-1----:R-:W4:Y:S04]  /*29d60*/  LD.E R3, desc[UR18][R6.64+0x150] ;  /* 0x0001501206037980 */ /* 0x002f28000c101900 */
[----:B--2---:R-:W2:Y:S01]  /*29d70*/  LD.E R27, desc[UR6][R6.64+0x160] ;  /* 0x00016006061b7980 */ /* 0x004ea2000c101900 */
[----:B---3--:R-:W-:-:S05]  /*29d80*/  FMUL.FTZ R9, R24, R9 ;  /* 0x0000000918097220 */ /* 0x008fca0000410000 */
[----:B------:R1:W-:Y:S04]  /*29d90*/  ST.E desc[UR4][R6.64+0x154], R9 ;  /* 0x0001540906007985 */ /* 0x0003e8000c101904 */
[----:B-1----:R-:W3:Y:S01]  /*29da0*/  LD.E R9, desc[UR6][R6.64+0x170] ;  /* 0x0001700606097980 */ /* 0x002ee2000c101900 */
[C---:B----4-:R-:W-:Y:S01]  /*29db0*/  FMUL.FTZ R3, R24.reuse, R3 ;  /* 0x0000000318037220 */ /* 0x050fe20000410000 */
[----:B--2---:R-:W-:-:S04]  /*29dc0*/  FMUL.FTZ R27, R24, R27 ;  /* 0x0000001b181b7220 */ /* 0x004fc80000410000 */
        /* <DEDUP_REMOVED lines=50> */
[----:B------:R5:W-:Y:S02]  /*2a0f0*/  ST.E desc[UR4][R6.64+0x1e4], R9 ;  /* 0x0001e40906007985 */ /* 0x000be4000c101904 */
[----:B-----5:R-:W-:Y:S02]  /*2a100*/  FMUL.FTZ R9, R25, R2 ;  /* 0x0000000219097220 */ /* 0x020fe40000410000 */
[----:B------:R-:W3:Y:S01]  /*2a110*/  LD.E R2, desc[UR6][R6.64+0xc] ;  /* 0x00000c0606027980 */ /* 0x000ee2000c101900 */
[C---:B----4-:R-:W-:Y:S01]  /*2a120*/  FMUL.FTZ R3, R24.reuse, R3 ;  /* 0x0000000318037220 */ /* 0x050fe20000410000 */
[----:B--2---:R-:W-:-:S04]  /*2a130*/  FMUL.FTZ R27, R24, R27 ;  /* 0x0000001b181b7220 */ /* 0x004fc80000410000 */
[----:B------:R1:W-:Y:S04]  /*2a140*/  ST.E desc[UR4][R6.64+0x1e0], R3 ;  /* 0x0001e00306007985 */ /* 0x0003e8000c101904 */
[----:B------:R3:W-:Y:S04]  /*2a150*/  ST.E desc[UR4][R6.64+0x1f0], R27 ;  /* 0x0001f01b06007985 */ /* 0x0007e8000c101904 */
[----:B-1----:R-:W2:Y:S01]  /*2a160*/  LD.E R3, desc[UR6][R6.64+0x1f4] ;  /* 0x0001f40606037980 */ /* 0x002ea2000c101900 */
[----:B---3--:R-:W-:-:S03]  /*2a170*/  FMUL.FTZ R27, R25, R2 ;  /* 0x00000002191b7220 */ /* 0x008fc60000410000 */
[----:B------:R-:W3:Y:S01]  /*2a180*/  LD.E R2, desc[UR6][R6.64+0x18] ;  /* 0x0000180606027980 */ /* 0x000ee2000c101900 */
[----:B--2---:R-:W-:-:S05]  /*2a190*/  FMUL.FTZ R3, R24, R3 ;  /* 0x0000000318037220 */ /* 0x004fca0000410000 */
[----:B------:R3:W-:Y:S02]  /*2a1a0*/  ST.E desc[UR4][R6.64+0x1f4], R3 ;  /* 0x0001f40306007985 */ /* 0x0007e4000c101904 */
[C---:B---3--:R-:W-:Y:S02]  /*2a1b0*/  FMUL.FTZ R3, R25.reuse, R2 ;  /* 0x0000000219037220 */ /* 0x048fe40000410000 */
[----:B------:R-:W2:Y:S04]  /*2a1c0*/  LD.E R2, desc[UR6][R6.64+0x1c] ;  /* 0x00001c0606027980 */ /* 0x000ea8000c101900 */
[----:B------:R2:W-:Y:S02]  /*2a1d0*/  ST.E desc[UR4][R6.64+0x8], R9 ;  /* 0x0000080906007985 */ /* 0x0005e4000c101904 */
[----:B--2---:R-:W-:-:S02]  /*2a1e0*/  FMUL.FTZ R9, R25, R2 ;  /* 0x0000000219097220 */ /* 0x004fc40000410000 */
[----:B------:R-:W2:Y:S04]  /*2a1f0*/  LD.E R2, desc[UR6][R6.64+0x28] ;  /* 0x0000280606027980 */ /* 0x000ea8000c101900 */
[----:B------:R2:W-:Y:S02]  /*2a200*/  ST.E desc[UR4][R6.64+0xc], R27 ;  /* 0x00000c1b06007985 */ /* 0x0005e4000c101904 */
[C---:B--2---:R-:W-:Y:S02]  /*2a210*/  FMUL.FTZ R27, R25.reuse, R2 ;  /* 0x00000002191b7220 */ /* 0x044fe40000410000 */
        /* <DEDUP_REMOVED lines=42> */
[----:B------:R-:W2:Y:S01]  /*2a4c0*/  LD.E R2, desc[UR6][R6.64+0x9c] ;  /* 0x00009c0606027980 */ /* 0x000ea2000c101900 */
        /* <DEDUP_REMOVED lines=80> */
[----:B------:R3:W-:Y:S01]  /*2a9d0*/  ST.E desc[UR4][R6.64+0x98], R9 ;  /* 0x0000980906007985 */ /* 0x0007e2000c101904 */
[----:B--2---:R-:W-:-:S05]  /*2a9e0*/  FMUL.FTZ R27, R25, R2 ;  /* 0x00000002191b7220 */ /* 0x004fca0000410000 */
[----:B------:R2:W-:Y:S04]  /*2a9f0*/  ST.E desc[UR4][R6.64+0x9c], R27 ;  /* 0x00009c1b06007985 */ /* 0x0005e8000c101904 */
[----:B------:R-:W1:Y:S02]  /*2aa00*/  LD.E R2, desc[UR6][R6.64+0xa8] ;  /* 0x0000a80606027980 */ /* 0x000e64000c101900 */
[----:B-1----:R-:W-:-:S05]  /*2aa10*/  FMUL.FTZ R3, R25, R2 ;  /* 0x0000000219037220 */ /* 0x002fca0000410000 */
[----:B------:R1:W-:Y:S04]  /*2aa20*/  ST.E desc[UR4][R6.64+0xa8], R3 ;  /* 0x0000a80306007985 */ /* 0x0003e8000c101904 */
[----:B------:R-:W3:Y:S02]  /*2aa30*/  LD.E R2, desc[UR6][R6.64+0xac] ;  /* 0x0000ac0606027980 */ /* 0x000ee4000c101900 */
[----:B---3--:R-:W-:-:S05]  /*2aa40*/  FMUL.FTZ R9, R25, R2 ;  /* 0x0000000219097220 */ /* 0x008fca0000410000 */
[----:B------:R3:W-:Y:S04]  /*2aa50*/  ST.E desc[UR4][R6.64+0xac], R9 ;  /* 0x0000ac0906007985 */ /* 0x0007e8000c101904 */
[----:B------:R-:W2:Y:S02]  /*2aa60*/  LD.E R2, desc[UR6][R6.64+0xb8] ;  /* 0x0000b80606027980 */ /* 0x000ea4000c101900 */
        /* <DEDUP_REMOVED lines=112> */
[----:B------:R-:W-:Y:S04]  /*2b170*/  ST.E desc[UR4][R6.64+0x1dc], R3 ;  /* 0x0001dc0306007985 */ /* 0x000fe8000c101904 */
[----:B------:R-:W3:Y:S02]  /*2b180*/  LD.E R2, desc[UR6][R6.64+0x1e8] ;  /* 0x0001e80606027980 */ /* 0x000ee4000c101900 */
[----:B---3--:R-:W-:-:S05]  /*2b190*/  FMUL.FTZ R9, R25, R2 ;  /* 0x0000000219097220 */ /* 0x008fca0000410000 */
[----:B------:R1:W-:Y:S04]  /*2b1a0*/  ST.E desc[UR4][R6.64+0x1e8], R9 ;  /* 0x0001e80906007985 */ /* 0x0003e8000c101904 */
[----:B------:R-:W2:Y:S02]  /*2b1b0*/  LD.E R2, desc[UR6][R6.64+0x1ec] ;  /* 0x0001ec0606027980 */ /* 0x000ea4000c101900 */
[----:B--2---:R-:W-:-:S05]  /*2b1c0*/  FMUL.FTZ R27, R25, R2 ;  /* 0x00000002191b7220 */ /* 0x004fca0000410000 */
[----:B------:R2:W-:Y:S04]  /*2b1d0*/  ST.E desc[UR4][R6.64+0x1ec], R27 ;  /* 0x0001ec1b06007985 */ /* 0x0005e8000c101904 */
[----:B------:R-:W3:Y:S02]  /*2b1e0*/  LD.E R2, desc[UR6][R6.64+0x1f8] ;  /* 0x0001f80606027980 */ /* 0x000ee4000c101900 */
[----:B---3--:R-:W-:-:S05]  /*2b1f0*/  FMUL.FTZ R29, R25, R2 ;  /* 0x00000002191d7220 */ /* 0x008fca0000410000 */
[----:B------:R-:W-:Y:S04]  /*2b200*/  ST.E desc[UR4][R6.64+0x1f8], R29 ;  /* 0x0001f81d06007985 */ /* 0x000fe8000c101904 */
[----:B------:R-:W1:Y:S01]  /*2b210*/  LD.E R2, desc[UR6][R6.64+0x1fc] ;  /* 0x0001fc0606027980 */ /* 0x000e62000c101900 */
[----:B------:R-:W-:Y:S01]  /*2b220*/  LEA.HI R28, R199, 0x8, RZ, 0x19 ;  /* 0x00000008c71c7811 */ /* 0x000fe200078fc8ff */
[----:B-1----:R-:W-:-:S05]  /*2b230*/  FMUL.FTZ R9, R25, R2 ;  /* 0x0000000219097220 */ /* 0x002fca0000410000 */
[----:B------:R1:W-:Y:S04]  /*2b240*/  ST.E desc[UR4][R6.64+0x1fc], R9 ;  /* 0x0001fc0906007985 */ /* 0x0003e8000c101904 */
[----:B------:R-:W3:Y:S01]  /*2b250*/  LDL.64 R2, [R0+0x80] ;  /* 0x0000800000027983 */ /* 0x000ee20000100a00 */
[----:B------:R4:W-:Y:S06]  /*2b260*/  BAR.SYNC.DEFER_BLOCKING R28, 0x100 ;  /* 0x0004001c0000751d */ /* 0x0009ec0000010000 */
[----:B--2---:R-:W2:Y:S04]  /*2b270*/  LDL.64 R26, [R0] ;  /* 0x00000000001a7983 */ /* 0x004ea80000100a00 */
[----:B------:R-:W5:Y:S04]  /*2b280*/  LDL.64 R24, [R0+0x98] ;  /* 0x0000980000187983 */ /* 0x000f680000100a00 */
[----:B-1----:R-:W4:Y:S04]  /*2b290*/  LDL.64 R8, [R0+0x88] ;  /* 0x0000880000087983 */ /* 0x002f280000100a00 */
[----:B---3--:R-:W3:Y:S04]  /*2b2a0*/  LD.E R29, desc[UR4][R2.64] ;  /* 0x00000004021d7980 */ /* 0x008ee8000c101900 */
[----:B--2---:R-:W2:Y:S04]  /*2b2b0*/  LD.E R219, desc[UR6][R26.64] ;  /* 0x000000061adb7980 */ /* 0x004ea8000c101900 */
[----:B-----5:R-:W2:Y:S04]  /*2b2c0*/  LD.E.64 R6, desc[UR4][R24.64] ;  /* 0x0000000418067980 */ /* 0x020ea8000c101b00 */
[----:B---3--:R1:W-:Y:S04]  /*2b2d0*/  ST.E desc[UR8][R2.64], R29 ;  /* 0x0000001d02007985 */ /* 0x0083e8000c101908 */
[----:B------:R-:W3:Y:S04]  /*2b2e0*/  LD.E R31, desc[UR10][R2.64+0x4] ;  /* 0x0000040a021f7980 */ /* 0x000ee8000c101900 */
[----:B---3--:R3:W-:Y:S04]  /*2b2f0*/  ST.E desc[UR4][R2.64+0x4], R31 ;  /* 0x0000041f02007985 */ /* 0x0087e8000c101904 */
[----:B------:R-:W5:Y:S04]  /*2b300*/  LD.E R33, desc[UR6][R2.64+0x8] ;  /* 0x0000080602217980 */ /* 0x000f68000c101900 */
[----:B-----5:R-:W-:Y:S04]  /*2b310*/  ST.E desc[UR4][R2.64+0x8], R33 ;  /* 0x0000082102007985 */ /* 0x020fe8000c101904 */
[----:B------:R-:W5:Y:S04]  /*2b320*/  LD.E R27, desc[UR6][R2.64+0xc] ;  /* 0x00000c06021b7980 */ /* 0x000f68000c101900 */
[----:B-----5:R5:W-:Y:S04]  /*2b330*/  ST.E desc[UR4][R2.64+0xc], R27 ;  /* 0x00000c1b02007985 */ /* 0x020be8000c101904 */
[----:B------:R-:W4:Y:S04]  /*2b340*/  LD.E R25, desc[UR6][R2.64+0x10] ;  /* 0x0000100602197980 */ /* 0x000f28000c101900 */
[----:B----4-:R4:W-:Y:S04]  /*2b350*/  ST.E desc[UR4][R2.64+0x10], R25 ;  /* 0x0000101902007985 */ /* 0x0109e8000c101904 */
[----:B-1----:R-:W2:Y:S04]  /*2b360*/  LD.E R29, desc[UR6][R2.64+0x14] ;  /* 0x00001406021d7980 */ /* 0x002ea8000c101900 */
[----:B--2---:R1:W-:Y:S04]  /*2b370*/  ST.E desc[UR4][R2.64+0x14], R29 ;  /* 0x0000141d02007985 */ /* 0x0043e8000c101904 */
[----:B---3--:R-:W2:Y:S04]  /*2b380*/  LD.E R31, desc[UR6][R2.64+0x18] ;  /* 0x00001806021f7980 */ /* 0x008ea8000c101900 */
[----:B--2---:R2:W-:Y:S04]  /*2b390*/  ST.E desc[UR4][R2.64+0x18], R31 ;  /* 0x0000181f02007985 */ /* 0x0045e8000c101904 */
[----:B-----5:R-:W3:Y:S04]  /*2b3a0*/  LD.E R27, desc[UR6][R2.64+0x1c] ;  /* 0x00001c06021b7980 */ /* 0x020ee8000c101900 */
[----:B---3--:R3:W-:Y:S04]  /*2b3b0*/  ST.E desc[UR4][R2.64+0x1c], R27 ;  /* 0x00001c1b02007985 */ /* 0x0087e8000c101904 */
[----:B----4-:R-:W4:Y:S04]  /*2b3c0*/  LD.E R25, desc[UR6][R2.64+0x20] ;  /* 0x0000200602197980 */ /* 0x010f28000c101900 */
[----:B----4-:R4:W-:Y:S04]  /*2b3d0*/  ST.E desc[UR4][R2.64+0x20], R25 ;  /* 0x0000201902007985 */ /* 0x0109e8000c101904 */
[----:B-1----:R-:W5:Y:S04]  /*2b3e0*/  LD.E R29, desc[UR6][R2.64+0x24] ;  /* 0x00002406021d7980 */ /* 0x002f68000c101900 */
[----:B-----5:R1:W-:Y:S04]  /*2b3f0*/  ST.E desc[UR4][R2.64+0x24], R29 ;  /* 0x0000241d02007985 */ /* 0x0203e8000c101904 */
[----:B--2---:R-:W2:Y:S04]  /*2b400*/  LD.E R31, desc[UR6][R2.64+0x28] ;  /* 0x00002806021f7980 */ /* 0x004ea8000c101900 */
[----:B--2---:R2:W-:Y:S04]  /*2b410*/  ST.E desc[UR4][R2.64+0x28], R31 ;  /* 0x0000281f02007985 */ /* 0x0045e8000c101904 */
[----:B---3--:R-:W3:Y:S04]  /*2b420*/  LD.E R27, desc[UR6][R2.64+0x2c] ;  /* 0x00002c06021b7980 */ /* 0x008ee8000c101900 */
        /* <DEDUP_REMOVED lines=228> */
[----:B-----5:R-:W-:Y:S04]  /*2c270*/  ST.E desc[UR4][R2.64+0x1f4], R29 ;  /* 0x0001f41d02007985 */ /* 0x020fe8000c101904 */
[----:B--2---:R-:W2:Y:S04]  /*2c280*/  LD.E R31, desc[UR6][R2.64+0x1f8] ;  /* 0x0001f806021f7980 */ /* 0x004ea8000c101900 */
[----:B--2---:R-:W-:Y:S04]  /*2c290*/  ST.E desc[UR4][R2.64+0x1f8], R31 ;  /* 0x0001f81f02007985 */ /* 0x004fe8000c101904 */
[----:B---3--:R-:W2:Y:S01]  /*2c2a0*/  LD.E R27, desc[UR6][R2.64+0x1fc] ;  /* 0x0001fc06021b7980 */ /* 0x008ea2000c101900 */
[----:B------:R-:W-:-:S02]  /*2c2b0*/  R2UR UR20, R4 ;  /* 0x00000000041472ca */ /* 0x000fc400000e0000 */
[C---:B------:R-:W-:Y:S02]  /*2c2c0*/  R2UR UR21, R5.reuse ;  /* 0x00000000051572ca */ /* 0x040fe400000e0000 */
[C---:B------:R-:W-:Y:S02]  /*2c2d0*/  R2UR UR22, R4.reuse ;  /* 0x00000000041672ca */ /* 0x040fe400000e0000 */
[C---:B------:R-:W-:Y:S02]  /*2c2e0*/  R2UR UR23, R5.reuse ;  /* 0x00000000051772ca */ /* 0x040fe400000e0000 */
[C---:B------:R-:W-:Y:S02]  /*2c2f0*/  R2UR UR24, R4.reuse ;  /* 0x00000000041872ca */ /* 0x040fe400000e0000 */
[----:B------:R-:W-:Y:S02]  /*2c300*/  R2UR UR25, R5 ;  /* 0x00000000051972ca */ /* 0x000fe400000e0000 */
        /* <DEDUP_REMOVED lines=20> */
[----:B------:R-:W-:Y:S02]  /*2c450*/  R2UR UR58, R4 ;  /* 0x00000000043a72ca */ /* 0x000fe400000e0000 */
[----:B------:R-:W-:Y:S01]  /*2c460*/  R2UR UR59, R5 ;  /* 0x00000000053b72ca */ /* 0x000fe200000e0000 */
[----:B--2---:R1:W-:Y:S04]  /*2c470*/  ST.E desc[UR4][R2.64+0x1fc], R27 ;  /* 0x0001fc1b02007985 */ /* 0x0043e8000c101904 */
[----:B------:R-:W2:Y:S04]  /*2c480*/  LD.E R218, desc[UR6][R8.64] ;  /* 0x0000000608da7980 */ /* 0x000ea8000c101900 */
[----:B------:R-:W3:Y:S04]  /*2c490*/  LD.E R24, desc[UR8][R2.64] ;  /* 0x0000000802187980 */ /* 0x000ee8000c101900 */
[----:B----4-:R-:W3:Y:S04]  /*2c4a0*/  LD.E R25, desc[UR10][R2.64+0x4] ;  /* 0x0000040a02197980 */ /* 0x010ee8000c101900 */
[----:B------:R-:W3:Y:S04]  /*2c4b0*/  LD.E R26, desc[UR12][R2.64+0x8] ;  /* 0x0000080c021a7980 */ /* 0x000ee8000c101900 */
[----:B-1----:R-:W3:Y:S04]  /*2c4c0*/  LD.E R27, desc[UR14][R2.64+0xc] ;  /* 0x00000c0e021b7980 */ /* 0x002ee8000c101900 */
        /* <DEDUP_REMOVED lines=124> */
[----:B------:R-:W-:Y:S01]  /*2cc90*/  IMAD R6, R219, 0xc00, R6 ;  /* 0x00000c00db067824 */ /* 0x000fe200078e0206 */
[----:B--2---:R-:W-:-:S02]  /*2cca0*/  ISETP.NE.U32.AND P0, PT, R218, RZ, PT ;  /* 0x000000ffda00720c */ /* 0x004fc40003f05070 */
[----:B------:R-:W-:Y:S02]  /*2ccb0*/  R2UR UR7, R7 ;  /* 0x00000000070772ca */ /* 0x000fe400000e0000 */
[----:B------:R-:W-:Y:S02]  /*2ccc0*/  R2UR UR6, R6 ;  /* 0x00000000060672ca */ /* 0x000fe400000e0000 */
[----:B------:R-:W-:Y:S02]  /*2ccd0*/  F2FP.F16.F32.PACK_AB R152, R152, R217 ;  /* 0x000000d99898723e */ /* 0x000fe400000000ff */
[----:B------:R-:W-:Y:S02]  /*2cce0*/  F2FP.F16.F32.PACK_AB R154, R154, R203 ;  /* 0x000000cb9a9a723e */ /* 0x000fe400000000ff */
[----:B------:R-:W-:Y:S02]  /*2ccf0*/  F2FP.F16.F32.PACK_AB R153, R202, R153 ;  /* 0x00000099ca99723e */ /* 0x000fe400000000ff */
[----:B------:R-:W-:Y:S01]  /*2cd00*/  F2FP.F16.F32.PACK_AB R155, R155, R216 ;  /* 0x000000d89b9b723e */ /* 0x000fe200000000ff */
[----:B------:R-:W-:Y:S01]  /*2cd10*/  VOTEU.ANY UP0, P0 ;  /* 0x00000000003f7886 */ /* 0x000fe20000000100 */
        /* <DEDUP_REMOVED lines=19> */
[----:B------:R-:W-:Y:S01]  /*2ce50*/  R2UR UR25, R5 ;  /* 0x00000000051972ca */ /* 0x000fe200000e0000 */
[----:B---3--:R-:W-:-:S06]  /*2ce60*/  WARPGROUP.ARRIVE ;  /* 0x00000000000079c5 */ /* 0x008fcc0000000000 */
[----:B------:R-:W-:Y:S01]  /*2ce70*/  HGMMA.64x256x16.F32 R24, R152, gdesc[UR4].tnspB, R24, UP0, gsb0 ;  /* 0x43e0000498187df0 */ /* 0x000fe2000b800818 */
        /* <DEDUP_REMOVED lines=17> */
[----:B------:R-:W-:Y:S01]  /*2cf90*/  R2UR UR55, R5 ;  /* 0x00000000053772ca */ /* 0x000fe200000e0000 */
[----:B------:R-:W-:-:S02]  /*2cfa0*/  WARPGROUP.DEPBAR.LE gsb0, 0x0 ;  /* 0x00008000000079c5 */ /* 0x000fc40000010000 */
[----:B------:R1:W-:Y:S01]  /*2cfb0*/  ST.E desc[UR4][R2.64], R24 ;  /* 0x0000001802007985 */ /* 0x0003e2000c101904 */
[C---:B------:R-:W-:Y:S02]  /*2cfc0*/  R2UR UR4, R4.reuse ;  /* 0x00000000040472ca */ /* 0x040fe400000e0000 */
[C---:B------:R-:W-:Y:S01]  /*2cfd0*/  R2UR UR5, R5.reuse ;  /* 0x00000000050572ca */ /* 0x040fe200000e0000 */
[----:B------:R2:W-:Y:S01]  /*2cfe0*/  ST.E desc[UR6][R2.64+0x4], R25 ;  /* 0x0000041902007985 */ /* 0x0005e2000c101906 */
[C---:B------:R-:W-:Y:S02]  /*2cff0*/  R2UR UR6, R4.reuse ;  /* 0x00000000040672ca */ /* 0x040fe400000e0000 */
[C---:B------:R-:W-:Y:S01]  /*2d000*/  R2UR UR7, R5.reuse ;  /* 0x00000000050772ca */ /* 0x040fe200000e0000 */
[----:B------:R3:W-:Y:S01]  /*2d010*/  ST.E desc[UR8][R2.64+0x8], R26 ;  /* 0x0000081a02007985 */ /* 0x0007e2000c101908 */
[C---:B------:R-:W-:Y:S02]  /*2d020*/  R2UR UR8, R4.reuse ;  /* 0x00000000040872ca */ /* 0x040fe400000e0000 */
[----:B------:R-:W-:Y:S01]  /*2d030*/  R2UR UR9, R5 ;  /* 0x00000000050972ca */ /* 0x000fe200000e0000 */
[----:B------:R4:W-:Y:S01]  /*2d040*/  ST.E desc[UR10][R2.64+0xc], R27 ;  /* 0x00000c1b02007985 */ /* 0x0009e2000c10190a */
[----:B------:R-:W-:-:S02]  /*2d050*/  R2UR UR10, R4 ;  /* 0x00000000040a72ca */ /* 0x000fc400000e0000 */
        /* <DEDUP_REMOVED lines=27> */
[----:B------:R-:W-:Y:S01]  /*2d210*/  R2UR UR7, R5 ;  /* 0x00000000050772ca */ /* 0x000fe200000e0000 */
[----:B------:R5:W-:Y:S04]  /*2d220*/  ST.E desc[UR8][R2.64+0x34], R37 ;  /* 0x0000342502007985 */ /* 0x000be8000c101908 */
[----:B------:R5:W-:Y:S04]  /*2d230*/  ST.E desc[UR10][R2.64+0x38], R38 ;  /* 0x0000382602007985 */ /* 0x000be8000c10190a */
[----:B------:R5:W-:Y:S04]  /*2d240*/  ST.E desc[UR12][R2.64+0x3c], R39 ;  /* 0x00003c2702007985 */ /* 0x000be8000c10190c */
[----:B------:R5:W-:Y:S04]  /*2d250*/  ST.E desc[UR14][R2.64+0x40], R40 ;  /* 0x0000402802007985 */ /* 0x000be8000c10190e */
[----:B------:R5:W-:Y:S04]  /*2d260*/  ST.E desc[UR16][R2.64+0x44], R41 ;  /* 0x0000442902007985 */ /* 0x000be8000c101910 */
[----:B------:R5:W-:Y:S01]  /*2d270*/  ST.E desc[UR18][R2.64+0x48], R42 ;  /* 0x0000482a02007985 */ /* 0x000be2000c101912 */
[----:B------:R-:W-:-:S03]  /*2d280*/  R2UR UR8, R4 ;  /* 0x00000000040872ca */ /* 0x000fc600000e0000 */
[----:B------:R5:W-:Y:S01]  /*2d290*/  ST.E desc[UR20][R2.64+0x4c], R43 ;  /* 0x00004c2b02007985 */ /* 0x000be2000c101914 */
[----:B------:R-:W-:-:S03]  /*2d2a0*/  R2UR UR9, R5 ;  /* 0x00000000050972ca */ /* 0x000fc600000e0000 */
[----:B------:R5:W-:Y:S04]  /*2d2b0*/  ST.E desc[UR22][R2.64+0x50], R44 ;  /* 0x0000502c02007985 */ /* 0x000be8000c101916 */
[----:B------:R5:W-:Y:S04]  /*2d2c0*/  ST.E desc[UR24][R2.64+0x54], R45 ;  /* 0x0000542d02007985 */ /* 0x000be8000c101918 */
[----:B------:R5:W-:Y:S01]  /*2d2d0*/  ST.E desc[UR4][R2.64+0x58], R46 ;  /* 0x0000582e02007985 */ /* 0x000be2000c101904 */
[C---:B------:R-:W-:Y:S02]  /*2d2e0*/  R2UR UR4, R4.reuse ;  /* 0x00000000040472ca */ /* 0x040fe400000e0000 */
[----:B------:R-:W-:Y:S01]  /*2d2f0*/  R2UR UR5, R5 ;  /* 0x00000000050572ca */ /* 0x000fe200000e0000 */
[----:B------:R5:W-:Y:S01]  /*2d300*/  ST.E desc[UR6][R2.64+0x5c], R47 ;  /* 0x00005c2f02007985 */ /* 0x000be2000c101906 */
        /* <DEDUP_REMOVED lines=13> */
[C---:B------:R-:W-:Y:S01]  /*2d3e0*/  R2UR UR21, R5.reuse ;  /* 0x00000000051572ca */ /* 0x040fe200000e0000 */
[----:B------:R5:W-:Y:S01]  /*2d3f0*/  ST.E desc[UR8][R2.64+0x60], R48 ;  /* 0x0000603002007985 */ /* 0x000be2000c101908 */
[C---:B------:R-:W-:Y:S02]  /*2d400*/  R2UR UR22, R4.reuse ;  /* 0x00000000041672ca */ /* 0x040fe400000e0000 */
[C---:B------:R-:W-:Y:S01]  /*2d410*/  R2UR UR23, R5.reuse ;  /* 0x00000000051772ca */ /* 0x040fe200000e0000 */
[----:B------:R5:W-:Y:S01]  /*2d420*/  ST.E desc[UR4][R2.64+0x64], R49 ;  /* 0x0000643102007985 */ /* 0x000be2000c101904 */
[C---:B------:R-:W-:Y:S02]  /*2d430*/  R2UR UR24, R4.reuse ;  /* 0x00000000041872ca */ /* 0x040fe400000e0000 */
[----:B------:R-:W-:Y:S02]  /*2d440*/  R2UR UR25, R5 ;  /* 0x00000000051972ca */ /* 0x000fe400000e0000 */
[----:B------:R-:W-:-:S02]  /*2d450*/  R2UR UR8, R4 ;  /* 0x00000000040872ca */ /* 0x000fc400000e0000 */
[C---:B------:R-:W-:Y:S02]  /*2d460*/  R2UR UR9, R5.reuse ;  /* 0x00000000050972ca */ /* 0x040fe400000e0000 */
[C---:B------:R-:W-:Y:S02]  /*2d470*/  R2UR UR4, R4.reuse ;  /* 0x00000000040472ca */ /* 0x040fe400000e0000 */
[----:B------:R-:W-:Y:S01]  /*2d480*/  R2UR UR5, R5 ;  /* 0x00000000050572ca */ /* 0x000fe200000e0000 */
        /* <DEDUP_REMOVED lines=8> */
[----:B------:R5:W-:Y:S04]  /*2d510*/  ST.E desc[UR20][R2.64+0x80], R56 ;  /* 0x0000803802007985 */ /* 0x000be8000c101914 */
[----:B------:R5:W-:Y:S04]  /*2d520*/  ST.E desc[UR22][R2.64+0x84], R57 ;  /* 0x0000843902007985 */ /* 0x000be8000c101916 */
[----:B------:R5:W-:Y:S01]  /*2d530*/  ST.E desc[UR24][R2.64+0x88], R58 ;  /* 0x0000883a02007985 */ /* 0x000be2000c101918 */
[----:B------:R-:W-:-:S03]  /*2d540*/  R2UR UR10, R4 ;  /* 0x00000000040a72ca */ /* 0x000fc600000e0000 */
[----:B------:R5:W-:Y:S01]  /*2d550*/  ST.E desc[UR8][R2.64+0x8c], R59 ;  /* 0x00008c3b02007985 */ /* 0x000be2000c101908 */
[C---:B------:R-:W-:Y:S02]  /*2d560*/  R2UR UR8, R4.reuse ;  /* 0x00000000040872ca */ /* 0x040fe400000e0000 */
[C---:B------:R-:W-:Y:S01]  /*2d570*/  R2UR UR9, R5.reuse ;  /* 0x00000000050972ca */ /* 0x040fe200000e0000 */
[----:B------:R5:W-:Y:S01]  /*2d580*/  ST.E desc[UR4][R2.64+0x90], R60 ;  /* 0x0000903c02007985 */ /* 0x000be2000c101904 */
        /* <DEDUP_REMOVED lines=289> */
[----:B------:R-:W-:Y:S01]  /*2e7a0*/  R2UR UR57, R5 ;  /* 0x00000000053972ca */ /* 0x000fe200000e0000 */
[----:B------:R-:W-:Y:S01]  /*2e7b0*/  ST.E desc[UR6][R8.64], R193 ;  /* 0x000000c108007985 */ /* 0x000fe2000c101906 */
[----:B------:R-:W-:-:S02]  /*2e7c0*/  R2UR UR60, R4 ;  /* 0x00000000043c72ca */ /* 0x000fc400000e0000 */
[C---:B------:R-:W-:Y:S01]  /*2e7d0*/  R2UR UR61, R5.reuse ;  /* 0x00000000053d72ca */ /* 0x040fe200000e0000 */
[----:B-1----:R-:W5:Y:S01]  /*2e7e0*/  LD.E R24, desc[UR8][R2.64] ;  /* 0x0000000802187980 */ /* 0x002f62000c101900 */
[C---:B------:R-:W-:Y:S02]  /*2e7f0*/  R2UR UR58, R4.reuse ;  /* 0x00000000043a72ca */ /* 0x040fe400000e0000 */
[C---:B------:R-:W-:Y:S01]  /*2e800*/  R2UR UR59, R5.reuse ;  /* 0x00000000053b72ca */ /* 0x040fe200000e0000 */
[----:B--2---:R-:W2:Y:S01]  /*2e810*/  LD.E R25, desc[UR10][R2.64+0x4] ;  /* 0x0000040a02197980 */ /* 0x004ea2000c101900 */
[C---:B------:R-:W-:Y:S02]  /*2e820*/  R2UR UR4, R4.reuse ;  /* 0x00000000040472ca */ /* 0x040fe400000e0000 */
[----:B------:R-:W-:Y:S01]  /*2e830*/  R2UR UR5, R5 ;  /* 0x00000000050572ca */ /* 0x000fe200000e0000 */
[----:B---3--:R-:W2:Y:S01]  /*2e840*/  LD.E R26, desc[UR12][R2.64+0x8] ;  /* 0x0000080c021a7980 */ /* 0x008ea2000c101900 */
[----:B------:R-:W-:-:S02]  /*2e850*/  R2UR UR6, R4 ;  /* 0x00000000040672ca */ /* 0x000fc400000e0000 */
[C---:B------:R-:W-:Y:S01]  /*2e860*/  R2UR UR7, R5.reuse ;  /* 0x00000000050772ca */ /* 0x040fe200000e0000 */
[----:B----4-:R-:W2:Y:S01]  /*2e870*/  LD.E R27, desc[UR14][R2.64+0xc] ;  /* 0x00000c0e021b7980 */ /* 0x010ea2000c101900 */
[C---:B------:R-:W-:Y:S02]  /*2e880*/  R2UR UR8, R4.reuse ;  /* 0x00000000040872ca */ /* 0x040fe400000e0000 */
[C---:B------:R-:W-:Y:S01]  /*2e890*/  R2UR UR9, R5.reuse ;  /* 0x00000000050972ca */ /* 0x040fe200000e0000 */
[----:B-----5:R-:W2:Y:S01]  /*2e8a0*/  LD.E R28, desc[UR16][R2.64+0x10] ;  /* 0x00001010021c7980 */ /* 0x020ea2000c101900 */
[C---:B------:R-:W-:Y:S02]  /*2e8b0*/  R2UR UR10, R4.reuse ;  /* 0x00000000040a72ca */ /* 0x040fe400000e0000 */
[----:B------:R-:W-:Y:S01]  /*2e8c0*/  R2UR UR11, R5 ;  /* 0x00000000050b72ca */ /* 0x000fe200000e0000 */
[----:B------:R-:W2:Y:S01]  /*2e8d0*/  LD.E R29, desc[UR18][R2.64+0x14] ;  /* 0x00001412021d7980 */ /* 0x000ea2000c101900 */
[----:B------:R-:W-:-:S02]  /*2e8e0*/  R2UR UR12, R4 ;  /* 0x00000000040c72ca */ /* 0x000fc400000e0000 */
[C---:B------:R-:W-:Y:S01]  /*2e8f0*/  R2UR UR13, R5.reuse ;  /* 0x00000000050d72ca */ /* 0x040fe200000e0000 */
[----:B------:R-:W2:Y:S01]  /*2e900*/  LD.E R30, desc[UR20][R2.64+0x18] ;  /* 0x00001814021e7980 */ /* 0x000ea2000c101900 */
[C---:B------:R-:W-:Y:S02]  /*2e910*/  R2UR UR14, R4.reuse ;  /* 0x00000000040e72ca */ /* 0x040fe400000e0000 */
[C---:B------:R-:W-:Y:S01]  /*2e920*/  R2UR UR15, R5.reuse ;  /* 0x00000000050f72ca */ /* 0x040fe200000e0000 */
[----:B------:R-:W2:Y:S01]  /*2e930*/  LD.E R31, desc[UR22][R2.64+0x1c] ;  /* 0x00001c16021f7980 */ /* 0x000ea2000c101900 */
        /* <DEDUP_REMOVED lines=303> */
[----:B------:R-:W-:Y:S02]  /*2fc30*/  R2UR UR56, R4 ;  /* 0x00000000043872ca */ /* 0x000fe400000e0000 */
[----:B------:R-:W-:Y:S01]  /*2fc40*/  R2UR UR57, R5 ;  /* 0x00000000053972ca */ /* 0x000fe200000e0000 */
        /* <DEDUP_REMOVED lines=19> */
[----:B------:R-:W-:-:S02]  /*2fd80*/  VIADD R152, R6, 0x80 ;  /* 0x0000008006987836 */ /* 0x000fc40000000000 */
[----:B------:R-:W-:-:S03]  /*2fd90*/  IMAD.MOV.U32 R153, RZ, RZ, R7 ;  /* 0x000000ffff997224 */ /* 0x000fc600078e0007 */
[----:B------:R-:W-:Y:S02]  /*2fda0*/  R2UR UR6, R152 ;  /* 0x00000000980672ca */ /* 0x000fe400000e0000 */
[----:B------:R-:W-:Y:S02]  /*2fdb0*/  R2UR UR7, R153 ;  /* 0x00000000990772ca */ /* 0x000fe400000e0000 */
[----:B------:R-:W-:Y:S02]  /*2fdc0*/  F2FP.F16.F32.PACK_AB R152, R20, R21 ;  /* 0x000000151498723e */ /* 0x000fe400000000ff */
[----:B------:R-:W-:Y:S02]  /*2fdd0*/  F2FP.F16.F32.PACK_AB R154, R18, R19 ;  /* 0x00000013129a723e */ /* 0x000fe400000000ff */
[----:B------:R-:W-:Y:S02]  /*2fde0*/  F2FP.F16.F32.PACK_AB R153, R14, R15 ;  /* 0x0000000f0e99723e */ /* 0x000fe400000000ff */
[----:B------:R-:W-:-:S02]  /*2fdf0*/  F2FP.F16.F32.PACK_AB R155, R12, R13 ;  /* 0x0000000d0c9b723e */ /* 0x000fc400000000ff */
        /* <DEDUP_REMOVED lines=18> */
[----:B------:R-:W-:Y:S02]  /*2ff20*/  R2UR UR24, R4 ;  /* 0x00000000041872ca */ /* 0x000fe400000e0000 */
[----:B------:R-:W-:Y:S01]  /*2ff30*/  R2UR UR25, R5 ;  /* 0x00000000051972ca */ /* 0x000fe200000e0000 */
[----:B--2---:R-:W-:-:S06]  /*2ff40*/  WARPGROUP.ARRIVE ;  /* 0x00000000000079c5 */ /* 0x004fcc0000000000 */
[----:B------:R-:W-:Y:S01]  /*2ff50*/  HGMMA.64x256x16.F32 R24, R152, gdesc[UR4].tnspB, R24, gsb0 ;  /* 0x43e0000498187df0 */ /* 0x000fe20008000818 */
        /* <DEDUP_REMOVED lines=2359> */
[C---:B------:R-:W-:Y:S01]  /*392d0*/  R2UR UR51, R5.reuse ;  /* 0x00000000053372ca */ /* 0x040fe200000e0000 */
[----:B------:R-:W-:Y:S02]  /*392e0*/  WARPGROUP.DEPBAR.LE gsb0, 0x0 ;  /* 0x00008000000079c5 */ /* 0x000fe40000010000 */
        /* <DEDUP_REMOVED lines=351> */
[----:B------:R-:W-:Y:S01]  /*3a8e0*/  ST.E desc[UR6][R2.64+0x1ec], R147 ;  /* 0x0001ec9302007985 */ /* 0x000fe2000c101906 */
[----:B------:R-:W-:-:S03]  /*3a8f0*/  R2UR UR5, R5 ;  /* 0x00000000050572ca */ /* 0x000fc600000e0000 */
[----:B------:R-:W-:Y:S01]  /*3a900*/  ST.E desc[UR8][R2.64+0x1f0], R148 ;  /* 0x0001f09402007985 */ /* 0x000fe2000c101908 */
[----:B------:R-:W-:-:S03]  /*3a910*/  R2UR UR6, R4 ;  /* 0x00000000040672ca */ /* 0x000fc600000e0000 */
[----:B------:R-:W-:Y:S01]  /*3a920*/  ST.E desc[UR10][R2.64+0x1f4], R149 ;  /* 0x0001f49502007985 */ /* 0x000fe2000c10190a */
[----:B------:R-:W-:-:S03]  /*3a930*/  R2UR UR7, R5 ;  /* 0x00000000050772ca */ /* 0x000fc600000e0000 */
[----:B------:R-:W-:Y:S01]  /*3a940*/  ST.E desc[UR12][R2.64+0x1f8], R150 ;  /* 0x0001f89602007985 */ /* 0x000fe2000c10190c */
[C---:B------:R-:W-:Y:S02]  /*3a950*/  R2UR UR8, R4.reuse ;  /* 0x00000000040872ca */ /* 0x040fe400000e0000 */
[C---:B------:R-:W-:Y:S01]  /*3a960*/  R2UR UR9, R5.reuse ;  /* 0x00000000050972ca */ /* 0x040fe200000e0000 */
[----:B------:R-:W-:Y:S01]  /*3a970*/  ST.E desc[UR14][R2.64+0x1fc], R151 ;  /* 0x0001fc9702007985 */ /* 0x000fe2000c10190e */
        /* <DEDUP_REMOVED lines=25> */
[----:B------:R-:W-:Y:S01]  /*3ab10*/  R2UR UR57, R5 ;  /* 0x00000000053972ca */ /* 0x000fe200000e0000 */
[----:B------:R5:W-:Y:S01]  /*3ab20*/  ST.E desc[UR4][R2.64+0x1e8], R146 ;  /* 0x0001e89202007985 */ /* 0x000be2000c101904 */
[----:B------:R-:W-:-:S03]  /*3ab30*/  R2UR UR60, R4 ;  /* 0x00000000043c72ca */ /* 0x000fc600000e0000 */
[----:B------:R-:W-:Y:S01]  /*3ab40*/  ST.E desc[UR6][R8.64], R193 ;  /* 0x000000c108007985 */ /* 0x000fe2000c101906 */
[C---:B------:R-:W-:Y:S02]  /*3ab50*/  R2UR UR61, R5.reuse ;  /* 0x00000000053d72ca */ /* 0x040fe400000e0000 */
        /* <DEDUP_REMOVED lines=324> */
[----:B------:R-:W-:Y:S01]  /*3bfa0*/  R2UR UR56, R4 ;  /* 0x00000000043872ca */ /* 0x000fe200000e0000 */
[----:B------:R-:W2:Y:S01]  /*3bfb0*/  LD.E R132, desc[UR4][R2.64+0x1b0] ;  /* 0x0001b00402847980 */ /* 0x000ea2000c101900 */
[----:B------:R-:W-:-:S03]  /*3bfc0*/  R2UR UR57, R5 ;  /* 0x00000000053972ca */ /* 0x000fc600000e0000 */
        /* <DEDUP_REMOVED lines=19> */
[----:B------:R-:W-:Y:S01]  /*3c100*/  VIADD R6, R6, 0x280 ;  /* 0x0000028006067836 */ /* 0x000fe20000000000 */
[----:B------:R-:W-:-:S04]  /*3c110*/  R2UR UR7, R7 ;  /* 0x00000000070772ca */ /* 0x000fc800000e0000 */
[----:B------:R-:W-:Y:S02]  /*3c120*/  R2UR UR6, R6 ;  /* 0x00000000060672ca */ /* 0x000fe400000e0000 */
[----:B------:R-:W-:Y:S02]  /*3c130*/  F2FP.F16.F32.PACK_AB R152, R190, R191 ;  /* 0x000000bfbe98723e */ /* 0x000fe400000000ff */
[----:B------:R-:W-:Y:S02]  /*3c140*/  F2FP.F16.F32.PACK_AB R154, R188, R189 ;  /* 0x000000bdbc9a723e */ /* 0x000fe400000000ff */
[----:B------:R-:W-:Y:S02]  /*3c150*/  F2FP.F16.F32.PACK_AB R153, R161, R162 ;  /* 0x000000a2a199723e */ /* 0x000fe400000000ff */
[----:B------:R-:W-:Y:S02]  /*3c160*/  F2FP.F16.F32.PACK_AB R155, R159, R160 ;  /* 0x000000a09f9b723e */ /* 0x000fe400000000ff */
        /* <DEDUP_REMOVED lines=27> */
[----:B------:R-:W-:Y:S01]  /*3c320*/  R2UR UR29, R5 ;  /* 0x00000000051d72ca */ /* 0x000fe200000e0000 */
[----:B------:R-:W-:-:S02]  /*3c330*/  WARPGROUP.DEPBAR.LE gsb0, 0x0 ;  /* 0x00008000000079c5 */ /* 0x000fc40000010000 */
[----:B------:R-:W-:Y:S01]  /*3c340*/  ST.E desc[UR4][R2.64], R24 ;  /* 0x0000001802007985 */ /* 0x000fe2000c101904 */
[C---:B------:R-:W-:Y:S02]  /*3c350*/  R2UR UR4, R4.reuse ;  /* 0x00000000040472ca */ /* 0x040fe400000e0000 */
[C---:B------:R-:W-:Y:S01]  /*3c360*/  R2UR UR5, R5.reuse ;  /* 0x00000000050572ca */ /* 0x040fe200000e0000 */
[----:B------:R-:W-:Y:S01]  /*3c370*/  ST.E desc[UR6][R2.64+0x4], R25 ;  /* 0x0000041902007985 */ /* 0x000fe2000c101906 */
[C---:B------:R-:W-:Y:S02]  /*3c380*/  R2UR UR6, R4.reuse ;  /* 0x00000000040672ca */ /* 0x040fe400000e0000 */
[----:B------:R-:W-:Y:S01]  /*3c390*/  R2UR UR7, R5 ;  /* 0x00000000050772ca */ /* 0x000fe200000e0000 */
[----:B------:R-:W-:Y:S04]  /*3c3a0*/  ST.E desc[UR8][R2.64+0x8], R26 ;  /* 0x0000081a02007985 */ /* 0x000fe8000c101908 */
[----:B------:R-:W-:Y:S04]  /*3c3b0*/  ST.E desc[UR10][R2.64+0xc], R27 ;  /* 0x00000c1b02007985 */ /* 0x000fe8000c10190a */
[----:B------:R-:W-:Y:S01]  /*3c3c0*/  ST.E desc[UR12][R2.64+0x10], R28 ;  /* 0x0000101c02007985 */ /* 0x000fe2000c10190c */
[----:B------:R-:W-:-:S03]  /*3c3d0*/  R2UR UR8, R4 ;  /* 0x00000000040872ca */ /* 0x000fc600000e0000 */
[----:B------:R-:W-:Y:S01]  /*3c3e0*/  ST.E desc[UR14][R2.64+0x14], R29 ;  /* 0x0000141d02007985 */ /* 0x000fe2000c10190e */
[----:B------:R-:W-:-:S03]  /*3c3f0*/  R2UR UR9, R5 ;  /* 0x00000000050972ca */ /* 0x000fc600000e0000 */
[----:B------:R-:W-:Y:S04]  /*3c400*/  ST.E desc[UR16][R2.64+0x18], R30 ;  /* 0x0000181e02007985 */ /* 0x000fe8000c101910 */
[----:B------:R-:W-:Y:S04]  /*3c410*/  ST.E desc[UR18][R2.64+0x1c], R31 ;  /* 0x00001c1f02007985 */ /* 0x000fe8000c101912 */
[----:B------:R-:W-:Y:S04]  /*3c420*/  ST.E desc[UR20][R2.64+0x20], R32 ;  /* 0x0000202002007985 */ /* 0x000fe8000c101914 */
[----:B------:R-:W-:Y:S04]  /*3c430*/  ST.E desc[UR22][R2.64+0x24], R33 ;  /* 0x0000242102007985 */ /* 0x000fe8000c101916 */
        /* <DEDUP_REMOVED lines=19> */
[----:B------:R-:W-:Y:S01]  /*3c570*/  ST.E desc[UR8][R2.64+0x34], R37 ;  /* 0x0000342502007985 */ /* 0x000fe2000c101908 */
        /* <DEDUP_REMOVED lines=8> */
[----:B------:R-:W-:Y:S01]  /*3c600*/  R2UR UR5, R5 ;  /* 0x00000000050572ca */ /* 0x000fe200000e0000 */
[----:B------:R-:W-:Y:S04]  /*3c610*/  ST.E desc[UR6][R2.64+0x3c], R39 ;  /* 0x00003c2702007985 */ /* 0x000fe8000c101906 */
[----:B------:R-:W-:Y:S04]  /*3c620*/  ST.E desc[UR10][R2.64+0x40], R40 ;  /* 0x0000402802007985 */ /* 0x000fe8000c10190a */
[----:B------:R-:W-:Y:S04]  /*3c630*/  ST.E desc[UR12][R2.64+0x44], R41 ;  /* 0x0000442902007985 */ /* 0x000fe8000c10190c */
        /* <DEDUP_REMOVED lines=8> */
[----:B------:R-:W-:Y:S01]  /*3c6c0*/  ST.E desc[UR8][R2.64+0x60], R48 ;  /* 0x0000603002007985 */ /* 0x000fe2000c101908 */
[C---:B------:R-:W-:Y:S02]  /*3c6d0*/  R2UR UR8, R4.reuse ;  /* 0x00000000040872ca */ /* 0x040fe400000e0000 */
[----:B------:R-:W-:Y:S01]  /*3c6e0*/  R2UR UR9, R5 ;  /* 0x00000000050972ca */ /* 0x000fe200000e0000 */
[----:B------:R-:W-:Y:S01]  /*3c6f0*/  ST.E desc[UR4][R2.64+0x64], R49 ;  /* 0x0000643102007985 */ /* 0x000fe2000c101904 */
        /* <DEDUP_REMOVED lines=14> */
[----:B------:R-:W-:Y:S01]  /*3c7e0*/  ST.E desc[UR6][R2.64+0x68], R50 ;  /* 0x0000683202007985 */ /* 0x000fe2000c101906 */
        /* <DEDUP_REMOVED lines=288> */
[----:B------:R-:W2:Y:S01]  /*3d9f0*/  LD.E R7, desc[UR28][R2.64] ;  /* 0x0000001c02077980 */ /* 0x000ea2000c101900 */
[----:B------:R-:W-:-:S02]  /*3da00*/  R2UR UR4, R4 ;  /* 0x00000000040472ca */ /* 0x000fc400000e0000 */
[C---:B------:R-:W-:Y:S02]  /*3da10*/  R2UR UR5, R5.reuse ;  /* 0x00000000050572ca */ /* 0x040fe400000e0000 */
[----:B------:R-:W-:Y:S02]  /*3da20*/  R2UR UR6, R4 ;  /* 0x00000000040672ca */ /* 0x000fe400000e0000 */
[----:B------:R-:W-:-:S09]  /*3da30*/  R2UR UR7, R5 ;  /* 0x00000000050772ca */ /* 0x000fd200000e0000 */
[----:B--2---:R2:W-:Y:S04]  /*3da40*/  ST.E desc[UR4][R2.64], R7 ;  /* 0x0000000702007985 */ /* 0x0045e8000c101904 */
[----:B------:R-:W3:Y:S01]  /*3da50*/  LD.E R11, desc[UR6][R2.64+0x4] ;  /* 0x00000406020b7980 */ /* 0x000ee2000c101900 */
[C---:B------:R-:W-:Y:S02]  /*3da60*/  R2UR UR4, R4.reuse ;  /* 0x00000000040472ca */ /* 0x040fe400000e0000 */
[C---:B------:R-:W-:Y:S02]  /*3da70*/  R2UR UR5, R5.reuse ;  /* 0x00000000050572ca */ /* 0x040fe400000e0000 */
[----:B------:R-:W-:Y:S02]  /*3da80*/  R2UR UR6, R4 ;  /* 0x00000000040672ca */ /* 0x000fe400000e0000 */
[----:B------:R-:W-:-:S09]  /*3da90*/  R2UR UR7, R5 ;  /* 0x00000000050772ca */ /* 0x000fd200000e0000 */
[----:B---3--:R3:W-:Y:S04]  /*3daa0*/  ST.E desc[UR4][R2.64+0x4], R11 ;  /* 0x0000040b02007985 */ /* 0x0087e8000c101904 */
[----:B------:R-:W4:Y:S01]  /*3dab0*/  LD.E R13, desc[UR6][R2.64+0x8] ;  /* 0x00000806020d7980 */ /* 0x000f22000c101900 */
[C---:B------:R-:W-:Y:S02]  /*3dac0*/  R2UR UR4, R4.reuse ;  /* 0x00000000040472ca */ /* 0x040fe400000e0000 */
[C---:B------:R-:W-:Y:S02]  /*3dad0*/  R2UR UR5, R5.reuse ;  /* 0x00000000050572ca */ /* 0x040fe400000e0000 */
[----:B------:R-:W-:Y:S02]  /*3dae0*/  R2UR UR6, R4 ;  /* 0x00000000040672ca */ /* 0x000fe400000e0000 */
[----:B------:R-:W-:-:S09]  /*3daf0*/  R2UR UR7, R5 ;  /* 0x00000000050772ca */ /* 0x000fd200000e0000 */
[----:B----4-:R4:W-:Y:S04]  /*3db00*/  ST.E desc[UR4][R2.64+0x8], R13 ;  /* 0x0000080d02007985 */ /* 0x0109e8000c101904 */
[----:B-1----:R-:W5:Y:S01]  /*3db10*/  LD.E R9, desc[UR6][R2.64+0xc] ;  /* 0x00000c0602097980 */ /* 0x002f62000c101900 */
[C---:B------:R-:W-:Y:S02]  /*3db20*/  R2UR UR4, R4.reuse ;  /* 0x00000000040472ca */ /* 0x040fe400000e0000 */
[C---:B------:R-:W-:Y:S02]  /*3db30*/  R2UR UR5, R5.reuse ;  /* 0x00000000050572ca */ /* 0x040fe400000e0000 */
[----:B------:R-:W-:Y:S02]  /*3db40*/  R2UR UR6, R4 ;  /* 0x00000000040672ca */ /* 0x000fe400000e0000 */
[----:B------:R-:W-:-:S09]  /*3db50*/  R2UR UR7, R5 ;  /* 0x00000000050772ca */ /* 0x000fd200000e0000 */
[----:B-----5:R1:W-:Y:S04]  /*3db60*/  ST.E desc[UR4][R2.64+0xc], R9 ;  /* 0x00000c0902007985 */ /* 0x0203e8000c101904 */
[----:B--2---:R-:W2:Y:S01]  /*3db70*/  LD.E R7, desc[UR6][R2.64+0x10] ;  /* 0x0000100602077980 */ /* 0x004ea2000c101900 */
[C---:B------:R-:W-:Y:S02]  /*3db80*/  R2UR UR4, R4.reuse ;  /* 0x00000000040472ca */ /* 0x040fe400000e0000 */
[C---:B------:R-:W-:Y:S02]  /*3db90*/  R2UR UR5, R5.reuse ;  /* 0x00000000050572ca */ /* 0x040fe400000e0000 */
[----:B------:R-:W-:Y:S02]  /*3dba0*/  R2UR UR6, R4 ;  /* 0x00000000040672ca */ /* 0x000fe400000e0000 */
[----:B------:R-:W-:-:S09]  /*3dbb0*/  R2UR UR7, R5 ;  /* 0x00000000050772ca */ /* 0x000fd200000e0000 */
[----:B--2---:R2:W-:Y:S04]  /*3dbc0*/  ST.E desc[UR4][R2.64+0x10], R7 ;  /* 0x0000100702007985 */ /* 0x0045e8000c101904 */
[----:B---3--:R-:W3:Y:S01]  /*3dbd0*/  LD.E R11, desc[UR6][R2.64+0x14] ;  /* 0x00001406020b7980 */ /* 0x008ee2000c101900 */
[C---:B------:R-:W-:Y:S02]  /*3dbe0*/  R2UR UR4, R4.reuse ;  /* 0x00000000040472ca */ /* 0x040fe400000e0000 */
[C---:B------:R-:W-:Y:S02]  /*3dbf0*/  R2UR UR5, R5.reuse ;  /* 0x00000000050572ca */ /* 0x040fe400000e0000 */
[----:B------:R-:W-:Y:S02]  /*3dc00*/  R2UR UR6, R4 ;  /* 0x00000000040672ca */ /* 0x000fe400000e0000 */
[----:B------:R-:W-:-:S09]  /*3dc10*/  R2UR UR7, R5 ;  /* 0x00000000050772ca */ /* 0x000fd200000e0000 */
[----:B---3--:R3:W-:Y:S04]  /*3dc20*/  ST.E desc[UR4][R2.64+0x14], R11 ;  /* 0x0000140b02007985 */ /* 0x0087e8000c101904 */
[----:B----4-:R-:W4:Y:S01]  /*3dc30*/  LD.E R13, desc[UR6][R2.64+0x18] ;  /* 0x00001806020d7980 */ /* 0x010f22000c101900 */
        /* <DEDUP_REMOVED lines=719> */
[----:B----4-:R-:W3:Y:S01]  /*40930*/  LD.E R13, desc[UR6][R2.64+0x1f8] ;  /* 0x0001f806020d7980 */ /* 0x010ee2000c101900 */
[C---:B------:R-:W-:Y:S02]  /*40940*/  R2UR UR4, R4.reuse ;  /* 0x00000000040472ca */ /* 0x040fe400000e0000 */
[C---:B------:R-:W-:Y:S02]  /*40950*/  R2UR UR5, R5.reuse ;  /* 0x00000000050572ca */ /* 0x040fe400000e0000 */
[----:B------:R-:W-:Y:S02]  /*40960*/  R2UR UR6, R4 ;  /* 0x00000000040672ca */ /* 0x000fe400000e0000 */
[----:B------:R-:W-:-:S02]  /*40970*/  R2UR UR7, R5 ;  /* 0x00000000050772ca */ /* 0x000fc400000e0000 */
[----:B------:R-:W-:-:S07]  /*40980*/  LOP3.LUT P6, RZ, R199, 0x7f, RZ, 0xc0, !PT ;  /* 0x0000007fc7ff7812 */ /* 0x000fce00078cc0ff */
[----:B---3--:R2:W-:Y:S04]  /*40990*/  ST.E desc[UR4][R2.64+0x1f8], R13 ;  /* 0x0001f80d02007985 */ /* 0x0085e8000c101904 */
[----:B-1----:R-:W3:Y:S01]  /*409a0*/  LD.E R9, desc[UR6][R2.64+0x1fc] ;  /* 0x0001fc0602097980 */ /* 0x002ee2000c101900 */
[----:B------:R-:W-:Y:S02]  /*409b0*/  R2UR UR4, R4 ;  /* 0x00000000040472ca */ /* 0x000fe400000e0000 */
[----:B------:R-:W-:-:S13]  /*409c0*/  R2UR UR5, R5 ;  /* 0x00000000050572ca */ /* 0x000fda00000e0000 */
[----:B---3--:R2:W-:Y:S01]  /*409d0*/  ST.E desc[UR4][R2.64+0x1fc], R9 ;  /* 0x0001fc0902007985 */ /* 0x0085e2000c101904 */
[----:B------:R-:W-:Y:S05]  /*409e0*/  @P6 BRA `(.L_x_1724) ;  /* 0x0000000000306947 */ /* 0x000fea0003800000 */
[----:B--2---:R-:W2:Y:S04]  /*409f0*/  LDL.64 R2, [R0+0x40] ;  /* 0x0000400000027983 */ /* 0x004ea80000100a00 */
[----:B------:R-:W3:Y:S01]  /*40a00*/  LDL.64 R6, [R0] ;  /* 0x0000000000067983 */ /* 0x000ee20000100a00 */
[C---:B------:R-:W-:Y:S02]  /*40a10*/  R2UR UR4, R4.reuse ;  /* 0x00000000040472ca */ /* 0x040fe400000e0000 */
[C---:B------:R-:W-:Y:S02]  /*40a20*/  R2UR UR5, R5.reuse ;  /* 0x00000000050572ca */ /* 0x040fe400000e0000 */
[----:B------:R-:W-:Y:S02]  /*40a30*/  R2UR UR6, R4 ;  /* 0x00000000040672ca */ /* 0x000fe400000e0000 */
[----:B------:R-:W-:-:S09]  /*40a40*/  R2UR UR7, R5 ;  /* 0x00000000050772ca */ /* 0x000fd200000e0000 */
[----:B--2---:R-:W2:Y:S04]  /*40a50*/  LD.E.64 R2, desc[UR4][R2.64+0x30] ;  /* 0x0000300402027980 */ /* 0x004ea8000c101b00 */
[----:B---3--:R-:W3:Y:S01]  /*40a60*/  LD.E R6, desc[UR6][R6.64] ;  /* 0x0000000606067980 */ /* 0x008ee2000c101900 */
[----:B--2---:R-:W-:-:S05]  /*40a70*/  MOV R5, R2 ;  /* 0x0000000200057202 */ /* 0x004fca0000000f00 */
[----:B---3--:R-:W-:-:S05]  /*40a80*/  IMAD R4, R6, 0x8, R5 ;  /* 0x0000000806047824 */ /* 0x008fca00078e0205 */
[----:B------:R-:W-:-:S04]  /*40a90*/  PRMT R4, RZ, 0x654, R4 ;  /* 0x00000654ff047816 */ /* 0x000fc80000000004 */
[----:B------:R1:W-:Y:S03]  /*40aa0*/  SYNCS.ARRIVE.TRANS64.RED.A1T0 RZ, [R4+URZ], RZ ;  /* 0x000000ff04ff79a7 */ /* 0x0003e6000810043f */
.L_x_1724:
[----:B--2---:R-:W-:Y:S02]  /*40ab0*/  IMAD.MOV.U32 R2, RZ, RZ, R201 ;  /* 0x000000ffff027224 */ /* 0x004fe400078e00c9 */
[----:B------:R-:W-:-:S04]  /*40ac0*/  IMAD.MOV.U32 R3, RZ, RZ, 0x0 ;  /* 0x00000000ff037424 */ /* 0x000fc800078e00ff */
[----:B-1----:R-:W-:Y:S05]  /*40ad0*/  RET.REL.NODEC R2 `(_ZN7cutlass13device_kernelIN5flash11enable_sm90INS1_16FlashAttnFwdSm90INS1_25CollectiveMainloopFwdSm90ILi2EN4cute5tupleIJNS5_1CILi1EEES8_S8_EEENS6_IJNS7_ILi128EEENS7_ILi96EEENS7_ILi64EEEEEELi256ENS_6half_tEfNS_4arch4Sm90ELb0ELb1ELb1ELb0ELb0ELb0ELb1ELb1ELb0ELb0ELb0ELb0EEENS1_21CollectiveEpilogueFwdINS6_IJSA_NS7_ILi256EEESB_EEES9_SE_SG_Li256ELb0ELb0ELb0ELb0EEENS1_30DynamicPersistentTileSchedulerILi256ELi32ELb0ELb0ELb1EEEEEEEEEvNT_6ParamsE) ;  /* 0xfffffbf402487950 */ /* 0x002fea0003c3ffff */
.L_x_1702:
[----:B-1----:R1:W2:Y:S02]  /*40ae0*/  SYNCS.PHASECHK.TRANS64.TRYWAIT P0, [R2+URZ], R3 ;  /* 0x00000003020075a7 */ /* 0x0022a4000800017f */
[----:B--2---:R-:W-:Y:S05]  /*40af0*/  @!P0 NANOSLEEP.SYNCS 0x989680 ;  /* 0x009896800000895d */ /* 0x004fea0003900000 */
[----:B------:R-:W2:Y:S02]  /*40b00*/  @!P0 SYNCS.PHASECHK.TRANS64 P0, [R2+URZ], R3 ;  /* 0x00000003020085a7 */ /* 0x000ea4000800007f */
[----:B--2---:R-:W-:Y:S05]  /*40b10*/  @!P0 BRA `(.L_x_1702) ;  /* 0xfffffffc00f08947 */ /* 0x004fea000383ffff */
[----:B------:R-:W-:Y:S05]  /*40b20*/  BRA `(.L_x_1701) ;  /* 0xfffffe4800947947 */ /* 0x000fea000383ffff */
.L_x_1709:
[----:B-1----:R1:W2:Y:S02]  /*40b30*/  SYNCS.PHASECHK.TRANS64.TRYWAIT P0, [R8+URZ], R9 ;  /* 0x00000009080075a7 */ /* 0x0022a4000800017f */
[----:B--2---:R-:W-:Y:S05]  /*40b40*/  @!P0 NANOSLEEP.SYNCS 0x989680 ;  /* 0x009896800000895d */ /* 0x004fea0003900000 */
[----:B------:R-:W2:Y:S02]  /*40b50*/  @!P0 SYNCS.PHASECHK.TRANS64 P0, [R8+URZ], R9 ;  /* 0x00000009080085a7 */ /* 0x000ea4000800007f */
[----:B--2---:R-:W-:Y:S05]  /*40b60*/  @!P0 BRA `(.L_x_1709) ;  /* 0xfffffffc00f08947 */ /* 0x004fea000383ffff */
[----:B------:R-:W-:Y:S05]  /*40b70*/  BRA `(.L_x_1708) ;  /* 0xfffffe5000687947 */ /* 0x000fea000383ffff */
.L_x_1725:
        /* <DEDUP_REMOVED lines=16> */
.L_x_4721:


//--------------------- .text._ZN7cutlass13device_kernelIN5flash11enable_sm90INS1_16FlashAttnFwdSm90INS1_25CollectiveMainloopFwdSm90ILi2EN4cute5tupleIJNS5_1CILi1EEES8_S8_EEENS6_IJNS7_ILi128EEENS7_ILi96EEENS7_ILi64EEEEEELi256ENS_6half_tEfNS_4arch4Sm90ELb0ELb1ELb1ELb1ELb0ELb0ELb0ELb1ELb0ELb0ELb0ELb0EEENS1_21CollectiveEpilogueFwdINS6_IJSA_NS7_ILi256EEESB_EEES9_SE_SG_Li256ELb1ELb0ELb0ELb0EEENS1_36VarlenDynamicPersistentTileSchedulerILi128ELi96ELi256ELi32ELb0ELb0ELb1ELb1ELb0ELb1EEEEEEEEEvNT_6ParamsE --------------------------
	.section	.text._ZN7cutlass13device_kernelIN5flash11enable_sm90INS1_16FlashAttnFwdSm90INS1_25CollectiveMainloopFwdSm90ILi2EN4cute5tupleIJNS5_1CILi1EEES8_S8_EEENS6_IJNS7_ILi128EEENS7_ILi96EEENS7_ILi64EEEEEELi256ENS_6half_tEfNS_4arch4Sm90ELb0ELb1ELb1ELb1ELb0ELb0ELb0ELb1ELb0ELb0ELb0ELb0EEENS1_21CollectiveEpilogueFwdINS6_IJSA_NS7_ILi256EEESB_EEES9_SE_SG_Li256ELb1ELb0ELb0ELb0EEENS1_36VarlenDynamicPersistentTileSchedulerILi128ELi96ELi256ELi32ELb0ELb0ELb1ELb1ELb0ELb1EEEEEEEEEvNT_6ParamsE,"ax",@progbits
	.align	128
.text._ZN7cutlass13device_kernelIN5flash11enable_sm90INS1_16FlashAttnFwdSm90INS1_25CollectiveMainloopFwdSm90ILi2EN4cute5tupleIJNS5_1CILi1EEES8_S8_EEENS6_IJNS7_ILi128EEENS7_ILi96EEENS7_ILi64EEEEEELi256ENS_6half_tEfNS_4arch4Sm90ELb0ELb1ELb1ELb1ELb0ELb0ELb0ELb1ELb0ELb0ELb0ELb0EEENS1_21CollectiveEpilogueFwdINS6_IJSA_NS7_ILi256EEESB_EEES9_SE_SG_Li256ELb1ELb0ELb0ELb0EEENS1_36VarlenDynamicPersistentTileSchedulerILi128ELi96ELi256ELi32ELb0ELb0ELb1ELb1ELb0ELb1EEEEEEEEEvNT_6ParamsE:
        .type           _ZN7cutlass13device_kernelIN5flash11enable_sm90INS1_16FlashAttnFwdSm90INS1_25CollectiveMainloopFwdSm90ILi2EN4cute5tupleIJNS5_1CILi1EEES8_S8_EEENS6_IJNS7_ILi128EEENS7_ILi96EEENS7_ILi64EEEEEELi256ENS_6half_tEfNS_4arch4Sm90ELb0ELb1ELb1ELb1ELb0ELb0ELb0ELb1ELb0ELb0ELb0ELb0EEENS1_21CollectiveEpilogueFwdINS6_IJSA_NS7_ILi256EEESB_EEES9_SE_SG_Li256ELb1ELb0ELb0ELb0EEENS1_36VarlenDynamicPersistentTileSchedulerILi128ELi96ELi256ELi32ELb0ELb0ELb1ELb1ELb0ELb1EEEEEEEEEvNT_6ParamsE,@function
        .size           _ZN7cutlass13device_kernelIN5flash11enable_sm90INS1_16FlashAttnFwdSm90INS1_25CollectiveMainloopFwdSm90ILi2EN4cute5tupleIJNS5_1CILi1EEES8_S8_EEENS6_IJNS7_ILi128EEENS7_ILi96EEENS7_ILi64EEEEEELi256ENS_6half_tEfNS_4arch4Sm90ELb0ELb1ELb1ELb1ELb0ELb0ELb0ELb1ELb0ELb0ELb0ELb0EEENS1_21CollectiveEpilogueFwdINS6_IJSA_NS7_ILi256EEESB_EEES9_SE_SG_Li256ELb1ELb0ELb0ELb0EEENS1_36VarlenDynamicPersistentTileSchedulerILi128ELi96ELi256ELi32ELb0ELb0ELb1ELb1ELb0ELb1EEEEEEEEEvNT_6ParamsE,(.L_x_4723 - _ZN7cutlass13device_kernelIN5flash11enable_sm90INS1_16FlashAttnFwdSm90INS1_25CollectiveMainloopFwdSm90ILi2EN4cute5tupleIJNS5_1CILi1EEES8_S8_EEENS6_IJNS7_ILi128EEENS7_ILi96EEENS7_ILi64EEEEEELi256ENS_6half_tEfNS_4arch4Sm90ELb0ELb1ELb1ELb1ELb0ELb0ELb0ELb1ELb0ELb0ELb0ELb0EEENS1_21CollectiveEpilogueFwdINS6_IJSA_NS7_ILi256EEESB_EEES9_SE_SG_Li256ELb1ELb0ELb0ELb0EEENS1_36VarlenDynamicPersistentTileSchedulerILi128ELi96ELi256ELi32ELb0ELb0ELb1ELb1ELb0ELb1EEEEEEEEEvNT_6ParamsE)
        .other          _ZN7cutlass13device_kernelIN5flash11enable_sm90INS1_16FlashAttnFwdSm90INS1_25CollectiveMainloopFwdSm90ILi2EN4cute5tupleIJNS5_1CILi1EEES8_S8_EEENS6_IJNS7_ILi128EEENS7_ILi96EEENS7_ILi64EEEEEELi256ENS_6half_tEfNS_4arch4Sm90ELb0ELb1ELb1ELb1ELb0ELb0ELb0ELb1ELb0ELb0ELb0ELb0EEENS1_21CollectiveEpilogueFwdINS6_IJSA_NS7_ILi256EEESB_EEES9_SE_SG_Li256ELb1ELb0ELb0ELb0EEENS1_36VarlenDynamicPersistentTileSchedulerILi128ELi96ELi256ELi32ELb0ELb0ELb1ELb1ELb0ELb1EEEEEEEEEvNT_6ParamsE,@"STO_CUDA_ENTRY STV_DEFAULT"
_ZN7cutlass13device_kernelIN5flash11enable_sm90INS1_16FlashAttnFwdSm90INS1_25CollectiveMainloopFwdSm90ILi2EN4cute5tupleIJNS5_1CILi1EEES8_S8_EEENS6_IJNS7_ILi128EEENS7_ILi96EEENS7_ILi64EEEEEELi256ENS_6half_tEfNS_4arch4Sm90ELb0ELb1ELb1ELb1ELb0ELb0ELb0ELb1ELb0ELb0ELb0ELb0EEENS1_21CollectiveEpilogueFwdINS6_IJSA_NS7_ILi256EEESB_EEES9_SE_SG_Li256ELb1ELb0ELb0ELb0EEENS1_36VarlenDynamicPersistentTileSchedulerILi128ELi96ELi256ELi32ELb0ELb0ELb1ELb1ELb0ELb1EEEEEEEEEvNT_6ParamsE:
        /* <DEDUP_REMOVED lines=21> */
.L_x_1727:
[----:B------:R-:W-:Y:S05]  /*0150*/  BSYNC B0 ;  /* 0x0000000000007941 */ /* 0x000fea0003800000 */
.L_x_1726:
        /* <DEDUP_REMOVED lines=41> */
.L_x_1728:
        /* <DEDUP_REMOVED lines=22> */
.L_x_1729:
        /* <DEDUP_REMOVED lines=18> */
.L_x_1730:
        /* <DEDUP_REMOVED lines=22> */
.L_x_1731:
        /* <DEDUP_REMOVED lines=22> */
.L_x_1732:
[----:B------:R-:W-:Y:S01]  /*0930*/  PLOP3.LUT P0, PT, PT, PT, UP0, 0x80, 0x0 ;  /* 0x000000000000781c */ /* 0x000fe20003f0f008 */
[----:B------:R-:W-:Y:S01]  /*0940*/  UMOV UR36, 0x1 ;  /* 0x0000000100247882 */ /* 0x000fe20000000000 */
[----:B------:R-:W-:Y:S01]  /*0950*/  NOP ;  /* 0x0000000000007918 */ /* 0x000fe20000000000 */
[----:B------:R-:W-:Y:S01]  /*0960*/  USEL UR36, UR36, 0x2, !UP0 ;  /* 0x0000000224247887 */ /* 0x000fe2000c000000 */
[----:B------:R-:W-:Y:S01]  /*0970*/  ULDC.64 UR38, c[0x0][0x208] ;  /* 0x0000820000267ab9 */ /* 0x000fe20000000a00 */
[----:B012-4-:R-:W-:Y:S08]  /*0980*/  BAR.SYNC.DEFER_BLOCKING 0x0 ;  /* 0x0000000000007b1d */ /* 0x017ff00000010000 */
[----:B------:R-:W-:Y:S05]  /*0990*/  @!P0 BRA `(.L_x_1733) ;  /* 0x0000010400f08947 */ /* 0x000fea0003800000 */
.L_x_1734:
        /* <DEDUP_REMOVED lines=8> */
[----:B-1----:R-:W-:Y:S01]  /*0a20*/  ULEA UR4, UR5, UR4, 0x18 ;  /* 0x0000000405047291 */ /* 0x002fe2000f8ec03f */
[----:B0-----:R-:W-:-:S04]  /*0a30*/  SHF.R.U32.HI R0, RZ, 0x7, R0 ;  /* 0x00000007ff007819 */ /* 0x001fc80000011600 */
[----:B------:R-:W-:-:S13]  /*0a40*/  ISETP.NE.AND P0, PT, R0, 0x1, PT ;  /* 0x000000010000780c */ /* 0x000fda0003f05270 */
[----:B------:R-:W-:Y:S08]  /*0a50*/  @!P0 BAR.ARV 0x9, 0x100 ;  /* 0x0244000000008b1d */ /* 0x000ff00000002000 */
[----:B------:R-:W-:Y:S06]  /*0a60*/  BAR.SYNC.DEFER_BLOCKING 0x5, 0x120 ;  /* 0x0144800000007b1d */ /* 0x000fec0000010000 */
        /* <DEDUP_REMOVED lines=8> */
[----:B------:R-:W-:Y:S01]  /*0af0*/  R2UR UR5, R203 ;  /* 0x00000000cb0572ca */ /* 0x000fe200000e0000 */
[----:B------:R-:W-:Y:S01]  /*0b00*/  UMOV UR41, URZ ;  /* 0x0000003f00297c82 */ /* 0x000fe20008000000 */
[----:B------:R-:W-:Y:S01]  /*0b10*/  UMOV UR40, URZ ;  /* 0x0000003f00287c82 */ /* 0x000fe20008000000 */
[----:B------:R-:W-:Y:S01]  /*0b20*/  UMOV UR37, URZ ;  /* 0x0000003f00257c82 */ /* 0x000fe20008000000 */
[----:B0-----:R-:W-:-:S05]  /*0b30*/  VIADD R209, R0, 0xffffff80 ;  /* 0xffffff8000d17836 */ /* 0x001fca0000000000 */
[----:B------:R-:W-:-:S04]  /*0b40*/  SHF.R.S32.HI R0, RZ, 0x1f, R209 ;  /* 0x0000001fff007819 */ /* 0x000fc800000114d1 */
[CC--:B------:R-:W-:Y:S02]  /*0b50*/  LEA.HI R2, R0.reuse, R209.reuse, RZ, 0x7 ;  /* 0x000000d100027211 */ /* 0x0c0fe400078f38ff */
[----:B------:R-:W-:Y:S02]  /*0b60*/  LEA.HI R3, R0, R209, RZ, 0x4 ;  /* 0x000000d100037211 */ /* 0x000fe400078f20ff */
[----:B------:R-:W-:Y:S02]  /*0b70*/  LOP3.LUT R4, R2, 0xffffff80, RZ, 0xc0, !PT ;  /* 0xffffff8002047812 */ /* 0x000fe400078ec0ff */
[----:B------:R-:W-:-:S03]  /*0b80*/  SHF.R.S32.HI R207, RZ, 0x7, R2 ;  /* 0x00000007ffcf7819 */ /* 0x000fc60000011402 */
        /* <DEDUP_REMOVED lines=10> */
[----:B------:R-:W-:-:S04]  /*0c30*/  LEA.HI R4, R4, R5, RZ, 0x3 ;  /* 0x0000000504047211 */ /* 0x000fc800078f18ff */
[----:B------:R-:W-:Y:S02]  /*0c40*/  LOP3.LUT R6, R4, 0xfffffff8, RZ, 0xc0, !PT ;  /* 0xfffffff804067812 */ /* 0x000fe400078ec0ff */
[CC--:B------:R-:W-:Y:S02]  /*0c50*/  LEA.HI R4, R0.reuse, R209.reuse, RZ, 0x5 ;  /* 0x000000d100047211 */ /* 0x0c0fe400078f28ff */
[----:B------:R-:W-:Y:S01]  /*0c60*/  LEA.HI R0, R0, R209, RZ, 0x3 ;  /* 0x000000d100007211 */ /* 0x000fe200078f18ff */
[----:B------:R-:W-:Y:S01]  /*0c70*/  IMAD.IADD R9, R5, 0x1, -R6 ;  /* 0x0000000105097824 */ /* 0x000fe200078e0a06 */
[----:B------:R-:W-:Y:S01]  /*0c80*/  SHF.R.S32.HI R6, RZ, 0x4, R3 ;  /* 0x00000004ff067819 */ /* 0x000fe20000011403 */
[----:B------:R-:W-:Y:S01]  /*0c90*/  IMAD.SHL.U32 R5, R4, 0x20, RZ ;  /* 0x0000002004057824 */ /* 0x000fe200078e00ff */
[C---:B------:R-:W-:Y:S01]  /*0ca0*/  LOP3.LUT R4, R3.reuse, 0x3fffff0, RZ, 0xc0, !PT ;  /* 0x03fffff003047812 */ /* 0x040fe200078ec0ff */
[----:B------:R-:W-:Y:S01]  /*0cb0*/  IMAD R9, R8, 0x10, R9 ;  /* 0x0000001008097824 */ /* 0x000fe200078e0209 */
[----:B------:R-:W-:-:S02]  /*0cc0*/  LEA.HI R3, R3, R6, RZ, 0x1 ;  /* 0x0000000603037211 */ /* 0x000fc400078f08ff */
[----:B------:R-:W-:Y:S01]  /*0cd0*/  LOP3.LUT R5, R5, 0xfffffc00, RZ, 0xc0, !PT ;  /* 0xfffffc0005057812 */ /* 0x000fe200078ec0ff */
[----:B------:R-:W-:Y:S01]  /*0ce0*/  IMAD.IADD R4, R209, 0x1, -R4 ;  /* 0x00000001d1047824 */ /* 0x000fe200078e0a04 */
[----:B------:R-:W-:Y:S01]  /*0cf0*/  LOP3.LUT R3, R3, 0x1ffffffe, RZ, 0xc0, !PT ;  /* 0x1ffffffe03037812 */ /* 0x000fe200078ec0ff */
[----:B------:R-:W-:Y:S01]  /*0d00*/  IMAD R206, R2, 0x40, R9 ;  /* 0x0000004002ce7824 */ /* 0x000fe200078e0209 */
[----:B------:R-:W-:Y:S01]  /*0d10*/  LOP3.LUT R2, R0, 0x1ffffff8, RZ, 0xc0, !PT ;  /* 0x1ffffff800027812 */ /* 0x000fe200078ec0ff */
[----:B------:R-:W-:Y:S01]  /*0d20*/  IMAD R4, R4, 0x40, R5 ;  /* 0x0000004004047824 */ /* 0x000fe200078e0205 */
[----:B------:R-:W-:Y:S01]  /*0d30*/  SHF.R.S32.HI R22, RZ, 0x3, R0 ;  /* 0x00000003ff167819 */ /* 0x000fe20000011400 */
[----:B------:R-:W-:Y:S02]  /*0d40*/  IMAD.IADD R3, R6, 0x1, -R3 ;  /* 0x0000000106037824 */ /* 0x000fe400078e0a03 */
[----:B------:R-:W-:Y:S02]  /*0d50*/  IMAD.IADD R2, R209, 0x1, -R2 ;  /* 0x00000001d1027824 */ /* 0x000fe400078e0a02 */
[----:B------:R-:W-:Y:S01]  /*0d60*/  IMAD R208, R3, 0x8, R4 ;  /* 0x0000000803d07824 */ /* 0x000fe200078e0204 */
[----:B------:R-:W-:Y:S01]  /*0d70*/  LOP3.LUT R4, R7, 0x7ffffffc, RZ, 0xc0, !PT ;  /* 0x7ffffffc07047812 */ /* 0x000fe200078ec0ff */
[----:B------:R-:W-:-:S04]  /*0d80*/  IMAD.SHL.U32 R19, R2, 0x8, RZ ;  /* 0x0000000802137824 */ /* 0x000fc800078e00ff */
[----:B------:R-:W-:-:S04]  /*0d90*/  IMAD.IADD R4, R205, 0x1, -R4 ;  /* 0x00000001cd047824 */ /* 0x000fc800078e0a04 */
[----:B------:R-:W-:-:S07]  /*0da0*/  IMAD.SHL.U32 R16, R4, 0x2, RZ ;  /* 0x0000000204107824 */ /* 0x000fce00078e00ff */
.L_x_1834:
[----:B------:R-:W-:Y:S01]  /*0db0*/  ULDC.64 UR8, c[0x0][0xa28] ;  /* 0x00028a0000087ab9 */ /* 0x000fe20000000a00 */
[----:B0-----:R-:W0:Y:S01]  /*0dc0*/  LDC R18, c[0x0][0x288] ;  /* 0x0000a200ff127b82 */ /* 0x001e220000000800 */
[----:B------:R-:W-:Y:S01]  /*0dd0*/  UISETP.NE.U32.AND UP0, UPT, UR8, URZ, UPT ;  /* 0x0000003f0800728c */ /* 0x000fe2000bf05070 */
[----:B--2--5:R-:W-:-:S03]  /*0de0*/  IMAD.MOV.U32 R8, RZ, RZ, RZ ;  /* 0x000000ffff087224 */ /* 0x024fc600078e00ff */
[----:B------:R-:W-:-:S03]  /*0df0*/  UISETP.NE.AND.EX UP0, UPT, UR9, URZ, UPT, UP0 ;  /* 0x0000003f0900728c */ /* 0x000fc6000bf05300 */
[----:B------:R-:W-:Y:S01]  /*0e00*/  ULDC.64 UR8, c[0x0][0xa18] ;  /* 0x0002860000087ab9 */ /* 0x000fe20000000a00 */
[----:B-1--4-:R-:W1:Y:S01]  /*0e10*/  LDC.64 R10, c[0x0][0x3f8] ;  /* 0x0000fe00ff0a7b82 */ /* 0x012e620000000a00 */
[----:B------:R-:W-:Y:S01]  /*0e20*/  UISETP.NE.U32.AND UP1, UPT, UR8, URZ, UPT ;  /* 0x0000003f0800728c */ /* 0x000fe2000bf25070 */
[----:B------:R-:W-:-:S03]  /*0e30*/  PLOP3.LUT P0, PT, PT, PT, UP0, 0x80, 0x0 ;  /* 0x000000000000781c */ /* 0x000fc60003f0f008 */
[----:B------:R-:W-:-:S03]  /*0e40*/  UISETP.NE.AND.EX UP1, UPT, UR9, URZ, UPT, UP1 ;  /* 0x0000003f0900728c */ /* 0x000fc6000bf25310 */
[----:B------:R-:W-:Y:S01]  /*0e50*/  @UP0 ULDC.64 UR8, c[0x0][0xa28] ;  /* 0x00028a0000080ab9 */ /* 0x000fe20000000a00 */
[----:B------:R-:W2:Y:S01]  /*0e60*/  LDC R0, c[0x0][0x404] ;  /* 0x00010100ff007b82 */ /* 0x000ea20000000800 */
[----:B------:R-:W-:Y:S01]  /*0e70*/  @UP0 UIMAD.WIDE UR8, UR5, 0x4, UR8 ;  /* 0x00000004050808a5 */ /* 0x000fe2000f8e0208 */
[----:B------:R-:W-:-:S05]  /*0e80*/  PLOP3.LUT P2, PT, PT, PT, UP1, 0x80, 0x0 ;  /* 0x000000000000781c */ /* 0x000fca0003f4f018 */
[----:B------:R-:W-:Y:S01]  /*0e90*/  @UP1 ULDC.64 UR10, c[0x0][0xa18] ;  /* 0x00028600000a1ab9 */ /* 0x000fe20000000a00 */
[----:B------:R-:W-:Y:S01]  /*0ea0*/  IMAD.U32 R4, RZ, RZ, UR8 ;  /* 0x00000008ff047e24 */ /* 0x000fe2000f8e00ff */
[----:B---3--:R-:W3:Y:S01]  /*0eb0*/  LDC R17, c[0x0][0x2e0] ;  /* 0x0000b800ff117b82 */ /* 0x008ee20000000800 */
[----:B------:R-:W-:Y:S01]  /*0ec0*/  IMAD.U32 R5, RZ, RZ, UR9 ;  /* 0x00000009ff057e24 */ /* 0x000fe2000f8e00ff */
[----:B------:R-:W-:-:S04]  /*0ed0*/  @UP1 UIMAD.WIDE UR8, UR5, 0x4, UR10 ;  /* 0x00000004050818a5 */ /* 0x000fc8000f8e020a */
[----:B------:R4:W5:Y:S02]  /*0ee0*/  @P0 LDG.E R8, desc[UR38][R4.64] ;  /* 0x0000002604080981 */ /* 0x000964000c1e1900 */
[----:B------:R-:W-:Y:S02]  /*0ef0*/  IMAD.U32 R6, RZ, RZ, UR8 ;  /* 0x00000008ff067e24 */ /* 0x000fe4000f8e00ff */
[----:B------:R-:W-:Y:S01]  /*0f00*/  IMAD.U32 R7, RZ, RZ, UR9 ;  /* 0x00000009ff077e24 */ /* 0x000fe2000f8e00ff */
[----:B------:R-:W-:-:S04]  /*0f10*/  ULDC.64 UR8, c[0x0][0xa20] ;  /* 0x0002880000087ab9 */ /* 0x000fc80000000a00 */
[----:B0-----:R4:W5:Y:S01]  /*0f20*/  @P2 LDG.E R18, desc[UR38][R6.64] ;  /* 0x0000002606122981 */ /* 0x001962000c1e1900 */
[----:B-1----:R-:W-:Y:S01]  /*0f30*/  ISETP.NE.U32.AND P0, PT, R10, RZ, PT ;  /* 0x000000ff0a00720c */ /* 0x002fe20003f05070 */
[----:B------:R-:W-:Y:S01]  /*0f40*/  UMOV UR44, UR6 ;  /* 0x00000006002c7c82 */ /* 0x000fe20008000000 */
[----:B------:R-:W-:Y:S02]  /*0f50*/  ISETP.NE.U32.AND P1, PT, RZ, UR8, PT ;  /* 0x00000008ff007c0c */ /* 0x000fe4000bf25070 */
[----:B------:R-:W-:Y:S02]  /*0f60*/  ISETP.NE.AND.EX P0, PT, R11, RZ, PT, P0 ;  /* 0x000000ff0b00720c */ /* 0x000fe40003f05300 */
[----:B------:R-:W-:Y:S02]  /*0f70*/  ISETP.NE.AND.EX P1, PT, RZ, UR9, PT, P1 ;  /* 0x00000009ff007c0c */ /* 0x000fe4000bf25310 */
[----:B--2---:R-:W-:Y:S01]  /*0f80*/  SEL R0, R0, 0x1, P0 ;  /* 0x0000000100007807 */ /* 0x004fe20000000000 */
[----:B----4-:R-:W-:Y:S10]  /*0f90*/  @P2 BRA `(.L_x_1735) ;  /* 0x00000000002c2947 */ /* 0x010ff40003800000 */
        /* <DEDUP_REMOVED lines=8> */
[----:B-----5:R-:W2:Y:S04]  /*1020*/  LDG.E R18, desc[UR38][R4.64] ;  /* 0x0000002604127981 */ /* 0x020ea8000c1e1900 */
[----:B------:R-:W2:Y:S02]  /*1030*/  LDG.E R3, desc[UR38][R4.64+0x4] ;  /* 0x0000042604037981 */ /* 0x000ea4000c1e1900 */
[----:B--2---:R-:W-:-:S07]  /*1040*/  IMAD.IADD R18, R3, 0x1, -R18 ;  /* 0x0000000103127824 */ /* 0x004fce00078e0a12 */
.L_x_1735:
[----:B------:R-:W-:Y:S01]  /*1050*/  UMOV UR43, UR5 ;  /* 0x00000005002b7c82 */ /* 0x000fe20008000000 */
[----:B---3--:R-:W-:Y:S02]  /*1060*/  IMAD R17, R0, R17, RZ ;  /* 0x0000001100117224 */ /* 0x008fe400078e02ff */
[----:B------:R-:W-:Y:S01]  /*1070*/  IMAD.MOV.U32 R204, RZ, RZ, R201 ;  /* 0x000000ffffcc7224 */ /* 0x000fe200078e00c9 */
[----:B------:R-:W-:Y:S06]  /*1080*/  @!P1 BRA `(.L_x_1736) ;  /* 0x0000000000189947 */ /* 0x000fec0003800000 */
[----:B------:R-:W-:Y:S02]  /*1090*/  ULDC.64 UR6, c[0x0][0xa20] ;  /* 0x0002880000067ab9 */ /* 0x000fe40000000a00 */
[----:B------:R-:W-:-:S06]  /*10a0*/  UIMAD.WIDE UR4, UR5, 0x4, UR6 ;  /* 0x00000004050478a5 */ /* 0x000fcc000f8e0206 */
[----:B------:R-:W-:Y:S02]  /*10b0*/  IMAD.U32 R4, RZ, RZ, UR4 ;  /* 0x00000004ff047e24 */ /* 0x000fe4000f8e00ff */
[----:B------:R-:W-:-:S05]  /*10c0*/  IMAD.U32 R5, RZ, RZ, UR5 ;  /* 0x00000005ff057e24 */ /* 0x000fca000f8e00ff */
[----:B------:R0:W5:Y:S01]  /*10d0*/  LDG.E R17, desc[UR38][R4.64] ;  /* 0x0000002604117981 */ /* 0x000162000c1e1900 */
[----:B------:R-:W-:Y:S05]  /*10e0*/  BRA `(.L_x_1737) ;  /* 0x00000000002c7947 */ /* 0x000fea0003800000 */
.L_x_1736:
        /* <DEDUP_REMOVED lines=9> */
[----:B------:R-:W2:Y:S02]  /*1180*/  LDG.E R0, desc[UR38][R4.64+0x4] ;  /* 0x0000042604007981 */ /* 0x000ea4000c1e1900 */
[----:B--2---:R-:W-:-:S07]  /*1190*/  IMAD.IADD R17, R0, 0x1, -R17 ;  /* 0x0000000100117824 */ /* 0x004fce00078e0a11 */
.L_x_1737:
[----:B------:R-:W1:Y:S01]  /*11a0*/  LDC.64 R6, c[0x0][0x9e0] ;  /* 0x00027800ff067b82 */ /* 0x000e620000000a00 */
[----:B-----5:R-:W-:Y:S01]  /*11b0*/  IMAD.IADD R17, R17, 0x1, -R8 ;  /* 0x0000000111117824 */ /* 0x020fe200078e0a08 */
[----:B------:R-:W-:-:S04]  /*11c0*/  LEA R0, R201, 0x80, 0x7 ;  /* 0x00000080c9007811 */ /* 0x000fc800078e38ff */
[----:B------:R-:W-:Y:S02]  /*11d0*/  IADD3 R9, R17, R0, -R18 ;  /* 0x0000000011097210 */ /* 0x000fe40007ffe812 */
[----:B-1----:R-:W-:-:S03]  /*11e0*/  ISETP.GE.AND P1, PT, R7, 0x1, PT ;  /* 0x000000010700780c */ /* 0x002fc60003f26270 */
[----:B------:R-:W-:-:S10]  /*11f0*/  IMAD.IADD R0, R9, 0x1, R6 ;  /* 0x0000000109007824 */ /* 0x000fd400078e0206 */
[----:B------:R-:W-:Y:S05]  /*1200*/  @!P1 BRA `(.L_x_1738) ;  /* 0x0000000000409947 */ /* 0x000fea0003800000 */
[C---:B------:R-:W-:Y:S01]  /*1210*/  ISETP.GT.AND P0, PT, R9.reuse, RZ, PT ;  /* 0x000000ff0900720c */ /* 0x040fe20003f04270 */
[----:B------:R-:W-:-:S12]  /*1220*/  VIADD R3, R9, 0xffffffff ;  /* 0xffffffff09037836 */ /* 0x000fd80000000000 */
[----:B------:R-:W-:Y:S05]  /*1230*/  @P0 BRA `(.L_x_1739) ;  /* 0x00000000001c0947 */ /* 0x000fea0003800000 */
[----:B------:R-:W-:Y:S01]  /*1240*/  ISETP.NE.AND P0, PT, R7, 0x1, PT ;  /* 0x000000010700780c */ /* 0x000fe20003f05270 */
[----:B------:R-:W-:-:S12]  /*1250*/  IMAD.MOV R3, RZ, RZ, -R9 ;  /* 0x000000ffff037224 */ /* 0x000fd800078e0a09 */
[----:B0-----:R-:W0:Y:S02]  /*1260*/  @P0 LDC.64 R4, c[0x0][0x9e8] ;  /* 0x00027a00ff040b82 */ /* 0x001e240000000a00 */
[----:B0-----:R-:W-:-:S05]  /*1270*/  @P0 IMAD.HI.U32 R4, R3, R4, RZ ;  /* 0x0000000403040227 */ /* 0x001fca00078e00ff */
[----:B------:R-:W-:-:S04]  /*1280*/  @P0 SHF.R.U32.HI R3, RZ, R5, R4 ;  /* 0x00000005ff030219 */ /* 0x000fc80000011604 */
[----:B------:R-:W-:Y:S01]  /*1290*/  LOP3.LUT R3, RZ, R3, RZ, 0x33, !PT ;  /* 0x00000003ff037212 */ /* 0x000fe200078e33ff */
[----:B------:R-:W-:Y:S06]  /*12a0*/  BRA `(.L_x_1740) ;  /* 0x0000000000107947 */ /* 0x000fec0003800000 */
.L_x_1739:
[----:B------:R-:W-:-:S13]  /*12b0*/  ISETP.NE.AND P0, PT, R7, 0x1, PT ;  /* 0x000000010700780c */ /* 0x000fda0003f05270 */
[----:B0-----:R-:W0:Y:S02]  /*12c0*/  @P0 LDC.64 R4, c[0x0][0x9e8] ;  /* 0x00027a00ff040b82 */ /* 0x001e240000000a00 */
[----:B0-----:R-:W-:-:S05]  /*12d0*/  @P0 IMAD.HI.U32 R4, R3, R4, RZ ;  /* 0x0000000403040227 */ /* 0x001fca00078e00ff */
[----:B------:R-:W-:-:S07]  /*12e0*/  @P0 SHF.R.U32.HI R3, RZ, R5, R4 ;  /* 0x00000005ff030219 */ /* 0x000fce0000011604 */
.L_x_1740:
[----:B------:R-:W-:-:S05]  /*12f0*/  IMAD R3, R3, R7, R7 ;  /* 0x0000000703037224 */ /* 0x000fca00078e0207 */
[----:B------:R-:W-:-:S07]  /*1300*/  VIMNMX R0, R0, R3, PT ;  /* 0x0000000300007248 */ /* 0x000fce0003fe0100 */
.L_x_1738:
[----:B------:R-:W-:Y:S01]  /*1310*/  VIADD R3, R0, 0x5f ;  /* 0x0000005f00037836 */ /* 0x000fe20000000000 */
[----:B------:R-:W-:Y:S01]  /*1320*/  ULDC UR4, c[0x0][0x9dc] ;  /* 0x0002770000047ab9 */ /* 0x000fe20000000800 */
[----:B0-----:R-:W-:Y:S02]  /*1330*/  IMAD R4, R201, 0x80, -R18 ;  /* 0x00000080c9047824 */ /* 0x001fe400078e0a12 */
[C---:B------:R-:W-:Y:S02]  /*1340*/  VIADD R0, R17.reuse, 0x5f ;  /* 0x0000005f11007836 */ /* 0x040fe40000000000 */
[----:B------:R-:W-:Y:S02]  /*1350*/  IMAD.IADD R6, R17, 0x1, R4 ;  /* 0x0000000111067824 */ /* 0x000fe400078e0204 */
        /* <DEDUP_REMOVED lines=14> */
[----:B------:R-:W0:Y:S02]  /*1440*/  @P0 LDC.64 R4, c[0x0][0x9e8] ;  /* 0x00027a00ff040b82 */ /* 0x000e240000000a00 */
[----:B0-----:R-:W-:-:S05]  /*1450*/  @P0 IMAD.HI.U32 R0, R3, R4, RZ ;  /* 0x0000000403000227 */ /* 0x001fca00078e00ff */
[----:B------:R-:W-:-:S04]  /*1460*/  @P0 SHF.R.U32.HI R3, RZ, R5, R0 ;  /* 0x00000005ff030219 */ /* 0x000fc80000011600 */
[----:B------:R-:W-:Y:S01]  /*1470*/  LOP3.LUT R6, RZ, R3, RZ, 0x33, !PT ;  /* 0x00000003ff067212 */ /* 0x000fe200078e33ff */
[----:B------:R-:W-:Y:S06]  /*1480*/  BRA `(.L_x_1743) ;  /* 0x0000000000107947 */ /* 0x000fec0003800000 */
.L_x_1742:
[----:B------:R-:W-:-:S13]  /*1490*/  ISETP.NE.AND P0, PT, R7, 0x1, PT ;  /* 0x000000010700780c */ /* 0x000fda0003f05270 */
[----:B------:R-:W0:Y:S02]  /*14a0*/  @P0 LDC.64 R4, c[0x0][0x9e8] ;  /* 0x00027a00ff040b82 */ /* 0x000e240000000a00 */
[----:B0-----:R-:W-:-:S05]  /*14b0*/  @P0 IMAD.HI.U32 R0, R6, R4, RZ ;  /* 0x0000000406000227 */ /* 0x001fca00078e00ff */
[----:B------:R-:W-:-:S07]  /*14c0*/  @P0 SHF.R.U32.HI R6, RZ, R5, R0 ;  /* 0x00000005ff060219 */ /* 0x000fce0000011600 */
.L_x_1743:
[----:B------:R-:W-:-:S05]  /*14d0*/  IMAD R6, R6, R7, RZ ;  /* 0x0000000706067224 */ /* 0x000fca00078e02ff */
[----:B------:R-:W-:-:S13]  /*14e0*/  R2UR UR5, R6 ;  /* 0x00000000060572ca */ /* 0x000fda00000e0000 */
[----:B------:R-:W-:-:S04]  /*14f0*/  UISETP.LT.AND UP0, UPT, UR4, UR5, UPT ;  /* 0x000000050400728c */ /* 0x000fc8000bf01270 */
[----:B------:R-:W-:-:S12]  /*1500*/  USEL UR4, UR4, UR5, !UP0 ;  /* 0x0000000504047287 */ /* 0x000fd8000c000000 */
.L_x_1741:
[----:B------:R-:W-:Y:S01]  /*1510*/  UIMAD.WIDE UR4, UR4, 0x2aaaaaab, URZ ;  /* 0x2aaaaaab040478a5 */ /* 0x000fe2000f8e023f */
[----:B------:R-:W-:Y:S02]  /*1520*/  PLOP3.LUT P0, PT, PT, PT, PT, 0x80, 0x0 ;  /* 0x000000000000781c */ /* 0x000fe40003f0f070 */
[----:B------:R-:W-:Y:S02]  /*1530*/  CS2R R40, SRZ ;  /* 0x0000000000287805 */ /* 0x000fe4000001ff00 */
[----:B------:R-:W-:Y:S01]  /*1540*/  CS2R R20, SRZ ;  /* 0x0000000000147805 */ /* 0x000fe2000001ff00 */
        /* <DEDUP_REMOVED lines=68> */
[----:B------:R-:W-:-:S02]  /*1990*/  IMAD.MOV.U32 R30, RZ, RZ, RZ ;  /* 0x000000ffff1e7224 */ /* 0x000fc400078e00ff */
[----:B------:R-:W-:Y:S02]  /*19a0*/  IMAD.MOV.U32 R0, RZ, RZ, RZ ;  /* 0x000000ffff007224 */ /* 0x000fe400078e00ff */
[----:B------:R-:W-:Y:S02]  /*19b0*/  IMAD.MOV.U32 R175, RZ, RZ, RZ ;  /* 0x000000ffffaf7224 */ /* 0x000fe400078e00ff */
[----:B------:R-:W-:Y:S01]  /*19c0*/  IMAD.MOV.U32 R26, RZ, RZ, RZ ;  /* 0x000000ffff1a7224 */ /* 0x000fe200078e00ff */
[----:B------:R-:W-:Y:S06]  /*19d0*/  @!P1 BRA `(.L_x_1744) ;  /* 0x000000cc00289947 */ /* 0x000fec0003800000 */
        /* <DEDUP_REMOVED lines=31> */
.L_x_1745:
[----:B------:R-:W0:Y:S01]  /*1bd0*/  S2R R0, SR_CgaCtaId ;  /* 0x0000000000007919 */ /* 0x000e220000008800 */
[----:B------:R-:W-:Y:S01]  /*1be0*/  ULEA.HI UR4, UR41, UR41, URZ, 0x1 ;  /* 0x0000002929047291 */ /* 0x000fe2000f8f083f */
[----:B------:R-:W-:Y:S01]  /*1bf0*/  MOV R9, 0x400 ;  /* 0x0000040000097802 */ /* 0x000fe20000000f00 */
[----:B------:R-:W1:Y:S02]  /*1c00*/  S2R R20, SR_TID.X ;  /* 0x0000000000147919 */ /* 0x000e640000002100 */
[----:B------:R-:W-:-:S04]  /*1c10*/  ULOP3.LUT UR4, UR4, 0xfffffffe, URZ, 0xc0, !UPT ;  /* 0xfffffffe04047892 */ /* 0x000fc8000f8ec03f */
[----:B------:R-:W-:-:S06]  /*1c20*/  UIADD3 UR4, UR41, -UR4, URZ ;  /* 0x8000000429047290 */ /* 0x000fcc000fffe03f */
[----:B------:R-:W-:Y:S01]  /*1c30*/  IMAD.U32 R3, RZ, RZ, UR4 ;  /* 0x00000004ff037e24 */ /* 0x000fe2000f8e00ff */
[----:B0-----:R-:W-:-:S04]  /*1c40*/  LEA R9, R0, R9, 0x18 ;  /* 0x0000000900097211 */ /* 0x001fc800078ec0ff */
[----:B------:R-:W-:Y:S02]  /*1c50*/  SHF.L.U32 R0, R3, 0x1f, RZ ;  /* 0x0000001f03007819 */ /* 0x000fe400000006ff */
[----:B-1----:R-:W-:Y:S02]  /*1c60*/  SHF.R.U32.HI R20, RZ, 0x7, R20 ;  /* 0x00000007ff147819 */ /* 0x002fe40000011614 */
[----:B------:R-:W0:Y:S03]  /*1c70*/  SYNCS.PHASECHK.TRANS64.TRYWAIT P0, [R9+URZ+0x22800], R0 ;  /* 0x02280000090075a7 */ /* 0x000e26000800017f */
[----:B------:R-:W-:Y:S01]  /*1c80*/  VIADD R10, R20, 0x8 ;  /* 0x00000008140a7836 */ /* 0x000fe20000000000 */
[----:B0-----:R-:W-:Y:S06]  /*1c90*/  @!P0 BRA `(.L_x_1746) ;  /* 0x0000014000dc8947 */ /* 0x001fec0003800000 */
.L_x_1928:
[----:B0-----:R-:W-:Y:S01]  /*1ca0*/  IMAD.U32 R0, RZ, RZ, UR45 ;  /* 0x0000002dff007e24 */ /* 0x001fe2000f8e00ff */
[----:B------:R-:W-:Y:S05]  /*1cb0*/  WARPSYNC.ALL ;  /* 0x0000000000007948 */ /* 0x000fea0003800000 */
[----:B------:R0:W-:Y:S01]  /*1cc0*/  BAR.SYNC.DEFER_BLOCKING R10, 0x100 ;  /* 0x0004000a0000751d */ /* 0x0001e20000010000 */
[----:B------:R-:W-:-:S13]  /*1cd0*/  ISETP.NE.AND P0, PT, R0, 0x3, PT ;  /* 0x000000030000780c */ /* 0x000fda0003f05270 */
[----:B0-----:R-:W-:Y:S05]  /*1ce0*/  @!P0 BRA `(.L_x_1747) ;  /* 0x0000000000048947 */ /* 0x001fea0003800000 */
[----:B------:R-:W-:Y:S01]  /*1cf0*/  BPT.TRAP 0x1 ;  /* 0x000000040000795c */ /* 0x000fe20000300000 */
.L_x_1747:
[----:B------:R-:W-:Y:S02]  /*1d00*/  IMAD.U32 R12, RZ, RZ, UR40 ;  /* 0x00000028ff0c7e24 */ /* 0x000fe4000f8e00ff */
[----:B------:R-:W-:-:S03]  /*1d10*/  IMAD.U32 R0, RZ, RZ, UR37 ;  /* 0x00000025ff007e24 */ /* 0x000fc6000f8e00ff */
[----:B------:R-:W-:Y:S01]  /*1d20*/  SHF.L.U32 R12, R12, 0x1f, RZ ;  /* 0x0000001f0c0c7819 */ /* 0x000fe200000006ff */
[----:B------:R-:W-:-:S04]  /*1d30*/  IMAD R5, R0, 0x8, R9 ;  /* 0x0000000800057824 */ /* 0x000fc800078e0209 */
[----:B------:R0:W1:Y:S01]  /*1d40*/  SYNCS.PHASECHK.TRANS64.TRYWAIT P1, [R5+URZ+0x22830], R12 ;  /* 0x0228300c050075a7 */ /* 0x000062000802017f */
[----:B------:R-:W-:Y:S05]  /*1d50*/  @!P0 BRA `(.L_x_1748) ;  /* 0x0000000000048947 */ /* 0x000fea0003800000 */
[----:B------:R-:W-:Y:S01]  /*1d60*/  BPT.TRAP 0x1 ;  /* 0x000000040000795c */ /* 0x000fe20000300000 */
.L_x_1748:
[----:B-1----:R-:W-:Y:S05]  /*1d70*/  @P1 BRA `(.L_x_1749) ;  /* 0x0000000000081947 */ /* 0x002fea0003800000 */
[----:B------:R-:W1:Y:S02]  /*1d80*/  SYNCS.PHASECHK.TRANS64.TRYWAIT P1, [R5+URZ+0x22830], R12 ;  /* 0x0228300c050075a7 */ /* 0x000e64000802017f */
[----:B-1----:R-:W-:Y:S05]  /*1d90*/  @!P1 BRA `(.L_x_1750) ;  /* 0x0000014000b09947 */ /* 0x002fea0003800000 */
.L_x_1749:
[----:B------:R-:W-:Y:S01]  /*1da0*/  R2UR UR4, R9 ;  /* 0x00000000090472ca */ /* 0x000fe200000e0000 */
[----:B------:R-:W-:Y:S01]  /*1db0*/  ULOP3.LUT UR20, UR46, 0x10000, URZ, 0xfc, !UPT ;  /* 0x000100002e147892 */ /* 0x000fe2000f8efc3f */
[----:B------:R-:W-:Y:S01]  /*1dc0*/  WARPGROUP.ARRIVE ;  /* 0x00000000000079c5 */ /* 0x000fe20000000000 */
[----:B------:R-:W-:Y:S01]  /*1dd0*/  UMOV UR21, 0x40000040 ;  /* 0x4000004000157882 */ /* 0x000fe20000000000 */
[----:B------:R-:W-:Y:S01]  /*1de0*/  UMOV UR23, 0x40000040 ;  /* 0x4000004000177882 */ /* 0x000fe20000000000 */
[----:B------:R-:W-:-:S03]  /*1df0*/  UIADD3 UR8, UR20, 0x2, URZ ;  /* 0x0000000214087890 */ /* 0x000fc6000fffe03f */
[----:B------:R-:W2:Y:S01]  /*1e00*/  S2R R0, SR_TID.X ;  /* 0x0000000000007919 */ /* 0x000ea20000002100 */
[----:B------:R-:W-:Y:S01]  /*1e10*/  UMOV UR9, 0x40000040 ;  /* 0x4000004000097882 */ /* 0x000fe20000000000 */
[----:B------:R-:W-:Y:S01]  /*1e20*/  UMOV UR11, 0x40000040 ;  /* 0x40000040000b7882 */ /* 0x000fe20000000000 */
[----:B------:R-:W-:Y:S01]  /*1e30*/  UIADD3 UR12, UR20, 0x4, URZ ;  /* 0x00000004140c7890 */ /* 0x000fe2000fffe03f */
[----:B------:R-:W-:Y:S01]  /*1e40*/  IMAD.MOV.U32 R7, RZ, RZ, -0x60 ;  /* 0xffffffa0ff077424 */ /* 0x000fe200078e00ff */
[----:B------:R-:W-:Y:S01]  /*1e50*/  UMOV UR13, 0x40000040 ;  /* 0x40000040000d7882 */ /* 0x000fe20000000000 */
[----:B------:R-:W-:Y:S01]  /*1e60*/  UMOV UR15, 0x40000040 ;  /* 0x40000040000f7882 */ /* 0x000fe20000000000 */
[----:B------:R-:W-:Y:S01]  /*1e70*/  UIADD3 UR4, UR4, 0x1c400, URZ ;  /* 0x0001c40004047890 */ /* 0x000fe2000fffe03f */
[----:B------:R-:W-:Y:S01]  /*1e80*/  LOP3.LUT R2, R2, 0xfff7ffff, RZ, 0xc0, !PT ;  /* 0xfff7ffff02027812 */ /* 0x000fe200078ec0ff */
[----:B------:R-:W-:Y:S02]  /*1e90*/  UIADD3 UR16, UR20, 0x6, URZ ;  /* 0x0000000614107890 */ /* 0x000fe4000fffe03f */
[----:B------:R-:W-:Y:S01]  /*1ea0*/  USHF.R.U32.HI UR4, URZ, 0x4, UR4 ;  /* 0x000000043f047899 */ /* 0x000fe20008011604 */
[----:B------:R-:W-:Y:S01]  /*1eb0*/  UMOV UR17, 0x40000040 ;  /* 0x4000004000117882 */ /* 0x000fe20000000000 */
[----:B------:R-:W-:-:S02]  /*1ec0*/  UMOV UR19, 0x40000040 ;  /* 0x4000004000137882 */ /* 0x000fc40000000000 */
[----:B------:R-:W-:Y:S01]  /*1ed0*/  ULOP3.LUT UR4, UR4, 0x3fff, URZ, 0xc0, !UPT ;  /* 0x00003fff04047892 */ /* 0x000fe2000f8ec03f */
[----:B------:R-:W-:-:S03]  /*1ee0*/  ULDC.64 UR6, c[0x0][0x9d8] ;  /* 0x0002760000067ab9 */ /* 0x000fc60000000a00 */
[----:B------:R-:W-:-:S04]  /*1ef0*/  ULOP3.LUT UR4, UR4, 0x10000, URZ, 0xfc, !UPT ;  /* 0x0001000004047892 */ /* 0x000fc8000f8efc3f */
[----:B------:R-:W-:-:S04]  /*1f00*/  UIMAD UR22, UR37, 0x300, UR4 ;  /* 0x00000300251678a4 */ /* 0x000fc8000f8e0204 */
[----:B------:R-:W-:Y:S02]  /*1f10*/  UIADD3 UR10, UR22, 0x2, URZ ;  /* 0x00000002160a7890 */ /* 0x000fe4000fffe03f */
[----:B------:R-:W-:Y:S02]  /*1f20*/  UIADD3 UR14, UR22, 0x4, URZ ;  /* 0x00000004160e7890 */ /* 0x000fe4000fffe03f */
[----:B------:R-:W-:Y:S02]  /*1f30*/  UIADD3 UR18, UR22, 0x6, URZ ;  /* 0x0000000616127890 */ /* 0x000fe4000fffe03f */
[----:B------:R-:W-:Y:S01]  /*1f40*/  HGMMA.64x96x16.F32 R24, gdesc[UR20], RZ, !UPT, gsb0 ;  /* 0x01600000141879f0 */ /* 0x000fe2000c0008ff */
[----:B--2---:R-:W-:Y:S02]  /*1f50*/  LOP3.LUT P1, RZ, R0, 0x7f, RZ, 0xc0, !PT ;  /* 0x0000007f00ff7812 */ /* 0x004fe4000782c0ff */
[----:B------:R-:W-:-:S04]  /*1f60*/  SHF.R.U32.HI R6, RZ, 0x7, R0 ;  /* 0x00000007ff067819 */ /* 0x000fc80000011600 */
[----:B------:R-:W-:-:S07]  /*1f70*/  IADD3 R8, -R6, 0xb, RZ ;  /* 0x0000000b06087810 */ /* 0x000fce0007ffe1ff */
[----:B------:R-:W-:Y:S01]  /*1f80*/  @!P1 VIADD R0, R5, 0x22840 ;  /* 0x0002284005009836 */ /* 0x000fe20000000000 */
[----:B------:R-:W-:-:S04]  /*1f90*/  @P1 LOP3.LUT R2, R2, 0x80000, RZ, 0xfc, !PT ;  /* 0x0008000002021812 */ /* 0x000fc800078efcff */
[----:B------:R-:W-:Y:S01]  /*1fa0*/  @!P1 PRMT R0, RZ, 0x654, R0 ;  /* 0x00000654ff009816 */ /* 0x000fe20000000000 */
        /* <DEDUP_REMOVED lines=16> */
[----:B------:R2:W3:Y:S01]  /*20b0*/  MUFU.TANH R26, R42 ;  /* 0x0000002a001a7308 */ /* 0x0004e20000002400 */
        /* <DEDUP_REMOVED lines=8> */
[----:B--2---:R-:W-:-:S02]  /*2140*/  IMAD R42, R176, R7, 0x60 ;  /* 0x00000060b02a7424 */ /* 0x004fc400078e0207 */
[----:B------:R-:W-:Y:S01]  /*2150*/  FMUL.FTZ R39, R39, UR6 ;  /* 0x0000000627277c20 */ /* 0x000fe20008410000 */
[----:B------:R-:W-:Y:S01]  /*2160*/  FMUL.FTZ R40, R40, UR6 ;  /* 0x0000000628287c20 */ /* 0x000fe20008410000 */
[----:B------:R-:W-:Y:S01]  /*2170*/  FMUL.FTZ R41, R41, UR6 ;  /* 0x0000000629297c20 */ /* 0x000fe20008410000 */
[----:B------:R-:W-:Y:S02]  /*2180*/  IMAD.IADD R7, R17, 0x1, R42 ;  /* 0x0000000111077824 */ /* 0x000fe400078e022a */
        /* <DEDUP_REMOVED lines=26> */
[----:B------:R4:W-:Y:S01]  /*2330*/  @!P1 SYNCS.ARRIVE.TRANS64.RED.A1T0 RZ, [R0+URZ], RZ ;  /* 0x000000ff00ff99a7 */ /* 0x0009e2000810043f */
[----:B------:R-:W-:Y:S01]  /*2340*/  PLOP3.LUT P1, PT, PT, PT, UP0, 0x40, 0x0 ;  /* 0x000000000000781c */ /* 0x000fe20003f2e808 */
[----:B------:R-:W0:Y:S01]  /*2350*/  MUFU.TANH R21, R35 ;  /* 0x0000002300157308 */ /* 0x000e220000002400 */
[----:B------:R-:W-:Y:S01]  /*2360*/  IADD3 R11, -R18, 0x1, R7 ;  /* 0x00000001120b7810 */ /* 0x000fe20007ffe107 */
[----:B------:R-:W-:Y:S01]  /*2370*/  FMUL.FTZ R27, R27, UR6 ;  /* 0x000000061b1b7c20 */ /* 0x000fe20008410000 */
[----:B------:R-:W-:Y:S01]  /*2380*/  FMUL.FTZ R30, R30, UR6 ;  /* 0x000000061e1e7c20 */ /* 0x000fe20008410000 */
[----:B------:R-:W-:Y:S01]  /*2390*/  FMUL.FTZ R31, R31, UR6 ;  /* 0x000000061f1f7c20 */ /* 0x000fe20008410000 */
[----:B------:R-:W-:Y:S01]  /*23a0*/  FMUL.FTZ R34, R34, UR6 ;  /* 0x0000000622227c20 */ /* 0x000fe20008410000 */
[----:B------:R-:W-:Y:S01]  /*23b0*/  FMUL.FTZ R43, R43, UR6 ;  /* 0x000000062b2b7c20 */ /* 0x000fe20008410000 */
[----:B------:R-:W-:Y:S01]  /*23c0*/  FMUL.FTZ R50, R50, UR6 ;  /* 0x0000000632327c20 */ /* 0x000fe20008410000 */
[----:B------:R-:W0:Y:S01]  /*23d0*/  MUFU.TANH R24, R24 ;  /* 0x0000001800187308 */ /* 0x000e220000002400 */
[----:B------:R-:W-:Y:S01]  /*23e0*/  FMUL.FTZ R51, R51, UR6 ;  /* 0x0000000633337c20 */ /* 0x000fe20008410000 */
[----:B------:R-:W-:Y:S01]  /*23f0*/  FMUL.FTZ R58, R58, UR6 ;  /* 0x000000063a3a7c20 */ /* 0x000fe20008410000 */
[----:B------:R-:W-:Y:S01]  /*2400*/  ULOP3.LUT UR6, URZ, UR7, URZ, 0x33, !UPT ;  /* 0x000000073f067292 */ /* 0x000fe2000f8e333f */
[----:B------:R-:W-:-:S02]  /*2410*/  IMAD.IADD R11, R11, 0x1, -R16 ;  /* 0x000000010b0b7824 */ /* 0x000fc400078e0a10 */
[----:B----4-:R-:W-:Y:S02]  /*2420*/  IMAD R0, R201, 0x80, R206 ;  /* 0x00000080c9007824 */ /* 0x010fe400078e02ce */
[----:B------:R-:W4:Y:S08]  /*2430*/  MUFU.TANH R25, R25 ;  /* 0x0000001900197308 */ /* 0x000f300000002400 */
[----:B------:R-:W0:Y:S08]  /*2440*/  MUFU.TANH R3, R3 ;  /* 0x0000000300037308 */ /* 0x000e300000002400 */
        /* <DEDUP_REMOVED lines=38> */
[----:B------:R5:W0:Y:S08]  /*26b0*/  MUFU.TANH R27, R43 ;  /* 0x0000002b001b7308 */ /* 0x000a300000002400 */
[----:B------:R1:W0:Y:S01]  /*26c0*/  MUFU.TANH R30, R50 ;  /* 0x00000032001e7308 */ /* 0x0002220000002400 */
[----:B-----5:R-:W-:-:S07]  /*26d0*/  IMAD.IADD R43, R7, 0x1, -R16 ;  /* 0x00000001072b7824 */ /* 0x020fce00078e0a10 */
[----:B------:R5:W0:Y:S01]  /*26e0*/  MUFU.TANH R31, R51 ;  /* 0x00000033001f7308 */ /* 0x000a220000002400 */
[----:B-1----:R-:W-:-:S05]  /*26f0*/  VIADD R50, R11, UR14 ;  /* 0x0000000e0b327c36 */ /* 0x002fca0008000000 */
[----:B------:R-:W-:Y:S02]  /*2700*/  VIADDMNMX R6, R0, R50, R43, PT ;  /* 0x0000003200067246 */ /* 0x000fe4000380012b */
[----:B------:R-:W1:Y:S01]  /*2710*/  MUFU.TANH R20, R34 ;  /* 0x0000002200147308 */ /* 0x000e620000002400 */
[----:B-----5:R-:W-:-:S04]  /*2720*/  VIADD R51, R11, UR6 ;  /* 0x000000060b337c36 */ /* 0x020fc80008000000 */
[----:B------:R-:W-:-:S03]  /*2730*/  IMAD.IADD R7, R51, 0x1, R0 ;  /* 0x0000000133077824 */ /* 0x000fc600078e0200 */
[----:B------:R5:W0:Y:S02]  /*2740*/  MUFU.TANH R34, R58 ;  /* 0x0000003a00227308 */ /* 0x000a240000002400 */
[----:B-----5:R-:W-:Y:S01]  /*2750*/  IMAD.IADD R58, R42, 0x1, -R16 ;  /* 0x000000012a3a7824 */ /* 0x020fe200078e0a10 */
[----:B-1234-:R-:W-:Y:S06]  /*2760*/  @P1 BRA `(.L_x_1751) ;  /* 0x0000000000541947 */ /* 0x01efec0003800000 */
[----:B------:R-:W-:Y:S01]  /*2770*/  IADD3 R11, R0, R17, -R18 ;  /* 0x00000011000b7210 */ /* 0x000fe20007ffe812 */
        /* <DEDUP_REMOVED lines=11> */
.L_x_1753:
[----:B------:R-:W-:-:S06]  /*2830*/  UISETP.NE.AND UP1, UPT, UR15, 0x1, UPT ;  /* 0x000000010f00788c */ /* 0x000fcc000bf25270 */
[----:B------:R-:W-:-:S05]  /*2840*/  PLOP3.LUT P1, PT, PT, PT, UP1, 0x80, 0x0 ;  /* 0x000000000000781c */ /* 0x000fca0003f2f018 */
[----:B------:R-:W-:-:S08]  /*2850*/  @UP1 ULDC.64 UR10, c[0x0][0x9e8] ;  /* 0x00027a00000a1ab9 */ /* 0x000fd00000000a00 */
[----:B------:R-:W-:-:S05]  /*2860*/  @P1 IMAD.HI.U32 R59, R11, UR10, RZ ;  /* 0x0000000a0b3b1c27 */ /* 0x000fca000f8e00ff */
[----:B------:R-:W-:-:S07]  /*2870*/  @P1 SHF.R.U32.HI R11, RZ, UR11, R59 ;  /* 0x0000000bff0b1c19 */ /* 0x000fce000801163b */
.L_x_1754:
[----:B------:R-:W-:Y:S05]  /*2880*/  BSYNC B0 ;  /* 0x0000000000007941 */ /* 0x000fea0003800000 */
.L_x_1752:
[----:B------:R-:W-:-:S05]  /*2890*/  IMAD R11, R11, UR15, R58 ;  /* 0x0000000f0b0b7c24 */ /* 0x000fca000f8e023a */
[----:B------:R-:W-:Y:S02]  /*28a0*/  VIMNMX R7, R7, R11, !PT ;  /* 0x0000000b07077248 */ /* 0x000fe40007fe0100 */
[----:B------:R-:W-:-:S07]  /*28b0*/  VIADDMNMX R6, R11, UR15, R6, PT ;  /* 0x0000000f0b067c46 */ /* 0x000fce000b800106 */
.L_x_1751:
[C---:B------:R-:W-:Y:S02]  /*28c0*/  ISETP.GE.AND P1, PT, R42.reuse, 0x2, PT ;  /* 0x000000022a00780c */ /* 0x040fe40003f26270 */
[C---:B------:R-:W-:Y:S02]  /*28d0*/  ISETP.GE.AND P5, PT, R42.reuse, 0xa, PT ;  /* 0x0000000a2a00780c */ /* 0x040fe40003fa6270 */
[C---:B------:R-:W-:Y:S02]  /*28e0*/  ISETP.GT.AND P3, PT, R7.reuse, 0x1, !P1 ;  /* 0x000000010700780c */ /* 0x040fe40004f64270 */
[----:B------:R-:W-:Y:S02]  /*28f0*/  ISETP.GE.AND P2, PT, R42, 0x9, PT ;  /* 0x000000092a00780c */ /* 0x000fe40003f46270 */
[----:B------:R-:W-:Y:S02]  /*2900*/  ISETP.LT.OR P3, PT, R6, 0x2, P3 ;  /* 0x000000020600780c */ /* 0x000fe40001f61670 */
[----:B------:R-:W-:-:S02]  /*2910*/  ISETP.GT.AND P4, PT, R7, 0x8, !P2 ;  /* 0x000000080700780c */ /* 0x000fc40005784270 */
[----:B------:R-:W-:Y:S02]  /*2920*/  FSEL R59, R25, -INF , !P3 ;  /* 0xff800000193b7808 */ /* 0x000fe40005800000 */
[----:B------:R-:W-:Y:S02]  /*2930*/  ISETP.GT.AND P3, PT, R7, 0x9, !P5 ;  /* 0x000000090700780c */ /* 0x000fe40006f64270 */
[----:B------:R-:W-:Y:S02]  /*2940*/  P2R R25, PR, RZ, 0x20 ;  /* 0x00000020ff197803 */ /* 0x000fe40000000000 */
[----:B------:R-:W-:Y:S02]  /*2950*/  ISETP.LT.OR P3, PT, R6, 0xa, P3 ;  /* 0x0000000a0600780c */ /* 0x000fe40001f61670 */
[----:B------:R-:W-:Y:S02]  /*2960*/  ISETP.GE.AND P5, PT, R42, 0x11, PT ;  /* 0x000000112a00780c */ /* 0x000fe40003fa6270 */
[----:B0-----:R-:W-:-:S02]  /*2970*/  FSEL R73, R29, -INF , !P3 ;  /* 0xff8000001d497808 */ /* 0x001fc40005800000 */
        /* <DEDUP_REMOVED lines=88> */
[----:B------:R-:W-:Y:S02]  /*2f00*/  ISETP.GT.AND P4, PT, R7, 0x51, !P3 ;  /* 0x000000510700780c */ /* 0x000fe40005f84270 */
[----:B------:R-:W-:-:S02]  /*2f10*/  IADD3 R11, R51, 0x8, R0 ;  /* 0x00000008330b7810 */ /* 0x000fc40007ffe000 */
        /* <DEDUP_REMOVED lines=14> */
[----:B------:R-:W-:Y:S02]  /*3000*/  FSEL R69, R69, -INF , !P5 ;  /* 0xff80000045457808 */ /* 0x000fe40006800000 */
[----:B------:R-:W-:Y:S02]  /*3010*/  PLOP3.LUT P5, PT, PT, PT, UP0, 0x40, 0x0 ;  /* 0x000000000000781c */ /* 0x000fe40003fae808 */
[----:B------:R-:W-:-:S11]  /*3020*/  VIADDMNMX R6, R6, R50, R43, PT ;  /* 0x0000003206067246 */ /* 0x000fd6000380012b */
[----:B------:R-:W-:Y:S05]  /*3030*/  @P5 BRA `(.L_x_1755) ;  /* 0x0000000000605947 */ /* 0x000fea0003800000 */
[----:B------:R-:W-:Y:S01]  /*3040*/  IADD3 R7, R0, R17, -R18 ;  /* 0x0000001100077210 */ /* 0x000fe20007ffe812 */
[----:B------:R-:W-:Y:S04]  /*3050*/  BSSY B0, `(.L_x_1756) ;  /* 0x0000013000007945 */ /* 0x000fe80003800000 */
[----:B------:R-:W-:-:S05]  /*3060*/  VIADD R7, R7, 0x8 ;  /* 0x0000000807077836 */ /* 0x000fca0000000000 */
        /* <DEDUP_REMOVED lines=11> */
.L_x_1757:
[----:B------:R-:W-:-:S06]  /*3120*/  UISETP.NE.AND UP1, UPT, UR15, 0x1, UPT ;  /* 0x000000010f00788c */ /* 0x000fcc000bf25270 */
[----:B------:R-:W-:-:S05]  /*3130*/  PLOP3.LUT P5, PT, PT, PT, UP1, 0x80, 0x0 ;  /* 0x000000000000781c */ /* 0x000fca0003faf018 */
[----:B------:R-:W-:-:S08]  /*3140*/  @UP1 ULDC.64 UR10, c[0x0][0x9e8] ;  /* 0x00027a00000a1ab9 */ /* 0x000fd00000000a00 */
[----:B------:R-:W-:Y:S01]  /*3150*/  @P5 IMAD.HI.U32 R24, R7, UR10, RZ ;  /* 0x0000000a07185c27 */ /* 0x000fe2000f8e00ff */
[----:B------:R-:W-:-:S13]  /*3160*/  PLOP3.LUT P5, PT, PT, PT, UP1, 0x80, 0x0 ;  /* 0x000000000000781c */ /* 0x000fda0003faf018 */
[----:B------:R-:W-:-:S07]  /*3170*/  @P5 SHF.R.U32.HI R7, RZ, UR11, R24 ;  /* 0x0000000bff075c19 */ /* 0x000fce0008011618 */
.L_x_1758:
[----:B------:R-:W-:Y:S05]  /*3180*/  BSYNC B0 ;  /* 0x0000000000007941 */ /* 0x000fea0003800000 */
.L_x_1756:
[----:B------:R-:W-:-:S05]  /*3190*/  IMAD R7, R7, UR15, R58 ;  /* 0x0000000f07077c24 */ /* 0x000fca000f8e023a */
[----:B------:R-:W-:Y:S02]  /*31a0*/  VIMNMX R11, R11, R7, !PT ;  /* 0x000000070b0b7248 */ /* 0x000fe40007fe0100 */
[----:B------:R-:W-:-:S07]  /*31b0*/  VIADDMNMX R6, R7, UR15, R6, PT ;  /* 0x0000000f07067c46 */ /* 0x000fce000b800106 */
.L_x_1755:
[C---:B------:R-:W-:Y:S01]  /*31c0*/  ISETP.GT.AND P1, PT, R11.reuse, 0x1, !P1 ;  /* 0x000000010b00780c */ /* 0x040fe20004f24270 */
[----:B------:R-:W-:Y:S01]  /*31d0*/  ULDC UR7, c[0x0][0x988] ;  /* 0x0002620000077ab9 */ /* 0x000fe20000000800 */
        /* <DEDUP_REMOVED lines=9> */
[----:B------:R-:W-:Y:S02]  /*3270*/  FMNMX.FTZ R7, R41, R59, !PT ;  /* 0x0000003b29077209 */ /* 0x000fe40007810000 */
[----:B------:R-:W-:-:S02]  /*3280*/  FSEL R15, R15, -INF , !P1 ;  /* 0xff8000000f0f7808 */ /* 0x000fc40004800000 */
[----:B------:R-:W-:Y:S02]  /*3290*/  ISETP.NE.AND P1, PT, R28, RZ, PT ;  /* 0x000000ff1c00720c */ /* 0x000fe40003f25270 */
[----:B------:R-:W-:Y:S02]  /*32a0*/  FMNMX.FTZ R7, R63, R7, !PT ;  /* 0x000000073f077209 */ /* 0x000fe40007810000 */
[----:B------:R-:W-:Y:S02]  /*32b0*/  ISETP.GT.AND P1, PT, R11, 0x10, !P1 ;  /* 0x000000100b00780c */ /* 0x000fe40004f24270 */
[----:B------:R-:W-:Y:S02]  /*32c0*/  ISETP.NE.AND P5, PT, R32, RZ, PT ;  /* 0x000000ff2000720c */ /* 0x000fe40003fa5270 */
[----:B------:R-:W-:Y:S02]  /*32d0*/  ISETP.LT.OR P1, PT, R6, 0x11, P1 ;  /* 0x000000110600780c */ /* 0x000fe40000f21670 */
[----:B------:R-:W-:-:S02]  /*32e0*/  FMNMX.FTZ R7, R73, R7, !PT ;  /* 0x0000000749077209 */ /* 0x000fc40007810000 */
[----:B------:R-:W-:Y:S02]  /*32f0*/  FSEL R20, R20, -INF , !P1 ;  /* 0xff80000014147808 */ /* 0x000fe40004800000 */
[----:B------:R-:W-:Y:S02]  /*3300*/  ISETP.GT.AND P1, PT, R11, 0x11, !P2 ;  /* 0x000000110b00780c */ /* 0x000fe40005724270 */
[----:B------:R-:W-:Y:S02]  /*3310*/  FMNMX.FTZ R7, R75, R7, !PT ;  /* 0x000000074b077209 */ /* 0x000fe40007810000 */
[----:B------:R-:W-:Y:S02]  /*3320*/  ISETP.LT.OR P1, PT, R6, 0x12, P1 ;  /* 0x000000120600780c */ /* 0x000fe40000f21670 */
[----:B------:R-:W-:Y:S02]  /*3330*/  FMNMX.FTZ R7, R77, R7, !PT ;  /* 0x000000074d077209 */ /* 0x000fe40007810000 */
[----:B------:R-:W-:-:S02]  /*3340*/  FSEL R21, R21, -INF , !P1 ;  /* 0xff80000015157808 */ /* 0x000fc40004800000 */
[----:B------:R-:W-:Y:S02]  /*3350*/  ISETP.GT.AND P1, PT, R11, 0x18, !P5 ;  /* 0x000000180b00780c */ /* 0x000fe40006f24270 */
[----:B------:R-:W-:Y:S02]  /*3360*/  FMNMX.FTZ R7, R79, R7, !PT ;  /* 0x000000074f077209 */ /* 0x000fe40007810000 */
[----:B------:R-:W-:Y:S02]  /*3370*/  ISETP.LT.OR P1, PT, R6, 0x19, P1 ;  /* 0x000000190600780c */ /* 0x000fe40000f21670 */
[----:B------:R-:W-:Y:S02]  /*3380*/  FMNMX.FTZ R7, R81, R7, !PT ;  /* 0x0000000751077209 */ /* 0x000fe40007810000 */
[----:B------:R-:W-:Y:S02]  /*3390*/  FSEL R24, R38, -INF , !P1 ;  /* 0xff80000026187808 */ /* 0x000fe40004800000 */
[----:B------:R-:W-:-:S02]  /*33a0*/  ISETP.NE.AND P1, PT, R33, RZ, PT ;  /* 0x000000ff2100720c */ /* 0x000fc40003f25270 */
[----:B------:R-:W-:Y:S02]  /*33b0*/  FMNMX.FTZ R7, R83, R7, !PT ;  /* 0x0000000753077209 */ /* 0x000fe40007810000 */
[----:B------:R-:W-:Y:S02]  /*33c0*/  ISETP.GT.AND P1, PT, R11, 0x19, !P1 ;  /* 0x000000190b00780c */ /* 0x000fe40004f24270 */
[----:B------:R-:W-:Y:S02]  /*33d0*/  FMNMX.FTZ R7, R85, R7, !PT ;  /* 0x0000000755077209 */ /* 0x000fe40007810000 */
[----:B------:R-:W-:Y:S02]  /*33e0*/  ISETP.LT.OR P1, PT, R6, 0x1a, P1 ;  /* 0x0000001a0600780c */ /* 0x000fe40000f21670 */
[----:B------:R-:W-:Y:S02]  /*33f0*/  FMNMX.FTZ R7, R87, R7, !PT ;  /* 0x0000000757077209 */ /* 0x000fe40007810000 */
[----:B------:R-:W-:-:S02]  /*3400*/  FSEL R25, R39, -INF , !P1 ;  /* 0xff80000027197808 */ /* 0x000fc40004800000 */
        /* <DEDUP_REMOVED lines=28> */
[----:B------:R-:W-:Y:S02]  /*35d0*/  ISETP.NE.AND P1, PT, R45, RZ, PT ;  /* 0x000000ff2d00720c */ /* 0x000fe40003f25270 */
[----:B------:R-:W-:-:S02]  /*35e0*/  FMNMX.FTZ R37, R69, R7, !PT ;  /* 0x0000000745257209 */ /* 0x000fc40007810000 */
[C---:B------:R-:W-:Y:S02]  /*35f0*/  ISETP.GT.AND P1, PT, R11.reuse, 0x30, !P1 ;  /* 0x000000300b00780c */ /* 0x040fe40004f24270 */
[----:B------:R-:W-:Y:S01]  /*3600*/  ISETP.GT.AND P6, PT, R11, RZ, !P6 ;  /* 0x000000ff0b00720c */ /* 0x000fe200077c4270 */
[----:B------:R-:W0:Y:S01]  /*3610*/  SHFL.BFLY PT, R36, R37, 0x2, 0x1f ;  /* 0x0c401f0025247f89 */ /* 0x000e2200000e0000 */
[C---:B------:R-:W-:Y:S02]  /*3620*/  ISETP.LT.OR P1, PT, R6.reuse, 0x31, P1 ;  /* 0x000000310600780c */ /* 0x040fe40000f21670 */
[----:B------:R-:W-:Y:S02]  /*3630*/  ISETP.LT.OR P6, PT, R6, 0x1, P6 ;  /* 0x000000010600780c */ /* 0x000fe400037c1670 */
[----:B------:R-:W-:Y:S02]  /*3640*/  FSEL R30, R30, -INF , !P1 ;  /* 0xff8000001e1e7808 */ /* 0x000fe40004800000 */
[----:B------:R-:W-:-:S02]  /*3650*/  ISETP.NE.AND P1, PT, R48, RZ, PT ;  /* 0x000000ff3000720c */ /* 0x000fc40003f25270 */
[----:B------:R-:W-:Y:S02]  /*3660*/  FSEL R3, R3, -INF , !P6 ;  /* 0xff80000003037808 */ /* 0x000fe40007000000 */
[----:B------:R-:W-:Y:S02]  /*3670*/  ISETP.GT.AND P1, PT, R11, 0x31, !P1 ;  /* 0x000000310b00780c */ /* 0x000fe40004f24270 */
[----:B------:R-:W-:Y:S02]  /*3680*/  FMNMX.FTZ R38, R3, R14, !PT ;  /* 0x0000000e03267209 */ /* 0x000fe40007810000 */
[----:B------:R-:W-:Y:S02]  /*3690*/  ISETP.LT.OR P1, PT, R6, 0x32, P1 ;  /* 0x000000320600780c */ /* 0x000fe40000f21670 */
[----:B------:R-:W-:Y:S02]  /*36a0*/  FMNMX.FTZ R38, R13, R38, !PT ;  /* 0x000000260d267209 */ /* 0x000fe40007810000 */
[----:B------:R-:W-:-:S02]  /*36b0*/  FSEL R31, R31, -INF , !P1 ;  /* 0xff8000001f1f7808 */ /* 0x000fc40004800000 */
[----:B------:R-:W-:Y:S02]  /*36c0*/  ISETP.NE.AND P1, PT, R49, RZ, PT ;  /* 0x000000ff3100720c */ /* 0x000fe40003f25270 */
[----:B------:R-:W-:Y:S02]  /*36d0*/  ISETP.NE.AND P2, PT, R53, RZ, PT ;  /* 0x000000ff3500720c */ /* 0x000fe40003f45270 */
[----:B------:R-:W-:Y:S02]  /*36e0*/  ISETP.GT.AND P1, PT, R11, 0x38, !P1 ;  /* 0x000000380b00780c */ /* 0x000fe40004f24270 */
[----:B0-----:R-:W-:Y:S02]  /*36f0*/  FMNMX.FTZ R39, R37, R36, !PT ;  /* 0x0000002425277209 */ /* 0x001fe40007810000 */
[----:B------:R-:W-:Y:S02]  /*3700*/  FMNMX.FTZ R37, R15, R38, !PT ;  /* 0x000000260f257209 */ /* 0x000fe40007810000 */
[----:B------:R-:W-:Y:S01]  /*3710*/  ISETP.LT.OR P1, PT, R6, 0x39, P1 ;  /* 0x000000390600780c */ /* 0x000fe20000f21670 */
[----:B------:R-:W0:Y:S01]  /*3720*/  SHFL.BFLY PT, R36, R39, 0x1, 0x1f ;  /* 0x0c201f0027247f89 */ /* 0x000e2200000e0000 */
        /* <DEDUP_REMOVED lines=9> */
[----:B------:R-:W-:Y:S02]  /*37c0*/  ISETP.GT.AND P1, PT, R11, 0x40, !P2 ;  /* 0x000000400b00780c */ /* 0x000fe40005724270 */
[----:B------:R-:W-:Y:S02]  /*37d0*/  FMNMX.FTZ R38, R26, R37, !PT ;  /* 0x000000251a267209 */ /* 0x000fe40007810000 */
[----:B------:R-:W-:Y:S02]  /*37e0*/  ISETP.LT.OR P1, PT, R6, 0x41, P1 ;  /* 0x000000410600780c */ /* 0x000fe40000f21670 */
[----:B------:R-:W-:-:S02]  /*37f0*/  FMNMX.FTZ R37, R27, R38, !PT ;  /* 0x000000261b257209 */ /* 0x000fc40007810000 */
[----:B------:R-:W-:Y:S02]  /*3800*/  ISETP.NE.AND P5, PT, R56, RZ, PT ;  /* 0x000000ff3800720c */ /* 0x000fe40003fa5270 */
[----:B------:R-:W-:Y:S02]  /*3810*/  FSEL R34, R34, -INF , !P1 ;  /* 0xff80000022227808 */ /* 0x000fe40004800000 */
[----:B------:R-:W-:Y:S02]  /*3820*/  FMNMX.FTZ R38, R28, R37, !PT ;  /* 0x000000251c267209 */ /* 0x000fe40007810000 */
[----:B------:R-:W-:Y:S02]  /*3830*/  ISETP.GT.AND P1, PT, R11, 0x41, !P5 ;  /* 0x000000410b00780c */ /* 0x000fe40006f24270 */
[----:B0-----:R-:W-:Y:S02]  /*3840*/  FMNMX.FTZ R7, R39, R36, !PT ;  /* 0x0000002427077209 */ /* 0x001fe40007810000 */
[----:B------:R-:W-:-:S02]  /*3850*/  FMNMX.FTZ R37, R29, R38, !PT ;  /* 0x000000261d257209 */ /* 0x000fc40007810000 */
[----:B------:R-:W-:Y:S01]  /*3860*/  ISETP.LT.OR P1, PT, R6, 0x42, P1 ;  /* 0x000000420600780c */ /* 0x000fe20000f21670 */
[----:B------:R-:W-:Y:S01]  /*3870*/  FMUL.FTZ R36, R7, UR7 ;  /* 0x0000000707247c20 */ /* 0x000fe20008410000 */
[----:B------:R-:W-:Y:S02]  /*3880*/  FMNMX.FTZ R38, R30, R37, !PT ;  /* 0x000000251e267209 */ /* 0x000fe40007810000 */
[----:B------:R-:W-:Y:S02]  /*3890*/  FSEL R35, R35, -INF , !P1 ;  /* 0xff80000023237808 */ /* 0x000fe40004800000 */
        /* <DEDUP_REMOVED lines=9> */
[----:B------:R-:W-:Y:S01]  /*3930*/  ISETP.NE.AND P6, PT, R60, RZ, PT ;  /* 0x000000ff3c00720c */ /* 0x000fe20003fc5270 */
[----:B------:R0:W-:Y:S01]  /*3940*/  MUFU.EX2 R152, R40 ;  /* 0x0000002800987308 */ /* 0x0001e20000000800 */
[----:B------:R-:W-:Y:S01]  /*3950*/  FMNMX.FTZ R37, R33, R38, !PT ;  /* 0x0000002621257209 */ /* 0x000fe20007810000 */
[--C-:B------:R-:W-:Y:S01]  /*3960*/  FFMA.FTZ R39, R59, UR7, -R42.reuse ;  /* 0x000000073b277c23 */ /* 0x100fe2000801082a */
[----:B------:R-:W-:Y:S01]  /*3970*/  ISETP.NE.AND P2, PT, R72, RZ, PT ;  /* 0x000000ff4800720c */ /* 0x000fe20003f45270 */
[--C-:B------:R-:W-:Y:S01]  /*3980*/  FFMA.FTZ R48, R89, UR7, -R42.reuse ;  /* 0x0000000759307c23 */ /* 0x100fe2000801082a */
[----:B------:R-:W-:Y:S01]  /*3990*/  ISETP.NE.AND P5, PT, R64, RZ, PT ;  /* 0x000000ff4000720c */ /* 0x000fe20003fa5270 */
[--C-:B------:R-:W-:Y:S01]  /*39a0*/  FFMA.FTZ R44, R73, UR7, -R42.reuse ;  /* 0x00000007492c7c23 */ /* 0x100fe2000801082a */
[----:B------:R-:W-:Y:S01]  /*39b0*/  FSEL R36, R62, -INF , !P1 ;  /* 0xff8000003e247808 */ /* 0x000fe20004800000 */
[----:B------:R1:W-:Y:S01]  /*39c0*/  MUFU.EX2 R154, R41 ;  /* 0x00000029009a7308 */ /* 0x0003e20000000800 */
[----:B------:R-:W-:Y:S01]  /*39d0*/  ISETP.GT.AND P1, PT, R11, 0x49, !P6 ;  /* 0x000000490b00780c */ /* 0x000fe20007724270 */
[--C-:B0-----:R-:W-:Y:S01]  /*39e0*/  FFMA.FTZ R40, R75, UR7, -R42.reuse ;  /* 0x000000074b287c23 */ /* 0x101fe2000801082a */
[----:B------:R-:W-:Y:S01]  /*39f0*/  FMNMX.FTZ R38, R34, R37, !PT ;  /* 0x0000002522267209 */ /* 0x000fe20007810000 */
[--C-:B------:R-:W-:Y:S01]  /*3a00*/  FFMA.FTZ R58, R61, UR7, -R42.reuse ;  /* 0x000000073d3a7c23 */ /* 0x100fe2000801082a */
[----:B------:R-:W-:Y:S01]  /*3a10*/  ISETP.GT.AND P2, PT, R11, 0x50, !P2 ;  /* 0x000000500b00780c */ /* 0x000fe20005744270 */
[--C-:B------:R-:W-:Y:S01]  /*3a20*/  FFMA.FTZ R60, R65, UR7, -R42.reuse ;  /* 0x00000007413c7c23 */ /* 0x100fe2000801082a */
[C---:B------:R-:W-:Y:S01]  /*3a30*/  ISETP.GT.AND P3, PT, R11.reuse, 0x51, !P3 ;  /* 0x000000510b00780c */ /* 0x040fe20005f64270 */
[----:B------:R0:W-:Y:S01]  /*3a40*/  MUFU.EX2 R156, R40 ;  /* 0x00000028009c7308 */ /* 0x0001e20000000800 */
[----:B------:R-:W-:Y:S01]  /*3a50*/  ISETP.GT.AND P4, PT, R11, 0x58, !P4 ;  /* 0x000000580b00780c */ /* 0x000fe20006784270 */
[--C-:B-1----:R-:W-:Y:S01]  /*3a60*/  FFMA.FTZ R41, R79, UR7, -R42.reuse ;  /* 0x000000074f297c23 */ /* 0x102fe2000801082a */
[----:B------:R-:W-:Y:S01]  /*3a70*/  ISETP.GT.AND P5, PT, R11, 0x59, !P5 ;  /* 0x000000590b00780c */ /* 0x000fe20006fa4270 */
[--C-:B------:R-:W-:Y:S01]  /*3a80*/  FFMA.FTZ R46, R85, UR7, -R42.reuse ;  /* 0x00000007552e7c23 */ /* 0x100fe2000801082a */
[C---:B------:R-:W-:Y:S01]  /*3a90*/  ISETP.LT.OR P1, PT, R6.reuse, 0x4a, P1 ;  /* 0x0000004a0600780c */ /* 0x040fe20000f21670 */
[--C-:B------:R-:W-:Y:S01]  /*3aa0*/  FFMA.FTZ R50, R91, UR7, -R42.reuse ;  /* 0x000000075b327c23 */ /* 0x100fe2000801082a */
[----:B------:R-:W-:Y:S01]  /*3ab0*/  FMNMX.FTZ R11, R35, R38, !PT ;  /* 0x00000026230b7209 */ /* 0x000fe20007810000 */
[----:B------:R1:W-:Y:S01]  /*3ac0*/  MUFU.EX2 R43, R39 ;  /* 0x00000027002b7308 */ /* 0x0003e20000000800 */
[----:B------:R-:W-:Y:S01]  /*3ad0*/  ISETP.LT.OR P2, PT, R6, 0x51, P2 ;  /* 0x000000510600780c */ /* 0x000fe20001741670 */
[--C-:B0-----:R-:W-:Y:S01]  /*3ae0*/  FFMA.FTZ R40, R81, UR7, -R42.reuse ;  /* 0x0000000751287c23 */ /* 0x101fe2000801082a */
[----:B------:R-:W-:Y:S01]  /*3af0*/  FSEL R4, R4, -INF , !P1 ;  /* 0xff80000004047808 */ /* 0x000fe20004800000 */
[--C-:B------:R-:W-:Y:S01]  /*3b00*/  FFMA.FTZ R52, R95, UR7, -R42.reuse ;  /* 0x000000075f347c23 */ /* 0x100fe2000801082a */
[----:B------:R-:W-:Y:S01]  /*3b10*/  FMNMX.FTZ R37, R36, R11, !PT ;  /* 0x0000000b24257209 */ /* 0x000fe20007810000 */
[--C-:B------:R-:W-:Y:S01]  /*3b20*/  FFMA.FTZ R54, R97, UR7, -R42.reuse ;  /* 0x0000000761367c23 */ /* 0x100fe2000801082a */
[----:B------:R-:W-:Y:S01]  /*3b30*/  ISETP.LT.OR P3, PT, R6, 0x52, P3 ;  /* 0x000000520600780c */ /* 0x000fe20001f61670 */
[----:B------:R0:W-:Y:S01]  /*3b40*/  MUFU.EX2 R49, R40 ;  /* 0x0000002800317308 */ /* 0x0001e20000000800 */
[----:B------:R-:W-:Y:S01]  /*3b50*/  FSEL R11, R66, -INF , !P2 ;  /* 0xff800000420b7808 */ /* 0x000fe20005000000 */
[--C-:B-1----:R-:W-:Y:S01]  /*3b60*/  FFMA.FTZ R39, R77, UR7, -R42.reuse ;  /* 0x000000074d277c23 */ /* 0x102fe2000801082a */
[----:B------:R-:W-:Y:S01]  /*3b70*/  FMNMX.FTZ R38, R4, R37, !PT ;  /* 0x0000002504267209 */ /* 0x000fe20007810000 */
[----:B------:R-:W-:Y:S01]  /*3b80*/  FFMA.FTZ R56, R99, UR7, -R42 ;  /* 0x0000000763387c23 */ /* 0x000fe2000801082a */
[----:B------:R-:W-:-:S02]  /*3b90*/  ISETP.LT.OR P4, PT, R6, 0x59, P4 ;  /* 0x000000590600780c */ /* 0x000fc40002781670 */
[----:B------:R-:W-:Y:S01]  /*3ba0*/  FSEL R37, R67, -INF , !P3 ;  /* 0xff80000043257808 */ /* 0x000fe20005800000 */
[----:B------:R1:W-:Y:S01]  /*3bb0*/  MUFU.EX2 R158, R41 ;  /* 0x00000029009e7308 */ /* 0x0003e20000000800 */
[----:B0-----:R-:W-:Y:S02]  /*3bc0*/  FMNMX.FTZ R40, R11, R38, !PT ;  /* 0x000000260b287209 */ /* 0x001fe40007810000 */
[----:B------:R-:W-:Y:S02]  /*3bd0*/  ISETP.LT.OR P5, PT, R6, 0x5a, P5 ;  /* 0x0000005a0600780c */ /* 0x000fe40002fa1670 */
[----:B------:R-:W-:-:S03]  /*3be0*/  FSEL R38, R70, -INF , !P4 ;  /* 0xff80000046267808 */ /* 0x000fc60006000000 */
[----:B------:R0:W-:Y:S01]  /*3bf0*/  MUFU.EX2 R47, R39 ;  /* 0x00000027002f7308 */ /* 0x0001e20000000800 */
[----:B-1----:R-:W-:Y:S01]  /*3c00*/  FMNMX.FTZ R41, R37, R40, !PT ;  /* 0x0000002825297209 */ /* 0x002fe20007810000 */
[----:B------:R-:W-:-:S03]  /*3c10*/  FFMA.FTZ R40, R87, UR7, -R42 ;  /* 0x0000000757287c23 */ /* 0x000fc6000801082a */
[----:B------:R-:W-:-:S03]  /*3c20*/  FMNMX.FTZ R6, R38, R41, !PT ;  /* 0x0000002926067209 */ /* 0x000fc60007810000 */
[----:B------:R1:W-:Y:S01]  /*3c30*/  MUFU.EX2 R53, R48 ;  /* 0x0000003000357308 */ /* 0x0003e20000000800 */
[----:B0-----:R-:W-:-:S04]  /*3c40*/  FSEL R39, R71, -INF , !P5 ;  /* 0xff80000047277808 */ /* 0x001fc80006800000 */
[----:B------:R-:W-:-:S03]  /*3c50*/  FMNMX.FTZ R6, R39, R6, !PT ;  /* 0x0000000627067209 */ /* 0x000fc60007810000 */
[----:B------:R0:W-:Y:S01]  /*3c60*/  MUFU.EX2 R45, R44 ;  /* 0x0000002c002d7308 */ /* 0x0001e20000000800 */
[--C-:B-1----:R-:W-:Y:S01]  /*3c70*/  FFMA.FTZ R48, R101, UR7, -R42.reuse ;  /* 0x0000000765307c23 */ /* 0x102fe2000801082a */
[----:B------:R-:W1:Y:S06]  /*3c80*/  SHFL.BFLY PT, R41, R6, 0x2, 0x1f ;  /* 0x0c401f0006297f89 */ /* 0x000e6c00000e0000 */
[----:B------:R-:W-:Y:S01]  /*3c90*/  MUFU.EX2 R59, R48 ;  /* 0x00000030003b7308 */ /* 0x000fe20000000800 */
[----:B0-----:R-:W-:-:S07]  /*3ca0*/  FFMA.FTZ R44, R83, UR7, -R42 ;  /* 0x00000007532c7c23 */ /* 0x001fce000801082a */
[----:B------:R-:W-:Y:S08]  /*3cb0*/  MUFU.EX2 R61, R58 ;  /* 0x0000003a003d7308 */ /* 0x000ff00000000800 */
[----:B------:R-:W-:Y:S01]  /*3cc0*/  MUFU.EX2 R63, R60 ;  /* 0x0000003c003f7308 */ /* 0x000fe20000000800 */
[----:B-1----:R-:W-:-:S05]  /*3cd0*/  FMNMX.FTZ R41, R6, R41, !PT ;  /* 0x0000002906297209 */ /* 0x002fca0007810000 */
[----:B------:R-:W0:Y:S02]  /*3ce0*/  SHFL.BFLY PT, R6, R41, 0x1, 0x1f ;  /* 0x0c201f0029067f89 */ /* 0x000e2400000e0000 */
[----:B------:R-:W-:Y:S08]  /*3cf0*/  MUFU.EX2 R44, R44 ;  /* 0x0000002c002c7308 */ /* 0x000ff00000000800 */
[----:B------:R1:W2:Y:S08]  /*3d00*/  MUFU.EX2 R51, R46 ;  /* 0x0000002e00337308 */ /* 0x0002b00000000800 */
[----:B------:R-:W3:Y:S01]  /*3d10*/  MUFU.EX2 R40, R40 ;  /* 0x0000002800287308 */ /* 0x000ee20000000800 */
[----:B-1----:R-:W-:Y:S01]  /*3d20*/  FFMA.FTZ R46, R93, UR7, -R42 ;  /* 0x000000075d2e7c23 */ /* 0x002fe2000801082a */
[----:B0-----:R-:W-:-:S06]  /*3d30*/  FMNMX.FTZ R6, R41, R6, !PT ;  /* 0x0000000629067209 */ /* 0x001fcc0007810000 */
[----:B------:R-:W-:Y:S01]  /*3d40*/  MUFU.EX2 R50, R50 ;  /* 0x0000003200327308 */ /* 0x000fe20000000800 */
[----:B------:R-:W-:Y:S01]  /*3d50*/  FFMA.FTZ R41, R107, UR7, -R42 ;  /* 0x000000076b297c23 */ /* 0x000fe2000801082a */
[----:B--2---:R-:W-:Y:S01]  /*3d60*/  F2FP.F16.F32.PACK_AB R160, R51, R44 ;  /* 0x0000002c33a0723e */ /* 0x004fe200000000ff */
[C---:B------:R-:W-:Y:S01]  /*3d70*/  FMUL.FTZ R48, R6.reuse, UR7 ;  /* 0x0000000706307c20 */ /* 0x040fe20008410000 */
[----:B------:R-:W-:-:S04]  /*3d80*/  FSETP.NEU.FTZ.AND P1, PT, R6, -INF , PT ;  /* 0xff8000000600780b */ /* 0x000fc80003f3d000 */
[----:B------:R0:W1:Y:S01]  /*3d90*/  MUFU.EX2 R55, R46 ;  /* 0x0000002e00377308 */ /* 0x0000620000000800 */
[----:B------:R-:W-:Y:S02]  /*3da0*/  FSEL R48, R48, RZ, P1 ;  /* 0x000000ff30307208 */ /* 0x000fe40000800000 */
[----:B---3--:R-:W-:-:S03]  /*3db0*/  F2FP.F16.F32.PACK_AB R162, R53, R40 ;  /* 0x0000002835a2723e */ /* 0x008fc600000000ff */
        /* <DEDUP_REMOVED lines=16> */
[----:B------:R-:W-:Y:S01]  /*3ec0*/  FFMA.FTZ R32, R32, UR7, -R48 ;  /* 0x0000000720207c23 */ /* 0x000fe20008010830 */
[----:B0-----:R-:W-:Y:S01]  /*3ed0*/  FFMA.FTZ R46, R103, UR7, -R42 ;  /* 0x00000007672e7c23 */ /* 0x001fe2000801082a */
        /* <DEDUP_REMOVED lines=8> */
[----:B------:R-:W-:Y:S01]  /*3f60*/  FFMA.FTZ R39, R39, UR7, -R48 ;  /* 0x0000000727277c23 */ /* 0x000fe20008010830 */
[----:B-1----:R-:W-:-:S03]  /*3f70*/  F2FP.F16.F32.PACK_AB R164, R55, R50 ;  /* 0x0000003237a4723e */ /* 0x002fc600000000ff */
[----:B------:R-:W1:Y:S01]  /*3f80*/  MUFU.EX2 R13, R13 ;  /* 0x0000000d000d7308 */ /* 0x000e620000000800 */
[----:B0-----:R-:W-:Y:S01]  /*3f90*/  FADD.FTZ R15, R152, R43 ;  /* 0x0000002b980f7221 */ /* 0x001fe20000010000 */
[----:B------:R-:W-:Y:S02]  /*3fa0*/  F2FP.F16.F32.PACK_AB R152, R43, R152 ;  /* 0x000000982b98723e */ /* 0x000fe400000000ff */
[----:B--2---:R-:W-:Y:S01]  /*3fb0*/  F2FP.F16.F32.PACK_AB R153, R14, R3 ;  /* 0x000000030e99723e */ /* 0x004fe200000000ff */
[----:B------:R-:W-:Y:S01]  /*3fc0*/  FADD.FTZ R60, R154, R15 ;  /* 0x0000000f9a3c7221 */ /* 0x000fe20000010000 */
[C---:B------:R-:W-:Y:S02]  /*3fd0*/  F2FP.F16.F32.PACK_AB R154, R45.reuse, R154 ;  /* 0x0000009a2d9a723e */ /* 0x040fe400000000ff */
[----:B------:R-:W0:Y:S01]  /*3fe0*/  MUFU.EX2 R20, R20 ;  /* 0x0000001400147308 */ /* 0x000e220000000800 */
[----:B------:R-:W-:Y:S01]  /*3ff0*/  FADD.FTZ R15, R45, R60 ;  /* 0x0000003c2d0f7221 */ /* 0x000fe20000010000 */
[----:B------:R-:W-:-:S03]  /*4000*/  FADD.FTZ R60, R3, R14 ;  /* 0x0000000e033c7221 */ /* 0x000fc60000010000 */
[----:B------:R-:W-:Y:S01]  /*4010*/  FADD.FTZ R62, R156, R15 ;  /* 0x0000000f9c3e7221 */ /* 0x000fe20000010000 */
[C---:B------:R-:W-:Y:S02]  /*4020*/  F2FP.F16.F32.PACK_AB R156, R47.reuse, R156 ;  /* 0x0000009c2f9c723e */ /* 0x040fe400000000ff */
[----:B------:R-:W2:Y:S01]  /*4030*/  MUFU.EX2 R21, R21 ;  /* 0x0000001500157308 */ /* 0x000ea20000000800 */
[----:B------:R-:W-:Y:S01]  /*4040*/  FADD.FTZ R65, R47, R62 ;  /* 0x0000003e2f417221 */ /* 0x000fe20000010000 */
[----:B-1----:R-:W-:Y:S01]  /*4050*/  FADD.FTZ R15, R13, R60 ;  /* 0x0000003c0d0f7221 */ /* 0x002fe20000010000 */
[----:B------:R-:W-:Y:S02]  /*4060*/  F2FP.F16.F32.PACK_AB R155, R58, R13 ;  /* 0x0000000d3a9b723e */ /* 0x000fe400000000ff */
[----:B------:R-:W-:Y:S01]  /*4070*/  FADD.FTZ R60, R158, R65 ;  /* 0x000000419e3c7221 */ /* 0x000fe20000010000 */
[----:B------:R-:W-:Y:S01]  /*4080*/  FADD.FTZ R15, R58, R15 ;  /* 0x0000000f3a0f7221 */ /* 0x000fe20000010000 */
[C---:B------:R-:W-:Y:S01]  /*4090*/  F2FP.F16.F32.PACK_AB R158, R49.reuse, R158 ;  /* 0x0000009e319e723e */ /* 0x040fe200000000ff */
[----:B------:R-:W1:Y:S01]  /*40a0*/  MUFU.EX2 R24, R24 ;  /* 0x0000001800187308 */ /* 0x000e620000000800 */
[----:B------:R-:W-:Y:S01]  /*40b0*/  FADD.FTZ R65, R49, R60 ;  /* 0x0000003c31417221 */ /* 0x000fe20000010000 */
[----:B0-----:R-:W-:-:S03]  /*40c0*/  FADD.FTZ R60, R20, R15 ;  /* 0x0000000f143c7221 */ /* 0x001fc60000010000 */
[----:B------:R-:W-:-:S03]  /*40d0*/  FADD.FTZ R62, R44, R65 ;  /* 0x000000412c3e7221 */ /* 0x000fc60000010000 */
[----:B------:R-:W0:Y:S01]  /*40e0*/  MUFU.EX2 R25, R25 ;  /* 0x0000001900197308 */ /* 0x000e220000000800 */
[----:B--2---:R-:W-:Y:S01]  /*40f0*/  FADD.FTZ R15, R21, R60 ;  /* 0x0000003c150f7221 */ /* 0x004fe20000010000 */
[----:B------:R-:W-:Y:S01]  /*4100*/  FADD.FTZ R65, R51, R62 ;  /* 0x0000003e33417221 */ /* 0x000fe20000010000 */
[----:B------:R-:W-:-:S03]  /*4110*/  F2FP.F16.F32.PACK_AB R157, R21, R20 ;  /* 0x00000014159d723e */ /* 0x000fc600000000ff */
[----:B------:R-:W-:Y:S02]  /*4120*/  FADD.FTZ R62, R40, R65 ;  /* 0x00000041283e7221 */ /* 0x000fe40000010000 */
[----:B------:R-:W2:Y:S01]  /*4130*/  MUFU.EX2 R26, R26 ;  /* 0x0000001a001a7308 */ /* 0x000ea20000000800 */
[----:B-1----:R-:W-:Y:S01]  /*4140*/  FADD.FTZ R60, R24, R15 ;  /* 0x0000000f183c7221 */ /* 0x002fe20000010000 */
[----:B------:R-:W-:-:S04]  /*4150*/  FADD.FTZ R65, R53, R62 ;  /* 0x0000003e35417221 */ /* 0x000fc80000010000 */
[----:B------:R-:W-:Y:S02]  /*4160*/  FADD.FTZ R62, R50, R65 ;  /* 0x00000041323e7221 */ /* 0x000fe40000010000 */
[----:B------:R-:W1:Y:S01]  /*4170*/  MUFU.EX2 R27, R27 ;  /* 0x0000001b001b7308 */ /* 0x000e620000000800 */
[----:B0-----:R-:W-:Y:S01]  /*4180*/  FADD.FTZ R15, R25, R60 ;  /* 0x0000003c190f7221 */ /* 0x001fe20000010000 */
[----:B------:R-:W-:Y:S01]  /*4190*/  FADD.FTZ R65, R55, R62 ;  /* 0x0000003e37417221 */ /* 0x000fe20000010000 */
[----:B------:R-:W-:-:S05]  /*41a0*/  F2FP.F16.F32.PACK_AB R159, R25, R24 ;  /* 0x00000018199f723e */ /* 0x000fca00000000ff */
[----:B------:R-:W0:Y:S01]  /*41b0*/  MUFU.EX2 R28, R28 ;  /* 0x0000001c001c7308 */ /* 0x000e220000000800 */
[----:B--2---:R-:W-:-:S07]  /*41c0*/  FADD.FTZ R60, R26, R15 ;  /* 0x0000000f1a3c7221 */ /* 0x004fce0000010000 */
[----:B------:R-:W2:Y:S01]  /*41d0*/  MUFU.EX2 R52, R52 ;  /* 0x0000003400347308 */ /* 0x000ea20000000800 */
[C---:B-1----:R-:W-:Y:S01]  /*41e0*/  FADD.FTZ R15, R27.reuse, R60 ;  /* 0x0000003c1b0f7221 */ /* 0x042fe20000010000 */
[----:B------:R-:W-:-:S06]  /*41f0*/  F2FP.F16.F32.PACK_AB R161, R27, R26 ;  /* 0x0000001a1ba1723e */ /* 0x000fcc00000000ff */
[----:B------:R-:W1:Y:S01]  /*4200*/  MUFU.EX2 R29, R29 ;  /* 0x0000001d001d7308 */ /* 0x000e620000000800 */
[----:B0-----:R-:W-:Y:S01]  /*4210*/  FADD.FTZ R60, R28, R15 ;  /* 0x0000000f1c3c7221 */ /* 0x001fe20000010000 */
[----:B------:R-:W-:-:S06]  /*4220*/  FFMA.FTZ R15, R38, UR7, -R48 ;  /* 0x00000007260f7c23 */ /* 0x000fcc0008010830 */
[----:B------:R0:W3:Y:S01]  /*4230*/  MUFU.EX2 R57, R54 ;  /* 0x0000003600397308 */ /* 0x0000e20000000800 */
[----:B--2---:R-:W-:-:S07]  /*4240*/  FADD.FTZ R62, R52, R65 ;  /* 0x00000041343e7221 */ /* 0x004fce0000010000 */
[----:B------:R-:W2:Y:S01]  /*4250*/  MUFU.EX2 R30, R30 ;  /* 0x0000001e001e7308 */ /* 0x000ea20000000800 */
[----:B0-----:R-:W-:Y:S01]  /*4260*/  FFMA.FTZ R54, R105, UR7, -R42 ;  /* 0x0000000769367c23 */ /* 0x001fe2000801082a */
[----:B-1----:R-:W-:Y:S01]  /*4270*/  FADD.FTZ R65, R29, R60 ;  /* 0x0000003c1d417221 */ /* 0x002fe20000010000 */
[----:B------:R-:W-:Y:S01]  /*4280*/  FFMA.FTZ R42, R69, UR7, -R42 ;  /* 0x00000007452a7c23 */ /* 0x000fe2000801082a */
[----:B------:R-:W-:-:S04]  /*4290*/  F2FP.F16.F32.PACK_AB R163, R29, R28 ;  /* 0x0000001c1da3723e */ /* 0x000fc800000000ff */
[----:B------:R-:W0:Y:S01]  /*42a0*/  MUFU.EX2 R56, R56 ;  /* 0x0000003800387308 */ /* 0x000e220000000800 */
[C---:B---3--:R-:W-:Y:S01]  /*42b0*/  FADD.FTZ R67, R57.reuse, R62 ;  /* 0x0000003e39437221 */ /* 0x048fe20000010000 */
[----:B------:R-:W-:-:S06]  /*42c0*/  F2FP.F16.F32.PACK_AB R166, R57, R52 ;  /* 0x0000003439a6723e */ /* 0x000fcc00000000ff */
[----:B------:R-:W1:Y:S01]  /*42d0*/  MUFU.EX2 R31, R31 ;  /* 0x0000001f001f7308 */ /* 0x000e620000000800 */
[----:B--2---:R-:W-:-:S07]  /*42e0*/  FADD.FTZ R38, R30, R65 ;  /* 0x000000411e267221 */ /* 0x004fce0000010000 */
[----:B------:R-:W-:Y:S01]  /*42f0*/  MUFU.EX2 R32, R32 ;  /* 0x0000002000207308 */ /* 0x000fe20000000800 */
[----:B0-----:R-:W-:Y:S01]  /*4300*/  FADD.FTZ R48, R56, R67 ;  /* 0x0000004338307221 */ /* 0x001fe20000010000 */
[----:B------:R-:W-:-:S03]  /*4310*/  F2FP.F16.F32.PACK_AB R168, R59, R56 ;  /* 0x000000383ba8723e */ /* 0x000fc600000000ff */
[----:B------:R-:W-:-:S03]  /*4320*/  FADD.FTZ R45, R59, R48 ;  /* 0x000000303b2d7221 */ /* 0x000fc60000010000 */
[----:B------:R-:W0:Y:S01]  /*4330*/  MUFU.EX2 R46, R46 ;  /* 0x0000002e002e7308 */ /* 0x000e220000000800 */
[C---:B-1----:R-:W-:Y:S01]  /*4340*/  FADD.FTZ R43, R31.reuse, R38 ;  /* 0x000000261f2b7221 */ /* 0x042fe20000010000 */
[----:B------:R-:W-:-:S06]  /*4350*/  F2FP.F16.F32.PACK_AB R165, R31, R30 ;  /* 0x0000001e1fa5723e */ /* 0x000fcc00000000ff */
[----:B------:R-:W1:Y:S08]  /*4360*/  MUFU.EX2 R33, R33 ;  /* 0x0000002100217308 */ /* 0x000e700000000800 */
[----:B------:R-:W-:Y:S01]  /*4370*/  MUFU.EX2 R34, R34 ;  /* 0x0000002200227308 */ /* 0x000fe20000000800 */
[----:B0-----:R-:W-:Y:S01]  /*4380*/  FADD.FTZ R48, R46, R45 ;  /* 0x0000002d2e307221 */ /* 0x001fe20000010000 */
[----:B------:R-:W-:-:S03]  /*4390*/  F2FP.F16.F32.PACK_AB R170, R61, R46 ;  /* 0x0000002e3daa723e */ /* 0x000fc600000000ff */
[----:B------:R-:W-:-:S03]  /*43a0*/  FADD.FTZ R45, R61, R48 ;  /* 0x000000303d2d7221 */ /* 0x000fc60000010000 */
[----:B------:R-:W0:Y:S01]  /*43b0*/  MUFU.EX2 R54, R54 ;  /* 0x0000003600367308 */ /* 0x000e220000000800 */
[----:B-1----:R-:W-:-:S07]  /*43c0*/  F2FP.F16.F32.PACK_AB R167, R33, R32 ;  /* 0x0000002021a7723e */ /* 0x002fce00000000ff */
[----:B------:R-:W1:Y:S08]  /*43d0*/  MUFU.EX2 R35, R35 ;  /* 0x0000002300237308 */ /* 0x000e700000000800 */
[----:B------:R-:W2:Y:S01]  /*43e0*/  MUFU.EX2 R36, R36 ;  /* 0x0000002400247308 */ /* 0x000ea20000000800 */
[----:B0-----:R-:W-:Y:S01]  /*43f0*/  FADD.FTZ R40, R54, R45 ;  /* 0x0000002d36287221 */ /* 0x001fe20000010000 */
[----:B------:R-:W-:-:S03]  /*4400*/  F2FP.F16.F32.PACK_AB R172, R63, R54 ;  /* 0x000000363fac723e */ /* 0x000fc600000000ff */
[----:B------:R-:W-:-:S03]  /*4410*/  FADD.FTZ R40, R63, R40 ;  /* 0x000000283f287221 */ /* 0x000fc60000010000 */
[----:B------:R0:W3:Y:S01]  /*4420*/  MUFU.EX2 R171, R4 ;  /* 0x0000000400ab7308 */ /* 0x0000e20000000800 */
[----:B-1----:R-:W-:-:S07]  /*4430*/  F2FP.F16.F32.PACK_AB R169, R35, R34 ;  /* 0x0000002223a9723e */ /* 0x002fce00000000ff */
[----:B------:R-:W1:Y:S01]  /*4440*/  MUFU.EX2 R41, R41 ;  /* 0x0000002900297308 */ /* 0x000e620000000800 */
[----:B0-----:R-:W-:-:S04]  /*4450*/  FADD.FTZ R4, R32, R43 ;  /* 0x0000002b20047221 */ /* 0x001fc80000010000 */
[----:B------:R-:W-:-:S03]  /*4460*/  FADD.FTZ R43, R33, R4 ;  /* 0x00000004212b7221 */ /* 0x000fc60000010000 */
[----:B------:R-:W0:Y:S01]  /*4470*/  MUFU.EX2 R11, R11 ;  /* 0x0000000b000b7308 */ /* 0x000e220000000800 */
[----:B------:R-:W-:-:S04]  /*4480*/  FADD.FTZ R4, R34, R43 ;  /* 0x0000002b22047221 */ /* 0x000fc80000010000 */
[----:B------:R-:W-:-:S03]  /*4490*/  FADD.FTZ R43, R35, R4 ;  /* 0x00000004232b7221 */ /* 0x000fc60000010000 */
[----:B------:R1:W4:Y:S01]  /*44a0*/  MUFU.EX2 R38, R37 ;  /* 0x0000002500267308 */ /* 0x0003220000000800 */
[----:B--2---:R-:W-:-:S04]  /*44b0*/  FADD.FTZ R4, R36, R43 ;  /* 0x0000002b24047221 */ /* 0x004fc80000010000 */
[C---:B---3--:R-:W-:Y:S01]  /*44c0*/  FADD.FTZ R44, R171.reuse, R4 ;  /* 0x00000004ab2c7221 */ /* 0x048fe20000010000 */
[----:B------:R-:W-:Y:S02]  /*44d0*/  F2FP.F16.F32.PACK_AB R171, R171, R36 ;  /* 0x00000024abab723e */ /* 0x000fe400000000ff */
[----:B------:R-:W2:Y:S01]  /*44e0*/  MUFU.EX2 R15, R15 ;  /* 0x0000000f000f7308 */ /* 0x000ea20000000800 */
[----:B-1----:R-:W-:Y:S01]  /*44f0*/  FADD.FTZ R37, R41, R40 ;  /* 0x0000002829257221 */ /* 0x002fe20000010000 */
[----:B0-----:R-:W-:-:S06]  /*4500*/  FADD.FTZ R3, R11, R44 ;  /* 0x0000002c0b037221 */ /* 0x001fcc0000010000 */
[----:B------:R-:W0:Y:S01]  /*4510*/  MUFU.EX2 R42, R42 ;  /* 0x0000002a002a7308 */ /* 0x000e220000000800 */
[C---:B----4-:R-:W-:Y:S01]  /*4520*/  FADD.FTZ R14, R38.reuse, R3 ;  /* 0x00000003260e7221 */ /* 0x050fe20000010000 */
[----:B------:R-:W-:-:S06]  /*4530*/  F2FP.F16.F32.PACK_AB R173, R38, R11 ;  /* 0x0000000b26ad723e */ /* 0x000fcc00000000ff */
[----:B------:R-:W1:Y:S01]  /*4540*/  MUFU.EX2 R40, R39 ;  /* 0x0000002700287308 */ /* 0x000e620000000800 */
[----:B--2---:R-:W-:Y:S01]  /*4550*/  FADD.FTZ R3, R15, R14 ;  /* 0x0000000e0f037221 */ /* 0x004fe20000010000 */
[C---:B0-----:R-:W-:Y:S01]  /*4560*/  FADD.FTZ R4, R42.reuse, R37 ;  /* 0x000000252a047221 */ /* 0x041fe20000010000 */
[----:B------:R-:W-:Y:S02]  /*4570*/  F2FP.F16.F32.PACK_AB R174, R42, R41 ;  /* 0x000000292aae723e */ /* 0x000fe400000000ff */
[C---:B-1----:R-:W-:Y:S01]  /*4580*/  FADD.FTZ R3, R40.reuse, R3 ;  /* 0x0000000328037221 */ /* 0x042fe20000010000 */
[----:B------:R-:W-:Y:S01]  /*4590*/  F2FP.F16.F32.PACK_AB R175, R40, R15 ;  /* 0x0000000f28af723e */ /* 0x000fe200000000ff */
[----:B------:R-:W-:Y:S06]  /*45a0*/  @!P0 BRA `(.L_x_1759) ;  /* 0x0000000000048947 */ /* 0x000fec0003800000 */
[----:B------:R-:W-:Y:S01]  /*45b0*/  BPT.TRAP 0x1 ;  /* 0x000000040000795c */ /* 0x000fe20000300000 */
.L_x_1759:
[----:B------:R0:W1:Y:S01]  /*45c0*/  SYNCS.PHASECHK.TRANS64.TRYWAIT P1, [R5+URZ+0x22850], R12 ;  /* 0x0228500c050075a7 */ /* 0x000062000802017f */
[----:B------:R-:W-:Y:S05]  /*45d0*/  @!P0 BRA `(.L_x_1760) ;  /* 0x0000000000048947 */ /* 0x000fea0003800000 */
[----:B------:R-:W-:Y:S01]  /*45e0*/  BPT.TRAP 0x1 ;  /* 0x000000040000795c */ /* 0x000fe20000300000 */
.L_x_1760:
[----:B-1----:R-:W-:Y:S05]  /*45f0*/  @P1 BRA `(.L_x_1761) ;  /* 0x0000000000081947 */ /* 0x002fea0003800000 */
[----:B------:R-:W1:Y:S02]  /*4600*/  SYNCS.PHASECHK.TRANS64.TRYWAIT P1, [R5+URZ+0x22850], R12 ;  /* 0x0228500c050075a7 */ /* 0x000e64000802017f */
[----:B-1----:R-:W-:Y:S05]  /*4610*/  @!P1 BRA `(.L_x_1762) ;  /* 0x0000011800a49947 */ /* 0x002fea0003800000 */
.L_x_1761:
[----:B------:R-:W-:Y:S01]  /*4620*/  R2UR UR5, R9 ;  /* 0x00000000090572ca */ /* 0x000fe200000e0000 */
[----:B------:R2:W-:Y:S01]  /*4630*/  BAR.SYNC.DEFER_BLOCKING R10, 0x100 ;  /* 0x0004000a0000751d */ /* 0x0005e20000010000 */
[----:B------:R-:W-:-:S05]  /*4640*/  IMAD.IADD R9, R17, 0x1, -R18 ;  /* 0x0000000111097824 */ /* 0x000fca00078e0a12 */
[----:B------:R-:W-:Y:S01]  /*4650*/  UMOV UR11, 0x40000040 ;  /* 0x40000040000b7882 */ /* 0x000fe20000000000 */
[----:B------:R-:W3:Y:S05]  /*4660*/  S2R R11, SR_TID.X ;  /* 0x00000000000b7919 */ /* 0x000eea0000002100 */
        /* <DEDUP_REMOVED lines=10> */
[----:B---3--:R-:W-:Y:S01]  /*4710*/  LOP3.LUT P1, RZ, R11, 0x7f, RZ, 0xc0, !PT ;  /* 0x0000007f0bff7812 */ /* 0x008fe2000782c0ff */
[----:B------:R-:W-:-:S12]  /*4720*/  IMAD R11, R201, 0x80, R9 ;  /* 0x00000080c90b7824 */ /* 0x000fd800078e0209 */
[----:B01----:R-:W-:-:S05]  /*4730*/  @!P1 VIADD R5, R5, 0x22860 ;  /* 0x0002286005059836 */ /* 0x003fca0000000000 */
        /* <DEDUP_REMOVED lines=33> */
[----:B0-----:R-:W-:-:S12]  /*4950*/  VIADD R5, R176, 0xfffffffe ;  /* 0xfffffffeb0057836 */ /* 0x001fd80000000000 */
[----:B--2---:R-:W-:Y:S05]  /*4960*/  @P1 BRA `(.L_x_1763) ;  /* 0x0000000000481947 */ /* 0x004fea0003800000 */
        /* <DEDUP_REMOVED lines=11> */
.L_x_1764:
[----:B------:R-:W-:-:S11]  /*4a20*/  UISETP.NE.AND UP1, UPT, UR15, 0x1, UPT ;  /* 0x000000010f00788c */ /* 0x000fd6000bf25270 */
[----:B------:R-:W-:Y:S02]  /*4a30*/  @UP1 ULDC.64 UR22, c[0x0][0x9e8] ;  /* 0x00027a0000161ab9 */ /* 0x000fe40000000a00 */
[----:B------:R-:W-:-:S04]  /*4a40*/  UIMAD.WIDE.U32 UR10, UR18, UR22, URZ ;  /* 0x00000016120a72a5 */ /* 0x000fc8000f8e003f */
[----:B------:R-:W-:-:S12]  /*4a50*/  @UP1 USHF.R.U32.HI UR18, URZ, UR23, UR11 ;  /* 0x000000173f121299 */ /* 0x000fd8000801160b */
.L_x_1765:
[----:B------:R-:W-:-:S04]  /*4a60*/  UIMAD UR15, UR18, UR15, UR15 ;  /* 0x0000000f120f72a4 */ /* 0x000fc8000f8e020f */
[----:B------:R-:W-:-:S04]  /*4a70*/  UISETP.LT.AND UP1, UPT, UR14, UR15, UPT ;  /* 0x0000000f0e00728c */ /* 0x000fc8000bf21270 */
[----:B------:R-:W-:-:S12]  /*4a80*/  USEL UR14, UR14, UR15, UP1 ;  /* 0x0000000f0e0e7287 */ /* 0x000fd80008800000 */
.L_x_1763:
        /* <DEDUP_REMOVED lines=11> */
[----:B------:R-:W-:Y:S01]  /*4b40*/  VIADD R13, R15, 0x8 ;  /* 0x000000080f0d7836 */ /* 0x000fe20000000000 */
[----:B------:R-:W-:-:S04]  /*4b50*/  ULDC UR27, c[0x0][0x9e0] ;  /* 0x00027800001b7ab9 */ /* 0x000fc80000000800 */
[----:B------:R-:W-:-:S07]  /*4b60*/  LOP3.LUT R11, RZ, R13, RZ, 0x33, !PT ;  /* 0x0000000dff0b7212 */ /* 0x000fce00078e33ff */
.L_x_1783:
[----:B------:R-:W-:-:S04]  /*4b70*/  UIADD3 UR37, UR37, 0x1, URZ ;  /* 0x0000000125257890 */ /* 0x000fc8000fffe03f */
[----:B------:R-:W-:-:S04]  /*4b80*/  UISETP.NE.AND UP1, UPT, UR37, 0x2, UPT ;  /* 0x000000022500788c */ /* 0x000fc8000bf25270 */
[----:B------:R-:W-:Y:S02]  /*4b90*/  USEL UR10, URZ, 0x1, UP1 ;  /* 0x000000013f0a7887 */ /* 0x000fe40008800000 */
[----:B------:R-:W-:Y:S02]  /*4ba0*/  USEL UR37, UR37, URZ, UP1 ;  /* 0x0000003f25257287 */ /* 0x000fe40008800000 */
[----:B------:R-:W-:Y:S01]  /*4bb0*/  ULOP3.LUT UR40, UR40, UR10, URZ, 0x3c, !UPT ;  /* 0x0000000a28287292 */ /* 0x000fe2000f8e3c3f */
[----:B0-----:R-:W-:Y:S11]  /*4bc0*/  @!P0 BRA `(.L_x_1767) ;  /* 0x0000000000048947 */ /* 0x001ff60003800000 */
[----:B------:R-:W-:Y:S01]  /*4bd0*/  BPT.TRAP 0x1 ;  /* 0x000000040000795c */ /* 0x000fe20000300000 */
.L_x_1767:
        /* <DEDUP_REMOVED lines=9> */
.L_x_1768:
[----:B-1----:R-:W-:Y:S05]  /*4c70*/  @P1 BRA `(.L_x_1769) ;  /* 0x0000000000081947 */ /* 0x002fea0003800000 */
[----:B------:R-:W1:Y:S02]  /*4c80*/  SYNCS.PHASECHK.TRANS64.TRYWAIT P1, [UR28+0x22830], R10 ;  /* 0x0228300aff0075a7 */ /* 0x000e64000802015c */
[----:B-1----:R-:W-:Y:S05]  /*4c90*/  @!P1 BRA `(.L_x_1770) ;  /* 0x0000011400189947 */ /* 0x002fea0003800000 */
.L_x_1769:
[----:B------:R-:W-:Y:S01]  /*4ca0*/  UIMAD UR22, UR37, 0x300, UR4 ;  /* 0x00000300251678a4 */ /* 0x000fe2000f8e0204 */
[----:B------:R-:W-:Y:S01]  /*4cb0*/  WARPGROUP.ARRIVE ;  /* 0x00000000000079c5 */ /* 0x000fe20000000000 */
[----:B------:R-:W-:Y:S01]  /*4cc0*/  UMOV UR23, 0x40000040 ;  /* 0x4000004000177882 */ /* 0x000fe20000000000 */
[----:B------:R-:W-:Y:S01]  /*4cd0*/  UMOV UR11, 0x40000040 ;  /* 0x40000040000b7882 */ /* 0x000fe20000000000 */
[----:B------:R-:W-:-:S03]  /*4ce0*/  UIADD3 UR10, UR22, 0x2, URZ ;  /* 0x00000002160a7890 */ /* 0x000fc6000fffe03f */
[----:B------:R-:W2:Y:S01]  /*4cf0*/  S2R R8, SR_TID.X ;  /* 0x0000000000087919 */ /* 0x000ea20000002100 */
[----:B------:R-:W-:Y:S01]  /*4d00*/  UIADD3 UR14, UR22, 0x4, URZ ;  /* 0x00000004160e7890 */ /* 0x000fe2000fffe03f */
[----:B-1----:R-:W-:Y:S01]  /*4d10*/  IMAD R21, R5, -0x60, R17 ;  /* 0xffffffa005157824 */ /* 0x002fe200078e0211 */
[----:B------:R-:W-:Y:S01]  /*4d20*/  UMOV UR15, 0x40000040 ;  /* 0x40000040000f7882 */ /* 0x000fe20000000000 */
[----:B------:R-:W-:Y:S01]  /*4d30*/  HGMMA.64x96x16.F32 R152, gdesc[UR20], RZ, !UPT, gsb0 ;  /* 0x01600000149879f0 */ /* 0x000fe2000c0008ff */
[----:B------:R-:W-:Y:S01]  /*4d40*/  UIADD3 UR18, UR22, 0x6, URZ ;  /* 0x0000000616127890 */ /* 0x000fe2000fffe03f */
[----:B------:R-:W-:Y:S01]  /*4d50*/  UMOV UR19, 0x40000040 ;  /* 0x4000004000137882 */ /* 0x000fe20000000000 */
[----:B------:R-:W-:-:S05]  /*4d60*/  IADD3 R21, -R18, 0x1, R21 ;  /* 0x0000000112157810 */ /* 0x000fca0007ffe115 */
[----:B------:R-:W-:Y:S01]  /*4d70*/  IMAD.IADD R21, R21, 0x1, -R16 ;  /* 0x0000000115157824 */ /* 0x000fe200078e0a10 */
[----:B--2---:R-:W-:Y:S02]  /*4d80*/  LOP3.LUT P1, RZ, R8, 0x7f, RZ, 0xc0, !PT ;  /* 0x0000007f08ff7812 */ /* 0x004fe4000782c0ff */
[----:B------:R-:W-:-:S04]  /*4d90*/  SHF.R.U32.HI R8, RZ, 0x7, R8 ;  /* 0x00000007ff087819 */ /* 0x000fc80000011608 */
        /* <DEDUP_REMOVED lines=12> */
[----:B------:R-:W-:Y:S02]  /*4e60*/  IMAD.U32 R177, RZ, RZ, UR28 ;  /* 0x0000001cffb17e24 */ /* 0x000fe4000f8e00ff */
        /* <DEDUP_REMOVED lines=8> */
[----:B------:R-:W-:-:S02]  /*4ef0*/  @!P1 VIADD R20, R177, 0x22840 ;  /* 0x00022840b1149836 */ /* 0x000fc40000000000 */
        /* <DEDUP_REMOVED lines=43> */
[----:B------:R-:W2:Y:S01]  /*51b0*/  MUFU.TANH R152, R152 ;  /* 0x0000009800987308 */ /* 0x000ea20000002400 */
[----:B------:R-:W-:-:S02]  /*51c0*/  VIADD R195, R21, UR27 ;  /* 0x0000001b15c37c36 */ /* 0x000fc40008000000 */
[----:B------:R-:W-:Y:S02]  /*51d0*/  VIADD R199, R21, UR6 ;  /* 0x0000000615c77c36 */ /* 0x000fe40008000000 */
[C---:B------:R-:W-:Y:S02]  /*51e0*/  IMAD.IADD R198, R0.reuse, 0x1, R195 ;  /* 0x0000000100c67824 */ /* 0x040fe400078e02c3 */
[----:B------:R-:W-:Y:S01]  /*51f0*/  IMAD.IADD R196, R0, 0x1, R199 ;  /* 0x0000000100c47824 */ /* 0x000fe200078e02c7 */
[----:B------:R-:W3:Y:S08]  /*5200*/  MUFU.TANH R153, R153 ;  /* 0x0000009900997308 */ /* 0x000ef00000002400 */
        /* <DEDUP_REMOVED lines=45> */
[----:B------:R-:W0:Y:S01]  /*54e0*/  MUFU.TANH R187, R187 ;  /* 0x000000bb00bb7308 */ /* 0x000e220000002400 */
[----:B-1234-:R-:W-:Y:S05]  /*54f0*/  @P1 BRA `(.L_x_1771) ;  /* 0x00000000005c1947 */ /* 0x01efea0003800000 */
[----:B------:R-:W-:Y:S01]  /*5500*/  ISETP.GT.AND P1, PT, R15, -0x1, PT ;  /* 0xffffffff0f00780c */ /* 0x000fe20003f24270 */
[----:B------:R-:W-:-:S12]  /*5510*/  BSSY B0, `(.L_x_1772) ;  /* 0x0000011000007945 */ /* 0x000fd80003800000 */
[----:B------:R-:W-:Y:S05]  /*5520*/  @P1 BRA `(.L_x_1773) ;  /* 0x0000000000241947 */ /* 0x000fea0003800000 */
[----:B------:R-:W-:Y:S02]  /*5530*/  IMAD.U32 R212, RZ, RZ, UR25 ;  /* 0x00000019ffd47e24 */ /* 0x000fe4000f8e00ff */
[----:B------:R-:W-:-:S03]  /*5540*/  IMAD.IADD R197, R0, 0x1, R9 ;  /* 0x0000000100c57824 */ /* 0x000fc600078e0209 */
[----:B------:R-:W-:Y:S02]  /*5550*/  ISETP.NE.AND P1, PT, R212, 0x1, PT ;  /* 0x00000001d400780c */ /* 0x000fe40003f25270 */
[----:B------:R-:W-:-:S11]  /*5560*/  LOP3.LUT R197, RZ, R197, RZ, 0x33, !PT ;  /* 0x000000c5ffc57212 */ /* 0x000fd600078e33ff */
[----:B------:R-:W1:Y:S02]  /*5570*/  @P1 LDC.64 R20, c[0x0][0x9e8] ;  /* 0x00027a00ff141b82 */ /* 0x000e640000000a00 */
[----:B-1----:R-:W-:-:S05]  /*5580*/  @P1 IMAD.HI.U32 R20, R197, R20, RZ ;  /* 0x00000014c5141227 */ /* 0x002fca00078e00ff */
[----:B------:R-:W-:-:S04]  /*5590*/  @P1 SHF.R.U32.HI R197, RZ, R21, R20 ;  /* 0x00000015ffc51219 */ /* 0x000fc80000011614 */
[----:B------:R-:W-:Y:S01]  /*55a0*/  LOP3.LUT R20, RZ, R197, RZ, 0x33, !PT ;  /* 0x000000c5ff147212 */ /* 0x000fe200078e33ff */
[----:B------:R-:W-:Y:S06]  /*55b0*/  BRA `(.L_x_1774) ;  /* 0x0000000000187947 */ /* 0x000fec0003800000 */
.L_x_1773:
[----:B------:R-:W-:-:S05]  /*55c0*/  IMAD.U32 R212, RZ, RZ, UR25 ;  /* 0x00000019ffd47e24 */ /* 0x000fca000f8e00ff */
[----:B------:R-:W-:-:S13]  /*55d0*/  ISETP.NE.AND P1, PT, R212, 0x1, PT ;  /* 0x00000001d400780c */ /* 0x000fda0003f25270 */
[----:B------:R-:W1:Y:S02]  /*55e0*/  @P1 LDC.64 R20, c[0x0][0x9e8] ;  /* 0x00027a00ff141b82 */ /* 0x000e640000000a00 */
[----:B-1----:R-:W-:-:S04]  /*55f0*/  @P1 IMAD.HI.U32 R194, R15, R20, RZ ;  /* 0x000000140fc21227 */ /* 0x002fc800078e00ff */
[----:B------:R-:W-:Y:S01]  /*5600*/  IMAD.MOV.U32 R20, RZ, RZ, R15 ;  /* 0x000000ffff147224 */ /* 0x000fe200078e000f */
[----:B------:R-:W-:-:S07]  /*5610*/  @P1 SHF.R.U32.HI R20, RZ, R21, R194 ;  /* 0x00000015ff141219 */ /* 0x000fce00000116c2 */
.L_x_1774:
[----:B------:R-:W-:Y:S05]  /*5620*/  BSYNC B0 ;  /* 0x0000000000007941 */ /* 0x000fea0003800000 */
.L_x_1772:
[----:B------:R-:W-:-:S04]  /*5630*/  IMAD R21, R5, -0x60, -R16 ;  /* 0xffffffa005157824 */ /* 0x000fc800078e0a10 */
[----:B------:R-:W-:-:S05]  /*5640*/  IMAD R21, R20, R212, R21 ;  /* 0x000000d414157224 */ /* 0x000fca00078e0215 */
[----:B------:R-:W-:Y:S02]  /*5650*/  VIADDMNMX R198, R21, R212, R198, PT ;  /* 0x000000d415c67246 */ /* 0x000fe400038001c6 */
[----:B------:R-:W-:-:S07]  /*5660*/  VIMNMX R196, R196, R21, !PT ;  /* 0x00000015c4c47248 */ /* 0x000fce0007fe0100 */
.L_x_1771:
[----:B------:R-:W-:Y:S01]  /*5670*/  IMAD R197, R5, -0x60, RZ ;  /* 0xffffffa005c57824 */ /* 0x000fe200078e02ff */
[----:B------:R-:W-:Y:S02]  /*5680*/  LOP3.LUT R2, R2, 0xfffbffff, RZ, 0xc0, !PT ;  /* 0xfffbffff02027812 */ /* 0x000fe400078ec0ff */
[----:B------:R-:W-:Y:S02]  /*5690*/  IADD3 R195, R195, 0x8, R0 ;  /* 0x00000008c3c37810 */ /* 0x000fe40007ffe000 */
        /* <DEDUP_REMOVED lines=17> */
[----:B0-----:R-:W-:Y:S02]  /*57b0*/  FSEL R156, R156, -INF , !P2 ;  /* 0xff8000009c9c7808 */ /* 0x001fe40005000000 */
        /* <DEDUP_REMOVED lines=106> */
[----:B------:R-:W-:Y:S02]  /*5e60*/  ISETP.GE.AND P5, PT, R197, 0x59, PT ;  /* 0x00000059c500780c */ /* 0x000fe40003fa6270 */
[----:B------:R-:W-:Y:S02]  /*5e70*/  IADD3 R191, R199, 0x8, R0 ;  /* 0x00000008c7bf7810 */ /* 0x000fe40007ffe000 */
[----:B------:R-:W-:-:S04]  /*5e80*/  ISETP.GT.AND P6, PT, R196, 0x58, !P5 ;  /* 0x00000058c400780c */ /* 0x000fc80006fc4270 */
[----:B------:R-:W-:-:S04]  /*5e90*/  ISETP.LT.OR P6, PT, R198, 0x59, P6 ;  /* 0x00000059c600780c */ /* 0x000fc800037c1670 */
[----:B------:R-:W-:Y:S02]  /*5ea0*/  FSEL R192, R192, -INF , !P6 ;  /* 0xff800000c0c07808 */ /* 0x000fe40007000000 */
[----:B------:R-:W-:-:S13]  /*5eb0*/  ISETP.GE.AND P6, PT, R197, 0x5a, PT ;  /* 0x0000005ac500780c */ /* 0x000fda0003fc6270 */
[----:B------:R-:W-:Y:S02]  /*5ec0*/  @P6 LOP3.LUT R2, R2, 0x1, RZ, 0xfc, !PT ;  /* 0x0000000102026812 */ /* 0x000fe400078efcff */
[----:B------:R-:W-:-:S04]  /*5ed0*/  ISETP.GT.AND P6, PT, R196, 0x59, !P6 ;  /* 0x00000059c400780c */ /* 0x000fc800077c4270 */
[----:B------:R-:W-:-:S04]  /*5ee0*/  ISETP.LT.OR P6, PT, R198, 0x5a, P6 ;  /* 0x0000005ac600780c */ /* 0x000fc800037c1670 */
[----:B------:R-:W-:Y:S02]  /*5ef0*/  FSEL R193, R193, -INF , !P6 ;  /* 0xff800000c1c17808 */ /* 0x000fe40007000000 */
[----:B------:R-:W-:-:S13]  /*5f00*/  PLOP3.LUT P6, PT, PT, PT, UP0, 0x40, 0x0 ;  /* 0x000000000000781c */ /* 0x000fda0003fce808 */
[----:B------:R-:W-:Y:S05]  /*5f10*/  @P6 BRA `(.L_x_1775) ;  /* 0x0000000000586947 */ /* 0x000fea0003800000 */
[----:B------:R-:W-:Y:S01]  /*5f20*/  ISETP.GT.AND P6, PT, R13, -0x1, PT ;  /* 0xffffffff0d00780c */ /* 0x000fe20003fc4270 */
[----:B------:R-:W-:-:S12]  /*5f30*/  BSSY B0, `(.L_x_1776) ;  /* 0x0000010000007945 */ /* 0x000fd80003800000 */
[----:B------:R-:W-:Y:S05]  /*5f40*/  @P6 BRA `(.L_x_1777) ;  /* 0x0000000000206947 */ /* 0x000fea0003800000 */
[----:B------:R-:W-:-:S05]  /*5f50*/  IMAD.U32 R198, RZ, RZ, UR25 ;  /* 0x00000019ffc67e24 */ /* 0x000fca000f8e00ff */
[----:B------:R-:W-:-:S13]  /*5f60*/  ISETP.NE.AND P6, PT, R198, 0x1, PT ;  /* 0x00000001c600780c */ /* 0x000fda0003fc5270 */
[----:B------:R-:W0:Y:S02]  /*5f70*/  @P6 LDC.64 R20, c[0x0][0x9e8] ;  /* 0x00027a00ff146b82 */ /* 0x000e240000000a00 */
[----:B0-----:R-:W-:-:S04]  /*5f80*/  @P6 IMAD.HI.U32 R196, R11, R20, RZ ;  /* 0x000000140bc46227 */ /* 0x001fc800078e00ff */
[----:B------:R-:W-:Y:S01]  /*5f90*/  IMAD.MOV.U32 R20, RZ, RZ, R11 ;  /* 0x000000ffff147224 */ /* 0x000fe200078e000b */
[----:B------:R-:W-:-:S04]  /*5fa0*/  @P6 SHF.R.U32.HI R20, RZ, R21, R196 ;  /* 0x00000015ff146219 */ /* 0x000fc800000116c4 */
[----:B------:R-:W-:Y:S01]  /*5fb0*/  LOP3.LUT R20, RZ, R20, RZ, 0x33, !PT ;  /* 0x00000014ff147212 */ /* 0x000fe200078e33ff */
[----:B------:R-:W-:Y:S06]  /*5fc0*/  BRA `(.L_x_1778) ;  /* 0x0000000000187947 */ /* 0x000fec0003800000 */
.L_x_1777:
[----:B------:R-:W-:-:S05]  /*5fd0*/  IMAD.U32 R198, RZ, RZ, UR25 ;  /* 0x00000019ffc67e24 */ /* 0x000fca000f8e00ff */
[----:B------:R-:W-:-:S13]  /*5fe0*/  ISETP.NE.AND P6, PT, R198, 0x1, PT ;  /* 0x00000001c600780c */ /* 0x000fda0003fc5270 */
[----:B------:R-:W0:Y:S02]  /*5ff0*/  @P6 LDC.64 R20, c[0x0][0x9e8] ;  /* 0x00027a00ff146b82 */ /* 0x000e240000000a00 */
[----:B0-----:R-:W-:-:S04]  /*6000*/  @P6 IMAD.HI.U32 R196, R13, R20, RZ ;  /* 0x000000140dc46227 */ /* 0x001fc800078e00ff */
[----:B------:R-:W-:Y:S01]  /*6010*/  IMAD.MOV.U32 R20, RZ, RZ, R13 ;  /* 0x000000ffff147224 */ /* 0x000fe200078e000d */
[----:B------:R-:W-:-:S07]  /*6020*/  @P6 SHF.R.U32.HI R20, RZ, R21, R196 ;  /* 0x00000015ff146219 */ /* 0x000fce00000116c4 */
.L_x_1778:
[----:B------:R-:W-:Y:S05]  /*6030*/  BSYNC B0 ;  /* 0x0000000000007941 */ /* 0x000fea0003800000 */
.L_x_1776:
[----:B------:R-:W-:-:S04]  /*6040*/  IMAD.IADD R197, R197, 0x1, -R16 ;  /* 0x00000001c5c57824 */ /* 0x000fc800078e0a10 */
[----:B------:R-:W-:-:S05]  /*6050*/  IMAD R20, R20, R198, R197 ;  /* 0x000000c614147224 */ /* 0x000fca00078e02c5 */
[----:B------:R-:W-:Y:S02]  /*6060*/  VIADDMNMX R195, R20, R198, R195, PT ;  /* 0x000000c614c37246 */ /* 0x000fe400038001c3 */
[----:B------:R-:W-:-:S07]  /*6070*/  VIMNMX R191, R191, R20, !PT ;  /* 0x00000014bfbf7248 */ /* 0x000fce0007fe0100 */
.L_x_1775:
[----:B------:R-:W-:Y:S02]  /*6080*/  ISETP.GT.AND P1, PT, R191, 0x1, !P1 ;  /* 0x00000001bf00780c */ /* 0x000fe40004f24270 */
[----:B------:R-:W-:Y:S02]  /*6090*/  LOP3.LUT P6, RZ, R2, 0x10000, RZ, 0xc0, !PT ;  /* 0x0001000002ff7812 */ /* 0x000fe400078cc0ff */
[----:B------:R-:W-:Y:S02]  /*60a0*/  ISETP.LT.OR P1, PT, R195, 0x2, P1 ;  /* 0x00000002c300780c */ /* 0x000fe40000f21670 */
[----:B------:R-:W-:Y:S02]  /*60b0*/  ISETP.GT.AND P2, PT, R191, 0x49, !P2 ;  /* 0x00000049bf00780c */ /* 0x000fe40005744270 */
        /* <DEDUP_REMOVED lines=55> */
[----:B------:R-:W-:-:S02]  /*6430*/  LOP3.LUT P1, RZ, R2, 0x2000, RZ, 0xc0, !PT ;  /* 0x0000200002ff7812 */ /* 0x000fc4000782c0ff */
[----:B------:R-:W-:Y:S02]  /*6440*/  FMNMX.FTZ R196, R193, R14, !PT ;  /* 0x0000000ec1c47209 */ /* 0x000fe40007810000 */
[----:B------:R-:W-:Y:S02]  /*6450*/  ISETP.GT.AND P1, PT, R191, 0x28, !P1 ;  /* 0x00000028bf00780c */ /* 0x000fe40004f24270 */
[----:B------:R-:W-:Y:S01]  /*6460*/  LOP3.LUT P6, RZ, R2, 0x20, RZ, 0xc0, !PT ;  /* 0x0000002002ff7812 */ /* 0x000fe200078cc0ff */
[----:B------:R-:W0:Y:S01]  /*6470*/  SHFL.BFLY PT, R21, R196, 0x2, 0x1f ;  /* 0x0c401f00c4157f89 */ /* 0x000e2200000e0000 */
[C---:B------:R-:W-:Y:S02]  /*6480*/  ISETP.LT.OR P1, PT, R195.reuse, 0x29, P1 ;  /* 0x00000029c300780c */ /* 0x040fe40000f21670 */
[----:B------:R-:W-:Y:S02]  /*6490*/  ISETP.LT.OR P2, PT, R195, 0x4a, P2 ;  /* 0x0000004ac300780c */ /* 0x000fe40001741670 */
[----:B------:R-:W-:-:S02]  /*64a0*/  FSEL R170, R170, -INF , !P1 ;  /* 0xff800000aaaa7808 */ /* 0x000fc40004800000 */
[----:B------:R-:W-:Y:S02]  /*64b0*/  LOP3.LUT P1, RZ, R2, 0x1000, RZ, 0xc0, !PT ;  /* 0x0000100002ff7812 */ /* 0x000fe4000782c0ff */
[C---:B------:R-:W-:Y:S02]  /*64c0*/  ISETP.GT.AND P3, PT, R191.reuse, 0x50, !P3 ;  /* 0x00000050bf00780c */ /* 0x040fe40005f64270 */
[----:B------:R-:W-:Y:S02]  /*64d0*/  ISETP.GT.AND P1, PT, R191, 0x29, !P1 ;  /* 0x00000029bf00780c */ /* 0x000fe40004f24270 */
[----:B------:R-:W-:Y:S02]  /*64e0*/  FSEL R183, R183, -INF , !P2 ;  /* 0xff800000b7b77808 */ /* 0x000fe40005000000 */
[----:B------:R-:W-:Y:S02]  /*64f0*/  ISETP.LT.OR P1, PT, R195, 0x2a, P1 ;  /* 0x0000002ac300780c */ /* 0x000fe40000f21670 */
[----:B------:R-:W-:-:S02]  /*6500*/  ISETP.GT.AND P4, PT, R191, 0x51, !P4 ;  /* 0x00000051bf00780c */ /* 0x000fc40006784270 */
[----:B------:R-:W-:Y:S02]  /*6510*/  FSEL R171, R171, -INF , !P1 ;  /* 0xff800000abab7808 */ /* 0x000fe40004800000 */
[----:B------:R-:W-:Y:S02]  /*6520*/  LOP3.LUT P1, RZ, R2, 0x800, RZ, 0xc0, !PT ;  /* 0x0000080002ff7812 */ /* 0x000fe4000782c0ff */
[----:B------:R-:W-:Y:S02]  /*6530*/  ISETP.LT.OR P3, PT, R195, 0x51, P3 ;  /* 0x00000051c300780c */ /* 0x000fe40001f61670 */
[----:B------:R-:W-:Y:S02]  /*6540*/  ISETP.GT.AND P1, PT, R191, 0x30, !P1 ;  /* 0x00000030bf00780c */ /* 0x000fe40004f24270 */
[----:B0-----:R-:W-:Y:S02]  /*6550*/  FMNMX.FTZ R198, R196, R21, !PT ;  /* 0x00000015c4c67209 */ /* 0x001fe40007810000 */
[----:B------:R-:W-:-:S02]  /*6560*/  ISETP.LT.OR P1, PT, R195, 0x31, P1 ;  /* 0x00000031c300780c */ /* 0x000fc40000f21670 */
[----:B------:R-:W-:Y:S01]  /*6570*/  ISETP.GT.AND P5, PT, R191, 0x58, !P5 ;  /* 0x00000058bf00780c */ /* 0x000fe20006fa4270 */
[----:B------:R-:W0:Y:S01]  /*6580*/  SHFL.BFLY PT, R21, R198, 0x1, 0x1f ;  /* 0x0c201f00c6157f89 */ /* 0x000e2200000e0000 */
[----:B------:R-:W-:Y:S02]  /*6590*/  FSEL R174, R174, -INF , !P1 ;  /* 0xff800000aeae7808 */ /* 0x000fe40004800000 */
[----:B------:R-:W-:Y:S02]  /*65a0*/  LOP3.LUT P1, RZ, R2, 0x400, RZ, 0xc0, !PT ;  /* 0x0000040002ff7812 */ /* 0x000fe4000782c0ff */
[----:B------:R-:W-:Y:S02]  /*65b0*/  ISETP.LT.OR P4, PT, R195, 0x52, P4 ;  /* 0x00000052c300780c */ /* 0x000fe40002781670 */
[----:B------:R-:W-:Y:S02]  /*65c0*/  ISETP.GT.AND P1, PT, R191, 0x31, !P1 ;  /* 0x00000031bf00780c */ /* 0x000fe40004f24270 */
[----:B------:R-:W-:-:S02]  /*65d0*/  FSEL R184, R184, -INF , !P3 ;  /* 0xff800000b8b87808 */ /* 0x000fc40005800000 */
[C---:B------:R-:W-:Y:S02]  /*65e0*/  ISETP.LT.OR P1, PT, R195.reuse, 0x32, P1 ;  /* 0x00000032c300780c */ /* 0x040fe40000f21670 */
[----:B------:R-:W-:Y:S02]  /*65f0*/  ISETP.LT.OR P5, PT, R195, 0x59, P5 ;  /* 0x00000059c300780c */ /* 0x000fe40002fa1670 */
[----:B------:R-:W-:Y:S02]  /*6600*/  FSEL R175, R175, -INF , !P1 ;  /* 0xff800000afaf7808 */ /* 0x000fe40004800000 */
[----:B------:R-:W-:Y:S02]  /*6610*/  LOP3.LUT P1, RZ, R2, 0x200, RZ, 0xc0, !PT ;  /* 0x0000020002ff7812 */ /* 0x000fe4000782c0ff */
[----:B------:R-:W-:Y:S02]  /*6620*/  FSEL R185, R185, -INF , !P4 ;  /* 0xff800000b9b97808 */ /* 0x000fe40006000000 */
[----:B------:R-:W-:-:S02]  /*6630*/  ISETP.GT.AND P1, PT, R191, 0x38, !P1 ;  /* 0x00000038bf00780c */ /* 0x000fc40004f24270 */
[----:B0-----:R-:W-:Y:S02]  /*6640*/  FMNMX.FTZ R14, R198, R21, !PT ;  /* 0x00000015c60e7209 */ /* 0x001fe40007810000 */
[----:B------:R-:W-:-:S03]  /*6650*/  ISETP.LT.OR P1, PT, R195, 0x39, P1 ;  /* 0x00000039c300780c */ /* 0x000fc60000f21670 */
[----:B------:R-:W-:Y:S01]  /*6660*/  FMUL.FTZ R197, R14, UR7 ;  /* 0x000000070ec57c20 */ /* 0x000fe20008410000 */
        /* <DEDUP_REMOVED lines=26> */
[----:B------:R-:W-:Y:S01]  /*6810*/  ISETP.LT.OR P2, PT, R195, 0x5a, P2 ;  /* 0x0000005ac300780c */ /* 0x000fe20001741670 */
[--C-:B------:R-:W-:Y:S01]  /*6820*/  FFMA.FTZ R199, R152, UR7, -R197.reuse ;  /* 0x0000000798c77c23 */ /* 0x100fe200080108c5 */
[----:B------:R-:W-:Y:S01]  /*6830*/  FMNMX.FTZ R12, R154, R213, !PT ;  /* 0x000000d59a0c7209 */ /* 0x000fe20007810000 */
[--C-:B------:R-:W-:Y:S01]  /*6840*/  FFMA.FTZ R152, R153, UR7, -R197.reuse ;  /* 0x0000000799987c23 */ /* 0x100fe200080108c5 */
[--C-:B------:R-:W-:Y:S01]  /*6850*/  FFMA.FTZ R196, R156, UR7, -R197.reuse ;  /* 0x000000079cc47c23 */ /* 0x100fe200080108c5 */
[--C-:B------:R-:W-:Y:S01]  /*6860*/  FFMA.FTZ R198, R160, UR7, -R197.reuse ;  /* 0x00000007a0c67c23 */ /* 0x100fe200080108c5 */
[----:B------:R-:W-:Y:S01]  /*6870*/  FMNMX.FTZ R153, R155, R12, !PT ;  /* 0x0000000c9b997209 */ /* 0x000fe20007810000 */
[--C-:B------:R-:W-:Y:S01]  /*6880*/  FFMA.FTZ R191, R172, UR7, -R197.reuse ;  /* 0x00000007acbf7c23 */ /* 0x100fe200080108c5 */
[----:B------:R0:W-:Y:S01]  /*6890*/  MUFU.EX2 R12, R196 ;  /* 0x000000c4000c7308 */ /* 0x0001e20000000800 */
[----:B------:R-:W-:Y:S01]  /*68a0*/  FSEL R195, R186, -INF , !P5 ;  /* 0xff800000bac37808 */ /* 0x000fe20006800000 */
[--C-:B------:R-:W-:Y:S01]  /*68b0*/  FFMA.FTZ R186, R203, UR7, -R197.reuse ;  /* 0x00000007cbba7c23 */ /* 0x100fe200080108c5 */
[----:B------:R-:W-:Y:S01]  /*68c0*/  FMNMX.FTZ R156, R158, R153, !PT ;  /* 0x000000999e9c7209 */ /* 0x000fe20007810000 */
[--C-:B------:R-:W-:Y:S01]  /*68d0*/  FFMA.FTZ R153, R157, UR7, -R197.reuse ;  /* 0x000000079d997c23 */ /* 0x100fe200080108c5 */
[--C-:B------:R-:W-:Y:S01]  /*68e0*/  FFMA.FTZ R203, R194, UR7, -R197.reuse ;  /* 0x00000007c2cb7c23 */ /* 0x100fe200080108c5 */
[----:B------:R-:W-:Y:S01]  /*68f0*/  FSEL R194, R14, RZ, P1 ;  /* 0x000000ff0ec27208 */ /* 0x000fe20000800000 */
[--C-:B------:R-:W-:Y:S01]  /*6900*/  FFMA.FTZ R188, R188, UR7, -R197.reuse ;  /* 0x00000007bcbc7c23 */ /* 0x100fe200080108c5 */
[----:B------:R-:W-:Y:S01]  /*6910*/  FMNMX.FTZ R157, R159, R156, !PT ;  /* 0x0000009c9f9d7209 */ /* 0x000fe20007810000 */
[----:B0-----:R-:W-:Y:S01]  /*6920*/  FFMA.FTZ R196, R164, UR7, -R197 ;  /* 0x00000007a4c47c23 */ /* 0x001fe200080108c5 */
[----:B------:R-:W-:Y:S01]  /*6930*/  MUFU.EX2 R199, R199 ;  /* 0x000000c700c77308 */ /* 0x000fe20000000800 */
[----:B------:R-:W-:Y:S01]  /*6940*/  FADD.FTZ R194, -R194, R7 ;  /* 0x00000007c2c27221 */ /* 0x000fe20000010100 */
[----:B------:R-:W-:Y:S01]  /*6950*/  FMNMX.FTZ R156, R162, R157, !PT ;  /* 0x0000009da29c7209 */ /* 0x000fe20007810000 */
[--C-:B------:R-:W-:Y:S01]  /*6960*/  FFMA.FTZ R189, R189, UR7, -R197.reuse ;  /* 0x00000007bdbd7c23 */ /* 0x100fe200080108c5 */
[----:B------:R-:W-:-:S02]  /*6970*/  FFMA.FTZ R190, R190, UR7, -R197 ;  /* 0x00000007bebe7c23 */ /* 0x000fc400080108c5 */
[----:B------:R-:W-:Y:S02]  /*6980*/  FMNMX.FTZ R157, R163, R156, !PT ;  /* 0x0000009ca39d7209 */ /* 0x000fe40007810000 */
[----:B------:R0:W-:Y:S02]  /*6990*/  MUFU.EX2 R156, R198 ;  /* 0x000000c6009c7308 */ /* 0x0001e40000000800 */
[----:B------:R-:W-:Y:S01]  /*69a0*/  FMNMX.FTZ R160, R166, R157, !PT ;  /* 0x0000009da6a07209 */ /* 0x000fe20007810000 */
[----:B------:R-:W-:-:S03]  /*69b0*/  FFMA.FTZ R157, R161, UR7, -R197 ;  /* 0x00000007a19d7c23 */ /* 0x000fc600080108c5 */
[----:B------:R-:W-:Y:S02]  /*69c0*/  FMNMX.FTZ R161, R167, R160, !PT ;  /* 0x000000a0a7a17209 */ /* 0x000fe40007810000 */
[----:B------:R-:W-:Y:S01]  /*69d0*/  MUFU.EX2 R152, R152 ;  /* 0x0000009800987308 */ /* 0x000fe20000000800 */
[----:B0-----:R-:W-:Y:S01]  /*69e0*/  FFMA.FTZ R198, R168, UR7, -R197 ;  /* 0x00000007a8c67c23 */ /* 0x001fe200080108c5 */
[----:B------:R-:W-:-:S04]  /*69f0*/  FMNMX.FTZ R160, R170, R161, !PT ;  /* 0x000000a1aaa07209 */ /* 0x000fc80007810000 */
[----:B------:R-:W-:Y:S02]  /*6a00*/  FMNMX.FTZ R161, R171, R160, !PT ;  /* 0x000000a0aba17209 */ /* 0x000fe40007810000 */
[----:B------:R-:W-:Y:S02]  /*6a10*/  MUFU.EX2 R153, R153 ;  /* 0x0000009900997308 */ /* 0x000fe40000000800 */
[----:B------:R-:W-:Y:S01]  /*6a20*/  FMNMX.FTZ R164, R174, R161, !PT ;  /* 0x000000a1aea47209 */ /* 0x000fe20007810000 */
[----:B------:R-:W-:-:S03]  /*6a30*/  FFMA.FTZ R161, R165, UR7, -R197 ;  /* 0x00000007a5a17c23 */ /* 0x000fc600080108c5 */
[----:B------:R-:W-:Y:S02]  /*6a40*/  FMNMX.FTZ R165, R175, R164, !PT ;  /* 0x000000a4afa57209 */ /* 0x000fe40007810000 */
[----:B------:R-:W-:Y:S02]  /*6a50*/  MUFU.EX2 R157, R157 ;  /* 0x0000009d009d7308 */ /* 0x000fe40000000800 */
[----:B------:R-:W-:-:S04]  /*6a60*/  FMNMX.FTZ R164, R178, R165, !PT ;  /* 0x000000a5b2a47209 */ /* 0x000fc80007810000 */
[----:B------:R-:W-:Y:S02]  /*6a70*/  FMNMX.FTZ R165, R179, R164, !PT ;  /* 0x000000a4b3a57209 */ /* 0x000fe40007810000 */
[----:B------:R0:W-:Y:S02]  /*6a80*/  MUFU.EX2 R164, R198 ;  /* 0x000000c600a47308 */ /* 0x0001e40000000800 */
[----:B------:R-:W-:Y:S01]  /*6a90*/  FMNMX.FTZ R168, R180, R165, !PT ;  /* 0x000000a5b4a87209 */ /* 0x000fe20007810000 */
[----:B------:R-:W-:-:S03]  /*6aa0*/  FFMA.FTZ R165, R169, UR7, -R197 ;  /* 0x00000007a9a57c23 */ /* 0x000fc600080108c5 */
[----:B------:R-:W-:Y:S02]  /*6ab0*/  FMNMX.FTZ R169, R181, R168, !PT ;  /* 0x000000a8b5a97209 */ /* 0x000fe40007810000 */
[----:B------:R1:W-:Y:S01]  /*6ac0*/  MUFU.EX2 R160, R196 ;  /* 0x000000c400a07308 */ /* 0x0003e20000000800 */
[----:B0-----:R-:W-:Y:S01]  /*6ad0*/  FSEL R198, R187, -INF , !P2 ;  /* 0xff800000bbc67808 */ /* 0x001fe20005000000 */
[--C-:B------:R-:W-:Y:S01]  /*6ae0*/  FFMA.FTZ R187, R202, UR7, -R197.reuse ;  /* 0x00000007cabb7c23 */ /* 0x100fe200080108c5 */
[----:B------:R-:W-:Y:S01]  /*6af0*/  FMNMX.FTZ R168, R182, R169, !PT ;  /* 0x000000a9b6a87209 */ /* 0x000fe20007810000 */
[--C-:B------:R-:W-:Y:S01]  /*6b00*/  FFMA.FTZ R202, R192, UR7, -R197.reuse ;  /* 0x00000007c0ca7c23 */ /* 0x100fe200080108c5 */
[----:B------:R-:W-:Y:S01]  /*6b10*/  FMUL.FTZ R192, R194, UR7 ;  /* 0x00000007c2c07c20 */ /* 0x000fe20008410000 */
[--C-:B------:R-:W-:Y:S01]  /*6b20*/  FFMA.FTZ R194, R193, UR7, -R197.reuse ;  /* 0x00000007c1c27c23 */ /* 0x100fe200080108c5 */
[----:B------:R-:W-:Y:S01]  /*6b30*/  FMNMX.FTZ R169, R183, R168, !PT ;  /* 0x000000a8b7a97209 */ /* 0x000fe20007810000 */
[----:B------:R-:W-:Y:S01]  /*6b40*/  MUFU.EX2 R161, R161 ;  /* 0x000000a100a17308 */ /* 0x000fe20000000800 */
[----:B-1----:R-:W-:-:S02]  /*6b50*/  FFMA.FTZ R196, R210, UR7, -R197 ;  /* 0x00000007d2c47c23 */ /* 0x002fc400080108c5 */
[----:B------:R-:W-:Y:S01]  /*6b60*/  FMNMX.FTZ R172, R184, R169, !PT ;  /* 0x000000a9b8ac7209 */ /* 0x000fe20007810000 */
[----:B------:R-:W-:-:S03]  /*6b70*/  FFMA.FTZ R169, R173, UR7, -R197 ;  /* 0x00000007ada97c23 */ /* 0x000fc600080108c5 */
[----:B------:R-:W-:Y:S01]  /*6b80*/  FMNMX.FTZ R172, R185, R172, !PT ;  /* 0x000000acb9ac7209 */ /* 0x000fe20007810000 */
[----:B------:R-:W0:Y:S03]  /*6b90*/  MUFU.EX2 R192, R192 ;  /* 0x000000c000c07308 */ /* 0x000e260000000800 */
[----:B------:R-:W-:Y:S01]  /*6ba0*/  FMNMX.FTZ R173, R195, R172, !PT ;  /* 0x000000acc3ad7209 */ /* 0x000fe20007810000 */
[----:B------:R-:W-:-:S03]  /*6bb0*/  FFMA.FTZ R172, R176, UR7, -R197 ;  /* 0x00000007b0ac7c23 */ /* 0x000fc600080108c5 */
[----:B------:R-:W-:Y:S01]  /*6bc0*/  FMNMX.FTZ R176, R198, R173, !PT ;  /* 0x000000adc6b07209 */ /* 0x000fe20007810000 */
[----:B------:R1:W-:Y:S01]  /*6bd0*/  MUFU.EX2 R168, R191 ;  /* 0x000000bf00a87308 */ /* 0x0003e20000000800 */
[----:B------:R-:W-:-:S03]  /*6be0*/  FFMA.FTZ R173, R200, UR7, -R197 ;  /* 0x00000007c8ad7c23 */ /* 0x000fc600080108c5 */
[----:B------:R-:W2:Y:S04]  /*6bf0*/  SHFL.BFLY PT, R213, R176, 0x2, 0x1f ;  /* 0x0c401f00b0d57f89 */ /* 0x000ea800000e0000 */
[----:B------:R-:W3:Y:S01]  /*6c00*/  MUFU.EX2 R165, R165 ;  /* 0x000000a500a57308 */ /* 0x000ee20000000800 */
[----:B0-----:R-:W-:Y:S01]  /*6c10*/  FFMA.FTZ R193, R192, R4, R199 ;  /* 0x00000004c0c17223 */ /* 0x001fe200000100c7 */
[----:B-1----:R-:W-:Y:S01]  /*6c20*/  FFMA.FTZ R191, R211, UR7, -R197 ;  /* 0x00000007d3bf7c23 */ /* 0x002fe200080108c5 */
[-C--:B------:R-:W-:Y:S01]  /*6c30*/  FMUL.FTZ R24, R24, R192.reuse ;  /* 0x000000c018187220 */ /* 0x080fe20000410000 */
[-C--:B------:R-:W-:Y:S01]  /*6c40*/  FMUL.FTZ R25, R25, R192.reuse ;  /* 0x000000c019197220 */ /* 0x080fe20000410000 */
[C---:B------:R-:W-:Y:S01]  /*6c50*/  FADD.FTZ R193, R152.reuse, R193 ;  /* 0x000000c198c17221 */ /* 0x040fe20000010000 */
[----:B------:R-:W-:Y:S01]  /*6c60*/  F2FP.F16.F32.PACK_AB R152, R152, R199 ;  /* 0x000000c79898723e */ /* 0x000fe200000000ff */
[-C--:B------:R-:W-:Y:S01]  /*6c70*/  FMUL.FTZ R28, R28, R192.reuse ;  /* 0x000000c01c1c7220 */ /* 0x080fe20000410000 */
[----:B------:R-:W0:Y:S01]  /*6c80*/  MUFU.EX2 R169, R169 ;  /* 0x000000a900a97308 */ /* 0x000e220000000800 */
[----:B------:R-:W-:Y:S01]  /*6c90*/  FADD.FTZ R4, R12, R193 ;  /* 0x000000c10c047221 */ /* 0x000fe20000010000 */
[-C--:B------:R-:W-:Y:S01]  /*6ca0*/  FMUL.FTZ R29, R29, R192.reuse ;  /* 0x000000c01d1d7220 */ /* 0x080fe20000410000 */
[-C--:B------:R-:W-:Y:S01]  /*6cb0*/  FMUL.FTZ R32, R32, R192.reuse ;  /* 0x000000c020207220 */ /* 0x080fe20000410000 */
[-C--:B------:R-:W-:Y:S01]  /*6cc0*/  FMUL.FTZ R33, R33, R192.reuse ;  /* 0x000000c021217220 */ /* 0x080fe20000410000 */
[----:B------:R-:W-:Y:S01]  /*6cd0*/  FADD.FTZ R193, R153, R4 ;  /* 0x0000000499c17221 */ /* 0x000fe20000010000 */
[-C--:B------:R-:W-:Y:S01]  /*6ce0*/  FMUL.FTZ R36, R36, R192.reuse ;  /* 0x000000c024247220 */ /* 0x080fe20000410000 */
[----:B------:R-:W-:Y:S01]  /*6cf0*/  FMUL.FTZ R37, R37, R192 ;  /* 0x000000c025257220 */ /* 0x000fe20000410000 */
[----:B------:R-:W1:Y:S01]  /*6d00*/  MUFU.EX2 R172, R172 ;  /* 0x000000ac00ac7308 */ /* 0x000e620000000800 */
[----:B------:R-:W-:Y:S01]  /*6d10*/  FADD.FTZ R4, R156, R193 ;  /* 0x000000c19c047221 */ /* 0x000fe20000010000 */
[C---:B------:R-:W-:Y:S01]  /*6d20*/  F2FP.F16.F32.PACK_AB R156, R157.reuse, R156 ;  /* 0x0000009c9d9c723e */ /* 0x040fe200000000ff */
[-C--:B------:R-:W-:Y:S01]  /*6d30*/  FMUL.FTZ R40, R40, R192.reuse ;  /* 0x000000c028287220 */ /* 0x080fe20000410000 */
[----:B--2---:R-:W-:Y:S01]  /*6d40*/  FMNMX.FTZ R213, R176, R213, !PT ;  /* 0x000000d5b0d57209 */ /* 0x004fe20007810000 */
[----:B------:R-:W-:Y:S01]  /*6d50*/  FADD.FTZ R211, R157, R4 ;  /* 0x000000049dd37221 */ /* 0x000fe20000010000 */
[-C--:B------:R-:W-:Y:S01]  /*6d60*/  FMUL.FTZ R41, R41, R192.reuse ;  /* 0x000000c029297220 */ /* 0x080fe20000410000 */
[-C--:B------:R-:W-:Y:S01]  /*6d70*/  FMUL.FTZ R44, R44, R192.reuse ;  /* 0x000000c02c2c7220 */ /* 0x080fe20000410000 */
[----:B------:R-:W2:Y:S01]  /*6d80*/  MUFU.EX2 R173, R173 ;  /* 0x000000ad00ad7308 */ /* 0x000ea20000000800 */
[----:B------:R-:W4:Y:S01]  /*6d90*/  SHFL.BFLY PT, R176, R213, 0x1, 0x1f ;  /* 0x0c201f00d5b07f89 */ /* 0x000f2200000e0000 */
[----:B------:R-:W-:Y:S01]  /*6da0*/  FADD.FTZ R4, R160, R211 ;  /* 0x000000d3a0047221 */ /* 0x000fe20000010000 */
[-C--:B------:R-:W-:Y:S01]  /*6db0*/  FMUL.FTZ R45, R45, R192.reuse ;  /* 0x000000c02d2d7220 */ /* 0x080fe20000410000 */
[-C--:B------:R-:W-:Y:S01]  /*6dc0*/  FMUL.FTZ R48, R48, R192.reuse ;  /* 0x000000c030307220 */ /* 0x080fe20000410000 */
[-C--:B------:R-:W-:Y:S01]  /*6dd0*/  FMUL.FTZ R49, R49, R192.reuse ;  /* 0x000000c031317220 */ /* 0x080fe20000410000 */
[----:B------:R-:W-:Y:S01]  /*6de0*/  FADD.FTZ R211, R161, R4 ;  /* 0x00000004a1d37221 */ /* 0x000fe20000010000 */
[-C--:B------:R-:W-:Y:S01]  /*6df0*/  FMUL.FTZ R52, R52, R192.reuse ;  /* 0x000000c034347220 */ /* 0x080fe20000410000 */
[----:B------:R-:W5:Y:S01]  /*6e00*/  MUFU.EX2 R186, R186 ;  /* 0x000000ba00ba7308 */ /* 0x000f620000000800 */
[-C--:B------:R-:W-:Y:S01]  /*6e10*/  FMUL.FTZ R53, R53, R192.reuse ;  /* 0x000000c035357220 */ /* 0x080fe20000410000 */
[----:B------:R-:W-:Y:S01]  /*6e20*/  FADD.FTZ R4, R164, R211 ;  /* 0x000000d3a4047221 */ /* 0x000fe20000010000 */
        /* <DEDUP_REMOVED lines=12> */
[----:B------:R-:W-:Y:S01]  /*6ef0*/  FMUL.FTZ R77, R77, R192 ;  /* 0x000000c04d4d7220 */ /* 0x000fe20000410000 */
[----:B------:R-:W5:Y:S01]  /*6f00*/  MUFU.EX2 R191, R191 ;  /* 0x000000bf00bf7308 */ /* 0x000f620000000800 */
[----:B----4-:R-:W-:Y:S01]  /*6f10*/  FMNMX.FTZ R176, R213, R176, !PT ;  /* 0x000000b0d5b07209 */ /* 0x010fe20007810000 */
[----:B---3--:R-:W-:Y:S01]  /*6f20*/  FADD.FTZ R213, R165, R4 ;  /* 0x00000004a5d57221 */ /* 0x008fe20000010000 */
[-C--:B------:R-:W-:Y:S01]  /*6f30*/  FMUL.FTZ R80, R80, R192.reuse ;  /* 0x000000c050507220 */ /* 0x080fe20000410000 */
[-C--:B------:R-:W-:Y:S01]  /*6f40*/  FMUL.FTZ R81, R81, R192.reuse ;  /* 0x000000c051517220 */ /* 0x080fe20000410000 */
[C---:B------:R-:W-:Y:S01]  /*6f50*/  FSETP.NEU.FTZ.AND P1, PT, R176.reuse, -INF , PT ;  /* 0xff800000b000780b */ /* 0x040fe20003f3d000 */
[----:B------:R-:W-:Y:S01]  /*6f60*/  FMUL.FTZ R200, R176, UR7 ;  /* 0x00000007b0c87c20 */ /* 0x000fe20008410000 */
[----:B------:R-:W-:Y:S01]  /*6f70*/  FADD.FTZ R4, R168, R213 ;  /* 0x000000d5a8047221 */ /* 0x000fe20000010000 */
[----:B------:R-:W3:Y:S01]  /*6f80*/  MUFU.EX2 R196, R196 ;  /* 0x000000c400c47308 */ /* 0x000ee20000000800 */
[----:B------:R-:W-:Y:S01]  /*6f90*/  FSEL R211, R176, RZ, P1 ;  /* 0x000000ffb0d37208 */ /* 0x000fe20000800000 */
[-C--:B------:R-:W-:Y:S01]  /*6fa0*/  FMUL.FTZ R84, R84, R192.reuse ;  /* 0x000000c054547220 */ /* 0x080fe20000410000 */
[----:B------:R-:W-:Y:S01]  /*6fb0*/  FSEL R197, R200, RZ, P1 ;  /* 0x000000ffc8c57208 */ /* 0x000fe20000800000 */
[----:B0-----:R-:W-:Y:S01]  /*6fc0*/  FADD.FTZ R213, R169, R4 ;  /* 0x00000004a9d57221 */ /* 0x001fe20000010000 */
[-C--:B------:R-:W-:Y:S01]  /*6fd0*/  FMUL.FTZ R85, R85, R192.reuse ;  /* 0x000000c055557220 */ /* 0x080fe20000410000 */
[----:B------:R-:W-:Y:S01]  /*6fe0*/  FADD.FTZ R4, -R211, R6 ;  /* 0x00000006d3047221 */ /* 0x000fe20000010100 */
[----:B------:R-:W-:Y:S01]  /*6ff0*/  FMUL.FTZ R88, R88, R192 ;  /* 0x000000c058587220 */ /* 0x000fe20000410000 */
[--C-:B------:R-:W-:Y:S01]  /*7000*/  FFMA.FTZ R200, R21, UR7, -R197.reuse ;  /* 0x0000000715c87c23 */ /* 0x100fe200080108c5 */
[--C-:B------:R-:W-:Y:S01]  /*7010*/  FFMA.FTZ R21, R20, UR7, -R197.reuse ;  /* 0x0000000714157c23 */ /* 0x100fe200080108c5 */
[----:B------:R-:W-:Y:S01]  /*7020*/  FFMA.FTZ R20, R154, UR7, -R197 ;  /* 0x000000079a147c23 */ /* 0x000fe200080108c5 */
[----:B-1----:R-:W-:Y:S01]  /*7030*/  FADD.FTZ R154, R172, R213 ;  /* 0x000000d5ac9a7221 */ /* 0x002fe20000010000 */
[--C-:B------:R-:W-:Y:S01]  /*7040*/  FFMA.FTZ R193, R158, UR7, -R197.reuse ;  /* 0x000000079ec17c23 */ /* 0x100fe200080108c5 */
[--C-:B------:R-:W-:Y:S01]  /*7050*/  FFMA.FTZ R158, R167, UR7, -R197.reuse ;  /* 0x00000007a79e7c23 */ /* 0x100fe200080108c5 */
[----:B------:R-:W0:Y:S01]  /*7060*/  MUFU.EX2 R188, R188 ;  /* 0x000000bc00bc7308 */ /* 0x000e220000000800 */
[----:B--2---:R-:W-:Y:S01]  /*7070*/  FADD.FTZ R167, R173, R154 ;  /* 0x0000009aada77221 */ /* 0x004fe20000010000 */
[--C-:B------:R-:W-:Y:S01]  /*7080*/  FFMA.FTZ R6, R163, UR7, -R197.reuse ;  /* 0x00000007a3067c23 */ /* 0x100fe200080108c5 */
[--C-:B------:R-:W-:Y:S01]  /*7090*/  FFMA.FTZ R163, R166, UR7, -R197.reuse ;  /* 0x00000007a6a37c23 */ /* 0x100fe200080108c5 */
[----:B------:R-:W-:Y:S01]  /*70a0*/  FFMA.FTZ R155, R155, UR7, -R197 ;  /* 0x000000079b9b7c23 */ /* 0x000fe200080108c5 */
[----:B-----5:R-:W-:Y:S01]  /*70b0*/  FADD.FTZ R154, R186, R167 ;  /* 0x000000a7ba9a7221 */ /* 0x020fe20000010000 */
[--C-:B------:R-:W-:Y:S01]  /*70c0*/  FFMA.FTZ R167, R178, UR7, -R197.reuse ;  /* 0x00000007b2a77c23 */ /* 0x100fe200080108c5 */
[--C-:B------:R-:W-:Y:S01]  /*70d0*/  FFMA.FTZ R170, R170, UR7, -R197.reuse ;  /* 0x00000007aaaa7c23 */ /* 0x100fe200080108c5 */
[----:B------:R-:W1:Y:S01]  /*70e0*/  MUFU.EX2 R189, R189 ;  /* 0x000000bd00bd7308 */ /* 0x000e620000000800 */
[----:B------:R-:W-:Y:S01]  /*70f0*/  FADD.FTZ R154, R187, R154 ;  /* 0x0000009abb9a7221 */ /* 0x000fe20000010000 */
[--C-:B------:R-:W-:Y:S01]  /*7100*/  FFMA.FTZ R210, R171, UR7, -R197.reuse ;  /* 0x00000007abd27c23 */ /* 0x100fe200080108c5 */
[--C-:B------:R-:W-:Y:S01]  /*7110*/  FFMA.FTZ R171, R174, UR7, -R197.reuse ;  /* 0x00000007aeab7c23 */ /* 0x100fe200080108c5 */
[--C-:B------:R-:W-:Y:S01]  /*7120*/  FFMA.FTZ R175, R175, UR7, -R197.reuse ;  /* 0x00000007afaf7c23 */ /* 0x100fe200080108c5 */
[----:B------:R-:W-:Y:S01]  /*7130*/  FADD.FTZ R211, R191, R154 ;  /* 0x0000009abfd37221 */ /* 0x000fe20000010000 */
[----:B------:R-:W-:Y:S01]  /*7140*/  F2FP.F16.F32.PACK_AB R154, R153, R12 ;  /* 0x0000000c999a723e */ /* 0x000fe200000000ff */
[----:B------:R-:W-:Y:S01]  /*7150*/  FFMA.FTZ R180, R180, UR7, -R197 ;  /* 0x00000007b4b47c23 */ /* 0x000fe200080108c5 */
[----:B------:R-:W2:Y:S01]  /*7160*/  MUFU.EX2 R190, R190 ;  /* 0x000000be00be7308 */ /* 0x000ea20000000800 */
[----:B---3--:R-:W-:Y:S01]  /*7170*/  FADD.FTZ R211, R196, R211 ;  /* 0x000000d3c4d37221 */ /* 0x008fe20000010000 */
[--C-:B------:R-:W-:Y:S01]  /*7180*/  FFMA.FTZ R179, R179, UR7, -R197.reuse ;  /* 0x00000007b3b37c23 */ /* 0x100fe200080108c5 */
[--C-:B------:R-:W-:Y:S01]  /*7190*/  FFMA.FTZ R181, R181, UR7, -R197.reuse ;  /* 0x00000007b5b57c23 */ /* 0x100fe200080108c5 */
[--C-:B------:R-:W-:Y:S01]  /*71a0*/  FFMA.FTZ R182, R182, UR7, -R197.reuse ;  /* 0x00000007b6b67c23 */ /* 0x100fe200080108c5 */
[--C-:B------:R-:W-:Y:S01]  /*71b0*/  FFMA.FTZ R183, R183, UR7, -R197.reuse ;  /* 0x00000007b7b77c23 */ /* 0x100fe200080108c5 */
[--C-:B------:R-:W-:Y:S01]  /*71c0*/  FFMA.FTZ R184, R184, UR7, -R197.reuse ;  /* 0x00000007b8b87c23 */ /* 0x100fe200080108c5 */
[--C-:B------:R-:W-:Y:S01]  /*71d0*/  FFMA.FTZ R185, R185, UR7, -R197.reuse ;  /* 0x00000007b9b97c23 */ /* 0x100fe200080108c5 */
[----:B------:R-:W3:Y:S01]  /*71e0*/  MUFU.EX2 R203, R203 ;  /* 0x000000cb00cb7308 */ /* 0x000ee20000000800 */
[--C-:B------:R-:W-:Y:S01]  /*71f0*/  FFMA.FTZ R195, R195, UR7, -R197.reuse ;  /* 0x00000007c3c37c23 */ /* 0x100fe200080108c5 */
[-C--:B------:R-:W-:Y:S01]  /*7200*/  FMUL.FTZ R89, R89, R192.reuse ;  /* 0x000000c059597220 */ /* 0x080fe20000410000 */
[-C--:B------:R-:W-:Y:S01]  /*7210*/  FMUL.FTZ R92, R92, R192.reuse ;  /* 0x000000c05c5c7220 */ /* 0x080fe20000410000 */
[-C--:B------:R-:W-:Y:S01]  /*7220*/  FMUL.FTZ R93, R93, R192.reuse ;  /* 0x000000c05d5d7220 */ /* 0x080fe20000410000 */
[-C--:B------:R-:W-:Y:S01]  /*7230*/  FMUL.FTZ R96, R96, R192.reuse ;  /* 0x000000c060607220 */ /* 0x080fe20000410000 */
[-C--:B------:R-:W-:Y:S01]  /*7240*/  FMUL.FTZ R97, R97, R192.reuse ;  /* 0x000000c061617220 */ /* 0x080fe20000410000 */
[-C--:B------:R-:W-:Y:S01]  /*7250*/  FMUL.FTZ R100, R100, R192.reuse ;  /* 0x000000c064647220 */ /* 0x080fe20000410000 */
[----:B------:R4:W5:Y:S01]  /*7260*/  MUFU.EX2 R7, R202 ;  /* 0x000000ca00077308 */ /* 0x0009620000000800 */
        /* <DEDUP_REMOVED lines=8> */
[--C-:B----4-:R-:W-:Y:S01]  /*72f0*/  FFMA.FTZ R202, R159, UR7, -R197.reuse ;  /* 0x000000079fca7c23 */ /* 0x110fe200080108c5 */
[----:B------:R-:W-:Y:S01]  /*7300*/  FFMA.FTZ R159, R162, UR7, -R197 ;  /* 0x00000007a29f7c23 */ /* 0x000fe200080108c5 */
[----:B0-----:R-:W-:Y:S01]  /*7310*/  FADD.FTZ R162, R188, R211 ;  /* 0x000000d3bca27221 */ /* 0x001fe20000010000 */
[----:B------:R-:W-:Y:S01]  /*7320*/  FFMA.FTZ R197, R198, UR7, -R197 ;  /* 0x00000007c6c57c23 */ /* 0x000fe200080108c5 */
[-C--:B------:R-:W-:Y:S01]  /*7330*/  FMUL.FTZ R116, R116, R192.reuse ;  /* 0x000000c074747220 */ /* 0x080fe20000410000 */
[----:B------:R-:W-:Y:S01]  /*7340*/  FMUL.FTZ R117, R117, R192 ;  /* 0x000000c075757220 */ /* 0x000fe20000410000 */
[----:B-1----:R-:W-:Y:S01]  /*7350*/  FADD.FTZ R153, R189, R162 ;  /* 0x000000a2bd997221 */ /* 0x002fe20000010000 */
[----:B------:R-:W-:Y:S01]  /*7360*/  MUFU.EX2 R200, R200 ;  /* 0x000000c800c87308 */ /* 0x000fe20000000800 */
[----:B--2---:R-:W-:Y:S01]  /*7370*/  F2FP.F16.F32.PACK_AB R158, R161, R160 ;  /* 0x000000a0a19e723e */ /* 0x004fe200000000ff */
[----:B------:R-:W-:Y:S01]  /*7380*/  FMUL.FTZ R120, R120, R192 ;  /* 0x000000c078787220 */ /* 0x000fe20000410000 */
[----:B------:R-:W-:Y:S01]  /*7390*/  FADD.FTZ R166, R190, R153 ;  /* 0x00000099bea67221 */ /* 0x000fe20000010000 */
[----:B------:R-:W-:Y:S01]  /*73a0*/  F2FP.F16.F32.PACK_AB R160, R165, R164 ;  /* 0x000000a4a5a0723e */ /* 0x000fe200000000ff */
[----:B------:R-:W-:Y:S01]  /*73b0*/  FMUL.FTZ R121, R121, R192 ;  /* 0x000000c079797220 */ /* 0x000fe20000410000 */
[----:B------:R-:W-:Y:S01]  /*73c0*/  F2FP.F16.F32.PACK_AB R164, R173, R172 ;  /* 0x000000acada4723e */ /* 0x000fe200000000ff */
[----:B---3--:R-:W-:Y:S01]  /*73d0*/  FADD.FTZ R172, R203, R166 ;  /* 0x000000a6cbac7221 */ /* 0x008fe20000010000 */
[----:B------:R-:W-:Y:S01]  /*73e0*/  F2FP.F16.F32.PACK_AB R166, R187, R186 ;  /* 0x000000babba6723e */ /* 0x000fe200000000ff */
[----:B------:R-:W-:Y:S01]  /*73f0*/  FMUL.FTZ R187, R4, UR7 ;  /* 0x0000000704bb7c20 */ /* 0x000fe20008410000 */
[----:B------:R-:W-:Y:S01]  /*7400*/  MUFU.EX2 R21, R21 ;  /* 0x0000001500157308 */ /* 0x000fe20000000800 */
[----:B-----5:R-:W-:Y:S01]  /*7410*/  FADD.FTZ R153, R7, R172 ;  /* 0x000000ac07997221 */ /* 0x020fe20000010000 */
[----:B------:R-:W-:Y:S01]  /*7420*/  F2FP.F16.F32.PACK_AB R172, R203, R190 ;  /* 0x000000becbac723e */ /* 0x000fe200000000ff */
[----:B------:R-:W-:Y:S01]  /*7430*/  FMUL.FTZ R124, R124, R192 ;  /* 0x000000c07c7c7220 */ /* 0x000fe20000410000 */
[----:B------:R-:W-:Y:S01]  /*7440*/  F2FP.F16.F32.PACK_AB R162, R169, R168 ;  /* 0x000000a8a9a2723e */ /* 0x000fe200000000ff */
[-C--:B------:R-:W-:Y:S01]  /*7450*/  FMUL.FTZ R125, R125, R192.reuse ;  /* 0x000000c07d7d7220 */ /* 0x080fe20000410000 */
[----:B------:R-:W-:Y:S01]  /*7460*/  F2FP.F16.F32.PACK_AB R168, R196, R191 ;  /* 0x000000bfc4a8723e */ /* 0x000fe200000000ff */
[-C--:B------:R-:W-:Y:S01]  /*7470*/  FMUL.FTZ R128, R128, R192.reuse ;  /* 0x000000c080807220 */ /* 0x080fe20000410000 */
[----:B------:R-:W0:Y:S01]  /*7480*/  MUFU.EX2 R187, R187 ;  /* 0x000000bb00bb7308 */ /* 0x000e220000000800 */
        /* <DEDUP_REMOVED lines=11> */
[----:B------:R-:W-:-:S04]  /*7540*/  FMUL.FTZ R149, R149, R192 ;  /* 0x000000c095957220 */ /* 0x000fc80000410000 */
[----:B------:R-:W2:Y:S01]  /*7550*/  MUFU.EX2 R155, R155 ;  /* 0x0000009b009b7308 */ /* 0x000ea20000000800 */
[-C--:B0-----:R-:W-:Y:S01]  /*7560*/  FMUL.FTZ R26, R26, R187.reuse ;  /* 0x000000bb1a1a7220 */ /* 0x081fe20000410000 */
        /* <DEDUP_REMOVED lines=13> */
[----:B------:R-:W-:Y:S01]  /*7640*/  FMUL.FTZ R51, R51, R187 ;  /* 0x000000bb33337220 */ /* 0x000fe20000410000 */
[----:B------:R-:W3:Y:S01]  /*7650*/  MUFU.EX2 R193, R193 ;  /* 0x000000c100c17308 */ /* 0x000ee20000000800 */
[----:B0-----:R-:W-:Y:S01]  /*7660*/  F2FP.F16.F32.PACK_AB R170, R189, R188 ;  /* 0x000000bcbdaa723e */ /* 0x001fe200000000ff */
[----:B------:R-:W-:Y:S01]  /*7670*/  FFMA.FTZ R188, R187, R3, R200 ;  /* 0x00000003bbbc7223 */ /* 0x000fe200000100c8 */
[-C--:B------:R-:W-:Y:S01]  /*7680*/  FMUL.FTZ R54, R54, R187.reuse ;  /* 0x000000bb36367220 */ /* 0x080fe20000410000 */
[-C--:B------:R-:W-:Y:S01]  /*7690*/  FMUL.FTZ R55, R55, R187.reuse ;  /* 0x000000bb37377220 */ /* 0x080fe20000410000 */
[-C--:B------:R-:W-:Y:S01]  /*76a0*/  FMUL.FTZ R58, R58, R187.reuse ;  /* 0x000000bb3a3a7220 */ /* 0x080fe20000410000 */
[----:B------:R-:W-:Y:S01]  /*76b0*/  FADD.FTZ R3, R21, R188 ;  /* 0x000000bc15037221 */ /* 0x000fe20000010000 */
[-C--:B------:R-:W-:Y:S01]  /*76c0*/  FMUL.FTZ R59, R59, R187.reuse ;  /* 0x000000bb3b3b7220 */ /* 0x080fe20000410000 */
[----:B------:R-:W0:Y:S01]  /*76d0*/  MUFU.EX2 R202, R202 ;  /* 0x000000ca00ca7308 */ /* 0x000e220000000800 */
[-C--:B------:R-:W-:Y:S01]  /*76e0*/  FMUL.FTZ R62, R62, R187.reuse ;  /* 0x000000bb3e3e7220 */ /* 0x080fe20000410000 */
[----:B-1----:R-:W-:Y:S01]  /*76f0*/  FADD.FTZ R190, R20, R3 ;  /* 0x0000000314be7221 */ /* 0x002fe20000010000 */
[-C--:B------:R-:W-:Y:S01]  /*7700*/  FMUL.FTZ R63, R63, R187.reuse ;  /* 0x000000bb3f3f7220 */ /* 0x080fe20000410000 */
[-C--:B------:R-:W-:Y:S01]  /*7710*/  FMUL.FTZ R66, R66, R187.reuse ;  /* 0x000000bb42427220 */ /* 0x080fe20000410000 */
[-C--:B------:R-:W-:Y:S01]  /*7720*/  FMUL.FTZ R67, R67, R187.reuse ;  /* 0x000000bb43437220 */ /* 0x080fe20000410000 */
[C---:B--2---:R-:W-:Y:S01]  /*7730*/  FADD.FTZ R190, R155.reuse, R190 ;  /* 0x000000be9bbe7221 */ /* 0x044fe20000010000 */
[----:B------:R-:W-:Y:S01]  /*7740*/  F2FP.F16.F32.PACK_AB R155, R155, R20 ;  /* 0x000000149b9b723e */ /* 0x000fe200000000ff */
[----:B------:R-:W1:Y:S01]  /*7750*/  MUFU.EX2 R159, R159 ;  /* 0x0000009f009f7308 */ /* 0x000e620000000800 */
[-C--:B------:R-:W-:Y:S01]  /*7760*/  FMUL.FTZ R70, R70, R187.reuse ;  /* 0x000000bb46467220 */ /* 0x080fe20000410000 */
[----:B---3--:R-:W-:Y:S01]  /*7770*/  FADD.FTZ R3, R193, R190 ;  /* 0x000000bec1037221 */ /* 0x008fe20000010000 */
[-C--:B------:R-:W-:Y:S01]  /*7780*/  FMUL.FTZ R71, R71, R187.reuse ;  /* 0x000000bb47477220 */ /* 0x080fe20000410000 */
[-C--:B------:R-:W-:Y:S01]  /*7790*/  FMUL.FTZ R74, R74, R187.reuse ;  /* 0x000000bb4a4a7220 */ /* 0x080fe20000410000 */
[-C--:B------:R-:W-:Y:S01]  /*77a0*/  FMUL.FTZ R75, R75, R187.reuse ;  /* 0x000000bb4b4b7220 */ /* 0x080fe20000410000 */
[-C--:B------:R-:W-:Y:S01]  /*77b0*/  FMUL.FTZ R78, R78, R187.reuse ;  /* 0x000000bb4e4e7220 */ /* 0x080fe20000410000 */
[----:B------:R-:W-:Y:S01]  /*77c0*/  FMUL.FTZ R79, R79, R187 ;  /* 0x000000bb4f4f7220 */ /* 0x000fe20000410000 */
[----:B------:R-:W2:Y:S01]  /*77d0*/  MUFU.EX2 R194, R194 ;  /* 0x000000c200c27308 */ /* 0x000ea20000000800 */
[C---:B0-----:R-:W-:Y:S01]  /*77e0*/  FADD.FTZ R190, R202.reuse, R3 ;  /* 0x00000003cabe7221 */ /* 0x041fe20000010000 */
[----:B------:R-:W-:Y:S01]  /*77f0*/  F2FP.F16.F32.PACK_AB R157, R202, R193 ;  /* 0x000000c1ca9d723e */ /* 0x000fe200000000ff */
        /* <DEDUP_REMOVED lines=14> */
[C---:B--2---:R-:W-:Y:S01]  /*78e0*/  FADD.FTZ R4, R194.reuse, R153 ;  /* 0x00000099c2047221 */ /* 0x044fe20000010000 */
[----:B------:R-:W-:Y:S01]  /*78f0*/  F2FP.F16.F32.PACK_AB R174, R194, R7 ;  /* 0x00000007c2ae723e */ /* 0x000fe200000000ff */
[-C--:B------:R-:W-:Y:S01]  /*7900*/  FMUL.FTZ R103, R103, R187.reuse ;  /* 0x000000bb67677220 */ /* 0x080fe20000410000 */
[----:B------:R-:W-:Y:S01]  /*7910*/  F2FP.F16.F32.PACK_AB R153, R21, R200 ;  /* 0x000000c81599723e */ /* 0x000fe200000000ff */
        /* <DEDUP_REMOVED lines=10> */
[----:B------:R-:W-:Y:S01]  /*79c0*/  FMUL.FTZ R119, R119, R187 ;  /* 0x000000bb77777220 */ /* 0x000fe20000410000 */
[----:B------:R-:W-:Y:S01]  /*79d0*/  MUFU.EX2 R171, R171 ;  /* 0x000000ab00ab7308 */ /* 0x000fe20000000800 */
[----:B-1----:R-:W-:Y:S01]  /*79e0*/  FADD.FTZ R3, R163, R194 ;  /* 0x000000c2a3037221 */ /* 0x002fe20000010000 */
[----:B------:R-:W-:Y:S01]  /*79f0*/  F2FP.F16.F32.PACK_AB R161, R178, R163 ;  /* 0x000000a3b2a1723e */ /* 0x000fe200000000ff */
[-C--:B------:R-:W-:Y:S01]  /*7a00*/  FMUL.FTZ R122, R122, R187.reuse ;  /* 0x000000bb7a7a7220 */ /* 0x080fe20000410000 */
[-C--:B------:R-:W-:Y:S01]  /*7a10*/  FMUL.FTZ R123, R123, R187.reuse ;  /* 0x000000bb7b7b7220 */ /* 0x080fe20000410000 */
[----:B------:R-:W-:Y:S01]  /*7a20*/  FADD.FTZ R3, R178, R3 ;  /* 0x00000003b2037221 */ /* 0x000fe20000010000 */
[-C--:B------:R-:W-:Y:S01]  /*7a30*/  FMUL.FTZ R126, R126, R187.reuse ;  /* 0x000000bb7e7e7220 */ /* 0x080fe20000410000 */
[-C--:B------:R-:W-:Y:S01]  /*7a40*/  FMUL.FTZ R127, R127, R187.reuse ;  /* 0x000000bb7f7f7220 */ /* 0x080fe20000410000 */
[----:B------:R-:W0:Y:S01]  /*7a50*/  MUFU.EX2 R186, R175 ;  /* 0x000000af00ba7308 */ /* 0x000e220000000800 */
[----:B--2---:R-:W-:Y:S01]  /*7a60*/  F2FP.F16.F32.PACK_AB R163, R165, R12 ;  /* 0x0000000ca5a3723e */ /* 0x004fe200000000ff */
        /* <DEDUP_REMOVED lines=12> */
[----:B------:R-:W-:-:S02]  /*7b30*/  FMUL.FTZ R151, R151, R187 ;  /* 0x000000bb97977220 */ /* 0x000fc40000410000 */
[----:B------:R2:W-:Y:S08]  /*7b40*/  MUFU.EX2 R169, R180 ;  /* 0x000000b400a97308 */ /* 0x0005f00000000800 */
[----:B------:R-:W3:Y:S01]  /*7b50*/  MUFU.EX2 R188, R179 ;  /* 0x000000b300bc7308 */ /* 0x000ee20000000800 */
[----:B--2---:R-:W-:-:S04]  /*7b60*/  FADD.FTZ R180, R12, R3 ;  /* 0x000000030cb47221 */ /* 0x004fc80000010000 */
[----:B------:R-:W-:Y:S01]  /*7b70*/  FADD.FTZ R180, R165, R180 ;  /* 0x000000b4a5b47221 */ /* 0x000fe20000010000 */
[----:B0-----:R-:W-:Y:S02]  /*7b80*/  F2FP.F16.F32.PACK_AB R165, R186, R171 ;  /* 0x000000abbaa5723e */ /* 0x001fe400000000ff */
[----:B------:R-:W0:Y:S01]  /*7b90*/  MUFU.EX2 R190, R181 ;  /* 0x000000b500be7308 */ /* 0x000e220000000800 */
[----:B------:R-:W-:-:S04]  /*7ba0*/  FADD.FTZ R3, R171, R180 ;  /* 0x000000b4ab037221 */ /* 0x000fc80000010000 */
[----:B------:R-:W-:-:S03]  /*7bb0*/  FADD.FTZ R180, R186, R3 ;  /* 0x00000003bab47221 */ /* 0x000fc60000010000 */
[----:B------:R-:W2:Y:S01]  /*7bc0*/  MUFU.EX2 R182, R182 ;  /* 0x000000b600b67308 */ /* 0x000ea20000000800 */
[----:B-1----:R-:W-:Y:S01]  /*7bd0*/  FADD.FTZ R3, R167, R180 ;  /* 0x000000b4a7037221 */ /* 0x002fe20000010000 */
[----:B---3--:R-:W-:-:S03]  /*7be0*/  F2FP.F16.F32.PACK_AB R167, R188, R167 ;  /* 0x000000a7bca7723e */ /* 0x008fc600000000ff */
[----:B------:R-:W-:-:S03]  /*7bf0*/  FADD.FTZ R194, R188, R3 ;  /* 0x00000003bcc27221 */ /* 0x000fc60000010000 */
[----:B------:R-:W1:Y:S01]  /*7c00*/  MUFU.EX2 R183, R183 ;  /* 0x000000b700b77308 */ /* 0x000e620000000800 */
[----:B------:R-:W-:Y:S01]  /*7c10*/  FADD.FTZ R3, R169, R194 ;  /* 0x000000c2a9037221 */ /* 0x000fe20000010000 */
[----:B0-----:R-:W-:-:S03]  /*7c20*/  F2FP.F16.F32.PACK_AB R169, R190, R169 ;  /* 0x000000a9bea9723e */ /* 0x001fc600000000ff */
[----:B------:R-:W-:-:S03]  /*7c30*/  FADD.FTZ R3, R190, R3 ;  /* 0x00000003be037221 */ /* 0x000fc60000010000 */
[----:B------:R-:W0:Y:S01]  /*7c40*/  MUFU.EX2 R173, R184 ;  /* 0x000000b800ad7308 */ /* 0x000e220000000800 */
[----:B--2---:R-:W-:-:S07]  /*7c50*/  FADD.FTZ R194, R182, R3 ;  /* 0x00000003b6c27221 */ /* 0x004fce0000010000 */
[----:B------:R-:W2:Y:S01]  /*7c60*/  MUFU.EX2 R180, R185 ;  /* 0x000000b900b47308 */ /* 0x000ea20000000800 */
[C---:B-1----:R-:W-:Y:S01]  /*7c70*/  FADD.FTZ R194, R183.reuse, R194 ;  /* 0x000000c2b7c27221 */ /* 0x042fe20000010000 */
[----:B------:R-:W-:-:S06]  /*7c80*/  F2FP.F16.F32.PACK_AB R171, R183, R182 ;  /* 0x000000b6b7ab723e */ /* 0x000fcc00000000ff */
[----:B------:R-:W1:Y:S01]  /*7c90*/  MUFU.EX2 R175, R195 ;  /* 0x000000c300af7308 */ /* 0x000e620000000800 */
[----:B0-----:R-:W-:-:S07]  /*7ca0*/  FADD.FTZ R3, R173, R194 ;  /* 0x000000c2ad037221 */ /* 0x001fce0000010000 */
[----:B------:R-:W0:Y:S01]  /*7cb0*/  MUFU.EX2 R184, R197 ;  /* 0x000000c500b87308 */ /* 0x000e220000000800 */
[C---:B--2---:R-:W-:Y:S01]  /*7cc0*/  FADD.FTZ R6, R180.reuse, R3 ;  /* 0x00000003b4067221 */ /* 0x044fe20000010000 */
[----:B------:R-:W-:-:S03]  /*7cd0*/  F2FP.F16.F32.PACK_AB R173, R180, R173 ;  /* 0x000000adb4ad723e */ /* 0x000fc600000000ff */
[----:B-1----:R-:W-:-:S04]  /*7ce0*/  FADD.FTZ R3, R175, R6 ;  /* 0x00000006af037221 */ /* 0x002fc80000010000 */
[C---:B0-----:R-:W-:Y:S01]  /*7cf0*/  FADD.FTZ R3, R184.reuse, R3 ;  /* 0x00000003b8037221 */ /* 0x041fe20000010000 */
[----:B------:R-:W-:Y:S01]  /*7d00*/  F2FP.F16.F32.PACK_AB R175, R184, R175 ;  /* 0x000000afb8af723e */ /* 0x000fe200000000ff */
[----:B------:R-:W-:Y:S06]  /*7d10*/  @!P0 BRA `(.L_x_1779) ;  /* 0x0000000000048947 */ /* 0x000fec0003800000 */
[----:B------:R-:W-:Y:S01]  /*7d20*/  BPT.TRAP 0x1 ;  /* 0x000000040000795c */ /* 0x000fe20000300000 */
.L_x_1779:
[----:B------:R0:W1:Y:S01]  /*7d30*/  SYNCS.PHASECHK.TRANS64.TRYWAIT P1, [UR28+0x22850], R10 ;  /* 0x0228500aff0075a7 */ /* 0x000062000802015c */
[----:B------:R-:W-:Y:S05]  /*7d40*/  @!P0 BRA `(.L_x_1780) ;  /* 0x0000000000048947 */ /* 0x000fea0003800000 */
[----:B------:R-:W-:Y:S01]  /*7d50*/  BPT.TRAP 0x1 ;  /* 0x000000040000795c */ /* 0x000fe20000300000 */
.L_x_1780:
[----:B-1----:R-:W-:Y:S05]  /*7d60*/  @P1 BRA `(.L_x_1781) ;  /* 0x0000000000081947 */ /* 0x002fea0003800000 */
[----:B------:R-:W1:Y:S02]  /*7d70*/  SYNCS.PHASECHK.TRANS64.TRYWAIT P1, [UR28+0x22850], R10 ;  /* 0x0228500aff0075a7 */ /* 0x000e64000802015c */
[----:B-1----:R-:W-:Y:S05]  /*7d80*/  @!P1 BRA `(.L_x_1782) ;  /* 0x000000e000f49947 */ /* 0x002fea0003800000 */
.L_x_1781:
[----:B------:R-:W2:Y:S01]  /*7d90*/  S2R R6, SR_TID.X ;  /* 0x0000000000067919 */ /* 0x000ea20000002100 */
[----:B------:R-:W-:Y:S01]  /*7da0*/  UIMAD UR14, UR37, 0xc00, UR5 ;  /* 0x00000c00250e78a4 */ /* 0x000fe2000f8e0205 */
[----:B------:R-:W-:Y:S01]  /*7db0*/  UMOV UR11, 0x40000040 ;  /* 0x40000040000b7882 */ /* 0x000fe20000000000 */
[----:B------:R-:W3:Y:S05]  /*7dc0*/  S2R R7, SR_TID.X ;  /* 0x0000000000077919 */ /* 0x000eea0000002100 */
[----:B------:R-:W-:Y:S01]  /*7dd0*/  UMOV UR10, UR14 ;  /* 0x0000000e000a7c82 */ /* 0x000fe20008000000 */
[----:B--2---:R-:W-:Y:S02]  /*7de0*/  SHF.R.U32.HI R6, RZ, 0x7, R6 ;  /* 0x00000007ff067819 */ /* 0x004fe40000011606 */
[----:B---3--:R-:W-:-:S03]  /*7df0*/  LOP3.LUT P1, RZ, R7, 0x7f, RZ, 0xc0, !PT ;  /* 0x0000007f07ff7812 */ /* 0x008fc6000782c0ff */
[----:B------:R-:W-:Y:S02]  /*7e00*/  VIADD R6, R6, 0x8 ;  /* 0x0000000806067836 */ /* 0x000fe40000000000 */
[----:B------:R-:W-:-:S03]  /*7e10*/  IMAD.MOV.U32 R7, RZ, RZ, R14 ;  /* 0x000000ffff077224 */ /* 0x000fc600078e000e */
[----:B------:R2:W-:Y:S05]  /*7e20*/  BAR.SYNC.DEFER_BLOCKING R6, 0x100 ;  /* 0x000400060000751d */ /* 0x0005ea0000010000 */
[----:B-1----:R-:W-:Y:S02]  /*7e30*/  @!P1 VIADD R177, R177, 0x22860 ;  /* 0x00022860b1b19836 */ /* 0x002fe40000000000 */
[----:B--2---:R-:W-:-:S03]  /*7e40*/  IMAD.MOV.U32 R6, RZ, RZ, R176 ;  /* 0x000000ffff067224 */ /* 0x004fc600078e00b0 */
[----:B------:R-:W-:Y:S01]  /*7e50*/  @!P1 PRMT R177, RZ, 0x654, R177 ;  /* 0x00000654ffb19816 */ /* 0x000fe200000000b1 */
        /* <DEDUP_REMOVED lines=36> */
[----:B-1----:R-:W-:Y:S05]  /*80a0*/  @P1 BRA `(.L_x_1783) ;  /* 0xffffffc800b01947 */ /* 0x002fea000383ffff */
[----:B------:R-:W-:Y:S02]  /*80b0*/  IMAD.MOV.U32 R6, RZ, RZ, R176 ;  /* 0x000000ffff067224 */ /* 0x000fe400078e00b0 */
[----:B------:R-:W-:-:S07]  /*80c0*/  IMAD.MOV.U32 R7, RZ, RZ, R14 ;  /* 0x000000ffff077224 */ /* 0x000fce00078e000e */
.L_x_1766:
[----:B0-----:R-:W-:Y:S01]  /*80d0*/  IADD3 R10, R17, 0x80, -R18 ;  /* 0x00000080110a7810 */ /* 0x001fe20007ffe812 */
[----:B------:R-:W-:Y:S01]  /*80e0*/  ULDC UR18, c[0x0][0x9e4] ;  /* 0x0002790000127ab9 */ /* 0x000fe20000000800 */
[----:B------:R-:W-:Y:S01]  /*80f0*/  ULDC UR15, c[0x0][0x9dc] ;  /* 0x00027700000f7ab9 */ /* 0x000fe20000000800 */
[----:B------:R-:W-:Y:S02]  /*8100*/  UISETP.GE.AND UP0, UPT, UR18, 0x1, UPT ;  /* 0x000000011200788c */ /* 0x000fe4000bf06270 */
[----:B------:R-:W-:-:S04]  /*8110*/  IMAD R10, R201, 0x80, R10 ;  /* 0x00000080c90a7824 */ /* 0x000fc800078e020a */
[----:B------:R-:W-:Y:S02]  /*8120*/  PLOP3.LUT P1, PT, PT, PT, UP0, 0x40, 0x0 ;  /* 0x000000000000781c */ /* 0x000fe40003f2e808 */
[----:B------:R-:W-:-:S13]  /*8130*/  R2UR UR14, R10 ;  /* 0x000000000a0e72ca */ /* 0x000fda00000e0000 */
[----:B------:R-:W-:Y:S01]  /*8140*/  UIADD3 UR15, UR14, -UR15, URZ ;  /* 0x8000000f0e0f7290 */ /* 0x000fe2000fffe03f */
[----:B------:R-:W-:Y:S11]  /*8150*/  @P1 BRA `(.L_x_1784) ;  /* 0x0000000000441947 */ /* 0x000ff60003800000 */
        /* <DEDUP_REMOVED lines=10> */
.L_x_1785:
[----:B------:R-:W-:-:S11]  /*8200*/  UISETP.NE.AND UP1, UPT, UR18, 0x1, UPT ;  /* 0x000000011200788c */ /* 0x000fd6000bf25270 */
[----:B------:R-:W-:Y:S02]  /*8210*/  @UP1 ULDC.64 UR22, c[0x0][0x9e8] ;  /* 0x00027a0000161ab9 */ /* 0x000fe40000000a00 */
[----:B------:R-:W-:-:S04]  /*8220*/  UIMAD.WIDE.U32 UR10, UR14, UR22, URZ ;  /* 0x000000160e0a72a5 */ /* 0x000fc8000f8e003f */
[----:B------:R-:W-:-:S12]  /*8230*/  @UP1 USHF.R.U32.HI UR14, URZ, UR23, UR11 ;  /* 0x000000173f0e1299 */ /* 0x000fd8000801160b */
.L_x_1786:
[----:B------:R-:W-:-:S04]  /*8240*/  UIMAD UR14, UR14, UR18, URZ ;  /* 0x000000120e0e72a4 */ /* 0x000fc8000f8e023f */
[----:B------:R-:W-:-:S04]  /*8250*/  UISETP.LT.AND UP1, UPT, UR15, UR14, UPT ;  /* 0x0000000e0f00728c */ /* 0x000fc8000bf21270 */
[----:B------:R-:W-:-:S12]  /*8260*/  USEL UR15, UR15, UR14, !UP1 ;  /* 0x0000000e0f0f7287 */ /* 0x000fd8000c800000 */
.L_x_1784:
        /* <DEDUP_REMOVED lines=13> */
.L_x_1796:
[----:B------:R-:W-:Y:S01]  /*8340*/  UIADD3 UR37, UR37, 0x1, URZ ;  /* 0x0000000125257890 */ /* 0x000fe2000fffe03f */
[C---:B------:R-:W-:Y:S01]  /*8350*/  ISETP.GT.AND P1, PT, R9.reuse, UR24, PT ;  /* 0x0000001809007c0c */ /* 0x040fe2000bf24270 */
[----:B------:R-:W-:Y:S02]  /*8360*/  VIADD R9, R9, 0xffffffff ;  /* 0xffffffff09097836 */ /* 0x000fe40000000000 */
[----:B------:R-:W-:-:S04]  /*8370*/  UISETP.NE.AND UP1, UPT, UR37, 0x2, UPT ;  /* 0x000000022500788c */ /* 0x000fc8000bf25270 */
[----:B------:R-:W-:Y:S02]  /*8380*/  USEL UR10, URZ, 0x1, UP1 ;  /* 0x000000013f0a7887 */ /* 0x000fe40008800000 */
[----:B------:R-:W-:Y:S02]  /*8390*/  USEL UR37, UR37, URZ, UP1 ;  /* 0x0000003f25257287 */ /* 0x000fe40008800000 */
[----:B------:R-:W-:Y:S01]  /*83a0*/  ULOP3.LUT UR40, UR40, UR10, URZ, 0x3c, !UPT ;  /* 0x0000000a28287292 */ /* 0x000fe2000f8e3c3f */
[----:B-1----:R-:W-:Y:S11]  /*83b0*/  @!P0 BRA `(.L_x_1788) ;  /* 0x0000000000048947 */ /* 0x002ff60003800000 */
[----:B------:R-:W-:Y:S01]  /*83c0*/  BPT.TRAP 0x1 ;  /* 0x000000040000795c */ /* 0x000fe20000300000 */
.L_x_1788:
        /* <DEDUP_REMOVED lines=9> */
.L_x_1789:
[----:B-1----:R-:W-:Y:S05]  /*8460*/  @P2 BRA `(.L_x_1790) ;  /* 0x0000000000082947 */ /* 0x002fea0003800000 */
[----:B------:R-:W1:Y:S02]  /*8470*/  SYNCS.PHASECHK.TRANS64.TRYWAIT P2, [UR25+0x22830], R5 ;  /* 0x02283005ff0075a7 */ /* 0x000e640008040159 */
[----:B-1----:R-:W-:Y:S05]  /*8480*/  @!P2 BRA `(.L_x_1791) ;  /* 0x000000dc0048a947 */ /* 0x002fea0003800000 */
.L_x_1790:
[----:B------:R-:W-:Y:S01]  /*8490*/  UIMAD UR22, UR37, 0x300, UR4 ;  /* 0x00000300251678a4 */ /* 0x000fe2000f8e0204 */
[----:B------:R-:W-:Y:S01]  /*84a0*/  WARPGROUP.ARRIVE ;  /* 0x00000000000079c5 */ /* 0x000fe20000000000 */
[----:B------:R-:W-:Y:S01]  /*84b0*/  UMOV UR23, 0x40000040 ;  /* 0x4000004000177882 */ /* 0x000fe20000000000 */
[----:B------:R-:W-:Y:S01]  /*84c0*/  UMOV UR11, 0x40000040 ;  /* 0x40000040000b7882 */ /* 0x000fe20000000000 */
[----:B------:R-:W-:-:S03]  /*84d0*/  UIADD3 UR10, UR22, 0x2, URZ ;  /* 0x00000002160a7890 */ /* 0x000fc6000fffe03f */
[----:B------:R-:W2:Y:S01]  /*84e0*/  S2R R213, SR_TID.X ;  /* 0x0000000000d57919 */ /* 0x000ea20000002100 */
[----:B------:R-:W-:Y:S01]  /*84f0*/  UIADD3 UR14, UR22, 0x4, URZ ;  /* 0x00000004160e7890 */ /* 0x000fe2000fffe03f */
[----:B------:R-:W-:Y:S01]  /*8500*/  IMAD.U32 R214, RZ, RZ, UR25 ;  /* 0x00000019ffd67e24 */ /* 0x000fe2000f8e00ff */
[----:B------:R-:W-:Y:S01]  /*8510*/  UMOV UR15, 0x40000040 ;  /* 0x40000040000f7882 */ /* 0x000fe20000000000 */
[----:B------:R-:W-:Y:S01]  /*8520*/  HGMMA.64x96x16.F32 R152, gdesc[UR20], RZ, !UPT, gsb0 ;  /* 0x01600000149879f0 */ /* 0x000fe2000c0008ff */
[----:B------:R-:W-:Y:S01]  /*8530*/  UIADD3 UR18, UR22, 0x6, URZ ;  /* 0x0000000616127890 */ /* 0x000fe2000fffe03f */
[----:B------:R-:W-:Y:S01]  /*8540*/  UMOV UR19, 0x40000040 ;  /* 0x4000004000137882 */ /* 0x000fe20000000000 */
[----:B--2---:R-:W-:Y:S02]  /*8550*/  LOP3.LUT P2, RZ, R213, 0x7f, RZ, 0xc0, !PT ;  /* 0x0000007fd5ff7812 */ /* 0x004fe4000784c0ff */
[----:B------:R-:W-:Y:S01]  /*8560*/  SHF.R.U32.HI R213, RZ, 0x7, R213 ;  /* 0x00000007ffd57819 */ /* 0x000fe200000116d5 */
        /* <DEDUP_REMOVED lines=11> */
[----:B-1----:R-:W-:Y:S01]  /*8620*/  FMUL.FTZ R6, R153, UR26 ;  /* 0x0000001a99067c20 */ /* 0x002fe20008410000 */
        /* <DEDUP_REMOVED lines=48> */
[----:B------:R-:W-:-:S04]  /*8930*/  FMUL.FTZ R186, R199, UR26 ;  /* 0x0000001ac7ba7c20 */ /* 0x000fc80008410000 */
[----:B------:R-:W1:Y:S01]  /*8940*/  MUFU.TANH R156, R156 ;  /* 0x0000009c009c7308 */ /* 0x000e620000002400 */
[----:B--2---:R-:W-:-:S07]  /*8950*/  FMNMX.FTZ R7, R152, R7, !PT ;  /* 0x0000000798077209 */ /* 0x004fce0007810000 */
[----:B------:R-:W2:Y:S01]  /*8960*/  MUFU.TANH R157, R157 ;  /* 0x0000009d009d7308 */ /* 0x000ea20000002400 */
[----:B---3--:R-:W-:-:S07]  /*8970*/  FMNMX.FTZ R7, R154, R7, !PT ;  /* 0x000000079a077209 */ /* 0x008fce0007810000 */
[----:B------:R-:W3:Y:S01]  /*8980*/  MUFU.TANH R160, R160 ;  /* 0x000000a000a07308 */ /* 0x000ee20000002400 */
[----:B-1----:R-:W-:-:S07]  /*8990*/  FMNMX.FTZ R168, R156, R7, !PT ;  /* 0x000000079ca87209 */ /* 0x002fce0007810000 */
        /* <DEDUP_REMOVED lines=19> */
[----:B--2---:R-:W-:Y:S01]  /*8ad0*/  FMNMX.FTZ R7, R201, R168, !PT ;  /* 0x000000a8c9077209 */ /* 0x004fe20007810000 */
[----:B------:R-:W-:Y:S01]  /*8ae0*/  FMUL.FTZ R168, R175, UR26 ;  /* 0x0000001aafa87c20 */ /* 0x000fe20008410000 */
[----:B------:R-:W-:-:S05]  /*8af0*/  FMUL.FTZ R175, R190, UR26 ;  /* 0x0000001abeaf7c20 */ /* 0x000fca0008410000 */
        /* <DEDUP_REMOVED lines=15> */
[----:B---3--:R-:W-:Y:S01]  /*8bf0*/  FMNMX.FTZ R7, R167, R172, !PT ;  /* 0x000000aca7077209 */ /* 0x008fe20007810000 */
[----:B------:R-:W-:Y:S01]  /*8c00*/  FMUL.FTZ R172, R183, UR26 ;  /* 0x0000001ab7ac7c20 */ /* 0x000fe20008410000 */
[----:B------:R-:W-:-:S03]  /*8c10*/  FMUL.FTZ R183, R198, UR26 ;  /* 0x0000001ac6b77c20 */ /* 0x000fc60008410000 */
[----:B------:R-:W3:Y:S02]  /*8c20*/  SHFL.BFLY PT, R178, R7, 0x2, 0x1f ;  /* 0x0c401f0007b27f89 */ /* 0x000ee400000e0000 */
[----:B------:R-:W4:Y:S01]  /*8c30*/  MUFU.TANH R15, R15 ;  /* 0x0000000f000f7308 */ /* 0x000f220000002400 */
[----:B-1----:R-:W-:-:S07]  /*8c40*/  FMNMX.FTZ R189, R8, R11, !PT ;  /* 0x0000000b08bd7209 */ /* 0x002fce0007810000 */
[----:B------:R-:W1:Y:S08]  /*8c50*/  MUFU.TANH R21, R21 ;  /* 0x0000001500157308 */ /* 0x000e700000002400 */
[----:B------:R-:W5:Y:S01]  /*8c60*/  MUFU.TANH R153, R153 ;  /* 0x0000009900997308 */ /* 0x000f620000002400 */
[----:B---3--:R-:W-:Y:S01]  /*8c70*/  FMNMX.FTZ R187, R7, R178, !PT ;  /* 0x000000b207bb7209 */ /* 0x008fe20007810000 */
[----:B------:R-:W-:-:S06]  /*8c80*/  FMUL.FTZ R178, R191, UR26 ;  /* 0x0000001abfb27c20 */ /* 0x000fcc0008410000 */
[----:B------:R-:W3:Y:S01]  /*8c90*/  MUFU.TANH R155, R155 ;  /* 0x0000009b009b7308 */ /* 0x000ee20000002400 */
[----:B------:R-:W0:Y:S07]  /*8ca0*/  SHFL.BFLY PT, R190, R187, 0x1, 0x1f ;  /* 0x0c201f00bbbe7f89 */ /* 0x000e2e00000e0000 */
[----:B------:R-:W3:Y:S08]  /*8cb0*/  MUFU.TANH R158, R158 ;  /* 0x0000009e009e7308 */ /* 0x000ef00000002400 */
[----:B------:R-:W3:Y:S08]  /*8cc0*/  MUFU.TANH R159, R159 ;  /* 0x0000009f009f7308 */ /* 0x000ef00000002400 */
[----:B------:R-:W3:Y:S01]  /*8cd0*/  MUFU.TANH R162, R162 ;  /* 0x000000a200a27308 */ /* 0x000ee20000002400 */
[----:B0-----:R-:W-:-:S02]  /*8ce0*/  FMNMX.FTZ R7, R187, R190, !PT ;  /* 0x000000bebb077209 */ /* 0x001fc40007810000 */
[----:B--2---:R-:W-:-:S03]  /*8cf0*/  FMNMX.FTZ R190, R12, R189, !PT ;  /* 0x000000bd0cbe7209 */ /* 0x004fc60007810000 */
[----:B------:R-:W-:Y:S01]  /*8d00*/  FADD.FTZ R10, -R7, R10 ;  /* 0x0000000a070a7221 */ /* 0x000fe20000010100 */
[----:B----4-:R-:W-:Y:S01]  /*8d10*/  FMNMX.FTZ R190, R15, R190, !PT ;  /* 0x000000be0fbe7209 */ /* 0x010fe20007810000 */
[----:B------:R-:W-:Y:S01]  /*8d20*/  FMUL.FTZ R211, R7, UR7 ;  /* 0x0000000707d37c20 */ /* 0x000fe20008410000 */
[----:B------:R-:W0:Y:S01]  /*8d30*/  MUFU.TANH R163, R163 ;  /* 0x000000a300a37308 */ /* 0x000e220000002400 */
[----:B------:R-:W-:Y:S01]  /*8d40*/  FMUL.FTZ R187, R10, UR7 ;  /* 0x000000070abb7c20 */ /* 0x000fe20008410000 */
[----:B-1----:R-:W-:Y:S01]  /*8d50*/  FMNMX.FTZ R190, R21, R190, !PT ;  /* 0x000000be15be7209 */ /* 0x002fe20007810000 */
[--C-:B------:R-:W-:Y:S01]  /*8d60*/  FFMA.FTZ R10, R13, UR7, -R211.reuse ;  /* 0x000000070d0a7c23 */ /* 0x100fe200080108d3 */
[--C-:B------:R-:W-:Y:S01]  /*8d70*/  FFMA.FTZ R13, R6, UR7, -R211.reuse ;  /* 0x00000007060d7c23 */ /* 0x100fe200080108d3 */
[--C-:B------:R-:W-:Y:S01]  /*8d80*/  FFMA.FTZ R194, R201, UR7, -R211.reuse ;  /* 0x00000007c9c27c23 */ /* 0x100fe200080108d3 */
[----:B-----5:R-:W-:Y:S01]  /*8d90*/  FMNMX.FTZ R190, R153, R190, !PT ;  /* 0x000000be99be7209 */ /* 0x020fe20007810000 */
[--C-:B------:R-:W-:Y:S01]  /*8da0*/  FFMA.FTZ R14, R14, UR7, -R211.reuse ;  /* 0x000000070e0e7c23 */ /* 0x100fe200080108d3 */
[----:B------:R-:W1:Y:S01]  /*8db0*/  MUFU.TANH R165, R165 ;  /* 0x000000a500a57308 */ /* 0x000e620000002400 */
[--C-:B------:R-:W-:Y:S01]  /*8dc0*/  FFMA.FTZ R154, R154, UR7, -R211.reuse ;  /* 0x000000079a9a7c23 */ /* 0x100fe200080108d3 */
[----:B---3--:R-:W-:Y:S01]  /*8dd0*/  FMNMX.FTZ R189, R155, R190, !PT ;  /* 0x000000be9bbd7209 */ /* 0x008fe20007810000 */
[--C-:B------:R-:W-:Y:S01]  /*8de0*/  FFMA.FTZ R199, R188, UR7, -R211.reuse ;  /* 0x00000007bcc77c23 */ /* 0x100fe200080108d3 */
[--C-:B------:R-:W-:Y:S01]  /*8df0*/  FFMA.FTZ R188, R167, UR7, -R211.reuse ;  /* 0x00000007a7bc7c23 */ /* 0x100fe200080108d3 */
[--C-:B------:R-:W-:Y:S01]  /*8e00*/  FFMA.FTZ R190, R156, UR7, -R211.reuse ;  /* 0x000000079cbe7c23 */ /* 0x100fe200080108d3 */
[----:B------:R-:W-:Y:S01]  /*8e10*/  FMNMX.FTZ R6, R158, R189, !PT ;  /* 0x000000bd9e067209 */ /* 0x000fe20007810000 */
[--C-:B------:R-:W-:Y:S01]  /*8e20*/  FFMA.FTZ R189, R20, UR7, -R211.reuse ;  /* 0x0000000714bd7c23 */ /* 0x100fe200080108d3 */
[----:B------:R-:W2:Y:S01]  /*8e30*/  MUFU.TANH R168, R168 ;  /* 0x000000a800a87308 */ /* 0x000ea20000002400 */
[--C-:B------:R-:W-:Y:S01]  /*8e40*/  FFMA.FTZ R20, R152, UR7, -R211.reuse ;  /* 0x0000000798147c23 */ /* 0x100fe200080108d3 */
[----:B------:R-:W-:Y:S01]  /*8e50*/  FMNMX.FTZ R191, R159, R6, !PT ;  /* 0x000000069fbf7209 */ /* 0x000fe20007810000 */
[--C-:B------:R-:W-:Y:S01]  /*8e60*/  FFMA.FTZ R152, R166, UR7, -R211.reuse ;  /* 0x00000007a6987c23 */ /* 0x100fe200080108d3 */
[--C-:B------:R-:W-:Y:S01]  /*8e70*/  FFMA.FTZ R166, R200, UR7, -R211.reuse ;  /* 0x00000007c8a67c23 */ /* 0x100fe200080108d3 */
[--C-:B------:R-:W-:Y:S01]  /*8e80*/  FFMA.FTZ R157, R157, UR7, -R211.reuse ;  /* 0x000000079d9d7c23 */ /* 0x100fe200080108d3 */
[----:B------:R-:W-:Y:S01]  /*8e90*/  FMNMX.FTZ R6, R162, R191, !PT ;  /* 0x000000bfa2067209 */ /* 0x000fe20007810000 */
[--C-:B------:R-:W-:Y:S01]  /*8ea0*/  FFMA.FTZ R160, R160, UR7, -R211.reuse ;  /* 0x00000007a0a07c23 */ /* 0x100fe200080108d3 */
[----:B------:R-:W3:Y:S01]  /*8eb0*/  MUFU.TANH R169, R169 ;  /* 0x000000a900a97308 */ /* 0x000ee20000002400 */
[--C-:B------:R-:W-:Y:S01]  /*8ec0*/  FFMA.FTZ R192, R202, UR7, -R211.reuse ;  /* 0x00000007cac07c23 */ /* 0x100fe200080108d3 */
[----:B0-----:R-:W-:Y:S01]  /*8ed0*/  FMNMX.FTZ R6, R163, R6, !PT ;  /* 0x00000006a3067209 */ /* 0x001fe20007810000 */
[--C-:B------:R-:W-:Y:S01]  /*8ee0*/  FFMA.FTZ R161, R161, UR7, -R211.reuse ;  /* 0x00000007a1a17c23 */ /* 0x100fe200080108d3 */
[--C-:B------:R-:W-:Y:S01]  /*8ef0*/  FFMA.FTZ R164, R164, UR7, -R211.reuse ;  /* 0x00000007a4a47c23 */ /* 0x100fe200080108d3 */
[--C-:B------:R-:W-:Y:S01]  /*8f00*/  FFMA.FTZ R195, R203, UR7, -R211.reuse ;  /* 0x00000007cbc37c23 */ /* 0x100fe200080108d3 */
[----:B-1----:R-:W-:Y:S01]  /*8f10*/  FMNMX.FTZ R191, R165, R6, !PT ;  /* 0x00000006a5bf7209 */ /* 0x002fe20007810000 */
[--C-:B------:R-:W-:Y:S01]  /*8f20*/  FFMA.FTZ R177, R177, UR7, -R211.reuse ;  /* 0x00000007b1b17c23 */ /* 0x100fe200080108d3 */
[----:B------:R-:W0:Y:S01]  /*8f30*/  MUFU.TANH R170, R170 ;  /* 0x000000aa00aa7308 */ /* 0x000e220000002400 */
[--C-:B------:R-:W-:Y:S01]  /*8f40*/  FFMA.FTZ R176, R176, UR7, -R211.reuse ;  /* 0x00000007b0b07c23 */ /* 0x100fe200080108d3 */
[----:B--2---:R-:W-:Y:S01]  /*8f50*/  FMNMX.FTZ R6, R168, R191, !PT ;  /* 0x000000bfa8067209 */ /* 0x004fe20007810000 */
[--C-:B------:R-:W-:Y:S01]  /*8f60*/  FFMA.FTZ R180, R180, UR7, -R211.reuse ;  /* 0x00000007b4b47c23 */ /* 0x100fe200080108d3 */
[--C-:B------:R-:W-:Y:S01]  /*8f70*/  FFMA.FTZ R185, R185, UR7, -R211.reuse ;  /* 0x00000007b9b97c23 */ /* 0x100fe200080108d3 */
[----:B------:R-:W-:-:S03]  /*8f80*/  FFMA.FTZ R181, R181, UR7, -R211 ;  /* 0x00000007b5b57c23 */ /* 0x000fc600080108d3 */
[----:B------:R-:W1:Y:S01]  /*8f90*/  MUFU.TANH R171, R171 ;  /* 0x000000ab00ab7308 */ /* 0x000e620000002400 */
[----:B---3--:R-:W-:-:S07]  /*8fa0*/  FMNMX.FTZ R193, R169, R6, !PT ;  /* 0x00000006a9c17209 */ /* 0x008fce0007810000 */
        /* <DEDUP_REMOVED lines=18> */
[----:B------:R-:W2:Y:S01]  /*90d0*/  MUFU.EX2 R187, R187 ;  /* 0x000000bb00bb7308 */ /* 0x000ea20000000800 */
[----:B0-----:R-:W-:-:S07]  /*90e0*/  FMNMX.FTZ R193, R183, R6, !PT ;  /* 0x00000006b7c17209 */ /* 0x001fce0007810000 */
[----:B------:R-:W0:Y:S01]  /*90f0*/  MUFU.EX2 R10, R10 ;  /* 0x0000000a000a7308 */ /* 0x000e220000000800 */
[----:B-1----:R-:W-:-:S05]  /*9100*/  FMNMX.FTZ R6, R186, R193, !PT ;  /* 0x000000c1ba067209 */ /* 0x002fca0007810000 */
[----:B------:R-:W1:Y:S02]  /*9110*/  SHFL.BFLY PT, R197, R6, 0x2, 0x1f ;  /* 0x0c401f0006c57f89 */ /* 0x000e6400000e0000 */
[----:B------:R1:W-:Y:S01]  /*9120*/  MUFU.EX2 R193, R152 ;  /* 0x0000009800c17308 */ /* 0x0003e20000000800 */
[-C--:B--2---:R-:W-:Y:S01]  /*9130*/  FMUL.FTZ R24, R24, R187.reuse ;  /* 0x000000bb18187220 */ /* 0x084fe20000410000 */
[-C--:B------:R-:W-:Y:S01]  /*9140*/  FMUL.FTZ R25, R25, R187.reuse ;  /* 0x000000bb19197220 */ /* 0x080fe20000410000 */
[-C--:B------:R-:W-:Y:S01]  /*9150*/  FMUL.FTZ R28, R28, R187.reuse ;  /* 0x000000bb1c1c7220 */ /* 0x080fe20000410000 */
[-C--:B------:R-:W-:Y:S01]  /*9160*/  FMUL.FTZ R29, R29, R187.reuse ;  /* 0x000000bb1d1d7220 */ /* 0x080fe20000410000 */
[-C--:B------:R-:W-:Y:S01]  /*9170*/  FMUL.FTZ R32, R32, R187.reuse ;  /* 0x000000bb20207220 */ /* 0x080fe20000410000 */
[-C--:B------:R-:W-:Y:S01]  /*9180*/  FMUL.FTZ R33, R33, R187.reuse ;  /* 0x000000bb21217220 */ /* 0x080fe20000410000 */
[-C--:B------:R-:W-:Y:S01]  /*9190*/  FMUL.FTZ R36, R36, R187.reuse ;  /* 0x000000bb24247220 */ /* 0x080fe20000410000 */
[----:B------:R-:W-:Y:S01]  /*91a0*/  MUFU.EX2 R13, R13 ;  /* 0x0000000d000d7308 */ /* 0x000fe20000000800 */
[----:B0-----:R-:W-:Y:S01]  /*91b0*/  FFMA.FTZ R4, R187, R4, R10 ;  /* 0x00000004bb047223 */ /* 0x001fe2000001000a */
        /* <DEDUP_REMOVED lines=12> */
[----:B-1----:R-:W-:Y:S01]  /*9280*/  FMNMX.FTZ R152, R6, R197, !PT ;  /* 0x000000c506987209 */ /* 0x002fe20007810000 */
[----:B------:R-:W-:Y:S01]  /*9290*/  FFMA.FTZ R197, R184, UR7, -R211 ;  /* 0x00000007b8c57c23 */ /* 0x000fe200080108d3 */
[----:B------:R-:W0:Y:S01]  /*92a0*/  MUFU.EX2 R189, R189 ;  /* 0x000000bd00bd7308 */ /* 0x000e220000000800 */
        /* <DEDUP_REMOVED lines=24> */
[----:B0-----:R-:W-:Y:S01]  /*9430*/  F2FP.F16.F32.PACK_AB R154, R189, R14 ;  /* 0x0000000ebd9a723e */ /* 0x001fe200000000ff */
[----:B------:R-:W-:Y:S01]  /*9440*/  FMUL.FTZ R100, R100, R187 ;  /* 0x000000bb64647220 */ /* 0x000fe20000410000 */
[----:B-1----:R-:W-:Y:S01]  /*9450*/  FMNMX.FTZ R6, R152, R201, !PT ;  /* 0x000000c998067209 */ /* 0x002fe20007810000 */
[-C--:B------:R-:W-:Y:S01]  /*9460*/  FMUL.FTZ R101, R101, R187.reuse ;  /* 0x000000bb65657220 */ /* 0x080fe20000410000 */
[-C--:B------:R-:W-:Y:S01]  /*9470*/  FMUL.FTZ R104, R104, R187.reuse ;  /* 0x000000bb68687220 */ /* 0x080fe20000410000 */
[-C--:B------:R-:W-:Y:S01]  /*9480*/  FMUL.FTZ R105, R105, R187.reuse ;  /* 0x000000bb69697220 */ /* 0x080fe20000410000 */
[-C--:B------:R-:W-:Y:S01]  /*9490*/  FMUL.FTZ R108, R108, R187.reuse ;  /* 0x000000bb6c6c7220 */ /* 0x080fe20000410000 */
[C---:B------:R-:W-:Y:S01]  /*94a0*/  FADD.FTZ R11, -R6.reuse, R11 ;  /* 0x0000000b060b7221 */ /* 0x040fe20000010100 */
[----:B------:R-:W-:Y:S01]  /*94b0*/  FMUL.FTZ R152, R6, UR7 ;  /* 0x0000000706987c20 */ /* 0x000fe20008410000 */
[----:B------:R-:W-:Y:S01]  /*94c0*/  MUFU.EX2 R157, R157 ;  /* 0x0000009d009d7308 */ /* 0x000fe20000000800 */
[----:B------:R-:W-:Y:S01]  /*94d0*/  FMUL.FTZ R109, R109, R187 ;  /* 0x000000bb6d6d7220 */ /* 0x000fe20000410000 */
[----:B------:R-:W-:Y:S01]  /*94e0*/  FMUL.FTZ R184, R11, UR7 ;  /* 0x000000070bb87c20 */ /* 0x000fe20008410000 */
[--C-:B------:R-:W-:Y:S01]  /*94f0*/  FFMA.FTZ R11, R8, UR7, -R152.reuse ;  /* 0x00000007080b7c23 */ /* 0x100fe20008010898 */
[--C-:B------:R-:W-:Y:S01]  /*9500*/  FFMA.FTZ R12, R12, UR7, -R152.reuse ;  /* 0x000000070c0c7c23 */ /* 0x100fe20008010898 */
[--C-:B------:R-:W-:Y:S01]  /*9510*/  FFMA.FTZ R15, R15, UR7, -R152.reuse ;  /* 0x000000070f0f7c23 */ /* 0x100fe20008010898 */
[--C-:B------:R-:W-:Y:S01]  /*9520*/  FFMA.FTZ R196, R21, UR7, -R152.reuse ;  /* 0x0000000715c47c23 */ /* 0x100fe20008010898 */
[--C-:B------:R-:W-:Y:S01]  /*9530*/  FFMA.FTZ R21, R153, UR7, -R152.reuse ;  /* 0x0000000799157c23 */ /* 0x100fe20008010898 */
[----:B------:R-:W-:Y:S01]  /*9540*/  MUFU.EX2 R184, R184 ;  /* 0x000000b800b87308 */ /* 0x000fe20000000800 */
[----:B------:R-:W-:Y:S01]  /*9550*/  @!P2 VIADD R153, R214, 0x22840 ;  /* 0x00022840d699a836 */ /* 0x000fe20000000000 */
[----:B------:R-:W-:Y:S01]  /*9560*/  IADD3 R8, -R213, 0xb, RZ ;  /* 0x0000000bd5087810 */ /* 0x000fe20007ffe1ff */
[--C-:B------:R-:W-:Y:S01]  /*9570*/  FFMA.FTZ R198, R155, UR7, -R152.reuse ;  /* 0x000000079bc67c23 */ /* 0x100fe20008010898 */
[--C-:B------:R-:W-:Y:S01]  /*9580*/  FFMA.FTZ R167, R158, UR7, -R152.reuse ;  /* 0x000000079ea77c23 */ /* 0x100fe20008010898 */
[--C-:B------:R-:W-:Y:S01]  /*9590*/  FFMA.FTZ R200, R159, UR7, -R152.reuse ;  /* 0x000000079fc87c23 */ /* 0x100fe20008010898 */
[----:B------:R-:W-:Y:S01]  /*95a0*/  @!P2 PRMT R153, RZ, 0x654, R153 ;  /* 0x00000654ff99a816 */ /* 0x000fe20000000099 */
[----:B------:R0:W-:Y:S06]  /*95b0*/  BAR.ARV R8, 0x100 ;  /* 0x000400080000751d */ /* 0x0001ec0000002000 */
[----:B------:R-:W1:Y:S01]  /*95c0*/  MUFU.EX2 R11, R11 ;  /* 0x0000000b000b7308 */ /* 0x000e620000000800 */
[----:B------:R2:W-:Y:S01]  /*95d0*/  @!P2 SYNCS.ARRIVE.TRANS64.RED.A1T0 RZ, [R153+URZ], RZ ;  /* 0x000000ff99ffa9a7 */ /* 0x0005e2000810043f */
[--C-:B------:R-:W-:Y:S01]  /*95e0*/  FFMA.FTZ R201, R162, UR7, -R152.reuse ;  /* 0x00000007a2c97c23 */ /* 0x100fe20008010898 */
[--C-:B------:R-:W-:Y:S01]  /*95f0*/  FFMA.FTZ R202, R163, UR7, -R152.reuse ;  /* 0x00000007a3ca7c23 */ /* 0x100fe20008010898 */
[--C-:B------:R-:W-:Y:S01]  /*9600*/  FFMA.FTZ R163, R165, UR7, -R152.reuse ;  /* 0x00000007a5a37c23 */ /* 0x100fe20008010898 */
[--C-:B------:R-:W-:Y:S01]  /*9610*/  FFMA.FTZ R210, R168, UR7, -R152.reuse ;  /* 0x00000007a8d27c23 */ /* 0x100fe20008010898 */
[--C-:B------:R-:W-:Y:S01]  /*9620*/  FFMA.FTZ R165, R169, UR7, -R152.reuse ;  /* 0x00000007a9a57c23 */ /* 0x100fe20008010898 */
[----:B------:R-:W-:Y:S01]  /*9630*/  FFMA.FTZ R212, R170, UR7, -R152 ;  /* 0x00000007aad47c23 */ /* 0x000fe20008010898 */
[----:B------:R-:W3:Y:S01]  /*9640*/  MUFU.EX2 R12, R12 ;  /* 0x0000000c000c7308 */ /* 0x000ee20000000800 */
[----:B--2---:R-:W-:Y:S01]  /*9650*/  FADD.FTZ R153, R13, R4 ;  /* 0x000000040d997221 */ /* 0x004fe20000010000 */
[--C-:B------:R-:W-:Y:S01]  /*9660*/  FFMA.FTZ R169, R171, UR7, -R152.reuse ;  /* 0x00000007aba97c23 */ /* 0x100fe20008010898 */
[--C-:B------:R-:W-:Y:S01]  /*9670*/  FFMA.FTZ R216, R172, UR7, -R152.reuse ;  /* 0x00000007acd87c23 */ /* 0x100fe20008010898 */
[--C-:B------:R-:W-:Y:S01]  /*9680*/  FFMA.FTZ R171, R173, UR7, -R152.reuse ;  /* 0x00000007adab7c23 */ /* 0x100fe20008010898 */
[----:B------:R-:W-:Y:S01]  /*9690*/  FADD.FTZ R4, R14, R153 ;  /* 0x000000990e047221 */ /* 0x000fe20000010000 */
[--C-:B------:R-:W-:Y:S01]  /*96a0*/  FFMA.FTZ R218, R174, UR7, -R152.reuse ;  /* 0x00000007aeda7c23 */ /* 0x100fe20008010898 */
[----:B------:R-:W-:Y:S01]  /*96b0*/  FFMA.FTZ R173, R175, UR7, -R152 ;  /* 0x00000007afad7c23 */ /* 0x000fe20008010898 */
[----:B------:R-:W2:Y:S01]  /*96c0*/  MUFU.EX2 R15, R15 ;  /* 0x0000000f000f7308 */ /* 0x000ea20000000800 */
[----:B-1----:R-:W-:Y:S01]  /*96d0*/  FFMA.FTZ R3, R184, R3, R11 ;  /* 0x00000003b8037223 */ /* 0x002fe2000001000b */
[----:B------:R-:W-:Y:S01]  /*96e0*/  FADD.FTZ R153, R189, R4 ;  /* 0x00000004bd997221 */ /* 0x000fe20000010000 */
[--C-:B------:R-:W-:Y:S01]  /*96f0*/  FFMA.FTZ R178, R178, UR7, -R152.reuse ;  /* 0x00000007b2b27c23 */ /* 0x100fe20008010898 */
[--C-:B------:R-:W-:Y:S01]  /*9700*/  FFMA.FTZ R175, R179, UR7, -R152.reuse ;  /* 0x00000007b3af7c23 */ /* 0x100fe20008010898 */
[--C-:B------:R-:W-:Y:S01]  /*9710*/  FFMA.FTZ R182, R182, UR7, -R152.reuse ;  /* 0x00000007b6b67c23 */ /* 0x100fe20008010898 */
[----:B------:R-:W-:Y:S01]  /*9720*/  FADD.FTZ R4, R20, R153 ;  /* 0x0000009914047221 */ /* 0x000fe20000010000 */
[----:B------:R-:W-:Y:S01]  /*9730*/  FFMA.FTZ R183, R183, UR7, -R152 ;  /* 0x00000007b7b77c23 */ /* 0x000fe20008010898 */
[----:B------:R-:W1:Y:S01]  /*9740*/  MUFU.EX2 R196, R196 ;  /* 0x000000c400c47308 */ /* 0x000e620000000800 */
[----:B---3--:R-:W-:Y:S01]  /*9750*/  FADD.FTZ R14, R12, R3 ;  /* 0x000000030c0e7221 */ /* 0x008fe20000010000 */
[----:B------:R-:W-:Y:S01]  /*9760*/  FADD.FTZ R153, R191, R4 ;  /* 0x00000004bf997221 */ /* 0x000fe20000010000 */
[----:B------:R-:W-:Y:S01]  /*9770*/  FFMA.FTZ R186, R186, UR7, -R152 ;  /* 0x00000007baba7c23 */ /* 0x000fe20008010898 */
[----:B------:R-:W-:Y:S01]  /*9780*/  F2FP.F16.F32.PACK_AB R152, R13, R10 ;  /* 0x0000000a0d98723e */ /* 0x000fe200000000ff */
[-C--:B------:R-:W-:Y:S01]  /*9790*/  FMUL.FTZ R112, R112, R187.reuse ;  /* 0x000000bb70707220 */ /* 0x080fe20000410000 */
[----:B------:R-:W-:Y:S01]  /*97a0*/  FADD.FTZ R4, R190, R153 ;  /* 0x00000099be047221 */ /* 0x000fe20000010000 */
[----:B------:R-:W-:Y:S01]  /*97b0*/  F2FP.F16.F32.PACK_AB R158, R157, R190 ;  /* 0x000000be9d9e723e */ /* 0x000fe200000000ff */
[----:B------:R-:W3:Y:S01]  /*97c0*/  MUFU.EX2 R21, R21 ;  /* 0x0000001500157308 */ /* 0x000ee20000000800 */
[----:B--2---:R-:W-:Y:S01]  /*97d0*/  FADD.FTZ R3, R15, R14 ;  /* 0x0000000e0f037221 */ /* 0x004fe20000010000 */
[----:B------:R-:W-:Y:S01]  /*97e0*/  FADD.FTZ R153, R157, R4 ;  /* 0x000000049d997221 */ /* 0x000fe20000010000 */
        /* <DEDUP_REMOVED lines=22> */
[----:B--2---:R-:W-:Y:S01]  /*9950*/  FADD.FTZ R14, R198, R3 ;  /* 0x00000003c60e7221 */ /* 0x004fe20000010000 */
[-C--:B------:R-:W-:Y:S01]  /*9960*/  FMUL.FTZ R148, R148, R187.reuse ;  /* 0x000000bb94947220 */ /* 0x080fe20000410000 */
[----:B------:R-:W-:Y:S01]  /*9970*/  FMUL.FTZ R149, R149, R187 ;  /* 0x000000bb95957220 */ /* 0x000fe20000410000 */
[----:B------:R-:W-:Y:S01]  /*9980*/  F2FP.F16.F32.PACK_AB R156, R191, R20 ;  /* 0x00000014bf9c723e */ /* 0x000fe200000000ff */
        /* <DEDUP_REMOVED lines=56> */
[----:B------:R-:W-:Y:S01]  /*9d10*/  FADD.FTZ R153, R193, R4 ;  /* 0x00000004c1997221 */ /* 0x000fe20000010000 */
        /* <DEDUP_REMOVED lines=32> */
[----:B------:R-:W-:Y:S01]  /*9f20*/  FMUL.FTZ R151, R151, R184 ;  /* 0x000000b897977220 */ /* 0x000fe20000410000 */
[----:B------:R-:W-:Y:S01]  /*9f30*/  F2FP.F16.F32.PACK_AB R155, R196, R15 ;  /* 0x0000000fc49b723e */ /* 0x000fe200000000ff */
[----:B------:R-:W3:Y:S01]  /*9f40*/  MUFU.EX2 R177, R177 ;  /* 0x000000b100b17308 */ /* 0x000ee20000000800 */
[C---:B--2---:R-:W-:Y:S01]  /*9f50*/  FADD.FTZ R4, R195.reuse, R4 ;  /* 0x00000004c3047221 */ /* 0x044fe20000010000 */
[----:B------:R-:W-:-:S02]  /*9f60*/  F2FP.F16.F32.PACK_AB R164, R195, R166 ;  /* 0x000000a6c3a4723e */ /* 0x000fc400000000ff */
[----:B------:R-:W-:Y:S02]  /*9f70*/  F2FP.F16.F32.PACK_AB R157, R198, R21 ;  /* 0x00000015c69d723e */ /* 0x000fe400000000ff */
[----:B------:R-:W-:Y:S02]  /*9f80*/  F2FP.F16.F32.PACK_AB R161, R202, R201 ;  /* 0x000000c9caa1723e */ /* 0x000fe400000000ff */
[----:B------:R-:W2:Y:S01]  /*9f90*/  MUFU.EX2 R169, R169 ;  /* 0x000000a900a97308 */ /* 0x000ea20000000800 */
[----:B-1----:R-:W-:Y:S01]  /*9fa0*/  FADD.FTZ R14, R212, R3 ;  /* 0x00000003d40e7221 */ /* 0x002fe20000010000 */
[----:B------:R-:W-:Y:S02]  /*9fb0*/  F2FP.F16.F32.PACK_AB R163, R210, R163 ;  /* 0x000000a3d2a3723e */ /* 0x000fe400000000ff */
[----:B------:R-:W-:-:S04]  /*9fc0*/  F2FP.F16.F32.PACK_AB R165, R212, R165 ;  /* 0x000000a5d4a5723e */ /* 0x000fc800000000ff */
[----:B------:R-:W1:Y:S01]  /*9fd0*/  MUFU.EX2 R192, R192 ;  /* 0x000000c000c07308 */ /* 0x000e620000000800 */
[----:B---3--:R-:W-:-:S07]  /*9fe0*/  FADD.FTZ R153, R177, R4 ;  /* 0x00000004b1997221 */ /* 0x008fce0000010000 */
[----:B------:R-:W3:Y:S01]  /*9ff0*/  MUFU.EX2 R216, R216 ;  /* 0x000000d800d87308 */ /* 0x000ee20000000800 */
[----:B--2---:R-:W-:-:S07]  /*a000*/  FADD.FTZ R3, R169, R14 ;  /* 0x0000000ea9037221 */ /* 0x004fce0000010000 */
[----:B------:R-:W2:Y:S01]  /*a010*/  MUFU.EX2 R194, R194 ;  /* 0x000000c200c27308 */ /* 0x000ea20000000800 */
[C---:B-1----:R-:W-:Y:S01]  /*a020*/  FADD.FTZ R153, R192.reuse, R153 ;  /* 0x00000099c0997221 */ /* 0x042fe20000010000 */
[----:B------:R-:W-:-:S06]  /*a030*/  F2FP.F16.F32.PACK_AB R166, R192, R177 ;  /* 0x000000b1c0a6723e */ /* 0x000fcc00000000ff */
[----:B------:R-:W1:Y:S01]  /*a040*/  MUFU.EX2 R171, R171 ;  /* 0x000000ab00ab7308 */ /* 0x000e620000000800 */
[C---:B---3--:R-:W-:Y:S01]  /*a050*/  FADD.FTZ R14, R216.reuse, R3 ;  /* 0x00000003d80e7221 */ /* 0x048fe20000010000 */
[----:B------:R-:W-:-:S06]  /*a060*/  F2FP.F16.F32.PACK_AB R167, R216, R169 ;  /* 0x000000a9d8a7723e */ /* 0x000fcc00000000ff */
[----:B------:R-:W3:Y:S01]  /*a070*/  MUFU.EX2 R197, R197 ;  /* 0x000000c500c57308 */ /* 0x000ee20000000800 */
[----:B--2---:R-:W-:-:S07]  /*a080*/  FADD.FTZ R4, R194, R153 ;  /* 0x00000099c2047221 */ /* 0x004fce0000010000 */
[----:B------:R-:W2:Y:S01]  /*a090*/  MUFU.EX2 R218, R218 ;  /* 0x000000da00da7308 */ /* 0x000ea20000000800 */
[----:B-1----:R-:W-:-:S07]  /*a0a0*/  FADD.FTZ R3, R171, R14 ;  /* 0x0000000eab037221 */ /* 0x002fce0000010000 */
[----:B------:R-:W1:Y:S01]  /*a0b0*/  MUFU.EX2 R176, R176 ;  /* 0x000000b000b07308 */ /* 0x000e620000000800 */
[C---:B---3--:R-:W-:Y:S01]  /*a0c0*/  FADD.FTZ R153, R197.reuse, R4 ;  /* 0x00000004c5997221 */ /* 0x048fe20000010000 */
[----:B------:R-:W-:-:S06]  /*a0d0*/  F2FP.F16.F32.PACK_AB R168, R197, R194 ;  /* 0x000000c2c5a8723e */ /* 0x000fcc00000000ff */
[----:B------:R-:W3:Y:S01]  /*a0e0*/  MUFU.EX2 R173, R173 ;  /* 0x000000ad00ad7308 */ /* 0x000ee20000000800 */
[C---:B--2---:R-:W-:Y:S01]  /*a0f0*/  FADD.FTZ R14, R218.reuse, R3 ;  /* 0x00000003da0e7221 */ /* 0x044fe20000010000 */
[----:B------:R-:W-:-:S06]  /*a100*/  F2FP.F16.F32.PACK_AB R169, R218, R171 ;  /* 0x000000abdaa9723e */ /* 0x000fcc00000000ff */
[----:B------:R-:W2:Y:S01]  /*a110*/  MUFU.EX2 R199, R199 ;  /* 0x000000c700c77308 */ /* 0x000ea20000000800 */
[----:B-1----:R-:W-:Y:S01]  /*a120*/  FADD.FTZ R4, R176, R153 ;  /* 0x00000099b0047221 */ /* 0x002fe20000010000 */
[----:B------:R-:W-:-:S06]  /*a130*/  F2FP.F16.F32.PACK_AB R153, R12, R11 ;  /* 0x0000000b0c99723e */ /* 0x000fcc00000000ff */
        /* <DEDUP_REMOVED lines=21> */
[----:B-1----:R-:W-:Y:S01]  /*a290*/  FADD.FTZ R3, R183, R12 ;  /* 0x0000000cb7037221 */ /* 0x002fe20000010000 */
[C---:B---3--:R-:W-:Y:S01]  /*a2a0*/  FADD.FTZ R4, R188.reuse, R13 ;  /* 0x0000000dbc047221 */ /* 0x048fe20000010000 */
[----:B------:R-:W-:Y:S02]  /*a2b0*/  F2FP.F16.F32.PACK_AB R174, R188, R181 ;  /* 0x000000b5bcae723e */ /* 0x000fe400000000ff */
[C---:B--2---:R-:W-:Y:S01]  /*a2c0*/  FADD.FTZ R3, R186.reuse, R3 ;  /* 0x00000003ba037221 */ /* 0x044fe20000010000 */
[----:B------:R-:W-:Y:S01]  /*a2d0*/  F2FP.F16.F32.PACK_AB R175, R186, R183 ;  /* 0x000000b7baaf723e */ /* 0x000fe200000000ff */
[----:B0-----:R-:W-:Y:S06]  /*a2e0*/  @!P0 BRA `(.L_x_1792) ;  /* 0x0000000000048947 */ /* 0x001fec0003800000 */
[----:B------:R-:W-:Y:S01]  /*a2f0*/  BPT.TRAP 0x1 ;  /* 0x000000040000795c */ /* 0x000fe20000300000 */
.L_x_1792:
[----:B------:R0:W1:Y:S01]  /*a300*/  SYNCS.PHASECHK.TRANS64.TRYWAIT P2, [UR25+0x22850], R5 ;  /* 0x02285005ff0075a7 */ /* 0x0000620008040159 */
[----:B------:R-:W-:Y:S05]  /*a310*/  @!P0 BRA `(.L_x_1793) ;  /* 0x0000000000048947 */ /* 0x000fea0003800000 */
[----:B------:R-:W-:Y:S01]  /*a320*/  BPT.TRAP 0x1 ;  /* 0x000000040000795c */ /* 0x000fe20000300000 */
.L_x_1793:
[----:B-1----:R-:W-:Y:S05]  /*a330*/  @P2 BRA `(.L_x_1794) ;  /* 0x0000000000082947 */ /* 0x002fea0003800000 */
[----:B------:R-:W1:Y:S02]  /*a340*/  SYNCS.PHASECHK.TRANS64.TRYWAIT P2, [UR25+0x22850], R5 ;  /* 0x02285005ff0075a7 */ /* 0x000e640008040159 */
[----:B-1----:R-:W-:Y:S05]  /*a350*/  @!P2 BRA `(.L_x_1795) ;  /* 0x000000bc00aca947 */ /* 0x002fea0003800000 */
.L_x_1794:
[----:B------:R-:W2:Y:S01]  /*a360*/  S2R R10, SR_TID.X ;  /* 0x00000000000a7919 */ /* 0x000ea20000002100 */
[----:B------:R-:W-:Y:S01]  /*a370*/  UIMAD UR14, UR37, 0xc00, UR5 ;  /* 0x00000c00250e78a4 */ /* 0x000fe2000f8e0205 */
[----:B------:R-:W-:Y:S01]  /*a380*/  IMAD.MOV.U32 R11, RZ, RZ, R6 ;  /* 0x000000ffff0b7224 */ /* 0x000fe200078e0006 */
[----:B------:R-:W-:-:S05]  /*a390*/  UMOV UR11, 0x40000040 ;  /* 0x40000040000b7882 */ /* 0x000fca0000000000 */
[----:B------:R-:W-:Y:S01]  /*a3a0*/  UMOV UR10, UR14 ;  /* 0x0000000e000a7c82 */ /* 0x000fe20008000000 */
[----:B--2---:R-:W-:-:S05]  /*a3b0*/  SHF.R.U32.HI R10, RZ, 0x7, R10 ;  /* 0x00000007ff0a7819 */ /* 0x004fca000001160a */
[----:B01----:R-:W-:Y:S02]  /*a3c0*/  VIADD R5, R10, 0x8 ;  /* 0x000000080a057836 */ /* 0x003fe40000000000 */
[----:B------:R-:W0:Y:S03]  /*a3d0*/  S2R R10, SR_TID.X ;  /* 0x00000000000a7919 */ /* 0x000e260000002100 */
[----:B------:R1:W-:Y:S06]  /*a3e0*/  BAR.SYNC.DEFER_BLOCKING R5, 0x100 ;  /* 0x000400050000751d */ /* 0x0003ec0000010000 */
[----:B------:R-:W-:Y:S01]  /*a3f0*/  WARPGROUP.ARRIVE ;  /* 0x00000000000079c5 */ /* 0x000fe20000000000 */
[----:B0-----:R-:W-:Y:S01]  /*a400*/  LOP3.LUT P2, RZ, R10, 0x7f, RZ, 0xc0, !PT ;  /* 0x0000007f0aff7812 */ /* 0x001fe2000784c0ff */
        /* <DEDUP_REMOVED lines=36> */
[----:B-1----:R-:W-:-:S07]  /*a650*/  IMAD.MOV.U32 R5, RZ, RZ, R9 ;  /* 0x000000ffff057224 */ /* 0x002fce00078e0009 */
.L_x_1787:
[----:B------:R-:W-:-:S13]  /*a660*/  ISETP.GE.AND P1, PT, R5, UR42, PT ;  /* 0x0000002a05007c0c */ /* 0x000fda000bf26270 */
[----:B------:R-:W-:Y:S05]  /*a670*/  @!P1 BRA `(.L_x_1797) ;  /* 0x0000003400749947 */ /* 0x000fea0003800000 */
[----:B------:R-:W-:Y:S01]  /*a680*/  IMAD.IADD R13, R17, 0x1, -R18 ;  /* 0x00000001110d7824 */ /* 0x000fe200078e0a12 */
[----:B------:R-:W-:Y:S01]  /*a690*/  ULDC UR26, c[0x0][0x9e4] ;  /* 0x00027900001a7ab9 */ /* 0x000fe20000000800 */
[----:B------:R-:W-:Y:S01]  /*a6a0*/  IMAD.MOV.U32 R12, RZ, RZ, R6 ;  /* 0x000000ffff0c7224 */ /* 0x000fe200078e0006 */
[----:B------:R-:W-:Y:S01]  /*a6b0*/  ULDC UR7, c[0x0][0x988] ;  /* 0x0002620000077ab9 */ /* 0x000fe20000000800 */
[----:B------:R-:W-:Y:S01]  /*a6c0*/  IMAD.MOV.U32 R10, RZ, RZ, R7 ;  /* 0x000000ffff0a7224 */ /* 0x000fe200078e0007 */
[----:B------:R-:W-:Y:S01]  /*a6d0*/  IADD3 R15, R13, 0x8, R0 ;  /* 0x000000080d0f7810 */ /* 0x000fe20007ffe000 */
[----:B------:R-:W-:Y:S01]  /*a6e0*/  IMAD.IADD R13, R0, 0x1, R13 ;  /* 0x00000001000d7824 */ /* 0x000fe200078e020d */
[----:B------:R-:W-:Y:S01]  /*a6f0*/  ULDC UR25, c[0x0][0x9d8] ;  /* 0x0002760000197ab9 */ /* 0x000fe20000000800 */
[----:B------:R-:W-:Y:S01]  /*a700*/  ULDC UR24, c[0x0][0x9e0] ;  /* 0x0002780000187ab9 */ /* 0x000fe20000000800 */
[----:B------:R-:W-:-:S07]  /*a710*/  LOP3.LUT R11, RZ, R15, RZ, 0x33, !PT ;  /* 0x0000000fff0b7212 */ /* 0x000fce00078e33ff */
.L_x_1814:
[----:B------:R-:W-:-:S04]  /*a720*/  UIADD3 UR37, UR37, 0x1, URZ ;  /* 0x0000000125257890 */ /* 0x000fc8000fffe03f */
[----:B------:R-:W-:-:S04]  /*a730*/  UISETP.NE.AND UP1, UPT, UR37, 0x2, UPT ;  /* 0x000000022500788c */ /* 0x000fc8000bf25270 */
[----:B------:R-:W-:Y:S02]  /*a740*/  USEL UR10, URZ, 0x1, UP1 ;  /* 0x000000013f0a7887 */ /* 0x000fe40008800000 */
[----:B------:R-:W-:Y:S02]  /*a750*/  USEL UR37, UR37, URZ, UP1 ;  /* 0x0000003f25257287 */ /* 0x000fe40008800000 */
[----:B------:R-:W-:Y:S01]  /*a760*/  ULOP3.LUT UR40, UR40, UR10, URZ, 0x3c, !UPT ;  /* 0x0000000a28287292 */ /* 0x000fe2000f8e3c3f */
[----:B------:R-:W-:Y:S11]  /*a770*/  @!P0 BRA `(.L_x_1798) ;  /* 0x0000000000048947 */ /* 0x000ff60003800000 */
[----:B------:R-:W-:Y:S01]  /*a780*/  BPT.TRAP 0x1 ;  /* 0x000000040000795c */ /* 0x000fe20000300000 */
.L_x_1798:
        /* <DEDUP_REMOVED lines=9> */
.L_x_1799:
[----:B-1----:R-:W-:Y:S05]  /*a820*/  @P1 BRA `(.L_x_1800) ;  /* 0x0000000000081947 */ /* 0x002fea0003800000 */
[----:B------:R-:W1:Y:S02]  /*a830*/  SYNCS.PHASECHK.TRANS64.TRYWAIT P1, [UR27+0x22830], R9 ;  /* 0x02283009ff0075a7 */ /* 0x000e64000802015b */
[----:B-1----:R-:W-:Y:S05]  /*a840*/  @!P1 BRA `(.L_x_1801) ;  /* 0x000000b800849947 */ /* 0x002fea0003800000 */
.L_x_1800:
[----:B------:R-:W-:Y:S01]  /*a850*/  UIMAD UR22, UR37, 0x300, UR4 ;  /* 0x00000300251678a4 */ /* 0x000fe2000f8e0204 */
[----:B------:R-:W-:Y:S01]  /*a860*/  WARPGROUP.ARRIVE ;  /* 0x00000000000079c5 */ /* 0x000fe20000000000 */
[----:B------:R-:W-:Y:S01]  /*a870*/  UMOV UR23, 0x40000040 ;  /* 0x4000004000177882 */ /* 0x000fe20000000000 */
[----:B------:R-:W-:Y:S01]  /*a880*/  UMOV UR11, 0x40000040 ;  /* 0x40000040000b7882 */ /* 0x000fe20000000000 */
[----:B------:R-:W-:-:S03]  /*a890*/  UIADD3 UR10, UR22, 0x2, URZ ;  /* 0x00000002160a7890 */ /* 0x000fc6000fffe03f */
[----:B-1----:R-:W1:Y:S01]  /*a8a0*/  S2R R6, SR_TID.X ;  /* 0x0000000000067919 */ /* 0x002e620000002100 */
[----:B------:R-:W-:Y:S01]  /*a8b0*/  UIADD3 UR14, UR22, 0x4, URZ ;  /* 0x00000004160e7890 */ /* 0x000fe2000fffe03f */
[----:B------:R-:W-:Y:S01]  /*a8c0*/  UMOV UR15, 0x40000040 ;  /* 0x40000040000f7882 */ /* 0x000fe20000000000 */
[----:B------:R-:W-:Y:S01]  /*a8d0*/  HGMMA.64x96x16.F32 R152, gdesc[UR20], RZ, !UPT, gsb0 ;  /* 0x01600000149879f0 */ /* 0x000fe2000c0008ff */
[----:B------:R-:W-:Y:S01]  /*a8e0*/  UIADD3 UR18, UR22, 0x6, URZ ;  /* 0x0000000616127890 */ /* 0x000fe2000fffe03f */
[----:B------:R-:W-:Y:S01]  /*a8f0*/  UMOV UR19, 0x40000040 ;  /* 0x4000004000137882 */ /* 0x000fe20000000000 */
[----:B-1----:R-:W-:Y:S02]  /*a900*/  LOP3.LUT P1, RZ, R6, 0x7f, RZ, 0xc0, !PT ;  /* 0x0000007f06ff7812 */ /* 0x002fe4000782c0ff */
[----:B------:R-:W-:-:S04]  /*a910*/  SHF.R.U32.HI R7, RZ, 0x7, R6 ;  /* 0x00000007ff077819 */ /* 0x000fc80000011606 */
[----:B------:R-:W-:Y:S01]  /*a920*/  IADD3 R8, -R7, 0xb, RZ ;  /* 0x0000000b07087810 */ /* 0x000fe20007ffe1ff */
[----:B------:R-:W-:-:S05]  /*a930*/  IMAD R7, R5, -0x60, R17 ;  /* 0xffffffa005077824 */ /* 0x000fca00078e0211 */
[----:B------:R-:W-:-:S05]  /*a940*/  IADD3 R7, -R18, 0x1, R7 ;  /* 0x0000000112077810 */ /* 0x000fca0007ffe107 */
[----:B------:R-:W-:Y:S01]  /*a950*/  IMAD.IADD R7, R7, 0x1, -R16 ;  /* 0x0000000107077824 */ /* 0x000fe200078e0a10 */
        /* <DEDUP_REMOVED lines=120> */
[----:B------:R-:W-:Y:S01]  /*b0e0*/  IMAD.U32 R180, RZ, RZ, UR26 ;  /* 0x0000001affb47e24 */ /* 0x000fe2000f8e00ff */
[----:B------:R-:W-:-:S04]  /*b0f0*/  IADD3 R179, R0, R17, -R18 ;  /* 0x0000001100b37210 */ /* 0x000fc80007ffe812 */
[----:B------:R-:W-:Y:S02]  /*b100*/  ISETP.NE.AND P1, PT, R180, 0x1, PT ;  /* 0x00000001b400780c */ /* 0x000fe40003f25270 */
[----:B------:R-:W-:-:S11]  /*b110*/  LOP3.LUT R179, RZ, R179, RZ, 0x33, !PT ;  /* 0x000000b3ffb37212 */ /* 0x000fd600078e33ff */
[----:B------:R-:W1:Y:S02]  /*b120*/  @P1 LDC.64 R6, c[0x0][0x9e8] ;  /* 0x00027a00ff061b82 */ /* 0x000e640000000a00 */
[----:B-1----:R-:W-:-:S05]  /*b130*/  @P1 IMAD.HI.U32 R6, R179, R6, RZ ;  /* 0x00000006b3061227 */ /* 0x002fca00078e00ff */
[----:B------:R-:W-:-:S04]  /*b140*/  @P1 SHF.R.U32.HI R179, RZ, R7, R6 ;  /* 0x00000007ffb31219 */ /* 0x000fc80000011606 */
[----:B------:R-:W-:Y:S01]  /*b150*/  LOP3.LUT R6, RZ, R179, RZ, 0x33, !PT ;  /* 0x000000b3ff067212 */ /* 0x000fe200078e33ff */
[----:B------:R-:W-:Y:S06]  /*b160*/  BRA `(.L_x_1805) ;  /* 0x0000000000187947 */ /* 0x000fec0003800000 */
.L_x_1804:
[----:B------:R-:W-:-:S05]  /*b170*/  IMAD.U32 R180, RZ, RZ, UR26 ;  /* 0x0000001affb47e24 */ /* 0x000fca000f8e00ff */
[----:B------:R-:W-:-:S13]  /*b180*/  ISETP.NE.AND P1, PT, R180, 0x1, PT ;  /* 0x00000001b400780c */ /* 0x000fda0003f25270 */
[----:B------:R-:W1:Y:S02]  /*b190*/  @P1 LDC.64 R6, c[0x0][0x9e8] ;  /* 0x00027a00ff061b82 */ /* 0x000e640000000a00 */
[----:B-1----:R-:W-:-:S04]  /*b1a0*/  @P1 IMAD.HI.U32 R178, R13, R6, RZ ;  /* 0x000000060db21227 */ /* 0x002fc800078e00ff */
[----:B------:R-:W-:Y:S01]  /*b1b0*/  IMAD.MOV.U32 R6, RZ, RZ, R13 ;  /* 0x000000ffff067224 */ /* 0x000fe200078e000d */
[----:B------:R-:W-:-:S07]  /*b1c0*/  @P1 SHF.R.U32.HI R6, RZ, R7, R178 ;  /* 0x00000007ff061219 */ /* 0x000fce00000116b2 */
.L_x_1805:
[----:B------:R-:W-:Y:S05]  /*b1d0*/  BSYNC B0 ;  /* 0x0000000000007941 */ /* 0x000fea0003800000 */
.L_x_1803:
[----:B------:R-:W-:-:S04]  /*b1e0*/  IMAD R7, R5, -0x60, -R16 ;  /* 0xffffffa005077824 */ /* 0x000fc800078e0a10 */
[----:B------:R-:W-:-:S05]  /*b1f0*/  IMAD R7, R6, R180, R7 ;  /* 0x000000b406077224 */ /* 0x000fca00078e0207 */
[----:B------:R-:W-:Y:S02]  /*b200*/  VIADDMNMX R196, R7, R180, R196, PT ;  /* 0x000000b407c47246 */ /* 0x000fe400038001c4 */
[----:B------:R-:W-:-:S07]  /*b210*/  VIMNMX R198, R198, R7, !PT ;  /* 0x00000007c6c67248 */ /* 0x000fce0007fe0100 */
.L_x_1802:
[----:B------:R-:W-:Y:S01]  /*b220*/  IMAD R195, R5, -0x60, RZ ;  /* 0xffffffa005c37824 */ /* 0x000fe200078e02ff */
[----:B------:R-:W-:-:S04]  /*b230*/  LOP3.LUT R2, R2, 0xfffbffff, RZ, 0xc0, !PT ;  /* 0xfffbffff02027812 */ /* 0x000fc800078ec0ff */
        /* <DEDUP_REMOVED lines=11> */
[C---:B------:R-:W-:Y:S02]  /*b2f0*/  ISETP.GE.AND P4, PT, R195.reuse, 0xa, PT ;  /* 0x0000000ac300780c */ /* 0x040fe40003f86270 */
        /* <DEDUP_REMOVED lines=89> */
[----:B------:R-:W-:Y:S02]  /*b890*/  ISETP.GT.AND P2, PT, R198, 0x41, !P3 ;  /* 0x00000041c600780c */ /* 0x000fe40005f44270 */
[----:B------:R-:W-:-:S02]  /*b8a0*/  IADD3 R184, R197, 0x8, R0 ;  /* 0x00000008c5b87810 */ /* 0x000fc40007ffe000 */
        /* <DEDUP_REMOVED lines=27> */
[----:B------:R-:W-:-:S11]  /*ba60*/  IADD3 R193, R199, 0x8, R0 ;  /* 0x00000008c7c17810 */ /* 0x000fd60007ffe000 */
        /* <DEDUP_REMOVED lines=17> */
.L_x_1808:
[----:B------:R-:W-:-:S05]  /*bb80*/  IMAD.U32 R196, RZ, RZ, UR26 ;  /* 0x0000001affc47e24 */ /* 0x000fca000f8e00ff */
[----:B------:R-:W-:-:S13]  /*bb90*/  ISETP.NE.AND P6, PT, R196, 0x1, PT ;  /* 0x00000001c400780c */ /* 0x000fda0003fc5270 */
[----:B------:R-:W0:Y:S02]  /*bba0*/  @P6 LDC.64 R6, c[0x0][0x9e8] ;  /* 0x00027a00ff066b82 */ /* 0x000e240000000a00 */
[----:B0-----:R-:W-:-:S04]  /*bbb0*/  @P6 IMAD.HI.U32 R194, R15, R6, RZ ;  /* 0x000000060fc26227 */ /* 0x001fc800078e00ff */
[----:B------:R-:W-:Y:S01]  /*bbc0*/  IMAD.MOV.U32 R6, RZ, RZ, R15 ;  /* 0x000000ffff067224 */ /* 0x000fe200078e000f */
[----:B------:R-:W-:-:S07]  /*bbd0*/  @P6 SHF.R.U32.HI R6, RZ, R7, R194 ;  /* 0x00000007ff066219 */ /* 0x000fce00000116c2 */
.L_x_1809:
[----:B------:R-:W-:Y:S05]  /*bbe0*/  BSYNC B0 ;  /* 0x0000000000007941 */ /* 0x000fea0003800000 */
.L_x_1807:
[----:B------:R-:W-:-:S04]  /*bbf0*/  IMAD.IADD R195, R195, 0x1, -R16 ;  /* 0x00000001c3c37824 */ /* 0x000fc800078e0a10 */
[----:B------:R-:W-:-:S05]  /*bc00*/  IMAD R195, R6, R196, R195 ;  /* 0x000000c406c37224 */ /* 0x000fca00078e02c3 */
[----:B------:R-:W-:Y:S02]  /*bc10*/  VIADDMNMX R193, R195, R196, R193, PT ;  /* 0x000000c4c3c17246 */ /* 0x000fe400038001c1 */
[----:B------:R-:W-:-:S07]  /*bc20*/  VIMNMX R184, R184, R195, !PT ;  /* 0x000000c3b8b87248 */ /* 0x000fce0007fe0100 */
.L_x_1806:
[----:B------:R-:W-:Y:S02]  /*bc30*/  ISETP.GT.AND P1, PT, R184, 0x1, !P1 ;  /* 0x00000001b800780c */ /* 0x000fe40004f24270 */
        /* <DEDUP_REMOVED lines=59> */
[----:B------:R-:W0:Y:S01]  /*bff0*/  SHFL.BFLY PT, R7, R6, 0x2, 0x1f ;  /* 0x0c401f0006077f89 */ /* 0x000e2200000e0000 */
        /* <DEDUP_REMOVED lines=10> */
[----:B------:R-:W-:Y:S02]  /*c0a0*/  ISETP.LT.OR P1, PT, R193, 0x2a, P1 ;  /* 0x0000002ac100780c */ /* 0x000fe40000f21670 */
[----:B------:R-:W-:Y:S02]  /*c0b0*/  ISETP.GT.AND P4, PT, R184, 0x51, !P4 ;  /* 0x00000051b800780c */ /* 0x000fe40006784270 */
[----:B------:R-:W-:-:S02]  /*c0c0*/  FSEL R164, R164, -INF , !P1 ;  /* 0xff800000a4a47808 */ /* 0x000fc40004800000 */
[----:B------:R-:W-:Y:S02]  /*c0d0*/  LOP3.LUT P1, RZ, R2, 0x800, RZ, 0xc0, !PT ;  /* 0x0000080002ff7812 */ /* 0x000fe4000782c0ff */
[----:B0-----:R-:W-:Y:S02]  /*c0e0*/  FMNMX.FTZ R194, R6, R7, !PT ;  /* 0x0000000706c27209 */ /* 0x001fe40007810000 */
[C---:B------:R-:W-:Y:S02]  /*c0f0*/  ISETP.GT.AND P1, PT, R184.reuse, 0x30, !P1 ;  /* 0x00000030b800780c */ /* 0x040fe40004f24270 */
[C---:B------:R-:W-:Y:S01]  /*c100*/  ISETP.LT.OR P3, PT, R193.reuse, 0x51, P3 ;  /* 0x00000051c100780c */ /* 0x040fe20001f61670 */
[----:B------:R-:W0:Y:S01]  /*c110*/  SHFL.BFLY PT, R7, R194, 0x1, 0x1f ;  /* 0x0c201f00c2077f89 */ /* 0x000e2200000e0000 */
[----:B------:R-:W-:Y:S02]  /*c120*/  ISETP.LT.OR P1, PT, R193, 0x31, P1 ;  /* 0x00000031c100780c */ /* 0x000fe40000f21670 */
[----:B------:R-:W-:-:S02]  /*c130*/  ISETP.GT.AND P5, PT, R184, 0x58, !P5 ;  /* 0x00000058b800780c */ /* 0x000fc40006fa4270 */
[----:B------:R-:W-:Y:S02]  /*c140*/  FSEL R165, R165, -INF , !P1 ;  /* 0xff800000a5a57808 */ /* 0x000fe40004800000 */
[----:B------:R-:W-:Y:S02]  /*c150*/  LOP3.LUT P1, RZ, R2, 0x400, RZ, 0xc0, !PT ;  /* 0x0000040002ff7812 */ /* 0x000fe4000782c0ff */
[C---:B------:R-:W-:Y:S02]  /*c160*/  ISETP.LT.OR P4, PT, R193.reuse, 0x52, P4 ;  /* 0x00000052c100780c */ /* 0x040fe40002781670 */
[----:B------:R-:W-:Y:S02]  /*c170*/  ISETP.GT.AND P1, PT, R184, 0x31, !P1 ;  /* 0x00000031b800780c */ /* 0x000fe40004f24270 */
[C---:B------:R-:W-:Y:S02]  /*c180*/  ISETP.LT.OR P5, PT, R193.reuse, 0x59, P5 ;  /* 0x00000059c100780c */ /* 0x040fe40002fa1670 */
[----:B------:R-:W-:-:S02]  /*c190*/  ISETP.LT.OR P1, PT, R193, 0x32, P1 ;  /* 0x00000032c100780c */ /* 0x000fc40000f21670 */
[----:B------:R-:W-:Y:S02]  /*c1a0*/  FSEL R198, R174, -INF , !P4 ;  /* 0xff800000aec67808 */ /* 0x000fe40006000000 */
[----:B------:R-:W-:Y:S02]  /*c1b0*/  FSEL R166, R166, -INF , !P1 ;  /* 0xff800000a6a67808 */ /* 0x000fe40004800000 */
[----:B------:R-:W-:Y:S02]  /*c1c0*/  LOP3.LUT P1, RZ, R2, 0x200, RZ, 0xc0, !PT ;  /* 0x0000020002ff7812 */ /* 0x000fe4000782c0ff */
[----:B0-----:R-:W-:Y:S02]  /*c1d0*/  FMNMX.FTZ R7, R194, R7, !PT ;  /* 0x00000007c2077209 */ /* 0x001fe40007810000 */
        /* <DEDUP_REMOVED lines=33> */
[--C-:B------:R-:W-:Y:S01]  /*c3f0*/  FFMA.FTZ R156, R201, UR7, -R212.reuse ;  /* 0x00000007c99c7c23 */ /* 0x100fe200080108d4 */
[--C-:B------:R-:W-:Y:S01]  /*c400*/  FFMA.FTZ R200, R200, UR7, -R212.reuse ;  /* 0x00000007c8c87c23 */ /* 0x100fe200080108d4 */
[----:B------:R-:W-:Y:S01]  /*c410*/  FMNMX.FTZ R6, R154, R195, !PT ;  /* 0x000000c39a067209 */ /* 0x000fe20007810000 */
[--C-:B------:R-:W-:Y:S01]  /*c420*/  FFMA.FTZ R173, R178, UR7, -R212.reuse ;  /* 0x00000007b2ad7c23 */ /* 0x100fe200080108d4 */
[----:B------:R-:W-:Y:S01]  /*c430*/  ISETP.LT.OR P2, PT, R193, 0x5a, P2 ;  /* 0x0000005ac100780c */ /* 0x000fe20001741670 */
[--C-:B------:R-:W-:Y:S01]  /*c440*/  FFMA.FTZ R178, R181, UR7, -R212.reuse ;  /* 0x00000007b5b27c23 */ /* 0x100fe200080108d4 */
[----:B------:R-:W-:Y:S01]  /*c450*/  FMNMX.FTZ R155, R157, R6, !PT ;  /* 0x000000069d9b7209 */ /* 0x000fe20007810000 */
[--C-:B------:R-:W-:Y:S01]  /*c460*/  FFMA.FTZ R174, R179, UR7, -R212.reuse ;  /* 0x00000007b3ae7c23 */ /* 0x100fe200080108d4 */
        /* <DEDUP_REMOVED lines=8> */
[----:B------:R-:W-:Y:S01]  /*c4f0*/  FFMA.FTZ R152, R152, UR7, -R212 ;  /* 0x0000000798987c23 */ /* 0x000fe200080108d4 */
[----:B------:R-:W-:Y:S01]  /*c500*/  MUFU.EX2 R14, R14 ;  /* 0x0000000e000e7308 */ /* 0x000fe20000000800 */
[----:B------:R-:W-:Y:S01]  /*c510*/  FADD.FTZ R189, -R189, R10 ;  /* 0x0000000abdbd7221 */ /* 0x000fe20000010100 */
[----:B------:R-:W-:Y:S01]  /*c520*/  FMNMX.FTZ R6, R160, R195, !PT ;  /* 0x000000c3a0067209 */ /* 0x000fe20007810000 */
[--C-:B------:R-:W-:Y:S01]  /*c530*/  FFMA.FTZ R203, R203, UR7, -R212.reuse ;  /* 0x00000007cbcb7c23 */ /* 0x100fe200080108d4 */
[--C-:B------:R-:W-:Y:S01]  /*c540*/  FFMA.FTZ R202, R202, UR7, -R212.reuse ;  /* 0x00000007caca7c23 */ /* 0x100fe200080108d4 */
[----:B------:R-:W-:Y:S01]  /*c550*/  FMUL.FTZ R10, R189, UR7 ;  /* 0x00000007bd0a7c20 */ /* 0x000fe20008410000 */
[----:B------:R-:W-:Y:S01]  /*c560*/  FMNMX.FTZ R195, R161, R6, !PT ;  /* 0x00000006a1c37209 */ /* 0x000fe20007810000 */
[--C-:B------:R-:W-:Y:S01]  /*c570*/  FFMA.FTZ R196, R211, UR7, -R212.reuse ;  /* 0x00000007d3c47c23 */ /* 0x100fe200080108d4 */
[----:B------:R-:W-:Y:S01]  /*c580*/  MUFU.EX2 R21, R21 ;  /* 0x0000001500157308 */ /* 0x000fe20000000800 */
[--C-:B------:R-:W-:Y:S01]  /*c590*/  FFMA.FTZ R210, R210, UR7, -R212.reuse ;  /* 0x00000007d2d27c23 */ /* 0x100fe200080108d4 */
[----:B------:R-:W-:Y:S01]  /*c5a0*/  FMNMX.FTZ R6, R162, R195, !PT ;  /* 0x000000c3a2067209 */ /* 0x000fe20007810000 */
[--C-:B------:R-:W-:Y:S01]  /*c5b0*/  FFMA.FTZ R187, R187, UR7, -R212.reuse ;  /* 0x00000007bbbb7c23 */ /* 0x100fe200080108d4 */
[----:B------:R-:W-:-:S02]  /*c5c0*/  FFMA.FTZ R185, R185, UR7, -R212 ;  /* 0x00000007b9b97c23 */ /* 0x000fc400080108d4 */
[----:B------:R-:W-:Y:S02]  /*c5d0*/  FMNMX.FTZ R197, R163, R6, !PT ;  /* 0x00000006a3c57209 */ /* 0x000fe40007810000 */
[----:B------:R0:W-:Y:S02]  /*c5e0*/  MUFU.EX2 R195, R200 ;  /* 0x000000c800c37308 */ /* 0x0001e40000000800 */
[----:B------:R-:W-:-:S04]  /*c5f0*/  FMNMX.FTZ R6, R164, R197, !PT ;  /* 0x000000c5a4067209 */ /* 0x000fc80007810000 */
[----:B------:R-:W-:Y:S02]  /*c600*/  FMNMX.FTZ R197, R165, R6, !PT ;  /* 0x00000006a5c57209 */ /* 0x000fe40007810000 */
[----:B------:R-:W1:Y:S01]  /*c610*/  MUFU.EX2 R10, R10 ;  /* 0x0000000a000a7308 */ /* 0x000e620000000800 */
[----:B0-----:R-:W-:Y:S01]  /*c620*/  FSEL R200, R177, -INF , !P2 ;  /* 0xff800000b1c87808 */ /* 0x001fe20005000000 */
[--C-:B------:R-:W-:Y:S01]  /*c630*/  FFMA.FTZ R177, R182, UR7, -R212.reuse ;  /* 0x00000007b6b17c23 */ /* 0x100fe200080108d4 */
[----:B------:R-:W-:Y:S01]  /*c640*/  FMNMX.FTZ R6, R166, R197, !PT ;  /* 0x000000c5a6067209 */ /* 0x000fe20007810000 */
[----:B------:R-:W-:-:S03]  /*c650*/  FFMA.FTZ R182, R191, UR7, -R212 ;  /* 0x00000007bfb67c23 */ /* 0x000fc600080108d4 */
[----:B------:R-:W-:Y:S01]  /*c660*/  FMNMX.FTZ R199, R167, R6, !PT ;  /* 0x00000006a7c77209 */ /* 0x000fe20007810000 */
[----:B------:R-:W0:Y:S03]  /*c670*/  MUFU.EX2 R152, R152 ;  /* 0x0000009800987308 */ /* 0x000e260000000800 */
[----:B------:R-:W-:-:S04]  /*c680*/  FMNMX.FTZ R6, R168, R199, !PT ;  /* 0x000000c7a8067209 */ /* 0x000fc80007810000 */
[----:B------:R-:W-:Y:S01]  /*c690*/  FMNMX.FTZ R199, R169, R6, !PT ;  /* 0x00000006a9c77209 */ /* 0x000fe20007810000 */
[----:B------:R-:W2:Y:S01]  /*c6a0*/  MUFU.EX2 R155, R194 ;  /* 0x000000c2009b7308 */ /* 0x000ea20000000800 */
[----:B-1----:R-:W-:Y:S01]  /*c6b0*/  FFMA.FTZ R189, R10, R4, R21 ;  /* 0x000000040abd7223 */ /* 0x002fe20000010015 */
[-C--:B------:R-:W-:Y:S01]  /*c6c0*/  FMUL.FTZ R24, R24, R10.reuse ;  /* 0x0000000a18187220 */ /* 0x080fe20000410000 */
[----:B------:R-:W-:Y:S01]  /*c6d0*/  FMNMX.FTZ R6, R170, R199, !PT ;  /* 0x000000c7aa067209 */ /* 0x000fe20007810000 */
[-C--:B------:R-:W-:Y:S01]  /*c6e0*/  FMUL.FTZ R25, R25, R10.reuse ;  /* 0x0000000a19197220 */ /* 0x080fe20000410000 */
[-C--:B------:R-:W-:Y:S01]  /*c6f0*/  FMUL.FTZ R28, R28, R10.reuse ;  /* 0x0000000a1c1c7220 */ /* 0x080fe20000410000 */
[----:B------:R-:W-:Y:S01]  /*c700*/  FMUL.FTZ R29, R29, R10 ;  /* 0x0000000a1d1d7220 */ /* 0x000fe20000410000 */
[----:B------:R-:W-:Y:S01]  /*c710*/  FMNMX.FTZ R201, R171, R6, !PT ;  /* 0x00000006abc97209 */ /* 0x000fe20007810000 */
[----:B------:R-:W1:Y:S01]  /*c720*/  MUFU.EX2 R156, R156 ;  /* 0x0000009c009c7308 */ /* 0x000e620000000800 */
[C---:B0-----:R-:W-:Y:S01]  /*c730*/  FADD.FTZ R189, R152.reuse, R189 ;  /* 0x000000bd98bd7221 */ /* 0x041fe20000010000 */
[----:B------:R-:W-:Y:S01]  /*c740*/  F2FP.F16.F32.PACK_AB R152, R152, R21 ;  /* 0x000000159898723e */ /* 0x000fe200000000ff */
[-C--:B------:R-:W-:Y:S01]  /*c750*/  FMUL.FTZ R32, R32, R10.reuse ;  /* 0x0000000a20207220 */ /* 0x080fe20000410000 */
[----:B------:R-:W-:Y:S01]  /*c760*/  FMNMX.FTZ R201, R172, R201, !PT ;  /* 0x000000c9acc97209 */ /* 0x000fe20007810000 */
[----:B------:R-:W-:Y:S01]  /*c770*/  FADD.FTZ R4, R14, R189 ;  /* 0x000000bd0e047221 */ /* 0x000fe20000010000 */
[-C--:B------:R-:W-:Y:S01]  /*c780*/  FMUL.FTZ R33, R33, R10.reuse ;  /* 0x0000000a21217220 */ /* 0x080fe20000410000 */
[-C--:B------:R-:W-:Y:S01]  /*c790*/  FMUL.FTZ R36, R36, R10.reuse ;  /* 0x0000000a24247220 */ /* 0x080fe20000410000 */
[----:B------:R-:W-:Y:S01]  /*c7a0*/  FMNMX.FTZ R201, R184, R201, !PT ;  /* 0x000000c9b8c97209 */ /* 0x000fe20007810000 */
[----:B------:R0:W-:Y:S01]  /*c7b0*/  MUFU.EX2 R194, R203 ;  /* 0x000000cb00c27308 */ /* 0x0001e20000000800 */
[-C--:B------:R-:W-:Y:S01]  /*c7c0*/  FMUL.FTZ R37, R37, R10.reuse ;  /* 0x0000000a25257220 */ /* 0x080fe20000410000 */
[-C--:B------:R-:W-:Y:S01]  /*c7d0*/  FMUL.FTZ R40, R40, R10.reuse ;  /* 0x0000000a28287220 */ /* 0x080fe20000410000 */
[----:B------:R-:W-:Y:S01]  /*c7e0*/  FMNMX.FTZ R6, R198, R201, !PT ;  /* 0x000000c9c6067209 */ /* 0x000fe20007810000 */
[--C-:B------:R-:W-:Y:S01]  /*c7f0*/  FFMA.FTZ R201, R180, UR7, -R212.reuse ;  /* 0x00000007b4c97c23 */ /* 0x100fe200080108d4 */
[--C-:B------:R-:W-:Y:S01]  /*c800*/  FFMA.FTZ R180, R192, UR7, -R212.reuse ;  /* 0x00000007c0b47c23 */ /* 0x100fe200080108d4 */
[----:B------:R-:W-:Y:S01]  /*c810*/  FMUL.FTZ R41, R41, R10 ;  /* 0x0000000a29297220 */ /* 0x000fe20000410000 */
[----:B------:R-:W-:Y:S01]  /*c820*/  FMNMX.FTZ R175, R193, R6, !PT ;  /* 0x00000006c1af7209 */ /* 0x000fe20007810000 */
[----:B------:R-:W-:Y:S01]  /*c830*/  MUFU.EX2 R197, R202 ;  /* 0x000000ca00c57308 */ /* 0x000fe20000000800 */
[-C--:B------:R-:W-:Y:S01]  /*c840*/  FMUL.FTZ R44, R44, R10.reuse ;  /* 0x0000000a2c2c7220 */ /* 0x080fe20000410000 */
[-C--:B------:R-:W-:Y:S01]  /*c850*/  FMUL.FTZ R45, R45, R10.reuse ;  /* 0x0000000a2d2d7220 */ /* 0x080fe20000410000 */
[----:B------:R-:W-:Y:S01]  /*c860*/  FMNMX.FTZ R6, R200, R175, !PT ;  /* 0x000000afc8067209 */ /* 0x000fe20007810000 */
[-C--:B------:R-:W-:Y:S01]  /*c870*/  FMUL.FTZ R48, R48, R10.reuse ;  /* 0x0000000a30307220 */ /* 0x080fe20000410000 */
[-C--:B------:R-:W-:Y:S01]  /*c880*/  FMUL.FTZ R49, R49, R10.reuse ;  /* 0x0000000a31317220 */ /* 0x080fe20000410000 */
[-C--:B------:R-:W-:Y:S01]  /*c890*/  FMUL.FTZ R52, R52, R10.reuse ;  /* 0x0000000a34347220 */ /* 0x080fe20000410000 */
[-C--:B------:R-:W-:Y:S01]  /*c8a0*/  FMUL.FTZ R53, R53, R10.reuse ;  /* 0x0000000a35357220 */ /* 0x080fe20000410000 */
[----:B------:R-:W3:Y:S01]  /*c8b0*/  SHFL.BFLY PT, R181, R6, 0x2, 0x1f ;  /* 0x0c401f0006b57f89 */ /* 0x000ee200000e0000 */
        /* <DEDUP_REMOVED lines=23> */
[----:B---3--:R-:W-:Y:S01]  /*ca30*/  FMNMX.FTZ R191, R6, R181, !PT ;  /* 0x000000b506bf7209 */ /* 0x008fe20007810000 */
[--C-:B------:R-:W-:Y:S01]  /*ca40*/  FFMA.FTZ R181, R190, UR7, -R212.reuse ;  /* 0x00000007beb57c23 */ /* 0x100fe200080108d4 */
[----:B------:R-:W-:Y:S01]  /*ca50*/  FFMA.FTZ R190, R183, UR7, -R212 ;  /* 0x00000007b7be7c23 */ /* 0x000fe200080108d4 */
[----:B------:R-:W-:Y:S01]  /*ca60*/  MUFU.EX2 R174, R174 ;  /* 0x000000ae00ae7308 */ /* 0x000fe20000000800 */
[-C--:B------:R-:W-:Y:S01]  /*ca70*/  FMUL.FTZ R96, R96, R10.reuse ;  /* 0x0000000a60607220 */ /* 0x080fe20000410000 */
[----:B------:R-:W3:Y:S01]  /*ca80*/  SHFL.BFLY PT, R6, R191, 0x1, 0x1f ;  /* 0x0c201f00bf067f89 */ /* 0x000ee200000e0000 */
        /* <DEDUP_REMOVED lines=22> */
[----:B------:R-:W-:Y:S01]  /*cbf0*/  FMUL.FTZ R136, R136, R10 ;  /* 0x0000000a88887220 */ /* 0x000fe20000410000 */
[----:B---3--:R-:W-:Y:S01]  /*cc00*/  FMNMX.FTZ R6, R191, R6, !PT ;  /* 0x00000006bf067209 */ /* 0x008fe20007810000 */
[-C--:B------:R-:W-:Y:S01]  /*cc10*/  FMUL.FTZ R137, R137, R10.reuse ;  /* 0x0000000a89897220 */ /* 0x080fe20000410000 */
[-C--:B------:R-:W-:Y:S01]  /*cc20*/  FMUL.FTZ R140, R140, R10.reuse ;  /* 0x0000000a8c8c7220 */ /* 0x080fe20000410000 */
[-C--:B------:R-:W-:Y:S01]  /*cc30*/  FMUL.FTZ R141, R141, R10.reuse ;  /* 0x0000000a8d8d7220 */ /* 0x080fe20000410000 */
[C---:B------:R-:W-:Y:S01]  /*cc40*/  FSETP.NEU.FTZ.AND P1, PT, R6.reuse, -INF , PT ;  /* 0xff8000000600780b */ /* 0x040fe20003f3d000 */
[----:B------:R-:W-:Y:S01]  /*cc50*/  FMUL.FTZ R191, R6, UR7 ;  /* 0x0000000706bf7c20 */ /* 0x000fe20008410000 */
[----:B------:R-:W3:Y:S01]  /*cc60*/  MUFU.EX2 R180, R180 ;  /* 0x000000b400b47308 */ /* 0x000ee20000000800 */
[-C--:B------:R-:W-:Y:S01]  /*cc70*/  FMUL.FTZ R144, R144, R10.reuse ;  /* 0x0000000a90907220 */ /* 0x080fe20000410000 */
[-C--:B------:R-:W-:Y:S01]  /*cc80*/  FMUL.FTZ R145, R145, R10.reuse ;  /* 0x0000000a91917220 */ /* 0x080fe20000410000 */
[-C--:B------:R-:W-:Y:S01]  /*cc90*/  FMUL.FTZ R148, R148, R10.reuse ;  /* 0x0000000a94947220 */ /* 0x080fe20000410000 */
[----:B------:R-:W-:Y:S01]  /*cca0*/  FSEL R191, R191, RZ, P1 ;  /* 0x000000ffbfbf7208 */ /* 0x000fe20000800000 */
[----:B------:R-:W-:-:S03]  /*ccb0*/  FMUL.FTZ R149, R149, R10 ;  /* 0x0000000a95957220 */ /* 0x000fc60000410000 */
[----:B------:R-:W-:Y:S01]  /*ccc0*/  MUFU.EX2 R179, R179 ;  /* 0x000000b300b37308 */ /* 0x000fe20000000800 */
[--C-:B------:R-:W-:Y:S01]  /*ccd0*/  FFMA.FTZ R183, R20, UR7, -R191.reuse ;  /* 0x0000000714b77c23 */ /* 0x100fe200080108bf */
[--C-:B------:R-:W-:Y:S01]  /*cce0*/  FFMA.FTZ R20, R153, UR7, -R191.reuse ;  /* 0x0000000799147c23 */ /* 0x100fe200080108bf */
[----:B--2---:R-:W-:Y:S01]  /*ccf0*/  FADD.FTZ R153, R155, R4 ;  /* 0x000000049b997221 */ /* 0x004fe20000010000 */
[--C-:B------:R-:W-:Y:S01]  /*cd00*/  FFMA.FTZ R189, R154, UR7, -R191.reuse ;  /* 0x000000079abd7c23 */ /* 0x100fe200080108bf */
[--C-:B------:R-:W-:Y:S01]  /*cd10*/  FFMA.FTZ R211, R163, UR7, -R191.reuse ;  /* 0x00000007a3d37c23 */ /* 0x100fe200080108bf */
[----:B0-----:R-:W-:Y:S01]  /*cd20*/  FFMA.FTZ R203, R166, UR7, -R191 ;  /* 0x00000007a6cb7c23 */ /* 0x001fe200080108bf */
[----:B-1----:R-:W-:Y:S01]  /*cd30*/  FADD.FTZ R4, R156, R153 ;  /* 0x000000999c047221 */ /* 0x002fe20000010000 */
[----:B------:R-:W0:Y:S01]  /*cd40*/  MUFU.EX2 R182, R182 ;  /* 0x000000b600b67308 */ /* 0x000e220000000800 */
[----:B---3--:R-:W-:Y:S01]  /*cd50*/  F2FP.F16.F32.PACK_AB R166, R180, R177 ;  /* 0x000000b1b4a6723e */ /* 0x008fe200000000ff */
        /* <DEDUP_REMOVED lines=14> */
[----:B------:R-:W-:Y:S01]  /*ce40*/  FSEL R153, R6, RZ, P1 ;  /* 0x000000ff06997208 */ /* 0x000fe20000800000 */
[----:B------:R-:W2:Y:S01]  /*ce50*/  MUFU.EX2 R186, R186 ;  /* 0x000000ba00ba7308 */ /* 0x000ea20000000800 */
[--C-:B------:R-:W-:Y:S01]  /*ce60*/  FFMA.FTZ R169, R169, UR7, -R191.reuse ;  /* 0x00000007a9a97c23 */ /* 0x100fe200080108bf */
[----:B------:R-:W-:Y:S01]  /*ce70*/  FADD.FTZ R4, R199, R4 ;  /* 0x00000004c7047221 */ /* 0x000fe20000010000 */
[--C-:B------:R-:W-:Y:S01]  /*ce80*/  FFMA.FTZ R171, R171, UR7, -R191.reuse ;  /* 0x00000007abab7c23 */ /* 0x100fe200080108bf */
[--C-:B------:R-:W-:Y:S01]  /*ce90*/  FFMA.FTZ R198, R198, UR7, -R191.reuse ;  /* 0x00000007c6c67c23 */ /* 0x100fe200080108bf */
[--C-:B------:R-:W-:Y:S01]  /*cea0*/  FFMA.FTZ R193, R193, UR7, -R191.reuse ;  /* 0x00000007c1c17c23 */ /* 0x100fe200080108bf */
[----:B------:R-:W-:Y:S01]  /*ceb0*/  FADD.FTZ R201, R173, R4 ;  /* 0x00000004adc97221 */ /* 0x000fe20000010000 */
[----:B------:R-:W-:Y:S01]  /*cec0*/  FADD.FTZ R4, -R153, R12 ;  /* 0x0000000c99047221 */ /* 0x000fe20000010100 */
[----:B------:R-:W-:Y:S01]  /*ced0*/  MUFU.EX2 R192, R192 ;  /* 0x000000c000c07308 */ /* 0x000fe20000000800 */
[----:B------:R-:W-:Y:S01]  /*cee0*/  FFMA.FTZ R12, R160, UR7, -R191 ;  /* 0x00000007a00c7c23 */ /* 0x000fe200080108bf */
[----:B------:R-:W-:Y:S01]  /*cef0*/  FADD.FTZ R154, R174, R201 ;  /* 0x000000c9ae9a7221 */ /* 0x000fe20000010000 */
[--C-:B------:R-:W-:Y:S01]  /*cf00*/  FFMA.FTZ R201, R165, UR7, -R191.reuse ;  /* 0x00000007a5c97c23 */ /* 0x100fe200080108bf */
[----:B------:R-:W-:Y:S01]  /*cf10*/  FFMA.FTZ R165, R172, UR7, -R191 ;  /* 0x00000007aca57c23 */ /* 0x000fe200080108bf */
[----:B------:R-:W-:Y:S01]  /*cf20*/  F2FP.F16.F32.PACK_AB R156, R195, R156 ;  /* 0x0000009cc39c723e */ /* 0x000fe200000000ff */
[----:B------:R-:W-:Y:S01]  /*cf30*/  FADD.FTZ R153, R175, R154 ;  /* 0x0000009aaf997221 */ /* 0x000fe20000010000 */
[----:B------:R-:W-:Y:S01]  /*cf40*/  F2FP.F16.F32.PACK_AB R158, R197, R194 ;  /* 0x000000c2c59e723e */ /* 0x000fe200000000ff */
[----:B------:R-:W3:Y:S01]  /*cf50*/  MUFU.EX2 R187, R187 ;  /* 0x000000bb00bb7308 */ /* 0x000ee20000000800 */
[----:B------:R-:W-:Y:S01]  /*cf60*/  F2FP.F16.F32.PACK_AB R160, R199, R196 ;  /* 0x000000c4c7a0723e */ /* 0x000fe200000000ff */
[----:B------:R-:W-:Y:S01]  /*cf70*/  FADD.FTZ R154, R178, R153 ;  /* 0x00000099b29a7221 */ /* 0x000fe20000010000 */
[----:B------:R-:W-:Y:S01]  /*cf80*/  FFMA.FTZ R153, R168, UR7, -R191 ;  /* 0x00000007a8997c23 */ /* 0x000fe200080108bf */
[----:B0-----:R-:W-:-:S02]  /*cf90*/  F2FP.F16.F32.PACK_AB R168, R182, R179 ;  /* 0x000000b3b6a8723e */ /* 0x001fc400000000ff */
[----:B------:R-:W-:Y:S01]  /*cfa0*/  FADD.FTZ R163, R177, R154 ;  /* 0x0000009ab1a37221 */ /* 0x000fe20000010000 */
[----:B------:R-:W-:Y:S01]  /*cfb0*/  FMUL.FTZ R177, R4, UR7 ;  /* 0x0000000704b17c20 */ /* 0x000fe20008410000 */
[----:B------:R-:W-:Y:S02]  /*cfc0*/  MUFU.EX2 R183, R183 ;  /* 0x000000b700b77308 */ /* 0x000fe40000000800 */
[----:B------:R-:W-:Y:S01]  /*cfd0*/  FADD.FTZ R154, R180, R163 ;  /* 0x000000a3b49a7221 */ /* 0x000fe20000010000 */
[--C-:B------:R-:W-:Y:S01]  /*cfe0*/  FFMA.FTZ R163, R170, UR7, -R191.reuse ;  /* 0x00000007aaa37c23 */ /* 0x100fe200080108bf */
[----:B------:R-:W-:Y:S02]  /*cff0*/  FFMA.FTZ R191, R200, UR7, -R191 ;  /* 0x00000007c8bf7c23 */ /* 0x000fe400080108bf */
[----:B------:R-:W-:Y:S02]  /*d000*/  FADD.FTZ R213, R179, R154 ;  /* 0x0000009ab3d57221 */ /* 0x000fe40000010000 */
[----:B------:R-:W0:Y:S02]  /*d010*/  MUFU.EX2 R177, R177 ;  /* 0x000000b100b17308 */ /* 0x000e240000000800 */
[----:B------:R-:W-:-:S04]  /*d020*/  FADD.FTZ R154, R182, R213 ;  /* 0x000000d5b69a7221 */ /* 0x000fc80000010000 */
[----:B-1----:R-:W-:Y:S01]  /*d030*/  FADD.FTZ R213, R181, R154 ;  /* 0x0000009ab5d57221 */ /* 0x002fe20000010000 */
[----:B------:R-:W-:Y:S01]  /*d040*/  F2FP.F16.F32.PACK_AB R154, R155, R14 ;  /* 0x0000000e9b9a723e */ /* 0x000fe200000000ff */
[----:B------:R-:W1:Y:S02]  /*d050*/  MUFU.EX2 R188, R188 ;  /* 0x000000bc00bc7308 */ /* 0x000e640000000800 */
[----:B--2---:R-:W-:-:S04]  /*d060*/  FADD.FTZ R164, R186, R213 ;  /* 0x000000d5baa47221 */ /* 0x004fc80000010000 */
[----:B---3--:R-:W-:Y:S01]  /*d070*/  FADD.FTZ R155, R187, R164 ;  /* 0x000000a4bb9b7221 */ /* 0x008fe20000010000 */
[----:B------:R-:W-:Y:S01]  /*d080*/  F2FP.F16.F32.PACK_AB R164, R178, R175 ;  /* 0x000000afb2a4723e */ /* 0x000fe200000000ff */
[----:B------:R-:W2:Y:S01]  /*d090*/  MUFU.EX2 R20, R20 ;  /* 0x0000001400147308 */ /* 0x000ea20000000800 */
[----:B0-----:R-:W-:Y:S01]  /*d0a0*/  FFMA.FTZ R180, R177, R3, R192 ;  /* 0x00000003b1b47223 */ /* 0x001fe200000100c0 */
[-C--:B------:R-:W-:Y:S01]  /*d0b0*/  FMUL.FTZ R26, R26, R177.reuse ;  /* 0x000000b11a1a7220 */ /* 0x080fe20000410000 */
[-C--:B------:R-:W-:Y:S01]  /*d0c0*/  FMUL.FTZ R27, R27, R177.reuse ;  /* 0x000000b11b1b7220 */ /* 0x080fe20000410000 */
[-C--:B------:R-:W-:Y:S01]  /*d0d0*/  FMUL.FTZ R30, R30, R177.reuse ;  /* 0x000000b11e1e7220 */ /* 0x080fe20000410000 */
[----:B------:R-:W-:Y:S01]  /*d0e0*/  FADD.FTZ R3, R183, R180 ;  /* 0x000000b4b7037221 */ /* 0x000fe20000010000 */
[-C--:B------:R-:W-:Y:S01]  /*d0f0*/  FMUL.FTZ R31, R31, R177.reuse ;  /* 0x000000b11f1f7220 */ /* 0x080fe20000410000 */
[----:B------:R-:W-:Y:S01]  /*d100*/  FMUL.FTZ R34, R34, R177 ;  /* 0x000000b122227220 */ /* 0x000fe20000410000 */
[----:B------:R-:W0:Y:S01]  /*d110*/  MUFU.EX2 R185, R185 ;  /* 0x000000b900b97308 */ /* 0x000e220000000800 */
[C---:B-1----:R-:W-:Y:S01]  /*d120*/  FADD.FTZ R170, R188.reuse, R155 ;  /* 0x0000009bbcaa7221 */ /* 0x042fe20000010000 */
        /* <DEDUP_REMOVED lines=47> */
[C---:B-1----:R-:W-:Y:S01]  /*d420*/  FADD.FTZ R180, R202.reuse, R155 ;  /* 0x0000009bcab47221 */ /* 0x042fe20000010000 */
[----:B------:R-:W-:Y:S01]  /*d430*/  F2FP.F16.F32.PACK_AB R155, R189, R20 ;  /* 0x00000014bd9b723e */ /* 0x000fe200000000ff */
[----:B------:R-:W-:Y:S01]  /*d440*/  FMUL.FTZ R103, R103, R177 ;  /* 0x000000b167677220 */ /* 0x000fe20000410000 */
[----:B------:R-:W-:Y:S01]  /*d450*/  F2FP.F16.F32.PACK_AB R157, R202, R157 ;  /* 0x0000009dca9d723e */ /* 0x000fe200000000ff */
        /* <DEDUP_REMOVED lines=11> */
[----:B------:R3:W4:Y:S01]  /*d510*/  MUFU.EX2 R184, R162 ;  /* 0x000000a200b87308 */ /* 0x0007220000000800 */
        /* <DEDUP_REMOVED lines=8> */
[----:B---3--:R-:W-:Y:S01]  /*d5a0*/  F2FP.F16.F32.PACK_AB R162, R174, R173 ;  /* 0x000000adaea2723e */ /* 0x008fe200000000ff */
[----:B------:R-:W-:Y:S01]  /*d5b0*/  FMUL.FTZ R139, R139, R177 ;  /* 0x000000b18b8b7220 */ /* 0x000fe20000410000 */
[----:B------:R-:W-:Y:S01]  /*d5c0*/  F2FP.F16.F32.PACK_AB R174, R190, R185 ;  /* 0x000000b9beae723e */ /* 0x000fe200000000ff */
[-C--:B------:R-:W-:Y:S01]  /*d5d0*/  FMUL.FTZ R142, R142, R177.reuse ;  /* 0x000000b18e8e7220 */ /* 0x080fe20000410000 */
[-C--:B------:R-:W-:Y:S01]  /*d5e0*/  FMUL.FTZ R143, R143, R177.reuse ;  /* 0x000000b18f8f7220 */ /* 0x080fe20000410000 */
[-C--:B------:R-:W-:Y:S01]  /*d5f0*/  FMUL.FTZ R146, R146, R177.reuse ;  /* 0x000000b192927220 */ /* 0x080fe20000410000 */
[-C--:B------:R-:W-:Y:S01]  /*d600*/  FMUL.FTZ R147, R147, R177.reuse ;  /* 0x000000b193937220 */ /* 0x080fe20000410000 */
[----:B------:R2:W-:Y:S01]  /*d610*/  MUFU.EX2 R3, R153 ;  /* 0x0000009900037308 */ /* 0x0005e20000000800 */
[-C--:B------:R-:W-:Y:S01]  /*d620*/  FMUL.FTZ R150, R150, R177.reuse ;  /* 0x000000b196967220 */ /* 0x080fe20000410000 */
[----:B------:R-:W-:-:S06]  /*d630*/  FMUL.FTZ R151, R151, R177 ;  /* 0x000000b197977220 */ /* 0x000fcc0000410000 */
[----:B------:R-:W3:Y:S01]  /*d640*/  MUFU.EX2 R21, R212 ;  /* 0x000000d400157308 */ /* 0x000ee20000000800 */
[----:B--2---:R-:W-:Y:S01]  /*d650*/  FADD.FTZ R153, R159, R180 ;  /* 0x000000b49f997221 */ /* 0x004fe20000010000 */
[----:B0-----:R-:W-:-:S03]  /*d660*/  F2FP.F16.F32.PACK_AB R159, R12, R159 ;  /* 0x0000009f0c9f723e */ /* 0x001fc600000000ff */
[----:B------:R-:W-:-:S03]  /*d670*/  FADD.FTZ R182, R12, R153 ;  /* 0x000000990cb67221 */ /* 0x000fc60000010000 */
[----:B------:R-:W0:Y:S01]  /*d680*/  MUFU.EX2 R201, R201 ;  /* 0x000000c900c97308 */ /* 0x000e220000000800 */
[----:B-1----:R-:W-:Y:S01]  /*d690*/  FADD.FTZ R153, R161, R182 ;  /* 0x000000b6a1997221 */ /* 0x002fe20000010000 */
[----:B----4-:R-:W-:-:S03]  /*d6a0*/  F2FP.F16.F32.PACK_AB R161, R184, R161 ;  /* 0x000000a1b8a1723e */ /* 0x010fc600000000ff */
[----:B------:R-:W-:-:S03]  /*d6b0*/  FADD.FTZ R153, R184, R153 ;  /* 0x00000099b8997221 */ /* 0x000fc60000010000 */
[----:B------:R-:W1:Y:S01]  /*d6c0*/  MUFU.EX2 R178, R203 ;  /* 0x000000cb00b27308 */ /* 0x000e620000000800 */
[----:B-----5:R-:W-:-:S04]  /*d6d0*/  FADD.FTZ R186, R14, R153 ;  /* 0x000000990eba7221 */ /* 0x020fc80000010000 */
[----:B---3--:R-:W-:-:S03]  /*d6e0*/  FADD.FTZ R186, R21, R186 ;  /* 0x000000ba15ba7221 */ /* 0x008fc60000010000 */
[----:B------:R-:W2:Y:S01]  /*d6f0*/  MUFU.EX2 R210, R210 ;  /* 0x000000d200d27308 */ /* 0x000ea20000000800 */
[----:B0-----:R-:W-:-:S07]  /*d700*/  FADD.FTZ R153, R201, R186 ;  /* 0x000000bac9997221 */ /* 0x001fce0000010000 */
[----:B------:R-:W0:Y:S01]  /*d710*/  MUFU.EX2 R169, R169 ;  /* 0x000000a900a97308 */ /* 0x000e220000000800 */
[----:B-1----:R-:W-:-:S07]  /*d720*/  FADD.FTZ R153, R178, R153 ;  /* 0x00000099b2997221 */ /* 0x002fce0000010000 */
[----:B------:R-:W1:Y:S01]  /*d730*/  MUFU.EX2 R180, R163 ;  /* 0x000000a300b47308 */ /* 0x000e620000000800 */
[----:B--2---:R-:W-:-:S04]  /*d740*/  FADD.FTZ R186, R210, R153 ;  /* 0x00000099d2ba7221 */ /* 0x004fc80000010000 */
[----:B------:R-:W-:-:S03]  /*d750*/  FADD.FTZ R186, R3, R186 ;  /* 0x000000ba03ba7221 */ /* 0x000fc60000010000 */
[----:B------:R-:W2:Y:S01]  /*d760*/  MUFU.EX2 R171, R171 ;  /* 0x000000ab00ab7308 */ /* 0x000ea20000000800 */
[----:B0-----:R-:W-:-:S07]  /*d770*/  FADD.FTZ R153, R169, R186 ;  /* 0x000000baa9997221 */ /* 0x001fce0000010000 */
[----:B------:R0:W3:Y:S01]  /*d780*/  MUFU.EX2 R182, R165 ;  /* 0x000000a500b67308 */ /* 0x0000e20000000800 */
[C---:B-1----:R-:W-:Y:S01]  /*d790*/  FADD.FTZ R186, R180.reuse, R153 ;  /* 0x00000099b4ba7221 */ /* 0x042fe20000010000 */
[----:B------:R-:W-:-:S06]  /*d7a0*/  F2FP.F16.F32.PACK_AB R169, R180, R169 ;  /* 0x000000a9b4a9723e */ /* 0x000fcc00000000ff */
[----:B------:R1:W4:Y:S01]  /*d7b0*/  MUFU.EX2 R173, R167 ;  /* 0x000000a700ad7308 */ /* 0x0003220000000800 */
[----:B--2---:R-:W-:Y:S01]  /*d7c0*/  FADD.FTZ R153, R171, R186 ;  /* 0x000000baab997221 */ /* 0x004fe20000010000 */
[----:B0-----:R-:W-:-:S06]  /*d7d0*/  F2FP.F16.F32.PACK_AB R165, R178, R201 ;  /* 0x000000c9b2a5723e */ /* 0x001fcc00000000ff */
[----:B------:R-:W0:Y:S01]  /*d7e0*/  MUFU.EX2 R198, R198 ;  /* 0x000000c600c67308 */ /* 0x000e220000000800 */
[C---:B---3--:R-:W-:Y:S01]  /*d7f0*/  FADD.FTZ R188, R182.reuse, R153 ;  /* 0x00000099b6bc7221 */ /* 0x048fe20000010000 */
[----:B-1----:R-:W-:Y:S02]  /*d800*/  F2FP.F16.F32.PACK_AB R167, R3, R210 ;  /* 0x000000d203a7723e */ /* 0x002fe400000000ff */
[----:B------:R-:W-:Y:S02]  /*d810*/  F2FP.F16.F32.PACK_AB R153, R183, R192 ;  /* 0x000000c0b799723e */ /* 0x000fe400000000ff */
[----:B------:R-:W-:Y:S02]  /*d820*/  F2FP.F16.F32.PACK_AB R171, R182, R171 ;  /* 0x000000abb6ab723e */ /* 0x000fe400000000ff */
[----:B------:R-:W1:Y:S01]  /*d830*/  MUFU.EX2 R175, R193 ;  /* 0x000000c100af7308 */ /* 0x000e620000000800 */
[----:B----4-:R-:W-:-:S07]  /*d840*/  FADD.FTZ R163, R173, R188 ;  /* 0x000000bcada37221 */ /* 0x010fce0000010000 */
[----:B------:R-:W2:Y:S01]  /*d850*/  MUFU.EX2 R186, R191 ;  /* 0x000000bf00ba7308 */ /* 0x000ea20000000800 */
[C---:B0-----:R-:W-:Y:S01]  /*d860*/  FADD.FTZ R10, R198.reuse, R163 ;  /* 0x000000a3c60a7221 */ /* 0x041fe20000010000 */
[----:B------:R-:W-:Y:S02]  /*d870*/  F2FP.F16.F32.PACK_AB R163, R21, R14 ;  /* 0x0000000e15a3723e */ /* 0x000fe400000000ff */
[----:B------:R-:W-:Y:S01]  /*d880*/  F2FP.F16.F32.PACK_AB R173, R198, R173 ;  /* 0x000000adc6ad723e */ /* 0x000fe200000000ff */
[----:B-1----:R-:W-:-:S04]  /*d890*/  FADD.FTZ R3, R175, R10 ;  /* 0x0000000aaf037221 */ /* 0x002fc80000010000 */
[C---:B--2---:R-:W-:Y:S01]  /*d8a0*/  FADD.FTZ R3, R186.reuse, R3 ;  /* 0x00000003ba037221 */ /* 0x044fe20000010000 */
[----:B------:R-:W-:Y:S01]  /*d8b0*/  F2FP.F16.F32.PACK_AB R175, R186, R175 ;  /* 0x000000afbaaf723e */ /* 0x000fe200000000ff */
[----:B------:R-:W-:Y:S06]  /*d8c0*/  @!P0 BRA `(.L_x_1810) ;  /* 0x0000000000048947 */ /* 0x000fec0003800000 */
[----:B------:R-:W-:Y:S01]  /*d8d0*/  BPT.TRAP 0x1 ;  /* 0x000000040000795c */ /* 0x000fe20000300000 */
.L_x_1810:
[----:B------:R0:W1:Y:S01]  /*d8e0*/  SYNCS.PHASECHK.TRANS64.TRYWAIT P1, [UR27+0x22850], R9 ;  /* 0x02285009ff0075a7 */ /* 0x000062000802015b */
[----:B------:R-:W-:Y:S05]  /*d8f0*/  @!P0 BRA `(.L_x_1811) ;  /* 0x0000000000048947 */ /* 0x000fea0003800000 */
[----:B------:R-:W-:Y:S01]  /*d900*/  BPT.TRAP 0x1 ;  /* 0x000000040000795c */ /* 0x000fe20000300000 */
.L_x_1811:
[----:B-1----:R-:W-:Y:S05]  /*d910*/  @P1 BRA `(.L_x_1812) ;  /* 0x0000000000081947 */ /* 0x002fea0003800000 */
[----:B------:R-:W1:Y:S02]  /*d920*/  SYNCS.PHASECHK.TRANS64.TRYWAIT P1, [UR27+0x22850], R9 ;  /* 0x02285009ff0075a7 */ /* 0x000e64000802015b */
[----:B-1----:R-:W-:Y:S05]  /*d930*/  @!P1 BRA `(.L_x_1813) ;  /* 0x0000008800609947 */ /* 0x002fea0003800000 */
.L_x_1812:
        /* <DEDUP_REMOVED lines=49> */
.L_x_1797:
[----:B------:R-:W0:Y:S01]  /*dc50*/  SHFL.BFLY PT, R5, R4, 0x2, 0x1f ;  /* 0x0c401f0004057f89 */ /* 0x000e2200000e0000 */
[----:B------:R-:W-:Y:S01]  /*dc60*/  IMAD.MOV.U32 R17, RZ, RZ, RZ ;  /* 0x000000ffff117224 */ /* 0x000fe200078e00ff */
[----:B------:R-:W-:Y:S01]  /*dc70*/  UIADD3 UR37, UR37, 0x1, URZ ;  /* 0x0000000125257890 */ /* 0x000fe2000fffe03f */
[----:B------:R-:W-:Y:S01]  /*dc80*/  IMAD.MOV.U32 R13, RZ, RZ, RZ ;  /* 0x000000ffff0d7224 */ /* 0x000fe200078e00ff */
[----:B------:R-:W1:Y:S01]  /*dc90*/  SHFL.BFLY PT, R10, R3, 0x2, 0x1f ;  /* 0x0c401f00030a7f89 */ /* 0x000e6200000e0000 */
[----:B------:R-:W-:Y:S01]  /*dca0*/  IMAD.U32 R18, RZ, RZ, UR7 ;  /* 0x00000007ff127e24 */ /* 0x000fe2000f8e00ff */
[----:B------:R-:W-:Y:S01]  /*dcb0*/  UISETP.NE.AND UP0, UPT, UR37, 0x2, UPT ;  /* 0x000000022500788c */ /* 0x000fe2000bf05270 */
[----:B------:R-:W-:Y:S01]  /*dcc0*/  IMAD.MOV.U32 R20, RZ, RZ, -0x800000 ;  /* 0xff800000ff147424 */ /* 0x000fe200078e00ff */
[----:B------:R2:W-:Y:S06]  /*dcd0*/  BAR.ARV R8, 0x100 ;  /* 0x000400080000751d */ /* 0x0005ec0000002000 */
[----:B------:R-:W-:-:S02]  /*dce0*/  USEL UR4, URZ, 0x1, UP0 ;  /* 0x000000013f047887 */ /* 0x000fc40008000000 */
[----:B------:R-:W-:Y:S06]  /*dcf0*/  BAR.ARV 0x8, 0x120 ;  /* 0x0204800000007b1d */ /* 0x000fec0000002000 */
[----:B------:R-:W-:Y:S01]  /*dd00*/  PLOP3.LUT P0, PT, PT, PT, PT, 0x8, 0x0 ;  /* 0x000000000000781c */ /* 0x000fe20003f0e170 */
[----:B------:R-:W-:Y:S01]  /*dd10*/  UIADD3 UR41, UR41, 0x1, URZ ;  /* 0x0000000129297890 */ /* 0x000fe2000fffe03f */
[----:B0-----:R-:W-:Y:S01]  /*dd20*/  FADD.FTZ R5, R5, R4 ;  /* 0x0000000405057221 */ /* 0x001fe20000010000 */
[----:B------:R-:W-:Y:S02]  /*dd30*/  USEL UR37, UR37, URZ, UP0 ;  /* 0x0000003f25257287 */ /* 0x000fe40008000000 */
[----:B------:R-:W-:Y:S01]  /*dd40*/  ULOP3.LUT UR40, UR40, UR4, URZ, 0x3c, !UPT ;  /* 0x0000000428287292 */ /* 0x000fe2000f8e3c3f */
[----:B-1----:R-:W-:Y:S01]  /*dd50*/  FADD.FTZ R10, R10, R3 ;  /* 0x000000030a0a7221 */ /* 0x002fe20000010000 */
[----:B------:R-:W0:Y:S04]  /*dd60*/  SHFL.BFLY PT, R0, R5, 0x1, 0x1f ;  /* 0x0c201f0005007f89 */ /* 0x000e2800000e0000 */
[----:B------:R-:W1:Y:S01]  /*dd70*/  SHFL.BFLY PT, R9, R10, 0x1, 0x1f ;  /* 0x0c201f000a097f89 */ /* 0x000e6200000e0000 */
[----:B0-----:R-:W-:Y:S01]  /*dd80*/  FADD.FTZ R152, R5, R0 ;  /* 0x0000000005987221 */ /* 0x001fe20000010000 */
[----:B-1----:R-:W-:-:S04]  /*dd90*/  FADD.FTZ R153, R10, R9 ;  /* 0x000000090a997221 */ /* 0x002fc80000010000 */
[----:B------:R-:W-:Y:S02]  /*dda0*/  FSETP.NE.FTZ.AND P1, PT, R152, RZ, PT ;  /* 0x000000ff9800720b */ /* 0x000fe40003f35000 */
[----:B------:R-:W-:-:S11]  /*ddb0*/  FSETP.NE.FTZ.AND P2, PT, R153, RZ, PT ;  /* 0x000000ff9900720b */ /* 0x000fd60003f55000 */
[----:B------:R-:W0:Y:S01]  /*ddc0*/  @P1 MUFU.RCP R17, R152 ;  /* 0x0000009800111308 */ /* 0x000e220000001000 */
[----:B------:R-:W-:-:S07]  /*ddd0*/  @P1 FMUL.FTZ R18, R18, 0.69314718246459960938 ;  /* 0x3f31721812121820 */ /* 0x000fce0000410000 */
[----:B------:R-:W1:Y:S01]  /*dde0*/  @P2 MUFU.RCP R13, R153 ;  /* 0x00000099000d2308 */ /* 0x000e620000001000 */
[-C--:B0-----:R-:W-:Y:S01]  /*ddf0*/  FMUL.FTZ R5, R24, R17.reuse ;  /* 0x0000001118057220 */ /* 0x081fe20000410000 */
        /* <DEDUP_REMOVED lines=63> */
[----:B------:R-:W0:Y:S01]  /*e1f0*/  @P2 MUFU.LG2 R44, R153 ;  /* 0x00000099002c2308 */ /* 0x000e220000000c00 */
[----:B------:R-:W-:-:S02]  /*e200*/  IMAD.U32 R52, RZ, RZ, UR7 ;  /* 0x00000007ff347e24 */ /* 0x000fc4000f8e00ff */
[-C--:B-1----:R-:W-:Y:S01]  /*e210*/  FMUL.FTZ R175, R27, R13.reuse ;  /* 0x0000000d1baf7220 */ /* 0x082fe20000410000 */
[-C--:B------:R-:W-:Y:S01]  /*e220*/  FMUL.FTZ R159, R79, R13.reuse ;  /* 0x0000000d4f9f7220 */ /* 0x080fe20000410000 */
[-C--:B------:R-:W-:Y:S01]  /*e230*/  FMUL.FTZ R161, R75, R13.reuse ;  /* 0x0000000d4ba17220 */ /* 0x080fe20000410000 */
[----:B------:R-:W-:Y:S01]  /*e240*/  @P2 FMUL.FTZ R52, R52, 0.69314718246459960938 ;  /* 0x3f31721834342820 */ /* 0x000fe20000410000 */
[-C--:B------:R-:W-:Y:S01]  /*e250*/  FMUL.FTZ R79, R83, R13.reuse ;  /* 0x0000000d534f7220 */ /* 0x080fe20000410000 */
[----:B------:R-:W-:Y:S01]  /*e260*/  IMAD.MOV.U32 R40, RZ, RZ, -0x800000 ;  /* 0xff800000ff287424 */ /* 0x000fe200078e00ff */
        /* <DEDUP_REMOVED lines=65> */
.L_x_1744:
[----:B------:R-:W0:Y:S01]  /*e680*/  S2R R6, SR_CgaCtaId ;  /* 0x0000000000067919 */ /* 0x000e220000008800 */
[----:B------:R-:W-:Y:S01]  /*e690*/  MOV R17, 0x400 ;  /* 0x0000040000117802 */ /* 0x000fe20000000f00 */
[----:B------:R-:W-:Y:S01]  /*e6a0*/  BSSY B0, `(.L_x_1815) ;  /* 0x00002a6000007945 */ /* 0x000fe20003800000 */
[----:B------:R-:W-:Y:S02]  /*e6b0*/  BAR.SYNC.DEFER_BLOCKING 0x5, 0x120 ;  /* 0x0144800000007b1d */ /* 0x000fe40000010000 */
[----:B0-----:R-:W-:-:S05]  /*e6c0*/  LEA R17, R6, R17, 0x18 ;  /* 0x0000001106117211 */ /* 0x001fca00078ec0ff */
[----:B------:R-:W0:Y:S02]  /*e6d0*/  LDS.128 R200, [R17+0x228d0] ;  /* 0x0228d00011c87984 */ /* 0x000e240000000c00 */
[----:B0-----:R-:W-:Y:S02]  /*e6e0*/  R2UR UR6, R202 ;  /* 0x00000000ca0672ca */ /* 0x001fe400000e0000 */
[----:B------:R-:W-:Y:S01]  /*e6f0*/  R2UR UR5, R203 ;  /* 0x00000000cb0572ca */ /* 0x000fe200000e0000 */
[----:B------:R-:W-:Y:S06]  /*e700*/  BAR.ARV 0x4, 0x120 ;  /* 0x0104800000007b1d */ /* 0x000fec0000002000 */
[----:B------:R-:W-:Y:S08]  /*e710*/  @P0 BRA `(.L_x_1816) ;  /* 0x0000001c00740947 */ /* 0x000ff00003800000 */
[----:B------:R-:W0:Y:S01]  /*e720*/  S2R R6, SR_SWINHI ;  /* 0x0000000000067919 */ /* 0x000e220000002f00 */
[----:B------:R-:W-:Y:S01]  /*e730*/  F2FP.F16.F32.PACK_AB R4, R4, R5 ;  /* 0x000000050404723e */ /* 0x000fe200000000ff */
[----:B------:R-:W-:Y:S01]  /*e740*/  ULDC.64 UR8, c[0x0][0xbd8] ;  /* 0x0002f60000087ab9 */ /* 0x000fe20000000a00 */
[----:B------:R-:W-:Y:S01]  /*e750*/  F2FP.F16.F32.PACK_AB R5, R175, R26 ;  /* 0x0000001aaf05723e */ /* 0x000fe200000000ff */
[----:B------:R-:W-:Y:S01]  /*e760*/  UISETP.NE.U32.AND UP0, UPT, UR8, URZ, UPT ;  /* 0x0000003f0800728c */ /* 0x000fe2000bf05070 */
[----:B------:R-:W-:Y:S02]  /*e770*/  F2FP.F16.F32.PACK_AB R8, R8, R9 ;  /* 0x000000090808723e */ /* 0x000fe400000000ff */
[----:B------:R-:W-:Y:S01]  /*e780*/  F2FP.F16.F32.PACK_AB R10, R10, R11 ;  /* 0x0000000b0a0a723e */ /* 0x000fe200000000ff */
[----:B------:R-:W-:Y:S01]  /*e790*/  UISETP.NE.AND.EX UP0, UPT, UR9, URZ, UPT, UP0 ;  /* 0x0000003f0900728c */ /* 0x000fe2000bf05300 */
[----:B------:R-:W-:Y:S02]  /*e7a0*/  F2FP.F16.F32.PACK_AB R9, R169, R156 ;  /* 0x0000009ca909723e */ /* 0x000fe400000000ff */
[----:B------:R-:W-:Y:S01]  /*e7b0*/  F2FP.F16.F32.PACK_AB R11, R168, R155 ;  /* 0x0000009ba80b723e */ /* 0x000fe200000000ff */
[----:B------:R-:W-:Y:S01]  /*e7c0*/  ULDC.64 UR8, c[0x0][0xbd8] ;  /* 0x0002f60000087ab9 */ /* 0x000fe20000000a00 */
[----:B------:R-:W-:Y:S01]  /*e7d0*/  F2FP.F16.F32.PACK_AB R14, R14, R15 ;  /* 0x0000000f0e0e723e */ /* 0x000fe200000000ff */
[----:B------:R-:W-:Y:S01]  /*e7e0*/  UIMAD.WIDE UR8, UR43, 0x4, UR8 ;  /* 0x000000042b0878a5 */ /* 0x000fe2000f8e0208 */
        /* <DEDUP_REMOVED lines=9> */
[----:B------:R-:W-:Y:S02]  /*e880*/  MOV R34, R17 ;  /* 0x0000001100227202 */ /* 0x000fe40000000f00 */
[----:B0-----:R-:W-:Y:S02]  /*e890*/  MOV R35, R6 ;  /* 0x0000000600237202 */ /* 0x001fe40000000f00 */
[----:B------:R-:W-:Y:S02]  /*e8a0*/  F2FP.F16.F32.PACK_AB R83, R160, R83 ;  /* 0x00000053a053723e */ /* 0x000fe400000000ff */
[----:B------:R-:W-:Y:S01]  /*e8b0*/  F2FP.F16.F32.PACK_AB R89, R75, R90 ;  /* 0x0000005a4b59723e */ /* 0x000fe200000000ff */
[----:B------:R-:W-:Y:S01]  /*e8c0*/  IMAD.WIDE R6, R208, 0x2, R34 ;  /* 0x00000002d0067825 */ /* 0x000fe200078e0222 */
[----:B------:R-:W-:-:S02]  /*e8d0*/  F2FP.F16.F32.PACK_AB R96, R97, R96 ;  /* 0x000000606160723e */ /* 0x000fc400000000ff */
[----:B------:R-:W-:Y:S02]  /*e8e0*/  F2FP.F16.F32.PACK_AB R90, R93, R92 ;  /* 0x0000005c5d5a723e */ /* 0x000fe400000000ff */
        /* <DEDUP_REMOVED lines=36> */
[----:B------:R-:W-:Y:S02]  /*eb30*/  LOP3.LUT R44, R95, 0x380, RZ, 0xc0, !PT ;  /* 0x000003805f2c7812 */ /* 0x000fe400078ec0ff */
[----:B------:R-:W-:Y:S02]  /*eb40*/  LOP3.LUT R38, R13, R18, RZ, 0x3c, !PT ;  /* 0x000000120d267212 */ /* 0x000fe400078e3cff */
[----:B------:R-:W-:Y:S02]  /*eb50*/  LOP3.LUT R13, R50, 0x380, RZ, 0xc0, !PT ;  /* 0x00000380320d7812 */ /* 0x000fe400078ec0ff */
[----:B------:R-:W-:Y:S02]  /*eb60*/  LOP3.LUT R18, R179, 0x380, RZ, 0xc0, !PT ;  /* 0x00000380b3127812 */ /* 0x000fe400078ec0ff */
[----:B------:R-:W-:-:S02]  /*eb70*/  SHF.R.U64 R13, R13, 0x3, RZ ;  /* 0x000000030d0d7819 */ /* 0x000fc400000012ff */
[----:B------:R-:W-:Y:S02]  /*eb80*/  SHF.R.U64 R18, R18, 0x3, RZ ;  /* 0x0000000312127819 */ /* 0x000fe400000012ff */
[----:B------:R-:W-:Y:S02]  /*eb90*/  LOP3.LUT R50, R13, R50, RZ, 0x3c, !PT ;  /* 0x000000320d327212 */ /* 0x000fe400078e3cff */
[----:B------:R-:W-:Y:S02]  /*eba0*/  LOP3.LUT R13, R58, 0x380, RZ, 0xc0, !PT ;  /* 0x000003803a0d7812 */ /* 0x000fe400078ec0ff */
[----:B------:R-:W-:Y:S02]  /*ebb0*/  LOP3.LUT R52, R18, R179, RZ, 0x3c, !PT ;  /* 0x000000b312347212 */ /* 0x000fe400078e3cff */
[----:B------:R-:W-:Y:S02]  /*ebc0*/  LOP3.LUT R18, R185, 0x380, RZ, 0xc0, !PT ;  /* 0x00000380b9127812 */ /* 0x000fe400078ec0ff */
[----:B------:R-:W-:-:S02]  /*ebd0*/  SHF.R.U64 R13, R13, 0x3, RZ ;  /* 0x000000030d0d7819 */ /* 0x000fc400000012ff */
[----:B------:R-:W-:Y:S02]  /*ebe0*/  SHF.R.U64 R18, R18, 0x3, RZ ;  /* 0x0000000312127819 */ /* 0x000fe400000012ff */
[----:B------:R-:W-:Y:S02]  /*ebf0*/  LOP3.LUT R58, R13, R58, RZ, 0x3c, !PT ;  /* 0x0000003a0d3a7212 */ /* 0x000fe400078e3cff */
[----:B------:R-:W-:Y:S02]  /*ec00*/  MOV R13, R6 ;  /* 0x00000006000d7202 */ /* 0x000fe40000000f00 */
[----:B------:R-:W-:Y:S02]  /*ec10*/  LOP3.LUT R7, R191, 0x380, RZ, 0xc0, !PT ;  /* 0x00000380bf077812 */ /* 0x000fe400078ec0ff */
[----:B------:R-:W-:Y:S02]  /*ec20*/  LOP3.LUT R62, R18, R185, RZ, 0x3c, !PT ;  /* 0x000000b9123e7212 */ /* 0x000fe400078e3cff */
[----:B------:R-:W-:-:S02]  /*ec30*/  LOP3.LUT R18, R193, 0x380, RZ, 0xc0, !PT ;  /* 0x00000380c1127812 */ /* 0x000fc400078ec0ff */
[----:B------:R-:W-:Y:S02]  /*ec40*/  LOP3.LUT R46, R177, 0x380, RZ, 0xc0, !PT ;  /* 0x00000380b12e7812 */ /* 0x000fe400078ec0ff */
[----:B------:R-:W-:Y:S02]  /*ec50*/  LOP3.LUT R26, R94, 0x380, RZ, 0xc0, !PT ;  /* 0x000003805e1a7812 */ /* 0x000fe400078ec0ff */
[----:B------:R-:W-:Y:S02]  /*ec60*/  F2FP.F16.F32.PACK_AB R6, R29, R0 ;  /* 0x000000001d06723e */ /* 0x000fe400000000ff */
[----:B------:R-:W-:Y:S02]  /*ec70*/  SHF.R.U64 R0, R7, 0x3, RZ ;  /* 0x0000000307007819 */ /* 0x000fe400000012ff */
[----:B------:R-:W-:Y:S02]  /*ec80*/  SHF.R.U64 R42, R42, 0x3, RZ ;  /* 0x000000032a2a7819 */ /* 0x000fe400000012ff */
[----:B------:R-:W-:Y:S01]  /*ec90*/  F2FP.F16.F32.PACK_AB R7, R173, R30 ;  /* 0x0000001ead07723e */ /* 0x000fe200000000ff */
[----:B------:R-:W-:Y:S01]  /*eca0*/  BAR.SYNC.DEFER_BLOCKING 0x1, 0x100 ;  /* 0x0044000000007b1d */ /* 0x000fe20000010000 */
[----:B------:R-:W-:-:S02]  /*ecb0*/  SHF.R.U64 R44, R44, 0x3, RZ ;  /* 0x000000032c2c7819 */ /* 0x000fc400000012ff */
[----:B------:R-:W-:Y:S02]  /*ecc0*/  LOP3.LUT R54, R181, 0x380, RZ, 0xc0, !PT ;  /* 0x00000380b5367812 */ /* 0x000fe400078ec0ff */
[----:B------:R-:W-:Y:S02]  /*ecd0*/  SHF.R.U64 R18, R18, 0x3, RZ ;  /* 0x0000000312127819 */ /* 0x000fe400000012ff */
[----:B------:R-:W-:Y:S02]  /*ece0*/  SHF.R.U64 R46, R46, 0x3, RZ ;  /* 0x000000032e2e7819 */ /* 0x000fe400000012ff */
[----:B------:R-:W-:Y:S02]  /*ecf0*/  LOP3.LUT R56, R183, 0x380, RZ, 0xc0, !PT ;  /* 0x00000380b7387812 */ /* 0x000fe400078ec0ff */
[----:B------:R-:W-:Y:S02]  /*ed00*/  SHF.R.U64 R29, R26, 0x3, RZ ;  /* 0x000000031a1d7819 */ /* 0x000fe400000012ff */
[----:B------:R-:W-:-:S02]  /*ed10*/  LOP3.LUT R42, R42, R87, RZ, 0x3c, !PT ;  /* 0x000000572a2a7212 */ /* 0x000fc400078e3cff */
[----:B------:R-:W-:Y:S02]  /*ed20*/  LOP3.LUT R44, R44, R95, RZ, 0x3c, !PT ;  /* 0x0000005f2c2c7212 */ /* 0x000fe400078e3cff */
[----:B------:R-:W-:Y:S02]  /*ed30*/  SHF.R.U64 R54, R54, 0x3, RZ ;  /* 0x0000000336367819 */ /* 0x000fe400000012ff */
[----:B------:R-:W-:Y:S02]  /*ed40*/  LOP3.LUT R64, R187, 0x380, RZ, 0xc0, !PT ;  /* 0x00000380bb407812 */ /* 0x000fe400078ec0ff */
[----:B------:R-:W-:Y:S02]  /*ed50*/  LOP3.LUT R26, R18, R193, RZ, 0x3c, !PT ;  /* 0x000000c1121a7212 */ /* 0x000fe400078e3cff */
[----:B------:R-:W-:Y:S01]  /*ed60*/  LOP3.LUT R46, R46, R177, RZ, 0x3c, !PT ;  /* 0x000000b12e2e7212 */ /* 0x000fe200078e3cff */
[----:B------:R0:W-:Y:S01]  /*ed70*/  STSM.16.M88.4 [R13], R4 ;  /* 0x000000040d007844 */ /* 0x0001e20000000200 */
[----:B------:R-:W-:-:S02]  /*ed80*/  SHF.R.U64 R56, R56, 0x3, RZ ;  /* 0x0000000338387819 */ /* 0x000fc400000012ff */
[----:B------:R-:W-:Y:S02]  /*ed90*/  LOP3.LUT R66, R189, 0x380, RZ, 0xc0, !PT ;  /* 0x00000380bd427812 */ /* 0x000fe400078ec0ff */
[----:B------:R-:W-:Y:S02]  /*eda0*/  LOP3.LUT R30, R29, R94, RZ, 0x3c, !PT ;  /* 0x0000005e1d1e7212 */ /* 0x000fe400078e3cff */
[----:B------:R-:W-:Y:S02]  /*edb0*/  MOV R38, R38 ;  /* 0x0000002600267202 */ /* 0x000fe40000000f00 */
[----:B------:R-:W-:Y:S02]  /*edc0*/  MOV R42, R42 ;  /* 0x0000002a002a7202 */ /* 0x000fe40000000f00 */
[----:B------:R-:W-:Y:S02]  /*edd0*/  LOP3.LUT R54, R54, R181, RZ, 0x3c, !PT ;  /* 0x000000b536367212 */ /* 0x000fe400078e3cff */
[----:B------:R-:W-:-:S02]  /*ede0*/  SHF.R.U64 R64, R64, 0x3, RZ ;  /* 0x0000000340407819 */ /* 0x000fc400000012ff */
[----:B------:R-:W-:Y:S02]  /*edf0*/  MOV R44, R44 ;  /* 0x0000002c002c7202 */ /* 0x000fe40000000f00 */
[----:B0-----:R-:W-:Y:S02]  /*ee00*/  F2FP.F16.F32.PACK_AB R4, R33, R32 ;  /* 0x000000202104723e */ /* 0x001fe400000000ff */
[----:B------:R-:W-:Y:S02]  /*ee10*/  F2FP.F16.F32.PACK_AB R5, R171, R158 ;  /* 0x0000009eab05723e */ /* 0x000fe400000000ff */
[----:B------:R-:W-:Y:S02]  /*ee20*/  F2FP.F16.F32.PACK_AB R6, R37, R36 ;  /* 0x000000242506723e */ /* 0x000fe400000000ff */
[----:B------:R-:W-:Y:S02]  /*ee30*/  F2FP.F16.F32.PACK_AB R7, R170, R157 ;  /* 0x0000009daa07723e */ /* 0x000fe400000000ff */
[----:B------:R-:W-:-:S02]  /*ee40*/  MOV R32, R26 ;  /* 0x0000001a00207202 */ /* 0x000fc40000000f00 */
[----:B------:R-:W-:Y:S01]  /*ee50*/  F2FP.F16.F32.PACK_AB R13, R167, R154 ;  /* 0x0000009aa70d723e */ /* 0x000fe200000000ff */
[----:B------:R0:W-:Y:S01]  /*ee60*/  STSM.16.M88.4 [R38], R4 ;  /* 0x0000000426007844 */ /* 0x0001e20000000200 */
[----:B------:R-:W-:Y:S02]  /*ee70*/  LOP3.LUT R56, R56, R183, RZ, 0x3c, !PT ;  /* 0x000000b738387212 */ /* 0x000fe400078e3cff */
[----:B------:R-:W-:Y:S01]  /*ee80*/  SHF.R.U64 R66, R66, 0x3, RZ ;  /* 0x0000000342427819 */ /* 0x000fe200000012ff */
[----:B------:R-:W-:Y:S01]  /*ee90*/  STSM.16.M88.4 [R42], R8 ;  /* 0x000000082a007844 */ /* 0x000fe20000000200 */
[----:B------:R-:W-:Y:S02]  /*eea0*/  MOV R46, R46 ;  /* 0x0000002e002e7202 */ /* 0x000fe40000000f00 */
[----:B------:R-:W-:Y:S01]  /*eeb0*/  MOV R18, R30 ;  /* 0x0000001e00127202 */ /* 0x000fe20000000f00 */
[----:B------:R-:W-:Y:S01]  /*eec0*/  STSM.16.M88.4 [R44], R12 ;  /* 0x0000000c2c007844 */ /* 0x000fe20000000200 */
[----:B------:R-:W-:-:S02]  /*eed0*/  F2FP.F16.F32.PACK_AB R26, R61, R60 ;  /* 0x0000003c3d1a723e */ /* 0x000fc400000000ff */
[----:B------:R-:W-:Y:S02]  /*eee0*/  F2FP.F16.F32.PACK_AB R27, R165, R152 ;  /* 0x00000098a51b723e */ /* 0x000fe400000000ff */
[----:B------:R-:W-:Y:S02]  /*eef0*/  MOV R50, R50 ;  /* 0x0000003200327202 */ /* 0x000fe40000000f00 */
[----:B------:R-:W-:Y:S01]  /*ef00*/  F2FP.F16.F32.PACK_AB R29, R163, R48 ;  /* 0x00000030a31d723e */ /* 0x000fe200000000ff */
[----:B------:R-:W-:Y:S01]  /*ef10*/  STSM.16.M88.4 [R46], R24 ;  /* 0x000000182e007844 */ /* 0x000fe20000000200 */
[----:B------:R-:W-:Y:S02]  /*ef20*/  F2FP.F16.F32.PACK_AB R30, R69, R68 ;  /* 0x00000044451e723e */ /* 0x000fe400000000ff */
[----:B------:R-:W-:Y:S02]  /*ef30*/  F2FP.F16.F32.PACK_AB R31, R162, R41 ;  /* 0x00000029a21f723e */ /* 0x000fe400000000ff */
[----:B------:R-:W-:-:S02]  /*ef40*/  MOV R52, R52 ;  /* 0x0000003400347202 */ /* 0x000fc40000000f00 */
[----:B0-----:R-:W-:Y:S01]  /*ef50*/  F2FP.F16.F32.PACK_AB R4, R73, R72 ;  /* 0x000000484904723e */ /* 0x001fe200000000ff */
[----:B------:R-:W-:Y:S01]  /*ef60*/  STSM.16.M88.4 [R50], R28 ;  /* 0x0000001c32007844 */ /* 0x000fe20000000200 */
[----:B------:R-:W-:Y:S02]  /*ef70*/  F2FP.F16.F32.PACK_AB R5, R161, R74 ;  /* 0x0000004aa105723e */ /* 0x000fe400000000ff */
[----:B------:R-:W-:Y:S02]  /*ef80*/  F2FP.F16.F32.PACK_AB R6, R77, R76 ;  /* 0x0000004c4d06723e */ /* 0x000fe400000000ff */
[----:B------:R-:W-:Y:S02]  /*ef90*/  F2FP.F16.F32.PACK_AB R7, R159, R78 ;  /* 0x0000004e9f07723e */ /* 0x000fe400000000ff */
[----:B------:R-:W-:Y:S02]  /*efa0*/  LOP3.LUT R64, R64, R187, RZ, 0x3c, !PT ;  /* 0x000000bb40407212 */ /* 0x000fe400078e3cff */
[----:B------:R-:W-:Y:S01]  /*efb0*/  MOV R54, R54 ;  /* 0x0000003600367202 */ /* 0x000fe20000000f00 */
[----:B------:R0:W-:Y:S01]  /*efc0*/  STSM.16.M88.4 [R52], R4 ;  /* 0x0000000434007844 */ /* 0x0001e20000000200 */
[----:B------:R-:W-:-:S02]  /*efd0*/  LOP3.LUT R66, R66, R189, RZ, 0x3c, !PT ;  /* 0x000000bd42427212 */ /* 0x000fc400078e3cff */
[----:B------:R-:W-:Y:S01]  /*efe0*/  MOV R56, R56 ;  /* 0x0000003800387202 */ /* 0x000fe20000000f00 */
[----:B------:R1:W-:Y:S01]  /*eff0*/  STSM.16.M88.4 [R54], R80 ;  /* 0x0000005036007844 */ /* 0x0003e20000000200 */
[----:B------:R-:W-:Y:S02]  /*f000*/  F2FP.F16.F32.PACK_AB R91, R86, R91 ;  /* 0x0000005b565b723e */ /* 0x000fe400000000ff */
[----:B------:R-:W-:Y:S02]  /*f010*/  F2FP.F16.F32.PACK_AB R97, R99, R98 ;  /* 0x000000626361723e */ /* 0x000fe400000000ff */
[----:B------:R-:W-:Y:S01]  /*f020*/  F2FP.F16.F32.PACK_AB R104, R105, R104 ;  /* 0x000000686968723e */ /* 0x000fe200000000ff */
[----:B------:R1:W-:Y:S01]  /*f030*/  STSM.16.M88.4 [R56], R88 ;  /* 0x0000005838007844 */ /* 0x0003e20000000200 */
[----:B------:R-:W-:Y:S02]  /*f040*/  LOP3.LUT R70, R0, R191, RZ, 0x3c, !PT ;  /* 0x000000bf00467212 */ /* 0x000fe400078e3cff */
[----:B------:R-:W-:-:S02]  /*f050*/  MOV R58, R58 ;  /* 0x0000003a003a7202 */ /* 0x000fc40000000f00 */
[----:B------:R-:W-:Y:S01]  /*f060*/  F2FP.F16.F32.PACK_AB R98, R101, R100 ;  /* 0x000000646562723e */ /* 0x000fe200000000ff */
[----:B0-----:R-:W-:Y:S01]  /*f070*/  IMAD.U32 R4, RZ, RZ, UR8 ;  /* 0x00000008ff047e24 */ /* 0x001fe2000f8e00ff */
[----:B------:R-:W-:Y:S01]  /*f080*/  F2FP.F16.F32.PACK_AB R99, R103, R102 ;  /* 0x000000666763723e */ /* 0x000fe200000000ff */
[----:B------:R-:W-:Y:S01]  /*f090*/  IMAD.U32 R5, RZ, RZ, UR9 ;  /* 0x00000009ff057e24 */ /* 0x000fe2000f8e00ff */
[----:B------:R-:W-:Y:S01]  /*f0a0*/  F2FP.F16.F32.PACK_AB R105, R107, R106 ;  /* 0x0000006a6b69723e */ /* 0x000fe200000000ff */
[----:B------:R-:W-:Y:S01]  /*f0b0*/  ULDC.64 UR8, c[0x0][0xbe0] ;  /* 0x0002f80000087ab9 */ /* 0x000fe20000000a00 */
        /* <DEDUP_REMOVED lines=26> */
[----:B------:R-:W-:-:S02]  /*f260*/  F2FP.F16.F32.PACK_AB R138, R141, R140 ;  /* 0x0000008c8d8a723e */ /* 0x000fc400000000ff */
[----:B------:R-:W-:Y:S02]  /*f270*/  F2FP.F16.F32.PACK_AB R139, R143, R142 ;  /* 0x0000008e8f8b723e */ /* 0x000fe400000000ff */
[----:B------:R-:W-:Y:S02]  /*f280*/  F2FP.F16.F32.PACK_AB R145, R147, R146 ;  /* 0x000000929391723e */ /* 0x000fe400000000ff */
[----:B------:R-:W-:Y:S01]  /*f290*/  F2FP.F16.F32.PACK_AB R146, R149, R148 ;  /* 0x000000949592723e */ /* 0x000fe200000000ff */
[----:B------:R1:W-:Y:S01]  /*f2a0*/  STSM.16.M88.4 [R32], R136 ;  /* 0x0000008820007844 */ /* 0x0003e20000000200 */
[----:B------:R-:W-:Y:S01]  /*f2b0*/  F2FP.F16.F32.PACK_AB R147, R151, R150 ;  /* 0x000000969793723e */ /* 0x000fe200000000ff */
[----:B------:R-:W-:Y:S01]  /*f2c0*/  UISETP.NE.U32.AND UP1, UPT, UR8, URZ, UPT ;  /* 0x0000003f0800728c */ /* 0x000fe2000bf25070 */
[----:B------:R-:W0:Y:S01]  /*f2d0*/  LDC R3, c[0x0][0xa88] ;  /* 0x0002a200ff037b82 */ /* 0x000e220000000800 */
[----:B------:R-:W-:Y:S02]  /*f2e0*/  PLOP3.LUT P1, PT, PT, PT, UP0, 0x80, 0x0 ;  /* 0x000000000000781c */ /* 0x000fe40003f2f008 */
[----:B------:R1:W-:Y:S05]  /*f2f0*/  STSM.16.M88.4 [R18], R144 ;  /* 0x0000009012007844 */ /* 0x0003ea0000000200 */
[----:B------:R-:W-:Y:S01]  /*f300*/  BAR.SYNC.DEFER_BLOCKING 0x1, 0x100 ;  /* 0x0044000000007b1d */ /* 0x000fe20000010000 */
[----:B------:R-:W-:Y:S01]  /*f310*/  UISETP.NE.AND.EX UP1, UPT, UR9, URZ, UPT, UP1 ;  /* 0x0000003f0900728c */ /* 0x000fe2000bf25310 */
[----:B------:R-:W-:-:S05]  /*f320*/  IMAD R7, R22, 0x40, R19 ;  /* 0x0000004016077824 */ /* 0x000fca00078e0213 */
[----:B------:R-:W-:-:S05]  /*f330*/  PLOP3.LUT P2, PT, PT, PT, UP1, 0x80, 0x0 ;  /* 0x000000000000781c */ /* 0x000fca0003f4f018 */
[----:B------:R-:W-:Y:S02]  /*f340*/  @UP1 ULDC.64 UR8, c[0x0][0xbe0] ;  /* 0x0002f80000081ab9 */ /* 0x000fe40000000a00 */
[----:B------:R-:W-:Y:S01]  /*f350*/  @UP1 UIMAD.WIDE UR8, UR43, 0x4, UR8 ;  /* 0x000000042b0818a5 */ /* 0x000fe2000f8e0208 */
[----:B------:R-:W-:-:S05]  /*f360*/  IMAD.WIDE R34, R7, 0x2, R34 ;  /* 0x0000000207227825 */ /* 0x000fca00078e0222 */
[----:B------:R-:W-:Y:S02]  /*f370*/  IMAD.U32 R6, RZ, RZ, UR8 ;  /* 0x00000008ff067e24 */ /* 0x000fe4000f8e00ff */
[----:B------:R-:W-:Y:S01]  /*f380*/  IMAD.U32 R7, RZ, RZ, UR9 ;  /* 0x00000009ff077e24 */ /* 0x000fe2000f8e00ff */
[----:B------:R-:W2:Y:S01]  /*f390*/  @P1 LDG.E R0, desc[UR38][R4.64] ;  /* 0x0000002604001981 */ /* 0x000ea2000c1e1900 */
[----:B------:R-:W-:Y:S01]  /*f3a0*/  UMOV UR4, URZ ;  /* 0x0000003f00047c82 */ /* 0x000fe20008000000 */
[----:B------:R-:W-:Y:S02]  /*f3b0*/  IADD3 R13, P0, R34, 0x1000, RZ ;  /* 0x00001000220d7810 */ /* 0x000fe40007f1e0ff */
[----:B0-----:R1:W5:Y:S01]  /*f3c0*/  @P2 LDG.E R3, desc[UR38][R6.64] ;  /* 0x0000002606032981 */ /* 0x001362000c1e1900 */
[----:B--2---:R-:W-:Y:S01]  /*f3d0*/  @P1 R2UR UR4, R0 ;  /* 0x00000000000412ca */ /* 0x004fe200000e0000 */
[----:B-1----:R-:W-:-:S14]  /*f3e0*/  @P2 BRA `(.L_x_1817) ;  /* 0x0000000000102947 */ /* 0x002fdc0003800000 */
[----:B------:R-:W-:Y:S05]  /*f3f0*/  @!P1 BRA `(.L_x_1817) ;  /* 0x00000000000c9947 */ /* 0x000fea0003800000 */
[----:B------:R-:W2:Y:S04]  /*f400*/  LDG.E R0, desc[UR38][R4.64] ;  /* 0x0000002604007981 */ /* 0x000ea8000c1e1900 */
[----:B-----5:R-:W2:Y:S02]  /*f410*/  LDG.E R3, desc[UR38][R4.64+0x4] ;  /* 0x0000042604037981 */ /* 0x020ea4000c1e1900 */
[----:B--2---:R-:W-:-:S07]  /*f420*/  IMAD.IADD R3, R3, 0x1, -R0 ;  /* 0x0000000103037824 */ /* 0x004fce00078e0a00 */
.L_x_1817:
        /* <DEDUP_REMOVED lines=9> */
[----:B------:R-:W-:Y:S01]  /*f4c0*/  SHF.R.S32.HI R0, RZ, 0x1f, R6 ;  /* 0x0000001fff007819 */ /* 0x000fe20000011406 */
[----:B------:R-:W-:Y:S01]  /*f4d0*/  UIMAD.WIDE.U32 UR8, UR44, UR12, UR10 ;  /* 0x0000000c2c0872a5 */ /* 0x000fe2000f8e000a */
[----:B------:R-:W-:Y:S01]  /*f4e0*/  SHF.R.U64 R4, R4, 0x3, RZ ;  /* 0x0000000304047819 */ /* 0x000fe200000012ff */
[----:B------:R-:W-:Y:S01]  /*f4f0*/  UIMAD UR10, UR44, UR13, UR7 ;  /* 0x0000000d2c0a72a4 */ /* 0x000fe2000f8e0207 */
[----:B------:R-:W-:Y:S01]  /*f500*/  LOP3.LUT R12, R13, 0x380, RZ, 0xc0, !PT ;  /* 0x000003800d0c7812 */ /* 0x000fe200078ec0ff */
[----:B------:R-:W-:Y:S01]  /*f510*/  USHF.R.S32.HI UR7, URZ, 0x1f, UR43 ;  /* 0x0000001f3f077899 */ /* 0x000fe2000801142b */
[----:B------:R-:W-:Y:S01]  /*f520*/  LOP3.LUT R4, R4, R5, RZ, 0x3c, !PT ;  /* 0x0000000504047212 */ /* 0x000fe200078e3cff */
[----:B------:R-:W-:Y:S01]  /*f530*/  ULDC.64 UR12, c[0x0][0xb78] ;  /* 0x0002de00000c7ab9 */ /* 0x000fe20000000a00 */
[----:B------:R-:W-:Y:S01]  /*f540*/  UIADD3 UR9, UR9, UR10, URZ ;  /* 0x0000000a09097290 */ /* 0x000fe2000fffe03f */
[----:B------:R-:W-:Y:S01]  /*f550*/  IADD3 R9, P1, R34, 0x2000, RZ ;  /* 0x0000200022097810 */ /* 0x000fe20007f3e0ff */
[----:B------:R-:W-:Y:S01]  /*f560*/  USEL UR16, UR7, URZ, !UP0 ;  /* 0x0000003f07107287 */ /* 0x000fe2000c000000 */
[----:B------:R-:W-:Y:S01]  /*f570*/  SHF.R.U64 R12, R12, 0x3, RZ ;  /* 0x000000030c0c7819 */ /* 0x000fe200000012ff */
[----:B------:R-:W-:Y:S01]  /*f580*/  UIMAD.WIDE.U32 UR8, UR15, UR12, UR8 ;  /* 0x0000000c0f0872a5 */ /* 0x000fe2000f8e0008 */
[----:B------:R-:W-:Y:S01]  /*f590*/  LOP3.LUT R8, R9, 0x380, RZ, 0xc0, !PT ;  /* 0x0000038009087812 */ /* 0x000fe200078ec0ff */
[----:B------:R-:W-:Y:S01]  /*f5a0*/  UIMAD UR7, UR16, UR12, URZ ;  /* 0x0000000c100772a4 */ /* 0x000fe2000f8e023f */
[----:B------:R-:W-:Y:S01]  /*f5b0*/  LOP3.LUT R12, R12, R13, RZ, 0x3c, !PT ;  /* 0x0000000d0c0c7212 */ /* 0x000fe200078e3cff */
[----:B------:R-:W-:Y:S01]  /*f5c0*/  IMAD.X R13, RZ, RZ, R35, P0 ;  /* 0x000000ffff0d7224 */ /* 0x000fe200000e0623 */
[----:B------:R-:W-:Y:S01]  /*f5d0*/  SHF.R.U64 R8, R8, 0x3, RZ ;  /* 0x0000000308087819 */ /* 0x000fe200000012ff */
[----:B------:R-:W-:Y:S01]  /*f5e0*/  UIMAD UR7, UR15, UR13, UR7 ;  /* 0x0000000d0f0772a4 */ /* 0x000fe2000f8e0207 */
[----:B------:R-:W-:-:S02]  /*f5f0*/  IADD3 R5, P3, R6, UR8, RZ ;  /* 0x0000000806057c10 */ /* 0x000fc4000ff7e0ff */
[C---:B------:R-:W-:Y:S02]  /*f600*/  IADD3 R69, P0, R34.reuse, 0x8000, RZ ;  /* 0x0000800022457810 */ /* 0x040fe40007f1e0ff */
[C---:B------:R-:W-:Y:S01]  /*f610*/  IADD3 R61, P6, R34.reuse, 0x4000, RZ ;  /* 0x00004000223d7810 */ /* 0x040fe20007fde0ff */
[----:B------:R-:W-:Y:S01]  /*f620*/  IMAD.U32 R7, RZ, RZ, UR7 ;  /* 0x00000007ff077e24 */ /* 0x000fe2000f8e00ff */
[C---:B------:R-:W-:Y:S02]  /*f630*/  IADD3 R37, P5, R34.reuse, 0x5000, RZ ;  /* 0x0000500022257810 */ /* 0x040fe40007fbe0ff */
[----:B------:R-:W-:Y:S02]  /*f640*/  IADD3 R33, P4, R34, 0x6000, RZ ;  /* 0x0000600022217810 */ /* 0x000fe40007f9e0ff */
[----:B------:R-:W-:Y:S01]  /*f650*/  IADD3.X R0, R0, UR9, R7, P3, !PT ;  /* 0x0000000900007c10 */ /* 0x000fe20009ffe407 */
[----:B------:R-:W-:Y:S01]  /*f660*/  ULDC.64 UR8, c[0x0][0xb40] ;  /* 0x0002d00000087ab9 */ /* 0x000fe20000000a00 */
[----:B------:R-:W-:Y:S01]  /*f670*/  LOP3.LUT R8, R8, R9, RZ, 0x3c, !PT ;  /* 0x0000000908087212 */ /* 0x000fe200078e3cff */
[----:B------:R-:W-:Y:S01]  /*f680*/  IMAD.X R9, RZ, RZ, R35, P1 ;  /* 0x000000ffff097224 */ /* 0x000fe200008e0623 */
[----:B------:R-:W-:-:S02]  /*f690*/  LEA R46, P3, R5, UR8, 0x2 ;  /* 0x00000008052e7c11 */ /* 0x000fc4000f8610ff */
[C---:B------:R-:W-:Y:S02]  /*f6a0*/  IADD3 R57, P1, R34.reuse, 0x9000, RZ ;  /* 0x0000900022397810 */ /* 0x040fe40007f3e0ff */
[----:B------:R-:W-:Y:S01]  /*f6b0*/  LEA.HI.X R47, R5, UR9, R0, 0x2, P3 ;  /* 0x00000009052f7c11 */ /* 0x000fe200098f1400 */
[----:B------:R-:W-:Y:S01]  /*f6c0*/  IMAD.X R5, RZ, RZ, R35, P2 ;  /* 0x000000ffff057224 */ /* 0x000fe200010e0623 */
[----:B------:R-:W-:Y:S01]  /*f6d0*/  IADD3 R25, P3, R34, 0x7000, RZ ;  /* 0x0000700022197810 */ /* 0x000fe20007f7e0ff */
[----:B------:R-:W-:Y:S01]  /*f6e0*/  VIADD R0, R6, 0x8 ;  /* 0x0000000806007836 */ /* 0x000fe20000000000 */
[----:B------:R-:W-:Y:S01]  /*f6f0*/  IADD3 R49, P2, R34, 0xa000, RZ ;  /* 0x0000a00022317810 */ /* 0x000fe20007f5e0ff */
[----:B------:R-:W-:Y:S01]  /*f700*/  ULDC.64 UR8, c[0x0][0xaa0] ;  /* 0x0002a80000087ab9 */ /* 0x000fe20000000a00 */
[----:B------:R-:W-:Y:S02]  /*f710*/  LOP3.LUT R68, R69, 0x380, RZ, 0xc0, !PT ;  /* 0x0000038045447812 */ /* 0x000fe400078ec0ff */
[----:B------:R-:W-:-:S02]  /*f720*/  LOP3.LUT R60, R61, 0x380, RZ, 0xc0, !PT ;  /* 0x000003803d3c7812 */ /* 0x000fc400078ec0ff */
[----:B------:R-:W-:Y:S02]  /*f730*/  LOP3.LUT R36, R37, 0x380, RZ, 0xc0, !PT ;  /* 0x0000038025247812 */ /* 0x000fe400078ec0ff */
[----:B------:R-:W-:Y:S02]  /*f740*/  LOP3.LUT R32, R33, 0x380, RZ, 0xc0, !PT ;  /* 0x0000038021207812 */ /* 0x000fe400078ec0ff */
[----:B------:R-:W-:Y:S02]  /*f750*/  LOP3.LUT R24, R25, 0x380, RZ, 0xc0, !PT ;  /* 0x0000038019187812 */ /* 0x000fe400078ec0ff */
[----:B------:R-:W-:Y:S02]  /*f760*/  LOP3.LUT R48, R49, 0x380, RZ, 0xc0, !PT ;  /* 0x0000038031307812 */ /* 0x000fe400078ec0ff */
[----:B------:R-:W-:Y:S02]  /*f770*/  LOP3.LUT R56, R57, 0x380, RZ, 0xc0, !PT ;  /* 0x0000038039387812 */ /* 0x000fe400078ec0ff */
[----:B------:R-:W-:-:S02]  /*f780*/  SHF.R.U64 R68, R68, 0x3, RZ ;  /* 0x0000000344447819 */ /* 0x000fc400000012ff */
[----:B------:R-:W-:Y:S02]  /*f790*/  SHF.R.U64 R60, R60, 0x3, RZ ;  /* 0x000000033c3c7819 */ /* 0x000fe400000012ff */
[----:B------:R-:W-:Y:S02]  /*f7a0*/  SHF.R.U64 R36, R36, 0x3, RZ ;  /* 0x0000000324247819 */ /* 0x000fe400000012ff */
[----:B------:R-:W-:Y:S02]  /*f7b0*/  SHF.R.U64 R32, R32, 0x3, RZ ;  /* 0x0000000320207819 */ /* 0x000fe400000012ff */
[----:B------:R-:W-:Y:S02]  /*f7c0*/  SHF.R.U64 R24, R24, 0x3, RZ ;  /* 0x0000000318187819 */ /* 0x000fe400000012ff */
[----:B------:R-:W-:Y:S02]  /*f7d0*/  SHF.R.U64 R48, R48, 0x3, RZ ;  /* 0x0000000330307819 */ /* 0x000fe400000012ff */
[----:B------:R-:W-:-:S02]  /*f7e0*/  SHF.R.U64 R56, R56, 0x3, RZ ;  /* 0x0000000338387819 */ /* 0x000fc400000012ff */
        /* <DEDUP_REMOVED lines=12> */
[----:B------:R-:W-:-:S02]  /*f8b0*/  LOP3.LUT P0, RZ, R205, 0x3, RZ, 0xc0, !PT ;  /* 0x00000003cdff7812 */ /* 0x000fc4000780c0ff */
[C---:B------:R-:W-:Y:S02]  /*f8c0*/  IADD3 R43, P6, R34.reuse, 0xb000, RZ ;  /* 0x0000b000222b7810 */ /* 0x040fe40007fde0ff */
[C---:B------:R-:W-:Y:S02]  /*f8d0*/  IADD3 R73, P5, R34.reuse, 0xc000, RZ ;  /* 0x0000c00022497810 */ /* 0x040fe40007fbe0ff */
[C---:B------:R-:W-:Y:S02]  /*f8e0*/  IADD3 R65, P4, R34.reuse, 0xd000, RZ ;  /* 0x0000d00022417810 */ /* 0x040fe40007f9e0ff */
[----:B------:R-:W-:Y:S02]  /*f8f0*/  IADD3 R53, P3, R34, 0xe000, RZ ;  /* 0x0000e00022357810 */ /* 0x000fe40007f7e0ff */
[----:B------:R-:W-:Y:S01]  /*f900*/  LOP3.LUT R56, R56, R57, RZ, 0x3c, !PT ;  /* 0x0000003938387212 */ /* 0x000fe200078e3cff */
[----:B------:R-:W-:Y:S01]  /*f910*/  IMAD.X R57, RZ, RZ, R35, P1 ;  /* 0x000000ffff397224 */ /* 0x000fe200008e0623 */
[----:B------:R-:W-:-:S02]  /*f920*/  IADD3 R7, P2, R34, 0xf000, RZ ;  /* 0x0000f00022077810 */ /* 0x000fc40007f5e0ff */
[----:B-----5:R-:W-:Y:S02]  /*f930*/  ISETP.GE.OR P1, PT, R6, R3, P0 ;  /* 0x000000030600720c */ /* 0x020fe40000726670 */
[----:B------:R-:W-:Y:S01]  /*f940*/  LOP3.LUT R42, R43, 0x380, RZ, 0xc0, !PT ;  /* 0x000003802b2a7812 */ /* 0x000fe200078ec0ff */
[----:B------:R-:W-:Y:S01]  /*f950*/  IMAD.X R45, RZ, RZ, R35, P2 ;  /* 0x000000ffff2d7224 */ /* 0x000fe200010e0623 */
[----:B------:R-:W-:Y:S02]  /*f960*/  LOP3.LUT R72, R73, 0x380, RZ, 0xc0, !PT ;  /* 0x0000038049487812 */ /* 0x000fe400078ec0ff */
[----:B------:R-:W-:Y:S02]  /*f970*/  LOP3.LUT R64, R65, 0x380, RZ, 0xc0, !PT ;  /* 0x0000038041407812 */ /* 0x000fe400078ec0ff */
[----:B------:R-:W-:Y:S02]  /*f980*/  LOP3.LUT R52, R53, 0x380, RZ, 0xc0, !PT ;  /* 0x0000038035347812 */ /* 0x000fe400078ec0ff */
[----:B------:R-:W-:-:S02]  /*f990*/  LOP3.LUT R29, R34, 0x380, RZ, 0xc0, !PT ;  /* 0x00000380221d7812 */ /* 0x000fc400078ec0ff */
[----:B------:R-:W-:Y:S01]  /*f9a0*/  ISETP.GE.OR P0, PT, R0, R3, P0 ;  /* 0x000000030000720c */ /* 0x000fe20000706670 */
[----:B------:R-:W-:Y:S01]  /*f9b0*/  UIMAD UR7, UR11, UR8, URZ ;  /* 0x000000080b0772a4 */ /* 0x000fe2000f8e023f */
[----:B------:R-:W-:Y:S01]  /*f9c0*/  LOP3.LUT R0, R7, 0x380, RZ, 0xc0, !PT ;  /* 0x0000038007007812 */ /* 0x000fe200078ec0ff */
[----:B------:R0:W-:Y:S01]  /*f9d0*/  @!P1 STG.E desc[UR38][R46.64], R20 ;  /* 0x000000142e009986 */ /* 0x0001e2000c101926 */
[----:B------:R-:W-:Y:S02]  /*f9e0*/  SHF.R.U64 R42, R42, 0x3, RZ ;  /* 0x000000032a2a7819 */ /* 0x000fe400000012ff */
[----:B------:R-:W-:Y:S02]  /*f9f0*/  SHF.R.U64 R72, R72, 0x3, RZ ;  /* 0x0000000348487819 */ /* 0x000fe400000012ff */
[----:B------:R-:W-:Y:S02]  /*fa00*/  SHF.R.U64 R64, R64, 0x3, RZ ;  /* 0x0000000340407819 */ /* 0x000fe400000012ff */
[----:B------:R-:W-:-:S02]  /*fa10*/  SHF.R.U64 R52, R52, 0x3, RZ ;  /* 0x0000000334347819 */ /* 0x000fc400000012ff */
[----:B------:R-:W-:Y:S01]  /*fa20*/  SHF.R.U64 R29, R29, 0x3, RZ ;  /* 0x000000031d1d7819 */ /* 0x000fe200000012ff */
[----:B------:R1:W-:Y:S01]  /*fa30*/  @!P0 STG.E desc[UR38][R46.64+0x20], R40 ;  /* 0x000020282e008986 */ /* 0x0003e2000c101926 */
[----:B------:R-:W-:Y:S02]  /*fa40*/  SHF.R.U64 R0, R0, 0x3, RZ ;  /* 0x0000000300007819 */ /* 0x000fe400000012ff */
        /* <DEDUP_REMOVED lines=9> */
[----:B------:R-:W-:Y:S01]  /*fae0*/  IMAD.MOV.U32 R29, RZ, RZ, R35 ;  /* 0x000000ffff1d7224 */ /* 0x000fe200078e0023 */
[----:B------:R-:W-:Y:S01]  /*faf0*/  LOP3.LUT R44, R0, R7, RZ, 0x3c, !PT ;  /* 0x00000007002c7212 */ /* 0x000fe200078e3cff */
[----:B------:R-:W-:Y:S01]  /*fb00*/  IMAD.U32 R23, RZ, RZ, UR8 ;  /* 0x00000008ff177e24 */ /* 0x000fe2000f8e00ff */
[--C-:B------:R-:W-:Y:S01]  /*fb10*/  SHF.R.S32.HI R21, RZ, 0x1f, R19.reuse ;  /* 0x0000001fff157819 */ /* 0x100fe20000011413 */
[----:B0-----:R-:W-:Y:S01]  /*fb20*/  IMAD.MOV.U32 R20, RZ, RZ, R19 ;  /* 0x000000ffff147224 */ /* 0x001fe200078e0013 */
[----:B------:R-:W5:Y:S01]  /*fb30*/  LD.E.128 R12, desc[UR38][R12.64] ;  /* 0x000000260c0c7980 */ /* 0x000f62000c101d00 */
[----:B------:R-:W-:-:S03]  /*fb40*/  UIMAD UR7, UR4, UR9, UR7 ;  /* 0x00000009040772a4 */ /* 0x000fc6000f8e0207 */
[----:B------:R-:W5:Y:S01]  /*fb50*/  LD.E.128 R28, desc[UR38][R28.64] ;  /* 0x000000261c1c7980 */ /* 0x000f62000c101d00 */
[----:B------:R-:W-:Y:S01]  /*fb60*/  IMAD.WIDE.U32 R20, R23, UR4, R20 ;  /* 0x0000000417147c25 */ /* 0x000fe2000f8e0014 */
        /* <DEDUP_REMOVED lines=20> */
[----:B0-----:R-:W0:Y:S01]  /*fcb0*/  FENCE.VIEW.ASYNC.S ;  /* 0x00000000000073c6 */ /* 0x001e220000000000 */
[----:B------:R-:W-:Y:S01]  /*fcc0*/  UIMAD UR4, UR14, UR8, URZ ;  /* 0x000000080e0472a4 */ /* 0x000fe2000f8e023f */
[----:B------:R-:W-:-:S02]  /*fcd0*/  VIADD R21, R21, UR7 ;  /* 0x0000000715157c36 */ /* 0x000fc40008000000 */
[----:B------:R-:W-:Y:S01]  /*fce0*/  IMAD.U32 R77, RZ, RZ, UR8 ;  /* 0x00000008ff4d7e24 */ /* 0x000fe2000f8e00ff */
[----:B------:R-:W-:Y:S01]  /*fcf0*/  UIMAD UR4, UR44, UR9, UR4 ;  /* 0x000000092c0472a4 */ /* 0x000fe2000f8e0204 */
[----:B------:R-:W-:Y:S02]  /*fd00*/  IMAD R23, R204, -0x80, R3 ;  /* 0xffffff80cc177824 */ /* 0x000fe400078e0203 */
[----:B------:R-:W-:Y:S01]  /*fd10*/  IMAD.WIDE.U32 R20, R77, UR44, R20 ;  /* 0x0000002c4d147c25 */ /* 0x000fe2000f8e0014 */
[----:B------:R-:W-:-:S03]  /*fd20*/  ULDC.64 UR8, c[0x0][0xae8] ;  /* 0x0002ba0000087ab9 */ /* 0x000fc60000000a00 */
[C---:B------:R-:W-:Y:S01]  /*fd30*/  VIADD R0, R22.reuse, 0x20 ;  /* 0x0000002016007836 */ /* 0x040fe20000000000 */
[-C--:B------:R-:W-:Y:S01]  /*fd40*/  ISETP.GE.AND P3, PT, R22, R23.reuse, PT ;  /* 0x000000171600720c */ /* 0x080fe20003f66270 */
[----:B------:R-:W-:Y:S01]  /*fd50*/  VIADD R21, R21, UR4 ;  /* 0x0000000415157c36 */ /* 0x000fe20008000000 */
[----:B------:R-:W-:Y:S01]  /*fd60*/  UIMAD UR4, UR16, UR8, URZ ;  /* 0x00000008100472a4 */ /* 0x000fe2000f8e023f */
[----:B------:R-:W-:Y:S01]  /*fd70*/  VIADD R17, R17, 0x22820 ;  /* 0x0002282011117836 */ /* 0x000fe20000000000 */
[----:B------:R-:W-:Y:S01]  /*fd80*/  ISETP.GE.AND P0, PT, R0, R23, PT ;  /* 0x000000170000720c */ /* 0x000fe20003f06270 */
[C---:B------:R-:W-:Y:S02]  /*fd90*/  VIADD R0, R22.reuse, 0x40 ;  /* 0x0000004016007836 */ /* 0x040fe40000000000 */
[----:B------:R-:W-:Y:S02]  /*fda0*/  VIADD R3, R22, 0x60 ;  /* 0x0000006016037836 */ /* 0x000fe40000000000 */
[----:B------:R-:W-:Y:S01]  /*fdb0*/  IMAD.U32 R79, RZ, RZ, UR8 ;  /* 0x00000008ff4f7e24 */ /* 0x000fe2000f8e00ff */
[----:B------:R-:W-:Y:S01]  /*fdc0*/  UIMAD UR4, UR15, UR9, UR4 ;  /* 0x000000090f0472a4 */ /* 0x000fe2000f8e0204 */
[----:B------:R-:W-:-:S02]  /*fdd0*/  PRMT R17, RZ, 0x654, R17 ;  /* 0x00000654ff117816 */ /* 0x000fc40000000011 */
[----:B------:R-:W-:Y:S01]  /*fde0*/  IMAD.WIDE.U32 R78, R79, UR15, R20 ;  /* 0x0000000f4f4e7c25 */ /* 0x000fe2000f8e0014 */
[-C--:B------:R-:W-:Y:S01]  /*fdf0*/  ISETP.GE.AND P1, PT, R0, R23.reuse, PT ;  /* 0x000000170000720c */ /* 0x080fe20003f26270 */
[----:B0-----:R0:W-:Y:S01]  /*fe00*/  SYNCS.ARRIVE.TRANS64.RED.A1T0 RZ, [R17+URZ], RZ ;  /* 0x000000ff11ff79a7 */ /* 0x0011e2000810043f */
[----:B------:R-:W-:Y:S02]  /*fe10*/  ISETP.GE.AND P2, PT, R3, R23, PT ;  /* 0x000000170300720c */ /* 0x000fe40003f46270 */
[--C-:B------:R-:W-:Y:S01]  /*fe20*/  SHF.R.S32.HI R23, RZ, 0x1f, R22.reuse ;  /* 0x0000001fff177819 */ /* 0x100fe20000011416 */
[----:B------:R-:W-:Y:S01]  /*fe30*/  BSSY B1, `(.L_x_1818) ;  /* 0x000001a000017945 */ /* 0x000fe20003800000 */
[----:B0-----:R-:W-:Y:S02]  /*fe40*/  VIADD R17, R79, UR4 ;  /* 0x000000044f117c36 */ /* 0x001fe40008000000 */
[----:B------:R-:W-:Y:S01]  /*fe50*/  IMAD.WIDE R76, R204, 0x80, R22 ;  /* 0x00000080cc4c7825 */ /* 0x000fe200078e0216 */
[----:B------:R-:W-:Y:S06]  /*fe60*/  @P3 BRA `(.L_x_1819) ;  /* 0x0000000000583947 */ /* 0x000fec0003800000 */
        /* <DEDUP_REMOVED lines=22> */
.L_x_1819:
[----:B------:R-:W-:Y:S05]  /*ffd0*/  BSYNC B1 ;  /* 0x0000000000017941 */ /* 0x000fea0003800000 */
.L_x_1818:
[----:B------:R-:W-:Y:S04]  /*ffe0*/  BSSY B1, `(.L_x_1820) ;  /* 0x000001a000017945 */ /* 0x000fe80003800000 */
[----:B------:R-:W-:Y:S05]  /*fff0*/  @P0 BRA `(.L_x_1821) ;  /* 0x0000000000600947 */ /* 0x000fea0003800000 */
[----:B------:R-:W-:Y:S01]  /*10000*/  IADD3 R3, P0, R76, 0x20, RZ ;  /* 0x000000204c037810 */ /* 0x000fe20007f1e0ff */
[C---:B------:R-:W-:Y:S01]  /*10010*/  VIADD R20, R19.reuse, 0x80 ;  /* 0x0000008013147836 */ /* 0x040fe20000000000 */
[----:B------:R-:W-:Y:S01]  /*10020*/  ULDC UR4, c[0x0][0xa8c] ;  /* 0x0002a30000047ab9 */ /* 0x000fe20000000800 */
[C---:B------:R-:W-:Y:S01]  /*10030*/  VIADD R18, R19.reuse, 0x40 ;  /* 0x0000004013127836 */ /* 0x040fe20000000000 */
        /* <DEDUP_REMOVED lines=20> */
.L_x_1821:
[----:B------:R-:W-:Y:S05]  /*10180*/  BSYNC B1 ;  /* 0x0000000000017941 */ /* 0x000fea0003800000 */
.L_x_1820:
        /* <DEDUP_REMOVED lines=26> */
.L_x_1823:
[----:B------:R-:W-:Y:S05]  /*10330*/  BSYNC B1 ;  /* 0x0000000000017941 */ /* 0x000fea0003800000 */
.L_x_1822:
        /* <DEDUP_REMOVED lines=27> */
.L_x_1816:
[----:B------:R-:W-:Y:S01]  /*104f0*/  ULDC.64 UR8, c[0x0][0xbd8] ;  /* 0x0002f60000087ab9 */ /* 0x000fe20000000a00 */
[----:B------:R-:W-:Y:S01]  /*10500*/  IMAD.MOV.U32 R9, RZ, RZ, RZ ;  /* 0x000000ffff097224 */ /* 0x000fe200078e00ff */
[----:B------:R-:W-:-:S04]  /*10510*/  UISETP.NE.U32.AND UP0, UPT, UR8, URZ, UPT ;  /* 0x0000003f0800728c */ /* 0x000fc8000bf05070 */
[----:B------:R-:W-:-:S03]  /*10520*/  UISETP.NE.AND.EX UP0, UPT, UR9, URZ, UPT, UP0 ;  /* 0x0000003f0900728c */ /* 0x000fc6000bf05300 */
[----:B------:R-:W-:Y:S02]  /*10530*/  ULDC.64 UR8, c[0x0][0xbd8] ;  /* 0x0002f60000087ab9 */ /* 0x000fe40000000a00 */
[----:B------:R-:W-:Y:S01]  /*10540*/  UIMAD.WIDE UR8, UR43, 0x4, UR8 ;  /* 0x000000042b0878a5 */ /* 0x000fe2000f8e0208 */
[----:B------:R-:W0:Y:S01]  /*10550*/  LDC R3, c[0x0][0xa88] ;  /* 0x0002a200ff037b82 */ /* 0x000e220000000800 */
[----:B------:R-:W-:-:S04]  /*10560*/  PLOP3.LUT P1, PT, PT, PT, UP0, 0x80, 0x0 ;  /* 0x000000000000781c */ /* 0x000fc80003f2f008 */
[----:B------:R-:W-:Y:S02]  /*10570*/  IMAD.U32 R4, RZ, RZ, UR8 ;  /* 0x00000008ff047e24 */ /* 0x000fe4000f8e00ff */
[----:B------:R-:W-:Y:S01]  /*10580*/  IMAD.U32 R5, RZ, RZ, UR9 ;  /* 0x00000009ff057e24 */ /* 0x000fe2000f8e00ff */
[----:B------:R-:W-:Y:S02]  /*10590*/  ULDC.64 UR8, c[0x0][0xbe0] ;  /* 0x0002f80000087ab9 */ /* 0x000fe40000000a00 */
[----:B------:R-:W-:-:S04]  /*105a0*/  UISETP.NE.U32.AND UP1, UPT, UR8, URZ, UPT ;  /* 0x0000003f0800728c */ /* 0x000fc8000bf25070 */
[----:B------:R-:W-:Y:S01]  /*105b0*/  UISETP.NE.AND.EX UP1, UPT, UR9, URZ, UPT, UP1 ;  /* 0x0000003f0900728c */ /* 0x000fe2000bf25310 */
[----:B------:R1:W5:Y:S05]  /*105c0*/  @P1 LDG.E R9, desc[UR38][R4.64] ;  /* 0x0000002604091981 */ /* 0x00036a000c1e1900 */
[----:B------:R-:W-:-:S05]  /*105d0*/  PLOP3.LUT P2, PT, PT, PT, UP1, 0x80, 0x0 ;  /* 0x000000000000781c */ /* 0x000fca0003f4f018 */
[----:B------:R-:W-:Y:S02]  /*105e0*/  @UP1 ULDC.64 UR8, c[0x0][0xbe0] ;  /* 0x0002f80000081ab9 */ /* 0x000fe40000000a00 */
[----:B------:R-:W-:-:S06]  /*105f0*/  @UP1 UIMAD.WIDE UR8, UR43, 0x4, UR8 ;  /* 0x000000042b0818a5 */ /* 0x000fcc000f8e0208 */
[----:B------:R-:W-:Y:S02]  /*10600*/  IMAD.U32 R6, RZ, RZ, UR8 ;  /* 0x00000008ff067e24 */ /* 0x000fe4000f8e00ff */
[----:B------:R-:W-:-:S05]  /*10610*/  IMAD.U32 R7, RZ, RZ, UR9 ;  /* 0x00000009ff077e24 */ /* 0x000fca000f8e00ff */
[----:B0-----:R1:W5:Y:S01]  /*10620*/  @P2 LDG.E R3, desc[UR38][R6.64] ;  /* 0x0000002606032981 */ /* 0x001362000c1e1900 */
[----:B------:R-:W-:Y:S01]  /*10630*/  USHF.R.S32.HI UR8, URZ, 0x1f, UR44 ;  /* 0x0000001f3f087899 */ /* 0x000fe2000801142c */
[----:B------:R-:W-:Y:S01]  /*10640*/  ISETP.GT.AND P0, PT, R209, 0x7f, PT ;  /* 0x0000007fd100780c */ /* 0x000fe20003f04270 */
[----:B------:R-:W-:-:S12]  /*10650*/  @P2 BRA `(.L_x_1825) ;  /* 0x0000000000102947 */ /* 0x000fd80003800000 */
[----:B------:R-:W-:Y:S05]  /*10660*/  @!P1 BRA `(.L_x_1825) ;  /* 0x00000000000c9947 */ /* 0x000fea0003800000 */
[----:B------:R-:W2:Y:S04]  /*10670*/  LDG.E R0, desc[UR38][R4.64] ;  /* 0x0000002604007981 */ /* 0x000ea8000c1e1900 */
[----:B-----5:R-:W2:Y:S02]  /*10680*/  LDG.E R3, desc[UR38][R4.64+0x4] ;  /* 0x0000042604037981 */ /* 0x020ea4000c1e1900 */
[----:B--2---:R-:W-:-:S07]  /*10690*/  IMAD.IADD R3, R3, 0x1, -R0 ;  /* 0x0000000103037824 */ /* 0x004fce00078e0a00 */
.L_x_1825:
        /* <DEDUP_REMOVED lines=8> */
[----:B0-----:R-:W-:-:S04]  /*10720*/  IMAD R0, R204, 0x80, R0 ;  /* 0x00000080cc007824 */ /* 0x001fc800078e0200 */
[----:B------:R-:W-:-:S05]  /*10730*/  VIADD R0, R0, 0xffffff80 ;  /* 0xffffff8000007836 */ /* 0x000fca0000000000 */
        /* <DEDUP_REMOVED lines=21> */
.L_x_1827:
[----:B------:R-:W-:Y:S05]  /*10890*/  BSYNC B1 ;  /* 0x0000000000017941 */ /* 0x000fea0003800000 */
.L_x_1826:
[----:B------:R-:W-:Y:S01]  /*108a0*/  ULDC.64 UR12, c[0x0][0xaa0] ;  /* 0x0002a800000c7ab9 */ /* 0x000fe20000000a00 */
[----:B-1----:R-:W-:Y:S01]  /*108b0*/  IMAD.MOV.U32 R4, RZ, RZ, R19 ;  /* 0x000000ffff047224 */ /* 0x002fe200078e0013 */
[----:B------:R-:W-:Y:S01]  /*108c0*/  BSSY B1, `(.L_x_1828) ;  /* 0x0000033000017945 */ /* 0x000fe20003800000 */
[----:B0-----:R-:W-:Y:S02]  /*108d0*/  IMAD.MOV.U32 R5, RZ, RZ, R10 ;  /* 0x000000ffff057224 */ /* 0x001fe400078e000a */
[----:B------:R-:W-:Y:S02]  /*108e0*/  IMAD R0, R8, UR12, RZ ;  /* 0x0000000c08007c24 */ /* 0x000fe4000f8e02ff */
[----:B------:R-:W-:-:S04]  /*108f0*/  IMAD.WIDE.U32 R4, R9, UR12, R4 ;  /* 0x0000000c09047c25 */ /* 0x000fc8000f8e0004 */
[----:B------:R-:W-:Y:S01]  /*10900*/  IMAD R9, R9, UR13, R0 ;  /* 0x0000000d09097c24 */ /* 0x000fe2000f8e0200 */
[----:B------:R-:W-:Y:S01]  /*10910*/  ULDC.64 UR12, c[0x0][0xae0] ;  /* 0x0002b800000c7ab9 */ /* 0x000fe20000000a00 */
[----:B------:R-:W-:Y:S01]  /*10920*/  IMAD R11, R204, -0x80, R3 ;  /* 0xffffff80cc0b7824 */ /* 0x000fe200078e0203 */
[----:B------:R-:W-:Y:S01]  /*10930*/  UIMAD UR4, UR8, UR12, URZ ;  /* 0x0000000c080472a4 */ /* 0x000fe2000f8e023f */
[----:B------:R-:W-:Y:S01]  /*10940*/  IMAD.IADD R5, R5, 0x1, R9 ;  /* 0x0000000105057824 */ /* 0x000fe200078e0209 */
[----:B------:R-:W-:Y:S01]  /*10950*/  SHF.R.S32.HI R9, RZ, 0x1f, R22 ;  /* 0x0000001fff097819 */ /* 0x000fe20000011416 */
[----:B------:R-:W-:Y:S01]  /*10960*/  IMAD.U32 R7, RZ, RZ, UR12 ;  /* 0x0000000cff077e24 */ /* 0x000fe2000f8e00ff */
[----:B------:R-:W-:Y:S01]  /*10970*/  UIMAD UR4, UR44, UR13, UR4 ;  /* 0x0000000d2c0472a4 */ /* 0x000fe2000f8e0204 */
[C---:B------:R-:W-:Y:S01]  /*10980*/  ISETP.GE.AND P2, PT, R22.reuse, R11, PT ;  /* 0x0000000b1600720c */ /* 0x040fe20003f46270 */
[----:B------:R-:W-:Y:S01]  /*10990*/  VIADD R6, R22, 0x40 ;  /* 0x0000004016067836 */ /* 0x000fe20000000000 */
[----:B------:R-:W-:Y:S01]  /*109a0*/  ULDC.64 UR12, c[0x0][0xae8] ;  /* 0x0002ba00000c7ab9 */ /* 0x000fe20000000a00 */
[----:B------:R-:W-:-:S03]  /*109b0*/  IMAD.WIDE.U32 R4, R7, UR44, R4 ;  /* 0x0000002c07047c25 */ /* 0x000fc6000f8e0004 */
[-C--:B------:R-:W-:Y:S01]  /*109c0*/  ISETP.GE.AND P0, PT, R6, R11.reuse, PT ;  /* 0x0000000b0600720c */ /* 0x080fe20003f06270 */
[----:B------:R-:W-:Y:S01]  /*109d0*/  VIADD R5, R5, UR4 ;  /* 0x0000000405057c36 */ /* 0x000fe20008000000 */
[----:B------:R-:W-:Y:S02]  /*109e0*/  UIMAD UR4, UR9, UR12, URZ ;  /* 0x0000000c090472a4 */ /* 0x000fe4000f8e023f */
[----:B------:R-:W-:Y:S02]  /*109f0*/  IMAD.U32 R7, RZ, RZ, UR12 ;  /* 0x0000000cff077e24 */ /* 0x000fe4000f8e00ff */
        /* <DEDUP_REMOVED lines=31> */
.L_x_1829:
[----:B------:R-:W-:Y:S05]  /*10bf0*/  BSYNC B1 ;  /* 0x0000000000017941 */ /* 0x000fea0003800000 */
.L_x_1828:
        /* <DEDUP_REMOVED lines=27> */
.L_x_1831:
[----:B------:R-:W-:Y:S05]  /*10db0*/  BSYNC B1 ;  /* 0x0000000000017941 */ /* 0x000fea0003800000 */
.L_x_1830:
        /* <DEDUP_REMOVED lines=26> */
.L_x_1833:
[----:B------:R-:W-:Y:S05]  /*10f60*/  BSYNC B1 ;  /* 0x0000000000017941 */ /* 0x000fea0003800000 */
.L_x_1832:
[----:B------:R-:W-:Y:S05]  /*10f70*/  @P2 BRA `(.L_x_1824) ;  /* 0x0000000000602947 */ /* 0x000fea0003800000 */
[----:B------:R-:W-:Y:S01]  /*10f80*/  IADD3 R3, P0, R8, 0x60, RZ ;  /* 0x0000006008037810 */ /* 0x000fe20007f1e0ff */
[C---:B------:R-:W-:Y:S01]  /*10f90*/  VIADD R0, R19.reuse, 0x40 ;  /* 0x0000004013007836 */ /* 0x040fe20000000000 */
[----:B------:R-:W-:Y:S01]  /*10fa0*/  ULDC UR4, c[0x0][0xa8c] ;  /* 0x0002a30000047ab9 */ /* 0x000fe20000000800 */
[----:B------:R-:W-:Y:S01]  /*10fb0*/  ULDC.64 UR8, c[0x0][0xad8] ;  /* 0x0002b60000087ab9 */ /* 0x000fe20000000a00 */
[----:B------:R-:W-:Y:S01]  /*10fc0*/  IMAD.MOV.U32 R4, RZ, RZ, R6 ;  /* 0x000000ffff047224 */ /* 0x000fe200078e0006 */
[C---:B------:R-:W-:Y:S01]  /*10fd0*/  ISETP.GE.AND P1, PT, R19.reuse, UR4, PT ;  /* 0x0000000413007c0c */ /* 0x040fe2000bf26270 */
        /* <DEDUP_REMOVED lines=18> */
.L_x_1824:
[----:B------:R-:W-:Y:S05]  /*11100*/  BSYNC B0 ;  /* 0x0000000000007941 */ /* 0x000fea0003800000 */
.L_x_1815:
[----:B------:R-:W-:Y:S02]  /*11110*/  ULDC UR4, c[0x0][0xc14] ;  /* 0x0003050000047ab9 */ /* 0x000fe40000000800 */
[----:B------:R-:W-:-:S06]  /*11120*/  UISETP.GE.AND UP0, UPT, UR5, UR4, UPT ;  /* 0x000000040500728c */ /* 0x000fcc000bf06270 */
[----:B------:R-:W-:-:S13]  /*11130*/  PLOP3.LUT P0, PT, PT, PT, UP0, 0x80, 0x0 ;  /* 0x000000000000781c */ /* 0x000fda0003f0f008 */
[----:B------:R-:W-:Y:S05]  /*11140*/  @!P0 BRA `(.L_x_1834) ;  /* 0xfffffefc00188947 */ /* 0x000fea000383ffff */
[----:B------:R-:W-:Y:S05]  /*11150*/  EXIT ;  /* 0x000000000000794d */ /* 0x000fea0003800000 */
.L_x_1733:
        /* <DEDUP_REMOVED lines=21> */
[----:B------:R-:W-:Y:S02]  /*112b0*/  ISETP.GE.U32.AND P0, PT, R7, 0x2, PT ;  /* 0x000000020700780c */ /* 0x000fe40003f06070 */
        /* <DEDUP_REMOVED lines=15> */
[----:B0-----:R-:W-:Y:S01]  /*113b0*/  SEL R5, R6, RZ, P0 ;  /* 0x000000ff06057207 */ /* 0x001fe20000000000 */
[----:B------:R-:W-:Y:S01]  /*113c0*/  IMAD.MOV.U32 R6, RZ, RZ, RZ ;  /* 0x000000ffff067224 */ /* 0x000fe200078e00ff */
        /* <DEDUP_REMOVED lines=22> */
.L_x_1839:
[----:B------:R-:W-:Y:S02]  /*11530*/  VIADD R6, R6, 0x1f ;  /* 0x0000001f06067836 */ /* 0x000fe40000000000 */
[----:B------:R-:W-:-:S03]  /*11540*/  IMAD.U32 R19, RZ, RZ, UR7 ;  /* 0x00000007ff137e24 */ /* 0x000fc6000f8e00ff */
[----:B------:R-:W-:-:S13]  /*11550*/  ISETP.GE.AND P0, PT, R6, UR5, PT ;  /* 0x0000000506007c0c */ /* 0x000fda000bf06270 */
[----:B------:R-:W-:Y:S05]  /*11560*/  @P0 BRA `(.L_x_1836) ;  /* 0x0000000400c80947 */ /* 0x000fea0003800000 */
[----:B------:R-:W0:Y:S01]  /*11570*/  S2R R0, SR_TID.X ;  /* 0x0000000000007919 */ /* 0x000e220000002100 */
        /* <DEDUP_REMOVED lines=10> */
.L_x_1838:
[----:B------:R-:W-:Y:S05]  /*11620*/  BSYNC B0 ;  /* 0x0000000000007941 */ /* 0x000fea0003800000 */
.L_x_1837:
[----:B-----5:R-:W0:Y:S01]  /*11630*/  SHFL.UP PT, R0, R8, 0x1, RZ ;  /* 0x0420000008007989 */ /* 0x020e2200000e00ff */
[C---:B------:R-:W-:Y:S02]  /*11640*/  ISETP.NE.AND P0, PT, R9.reuse, RZ, PT ;  /* 0x000000ff0900720c */ /* 0x040fe40003f05270 */
[C---:B------:R-:W-:Y:S02]  /*11650*/  ISETP.GE.U32.AND P1, PT, R9.reuse, 0x2, PT ;  /* 0x000000020900780c */ /* 0x040fe40003f26070 */
        /* <DEDUP_REMOVED lines=23> */
.L_x_1835:
[----:B------:R-:W-:Y:S02]  /*117d0*/  IMAD.IADD R7, R3, 0x1, -R4 ;  /* 0x0000000103077824 */ /* 0x000fe400078e0a04 */
[----:B------:R-:W0:Y:S02]  /*117e0*/  LDC.64 R4, c[0x0][0xc68] ;  /* 0x00031a00ff047b82 */ /* 0x000e240000000a00 */
[----:B------:R-:W-:-:S05]  /*117f0*/  IMAD R3, R0, UR4, R7 ;  /* 0x0000000400037c24 */ /* 0x000fca000f8e0207 */
[----:B------:R-:W-:-:S13]  /*11800*/  ISETP.GT.AND P0, PT, R3, UR6, PT ;  /* 0x0000000603007c0c */ /* 0x000fda000bf04270 */
[----:B------:R-:W-:-:S04]  /*11810*/  VOTE.ANY R9, PT, !P0 ;  /* 0x0000000000097806 */ /* 0x000fc800040e0100 */
[----:B------:R-:W1:Y:S02]  /*11820*/  POPC R3, R9 ;  /* 0x0000000900037309 */ /* 0x000e640000000000 */
[----:B-1----:R-:W-:-:S04]  /*11830*/  IMAD.IADD R19, R3, 0x1, R6 ;  /* 0x0000000103137824 */ /* 0x002fc800078e0206 */
[----:B0-----:R-:W-:-:S05]  /*11840*/  IMAD.WIDE R4, R19, 0x4, R4 ;  /* 0x0000000413047825 */ /* 0x001fca00078e0204 */
[----:B------:R-:W2:Y:S01]  /*11850*/  LDG.E R10, desc[UR38][R4.64] ;  /* 0x00000026040a7981 */ /* 0x000ea2000c1e1900 */
[----:B------:R-:W-:-:S03]  /*11860*/  ISETP.NE.AND P0, PT, R9, RZ, PT ;  /* 0x000000ff0900720c */ /* 0x000fc60003f05270 */
[----:B------:R-:W2:Y:S02]  /*11870*/  SHFL.IDX PT, R17, R8, R3, 0x1f ;  /* 0x00001f0308117589 */ /* 0x000ea400000e0000 */
[----:B--2---:R-:W-:-:S05]  /*11880*/  IMAD R6, R17, R10, RZ ;  /* 0x0000000a11067224 */ /* 0x004fca00078e02ff */
[----:B------:R-:W-:-:S04]  /*11890*/  IABS R11, R6 ;  /* 0x00000006000b7213 */ /* 0x000fc80000000000 */
[----:B------:R-:W0:Y:S08]  /*118a0*/  I2F.RP R12, R11 ;  /* 0x0000000b000c7306 */ /* 0x000e300000209400 */
[----:B0-----:R-:W0:Y:S02]  /*118b0*/  MUFU.RCP R12, R12 ;  /* 0x0000000c000c7308 */ /* 0x001e240000001000 */
[----:B0-----:R-:W-:-:S06]  /*118c0*/  VIADD R13, R12, 0xffffffe ;  /* 0x0ffffffe0c0d7836 */ /* 0x001fcc0000000000 */
[----:B------:R0:W1:Y:S01]  /*118d0*/  F2I.FTZ.U32.TRUNC.NTZ R5, R13 ;  /* 0x0000000d00057305 */ /* 0x000062000021f000 */
[----:B------:R-:W-:Y:S05]  /*118e0*/  @!P0 BRA `(.L_x_1840) ;  /* 0x0000000000088947 */ /* 0x000fea0003800000 */
[----:B------:R-:W-:-:S05]  /*118f0*/  VIADD R3, R3, 0xffffffff ;  /* 0xffffffff03037836 */ /* 0x000fca0000000000 */
[----:B------:R2:W3:Y:S02]  /*11900*/  SHFL.IDX PT, R16, R0, R3, 0x1f ;  /* 0x00001f0300107589 */ /* 0x0004e400000e0000 */
.L_x_1840:
[----:B-12---:R-:W-:Y:S02]  /*11910*/  IMAD.MOV R0, RZ, RZ, -R5 ;  /* 0x000000ffff007224 */ /* 0x006fe400078e0a05 */
[----:B---3--:R-:W-:Y:S02]  /*11920*/  IMAD R16, R16, UR4, R7 ;  /* 0x0000000410107c24 */ /* 0x008fe4000f8e0207 */
[----:B------:R-:W-:Y:S01]  /*11930*/  IMAD R3, R0, R11, RZ ;  /* 0x0000000b00037224 */ /* 0x000fe200078e02ff */
[----:B------:R-:W-:Y:S01]  /*11940*/  IABS R0, R6 ;  /* 0x0000000600007213 */ /* 0x000fe20000000000 */
[----:B------:R-:W-:-:S04]  /*11950*/  IMAD.MOV.U32 R4, RZ, RZ, RZ ;  /* 0x000000ffff047224 */ /* 0x000fc800078e00ff */
[----:B------:R-:W-:Y:S01]  /*11960*/  IMAD.HI.U32 R4, R5, R3, R4 ;  /* 0x0000000305047227 */ /* 0x000fe200078e0004 */
[----:B------:R-:W-:-:S03]  /*11970*/  IADD3 R3, -R16, UR6, RZ ;  /* 0x0000000610037c10 */ /* 0x000fc6000fffe1ff */
[----:B------:R-:W-:Y:S01]  /*11980*/  IMAD.MOV R0, RZ, RZ, -R0 ;  /* 0x000000ffff007224 */ /* 0x000fe200078e0a00 */
[----:B------:R-:W-:-:S05]  /*11990*/  IABS R5, R3 ;  /* 0x0000000300057213 */ /* 0x000fca0000000000 */
        /* <DEDUP_REMOVED lines=12> */
[----:B------:R-:W-:Y:S02]  /*11a60*/  IMAD R0, R10, R4, RZ ;  /* 0x000000040a007224 */ /* 0x000fe400078e02ff */
[----:B------:R-:W-:Y:S02]  /*11a70*/  IMAD.MOV R4, RZ, RZ, -R4 ;  /* 0x000000ffff047224 */ /* 0x000fe400078e0a04 */
[----:B------:R-:W-:Y:S02]  /*11a80*/  IMAD.MOV R5, RZ, RZ, -R0 ;  /* 0x000000ffff057224 */ /* 0x000fe400078e0a00 */
[----:B------:R-:W-:-:S03]  /*11a90*/  IMAD R3, R6, R4, R3 ;  /* 0x0000000406037224 */ /* 0x000fc600078e0203 */
[----:B------:R-:W-:-:S04]  /*11aa0*/  VIADDMNMX R10, R5, UR4, R10, PT ;  /* 0x00000004050a7c46 */ /* 0x000fc8000b80010a */
[-C--:B------:R-:W-:Y:S02]  /*11ab0*/  IABS R7, R10.reuse ;  /* 0x0000000a00077213 */ /* 0x080fe40000000000 */
[----:B------:R-:W-:Y:S02]  /*11ac0*/  IABS R6, R10 ;  /* 0x0000000a00067213 */ /* 0x000fe40000000000 */
[----:B------:R-:W1:Y:S03]  /*11ad0*/  I2F.RP R8, R7 ;  /* 0x0000000700087306 */ /* 0x000e660000209400 */
[----:B------:R-:W-:-:S05]  /*11ae0*/  IMAD.MOV R6, RZ, RZ, -R6 ;  /* 0x000000ffff067224 */ /* 0x000fca00078e0a06 */
[----:B-1----:R-:W1:Y:S02]  /*11af0*/  MUFU.RCP R8, R8 ;  /* 0x0000000800087308 */ /* 0x002e640000001000 */
[----:B-1----:R-:W-:-:S06]  /*11b00*/  VIADD R5, R8, 0xffffffe ;  /* 0x0ffffffe08057836 */ /* 0x002fcc0000000000 */
[----:B------:R-:W1:Y:S02]  /*11b10*/  F2I.FTZ.U32.TRUNC.NTZ R5, R5 ;  /* 0x0000000500057305 */ /* 0x000e64000021f000 */
[----:B-1----:R-:W-:-:S04]  /*11b20*/  IMAD.MOV R4, RZ, RZ, -R5 ;  /* 0x000000ffff047224 */ /* 0x002fc800078e0a05 */
[----:B------:R-:W-:Y:S02]  /*11b30*/  IMAD R9, R4, R7, RZ ;  /* 0x0000000704097224 */ /* 0x000fe400078e02ff */
[----:B------:R-:W-:-:S04]  /*11b40*/  IMAD.MOV.U32 R4, RZ, RZ, RZ ;  /* 0x000000ffff047224 */ /* 0x000fc800078e00ff */
[----:B------:R-:W-:Y:S01]  /*11b50*/  IMAD.HI.U32 R4, R5, R9, R4 ;  /* 0x0000000905047227 */ /* 0x000fe200078e0004 */
[----:B------:R-:W-:Y:S02]  /*11b60*/  IABS R9, R3 ;  /* 0x0000000300097213 */ /* 0x000fe40000000000 */
[C---:B------:R-:W-:Y:S01]  /*11b70*/  LOP3.LUT R5, R3.reuse, R10, RZ, 0x3c, !PT ;  /* 0x0000000a03057212 */ /* 0x040fe200078e3cff */
[----:B------:R-:W-:Y:S02]  /*11b80*/  IMAD.IADD R3, R3, 0x1, R0 ;  /* 0x0000000103037824 */ /* 0x000fe400078e0200 */
[----:B------:R-:W-:-:S04]  /*11b90*/  IMAD.HI.U32 R4, R4, R9, RZ ;  /* 0x0000000904047227 */ /* 0x000fc800078e00ff */
[----:B------:R-:W-:-:S05]  /*11ba0*/  IMAD R6, R4, R6, R9 ;  /* 0x0000000604067224 */ /* 0x000fca00078e0209 */
        /* <DEDUP_REMOVED lines=8> */
[----:B------:R-:W-:Y:S01]  /*11c30*/  @!P0 LOP3.LUT R4, RZ, R10, RZ, 0x33, !PT ;  /* 0x0000000aff048212 */ /* 0x000fe200078e33ff */
[----:B------:R-:W-:-:S04]  /*11c40*/  IMAD.MOV R10, RZ, RZ, -R10 ;  /* 0x000000ffff0a7224 */ /* 0x000fc800078e0a0a */
[----:B------:R-:W-:Y:S01]  /*11c50*/  IMAD R18, R4, R10, R3 ;  /* 0x0000000a04127224 */ /* 0x000fe200078e0203 */
[----:B------:R-:W-:-:S05]  /*11c60*/  LOP3.LUT R4, RZ, R4, RZ, 0x33, !PT ;  /* 0x00000004ff047212 */ /* 0x000fca00078e33ff */
[----:B------:R-:W-:Y:S01]  /*11c70*/  IMAD.IADD R17, R17, 0x1, R4 ;  /* 0x0000000111117824 */ /* 0x000fe200078e0204 */
[----:B------:R-:W-:Y:S06]  /*11c80*/  BRA `(.L_x_1841) ;  /* 0x00000000000c7947 */ /* 0x000fec0003800000 */
.L_x_1836:
[----:B------:R-:W-:Y:S02]  /*11c90*/  IMAD.MOV.U32 R17, RZ, RZ, RZ ;  /* 0x000000ffff117224 */ /* 0x000fe400078e00ff */
[----:B------:R-:W-:Y:S02]  /*11ca0*/  IMAD.U32 R16, RZ, RZ, UR6 ;  /* 0x00000006ff107e24 */ /* 0x000fe4000f8e00ff */
[----:B------:R-:W-:-:S07]  /*11cb0*/  IMAD.MOV.U32 R18, RZ, RZ, RZ ;  /* 0x000000ffff127224 */ /* 0x000fce00078e00ff */
.L_x_1841:
[----:B------:R-:W1:Y:S01]  /*11cc0*/  S2R R0, SR_TID.X ;  /* 0x0000000000007919 */ /* 0x000e620000002100 */
[----:B------:R-:W-:Y:S01]  /*11cd0*/  STL [R1], RZ ;  /* 0x000000ff01007387 */ /* 0x000fe20000100800 */
[----:B-1----:R-:W-:-:S04]  /*11ce0*/  LOP3.LUT R0, R0, 0x1f, RZ, 0xc0, !PT ;  /* 0x0000001f00007812 */ /* 0x002fc800078ec0ff */
[----:B------:R-:W-:-:S13]  /*11cf0*/  ISETP.NE.AND P0, PT, R0, RZ, PT ;  /* 0x000000ff0000720c */ /* 0x000fda0003f05270 */
[----:B------:R-:W1:Y:S01]  /*11d00*/  @!P0 S2R R3, SR_CgaCtaId ;  /* 0x0000000000038919 */ /* 0x000e620000008800 */
[----:B------:R-:W-:-:S04]  /*11d10*/  @!P0 MOV R0, 0x400 ;  /* 0x0000040000008802 */ /* 0x000fc80000000f00 */
[----:B-1----:R-:W-:-:S05]  /*11d20*/  @!P0 LEA R0, R3, R0, 0x18 ;  /* 0x0000000003008211 */ /* 0x002fca00078ec0ff */
[----:B------:R1:W-:Y:S01]  /*11d30*/  @!P0 STS.128 [R0+0x228d0], R16 ;  /* 0x0228d01000008388 */ /* 0x0003e20000000c00 */
[----:B------:R-:W-:Y:S06]  /*11d40*/  BAR.ARV 0x5, 0x120 ;  /* 0x0144800000007b1d */ /* 0x000fec0000002000 */
[----:B------:R-:W-:Y:S01]  /*11d50*/  ISETP.GE.AND P0, PT, R19, UR5, PT ;  /* 0x0000000513007c0c */ /* 0x000fe2000bf06270 */
[----:B-1----:R-:W-:-:S05]  /*11d60*/  IMAD.MOV.U32 R0, RZ, RZ, 0x1 ;  /* 0x00000001ff007424 */ /* 0x002fca00078e00ff */
[----:B------:R1:W-:Y:S04]  /*11d70*/  STL [R1+0x4], R0 ;  /* 0x0000040001007387 */ /* 0x0003e80000100800 */
[----:B------:R1:W-:Y:S03]  /*11d80*/  STL [R1+0x18], RZ ;  /* 0x000018ff01007387 */ /* 0x0003e60000100800 */
[----:B------:R-:W-:Y:S05]  /*11d90*/  @P0 BRA `(.L_x_1842) ;  /* 0x0000003c00a80947 */ /* 0x000fea0003800000 */
[----:B-1----:R-:W-:Y:S01]  /*11da0*/  IMAD.MOV.U32 R0, RZ, RZ, 0x1 ;  /* 0x00000001ff007424 */ /* 0x002fe200078e00ff */
[----:B------:R1:W-:Y:S01]  /*11db0*/  STL [R1+0x18], RZ ;  /* 0x000018ff01007387 */ /* 0x0003e20000100800 */
[----:B------:R-:W-:Y:S01]  /*11dc0*/  ULDC UR37, c[0x0][0xc] ;  /* 0x0000030000257ab9 */ /* 0x000fe20000000800 */
[----:B------:R-:W-:Y:S02]  /*11dd0*/  ULDC.64 UR40, c[0x0][0x198] ;  /* 0x0000660000287ab9 */ /* 0x000fe40000000a00 */
[----:B------:R1:W-:Y:S04]  /*11de0*/  STL [R1+0x4], R0 ;  /* 0x0000040001007387 */ /* 0x0003e80000100800 */
[----:B------:R1:W-:Y:S02]  /*11df0*/  STL [R1], RZ ;  /* 0x000000ff01007387 */ /* 0x0003e40000100800 */
.L_x_1915:
[----:B------:R-:W-:Y:S05]  /*11e00*/  YIELD ;  /* 0x0000000000007946 */ /* 0x000fea0003800000 */
[----:B------:R-:W-:Y:S01]  /*11e10*/  ULDC.64 UR4, c[0x0][0xa28] ;  /* 0x00028a0000047ab9 */ /* 0x000fe20000000a00 */
[----:B------:R-:W-:Y:S01]  /*11e20*/  IMAD.MOV.U32 R4, RZ, RZ, RZ ;  /* 0x000000ffff047224 */ /* 0x000fe200078e00ff */
[----:B------:R-:W-:Y:S01]  /*11e30*/  ISETP.NE.U32.AND P0, PT, RZ, UR4, PT ;  /* 0x00000004ff007c0c */ /* 0x000fe2000bf05070 */
[----:B-1----:R-:W-:Y:S01]  /*11e40*/  IMAD.MOV.U32 R0, RZ, RZ, RZ ;  /* 0x000000ffff007224 */ /* 0x002fe200078e00ff */
[----:B------:R-:W-:Y:S02]  /*11e50*/  ULDC.64 UR6, c[0x0][0xa08] ;  /* 0x0002820000067ab9 */ /* 0x000fe40000000a00 */
[----:B------:R-:W-:Y:S01]  /*11e60*/  ISETP.NE.AND.EX P0, PT, RZ, UR5, PT, P0 ;  /* 0x00000005ff007c0c */ /* 0x000fe2000bf05300 */
[----:B------:R-:W-:-:S12]  /*11e70*/  ULDC.64 UR4, c[0x0][0xa00] ;  /* 0x0002800000047ab9 */ /* 0x000fd80000000a00 */
[----:B--2---:R-:W1:Y:S01]  /*11e80*/  @P0 LDC.64 R2, c[0x0][0xa28] ;  /* 0x00028a00ff020b82 */ /* 0x004e620000000a00 */
[----:B------:R-:W-:Y:S01]  /*11e90*/  ISETP.NE.U32.AND P2, PT, RZ, UR4, PT ;  /* 0x00000004ff007c0c */ /* 0x000fe2000bf45070 */
[----:B-1----:R-:W-:-:S05]  /*11ea0*/  @P0 IMAD.WIDE R2, R19, 0x4, R2 ;  /* 0x0000000413020825 */ /* 0x002fca00078e0202 */
[----:B------:R1:W5:Y:S01]  /*11eb0*/  @P0 LDG.E R4, desc[UR38][R2.64] ;  /* 0x0000002602040981 */ /* 0x000362000c1e1900 */
[----:B------:R-:W-:Y:S01]  /*11ec0*/  ISETP.NE.AND.EX P2, PT, RZ, UR5, PT, P2 ;  /* 0x00000005ff007c0c */ /* 0x000fe2000bf45320 */
[----:B------:R-:W-:Y:S01]  /*11ed0*/  ULDC.64 UR4, c[0x0][0xa18] ;  /* 0x0002860000047ab9 */ /* 0x000fe20000000a00 */
[----:B-1----:R-:W1:Y:S02]  /*11ee0*/  LDC.64 R2, c[0x0][0xa00] ;  /* 0x00028000ff027b82 */ /* 0x002e640000000a00 */
[----:B-1----:R-:W-:-:S09]  /*11ef0*/  IMAD.WIDE R2, R19, 0x4, R2 ;  /* 0x0000000413027825 */ /* 0x002fd200078e0202 */
[----:B------:R-:W2:Y:S01]  /*11f00*/  @P2 LDG.E R0, desc[UR38][R2.64] ;  /* 0x0000002602002981 */ /* 0x000ea2000c1e1900 */
[----:B------:R-:W-:Y:S01]  /*11f10*/  ISETP.NE.U32.AND P1, PT, RZ, UR4, PT ;  /* 0x00000004ff007c0c */ /* 0x000fe2000bf25070 */
[----:B------:R-:W-:-:S03]  /*11f20*/  ULDC UR4, c[0x0][0x288] ;  /* 0x0000a20000047ab9 */ /* 0x000fc60000000800 */
[----:B------:R-:W-:-:S13]  /*11f30*/  ISETP.NE.AND.EX P1, PT, RZ, UR5, PT, P1 ;  /* 0x00000005ff007c0c */ /* 0x000fda000bf25310 */
[----:B------:R-:W1:Y:S02]  /*11f40*/  @P1 LDC.64 R6, c[0x0][0xa18] ;  /* 0x00028600ff061b82 */ /* 0x000e640000000a00 */
[----:B-1----:R-:W-:Y:S01]  /*11f50*/  @P1 IMAD.WIDE R6, R19, 0x4, R6 ;  /* 0x0000000413061825 */ /* 0x002fe200078e0206 */
[----:B--2---:R1:W-:Y:S03]  /*11f60*/  STL [R1+0x1c], R0 ;  /* 0x00001c0001007387 */ /* 0x0043e60000100800 */
[----:B-1----:R-:W-:Y:S01]  /*11f70*/  IMAD.U32 R0, RZ, RZ, UR4 ;  /* 0x00000004ff007e24 */ /* 0x002fe2000f8e00ff */
[----:B------:R-:W-:-:S05]  /*11f80*/  ULDC.64 UR4, c[0x0][0x3f8] ;  /* 0x0000fe0000047ab9 */ /* 0x000fca0000000a00 */
[----:B------:R1:W5:Y:S01]  /*11f90*/  @P1 LDG.E R0, desc[UR38][R6.64] ;  /* 0x0000002606001981 */ /* 0x000362000c1e1900 */
[----:B------:R-:W-:Y:S01]  /*11fa0*/  UISETP.NE.U32.AND UP0, UPT, UR4, URZ, UPT ;  /* 0x0000003f0400728c */ /* 0x000fe2000bf05070 */
[----:B------:R-:W-:Y:S02]  /*11fb0*/  ISETP.NE.U32.AND P0, PT, RZ, UR6, PT ;  /* 0x00000006ff007c0c */ /* 0x000fe4000bf05070 */
[----:B------:R-:W-:Y:S01]  /*11fc0*/  ULDC UR4, c[0x0][0x404] ;  /* 0x0001010000047ab9 */ /* 0x000fe20000000800 */
[----:B------:R-:W-:Y:S01]  /*11fd0*/  UISETP.NE.AND.EX UP0, UPT, UR5, URZ, UPT, UP0 ;  /* 0x0000003f0500728c */ /* 0x000fe2000bf05300 */
[----:B------:R-:W-:Y:S02]  /*11fe0*/  ISETP.NE.AND.EX P0, PT, RZ, UR7, PT, P0 ;  /* 0x00000007ff007c0c */ /* 0x000fe4000bf05300 */
[----:B------:R-:W-:Y:S01]  /*11ff0*/  ULDC UR5, c[0x0][0x2e0] ;  /* 0x0000b80000057ab9 */ /* 0x000fe20000000800 */
[----:B------:R-:W-:-:S04]  /*12000*/  USEL UR4, UR4, 0x1, UP0 ;  /* 0x0000000104047887 */ /* 0x000fc80008000000 */
[----:B------:R-:W-:-:S06]  /*12010*/  UIMAD UR4, UR4, UR5, URZ ;  /* 0x00000005040472a4 */ /* 0x000fcc000f8e023f */
[----:B------:R-:W-:Y:S01]  /*12020*/  IMAD.U32 R5, RZ, RZ, UR4 ;  /* 0x00000004ff057e24 */ /* 0x000fe2000f8e00ff */
[----:B-1----:R-:W-:Y:S06]  /*12030*/  @P1 BRA `(.L_x_1843) ;  /* 0x0000000000101947 */ /* 0x002fec0003800000 */
[----:B------:R-:W-:Y:S05]  /*12040*/  @!P2 BRA `(.L_x_1843) ;  /* 0x00000000000ca947 */ /* 0x000fea0003800000 */
[----:B------:R-:W2:Y:S04]  /*12050*/  LDG.E R7, desc[UR38][R2.64] ;  /* 0x0000002602077981 */ /* 0x000ea8000c1e1900 */
[----:B-----5:R-:W2:Y:S02]  /*12060*/  LDG.E R0, desc[UR38][R2.64+0x4] ;  /* 0x0000042602007981 */ /* 0x020ea4000c1e1900 */
[----:B--2---:R-:W-:-:S07]  /*12070*/  IMAD.IADD R0, R0, 0x1, -R7 ;  /* 0x0000000100007824 */ /* 0x004fce00078e0a07 */
.L_x_1843:
[----:B------:R-:W1:Y:S01]  /*12080*/  LDC.64 R2, c[0x0][0xa08] ;  /* 0x00028200ff027b82 */ /* 0x000e620000000a00 */
[----:B------:R-:W-:Y:S01]  /*12090*/  IMAD.MOV.U32 R7, RZ, RZ, RZ ;  /* 0x000000ffff077224 */ /* 0x000fe200078e00ff */
[----:B------:R-:W-:Y:S01]  /*120a0*/  ULDC.64 UR4, c[0x0][0xa20] ;  /* 0x0002880000047ab9 */ /* 0x000fe20000000a00 */
[----:B-1----:R-:W-:-:S05]  /*120b0*/  IMAD.WIDE R2, R19, 0x4, R2 ;  /* 0x0000000413027825 */ /* 0x002fca00078e0202 */
[----:B------:R-:W2:Y:S01]  /*120c0*/  @P0 LDG.E R7, desc[UR38][R2.64] ;  /* 0x0000002602070981 */ /* 0x000ea2000c1e1900 */
[----:B------:R-:W-:-:S04]  /*120d0*/  ISETP.NE.U32.AND P1, PT, RZ, UR4, PT ;  /* 0x00000004ff007c0c */ /* 0x000fc8000bf25070 */
[----:B------:R-:W-:Y:S01]  /*120e0*/  ISETP.NE.AND.EX P1, PT, RZ, UR5, PT, P1 ;  /* 0x00000005ff007c0c */ /* 0x000fe2000bf25310 */
[----:B--2--5:R-:W-:-:S05]  /*120f0*/  IMAD.IADD R6, R7, 0x1, R4 ;  /* 0x0000000107067824 */ /* 0x024fca00078e0204 */
[----:B------:R1:W-:Y:S07]  /*12100*/  STL [R1+0x8], R6 ;  /* 0x0000080601007387 */ /* 0x0003ee0000100800 */
[----:B------:R-:W-:Y:S05]  /*12110*/  @!P1 BRA `(.L_x_1844) ;  /* 0x0000000000109947 */ /* 0x000fea0003800000 */
[----:B------:R-:W2:Y:S02]  /*12120*/  LDC.64 R2, c[0x0][0xa20] ;  /* 0x00028800ff027b82 */ /* 0x000ea40000000a00 */
[----:B--2---:R-:W-:-:S05]  /*12130*/  IMAD.WIDE R2, R19, 0x4, R2 ;  /* 0x0000000413027825 */ /* 0x004fca00078e0202 */
[----:B------:R2:W5:Y:S01]  /*12140*/  LDG.E R5, desc[UR38][R2.64] ;  /* 0x0000002602057981 */ /* 0x000562000c1e1900 */
[----:B------:R-:W-:Y:S05]  /*12150*/  BRA `(.L_x_1845) ;  /* 0x0000000000107947 */ /* 0x000fea0003800000 */
.L_x_1844:
[----:B------:R-:W-:Y:S05]  /*12160*/  @!P0 BRA `(.L_x_1845) ;  /* 0x00000000000c8947 */ /* 0x000fea0003800000 */
[----:B-1----:R-:W2:Y:S04]  /*12170*/  LDG.E R6, desc[UR38][R2.64] ;  /* 0x0000002602067981 */ /* 0x002ea8000c1e1900 */
[----:B------:R-:W2:Y:S02]  /*12180*/  LDG.E R5, desc[UR38][R2.64+0x4] ;  /* 0x0000042602057981 */ /* 0x000ea4000c1e1900 */
[----:B--2---:R-:W-:-:S07]  /*12190*/  IMAD.IADD R5, R5, 0x1, -R6 ;  /* 0x0000000105057824 */ /* 0x004fce00078e0a06 */
.L_x_1845:
[----:B--2---:R-:W2:Y:S01]  /*121a0*/  LDC.64 R2, c[0x0][0x9e0] ;  /* 0x00027800ff027b82 */ /* 0x004ea20000000a00 */
[----:B-----5:R-:W-:Y:S01]  /*121b0*/  IMAD.IADD R7, R5, 0x1, -R4 ;  /* 0x0000000105077824 */ /* 0x020fe200078e0a04 */
[----:B------:R-:W-:-:S04]  /*121c0*/  LEA R4, R17, 0x80, 0x7 ;  /* 0x0000008011047811 */ /* 0x000fc800078e38ff */
[----:B------:R-:W-:Y:S02]  /*121d0*/  IADD3 R9, R7, R4, -R0 ;  /* 0x0000000407097210 */ /* 0x000fe40007ffe800 */
[----:B--2---:R-:W-:-:S03]  /*121e0*/  ISETP.GE.AND P0, PT, R3, 0x1, PT ;  /* 0x000000010300780c */ /* 0x004fc60003f06270 */
[----:B------:R-:W-:-:S10]  /*121f0*/  IMAD.IADD R2, R9, 0x1, R2 ;  /* 0x0000000109027824 */ /* 0x000fd400078e0202 */
[----:B------:R-:W-:Y:S05]  /*12200*/  @!P0 BRA `(.L_x_1846) ;  /* 0x0000000000488947 */ /* 0x000fea0003800000 */
[C---:B------:R-:W-:Y:S01]  /*12210*/  ISETP.GT.AND P1, PT, R9.reuse, RZ, PT ;  /* 0x000000ff0900720c */ /* 0x040fe20003f24270 */
[----:B------:R-:W-:Y:S01]  /*12220*/  BSSY B0, `(.L_x_1847) ;  /* 0x000000e000007945 */ /* 0x000fe20003800000 */
[----:B-1----:R-:W-:-:S11]  /*12230*/  VIADD R6, R9, 0xffffffff ;  /* 0xffffffff09067836 */ /* 0x002fd60000000000 */
        /* <DEDUP_REMOVED lines=8> */
.L_x_1848:
[----:B------:R-:W-:-:S13]  /*122c0*/  ISETP.NE.AND P1, PT, R3, 0x1, PT ;  /* 0x000000010300780c */ /* 0x000fda0003f25270 */
[----:B------:R-:W1:Y:S02]  /*122d0*/  @P1 LDC.64 R4, c[0x0][0x9e8] ;  /* 0x00027a00ff041b82 */ /* 0x000e640000000a00 */
[----:B-1----:R-:W-:-:S05]  /*122e0*/  @P1 IMAD.HI.U32 R4, R6, R4, RZ ;  /* 0x0000000406041227 */ /* 0x002fca00078e00ff */
[----:B------:R-:W-:-:S07]  /*122f0*/  @P1 SHF.R.U32.HI R6, RZ, R5, R4 ;  /* 0x00000005ff061219 */ /* 0x000fce0000011604 */
.L_x_1849:
[----:B------:R-:W-:Y:S05]  /*12300*/  BSYNC B0 ;  /* 0x0000000000007941 */ /* 0x000fea0003800000 */
.L_x_1847:
[----:B------:R-:W-:-:S05]  /*12310*/  IMAD R5, R6, R3, R3 ;  /* 0x0000000306057224 */ /* 0x000fca00078e0203 */
[----:B------:R-:W-:-:S07]  /*12320*/  VIMNMX R2, R2, R5, PT ;  /* 0x0000000502027248 */ /* 0x000fce0003fe0100 */
.L_x_1846:
[----:B------:R-:W-:Y:S01]  /*12330*/  VIADD R2, R2, 0x5f ;  /* 0x0000005f02027836 */ /* 0x000fe20000000000 */
[----:B------:R-:W-:Y:S01]  /*12340*/  ULDC UR4, c[0x0][0x9dc] ;  /* 0x0002770000047ab9 */ /* 0x000fe20000000800 */
[----:B------:R-:W-:Y:S02]  /*12350*/  IMAD R0, R17, 0x80, -R0 ;  /* 0x0000008011007824 */ /* 0x000fe400078e0a00 */
[----:B------:R-:W-:-:S04]  /*12360*/  IMAD.HI R4, R2, 0x2aaaaaab, RZ ;  /* 0x2aaaaaab02047827 */ /* 0x000fc800078e02ff */
[C---:B------:R-:W-:Y:S01]  /*12370*/  VIADD R2, R7.reuse, 0x5f ;  /* 0x0000005f07027836 */ /* 0x040fe20000000000 */
[----:B------:R-:W-:Y:S01]  /*12380*/  SHF.R.U32.HI R5, RZ, 0x1f, R4 ;  /* 0x0000001fff057819 */ /* 0x000fe20000011604 */
[----:B------:R-:W-:Y:S02]  /*12390*/  IMAD.IADD R7, R7, 0x1, R0 ;  /* 0x0000000107077824 */ /* 0x000fe400078e0200 */
[----:B------:R-:W-:Y:S01]  /*123a0*/  IMAD.HI R2, R2, 0x2aaaaaab, RZ ;  /* 0x2aaaaaab02027827 */ /* 0x000fe200078e02ff */
[----:B------:R-:W-:-:S03]  /*123b0*/  LEA.HI.SX32 R4, R4, R5, 0x1c ;  /* 0x0000000504047211 */ /* 0x000fc600078fe2ff */
[----:B------:R-:W-:Y:S01]  /*123c0*/  VIADD R0, R7, -UR4 ;  /* 0x8000000407007c36 */ /* 0x000fe20008000000 */
[----:B------:R-:W-:-:S04]  /*123d0*/  SHF.R.U32.HI R5, RZ, 0x1f, R2 ;  /* 0x0000001fff057819 */ /* 0x000fc80000011602 */
[----:B------:R-:W-:-:S04]  /*123e0*/  LEA.HI.SX32 R5, R2, R5, 0x1c ;  /* 0x0000000502057211 */ /* 0x000fc800078fe2ff */
[----:B-1----:R-:W-:-:S05]  /*123f0*/  VIMNMX R6, R5, R4, PT ;  /* 0x0000000405067248 */ /* 0x002fca0003fe0100 */
[----:B------:R1:W-:Y:S01]  /*12400*/  STL [R1+0x14], R6 ;  /* 0x0000140601007387 */ /* 0x0003e20000100800 */
[----:B------:R-:W-:Y:S05]  /*12410*/  @!P0 BRA `(.L_x_1850) ;  /* 0x0000000000448947 */ /* 0x000fea0003800000 */
[----:B------:R-:W-:Y:S01]  /*12420*/  ISETP.GT.AND P0, PT, R7, -0x1, PT ;  /* 0xffffffff0700780c */ /* 0x000fe20003f04270 */
[----:B------:R-:W-:-:S12]  /*12430*/  BSSY B0, `(.L_x_1851) ;  /* 0x000000d000007945 */ /* 0x000fd80003800000 */
[----:B------:R-:W-:Y:S05]  /*12440*/  @P0 BRA `(.L_x_1852) ;  /* 0x00000000001c0947 */ /* 0x000fea0003800000 */
[----:B------:R-:W-:Y:S02]  /*12450*/  ISETP.NE.AND P0, PT, R3, 0x1, PT ;  /* 0x000000010300780c */ /* 0x000fe40003f05270 */
[----:B------:R-:W-:-:S11]  /*12460*/  LOP3.LUT R7, RZ, R7, RZ, 0x33, !PT ;  /* 0x00000007ff077212 */ /* 0x000fd600078e33ff */
[----:B------:R-:W2:Y:S02]  /*12470*/  @P0 LDC.64 R4, c[0x0][0x9e8] ;  /* 0x00027a00ff040b82 */ /* 0x000ea40000000a00 */
[----:B--2---:R-:W-:-:S05]  /*12480*/  @P0 IMAD.HI.U32 R4, R7, R4, RZ ;  /* 0x0000000407040227 */ /* 0x004fca00078e00ff */
[----:B------:R-:W-:-:S04]  /*12490*/  @P0 SHF.R.U32.HI R7, RZ, R5, R4 ;  /* 0x00000005ff070219 */ /* 0x000fc80000011604 */
[----:B------:R-:W-:Y:S01]  /*124a0*/  LOP3.LUT R7, RZ, R7, RZ, 0x33, !PT ;  /* 0x00000007ff077212 */ /* 0x000fe200078e33ff */
[----:B------:R-:W-:Y:S06]  /*124b0*/  BRA `(.L_x_1853) ;  /* 0x0000000000107947 */ /* 0x000fec0003800000 */
.L_x_1852:
[----:B------:R-:W-:-:S13]  /*124c0*/  ISETP.NE.AND P0, PT, R3, 0x1, PT ;  /* 0x000000010300780c */ /* 0x000fda0003f05270 */
[----:B------:R-:W2:Y:S02]  /*124d0*/  @P0 LDC.64 R4, c[0x0][0x9e8] ;  /* 0x00027a00ff040b82 */ /* 0x000ea40000000a00 */
[----:B--2---:R-:W-:-:S05]  /*124e0*/  @P0 IMAD.HI.U32 R4, R7, R4, RZ ;  /* 0x0000000407040227 */ /* 0x004fca00078e00ff */
[----:B------:R-:W-:-:S07]  /*124f0*/  @P0 SHF.R.U32.HI R7, RZ, R5, R4 ;  /* 0x00000005ff070219 */ /* 0x000fce0000011604 */
.L_x_1853:
[----:B------:R-:W-:Y:S05]  /*12500*/  BSYNC B0 ;  /* 0x0000000000007941 */ /* 0x000fea0003800000 */
.L_x_1851:
[----:B------:R-:W-:-:S05]  /*12510*/  IMAD R3, R7, R3, RZ ;  /* 0x0000000307037224 */ /* 0x000fca00078e02ff */
[----:B------:R-:W-:-:S07]  /*12520*/  VIMNMX R0, R0, R3, !PT ;  /* 0x0000000300007248 */ /* 0x000fce0007fe0100 */
.L_x_1850:
[----:B------:R-:W-:Y:S01]  /*12530*/  IMAD.HI R0, R0, 0x2aaaaaab, RZ ;  /* 0x2aaaaaab00007827 */ /* 0x000fe200078e02ff */
[----:B------:R-:W-:Y:S04]  /*12540*/  BSSY B6, `(.L_x_1854) ;  /* 0x00002ae000067945 */ /* 0x000fe80003800000 */
[----:B------:R-:W-:-:S04]  /*12550*/  SHF.R.U32.HI R3, RZ, 0x1f, R0 ;  /* 0x0000001fff037819 */ /* 0x000fc80000011600 */
[----:B------:R-:W-:-:S04]  /*12560*/  LEA.HI.SX32 R3, R0, R3, 0x1c ;  /* 0x0000000300037211 */ /* 0x000fc800078fe2ff */
[----:B------:R-:W-:-:S04]  /*12570*/  VIMNMX R2, RZ, R3, !PT ;  /* 0x00000003ff027248 */ /* 0x000fc80007fe0100 */
[----:B------:R-:W-:Y:S01]  /*12580*/  ISETP.GT.AND P0, PT, R6, R2, PT ;  /* 0x000000020600720c */ /* 0x000fe20003f04270 */
[----:B------:R2:W-:-:S12]  /*12590*/  STL [R1+0xc], R2 ;  /* 0x00000c0201007387 */ /* 0x0005d80000100800 */
[----:B--2---:R-:W-:Y:S05]  /*125a0*/  @P0 BRA `(.L_x_1855) ;  /* 0x0000000000440947 */ /* 0x004fea0003800000 */
[----:B------:R-:W2:Y:S02]  /*125b0*/  S2R R2, SR_TID.X ;  /* 0x0000000000027919 */ /* 0x000ea40000002100 */
[----:B--2---:R-:W-:-:S04]  /*125c0*/  LOP3.LUT R2, R2, 0x1f, RZ, 0xc0, !PT ;  /* 0x0000001f02027812 */ /* 0x004fc800078ec0ff */
[----:B------:R-:W-:-:S13]  /*125d0*/  ISETP.NE.AND P1, PT, R2, RZ, PT ;  /* 0x000000ff0200720c */ /* 0x000fda0003f25270 */
[----:B------:R-:W-:Y:S05]  /*125e0*/  @P1 BRA `(.L_x_1856) ;  /* 0x00000028008c1947 */ /* 0x000fea0003800000 */
[----:B------:R-:W2:Y:S01]  /*125f0*/  S2R R7, SR_LANEID ;  /* 0x0000000000077919 */ /* 0x000ea20000000000 */
[----:B------:R-:W-:Y:S01]  /*12600*/  VOTEU.ANY UR4, UPT, PT ;  /* 0x0000000000047886 */ /* 0x000fe200038e0100 */
[----:B------:R-:W3:Y:S01]  /*12610*/  LDC.64 R2, c[0x0][0xc38] ;  /* 0x00030e00ff027b82 */ /* 0x000ee20000000a00 */
[----:B------:R-:W2:Y:S08]  /*12620*/  FLO.U32 R0, UR4 ;  /* 0x0000000400007d00 */ /* 0x000eb000080e0000 */
[----:B------:R-:W3:Y:S01]  /*12630*/  POPC R5, UR4 ;  /* 0x0000000400057d09 */ /* 0x000ee20008000000 */
[----:B--2---:R-:W-:-:S13]  /*12640*/  ISETP.EQ.U32.AND P0, PT, R0, R7, PT ;  /* 0x000000070000720c */ /* 0x004fda0003f02070 */
[----:B---3--:R-:W2:Y:S01]  /*12650*/  @P0 ATOMG.E.ADD.STRONG.GPU PT, R3, desc[UR38][R2.64], R5 ;  /* 0x00000005020309a8 */ /* 0x008ea200081ee1e6 */
[----:B------:R-:W3:Y:S02]  /*12660*/  S2R R4, SR_LTMASK ;  /* 0x0000000000047919 */ /* 0x000ee40000003900 */
[----:B---3--:R-:W-:-:S04]  /*12670*/  LOP3.LUT R4, R4, UR4, RZ, 0xc0, !PT ;  /* 0x0000000404047c12 */ /* 0x008fc8000f8ec0ff */
[----:B------:R-:W3:Y:S01]  /*12680*/  POPC R7, R4 ;  /* 0x0000000400077309 */ /* 0x000ee20000000000 */
[----:B--2---:R-:W3:Y:S02]  /*12690*/  SHFL.IDX PT, R0, R3, R0, 0x1f ;  /* 0x00001f0003007589 */ /* 0x004ee400000e0000 */
[----:B---3--:R-:W-:Y:S01]  /*126a0*/  IADD3 R16, R0, UR37, R7 ;  /* 0x0000002500107c10 */ /* 0x008fe2000fffe007 */
[----:B------:R-:W-:Y:S06]  /*126b0*/  BRA `(.L_x_1856) ;  /* 0x0000002800587947 */ /* 0x000fec0003800000 */
.L_x_1855:
[----:B------:R-:W2:Y:S01]  /*126c0*/  S2R R3, SR_CgaCtaId ;  /* 0x0000000000037919 */ /* 0x000ea20000008800 */
[----:B------:R-:W-:-:S04]  /*126d0*/  MOV R0, 0x400 ;  /* 0x0000040000007802 */ /* 0x000fc80000000f00 */
[----:B--2---:R-:W-:-:S05]  /*126e0*/  LEA R2, R3, R0, 0x18 ;  /* 0x0000000003027211 */ /* 0x004fca00078ec0ff */
[----:B------:R2:W-:Y:S01]  /*126f0*/  STL [R1+0x10], R2 ;  /* 0x0000100201007387 */ /* 0x0005e20000100800 */
[----:B------:R-:W-:-:S05]  /*12700*/  VIADD R0, R2, 0x1c400 ;  /* 0x0001c40002007836 */ /* 0x000fca0000000000 */
[----:B------:R-:W-:-:S13]  /*12710*/  LOP3.LUT P0, RZ, R0, 0x3ff, RZ, 0xc0, !PT ;  /* 0x000003ff00ff7812 */ /* 0x000fda000780c0ff */
[----:B--2---:R-:W-:Y:S05]  /*12720*/  @!P0 BRA `(.L_x_1857) ;  /* 0x0000000000408947 */ /* 0x004fea0003800000 */
[----:B------:R-:W-:Y:S01]  /*12730*/  MOV R2, 0x0 ;  /* 0x0000000000027802 */ /* 0x000fe20000000f00 */
[----:B------:R-:W-:Y:S01]  /*12740*/  ULDC.64 UR6, c[0x4][0x90] ;  /* 0x0100240000067ab9 */ /* 0x000fe20000000a00 */
[----:B------:R-:W-:Y:S01]  /*12750*/  ULDC.64 UR8, c[0x4][0x98] ;  /* 0x0100260000087ab9 */ /* 0x000fe20000000a00 */
[----:B------:R-:W-:Y:S01]  /*12760*/  ULDC.64 UR4, c[0x4][0x8] ;  /* 0x0100020000047ab9 */ /* 0x000fe20000000a00 */
[----:B------:R-:W-:Y:S02]  /*12770*/  IMAD.U32 R4, RZ, RZ, UR6 ;  /* 0x00000006ff047e24 */ /* 0x000fe4000f8e00ff */
[----:B------:R-:W2:Y:S01]  /*12780*/  LDC.64 R2, c[0x4][R2] ;  /* 0x0100000002027b82 */ /* 0x000ea20000000a00 */
[----:B------:R-:W-:Y:S02]  /*12790*/  IMAD.U32 R5, RZ, RZ, UR7 ;  /* 0x00000007ff057e24 */ /* 0x000fe4000f8e00ff */
[----:B-1----:R-:W-:Y:S02]  /*127a0*/  IMAD.U32 R6, RZ, RZ, UR8 ;  /* 0x00000008ff067e24 */ /* 0x002fe4000f8e00ff */
[----:B------:R-:W-:-:S02]  /*127b0*/  IMAD.U32 R7, RZ, RZ, UR9 ;  /* 0x00000009ff077e24 */ /* 0x000fc4000f8e00ff */
[----:B------:R-:W-:Y:S02]  /*127c0*/  IMAD.U32 R10, RZ, RZ, UR4 ;  /* 0x00000004ff0a7e24 */ /* 0x000fe4000f8e00ff */
[----:B------:R-:W-:Y:S02]  /*127d0*/  IMAD.U32 R11, RZ, RZ, UR5 ;  /* 0x00000005ff0b7e24 */ /* 0x000fe4000f8e00ff */
[----:B------:R-:W-:Y:S02]  /*127e0*/  IMAD.MOV.U32 R8, RZ, RZ, 0x70 ;  /* 0x00000070ff087424 */ /* 0x000fe400078e00ff */
[----:B------:R-:W-:Y:S02]  /*127f0*/  IMAD.MOV.U32 R12, RZ, RZ, 0x1 ;  /* 0x00000001ff0c7424 */ /* 0x000fe400078e00ff */
[----:B0-----:R-:W-:-:S07]  /*12800*/  IMAD.MOV.U32 R13, RZ, RZ, RZ ;  /* 0x000000ffff0d7224 */ /* 0x001fce00078e00ff */
[----:B------:R-:W-:-:S07]  /*12810*/  LEPC R20, `(.L_x_1857) ;  /* 0x000000001014794e */ /* 0x000fce0000000000 */
[----:B--2---:R-:W-:Y:S05]  /*12820*/  CALL.ABS.NOINC R2 ;  /* 0x0000000002007343 */ /* 0x004fea0003c00000 */
.L_x_1857:
        /* <DEDUP_REMOVED lines=8> */
[----:B------:R2:W3:Y:S01]  /*128b0*/  LDC.64 R2, c[0x4][R0] ;  /* 0x0100000000027b82 */ /* 0x0004e20000000a00 */
[----:B------:R-:W-:Y:S02]  /*128c0*/  IMAD.U32 R4, RZ, RZ, UR6 ;  /* 0x00000006ff047e24 */ /* 0x000fe4000f8e00ff */
[----:B------:R-:W-:Y:S02]  /*128d0*/  IMAD.U32 R5, RZ, RZ, UR7 ;  /* 0x00000007ff057e24 */ /* 0x000fe4000f8e00ff */
[----:B-1----:R-:W-:Y:S02]  /*128e0*/  IMAD.U32 R6, RZ, RZ, UR8 ;  /* 0x00000008ff067e24 */ /* 0x002fe4000f8e00ff */
[----:B------:R-:W-:-:S02]  /*128f0*/  IMAD.U32 R7, RZ, RZ, UR9 ;  /* 0x00000009ff077e24 */ /* 0x000fc4000f8e00ff */
[----:B------:R-:W-:Y:S02]  /*12900*/  IMAD.U32 R10, RZ, RZ, UR4 ;  /* 0x00000004ff0a7e24 */ /* 0x000fe4000f8e00ff */
[----:B------:R-:W-:Y:S02]  /*12910*/  IMAD.U32 R11, RZ, RZ, UR5 ;  /* 0x00000005ff0b7e24 */ /* 0x000fe4000f8e00ff */
[----:B------:R-:W-:Y:S02]  /*12920*/  IMAD.MOV.U32 R8, RZ, RZ, 0x70 ;  /* 0x00000070ff087424 */ /* 0x000fe400078e00ff */
[----:B------:R-:W-:Y:S02]  /*12930*/  IMAD.MOV.U32 R12, RZ, RZ, 0x1 ;  /* 0x00000001ff0c7424 */ /* 0x000fe400078e00ff */
[----:B0-2---:R-:W-:-:S07]  /*12940*/  IMAD.MOV.U32 R13, RZ, RZ, RZ ;  /* 0x000000ffff0d7224 */ /* 0x005fce00078e00ff */
[----:B------:R-:W-:-:S07]  /*12950*/  LEPC R20, `(.L_x_1859) ;  /* 0x000000001014794e */ /* 0x000fce0000000000 */
[----:B---3--:R-:W-:Y:S05]  /*12960*/  CALL.ABS.NOINC R2 ;  /* 0x0000000002007343 */ /* 0x008fea0003c00000 */
.L_x_1859:
        /* <DEDUP_REMOVED lines=16> */
.L_x_1858:
[----:B------:R-:W2:Y:S01]  /*12a70*/  LDL.LU R7, [R1+0x1c] ;  /* 0x00001c0001077983 */ /* 0x000ea20000300800 */
[----:B------:R-:W3:Y:S01]  /*12a80*/  LDC R0, c[0x0][0x428] ;  /* 0x00010a00ff007b82 */ /* 0x000ee20000000800 */
[----:B------:R-:W-:Y:S01]  /*12a90*/  ULDC.64 UR4, c[0x0][0x9f8] ;  /* 0x00027e0000047ab9 */ /* 0x000fe20000000a00 */
[----:B------:R-:W-:Y:S01]  /*12aa0*/  IMAD.MOV.U32 R4, RZ, RZ, R19 ;  /* 0x000000ffff047224 */ /* 0x000fe200078e0013 */
[----:B-1----:R-:W1:Y:S01]  /*12ab0*/  S2R R6, SR_TID.X ;  /* 0x0000000000067919 */ /* 0x002e620000002100 */
[----:B---3--:R-:W-:Y:S01]  /*12ac0*/  ISETP.NE.AND P0, PT, R0, 0x1, PT ;  /* 0x000000010000780c */ /* 0x008fe20003f05270 */
[----:B------:R-:W-:Y:S01]  /*12ad0*/  IMAD.MOV.U32 R0, RZ, RZ, R18 ;  /* 0x000000ffff007224 */ /* 0x000fe200078e0012 */
[----:B-1----:R-:W-:-:S11]  /*12ae0*/  LOP3.LUT R6, R6, 0x1f, RZ, 0xc0, !PT ;  /* 0x0000001f06067812 */ /* 0x002fd600078ec0ff */
[----:B------:R-:W1:Y:S08]  /*12af0*/  @P0 LDC R3, c[0x0][0x42c] ;  /* 0x00010b00ff030b82 */ /* 0x000e700000000800 */
[----:B------:R-:W3:Y:S01]  /*12b00*/  @P0 LDC R5, c[0x0][0x430] ;  /* 0x00010c00ff050b82 */ /* 0x000ee20000000800 */
[----:B-1----:R-:W-:-:S05]  /*12b10*/  @P0 IMAD.HI.U32 R2, R18, R3, RZ ;  /* 0x0000000312020227 */ /* 0x002fca00078e00ff */
[----:B---3--:R-:W-:Y:S02]  /*12b20*/  @P0 SHF.R.U32.HI R0, RZ, R5, R2 ;  /* 0x00000005ff000219 */ /* 0x008fe40000011602 */
[----:B------:R-:W-:-:S04]  /*12b30*/  ISETP.NE.U32.AND P0, PT, RZ, UR4, PT ;  /* 0x00000004ff007c0c */ /* 0x000fc8000bf05070 */
[----:B------:R-:W-:Y:S01]  /*12b40*/  ISETP.NE.AND.EX P0, PT, RZ, UR5, PT, P0 ;  /* 0x00000005ff007c0c */ /* 0x000fe2000bf05300 */
[----:B------:R-:W-:-:S12]  /*12b50*/  ULDC.64 UR4, c[0x0][0xa00] ;  /* 0x0002800000047ab9 */ /* 0x000fd80000000a00 */
[----:B------:R-:W1:Y:S01]  /*12b60*/  @P0 LDC.64 R2, c[0x0][0x9f8] ;  /* 0x00027e00ff020b82 */ /* 0x000e620000000a00 */
[----:B------:R-:W-:-:S04]  /*12b70*/  ISETP.NE.AND P6, PT, R6, RZ, PT ;  /* 0x000000ff0600720c */ /* 0x000fc80003fc5270 */
[----:B------:R-:W-:-:S09]  /*12b80*/  PLOP3.LUT P1, PT, P6, PT, PT, 0x8, 0x0 ;  /* 0x000000000000781c */ /* 0x000fd2000372e170 */
[----:B------:R-:W-:Y:S01]  /*12b90*/  VOTEU.ALL UP1, P6 ;  /* 0x00000000003f7886 */ /* 0x000fe20003020000 */
[----:B-1----:R-:W-:-:S05]  /*12ba0*/  @P0 IMAD.WIDE R2, R19, 0x4, R2 ;  /* 0x0000000413020825 */ /* 0x002fca00078e0202 */
[----:B------:R1:W5:Y:S01]  /*12bb0*/  @P0 LDG.E R4, desc[UR38][R2.64] ;  /* 0x0000002602040981 */ /* 0x000362000c1e1900 */
[----:B------:R-:W-:Y:S01]  /*12bc0*/  ISETP.NE.U32.AND P0, PT, RZ, UR4, PT ;  /* 0x00000004ff007c0c */ /* 0x000fe2000bf05070 */
[----:B------:R-:W-:-:S03]  /*12bd0*/  @!UP1 UIADD3 UR8, UP0, UR40, 0x270, URZ ;  /* 0x0000027028089890 */ /* 0x000fc6000ff1e03f */
[----:B------:R-:W-:Y:S01]  /*12be0*/  ISETP.NE.AND.EX P0, PT, RZ, UR5, PT, P0 ;  /* 0x00000005ff007c0c */ /* 0x000fe2000bf05300 */
[----:B------:R-:W-:-:S03]  /*12bf0*/  @!UP1 UIADD3.X UR9, URZ, UR41, URZ, UP0, !UPT ;  /* 0x000000293f099290 */ /* 0x000fc600087fe43f */
[----:B------:R-:W-:Y:S01]  /*12c00*/  SEL R6, R19, RZ, !P0 ;  /* 0x000000ff13067207 */ /* 0x000fe20004000000 */
[----:B------:R-:W-:Y:S01]  /*12c10*/  VOTEU.ALL UP0, P6 ;  /* 0x00000000003f7886 */ /* 0x000fe20003000000 */
[----:B-12---:R-:W-:-:S07]  /*12c20*/  IMAD R17, R17, 0x80, R7 ;  /* 0x0000008011117824 */ /* 0x006fce00078e0207 */
.L_x_1860:
        /* <DEDUP_REMOVED lines=10> */
[----:B------:R-:W2:Y:S01]  /*12cd0*/  LDL R5, [R1+0x14] ;  /* 0x0000140001057983 */ /* 0x000ea20000100800 */
[----:B------:R-:W1:Y:S01]  /*12ce0*/  LDC.64 R2, c[0x0][0x3f8] ;  /* 0x0000fe00ff027b82 */ /* 0x000e620000000a00 */
[----:B------:R-:W-:Y:S02]  /*12cf0*/  ULDC.64 UR4, c[0x0][0xa08] ;  /* 0x0002820000047ab9 */ /* 0x000fe40000000a00 */
[----:B-1----:R-:W-:Y:S01]  /*12d00*/  LOP3.LUT P0, RZ, R2, UR4, RZ, 0xfc, !PT ;  /* 0x0000000402ff7c12 */ /* 0x002fe2000f80fcff */
[----:B------:R-:W-:-:S03]  /*12d10*/  UMOV UR4, 0xffffffff ;  /* 0xffffffff00047882 */ /* 0x000fc60000000000 */
[----:B------:R-:W-:-:S04]  /*12d20*/  LOP3.LUT P0, RZ, R3, UR5, RZ, 0xfc, P0 ;  /* 0x0000000503ff7c12 */ /* 0x000fc8000800fcff */
[----:B-----5:R-:W-:Y:S01]  /*12d30*/  SEL R7, R4, RZ, !P0 ;  /* 0x000000ff04077207 */ /* 0x020fe20004000000 */
[----:B--2---:R-:W-:Y:S01]  /*12d40*/  VIADD R8, R5, 0xffffffff ;  /* 0xffffffff05087836 */ /* 0x004fe20000000000 */
[----:B------:R-:W-:Y:S07]  /*12d50*/  BRA.DIV UR4, `(.L_x_1861) ;  /* 0x00000036046c7947 */ /* 0x000fee000b800000 */
.L_x_1931:
[----:B------:R-:W-:Y:S01]  /*12d60*/  UMOV UR4, 0xffffffff ;  /* 0xffffffff00047882 */ /* 0x000fe20000000000 */
[----:B------:R-:W-:Y:S02]  /*12d70*/  SHF.R.S32.HI R5, RZ, 0x1f, R4 ;  /* 0x0000001fff057819 */ /* 0x000fe40000011404 */
[----:B------:R-:W-:Y:S05]  /*12d80*/  BRA.DIV UR4, `(.L_x_1862) ;  /* 0x0000003604947947 */ /* 0x000fea000b800000 */
[----:B------:R-:W-:-:S13]  /*12d90*/  ELECT P6, URZ, PT ;  /* 0x00000000003f782f */ /* 0x000fda00038c0000 */
.L_x_1934:
        /* <DEDUP_REMOVED lines=10> */
[----:B------:R-:W-:-:S04]  /*12e40*/  @P0 SHF.R.U32.HI R7, RZ, R11, R10 ;  /* 0x0000000bff070219 */ /* 0x000fc8000001160a */
[--C-:B------:R-:W-:Y:S01]  /*12e50*/  SHF.R.S32.HI R11, RZ, 0x1f, R7.reuse ;  /* 0x0000001fff0b7819 */ /* 0x100fe20000011407 */
[--C-:B------:R-:W-:Y:S02]  /*12e60*/  IMAD.MOV R9, RZ, RZ, -R7.reuse ;  /* 0x000000ffff097224 */ /* 0x100fe400078e0a07 */
[----:B------:R-:W-:Y:S02]  /*12e70*/  IMAD.MOV.U32 R10, RZ, RZ, R7 ;  /* 0x000000ffff0a7224 */ /* 0x000fe400078e0007 */
[----:B------:R-:W-:Y:S02]  /*12e80*/  IMAD R8, R12, R9, R8 ;  /* 0x000000090c087224 */ /* 0x000fe400078e0208 */
[----:B------:R-:W-:Y:S02]  /*12e90*/  IMAD R9, R5, UR4, RZ ;  /* 0x0000000405097c24 */ /* 0x000fe4000f8e02ff */
[----:B------:R-:W-:-:S04]  /*12ea0*/  IMAD.WIDE.U32 R10, R4, UR4, R10 ;  /* 0x00000004040a7c25 */ /* 0x000fc8000f8e000a */
[----:B------:R-:W-:Y:S01]  /*12eb0*/  IMAD R9, R4, UR5, R9 ;  /* 0x0000000504097c24 */ /* 0x000fe2000f8e0209 */
[----:B------:R-:W-:-:S03]  /*12ec0*/  LEA R12, P0, R10, R2, 0x2 ;  /* 0x000000020a0c7211 */ /* 0x000fc600078010ff */
[----:B------:R-:W-:-:S05]  /*12ed0*/  IMAD.IADD R7, R11, 0x1, R9 ;  /* 0x000000010b077824 */ /* 0x000fca00078e0209 */
[----:B0-----:R-:W-:-:S05]  /*12ee0*/  LEA.HI.X R13, R10, R3, R7, 0x2, P0 ;  /* 0x000000030a0d7211 */ /* 0x001fca00000f1407 */
[----:B------:R1:W5:Y:S02]  /*12ef0*/  LDG.E R7, desc[UR38][R12.64] ;  /* 0x000000260c077981 */ /* 0x000364000c1e1900 */
.L_x_1864:
[----:B------:R-:W2:Y:S01]  /*12f00*/  LDL R9, [R1] ;  /* 0x0000000001097983 */ /* 0x000ea20000100800 */
[----:B------:R-:W-:-:S03]  /*12f10*/  MOV R11, 0x400 ;  /* 0x00000400000b7802 */ /* 0x000fc60000000f00 */
[----:B------:R-:W3:Y:S01]  /*12f20*/  LDL R10, [R1+0x4] ;  /* 0x00000400010a7983 */ /* 0x000ee20000100800 */
[----:B-1----:R-:W1:Y:S02]  /*12f30*/  S2R R12, SR_CgaCtaId ;  /* 0x00000000000c7919 */ /* 0x002e640000008800 */
[----:B-1----:R-:W-:-:S05]  /*12f40*/  LEA R11, R12, R11, 0x18 ;  /* 0x0000000b0c0b7211 */ /* 0x002fca00078ec0ff */
[----:B--2---:R-:W-:Y:S01]  /*12f50*/  IMAD R9, R9, 0x8, R11 ;  /* 0x0000000809097824 */ /* 0x004fe200078e020b */
[----:B---3--:R-:W-:-:S04]  /*12f60*/  SHF.L.U32 R10, R10, 0x1f, RZ ;  /* 0x0000001f0a0a7819 */ /* 0x008fc800000006ff */
[----:B------:R-:W1:Y:S02]  /*12f70*/  SYNCS.PHASECHK.TRANS64.TRYWAIT P0, [R9+URZ+0x22840], R10 ;  /* 0x0228400a090075a7 */ /* 0x000e64000800017f */
[----:B-1----:R-:W-:Y:S05]  /*12f80*/  @!P0 BRA `(.L_x_1865) ;  /* 0x0000003400348947 */ /* 0x002fea0003800000 */
.L_x_1935:
[----:B------:R-:W2:Y:S02]  /*12f90*/  S2R R11, SR_TID.X ;  /* 0x00000000000b7919 */ /* 0x000ea40000002100 */
        /* <DEDUP_REMOVED lines=10> */
.L_x_1866:
[----:B------:R-:W2:Y:S01]  /*13040*/  LDL R11, [R1] ;  /* 0x00000000010b7983 */ /* 0x000ea20000100800 */
[----:B------:R-:W-:-:S03]  /*13050*/  MOV R12, 0x400 ;  /* 0x00000400000c7802 */ /* 0x000fc60000000f00 */
[----:B-1----:R-:W3:Y:S01]  /*13060*/  LDL R10, [R1+0x8] ;  /* 0x00000800010a7983 */ /* 0x002ee20000100800 */
[----:B0-----:R-:W0:Y:S01]  /*13070*/  S2R R13, SR_CgaCtaId ;  /* 0x00000000000d7919 */ /* 0x001e220000008800 */
[----:B------:R-:W-:Y:S02]  /*13080*/  R2UR UR9, R9 ;  /* 0x00000000090972ca */ /* 0x000fe400000e0000 */
[----:B------:R-:W-:Y:S01]  /*13090*/  R2UR UR11, R8 ;  /* 0x00000000080b72ca */ /* 0x000fe200000e0000 */
[----:B------:R-:W-:Y:S01]  /*130a0*/  UIADD3 UR6, UP0, UR40, 0x370, URZ ;  /* 0x0000037028067890 */ /* 0x000fe2000ff1e03f */
[----:B------:R-:W-:Y:S02]  /*130b0*/  R2UR UR12, R0 ;  /* 0x00000000000c72ca */ /* 0x000fe400000e0000 */
[----:B-----5:R-:W-:Y:S01]  /*130c0*/  R2UR UR13, R7 ;  /* 0x00000000070d72ca */ /* 0x020fe200000e0000 */
[----:B------:R-:W-:Y:S01]  /*130d0*/  UIADD3.X UR7, URZ, UR41, URZ, UP0, !UPT ;  /* 0x000000293f077290 */ /* 0x000fe200087fe43f */
[----:B0-----:R-:W-:-:S05]  /*130e0*/  LEA R12, R13, R12, 0x18 ;  /* 0x0000000c0d0c7211 */ /* 0x001fca00078ec0ff */
[----:B------:R-:W-:Y:S01]  /*130f0*/  UIADD3 UR9, UR9, 0x22830, URZ ;  /* 0x0002283009097890 */ /* 0x000fe2000fffe03f */
[----:B------:R-:W-:Y:S01]  /*13100*/  UMOV UR5, 0x14f00000 ;  /* 0x14f0000000057882 */ /* 0x000fe20000000000 */
[----:B------:R-:W-:Y:S01]  /*13110*/  UMOV UR10, URZ ;  /* 0x0000003f000a7c82 */ /* 0x000fe20008000000 */
[----:B--2---:R-:W-:Y:S01]  /*13120*/  IMAD R9, R11, 0x3000, R12 ;  /* 0x000030000b097824 */ /* 0x004fe200078e020c */
[----:B---3--:R-:W-:-:S04]  /*13130*/  R2UR UR4, R10 ;  /* 0x000000000a0472ca */ /* 0x008fc800000e0000 */
[----:B------:R-:W-:-:S09]  /*13140*/  R2UR UR8, R9 ;  /* 0x00000000090872ca */ /* 0x000fd200000e0000 */
[----:B------:R-:W-:-:S04]  /*13150*/  UIMAD UR11, UR11, 0x60, UR4 ;  /* 0x000000600b0b78a4 */ /* 0x000fc8000f8e0204 */
[----:B------:R-:W-:Y:S01]  /*13160*/  UIADD3 UR8, UR8, 0x1c400, URZ ;  /* 0x0001c40008087890 */ /* 0x000fe2000fffe03f */
[----:B------:R-:W-:-:S08]  /*13170*/  UMOV UR4, 0x0 ;  /* 0x0000000000047882 */ /* 0x000fd00000000000 */
[----:B------:R1:W-:Y:S02]  /*13180*/  UTMALDG.4D [UR8], [UR6], desc[UR4] ;  /* 0x00000408060075b4 */ /* 0x0003e40008019000 */
[----:B-1----:R-:W-:Y:S01]  /*13190*/  NOP ;  /* 0x0000000000007918 */ /* 0x002fe20000000000 */
.L_x_1863:
[----:B------:R-:W2:Y:S01]  /*131a0*/  LDL.LU R12, [R1+0x18] ;  /* 0x00001800010c7983 */ /* 0x000ea20000300800 */
[----:B------:R-:W-:Y:S01]  /*131b0*/  MOV R10, 0x400 ;  /* 0x00000400000a7802 */ /* 0x000fe20000000f00 */
[----:B------:R-:W-:Y:S05]  /*131c0*/  WARPSYNC.ALL ;  /* 0x0000000000007948 */ /* 0x000fea0003800000 */
[----:B------:R-:W1:Y:S01]  /*131d0*/  S2R R11, SR_CgaCtaId ;  /* 0x00000000000b7919 */ /* 0x000e620000008800 */
        /* <DEDUP_REMOVED lines=11> */
[----:B-1----:R-:W-:Y:S01]  /*13290*/  LEA R10, R11, R10, 0x18 ;  /* 0x0000000a0b0a7211 */ /* 0x002fe200078ec0ff */
        /* <DEDUP_REMOVED lines=12> */
[----:B------:R-:W2:Y:S02]  /*13360*/  SYNCS.PHASECHK.TRANS64.TRYWAIT P0, [R10+URZ+0x22820], R6 ;  /* 0x022820060a0075a7 */ /* 0x000ea4000800017f */
[----:B-12---:R-:W-:Y:S05]  /*13370*/  @!P0 BRA `(.L_x_1868) ;  /* 0x00000030004c8947 */ /* 0x006fea0003800000 */
.L_x_1936:
[----:B------:R-:W-:Y:S05]  /*13380*/  BSYNC B0 ;  /* 0x0000000000007941 */ /* 0x000fea0003800000 */
.L_x_1867:
[----:B------:R-:W-:Y:S04]  /*13390*/  BSSY B0, `(.L_x_1869) ;  /* 0x000003b000007945 */ /* 0x000fe80003800000 */
[----:B------:R-:W-:Y:S05]  /*133a0*/  @!P6 BRA `(.L_x_1870) ;  /* 0x0000000000e4e947 */ /* 0x000fea0003800000 */
[----:B------:R-:W2:Y:S01]  /*133b0*/  LDL R10, [R1] ;  /* 0x00000000010a7983 */ /* 0x000ea20000100800 */
[----:B------:R-:W-:-:S03]  /*133c0*/  MOV R11, 0x400 ;  /* 0x00000400000b7802 */ /* 0x000fc60000000f00 */
[----:B-1----:R-:W3:Y:S01]  /*133d0*/  LDL R9, [R1+0x4] ;  /* 0x0000040001097983 */ /* 0x002ee20000100800 */
[----:B------:R-:W1:Y:S02]  /*133e0*/  S2R R12, SR_CgaCtaId ;  /* 0x00000000000c7919 */ /* 0x000e640000008800 */
[----:B-1----:R-:W-:-:S05]  /*133f0*/  LEA R11, R12, R11, 0x18 ;  /* 0x0000000b0c0b7211 */ /* 0x002fca00078ec0ff */
[----:B--2---:R-:W-:Y:S01]  /*13400*/  IMAD R6, R10, 0x8, R11 ;  /* 0x000000080a067824 */ /* 0x004fe200078e020b */
[----:B---3--:R-:W-:-:S04]  /*13410*/  SHF.L.U32 R9, R9, 0x1f, RZ ;  /* 0x0000001f09097819 */ /* 0x008fc800000006ff */
[----:B------:R-:W1:Y:S02]  /*13420*/  SYNCS.PHASECHK.TRANS64.TRYWAIT P0, [R6+URZ+0x22860], R9 ;  /* 0x02286009060075a7 */ /* 0x000e64000800017f */
[----:B-1----:R-:W-:Y:S05]  /*13430*/  @!P0 BRA `(.L_x_1871) ;  /* 0x00000030003c8947 */ /* 0x002fea0003800000 */
.L_x_1937:
        /* <DEDUP_REMOVED lines=11> */
.L_x_1872:
[----:B------:R-:W2:Y:S01]  /*134f0*/  LDL R10, [R1] ;  /* 0x00000000010a7983 */ /* 0x000ea20000100800 */
[----:B------:R-:W-:-:S03]  /*13500*/  MOV R11, 0x400 ;  /* 0x00000400000b7802 */ /* 0x000fc60000000f00 */
[----:B-1----:R-:W3:Y:S01]  /*13510*/  LDL R9, [R1+0x8] ;  /* 0x0000080001097983 */ /* 0x002ee20000100800 */
[----:B------:R-:W1:Y:S01]  /*13520*/  S2R R12, SR_CgaCtaId ;  /* 0x00000000000c7919 */ /* 0x000e620000008800 */
[----:B------:R-:W-:Y:S02]  /*13530*/  R2UR UR9, R6 ;  /* 0x00000000060972ca */ /* 0x000fe400000e0000 */
[----:B------:R-:W-:Y:S01]  /*13540*/  R2UR UR11, R8 ;  /* 0x00000000080b72ca */ /* 0x000fe200000e0000 */
[----:B------:R-:W-:Y:S01]  /*13550*/  UIADD3 UR4, UP0, UR40, 0x470, URZ ;  /* 0x0000047028047890 */ /* 0x000fe2000ff1e03f */
[----:B------:R-:W-:Y:S02]  /*13560*/  R2UR UR12, R0 ;  /* 0x00000000000c72ca */ /* 0x000fe400000e0000 */
[----:B------:R-:W-:Y:S02]  /*13570*/  R2UR UR13, R7 ;  /* 0x00000000070d72ca */ /* 0x000fe400000e0000 */
[----:B-1----:R-:W-:-:S05]  /*13580*/  LEA R11, R12, R11, 0x18 ;  /* 0x0000000b0c0b7211 */ /* 0x002fca00078ec0ff */
[----:B------:R-:W-:Y:S01]  /*13590*/  UIADD3 UR9, UR9, 0x22850, URZ ;  /* 0x0002285009097890 */ /* 0x000fe2000fffe03f */
[----:B------:R-:W-:Y:S01]  /*135a0*/  UMOV UR10, URZ ;  /* 0x0000003f000a7c82 */ /* 0x000fe20008000000 */
[----:B------:R-:W-:Y:S01]  /*135b0*/  UMOV UR6, 0x0 ;  /* 0x0000000000067882 */ /* 0x000fe20000000000 */
[----:B------:R-:W-:Y:S01]  /*135c0*/  UMOV UR7, 0x14f00000 ;  /* 0x14f0000000077882 */ /* 0x000fe20000000000 */
[----:B------:R-:W-:Y:S01]  /*135d0*/  UMOV UR16, 0x40 ;  /* 0x0000004000107882 */ /* 0x000fe20000000000 */
[----:B--2---:R-:W-:Y:S01]  /*135e0*/  IMAD R6, R10, 0xc000, R11 ;  /* 0x0000c0000a067824 */ /* 0x004fe200078e020b */
[----:B---3--:R-:W-:-:S04]  /*135f0*/  R2UR UR5, R9 ;  /* 0x00000000090572ca */ /* 0x008fc800000e0000 */
[----:B------:R-:W-:-:S09]  /*13600*/  R2UR UR14, R6 ;  /* 0x00000000060e72ca */ /* 0x000fd200000e0000 */
[----:B------:R-:W-:-:S04]  /*13610*/  UIMAD UR11, UR11, 0x60, UR5 ;  /* 0x000000600b0b78a4 */ /* 0x000fc8000f8e0205 */
[----:B------:R-:W-:Y:S02]  /*13620*/  UIADD3 UR8, UR14, 0x400, URZ ;  /* 0x000004000e087890 */ /* 0x000fe4000fffe03f */
[----:B------:R-:W-:Y:S02]  /*13630*/  UIADD3.X UR5, URZ, UR41, URZ, UP0, !UPT ;  /* 0x000000293f057290 */ /* 0x000fe400087fe43f */
        /* <DEDUP_REMOVED lines=16> */
.L_x_1870:
[----:B------:R-:W-:Y:S05]  /*13740*/  BSYNC B0 ;  /* 0x0000000000007941 */ /* 0x000fea0003800000 */
.L_x_1869:
[----:B-1----:R-:W2:Y:S04]  /*13750*/  LDL R6, [R1+0x14] ;  /* 0x0000140001067983 */ /* 0x002ea80000100800 */
[----:B------:R-:W3:Y:S01]  /*13760*/  LDL R9, [R1+0xc] ;  /* 0x00000c0001097983 */ /* 0x000ee20000100800 */
[----:B------:R-:W-:Y:S01]  /*13770*/  BSSY B0, `(.L_x_1873) ;  /* 0x000016f000007945 */ /* 0x000fe20003800000 */
[----:B--2---:R-:W-:-:S05]  /*13780*/  VIADD R8, R6, 0xfffffffe ;  /* 0xfffffffe06087836 */ /* 0x004fca0000000000 */
[----:B---3--:R-:W-:-:S13]  /*13790*/  ISETP.GE.AND P0, PT, R8, R9, PT ;  /* 0x000000090800720c */ /* 0x008fda0003f06270 */
[----:B------:R-:W-:Y:S05]  /*137a0*/  @!P0 BRA `(.L_x_1874) ;  /* 0x0000001400ac8947 */ /* 0x000fea0003800000 */
[----:B------:R-:W-:Y:S01]  /*137b0*/  LOP3.LUT R10, RZ, R9, RZ, 0x33, !PT ;  /* 0x00000009ff0a7212 */ /* 0x000fe200078e33ff */
[----:B------:R-:W-:Y:S01]  /*137c0*/  IMAD.MOV R9, RZ, RZ, -R6 ;  /* 0x000000ffff097224 */ /* 0x000fe200078e0a06 */
[----:B------:R-:W-:Y:S04]  /*137d0*/  BSSY B1, `(.L_x_1875) ;  /* 0x000007b000017945 */ /* 0x000fe80003800000 */
[----:B------:R-:W-:-:S05]  /*137e0*/  VIADDMNMX R10, R9, 0x1, R10, !PT ;  /* 0x00000001090a7846 */ /* 0x000fca000780010a */
[----:B------:R-:W-:-:S05]  /*137f0*/  IMAD.IADD R6, R6, 0x1, R10 ;  /* 0x0000000106067824 */ /* 0x000fca00078e020a */
[----:B------:R-:W-:-:S04]  /*13800*/  LOP3.LUT R6, R6, 0x1, RZ, 0xc0, !PT ;  /* 0x0000000106067812 */ /* 0x000fc800078ec0ff */
[----:B------:R-:W-:-:S13]  /*13810*/  ISETP.NE.U32.AND P0, PT, R6, 0x1, PT ;  /* 0x000000010600780c */ /* 0x000fda0003f05070 */
[----:B------:R-:W-:Y:S05]  /*13820*/  @P0 BRA `(.L_x_1876) ;  /* 0x0000000400d40947 */ /* 0x000fea0003800000 */
[----:B------:R-:W2:Y:S04]  /*13830*/  LDL.LU R11, [R1] ;  /* 0x00000000010b7983 */ /* 0x000ea80000300800 */
[----:B0-----:R-:W3:Y:S01]  /*13840*/  LDL.LU R13, [R1+0x4] ;  /* 0x00000400010d7983 */ /* 0x001ee20000300800 */
        /* <DEDUP_REMOVED lines=25> */
[----:B------:R-:W-:Y:S01]  /*139e0*/  LEA R2, P0, R6, R2, 0x2 ;  /* 0x0000000206027211 */ /* 0x000fe200078010ff */
[----:B------:R-:W-:-:S03]  /*139f0*/  IMAD.MOV R7, RZ, RZ, -R9 ;  /* 0x000000ffff077224 */ /* 0x000fc600078e0a09 */
[----:B------:R-:W-:Y:S01]  /*13a00*/  LEA.HI.X R3, R6, R3, R11, 0x2, P0 ;  /* 0x0000000306037211 */ /* 0x000fe200000f140b */
[----:B------:R-:W-:-:S04]  /*13a10*/  IMAD R8, R12, R7, R8 ;  /* 0x000000070c087224 */ /* 0x000fc800078e0208 */
[----:B------:R1:W5:Y:S04]  /*13a20*/  LDG.E R7, desc[UR38][R2.64] ;  /* 0x0000002602077981 */ /* 0x000368000c1e1900 */
.L_x_1879:
[----:B-1----:R-:W1:Y:S01]  /*13a30*/  S2R R3, SR_CgaCtaId ;  /* 0x0000000000037919 */ /* 0x002e620000008800 */
[----:B------:R-:W-:-:S04]  /*13a40*/  MOV R2, 0x400 ;  /* 0x0000040000027802 */ /* 0x000fc80000000f00 */
[----:B-1----:R-:W-:Y:S02]  /*13a50*/  LEA R2, R3, R2, 0x18 ;  /* 0x0000000203027211 */ /* 0x002fe400078ec0ff */
[----:B------:R-:W-:-:S03]  /*13a60*/  SHF.L.U32 R3, R13, 0x1f, RZ ;  /* 0x0000001f0d037819 */ /* 0x000fc600000006ff */
[----:B------:R-:W-:-:S04]  /*13a70*/  IMAD R2, R14, 0x8, R2 ;  /* 0x000000080e027824 */ /* 0x000fc800078e0202 */
[----:B------:R-:W1:Y:S02]  /*13a80*/  SYNCS.PHASECHK.TRANS64.TRYWAIT P0, [R2+URZ+0x22840], R3 ;  /* 0x02284003020075a7 */ /* 0x000e64000800017f */
[----:B-1----:R-:W-:Y:S05]  /*13a90*/  @!P0 BRA `(.L_x_1880) ;  /* 0x0000002800b88947 */ /* 0x002fea0003800000 */
.L_x_1938:
[----:B------:R-:W2:Y:S02]  /*13aa0*/  S2R R6, SR_TID.X ;  /* 0x0000000000067919 */ /* 0x000ea40000002100 */
[----:B--2---:R-:W-:-:S04]  /*13ab0*/  LOP3.LUT R6, R6, 0x7f, RZ, 0xc0, !PT ;  /* 0x0000007f06067812 */ /* 0x004fc800078ec0ff */
[----:B------:R-:W-:-:S13]  /*13ac0*/  ISETP.NE.AND P1, PT, R6, RZ, PT ;  /* 0x000000ff0600720c */ /* 0x000fda0003f25270 */
        /* <DEDUP_REMOVED lines=8> */
.L_x_1881:
[----:B------:R-:W2:Y:S01]  /*13b50*/  LDL R6, [R1] ;  /* 0x0000000001067983 */ /* 0x000ea20000100800 */
        /* <DEDUP_REMOVED lines=21> */
.L_x_1939:
        /* <DEDUP_REMOVED lines=8> */
.L_x_1883:
[----:B-12---:R-:W2:Y:S01]  /*13d30*/  LDL R3, [R1] ;  /* 0x0000000001037983 */ /* 0x006ea20000100800 */
        /* <DEDUP_REMOVED lines=33> */
.L_x_1878:
[----:B------:R-:W-:Y:S05]  /*13f50*/  BSYNC B2 ;  /* 0x0000000000027941 */ /* 0x000fea0003800000 */
.L_x_1877:
[----:B------:R-:W2:Y:S02]  /*13f60*/  LDL R2, [R1+0x14] ;  /* 0x0000140001027983 */ /* 0x000ea40000100800 */
[----:B--2---:R-:W-:-:S07]  /*13f70*/  VIADD R8, R2, 0xfffffffd ;  /* 0xfffffffd02087836 */ /* 0x004fce0000000000 */
.L_x_1876:
[----:B------:R-:W-:Y:S05]  /*13f80*/  BSYNC B1 ;  /* 0x0000000000017941 */ /* 0x000fea0003800000 */
.L_x_1875:
[----:B------:R-:W2:Y:S01]  /*13f90*/  LDL.LU R2, [R1+0x14] ;  /* 0x0000140001027983 */ /* 0x000ea20000300800 */
[----:B------:R-:W-:Y:S01]  /*13fa0*/  VIADD R10, R10, 0xfffffffe ;  /* 0xfffffffe0a0a7836 */ /* 0x000fe20000000000 */
[----:B--2---:R-:W-:-:S04]  /*13fb0*/  LOP3.LUT R3, RZ, R2, RZ, 0x33, !PT ;  /* 0x00000002ff037212 */ /* 0x004fc800078e33ff */
[----:B------:R-:W-:-:S13]  /*13fc0*/  ISETP.NE.AND P0, PT, R10, R3, PT ;  /* 0x000000030a00720c */ /* 0x000fda0003f05270 */
[----:B------:R-:W-:Y:S05]  /*13fd0*/  @!P0 BRA `(.L_x_1874) ;  /* 0x0000000c00a08947 */ /* 0x000fea0003800000 */
.L_x_1898:
        /* <DEDUP_REMOVED lines=28> */
[----:B------:R-:W-:-:S03]  /*141a0*/  LEA R6, P0, R2, UR4, 0x2 ;  /* 0x0000000402067c11 */ /* 0x000fc6000f8010ff */
[----:B------:R-:W-:-:S05]  /*141b0*/  IMAD.IADD R7, R7, 0x1, R3 ;  /* 0x0000000107077824 */ /* 0x000fca00078e0203 */
[----:B------:R-:W-:-:S06]  /*141c0*/  LEA.HI.X R7, R2, UR5, R7, 0x2, P0 ;  /* 0x0000000502077c11 */ /* 0x000fcc00080f1407 */
[----:B------:R1:W5:Y:S02]  /*141d0*/  LDG.E R7, desc[UR38][R6.64] ;  /* 0x0000002606077981 */ /* 0x000364000c1e1900 */
.L_x_1886:
[----:B------:R-:W2:Y:S01]  /*141e0*/  S2R R3, SR_CgaCtaId ;  /* 0x0000000000037919 */ /* 0x000ea20000008800 */
[----:B------:R-:W-:-:S04]  /*141f0*/  MOV R2, 0x400 ;  /* 0x0000040000027802 */ /* 0x000fc80000000f00 */
[----:B--2---:R-:W-:Y:S02]  /*14200*/  LEA R2, R3, R2, 0x18 ;  /* 0x0000000203027211 */ /* 0x004fe400078ec0ff */
[----:B------:R-:W-:-:S03]  /*14210*/  SHF.L.U32 R3, R10, 0x1f, RZ ;  /* 0x0000001f0a037819 */ /* 0x000fc600000006ff */
[----:B------:R-:W-:-:S04]  /*14220*/  IMAD R2, R9, 0x8, R2 ;  /* 0x0000000809027824 */ /* 0x000fc800078e0202 */
[----:B------:R-:W2:Y:S02]  /*14230*/  SYNCS.PHASECHK.TRANS64.TRYWAIT P0, [R2+URZ+0x22840], R3 ;  /* 0x02284003020075a7 */ /* 0x000ea4000800017f */
[----:B--2---:R-:W-:Y:S05]  /*14240*/  @!P0 BRA `(.L_x_1887) ;  /* 0x0000002000f48947 */ /* 0x004fea0003800000 */
.L_x_1940:
[----:B-1----:R-:W1:Y:S02]  /*14250*/  S2R R6, SR_TID.X ;  /* 0x0000000000067919 */ /* 0x002e640000002100 */
        /* <DEDUP_REMOVED lines=8> */
[----:B---3--:R-:W-:Y:S05]  /*142e0*/  @!P1 BRA `(.L_x_1888) ;  /* 0x0000000000049947 */ /* 0x008fea0003800000 */
[----:B------:R-:W-:Y:S01]  /*142f0*/  BPT.TRAP 0x1 ;  /* 0x000000040000795c */ /* 0x000fe20000300000 */
.L_x_1888:
[----:B------:R-:W3:Y:S01]  /*14300*/  LDL R12, [R1+0x8] ;  /* 0x00000800010c7983 */ /* 0x000ee20000100800 */
[----:B------:R-:W-:Y:S01]  /*14310*/  MOV R6, 0x400 ;  /* 0x0000040000067802 */ /* 0x000fe20000000f00 */
[----:B0-----:R-:W0:Y:S01]  /*14320*/  S2R R13, SR_CgaCtaId ;  /* 0x00000000000d7919 */ /* 0x001e220000008800 */
        /* <DEDUP_REMOVED lines=16> */
[----:B------:R-:W1:Y:S02]  /*14430*/  SYNCS.PHASECHK.TRANS64.TRYWAIT P1, [R2+URZ+0x22860], R3 ;  /* 0x02286003020075a7 */ /* 0x000e64000802017f */
[----:B01----:R-:W-:Y:S05]  /*14440*/  @!P1 BRA `(.L_x_1889) ;  /* 0x0000002000889947 */ /* 0x003fea0003800000 */
.L_x_1941:
[----:B------:R-:W-:Y:S05]  /*14450*/  @P0 BRA `(.L_x_1890) ;  /* 0x00000000001c0947 */ /* 0x000fea0003800000 */
[----:B------:R-:W1:Y:S01]  /*14460*/  S2R R11, SR_TID.X ;  /* 0x00000000000b7919 */ /* 0x000e620000002100 */
[----:B0-2---:R-:W-:-:S04]  /*14470*/  IMAD.MOV.U32 R3, RZ, RZ, 0xc000 ;  /* 0x0000c000ff037424 */ /* 0x005fc800078e00ff */
[----:B------:R3:W-:Y:S01]  /*14480*/  SYNCS.ARRIVE.TRANS64 RZ, [R2+URZ+0x22850], R3 ;  /* 0x0228500302ff79a7 */ /* 0x0007e2000800003f */
[----:B-1----:R-:W-:-:S04]  /*14490*/  LOP3.LUT R11, R11, 0x1f, RZ, 0xc0, !PT ;  /* 0x0000001f0b0b7812 */ /* 0x002fc800078ec0ff */
[----:B------:R-:W-:-:S13]  /*144a0*/  ISETP.NE.AND P1, PT, R11, RZ, PT ;  /* 0x000000ff0b00720c */ /* 0x000fda0003f25270 */
[----:B---3--:R-:W-:Y:S05]  /*144b0*/  @!P1 BRA `(.L_x_1890) ;  /* 0x0000000000049947 */ /* 0x008fea0003800000 */
[----:B------:R-:W-:Y:S01]  /*144c0*/  BPT.TRAP 0x1 ;  /* 0x000000040000795c */ /* 0x000fe20000300000 */
.L_x_1890:
[----:B------:R-:W1:Y:S01]  /*144d0*/  S2R R11, SR_CgaCtaId ;  /* 0x00000000000b7919 */ /* 0x000e620000008800 */
        /* <DEDUP_REMOVED lines=12> */
[----:B-1----:R-:W-:-:S05]  /*145a0*/  LEA R3, R11, R3, 0x18 ;  /* 0x000000030b037211 */ /* 0x002fca00078ec0ff */
        /* <DEDUP_REMOVED lines=19> */
.L_x_1885:
[----:B------:R-:W-:Y:S05]  /*146e0*/  BSYNC B1 ;  /* 0x0000000000017941 */ /* 0x000fea0003800000 */
.L_x_1884:
[----:B------:R-:W-:Y:S01]  /*146f0*/  VIADD R9, R9, 0x1 ;  /* 0x0000000109097836 */ /* 0x000fe20000000000 */
[----:B------:R-:W-:Y:S04]  /*14700*/  BSSY B1, `(.L_x_1891) ;  /* 0x0000071000017945 */ /* 0x000fe80003800000 */
[----:B------:R-:W-:-:S04]  /*14710*/  ISETP.NE.AND P0, PT, R9, 0x2, PT ;  /* 0x000000020900780c */ /* 0x000fc80003f05270 */
[----:B------:R-:W-:Y:S02]  /*14720*/  SEL R3, RZ, 0x1, P0 ;  /* 0x00000001ff037807 */ /* 0x000fe40000000000 */
[----:B------:R-:W-:Y:S01]  /*14730*/  SEL R12, R9, RZ, P0 ;  /* 0x000000ff090c7207 */ /* 0x000fe20000000000 */
[----:B------:R-:W-:Y:S01]  /*14740*/  VIADD R9, R8, 0xffffffff ;  /* 0xffffffff08097836 */ /* 0x000fe20000000000 */
[----:B------:R-:W-:-:S05]  /*14750*/  LOP3.LUT R11, R10, R3, RZ, 0x3c, !PT ;  /* 0x000000030a0b7212 */ /* 0x000fca00078e3cff */
[----:B------:R1:W-:Y:S04]  /*14760*/  STL [R1+0x4], R11 ;  /* 0x0000040b01007387 */ /* 0x0003e80000100800 */
[----:B------:R1:W-:Y:S01]  /*14770*/  STL [R1], R12 ;  /* 0x0000000c01007387 */ /* 0x0003e20000100800 */
[----:B------:R-:W-:Y:S05]  /*14780*/  @!P6 BRA `(.L_x_1892) ;  /* 0x0000000400a0e947 */ /* 0x000fea0003800000 */
[----:B------:R-:W-:Y:S01]  /*14790*/  ULDC.64 UR4, c[0x0][0x3f8] ;  /* 0x0000fe0000047ab9 */ /* 0x000fe20000000a00 */
[----:B------:R-:W-:Y:S01]  /*147a0*/  IMAD.MOV.U32 R10, RZ, RZ, R9 ;  /* 0x000000ffff0a7224 */ /* 0x000fe200078e0009 */
[----:B------:R-:W-:-:S04]  /*147b0*/  ISETP.NE.U32.AND P0, PT, RZ, UR4, PT ;  /* 0x00000004ff007c0c */ /* 0x000fc8000bf05070 */
[----:B------:R-:W-:-:S13]  /*147c0*/  ISETP.NE.AND.EX P0, PT, RZ, UR5, PT, P0 ;  /* 0x00000005ff007c0c */ /* 0x000fda000bf05300 */
        /* <DEDUP_REMOVED lines=16> */
[----:B------:R-:W-:-:S06]  /*148d0*/  LEA.HI.X R7, R2, UR5, R3, 0x2, P0 ;  /* 0x0000000502077c11 */ /* 0x000fcc00080f1403 */
[----:B------:R2:W5:Y:S03]  /*148e0*/  LDG.E R7, desc[UR38][R6.64] ;  /* 0x0000002606077981 */ /* 0x000566000c1e1900 */
.L_x_1893:
[----:B------:R-:W3:Y:S01]  /*148f0*/  S2R R3, SR_CgaCtaId ;  /* 0x0000000000037919 */ /* 0x000ee20000008800 */
[----:B------:R-:W-:-:S04]  /*14900*/  MOV R2, 0x400 ;  /* 0x0000040000027802 */ /* 0x000fc80000000f00 */
[----:B---3--:R-:W-:Y:S02]  /*14910*/  LEA R2, R3, R2, 0x18 ;  /* 0x0000000203027211 */ /* 0x008fe400078ec0ff */
[----:B------:R-:W-:-:S03]  /*14920*/  SHF.L.U32 R3, R11, 0x1f, RZ ;  /* 0x0000001f0b037819 */ /* 0x000fc600000006ff */
[----:B------:R-:W-:-:S04]  /*14930*/  IMAD R2, R12, 0x8, R2 ;  /* 0x000000080c027824 */ /* 0x000fc800078e0202 */
[----:B------:R-:W3:Y:S02]  /*14940*/  SYNCS.PHASECHK.TRANS64.TRYWAIT P0, [R2+URZ+0x22840], R3 ;  /* 0x02284003020075a7 */ /* 0x000ee4000800017f */
[----:B---3--:R-:W-:Y:S05]  /*14950*/  @!P0 BRA `(.L_x_1894) ;  /* 0x0000001c00588947 */ /* 0x008fea0003800000 */
.L_x_1942:
        /* <DEDUP_REMOVED lines=11> */
.L_x_1895:
[----:B------:R-:W2:Y:S01]  /*14a10*/  LDL R6, [R1] ;  /* 0x0000000001067983 */ /* 0x000ea20000100800 */
[----:B-1----:R-:W-:-:S03]  /*14a20*/  MOV R12, 0x400 ;  /* 0x00000400000c7802 */ /* 0x002fc60000000f00 */
[----:B------:R-:W4:Y:S01]  /*14a30*/  LDL R11, [R1+0x8] ;  /* 0x00000800010b7983 */ /* 0x000f220000100800 */
        /* <DEDUP_REMOVED lines=17> */
[----:B------:R-:W1:Y:S02]  /*14b50*/  SYNCS.PHASECHK.TRANS64.TRYWAIT P1, [R2+URZ+0x22860], R3 ;  /* 0x02286003020075a7 */ /* 0x000e64000802017f */
[----:B01----:R-:W-:Y:S05]  /*14b60*/  @!P1 BRA `(.L_x_1896) ;  /* 0x0000001800e89947 */ /* 0x003fea0003800000 */
.L_x_1943:
[----:B------:R-:W-:Y:S05]  /*14b70*/  @P0 BRA `(.L_x_1897) ;  /* 0x00000000001c0947 */ /* 0x000fea0003800000 */
[----:B------:R-:W1:Y:S01]  /*14b80*/  S2R R10, SR_TID.X ;  /* 0x00000000000a7919 */ /* 0x000e620000002100 */
[----:B0--3--:R-:W-:-:S04]  /*14b90*/  IMAD.MOV.U32 R3, RZ, RZ, 0xc000 ;  /* 0x0000c000ff037424 */ /* 0x009fc800078e00ff */
[----:B------:R2:W-:Y:S01]  /*14ba0*/  SYNCS.ARRIVE.TRANS64 RZ, [R2+URZ+0x22850], R3 ;  /* 0x0228500302ff79a7 */ /* 0x0005e2000800003f */
[----:B-1----:R-:W-:-:S04]  /*14bb0*/  LOP3.LUT R10, R10, 0x1f, RZ, 0xc0, !PT ;  /* 0x0000001f0a0a7812 */ /* 0x002fc800078ec0ff */
[----:B------:R-:W-:-:S13]  /*14bc0*/  ISETP.NE.AND P1, PT, R10, RZ, PT ;  /* 0x000000ff0a00720c */ /* 0x000fda0003f25270 */
[----:B--2---:R-:W-:Y:S05]  /*14bd0*/  @!P1 BRA `(.L_x_1897) ;  /* 0x0000000000049947 */ /* 0x004fea0003800000 */
[----:B------:R-:W-:Y:S01]  /*14be0*/  BPT.TRAP 0x1 ;  /* 0x000000040000795c */ /* 0x000fe20000300000 */
.L_x_1897:
[----:B0--3--:R-:W2:Y:S01]  /*14bf0*/  LDL R3, [R1] ;  /* 0x0000000001037983 */ /* 0x009ea20000100800 */
        /* <DEDUP_REMOVED lines=33> */
.L_x_1892:
[----:B------:R-:W-:Y:S05]  /*14e10*/  BSYNC B1 ;  /* 0x0000000000017941 */ /* 0x000fea0003800000 */
.L_x_1891:
[----:B------:R-:W2:Y:S01]  /*14e20*/  LDL R2, [R1+0xc] ;  /* 0x00000c0001027983 */ /* 0x000ea20000100800 */
[----:B------:R-:W-:Y:S01]  /*14e30*/  VIADD R8, R8, 0xfffffffe ;  /* 0xfffffffe08087836 */ /* 0x000fe20000000000 */
[----:B--2---:R-:W-:-:S13]  /*14e40*/  ISETP.GT.AND P0, PT, R9, R2, PT ;  /* 0x000000020900720c */ /* 0x004fda0003f04270 */
[----:B------:R-:W-:Y:S05]  /*14e50*/  @P0 BRA `(.L_x_1898) ;  /* 0xfffffff000600947 */ /* 0x000fea000383ffff */
.L_x_1874:
[----:B------:R-:W-:Y:S05]  /*14e60*/  BSYNC B0 ;  /* 0x0000000000007941 */ /* 0x000fea0003800000 */
.L_x_1873:
        /* <DEDUP_REMOVED lines=23> */
.L_x_1900:
[----:B------:R-:W-:Y:S05]  /*14fe0*/  BSYNC B0 ;  /* 0x0000000000007941 */ /* 0x000fea0003800000 */
.L_x_1899:
[----:B--2---:R-:W2:Y:S02]  /*14ff0*/  LDL.LU R2, [R1+0x4] ;  /* 0x0000040001027983 */ /* 0x004ea40000300800 */
[----:B--2---:R-:W-:-:S05]  /*15000*/  LOP3.LUT R2, R2, R0, RZ, 0x3c, !PT ;  /* 0x0000000002027212 */ /* 0x004fca00078e3cff */
[----:B------:R2:W-:Y:S02]  /*15010*/  STL [R1+0x4], R2 ;  /* 0x0000040201007387 */ /* 0x0005e40000100800 */
.L_x_1856:
[----:B------:R-:W-:Y:S05]  /*15020*/  BSYNC B6 ;  /* 0x0000000000067941 */ /* 0x000fea0003800000 */
.L_x_1854:
[----:B------:R-:W-:-:S03]  /*15030*/  UMOV UR4, 0xffffffff ;  /* 0xffffffff00047882 */ /* 0x000fc60000000000 */
[----:B------:R-:W-:Y:S05]  /*15040*/  BRA.DIV UR4, `(.L_x_1901) ;  /* 0x0000001604c47947 */ /* 0x000fea000b800000 */
[----:B------:R3:W4:Y:S04]  /*15050*/  SHFL.IDX PT, R4, R16, RZ, 0x1f ;  /* 0x00001fff10047589 */ /* 0x00072800000e0000 */
[----:B------:R3:W0:Y:S02]  /*15060*/  SHFL.IDX PT, R7, R16, 0x1, 0x1f ;  /* 0x00201f0010077f89 */ /* 0x00062400000e0000 */
.L_x_1947:
        /* <DEDUP_REMOVED lines=10> */
[----:B--2---:R-:W1:Y:S02]  /*15110*/  LDC.64 R2, c[0x0][0xc58] ;  /* 0x00031600ff027b82 */ /* 0x004e640000000a00 */
[----:B-1----:R-:W-:-:S05]  /*15120*/  IMAD.WIDE R2, R5, 0x4, R2 ;  /* 0x0000000405027825 */ /* 0x002fca00078e0202 */
[----:B------:R1:W5:Y:S02]  /*15130*/  LDG.E R17, desc[UR38][R2.64] ;  /* 0x0000002602117981 */ /* 0x000364000c1e1900 */
.L_x_1903:
[----:B------:R-:W-:Y:S05]  /*15140*/  BSYNC B0 ;  /* 0x0000000000007941 */ /* 0x000fea0003800000 */
.L_x_1902:
[----:B------:R-:W-:-:S03]  /*15150*/  UMOV UR4, 0xffffffff ;  /* 0xffffffff00047882 */ /* 0x000fc60000000000 */
[----:B------:R-:W-:Y:S05]  /*15160*/  BRA.DIV UR4, `(.L_x_1904) ;  /* 0x0000001604c87947 */ /* 0x000fea000b800000 */
[----:B0----5:R-:W0:Y:S01]  /*15170*/  SHFL.UP PT, R14, R17, 0x1, RZ ;  /* 0x04200000110e7989 */ /* 0x021e2200000e00ff */
[C---:B------:R-:W-:Y:S02]  /*15180*/  ISETP.NE.AND P0, PT, R6.reuse, RZ, PT ;  /* 0x000000ff0600720c */ /* 0x040fe40003f05270 */
[----:B------:R-:W-:Y:S02]  /*15190*/  ISETP.GE.U32.AND P1, PT, R6, 0x2, PT ;  /* 0x000000020600780c */ /* 0x000fe40003f26070 */
[----:B0-----:R-:W-:Y:S02]  /*151a0*/  SEL R14, R14, RZ, P0 ;  /* 0x000000ff0e0e7207 */ /* 0x001fe40000000000 */
[----:B------:R-:W-:-:S03]  /*151b0*/  ISETP.GE.U32.AND P0, PT, R6, 0x4, PT ;  /* 0x000000040600780c */ /* 0x000fc60003f06070 */
[----:B------:R-:W-:-:S05]  /*151c0*/  IMAD.IADD R13, R17, 0x1, R14 ;  /* 0x00000001110d7824 */ /* 0x000fca00078e020e */
[----:B------:R-:W1:Y:S02]  /*151d0*/  SHFL.UP PT, R14, R13, 0x2, RZ ;  /* 0x044000000d0e7989 */ /* 0x000e6400000e00ff */
[----:B-12---:R-:W-:Y:S02]  /*151e0*/  SEL R2, R14, RZ, P1 ;  /* 0x000000ff0e027207 */ /* 0x006fe40000800000 */
        /* <DEDUP_REMOVED lines=12> */
[----:B------:R0:W1:Y:S02]  /*152b0*/  SHFL.IDX PT, R14, R2, 0x1f, 0x1f ;  /* 0x03e01f00020e7f89 */ /* 0x00006400000e0000 */
.L_x_1955:
[----:B------:R-:W-:Y:S02]  /*152c0*/  ULDC UR4, c[0x0][0xc10] ;  /* 0x0003040000047ab9 */ /* 0x000fe40000000800 */
[----:B------:R-:W-:-:S04]  /*152d0*/  IMAD.U32 R5, RZ, RZ, UR4 ;  /* 0x00000004ff057e24 */ /* 0x000fc8000f8e00ff */
[----:B-1----:R-:W-:-:S04]  /*152e0*/  IMAD R14, R14, R5, RZ ;  /* 0x000000050e0e7224 */ /* 0x002fc800078e02ff */
[----:B------:R-:W-:-:S05]  /*152f0*/  IMAD.IADD R7, R7, 0x1, R14 ;  /* 0x0000000107077824 */ /* 0x000fca00078e020e */
[----:B----4-:R-:W-:-:S13]  /*15300*/  ISETP.GT.AND P0, PT, R7, R4, PT ;  /* 0x000000040700720c */ /* 0x010fda0003f04270 */
[----:B------:R-:W-:Y:S05]  /*15310*/  @P0 BRA `(.L_x_1905) ;  /* 0x0000000000b40947 */ /* 0x000fea0003800000 */
[----:B------:R-:W1:Y:S02]  /*15320*/  LDC R0, c[0x0][0xc14] ;  /* 0x00030500ff007b82 */ /* 0x000e640000000800 */
.L_x_1910:
[----:B------:R-:W-:-:S05]  /*15330*/  VIADD R19, R19, 0x1f ;  /* 0x0000001f13137836 */ /* 0x000fca0000000000 */
[----:B-1----:R-:W-:-:S13]  /*15340*/  ISETP.GE.AND P0, PT, R19, R0, PT ;  /* 0x000000001300720c */ /* 0x002fda0003f06270 */
        /* <DEDUP_REMOVED lines=10> */
[----:B0-----:R-:W-:-:S05]  /*153f0*/  IMAD.WIDE R2, R5, 0x4, R2 ;  /* 0x0000000405027825 */ /* 0x001fca00078e0202 */
[----:B------:R0:W5:Y:S02]  /*15400*/  LDG.E R17, desc[UR38][R2.64] ;  /* 0x0000002602117981 */ /* 0x000164000c1e1900 */
.L_x_1908:
[----:B------:R-:W-:Y:S05]  /*15410*/  BSYNC B0 ;  /* 0x0000000000007941 */ /* 0x000fea0003800000 */
.L_x_1907:
        /* <DEDUP_REMOVED lines=23> */
.L_x_1963:
[----:B------:R-:W-:Y:S02]  /*15590*/  ULDC UR4, c[0x0][0xc10] ;  /* 0x0003040000047ab9 */ /* 0x000fe40000000800 */
[----:B------:R-:W-:-:S04]  /*155a0*/  IMAD.U32 R5, RZ, RZ, UR4 ;  /* 0x00000004ff057e24 */ /* 0x000fc8000f8e00ff */
[----:B-1----:R-:W-:-:S04]  /*155b0*/  IMAD R14, R14, R5, RZ ;  /* 0x000000050e0e7224 */ /* 0x002fc800078e02ff */
[----:B------:R-:W-:-:S05]  /*155c0*/  IMAD.IADD R7, R14, 0x1, R7 ;  /* 0x000000010e077824 */ /* 0x000fca00078e0207 */
[----:B------:R-:W-:-:S13]  /*155d0*/  ISETP.GT.AND P0, PT, R7, R4, PT ;  /* 0x000000040700720c */ /* 0x000fda0003f04270 */
[----:B------:R-:W-:Y:S05]  /*155e0*/  @!P0 BRA `(.L_x_1910) ;  /* 0xfffffffc00508947 */ /* 0x000fea000383ffff */
.L_x_1905:
[----:B---3--:R-:W-:Y:S01]  /*155f0*/  IMAD.IADD R16, R7, 0x1, -R14 ;  /* 0x0000000107107824 */ /* 0x008fe200078e0a0e */
[----:B------:R-:W-:-:S03]  /*15600*/  UMOV UR4, 0xffffffff ;  /* 0xffffffff00047882 */ /* 0x000fc60000000000 */
[----:B------:R-:W-:-:S05]  /*15610*/  IMAD R3, R2, R5, R16 ;  /* 0x0000000502037224 */ /* 0x000fca00078e0210 */
[----:B------:R-:W-:Y:S01]  /*15620*/  ISETP.GT.AND P6, PT, R3, R4, PT ;  /* 0x000000040300720c */ /* 0x000fe20003fc4270 */
[----:B------:R-:W-:-:S12]  /*15630*/  BRA.DIV UR4, `(.L_x_1911) ;  /* 0x0000001a04347947 */ /* 0x000fd8000b800000 */
[----:B------:R-:W-:-:S04]  /*15640*/  VOTE.ANY R3, PT, !P6 ;  /* 0x0000000000037806 */ /* 0x000fc800070e0100 */
[----:B------:R-:W1:Y:S02]  /*15650*/  POPC R6, R3 ;  /* 0x0000000300067309 */ /* 0x000e640000000000 */
[----:B-1----:R1:W2:Y:S02]  /*15660*/  SHFL.IDX PT, R17, R17, R6, 0x1f ;  /* 0x00001f0611117589 */ /* 0x0022a400000e0000 */
.L_x_1967:
[----:B------:R-:W-:Y:S01]  /*15670*/  ISETP.NE.AND P0, PT, R3, RZ, PT ;  /* 0x000000ff0300720c */ /* 0x000fe20003f05270 */
[----:B------:R-:W-:-:S12]  /*15680*/  IMAD.MOV.U32 R7, RZ, RZ, RZ ;  /* 0x000000ffff077224 */ /* 0x000fd800078e00ff */
[----:B------:R-:W-:Y:S05]  /*15690*/  @!P0 BRA `(.L_x_1912) ;  /* 0x0000000000108947 */ /* 0x000fea0003800000 */
[----:B------:R-:W-:Y:S01]  /*156a0*/  UMOV UR4, 0xffffffff ;  /* 0xffffffff00047882 */ /* 0x000fe20000000000 */
[----:B------:R-:W-:Y:S02]  /*156b0*/  VIADD R12, R6, 0xffffffff ;  /* 0xffffffff060c7836 */ /* 0x000fe40000000000 */
[----:B------:R-:W-:Y:S05]  /*156c0*/  BRA.DIV UR4, `(.L_x_1913) ;  /* 0x0000001a04587947 */ /* 0x000fea000b800000 */
[----:B------:R3:W4:Y:S02]  /*156d0*/  SHFL.IDX PT, R7, R2, R12, 0x1f ;  /* 0x00001f0c02077589 */ /* 0x00072400000e0000 */
.L_x_1912:
[----:B0--3--:R-:W0:Y:S01]  /*156e0*/  LDC.64 R2, c[0x0][0xc68] ;  /* 0x00031a00ff027b82 */ /* 0x009e220000000a00 */
[----:B------:R-:W-:-:S04]  /*156f0*/  IMAD.IADD R19, R6, 0x1, R19 ;  /* 0x0000000106137824 */ /* 0x000fc800078e0213 */
[----:B0-----:R-:W-:-:S05]  /*15700*/  IMAD.WIDE R2, R19, 0x4, R2 ;  /* 0x0000000413027825 */ /* 0x001fca00078e0202 */
[----:B------:R0:W1:Y:S01]  /*15710*/  LDG.E R8, desc[UR38][R2.64] ;  /* 0x0000002602087981 */ /* 0x000062000c1e1900 */
[----:B----4-:R-:W-:-:S04]  /*15720*/  IMAD R16, R7, R5, R16 ;  /* 0x0000000507107224 */ /* 0x010fc800078e0210 */
[----:B------:R-:W-:Y:S02]  /*15730*/  IMAD.IADD R7, R4, 0x1, -R16 ;  /* 0x0000000104077824 */ /* 0x000fe400078e0a10 */
[----:B0-----:R-:W-:Y:S02]  /*15740*/  IMAD.MOV.U32 R2, RZ, RZ, RZ ;  /* 0x000000ffff027224 */ /* 0x001fe400078e00ff */
[----:B-12---:R-:W-:-:S05]  /*15750*/  IMAD R6, R17, R8, RZ ;  /* 0x0000000811067224 */ /* 0x006fca00078e02ff */
[-C--:B------:R-:W-:Y:S02]  /*15760*/  IABS R9, R6.reuse ;  /* 0x0000000600097213 */ /* 0x080fe40000000000 */
[----:B------:R-:W-:Y:S02]  /*15770*/  IABS R4, R6 ;  /* 0x0000000600047213 */ /* 0x000fe40000000000 */
[----:B------:R-:W0:Y:S03]  /*15780*/  I2F.RP R10, R9 ;  /* 0x00000009000a7306 */ /* 0x000e260000209400 */
[----:B------:R-:W-:-:S05]  /*15790*/  IMAD.MOV R4, RZ, RZ, -R4 ;  /* 0x000000ffff047224 */ /* 0x000fca00078e0a04 */
[----:B0-----:R-:W0:Y:S02]  /*157a0*/  MUFU.RCP R10, R10 ;  /* 0x0000000a000a7308 */ /* 0x001e240000001000 */
[----:B0-----:R-:W-:-:S06]  /*157b0*/  VIADD R11, R10, 0xffffffe ;  /* 0x0ffffffe0a0b7836 */ /* 0x001fcc0000000000 */
[----:B------:R-:W0:Y:S02]  /*157c0*/  F2I.FTZ.U32.TRUNC.NTZ R3, R11 ;  /* 0x0000000b00037305 */ /* 0x000e24000021f000 */
[----:B0-----:R-:W-:-:S04]  /*157d0*/  IMAD.MOV R12, RZ, RZ, -R3 ;  /* 0x000000ffff0c7224 */ /* 0x001fc800078e0a03 */
[----:B------:R-:W-:-:S04]  /*157e0*/  IMAD R13, R12, R9, RZ ;  /* 0x000000090c0d7224 */ /* 0x000fc800078e02ff */
[----:B------:R-:W-:Y:S01]  /*157f0*/  IMAD.HI.U32 R2, R3, R13, R2 ;  /* 0x0000000d03027227 */ /* 0x000fe200078e0002 */
        /* <DEDUP_REMOVED lines=9> */
[----:B------:R-:W-:-:S03]  /*15890*/  ISETP.GE.AND P0, PT, R3, RZ, PT ;  /* 0x000000ff0300720c */ /* 0x000fc60003f06270 */
[----:B------:R-:W-:-:S10]  /*158a0*/  IMAD.MOV.U32 R9, RZ, RZ, R2 ;  /* 0x000000ffff097224 */ /* 0x000fd400078e0002 */
[----:B------:R-:W-:Y:S01]  /*158b0*/  @!P0 IMAD.MOV R9, RZ, RZ, -R9 ;  /* 0x000000ffff098224 */ /* 0x000fe200078e0a09 */
[----:B------:R-:W-:-:S13]  /*158c0*/  ISETP.NE.AND P0, PT, R6, RZ, PT ;  /* 0x000000ff0600720c */ /* 0x000fda0003f05270 */
[----:B------:R-:W-:-:S05]  /*158d0*/  @!P0 LOP3.LUT R9, RZ, R6, RZ, 0x33, !PT ;  /* 0x00000006ff098212 */ /* 0x000fca00078e33ff */
[----:B------:R-:W-:Y:S02]  /*158e0*/  IMAD R4, R8, R9, RZ ;  /* 0x0000000908047224 */ /* 0x000fe400078e02ff */
[----:B------:R-:W-:Y:S02]  /*158f0*/  IMAD.MOV R9, RZ, RZ, -R9 ;  /* 0x000000ffff097224 */ /* 0x000fe400078e0a09 */
[----:B------:R-:W-:Y:S02]  /*15900*/  IMAD.MOV R2, RZ, RZ, -R4 ;  /* 0x000000ffff027224 */ /* 0x000fe400078e0a04 */
[----:B------:R-:W-:-:S03]  /*15910*/  IMAD R7, R6, R9, R7 ;  /* 0x0000000906077224 */ /* 0x000fc600078e0207 */
[----:B------:R-:W-:Y:S01]  /*15920*/  VIADDMNMX R8, R2, R5, R8, PT ;  /* 0x0000000502087246 */ /* 0x000fe20003800108 */
[----:B------:R-:W-:-:S03]  /*15930*/  IMAD.IADD R4, R7, 0x1, R4 ;  /* 0x0000000107047824 */ /* 0x000fc600078e0204 */
[----:B------:R-:W-:-:S04]  /*15940*/  IABS R5, R8 ;  /* 0x0000000800057213 */ /* 0x000fc80000000000 */
[----:B------:R-:W0:Y:S08]  /*15950*/  I2F.RP R10, R5 ;  /* 0x00000005000a7306 */ /* 0x000e300000209400 */
[----:B0-----:R-:W0:Y:S02]  /*15960*/  MUFU.RCP R10, R10 ;  /* 0x0000000a000a7308 */ /* 0x001e240000001000 */
[----:B0-----:R-:W-:-:S06]  /*15970*/  VIADD R2, R10, 0xffffffe ;  /* 0x0ffffffe0a027836 */ /* 0x001fcc0000000000 */
[----:B------:R0:W1:Y:S02]  /*15980*/  F2I.FTZ.U32.TRUNC.NTZ R3, R2 ;  /* 0x0000000200037305 */ /* 0x000064000021f000 */
[----:B0-----:R-:W-:Y:S02]  /*15990*/  IMAD.MOV.U32 R2, RZ, RZ, RZ ;  /* 0x000000ffff027224 */ /* 0x001fe400078e00ff */
[----:B-1----:R-:W-:-:S04]  /*159a0*/  IMAD.MOV R6, RZ, RZ, -R3 ;  /* 0x000000ffff067224 */ /* 0x002fc800078e0a03 */
[----:B------:R-:W-:Y:S01]  /*159b0*/  IMAD R9, R6, R5, RZ ;  /* 0x0000000506097224 */ /* 0x000fe200078e02ff */
[----:B------:R-:W-:-:S03]  /*159c0*/  IABS R6, R7 ;  /* 0x0000000700067213 */ /* 0x000fc60000000000 */
[----:B------:R-:W-:Y:S01]  /*159d0*/  IMAD.HI.U32 R3, R3, R9, R2 ;  /* 0x0000000903037227 */ /* 0x000fe200078e0002 */
[----:B------:R-:W-:-:S05]  /*159e0*/  IABS R9, R8 ;  /* 0x0000000800097213 */ /* 0x000fca0000000000 */
        /* <DEDUP_REMOVED lines=12> */
[----:B------:R-:W-:Y:S01]  /*15ab0*/  @!P0 LOP3.LUT R3, RZ, R8, RZ, 0x33, !PT ;  /* 0x00000008ff038212 */ /* 0x000fe200078e33ff */
[----:B------:R-:W-:-:S03]  /*15ac0*/  IMAD.MOV R8, RZ, RZ, -R8 ;  /* 0x000000ffff087224 */ /* 0x000fc600078e0a08 */
[----:B------:R-:W-:Y:S01]  /*15ad0*/  LOP3.LUT R2, RZ, R3, RZ, 0x33, !PT ;  /* 0x00000003ff027212 */ /* 0x000fe200078e33ff */
[----:B------:R-:W-:-:S04]  /*15ae0*/  IMAD R18, R3, R8, R4 ;  /* 0x0000000803127224 */ /* 0x000fc800078e0204 */
[----:B------:R-:W-:Y:S01]  /*15af0*/  IMAD.IADD R17, R17, 0x1, R2 ;  /* 0x0000000111117824 */ /* 0x000fe200078e0202 */
[----:B------:R-:W-:Y:S06]  /*15b00*/  BRA `(.L_x_1914) ;  /* 0x00000000001c7947 */ /* 0x000fec0003800000 */
.L_x_1906:
[----:B------:R-:W-:Y:S01]  /*15b10*/  UMOV UR4, URZ ;  /* 0x0000003f00047c82 */ /* 0x000fe20008000000 */
[----:B------:R-:W-:Y:S01]  /*15b20*/  UMOV UR5, URZ ;  /* 0x0000003f00057c82 */ /* 0x000fe20008000000 */
[----:B------:R-:W-:Y:S01]  /*15b30*/  ULDC UR6, c[0x0][0xc14] ;  /* 0x0003050000067ab9 */ /* 0x000fe20000000800 */
[----:B---3--:R-:W-:Y:S02]  /*15b40*/  IMAD.MOV.U32 R16, RZ, RZ, R4 ;  /* 0x000000ffff107224 */ /* 0x008fe400078e0004 */
[----:B------:R-:W-:Y:S02]  /*15b50*/  IMAD.U32 R17, RZ, RZ, UR4 ;  /* 0x00000004ff117e24 */ /* 0x000fe4000f8e00ff */
[----:B------:R-:W-:Y:S02]  /*15b60*/  IMAD.U32 R18, RZ, RZ, UR5 ;  /* 0x00000005ff127e24 */ /* 0x000fe4000f8e00ff */
[----:B------:R-:W-:-:S07]  /*15b70*/  IMAD.U32 R19, RZ, RZ, UR6 ;  /* 0x00000006ff137e24 */ /* 0x000fce000f8e00ff */
.L_x_1914:
        /* <DEDUP_REMOVED lines=12> */
.L_x_1842:
[----:B-1----:R-:W3:Y:S01]  /*15c40*/  LDL.LU R0, [R1+0x18] ;  /* 0x0000180001007983 */ /* 0x002ee20000300800 */
[----:B------:R-:W-:Y:S01]  /*15c50*/  BSSY B0, `(.L_x_1916) ;  /* 0x000000b000007945 */ /* 0x000fe20003800000 */
[----:B------:R-:W1:Y:S01]  /*15c60*/  S2R R5, SR_CgaCtaId ;  /* 0x0000000000057919 */ /* 0x000e620000008800 */
[----:B---3--:R-:W-:-:S05]  /*15c70*/  VIADD R0, R0, 0x1 ;  /* 0x0000000100007836 */ /* 0x008fca0000000000 */
[----:B--2---:R-:W-:-:S04]  /*15c80*/  LEA.HI R2, R0, R0, RZ, 0x1 ;  /* 0x0000000000027211 */ /* 0x004fc800078f08ff */
[----:B------:R-:W-:-:S05]  /*15c90*/  LOP3.LUT R3, R2, 0xfffffffe, RZ, 0xc0, !PT ;  /* 0xfffffffe02037812 */ /* 0x000fca00078ec0ff */
[----:B------:R-:W-:Y:S01]  /*15ca0*/  IMAD.IADD R3, R0, 0x1, -R3 ;  /* 0x0000000100037824 */ /* 0x000fe200078e0a03 */
[----:B------:R-:W-:-:S04]  /*15cb0*/  MOV R0, 0x400 ;  /* 0x0000040000007802 */ /* 0x000fc80000000f00 */
[----:B-1----:R-:W-:Y:S02]  /*15cc0*/  LEA R0, R5, R0, 0x18 ;  /* 0x0000000005007211 */ /* 0x002fe400078ec0ff */
[----:B------:R-:W-:-:S04]  /*15cd0*/  SHF.L.U32 R3, R3, 0x1f, RZ ;  /* 0x0000001f03037819 */ /* 0x000fc800000006ff */
[----:B------:R-:W1:Y:S02]  /*15ce0*/  SYNCS.PHASECHK.TRANS64.TRYWAIT P0, [R0+URZ+0x22820], R3 ;  /* 0x02282003000075a7 */ /* 0x000e64000800017f */
[----:B-1----:R-:W-:Y:S05]  /*15cf0*/  @!P0 BRA `(.L_x_1917) ;  /* 0x0000001000f48947 */ /* 0x002fea0003800000 */
.L_x_1970:
[----:B------:R-:W-:Y:S05]  /*15d00*/  BSYNC B0 ;  /* 0x0000000000007941 */ /* 0x000fea0003800000 */
.L_x_1916:
[----:B------:R-:W-:-:S03]  /*15d10*/  UMOV UR4, 0xffffffff ;  /* 0xffffffff00047882 */ /* 0x000fc60000000000 */
[----:B------:R-:W-:Y:S05]  /*15d20*/  BRA.DIV UR4, `(.L_x_1918) ;  /* 0x0000001204fc7947 */ /* 0x000fea000b800000 */
[----:B------:R-:W2:Y:S02]  /*15d30*/  S2R R2, SR_TID.X ;  /* 0x0000000000027919 */ /* 0x000ea40000002100 */
[----:B--2---:R-:W-:-:S04]  /*15d40*/  SHF.R.U32.HI R2, RZ, 0x5, R2 ;  /* 0x00000005ff027819 */ /* 0x004fc80000011602 */
[----:B------:R-:W-:-:S05]  /*15d50*/  LOP3.LUT R2, R2, 0x3, RZ, 0xc0, !PT ;  /* 0x0000000302027812 */ /* 0x000fca00078ec0ff */
[----:B------:R2:W3:Y:S02]  /*15d60*/  SHFL.IDX PT, R14, R2, RZ, 0x1f ;  /* 0x00001fff020e7589 */ /* 0x0004e400000e0000 */
.L_x_1973:
[----:B---3--:R-:W-:Y:S01]  /*15d70*/  ISETP.NE.AND P0, PT, R14, RZ, PT ;  /* 0x000000ff0e00720c */ /* 0x008fe20003f05270 */
[----:B------:R-:W-:-:S12]  /*15d80*/  BSSY B0, `(.L_x_1919) ;  /* 0x0000027000007945 */ /* 0x000fd80003800000 */
[----:B------:R-:W-:Y:S05]  /*15d90*/  @P0 BRA `(.L_x_1920) ;  /* 0x0000000000940947 */ /* 0x000fea0003800000 */
[----:B------:R-:W-:-:S03]  /*15da0*/  UMOV UR4, 0xffffffff ;  /* 0xffffffff00047882 */ /* 0x000fc60000000000 */
[----:B------:R-:W-:Y:S05]  /*15db0*/  BRA.DIV UR4, `(.L_x_1921) ;  /* 0x00000016040c7947 */ /* 0x000fea000b800000 */
[----:B------:R-:W-:-:S13]  /*15dc0*/  ELECT P6, URZ, PT ;  /* 0x00000000003f782f */ /* 0x000fda00038c0000 */
.L_x_1976:
[----:B------:R-:W-:Y:S05]  /*15dd0*/  @!P6 BRA `(.L_x_1920) ;  /* 0x000000000084e947 */ /* 0x000fea0003800000 */
[----:B------:R-:W-:-:S06]  /*15de0*/  ULOP3.LUT UR4, UR36, 0x2, URZ, 0xfc, !UPT ;  /* 0x0000000224047892 */ /* 0x000fcc000f8efc3f */
[----:B--2---:R-:W-:-:S05]  /*15df0*/  IMAD.U32 R2, RZ, RZ, UR4 ;  /* 0x00000004ff027e24 */ /* 0x004fca000f8e00ff */
[----:B------:R-:W-:-:S13]  /*15e00*/  ISETP.NE.AND P2, PT, R2, 0x3, PT ;  /* 0x000000030200780c */ /* 0x000fda0003f45270 */
[----:B------:R-:W-:Y:S05]  /*15e10*/  @!P2 BRA `(.L_x_1922) ;  /* 0x000000000004a947 */ /* 0x000fea0003800000 */
[----:B------:R-:W-:Y:S01]  /*15e20*/  BPT.TRAP 0x1 ;  /* 0x000000040000795c */ /* 0x000fe20000300000 */
.L_x_1922:
[----:B-1----:R-:W2:Y:S04]  /*15e30*/  LDL R3, [R1] ;  /* 0x0000000001037983 */ /* 0x002ea80000100800 */
[----:B------:R-:W3:Y:S01]  /*15e40*/  LDL.LU R7, [R1+0x4] ;  /* 0x0000040001077983 */ /* 0x000ee20000300800 */
[----:B------:R-:W-:-:S04]  /*15e50*/  VIADD R2, R0, 0x22840 ;  /* 0x0002284000027836 */ /* 0x000fc80000000000 */
[C---:B--2---:R-:W-:Y:S02]  /*15e60*/  IMAD R6, R3.reuse, 0x8, R2 ;  /* 0x0000000803067824 */ /* 0x044fe400078e0202 */
[----:B------:R-:W-:Y:S01]  /*15e70*/  VIADD R3, R3, 0x1 ;  /* 0x0000000103037836 */ /* 0x000fe20000000000 */
[----:B---3--:R-:W-:-:S04]  /*15e80*/  SHF.L.U32 R5, R7, 0x1f, RZ ;  /* 0x0000001f07057819 */ /* 0x008fc800000006ff */
[C---:B------:R-:W-:Y:S01]  /*15e90*/  ISETP.NE.AND P1, PT, R3.reuse, 0x2, PT ;  /* 0x000000020300780c */ /* 0x040fe20003f25270 */
[----:B------:R-:W1:Y:S03]  /*15ea0*/  SYNCS.PHASECHK.TRANS64.TRYWAIT P0, [R6+URZ], R5 ;  /* 0x00000005060075a7 */ /* 0x000e66000800017f */
[----:B------:R-:W-:Y:S02]  /*15eb0*/  SEL R4, RZ, 0x1, P1 ;  /* 0x00000001ff047807 */ /* 0x000fe40000800000 */
[----:B------:R-:W-:Y:S02]  /*15ec0*/  SEL R3, R3, RZ, P1 ;  /* 0x000000ff03037207 */ /* 0x000fe40000800000 */
[----:B------:R-:W-:-:S03]  /*15ed0*/  LOP3.LUT R4, R7, R4, RZ, 0x3c, !PT ;  /* 0x0000000407047212 */ /* 0x000fc600078e3cff */
[----:B------:R-:W-:Y:S01]  /*15ee0*/  IMAD R7, R3, 0x8, R2 ;  /* 0x0000000803077824 */ /* 0x000fe200078e0202 */
[----:B------:R-:W-:Y:S01]  /*15ef0*/  SHF.L.U32 R2, R4, 0x1f, RZ ;  /* 0x0000001f04027819 */ /* 0x000fe200000006ff */
[----:B-1----:R-:W-:Y:S06]  /*15f00*/  @!P0 BRA `(.L_x_1923) ;  /* 0x0000001000d88947 */ /* 0x002fec0003800000 */
.L_x_1977:
[----:B------:R-:W2:Y:S02]  /*15f10*/  SYNCS.PHASECHK.TRANS64.TRYWAIT P0, [R7+URZ], R2 ;  /* 0x00000002070075a7 */ /* 0x000ea4000800017f */
[----:B--2---:R-:W-:Y:S05]  /*15f20*/  @!P0 BRA `(.L_x_1924) ;  /* 0x0000001000e48947 */ /* 0x004fea0003800000 */
.L_x_1978:
[----:B------:R-:W-:Y:S05]  /*15f30*/  @!P2 BRA `(.L_x_1925) ;  /* 0x000000000004a947 */ /* 0x000fea0003800000 */
[----:B------:R-:W-:Y:S01]  /*15f40*/  BPT.TRAP 0x1 ;  /* 0x000000040000795c */ /* 0x000fe20000300000 */
.L_x_1925:
[----:B------:R-:W3:Y:S01]  /*15f50*/  LDL.LU R4, [R1] ;  /* 0x0000000001047983 */ /* 0x000ee20000300800 */
[----:B------:R-:W-:-:S04]  /*15f60*/  VIADD R0, R0, 0x22860 ;  /* 0x0002286000007836 */ /* 0x000fc80000000000 */
[----:B---3--:R-:W-:-:S04]  /*15f70*/  IMAD R4, R4, 0x8, R0 ;  /* 0x0000000804047824 */ /* 0x008fc800078e0200 */
[----:B------:R-:W3:Y:S02]  /*15f80*/  SYNCS.PHASECHK.TRANS64.TRYWAIT P0, [R4+URZ], R5 ;  /* 0x00000005040075a7 */ /* 0x000ee4000800017f */
[----:B---3--:R-:W-:Y:S05]  /*15f90*/  @!P0 BRA `(.L_x_1926) ;  /* 0x0000001000dc8947 */ /* 0x008fea0003800000 */
.L_x_1979:
[----:B------:R-:W-:-:S07]  /*15fa0*/  IMAD R3, R3, 0x8, R0 ;  /* 0x0000000803037824 */ /* 0x000fce00078e0200 */
.L_x_1927:
[----:B----4-:R4:W0:Y:S02]  /*15fb0*/  SYNCS.PHASECHK.TRANS64.TRYWAIT P0, [R3+URZ], R2 ;  /* 0x00000002030075a7 */ /* 0x010824000800017f */
[----:B0-----:R-:W-:Y:S05]  /*15fc0*/  @!P0 NANOSLEEP.SYNCS 0x989680 ;  /* 0x009896800000895d */ /* 0x001fea0003900000 */
[----:B------:R-:W0:Y:S02]  /*15fd0*/  @!P0 SYNCS.PHASECHK.TRANS64 P0, [R3+URZ], R2 ;  /* 0x00000002030085a7 */ /* 0x000e24000800007f */
[----:B0-----:R-:W-:Y:S05]  /*15fe0*/  @!P0 BRA `(.L_x_1927) ;  /* 0xfffffffc00f08947 */ /* 0x001fea000383ffff */
.L_x_1920:
[----:B------:R-:W-:Y:S05]  /*15ff0*/  BSYNC B0 ;  /* 0x0000000000007941 */ /* 0x000fea0003800000 */
.L_x_1919:
[----:B------:R-:W-:Y:S05]  /*16000*/  EXIT ;  /* 0x000000000000794d */ /* 0x000fea0003800000 */
.L_x_1746:
[----:B0-----:R0:W1:Y:S02]  /*16010*/  SYNCS.PHASECHK.TRANS64.TRYWAIT P0, [R9+URZ+0x22800], R0 ;  /* 0x02280000090075a7 */ /* 0x001064000800017f */
[----:B-1----:R-:W-:Y:S05]  /*16020*/  @!P0 NANOSLEEP.SYNCS 0x989680 ;  /* 0x009896800000895d */ /* 0x002fea0003900000 */
[----:B------:R-:W1:Y:S02]  /*16030*/  @!P0 SYNCS.PHASECHK.TRANS64 P0, [R9+URZ+0x22800], R0 ;  /* 0x02280000090085a7 */ /* 0x000e64000800007f */
[----:B-1----:R-:W-:Y:S05]  /*16040*/  @!P0 BRA `(.L_x_1746) ;  /* 0xfffffffc00f08947 */ /* 0x002fea000383ffff */
[----:B------:R-:W-:Y:S05]  /*16050*/  BRA `(.L_x_1928) ;  /* 0xfffffebc00107947 */ /* 0x000fea000383ffff */
.L_x_1750:
[----:B-1----:R1:W2:Y:S02]  /*16060*/  SYNCS.PHASECHK.TRANS64.TRYWAIT P1, [R5+URZ+0x22830], R12 ;  /* 0x0228300c050075a7 */ /* 0x0022a4000802017f */
[----:B--2---:R-:W-:Y:S05]  /*16070*/  @!P1 NANOSLEEP.SYNCS 0x989680 ;  /* 0x009896800000995d */ /* 0x004fea0003900000 */
[----:B------:R-:W2:Y:S02]  /*16080*/  @!P1 SYNCS.PHASECHK.TRANS64 P1, [R5+URZ+0x22830], R12 ;  /* 0x0228300c050095a7 */ /* 0x000ea4000802007f */
[----:B--2---:R-:W-:Y:S05]  /*16090*/  @!P1 BRA `(.L_x_1750) ;  /* 0xfffffffc00f09947 */ /* 0x004fea000383ffff */
[----:B------:R-:W-:Y:S05]  /*160a0*/  BRA `(.L_x_1749) ;  /* 0xfffffebc003c7947 */ /* 0x000fea000383ffff */
.L_x_1762:
[----:B-1----:R1:W2:Y:S02]  /*160b0*/  SYNCS.PHASECHK.TRANS64.TRYWAIT P1, [R5+URZ+0x22850], R12 ;  /* 0x0228500c050075a7 */ /* 0x0022a4000802017f */
[----:B--2---:R-:W-:Y:S05]  /*160c0*/  @!P1 NANOSLEEP.SYNCS 0x989680 ;  /* 0x009896800000995d */ /* 0x004fea0003900000 */
[----:B------:R-:W2:Y:S02]  /*160d0*/  @!P1 SYNCS.PHASECHK.TRANS64 P1, [R5+URZ+0x22850], R12 ;  /* 0x0228500c050095a7 */ /* 0x000ea4000802007f */
[----:B--2---:R-:W-:Y:S05]  /*160e0*/  @!P1 BRA `(.L_x_1762) ;  /* 0xfffffffc00f09947 */ /* 0x004fea000383ffff */
[----:B------:R-:W-:Y:S05]  /*160f0*/  BRA `(.L_x_1761) ;  /* 0xfffffee400487947 */ /* 0x000fea000383ffff */
.L_x_1770:
[----:B-1----:R-:W-:-:S04]  /*16100*/  IMAD.U32 R21, RZ, RZ, UR28 ;  /* 0x0000001cff157e24 */ /* 0x002fc8000f8e00ff */
[----:B------:R1:W2:Y:S03]  /*16110*/  SYNCS.PHASECHK.TRANS64.TRYWAIT P1, [R21+URZ+0x22830], R10 ;  /* 0x0228300a150075a7 */ /* 0x0002a6000802017f */
[----:B--2---:R-:W-:Y:S05]  /*16120*/  @!P1 NANOSLEEP.SYNCS 0x989680 ;  /* 0x009896800000995d */ /* 0x004fea0003900000 */
[----:B------:R-:W2:Y:S02]  /*16130*/  @!P1 SYNCS.PHASECHK.TRANS64 P1, [R21+URZ+0x22830], R10 ;  /* 0x0228300a150095a7 */ /* 0x000ea4000802007f */
[----:B--2---:R-:W-:Y:S05]  /*16140*/  @!P1 BRA `(.L_x_1770) ;  /* 0xfffffffc00ec9947 */ /* 0x004fea000383ffff */
[----:B------:R-:W-:Y:S05]  /*16150*/  BRA `(.L_x_1769) ;  /* 0xfffffee800d07947 */ /* 0x000fea000383ffff */
.L_x_1782:
[----:B-1----:R1:W2:Y:S02]  /*16160*/  SYNCS.PHASECHK.TRANS64.TRYWAIT P1, [R177+URZ+0x22850], R10 ;  /* 0x0228500ab10075a7 */ /* 0x0022a4000802017f */
[----:B--2---:R-:W-:Y:S05]  /*16170*/  @!P1 NANOSLEEP.SYNCS 0x989680 ;  /* 0x009896800000995d */ /* 0x004fea0003900000 */
[----:B------:R-:W2:Y:S02]  /*16180*/  @!P1 SYNCS.PHASECHK.TRANS64 P1, [R177+URZ+0x22850], R10 ;  /* 0x0228500ab10095a7 */ /* 0x000ea4000802007f */
[----:B--2---:R-:W-:Y:S05]  /*16190*/  @!P1 BRA `(.L_x_1782) ;  /* 0xfffffffc00f09947 */ /* 0x004fea000383ffff */
[----:B------:R-:W-:Y:S05]  /*161a0*/  BRA `(.L_x_1781) ;  /* 0xffffff1800f87947 */ /* 0x000fea000383ffff */
.L_x_1791:
[----:B-1----:R-:W-:-:S04]  /*161b0*/  IMAD.U32 R6, RZ, RZ, UR25 ;  /* 0x00000019ff067e24 */ /* 0x002fc8000f8e00ff */
[----:B------:R1:W2:Y:S03]  /*161c0*/  SYNCS.PHASECHK.TRANS64.TRYWAIT P2, [R6+URZ+0x22830], R5 ;  /* 0x02283005060075a7 */ /* 0x0002a6000804017f */
[----:B--2---:R-:W-:Y:S05]  /*161d0*/  @!P2 NANOSLEEP.SYNCS 0x989680 ;  /* 0x009896800000a95d */ /* 0x004fea0003900000 */
[----:B------:R-:W2:Y:S02]  /*161e0*/  @!P2 SYNCS.PHASECHK.TRANS64 P2, [R6+URZ+0x22830], R5 ;  /* 0x022830050600a5a7 */ /* 0x000ea4000804007f */
[----:B--2---:R-:W-:Y:S05]  /*161f0*/  @!P2 BRA `(.L_x_1791) ;  /* 0xfffffffc00eca947 */ /* 0x004fea000383ffff */
[----:B------:R-:W-:Y:S05]  /*16200*/  BRA `(.L_x_1790) ;  /* 0xffffff2000a07947 */ /* 0x000fea000383ffff */
.L_x_1795:
[----:B-1----:R1:W2:Y:S02]  /*16210*/  SYNCS.PHASECHK.TRANS64.TRYWAIT P2, [R214+URZ+0x22850], R5 ;  /* 0x02285005d60075a7 */ /* 0x0022a4000804017f */
[----:B--2---:R-:W-:Y:S05]  /*16220*/  @!P2 NANOSLEEP.SYNCS 0x989680 ;  /* 0x009896800000a95d */ /* 0x004fea0003900000 */
[----:B------:R-:W2:Y:S02]  /*16230*/  @!P2 SYNCS.PHASECHK.TRANS64 P2, [R214+URZ+0x22850], R5 ;  /* 0x02285005d600a5a7 */ /* 0x000ea4000804007f */
[----:B--2---:R-:W-:Y:S05]  /*16240*/  @!P2 BRA `(.L_x_1795) ;  /* 0xfffffffc00f0a947 */ /* 0x004fea000383ffff */
[----:B------:R-:W-:Y:S05]  /*16250*/  BRA `(.L_x_1794) ;  /* 0xffffff4000407947 */ /* 0x000fea000383ffff */
.L_x_1801:
[----:B-1----:R-:W-:-:S04]  /*16260*/  IMAD.U32 R6, RZ, RZ, UR27 ;  /* 0x0000001bff067e24 */ /* 0x002fc8000f8e00ff */
[----:B------:R1:W2:Y:S03]  /*16270*/  SYNCS.PHASECHK.TRANS64.TRYWAIT P1, [R6+URZ+0x22830], R9 ;  /* 0x02283009060075a7 */ /* 0x0002a6000802017f */
[----:B--2---:R-:W-:Y:S05]  /*16280*/  @!P1 NANOSLEEP.SYNCS 0x989680 ;  /* 0x009896800000995d */ /* 0x004fea0003900000 */
[----:B------:R-:W2:Y:S02]  /*16290*/  @!P1 SYNCS.PHASECHK.TRANS64 P1, [R6+URZ+0x22830], R9 ;  /* 0x02283009060095a7 */ /* 0x000ea4000802007f */
[----:B--2---:R-:W-:Y:S05]  /*162a0*/  @!P1 BRA `(.L_x_1801) ;  /* 0xfffffffc00ec9947 */ /* 0x004fea000383ffff */
[----:B------:R-:W-:Y:S05]  /*162b0*/  BRA `(.L_x_1800) ;  /* 0xffffff4400647947 */ /* 0x000fea000383ffff */
.L_x_1813:
[----:B-1----:R1:W2:Y:S02]  /*162c0*/  SYNCS.PHASECHK.TRANS64.TRYWAIT P1, [R176+URZ+0x22850], R9 ;  /* 0x02285009b00075a7 */ /* 0x0022a4000802017f */
[----:B--2---:R-:W-:Y:S05]  /*162d0*/  @!P1 NANOSLEEP.SYNCS 0x989680 ;  /* 0x009896800000995d */ /* 0x004fea0003900000 */
[----:B------:R-:W2:Y:S02]  /*162e0*/  @!P1 SYNCS.PHASECHK.TRANS64 P1, [R176+URZ+0x22850], R9 ;  /* 0x02285009b00095a7 */ /* 0x000ea4000802007f */
[----:B--2---:R-:W-:Y:S05]  /*162f0*/  @!P1 BRA `(.L_x_1813) ;  /* 0xfffffffc00f09947 */ /* 0x004fea000383ffff */
[----:B------:R-:W-:Y:S05]  /*16300*/  BRA `(.L_x_1812) ;  /* 0xffffff74008c7947 */ /* 0x000fea000383ffff */
.L_x_1861:
[----:B------:R-:W1:Y:S01]  /*16310*/  S2R R5, SR_TID.X ;  /* 0x0000000000057919 */ /* 0x000e620000002100 */
[----:B------:R-:W-:Y:S01]  /*16320*/  BSSY B0, `(.L_x_1929) ;  /* 0x000000a000007945 */ /* 0x000fe20003800000 */
[----:B------:R-:W-:Y:S02]  /*16330*/  IMAD.MOV.U32 R12, RZ, RZ, RZ ;  /* 0x000000ffff0c7224 */ /* 0x000fe400078e00ff */
[----:B------:R-:W-:Y:S02]  /*16340*/  IMAD.MOV.U32 R11, RZ, RZ, 0x1f ;  /* 0x0000001fff0b7424 */ /* 0x000fe400078e00ff */
[----:B------:R-:W-:Y:S01]  /*16350*/  IMAD.MOV.U32 R15, RZ, RZ, -0x1 ;  /* 0xffffffffff0f7424 */ /* 0x000fe200078e00ff */
[----:B-1----:R-:W-:-:S04]  /*16360*/  SHF.R.U32.HI R5, RZ, 0x5, R5 ;  /* 0x00000005ff057819 */ /* 0x002fc80000011605 */
[----:B------:R-:W-:-:S05]  /*16370*/  LOP3.LUT R5, R5, 0x3, RZ, 0xc0, !PT ;  /* 0x0000000305057812 */ /* 0x000fca00078ec0ff */
[----:B0-----:R-:W-:-:S07]  /*16380*/  IMAD.MOV.U32 R13, RZ, RZ, R5 ;  /* 0x000000ffff0d7224 */ /* 0x001fce00078e0005 */
[----:B------:R-:W-:Y:S05]  /*16390*/  WARPSYNC.COLLECTIVE R15, `(.L_x_1930) ;  /* 0x000000000f087348 */ /* 0x000fea0003c00000 */
[----:B------:R0:W1:Y:S02]  /*163a0*/  SHFL.IDX P6, R14, R13, R12, R11 ;  /* 0x0000000c0d0e7389 */ /* 0x00006400000c000b */
[----:B01----:R-:W-:Y:S01]  /*163b0*/  ENDCOLLECTIVE ;  /* 0x000000000000791b */ /* 0x003fe20003800000 */
.L_x_1930:
[----:B------:R-:W-:Y:S05]  /*163c0*/  BSYNC B0 ;  /* 0x0000000000007941 */ /* 0x000fea0003800000 */
.L_x_1929:
[----:B------:R-:W-:Y:S05]  /*163d0*/  BRA `(.L_x_1931) ;  /* 0xffffffc800607947 */ /* 0x000fea000383ffff */
.L_x_1862:
[----:B------:R-:W-:Y:S01]  /*163e0*/  BSSY B0, `(.L_x_1932) ;  /* 0x0000006000007945 */ /* 0x000fe20003800000 */
[----:B------:R-:W-:-:S07]  /*163f0*/  IMAD.MOV.U32 R15, RZ, RZ, -0x1 ;  /* 0xffffffffff0f7424 */ /* 0x000fce00078e00ff */
[----:B0-----:R-:W-:Y:S05]  /*16400*/  WARPSYNC.COLLECTIVE R15, `(.L_x_1933) ;  /* 0x000000000f0c7348 */ /* 0x001fea0003c00000 */
[----:B------:R-:W-:Y:S02]  /*16410*/  ELECT P6, UR62, PT ;  /* 0x00000000003e782f */ /* 0x000fe400038c0000 */
[----:B------:R-:W-:Y:S01]  /*16420*/  MOV R14, UR62 ;  /* 0x0000003e000e7c02 */ /* 0x000fe20008000f00 */
[----:B0-----:R-:W-:Y:S10]  /*16430*/  ENDCOLLECTIVE ;  /* 0x000000000000791b */ /* 0x001ff40003800000 */
.L_x_1933:
[----:B------:R-:W-:Y:S05]  /*16440*/  BSYNC B0 ;  /* 0x0000000000007941 */ /* 0x000fea0003800000 */
.L_x_1932:
[----:B------:R-:W-:Y:S05]  /*16450*/  BRA `(.L_x_1934) ;  /* 0xffffffc800507947 */ /* 0x000fea000383ffff */
.L_x_1865:
[----:B-1----:R1:W2:Y:S02]  /*16460*/  SYNCS.PHASECHK.TRANS64.TRYWAIT P0, [R9+URZ+0x22840], R10 ;  /* 0x0228400a090075a7 */ /* 0x0022a4000800017f */
[----:B--2---:R-:W-:Y:S05]  /*16470*/  @!P0 NANOSLEEP.SYNCS 0x989680 ;  /* 0x009896800000895d */ /* 0x004fea0003900000 */
[----:B------:R-:W2:Y:S02]  /*16480*/  @!P0 SYNCS.PHASECHK.TRANS64 P0, [R9+URZ+0x22840], R10 ;  /* 0x0228400a090085a7 */ /* 0x000ea4000800007f */
[----:B--2---:R-:W-:Y:S05]  /*16490*/  @!P0 BRA `(.L_x_1865) ;  /* 0xfffffffc00f08947 */ /* 0x004fea000383ffff */
[----:B------:R-:W-:Y:S05]  /*164a0*/  BRA `(.L_x_1935) ;  /* 0xffffffc800b87947 */ /* 0x000fea000383ffff */
.L_x_1868:
[----:B-1----:R-:W1:Y:S01]  /*164b0*/  S2R R10, SR_CgaCtaId ;  /* 0x00000000000a7919 */ /* 0x002e620000008800 */
[----:B------:R-:W-:-:S04]  /*164c0*/  MOV R9, 0x400 ;  /* 0x0000040000097802 */ /* 0x000fc80000000f00 */
[----:B-1----:R-:W-:-:S04]  /*164d0*/  LEA R9, R10, R9, 0x18 ;  /* 0x000000090a097211 */ /* 0x002fc800078ec0ff */
[----:B------:R1:W2:Y:S03]  /*164e0*/  SYNCS.PHASECHK.TRANS64.TRYWAIT P0, [R9+URZ+0x22820], R6 ;  /* 0x02282006090075a7 */ /* 0x0002a6000800017f */
[----:B--2---:R-:W-:Y:S05]  /*164f0*/  @!P0 NANOSLEEP.SYNCS 0x989680 ;  /* 0x009896800000895d */ /* 0x004fea0003900000 */
[----:B------:R-:W2:Y:S02]  /*16500*/  @!P0 SYNCS.PHASECHK.TRANS64 P0, [R9+URZ+0x22820], R6 ;  /* 0x02282006090085a7 */ /* 0x000ea4000800007f */
[----:B--2---:R-:W-:Y:S05]  /*16510*/  @!P0 BRA `(.L_x_1868) ;  /* 0xfffffffc00e48947 */ /* 0x004fea000383ffff */
[----:B------:R-:W-:Y:S05]  /*16520*/  BRA `(.L_x_1936) ;  /* 0xffffffcc00947947 */ /* 0x000fea000383ffff */
.L_x_1871:
[----:B-1----:R1:W2:Y:S02]  /*16530*/  SYNCS.PHASECHK.TRANS64.TRYWAIT P0, [R6+URZ+0x22860], R9 ;  /* 0x02286009060075a7 */ /* 0x0022a4000800017f */
[----:B--2---:R-:W-:Y:S05]  /*16540*/  @!P0 NANOSLEEP.SYNCS 0x989680 ;  /* 0x009896800000895d */ /* 0x004fea0003900000 */
[----:B------:R-:W2:Y:S02]  /*16550*/  @!P0 SYNCS.PHASECHK.TRANS64 P0, [R6+URZ+0x22860], R9 ;  /* 0x02286009060085a7 */ /* 0x000ea4000800007f */
[----:B--2---:R-:W-:Y:S05]  /*16560*/  @!P0 BRA `(.L_x_1871) ;  /* 0xfffffffc00f08947 */ /* 0x004fea000383ffff */
[----:B------:R-:W-:Y:S05]  /*16570*/  BRA `(.L_x_1937) ;  /* 0xffffffcc00b07947 */ /* 0x000fea000383ffff */
.L_x_1880:
[----:B-1----:R1:W2:Y:S02]  /*16580*/  SYNCS.PHASECHK.TRANS64.TRYWAIT P0, [R2+URZ+0x22840], R3 ;  /* 0x02284003020075a7 */ /* 0x0022a4000800017f */
[----:B--2---:R-:W-:Y:S05]  /*16590*/  @!P0 NANOSLEEP.SYNCS 0x989680 ;  /* 0x009896800000895d */ /* 0x004fea0003900000 */
[----:B------:R-:W2:Y:S02]  /*165a0*/  @!P0 SYNCS.PHASECHK.TRANS64 P0, [R2+URZ+0x22840], R3 ;  /* 0x02284003020085a7 */ /* 0x000ea4000800007f */
[----:B--2---:R-:W-:Y:S05]  /*165b0*/  @!P0 BRA `(.L_x_1880) ;  /* 0xfffffffc00f08947 */ /* 0x004fea000383ffff */
[----:B------:R-:W-:Y:S05]  /*165c0*/  BRA `(.L_x_1938) ;  /* 0xffffffd400347947 */ /* 0x000fea000383ffff */
.L_x_1882:
[----:B--2---:R2:W3:Y:S02]  /*165d0*/  SYNCS.PHASECHK.TRANS64.TRYWAIT P0, [R2+URZ+0x22860], R3 ;  /* 0x02286003020075a7 */ /* 0x0044e4000800017f */
[----:B---3--:R-:W-:Y:S05]  /*165e0*/  @!P0 NANOSLEEP.SYNCS 0x989680 ;  /* 0x009896800000895d */ /* 0x008fea0003900000 */
[----:B------:R-:W3:Y:S02]  /*165f0*/  @!P0 SYNCS.PHASECHK.TRANS64 P0, [R2+URZ+0x22860], R3 ;  /* 0x02286003020085a7 */ /* 0x000ee4000800007f */
[----:B---3--:R-:W-:Y:S05]  /*16600*/  @!P0 BRA `(.L_x_1882) ;  /* 0xfffffffc00f08947 */ /* 0x008fea000383ffff */
[----:B------:R-:W-:Y:S05]  /*16610*/  BRA `(.L_x_1939) ;  /* 0xffffffd400a47947 */ /* 0x000fea000383ffff */
.L_x_1887:
[----:B--2---:R2:W3:Y:S02]  /*16620*/  SYNCS.PHASECHK.TRANS64.TRYWAIT P0, [R2+URZ+0x22840], R3 ;  /* 0x02284003020075a7 */ /* 0x0044e4000800017f */
[----:B---3--:R-:W-:Y:S05]  /*16630*/  @!P0 NANOSLEEP.SYNCS 0x989680 ;  /* 0x009896800000895d */ /* 0x008fea0003900000 */
[----:B------:R-:W3:Y:S02]  /*16640*/  @!P0 SYNCS.PHASECHK.TRANS64 P0, [R2+URZ+0x22840], R3 ;  /* 0x02284003020085a7 */ /* 0x000ee4000800007f */
[----:B---3--:R-:W-:Y:S05]  /*16650*/  @!P0 BRA `(.L_x_1887) ;  /* 0xfffffffc00f08947 */ /* 0x008fea000383ffff */
[----:B------:R-:W-:Y:S05]  /*16660*/  BRA `(.L_x_1940) ;  /* 0xffffffd800f87947 */ /* 0x000fea000383ffff */
.L_x_1889:
[----:B0-----:R0:W1:Y:S02]  /*16670*/  SYNCS.PHASECHK.TRANS64.TRYWAIT P1, [R2+URZ+0x22860], R3 ;  /* 0x02286003020075a7 */ /* 0x001064000802017f */
[----:B-1----:R-:W-:Y:S05]  /*16680*/  @!P1 NANOSLEEP.SYNCS 0x989680 ;  /* 0x009896800000995d */ /* 0x002fea0003900000 */
[----:B------:R-:W1:Y:S02]  /*16690*/  @!P1 SYNCS.PHASECHK.TRANS64 P1, [R2+URZ+0x22860], R3 ;  /* 0x02286003020095a7 */ /* 0x000e64000802007f */
[----:B-1----:R-:W-:Y:S05]  /*166a0*/  @!P1 BRA `(.L_x_1889) ;  /* 0xfffffffc00f09947 */ /* 0x002fea000383ffff */
[----:B------:R-:W-:Y:S05]  /*166b0*/  BRA `(.L_x_1941) ;  /* 0xffffffdc00647947 */ /* 0x000fea000383ffff */
.L_x_1894:
[----:B---3--:R3:W4:Y:S02]  /*166c0*/  SYNCS.PHASECHK.TRANS64.TRYWAIT P0, [R2+URZ+0x22840], R3 ;  /* 0x02284003020075a7 */ /* 0x008724000800017f */
[----:B----4-:R-:W-:Y:S05]  /*166d0*/  @!P0 NANOSLEEP.SYNCS 0x989680 ;  /* 0x009896800000895d */ /* 0x010fea0003900000 */
[----:B------:R-:W4:Y:S02]  /*166e0*/  @!P0 SYNCS.PHASECHK.TRANS64 P0, [R2+URZ+0x22840], R3 ;  /* 0x02284003020085a7 */ /* 0x000f24000800007f */
[----:B----4-:R-:W-:Y:S05]  /*166f0*/  @!P0 BRA `(.L_x_1894) ;  /* 0xfffffffc00f08947 */ /* 0x010fea000383ffff */
[----:B------:R-:W-:Y:S05]  /*16700*/  BRA `(.L_x_1942) ;  /* 0xffffffe000947947 */ /* 0x000fea000383ffff */
.L_x_1896:
[----:B0-----:R0:W1:Y:S02]  /*16710*/  SYNCS.PHASECHK.TRANS64.TRYWAIT P1, [R2+URZ+0x22860], R3 ;  /* 0x02286003020075a7 */ /* 0x001064000802017f */
[----:B-1----:R-:W-:Y:S05]  /*16720*/  @!P1 NANOSLEEP.SYNCS 0x989680 ;  /* 0x009896800000995d */ /* 0x002fea0003900000 */
[----:B------:R-:W1:Y:S02]  /*16730*/  @!P1 SYNCS.PHASECHK.TRANS64 P1, [R2+URZ+0x22860], R3 ;  /* 0x02286003020095a7 */ /* 0x000e64000802007f */
[----:B-1----:R-:W-:Y:S05]  /*16740*/  @!P1 BRA `(.L_x_1896) ;  /* 0xfffffffc00f09947 */ /* 0x002fea000383ffff */
[----:B------:R-:W-:Y:S05]  /*16750*/  BRA `(.L_x_1943) ;  /* 0xffffffe400047947 */ /* 0x000fea000383ffff */
.L_x_1901:
[----:B------:R-:W-:Y:S01]  /*16760*/  BSSY B0, `(.L_x_1944) ;  /* 0x0000008000007945 */ /* 0x000fe20003800000 */
[----:B0-----:R-:W-:Y:S02]  /*16770*/  IMAD.MOV.U32 R13, RZ, RZ, R16 ;  /* 0x000000ffff0d7224 */ /* 0x001fe400078e0010 */
[----:B-1----:R-:W-:Y:S02]  /*16780*/  IMAD.MOV.U32 R12, RZ, RZ, RZ ;  /* 0x000000ffff0c7224 */ /* 0x002fe400078e00ff */
[----:B------:R-:W-:Y:S02]  /*16790*/  IMAD.MOV.U32 R11, RZ, RZ, 0x1f ;  /* 0x0000001fff0b7424 */ /* 0x000fe400078e00ff */
[----:B------:R-:W-:-:S07]  /*167a0*/  IMAD.MOV.U32 R15, RZ, RZ, -0x1 ;  /* 0xffffffffff0f7424 */ /* 0x000fce00078e00ff */
[----:B--2---:R-:W-:Y:S05]  /*167b0*/  WARPSYNC.COLLECTIVE R15, `(.L_x_1945) ;  /* 0x000000000f087348 */ /* 0x004fea0003c00000 */
[----:B------:R0:W1:Y:S02]  /*167c0*/  SHFL.IDX P6, R14, R13, R12, R11 ;  /* 0x0000000c0d0e7389 */ /* 0x00006400000c000b */
[----:B012---:R-:W-:Y:S01]  /*167d0*/  ENDCOLLECTIVE ;  /* 0x000000000000791b */ /* 0x007fe20003800000 */
.L_x_1945:
[----:B------:R-:W-:Y:S05]  /*167e0*/  BSYNC B0 ;  /* 0x0000000000007941 */ /* 0x000fea0003800000 */
.L_x_1944:
        /* <DEDUP_REMOVED lines=8> */
.L_x_1946:
[----:B------:R-:W-:Y:S01]  /*16870*/  IMAD.MOV.U32 R7, RZ, RZ, R14 ;  /* 0x000000ffff077224 */ /* 0x000fe200078e000e */
[----:B------:R-:W-:Y:S06]  /*16880*/  BRA `(.L_x_1947) ;  /* 0xffffffe400f87947 */ /* 0x000fec000383ffff */
.L_x_1904:
[----:B------:R-:W-:Y:S01]  /*16890*/  BSSY B0, `(.L_x_1948) ;  /* 0x0000008000007945 */ /* 0x000fe20003800000 */
[----:B0----5:R-:W-:Y:S02]  /*168a0*/  IMAD.MOV.U32 R13, RZ, RZ, R17 ;  /* 0x000000ffff0d7224 */ /* 0x021fe400078e0011 */
[----:B------:R-:W-:Y:S02]  /*168b0*/  IMAD.MOV.U32 R12, RZ, RZ, 0x1 ;  /* 0x00000001ff0c7424 */ /* 0x000fe400078e00ff */
[----:B------:R-:W-:Y:S02]  /*168c0*/  IMAD.MOV.U32 R11, RZ, RZ, RZ ;  /* 0x000000ffff0b7224 */ /* 0x000fe400078e00ff */
[----:B------:R-:W-:-:S07]  /*168d0*/  IMAD.MOV.U32 R15, RZ, RZ, -0x1 ;  /* 0xffffffffff0f7424 */ /* 0x000fce00078e00ff */
[----:B-1234-:R-:W-:Y:S05]  /*168e0*/  WARPSYNC.COLLECTIVE R15, `(.L_x_1949) ;  /* 0x000000000f087348 */ /* 0x01efea0003c00000 */
[----:B------:R0:W0:Y:S02]  /*168f0*/  SHFL.UP P6, R14, R13, R12, R11 ;  /* 0x0400000c0d0e7389 */ /* 0x00002400000c000b */
[----:B01234-:R-:W-:Y:S01]  /*16900*/  ENDCOLLECTIVE ;  /* 0x000000000000791b */ /* 0x01ffe20003800000 */
.L_x_1949:
[----:B------:R-:W-:Y:S05]  /*16910*/  BSYNC B0 ;  /* 0x0000000000007941 */ /* 0x000fea0003800000 */
.L_x_1948:
        /* <DEDUP_REMOVED lines=10> */
.L_x_1950:
        /* <DEDUP_REMOVED lines=8> */
.L_x_1951:
        /* <DEDUP_REMOVED lines=8> */
.L_x_1952:
        /* <DEDUP_REMOVED lines=8> */
.L_x_1953:
        /* <DEDUP_REMOVED lines=8> */
.L_x_1954:
[----:B------:R-:W-:Y:S05]  /*16bc0*/  BRA `(.L_x_1955) ;  /* 0xffffffe400bc7947 */ /* 0x000fea000383ffff */
.L_x_1909:
[----:B------:R-:W-:Y:S01]  /*16bd0*/  BSSY B0, `(.L_x_1956) ;  /* 0x0000008000007945 */ /* 0x000fe20003800000 */
[----:B-----5:R-:W-:Y:S02]  /*16be0*/  IMAD.MOV.U32 R13, RZ, RZ, R17 ;  /* 0x000000ffff0d7224 */ /* 0x020fe400078e0011 */
[----:B------:R-:W-:Y:S02]  /*16bf0*/  IMAD.MOV.U32 R12, RZ, RZ, 0x1 ;  /* 0x00000001ff0c7424 */ /* 0x000fe400078e00ff */
[----:B------:R-:W-:Y:S02]  /*16c00*/  IMAD.MOV.U32 R11, RZ, RZ, RZ ;  /* 0x000000ffff0b7224 */ /* 0x000fe400078e00ff */
[----:B------:R-:W-:-:S07]  /*16c10*/  IMAD.MOV.U32 R15, RZ, RZ, -0x1 ;  /* 0xffffffffff0f7424 */ /* 0x000fce00078e00ff */
[----:B0--3--:R-:W-:Y:S05]  /*16c20*/  WARPSYNC.COLLECTIVE R15, `(.L_x_1957) ;  /* 0x000000000f087348 */ /* 0x009fea0003c00000 */
[----:B------:R1:W2:Y:S02]  /*16c30*/  SHFL.UP P6, R14, R13, R12, R11 ;  /* 0x0400000c0d0e7389 */ /* 0x0002a400000c000b */
[----:B0123--:R-:W-:Y:S01]  /*16c40*/  ENDCOLLECTIVE ;  /* 0x000000000000791b */ /* 0x00ffe20003800000 */
.L_x_1957:
[----:B------:R-:W-:Y:S05]  /*16c50*/  BSYNC B0 ;  /* 0x0000000000007941 */ /* 0x000fea0003800000 */
.L_x_1956:
        /* <DEDUP_REMOVED lines=10> */
.L_x_1958:
        /* <DEDUP_REMOVED lines=8> */
.L_x_1959:
        /* <DEDUP_REMOVED lines=8> */
.L_x_1960:
        /* <DEDUP_REMOVED lines=8> */
.L_x_1961:
        /* <DEDUP_REMOVED lines=8> */
.L_x_1962:
[----:B------:R-:W-:Y:S05]  /*16f00*/  BRA `(.L_x_1963) ;  /* 0xffffffe400a07947 */ /* 0x000fea000383ffff */
.L_x_1911:
[----:B------:R-:W-:Y:S01]  /*16f10*/  BSSY B0, `(.L_x_1964) ;  /* 0x0000006000007945 */ /* 0x000fe20003800000 */
[----:B------:R-:W-:Y:S01]  /*16f20*/  PLOP3.LUT P6, PT, P6, PT, PT, 0x8, 0x0 ;  /* 0x000000000000781c */ /* 0x000fe200037ce170 */
[----:B------:R-:W-:-:S12]  /*16f30*/  IMAD.MOV.U32 R15, RZ, RZ, -0x1 ;  /* 0xffffffffff0f7424 */ /* 0x000fd800078e00ff */
[----:B0-----:R-:W-:Y:S05]  /*16f40*/  WARPSYNC.COLLECTIVE R15, `(.L_x_1965) ;  /* 0x000000000f087348 */ /* 0x001fea0003c00000 */
[----:B------:R-:W-:Y:S01]  /*16f50*/  VOTE.ANY R14, PT, P6 ;  /* 0x00000000000e7806 */ /* 0x000fe200030e0100 */
[----:B0-----:R-:W-:Y:S06]  /*16f60*/  ENDCOLLECTIVE ;  /* 0x000000000000791b */ /* 0x001fec0003800000 */
.L_x_1965:
[----:B------:R-:W-:Y:S05]  /*16f70*/  BSYNC B0 ;  /* 0x0000000000007941 */ /* 0x000fea0003800000 */
.L_x_1964:
        /* <DEDUP_REMOVED lines=9> */
.L_x_1966:
[----:B------:R-:W-:Y:S01]  /*17010*/  IMAD.MOV.U32 R17, RZ, RZ, R14 ;  /* 0x000000ffff117224 */ /* 0x000fe200078e000e */
[----:B------:R-:W-:Y:S06]  /*17020*/  BRA `(.L_x_1967) ;  /* 0xffffffe400907947 */ /* 0x000fec000383ffff */
.L_x_1913:
[----:B------:R-:W-:Y:S01]  /*17030*/  BSSY B0, `(.L_x_1968) ;  /* 0x0000007000007945 */ /* 0x000fe20003800000 */
[----:B------:R-:W-:Y:S02]  /*17040*/  IMAD.MOV.U32 R13, RZ, RZ, R2 ;  /* 0x000000ffff0d7224 */ /* 0x000fe400078e0002 */
[----:B------:R-:W-:Y:S02]  /*17050*/  IMAD.MOV.U32 R11, RZ, RZ, 0x1f ;  /* 0x0000001fff0b7424 */ /* 0x000fe400078e00ff */
[----:B------:R-:W-:-:S07]  /*17060*/  IMAD.MOV.U32 R15, RZ, RZ, -0x1 ;  /* 0xffffffffff0f7424 */ /* 0x000fce00078e00ff */
[----:B012---:R-:W-:Y:S05]  /*17070*/  WARPSYNC.COLLECTIVE R15, `(.L_x_1969) ;  /* 0x000000000f087348 */ /* 0x007fea0003c00000 */
[----:B------:R3:W4:Y:S02]  /*17080*/  SHFL.IDX P6, R14, R13, R12, R11 ;  /* 0x0000000c0d0e7389 */ /* 0x00072400000c000b */
[----:B01234-:R-:W-:Y:S01]  /*17090*/  ENDCOLLECTIVE ;  /* 0x000000000000791b */ /* 0x01ffe20003800000 */
.L_x_1969:
[----:B------:R-:W-:Y:S05]  /*170a0*/  BSYNC B0 ;  /* 0x0000000000007941 */ /* 0x000fea0003800000 */
.L_x_1968:
[----:B------:R-:W-:Y:S01]  /*170b0*/  IMAD.MOV.U32 R7, RZ, RZ, R14 ;  /* 0x000000ffff077224 */ /* 0x000fe200078e000e */
[----:B------:R-:W-:Y:S06]  /*170c0*/  BRA `(.L_x_1912) ;  /* 0xffffffe400847947 */ /* 0x000fec000383ffff */
.L_x_1917:
[----:B-1----:R1:W2:Y:S02]  /*170d0*/  SYNCS.PHASECHK.TRANS64.TRYWAIT P0, [R0+URZ+0x22820], R3 ;  /* 0x02282003000075a7 */ /* 0x0022a4000800017f */
[----:B--2---:R-:W-:Y:S05]  /*170e0*/  @!P0 NANOSLEEP.SYNCS 0x989680 ;  /* 0x009896800000895d */ /* 0x004fea0003900000 */
[----:B------:R-:W2:Y:S02]  /*170f0*/  @!P0 SYNCS.PHASECHK.TRANS64 P0, [R0+URZ+0x22820], R3 ;  /* 0x02282003000085a7 */ /* 0x000ea4000800007f */
[----:B--2---:R-:W-:Y:S05]  /*17100*/  @!P0 BRA `(.L_x_1917) ;  /* 0xfffffffc00f08947 */ /* 0x004fea000383ffff */
[----:B------:R-:W-:Y:S05]  /*17110*/  BRA `(.L_x_1970) ;  /* 0xffffffe800f87947 */ /* 0x000fea000383ffff */
.L_x_1918:
[----:B------:R-:W2:Y:S01]  /*17120*/  S2R R2, SR_TID.X ;  /* 0x0000000000027919 */ /* 0x000ea20000002100 */
[----:B------:R-:W-:Y:S01]  /*17130*/  BSSY B0, `(.L_x_1971) ;  /* 0x000000a000007945 */ /* 0x000fe20003800000 */
[----:B------:R-:W-:Y:S02]  /*17140*/  IMAD.MOV.U32 R12, RZ, RZ, RZ ;  /* 0x000000ffff0c7224 */ /* 0x000fe400078e00ff */
[----:B------:R-:W-:Y:S02]  /*17150*/  IMAD.MOV.U32 R11, RZ, RZ, 0x1f ;  /* 0x0000001fff0b7424 */ /* 0x000fe400078e00ff */
[----:B------:R-:W-:Y:S01]  /*17160*/  IMAD.MOV.U32 R15, RZ, RZ, -0x1 ;  /* 0xffffffffff0f7424 */ /* 0x000fe200078e00ff */
[----:B--2---:R-:W-:-:S04]  /*17170*/  SHF.R.U32.HI R2, RZ, 0x5, R2 ;  /* 0x00000005ff027819 */ /* 0x004fc80000011602 */
[----:B------:R-:W-:-:S05]  /*17180*/  LOP3.LUT R2, R2, 0x3, RZ, 0xc0, !PT ;  /* 0x0000000302027812 */ /* 0x000fca00078ec0ff */
[----:B0-----:R-:W-:-:S07]  /*17190*/  IMAD.MOV.U32 R13, RZ, RZ, R2 ;  /* 0x000000ffff0d7224 */ /* 0x001fce00078e0002 */
[----:B-1----:R-:W-:Y:S05]  /*171a0*/  WARPSYNC.COLLECTIVE R15, `(.L_x_1972) ;  /* 0x000000000f087348 */ /* 0x002fea0003c00000 */
[----:B------:R0:W2:Y:S02]  /*171b0*/  SHFL.IDX P6, R14, R13, R12, R11 ;  /* 0x0000000c0d0e7389 */ /* 0x0000a400000c000b */
[----:B012---:R-:W-:Y:S01]  /*171c0*/  ENDCOLLECTIVE ;  /* 0x000000000000791b */ /* 0x007fe20003800000 */
.L_x_1972:
[----:B------:R-:W-:Y:S05]  /*171d0*/  BSYNC B0 ;  /* 0x0000000000007941 */ /* 0x000fea0003800000 */
.L_x_1971:
[----:B------:R-:W-:Y:S05]  /*171e0*/  BRA `(.L_x_1973) ;  /* 0xffffffe800e07947 */ /* 0x000fea000383ffff */
.L_x_1921:
[----:B------:R-:W-:Y:S01]  /*171f0*/  BSSY B1, `(.L_x_1974) ;  /* 0x0000006000017945 */ /* 0x000fe20003800000 */
[----:B------:R-:W-:-:S07]  /*17200*/  IMAD.MOV.U32 R15, RZ, RZ, -0x1 ;  /* 0xffffffffff0f7424 */ /* 0x000fce00078e00ff */
[----:B012---:R-:W-:Y:S05]  /*17210*/  WARPSYNC.COLLECTIVE R15, `(.L_x_1975) ;  /* 0x000000000f0c7348 */ /* 0x007fea0003c00000 */
[----:B------:R-:W-:Y:S02]  /*17220*/  ELECT P6, UR62, PT ;  /* 0x00000000003e782f */ /* 0x000fe400038c0000 */
[----:B------:R-:W-:Y:S01]  /*17230*/  MOV R14, UR62 ;  /* 0x0000003e000e7c02 */ /* 0x000fe20008000f00 */
[----:B012---:R-:W-:Y:S10]  /*17240*/  ENDCOLLECTIVE ;  /* 0x000000000000791b */ /* 0x007ff40003800000 */
.L_x_1975:
[----:B------:R-:W-:Y:S05]  /*17250*/  BSYNC B1 ;  /* 0x0000000000017941 */ /* 0x000fea0003800000 */
.L_x_1974:
[----:B------:R-:W-:Y:S05]  /*17260*/  BRA `(.L_x_1976) ;  /* 0xffffffe800d87947 */ /* 0x000fea000383ffff */
.L_x_1923:
[----:B-1----:R1:W2:Y:S02]  /*17270*/  SYNCS.PHASECHK.TRANS64.TRYWAIT P0, [R6+URZ], R5 ;  /* 0x00000005060075a7 */ /* 0x0022a4000800017f */
[----:B--2---:R-:W-:Y:S05]  /*17280*/  @!P0 NANOSLEEP.SYNCS 0x989680 ;  /* 0x009896800000895d */ /* 0x004fea0003900000 */
[----:B------:R-:W2:Y:S02]  /*17290*/  @!P0 SYNCS.PHASECHK.TRANS64 P0, [R6+URZ], R5 ;  /* 0x00000005060085a7 */ /* 0x000ea4000800007f */
[----:B--2---:R-:W-:Y:S05]  /*172a0*/  @!P0 BRA `(.L_x_1923) ;  /* 0xfffffffc00f08947 */ /* 0x004fea000383ffff */
[----:B------:R-:W-:Y:S05]  /*172b0*/  BRA `(.L_x_1977) ;  /* 0xffffffec00147947 */ /* 0x000fea000383ffff */
.L_x_1924:
[----:B--2---:R2:W3:Y:S02]  /*172c0*/  SYNCS.PHASECHK.TRANS64.TRYWAIT P0, [R7+URZ], R2 ;  /* 0x00000002070075a7 */ /* 0x0044e4000800017f */
[----:B---3--:R-:W-:Y:S05]  /*172d0*/  @!P0 NANOSLEEP.SYNCS 0x989680 ;  /* 0x009896800000895d */ /* 0x008fea0003900000 */
[----:B------:R-:W3:Y:S02]  /*172e0*/  @!P0 SYNCS.PHASECHK.TRANS64 P0, [R7+URZ], R2 ;  /* 0x00000002070085a7 */ /* 0x000ee4000800007f */
[----:B---3--:R-:W-:Y:S05]  /*172f0*/  @!P0 BRA `(.L_x_1924) ;  /* 0xfffffffc00f08947 */ /* 0x008fea000383ffff */
[----:B------:R-:W-:Y:S05]  /*17300*/  BRA `(.L_x_1978) ;  /* 0xffffffec00087947 */ /* 0x000fea000383ffff */
.L_x_1926:
[----:B---3--:R3:W4:Y:S02]  /*17310*/  SYNCS.PHASECHK.TRANS64.TRYWAIT P0, [R4+URZ], R5 ;  /* 0x00000005040075a7 */ /* 0x008724000800017f */
[----:B----4-:R-:W-:Y:S05]  /*17320*/  @!P0 NANOSLEEP.SYNCS 0x989680 ;  /* 0x009896800000895d */ /* 0x010fea0003900000 */
[----:B------:R-:W4:Y:S02]  /*17330*/  @!P0 SYNCS.PHASECHK.TRANS64 P0, [R4+URZ], R5 ;  /* 0x00000005040085a7 */ /* 0x000f24000800007f */
[----:B----4-:R-:W-:Y:S05]  /*17340*/  @!P0 BRA `(.L_x_1926) ;  /* 0xfffffffc00f08947 */ /* 0x010fea000383ffff */
[----:B------:R-:W-:Y:S05]  /*17350*/  BRA `(.L_x_1979) ;  /* 0xffffffec00107947 */ /* 0x000fea000383ffff */
.L_x_1980:
        /* <DEDUP_REMOVED lines=10> */
.L_x_4723:


//--------------------- .text._ZN7cutlass13device_kernelIN5flash11enable_sm90INS1_16FlashAttnFwdSm90INS1_25CollectiveMainloopFwdSm90ILi2EN4cute5tupleIJNS5_1CILi1EEES8_S8_EEENS6_IJNS7_ILi128EEENS7_ILi96EEENS7_ILi64EEEEEELi256ENS_6half_tEfNS_4arch4Sm90ELb0ELb1ELb1ELb1ELb0ELb1ELb0ELb1ELb0ELb0ELb0ELb0EEENS1_21CollectiveEpilogueFwdINS6_IJSA_NS7_ILi256EEESB_EEES9_SE_SG_Li256ELb1ELb0ELb0ELb0EEENS1_36VarlenDynamicPersistentTileSchedulerILi128ELi96ELi256ELi32ELb0ELb0ELb1ELb1ELb0ELb1EEEEEEEEEvNT_6ParamsE --------------------------
	.section	.text._ZN7cutlass13device_kernelIN5flash11enable_sm90INS1_16FlashAttnFwdSm90INS1_25CollectiveMainloopFwdSm90ILi2EN4cute5tupleIJNS5_1CILi1EEES8_S8_EEENS6_IJNS7_ILi128EEENS7_ILi96EEENS7_ILi64EEEEEELi256ENS_6half_tEfNS_4arch4Sm90ELb0ELb1ELb1ELb1ELb0ELb1ELb0ELb1ELb0ELb0ELb0ELb0EEENS1_21CollectiveEpilogueFwdINS6_IJSA_NS7_ILi256EEESB_EEES9_SE_SG_Li256ELb1ELb0ELb0ELb0EEENS1_36VarlenDynamicPersistentTileSchedulerILi128ELi96ELi256ELi32ELb0ELb0ELb1ELb1ELb0ELb1EEEEEEEEEvNT_6ParamsE,"ax",@progbits
	.align	128
.text._ZN7cutlass13device_kernelIN5flash11enable_sm90INS1_16FlashAttnFwdSm90INS1_25CollectiveMainloopFwdSm90ILi2EN4cute5tupleIJNS5_1CILi1EEES8_S8_EEENS6_IJNS7_ILi128EEENS7_ILi96EEENS7_ILi64EEEEEELi256ENS_6half_tEfNS_4arch4Sm90ELb0ELb1ELb1ELb1ELb0ELb1ELb0ELb1ELb0ELb0ELb0ELb0EEENS1_21CollectiveEpilogueFwdINS6_IJSA_NS7_ILi256EEESB_EEES9_SE_SG_Li256ELb1ELb0ELb0ELb0EEENS1_36VarlenDynamicPersistentTileSchedulerILi128ELi96ELi256ELi32ELb0ELb0ELb1ELb1ELb0ELb1EEEEEEEEEvNT_6ParamsE:
        .type           _ZN7cutlass13device_kernelIN5flash11enable_sm90INS1_16FlashAttnFwdSm90INS1_25CollectiveMainloopFwdSm90ILi2EN4cute5tupleIJNS5_1CILi1EEES8_S8_EEENS6_IJNS7_ILi128EEENS7_ILi96EEENS7_ILi64EEEEEELi256ENS_6half_tEfNS_4arch4Sm90ELb0ELb1ELb1ELb1ELb0ELb1ELb0ELb1ELb0ELb0ELb0ELb0EEENS1_21CollectiveEpilogueFwdINS6_IJSA_NS7_ILi256EEESB_EEES9_SE_SG_Li256ELb1ELb0ELb0ELb0EEENS1_36VarlenDynamicPersistentTileSchedulerILi128ELi96ELi256ELi32ELb0ELb0ELb1ELb1ELb0ELb1EEEEEEEEEvNT_6ParamsE,@function
        .size           _ZN7cutlass13device_kernelIN5flash11enable_sm90INS1_16FlashAttnFwdSm90INS1_25CollectiveMainloopFwdSm90ILi2EN4cute5tupleIJNS5_1CILi1EEES8_S8_EEENS6_IJNS7_ILi128EEENS7_ILi96EEENS7_ILi64EEEEEELi256ENS_6half_tEfNS_4arch4Sm90ELb0ELb1ELb1ELb1ELb0ELb1ELb0ELb1ELb0ELb0ELb0ELb0EEENS1_21CollectiveEpilogueFwdINS6_IJSA_NS7_ILi256EEESB_EEES9_SE_SG_Li256ELb1ELb0ELb0ELb0EEENS1_36VarlenDynamicPersistentTileSchedulerILi128ELi96ELi256ELi32ELb0ELb0ELb1ELb1ELb0ELb1EEEEEEEEEvNT_6ParamsE,(.L_x_4724 - _ZN7cutlass13device_kernelIN5flash11enable_sm90INS1_16FlashAttnFwdSm90INS1_25CollectiveMainloopFwdSm90ILi2EN4cute5tupleIJNS5_1CILi1EEES8_S8_EEENS6_IJNS7_ILi128EEENS7_ILi96EEENS7_ILi64EEEEEELi256ENS_6half_tEfNS_4arch4Sm90ELb0ELb1ELb1ELb1ELb0ELb1ELb0ELb1ELb0ELb0ELb0ELb0EEENS1_21CollectiveEpilogueFwdINS6_IJSA_NS7_ILi256EEESB_EEES9_SE_SG_Li256ELb1ELb0ELb0ELb0EEENS1_36VarlenDynamicPersistentTileSchedulerILi128ELi96ELi256ELi32ELb0ELb0ELb1ELb1ELb0ELb1EEEEEEEEEvNT_6ParamsE)
        .other          _ZN7cutlass13device_kernelIN5flash11enable_sm90INS1_16FlashAttnFwdSm90INS1_25CollectiveMainloopFwdSm90ILi2EN4cute5tupleIJNS5_1CILi1EEES8_S8_EEENS6_IJNS7_ILi128EEENS7_ILi96EEENS7_ILi64EEEEEELi256ENS_6half_tEfNS_4arch4Sm90ELb0ELb1ELb1ELb1ELb0ELb1ELb0ELb1ELb0ELb0ELb0ELb0EEENS1_21CollectiveEpilogueFwdINS6_IJSA_NS7_ILi256EEESB_EEES9_SE_SG_Li256ELb1ELb0ELb0ELb0EEENS1_36VarlenDynamicPersistentTileSchedulerILi128ELi96ELi256ELi32ELb0ELb0ELb1ELb1ELb0ELb1EEEEEEEEEvNT_6ParamsE,@"STO_CUDA_ENTRY STV_DEFAULT"
_ZN7cutlass13device_kernelIN5flash11enable_sm90INS1_16FlashAttnFwdSm90INS1_25CollectiveMainloopFwdSm90ILi2EN4cute5tupleIJNS5_1CILi1EEES8_S8_EEENS6_IJNS7_ILi128EEENS7_ILi96EEENS7_ILi64EEEEEELi256ENS_6half_tEfNS_4arch4Sm90ELb0ELb1ELb1ELb1ELb0ELb1ELb0ELb1ELb0ELb0ELb0ELb0EEENS1_21CollectiveEpilogueFwdINS6_IJSA_NS7_ILi256EEESB_EEES9_SE_SG_Li256ELb1ELb0ELb0ELb0EEENS1_36VarlenDynamicPersistentTileSchedulerILi128ELi96ELi256ELi32ELb0ELb0ELb1ELb1ELb0ELb1EEEEEEEEEvNT_6ParamsE:
[----:B------:R-:W0:Y:S02]  /*0000*/  LDC R1, c[0x0][0x28] ;  /* 0x00000a00ff017b82 */ /* 0x000e240000000800 */
[----:B0-----:R-:W-:Y:S01]  /*0010*/  VIADD R1, R1, 0xffffffd0 ;  /* 0xffffffd001017836 */ /* 0x001fe20000000000 */
[----:B------:R-:W0:Y:S01]  /*0020*/  S2R R3, SR_TID.X ;  /* 0x0000000000037919 */ /* 0x000e220000002100 */
[----:B------:R-:W-:Y:S01]  /*0030*/  ELECT P0, URZ, PT ;  /* 0x00000000003f782f */ /* 0x000fe20003800000 */
[----:B------:R-:W-:Y:S01]  /*0040*/  BSSY B0, `(.L_x_1981) ;  /* 0x0000016000007945 */ /* 0x000fe20003800000 */
[----:B0-----:R-:W-:-:S05]  /*0050*/  SHF.R.U32.HI R0, RZ, 0x5, R3 ;  /* 0x00000005ff007819 */ /* 0x001fca0000011603 */
        /* <DEDUP_REMOVED lines=20> */
.L_x_1982:
[----:B------:R-:W-:Y:S05]  /*01a0*/  BSYNC B0 ;  /* 0x0000000000007941 */ /* 0x000fea0003800000 */
.L_x_1981:
[----:B------:R-:W-:Y:S01]  /*01b0*/  VOTEU.ANY UP0, P0 ;  /* 0x00000000003f7886 */ /* 0x000fe20000000100 */
[----:B------:R-:W0:Y:S01]  /*01c0*/  SHFL.IDX PT, R2, R0, RZ, 0x1f ;  /* 0x00001fff00027589 */ /* 0x000e2200000e0000 */
[----:B------:R-:W-:Y:S01]  /*01d0*/  UMOV UR4, 0x1 ;  /* 0x0000000100047882 */ /* 0x000fe20000000000 */
[----:B------:R-:W-:Y:S01]  /*01e0*/  UMOV UR7, 0x100 ;  /* 0x0000010000077882 */ /* 0x000fe20000000000 */
[----:B------:R-:W-:Y:S01]  /*01f0*/  SHF.R.U32.HI R4, RZ, 0x7, R3 ;  /* 0x00000007ff047819 */ /* 0x000fe20000011603 */
[----:B------:R-:W1:Y:S01]  /*0200*/  @UP0 S2UR UR8, SR_CgaCtaId ;  /* 0x00000000000809c3 */ /* 0x000e620000008800 */
[----:B------:R-:W-:Y:S01]  /*0210*/  @UP0 UMOV UR6, 0x400 ;  /* 0x0000040000060882 */ /* 0x000fe20000000000 */
[----:B------:R-:W-:-:S04]  /*0220*/  @UP0 UIADD3 UR4, -UR4, 0x100000, URZ ;  /* 0x0010000004040890 */ /* 0x000fc8000fffe13f */
[----:B------:R-:W-:Y:S02]  /*0230*/  @UP0 USHF.L.U32 UR5, UR4, 0xb, URZ ;  /* 0x0000000b04050899 */ /* 0x000fe4000800063f */
[----:B------:R-:W-:Y:S01]  /*0240*/  @UP0 USHF.L.U32 UR4, UR4, 0x1, URZ ;  /* 0x0000000104040899 */ /* 0x000fe2000800063f */
[----:B------:R-:W-:Y:S01]  /*0250*/  VOTEU.ANY UP1, P0 ;  /* 0x00000000003f7886 */ /* 0x000fe20000020100 */
[----:B0-----:R-:W-:Y:S02]  /*0260*/  ISETP.NE.AND P1, PT, R2, RZ, PT ;  /* 0x000000ff0200720c */ /* 0x001fe40003f25270 */
[----:B------:R0:W2:Y:S01]  /*0270*/  SHFL.IDX PT, R2, R4, RZ, 0x1f ;  /* 0x00001fff04027589 */ /* 0x0000a200000e0000 */
[----:B-1----:R-:W-:Y:S02]  /*0280*/  @UP0 ULEA UR8, UR8, UR6, 0x18 ;  /* 0x0000000608080291 */ /* 0x002fe4000f8ec03f */
[----:B------:R-:W-:-:S04]  /*0290*/  @UP0 UIADD3 UR6, -UR7, 0x100000, URZ ;  /* 0x0010000007060890 */ /* 0x000fc8000fffe13f */
[----:B------:R-:W-:Y:S02]  /*02a0*/  @UP0 USHF.L.U32 UR7, UR6, 0xb, URZ ;  /* 0x0000000b06070899 */ /* 0x000fe4000800063f */
[----:B------:R-:W-:Y:S01]  /*02b0*/  @UP0 USHF.L.U32 UR6, UR6, 0x1, URZ ;  /* 0x0000000106060899 */ /* 0x000fe2000800063f */
[----:B------:R-:W-:Y:S01]  /*02c0*/  VOTEU.ANY UP0, P0 ;  /* 0x00000000003f7886 */ /* 0x000fe20000000100 */
[----:B------:R-:W1:Y:S04]  /*02d0*/  FENCE.VIEW.ASYNC.S ;  /* 0x00000000000073c6 */ /* 0x000e680000000000 */
[----:B-1----:R0:W1:Y:S06]  /*02e0*/  @UP0 SYNCS.EXCH.64 URZ, [UR8+0x22800], UR4 ;  /* 0x02280004083f05b2 */ /* 0x00206c0008000100 */
[----:B------:R0:W3:Y:S02]  /*02f0*/  @UP1 SYNCS.EXCH.64 URZ, [UR8+0x22820], UR6 ;  /* 0x02282006083f15b2 */ /* 0x0000e40008000100 */
[----:B0-----:R-:W-:Y:S05]  /*0300*/  @P1 BRA `(.L_x_1983) ;  /* 0x0000000000481947 */ /* 0x001fea0003800000 */
[----:B------:R-:W0:Y:S01]  /*0310*/  S2UR UR5, SR_CgaCtaId ;  /* 0x00000000000579c3 */ /* 0x000e220000008800 */
        /* <DEDUP_REMOVED lines=15> */
[----:B------:R0:W0:Y:S01]  /*0410*/  SYNCS.EXCH.64 URZ, [UR8+0x22848], UR4 ;  /* 0x02284804083f75b2 */ /* 0x0000220008000100 */
[----:B------:R-:W-:Y:S01]  /*0420*/  NOP ;  /* 0x0000000000007918 */ /* 0x000fe20000000000 */
.L_x_1983:
[----:B------:R-:W5:Y:S01]  /*0430*/  SHFL.IDX PT, R4, R0, RZ, 0x1f ;  /* 0x00001fff00047589 */ /* 0x000f6200000e0000 */
[----:B------:R-:W-:Y:S01]  /*0440*/  NOP ;  /* 0x0000000000007918 */ /* 0x000fe20000000000 */
[----:B-----5:R-:W-:-:S13]  /*0450*/  ISETP.NE.AND P0, PT, R4, RZ, PT ;  /* 0x000000ff0400720c */ /* 0x020fda0003f05270 */
        /* <DEDUP_REMOVED lines=17> */
[----:B------:R0:W0:Y:S01]  /*0570*/  SYNCS.EXCH.64 URZ, [UR8+0x22868], UR6 ;  /* 0x02286806083f75b2 */ /* 0x0000220008000100 */
[----:B------:R-:W-:Y:S01]  /*0580*/  NOP ;  /* 0x0000000000007918 */ /* 0x000fe20000000000 */
.L_x_1984:
[----:B------:R-:W5:Y:S01]  /*0590*/  SHFL.IDX PT, R4, R0, RZ, 0x1f ;  /* 0x00001fff00047589 */ /* 0x000f6200000e0000 */
[----:B------:R-:W-:Y:S01]  /*05a0*/  NOP ;  /* 0x0000000000007918 */ /* 0x000fe20000000000 */
[----:B-----5:R-:W-:-:S13]  /*05b0*/  ISETP.NE.AND P0, PT, R4, RZ, PT ;  /* 0x000000ff0400720c */ /* 0x020fda0003f05270 */
        /* <DEDUP_REMOVED lines=13> */
[----:B------:R0:W0:Y:S01]  /*0690*/  SYNCS.EXCH.64 URZ, [UR6+0x22888], UR4 ;  /* 0x02288804063f75b2 */ /* 0x0000220008000100 */
[----:B------:R-:W-:Y:S01]  /*06a0*/  NOP ;  /* 0x0000000000007918 */ /* 0x000fe20000000000 */
.L_x_1985:
        /* <DEDUP_REMOVED lines=22> */
.L_x_1986:
        /* <DEDUP_REMOVED lines=22> */
.L_x_1987:
[----:B--2---:R-:W-:Y:S01]  /*0970*/  ISETP.NE.AND P0, PT, R2, RZ, PT ;  /* 0x000000ff0200720c */ /* 0x004fe20003f05270 */
[----:B------:R-:W-:Y:S01]  /*0980*/  IMAD.MOV.U32 R2, RZ, RZ, 0x1 ;  /* 0x00000001ff027424 */ /* 0x000fe200078e00ff */
[----:B------:R-:W-:Y:S01]  /*0990*/  NOP ;  /* 0x0000000000007918 */ /* 0x000fe20000000000 */
[----:B------:R-:W-:Y:S01]  /*09a0*/  ULDC.64 UR52, c[0x0][0x208] ;  /* 0x0000820000347ab9 */ /* 0x000fe20000000a00 */
[----:B------:R-:W-:Y:S02]  /*09b0*/  BSSY B7, `(.L_x_1988) ;  /* 0x0001e24000077945 */ /* 0x000fe40003800000 */
[----:B------:R-:W-:-:S05]  /*09c0*/  SEL R2, R2, 0x2, !P0 ;  /* 0x0000000202027807 */ /* 0x000fca0004000000 */
[----:B------:R2:W-:Y:S01]  /*09d0*/  STL [R1+0x2c], R2 ;  /* 0x00002c0201007387 */ /* 0x0005e20000100800 */
[----:B01-34-:R-:W-:Y:S06]  /*09e0*/  BAR.SYNC.DEFER_BLOCKING 0x0 ;  /* 0x0000000000007b1d */ /* 0x01bfec0000010000 */
[----:B------:R-:W-:Y:S05]  /*09f0*/  @!P0 BRA `(.L_x_1989) ;  /* 0x0000018000448947 */ /* 0x000fea0003800000 */
.L_x_1990:
[----:B------:R-:W-:-:S08]  /*0a00*/  NOP ;  /* 0x0000000000007918 */ /* 0x000fd00000000000 */
[----:B------:R-:W0:Y:S02]  /*0a10*/  USETMAXREG.TRY_ALLOC.CTAPOOL UP0, 0xf0 ;  /* 0x000000f0000079c8 */ /* 0x000e240008000600 */
[----:B0-----:R-:W-:-:S13]  /*0a20*/  PLOP3.LUT P0, PT, PT, PT, UP0, 0x80, 0x0 ;  /* 0x000000000000781c */ /* 0x001fda0003f0f008 */
[----:B------:R-:W-:Y:S05]  /*0a30*/  @!P0 BRA `(.L_x_1990) ;  /* 0xfffffffc00f08947 */ /* 0x000fea000383ffff */
[----:B------:R-:W-:Y:S01]  /*0a40*/  SHF.R.U32.HI R0, RZ, 0x7, R3 ;  /* 0x00000007ff007819 */ /* 0x000fe20000011603 */
[----:B------:R-:W0:Y:S08]  /*0a50*/  S2UR UR5, SR_CgaCtaId ;  /* 0x00000000000579c3 */ /* 0x000e300000008800 */
[----:B------:R-:W-:Y:S06]  /*0a60*/  BAR.ARV 0x8, 0x120 ;  /* 0x0204800000007b1d */ /* 0x000fec0000002000 */
[----:B------:R-:W-:Y:S01]  /*0a70*/  ISETP.NE.AND P0, PT, R0, 0x1, PT ;  /* 0x000000010000780c */ /* 0x000fe20003f05270 */
[----:B------:R-:W-:Y:S01]  /*0a80*/  UMOV UR4, 0x400 ;  /* 0x0000040000047882 */ /* 0x000fe20000000000 */
[----:B--2---:R-:W-:-:S11]  /*0a90*/  LOP3.LUT R2, R2, 0xffdfffff, RZ, 0xc0, !PT ;  /* 0xffdfffff02027812 */ /* 0x004fd600078ec0ff */
[----:B------:R-:W-:Y:S06]  /*0aa0*/  @!P0 BAR.ARV 0x9, 0x100 ;  /* 0x0244000000008b1d */ /* 0x000fec0000002000 */
[----:B0-----:R-:W-:Y:S01]  /*0ab0*/  ULEA UR4, UR5, UR4, 0x18 ;  /* 0x0000000405047291 */ /* 0x001fe2000f8ec03f */
[----:B------:R-:W-:Y:S01]  /*0ac0*/  @P0 LOP3.LUT R2, R2, 0x200000, RZ, 0xfc, !PT ;  /* 0x0020000002020812 */ /* 0x000fe200078efcff */
[----:B------:R-:W-:Y:S04]  /*0ad0*/  BAR.SYNC.DEFER_BLOCKING 0x5, 0x120 ;  /* 0x0144800000007b1d */ /* 0x000fe80000010000 */
[----:B------:R-:W-:-:S02]  /*0ae0*/  IMAD.U32 R17, RZ, RZ, UR4 ;  /* 0x00000004ff117e24 */ /* 0x000fc4000f8e00ff */
[----:B------:R-:W-:-:S03]  /*0af0*/  ULDC UR4, c[0x0][0xc14] ;  /* 0x0003050000047ab9 */ /* 0x000fc60000000800 */
[----:B------:R-:W0:Y:S01]  /*0b00*/  LDS.128 R208, [R17+0x228d0] ;  /* 0x0228d00011d07984 */ /* 0x000e220000000c00 */
[----:B------:R-:W-:Y:S06]  /*0b10*/  BAR.ARV 0x4, 0x120 ;  /* 0x0104800000007b1d */ /* 0x000fec0000002000 */
[----:B0-----:R-:W-:-:S13]  /*0b20*/  ISETP.GE.AND P0, PT, R211, UR4, PT ;  /* 0x00000004d3007c0c */ /* 0x001fda000bf06270 */
[----:B------:R-:W-:Y:S05]  /*0b30*/  @P0 BRA `(.L_x_1991) ;  /* 0x000001e0002c0947 */ /* 0x000fea0003800000 */
[----:B------:R-:W2:Y:S01]  /*0b40*/  LDL.LU R13, [R1+0x2c] ;  /* 0x00002c00010d7983 */ /* 0x000ea20000300800 */
[----:B------:R-:W-:Y:S02]  /*0b50*/  VIADD R12, R3, 0xffffff80 ;  /* 0xffffff80030c7836 */ /* 0x000fe40000000000 */
[----:B------:R-:W-:Y:S02]  /*0b60*/  IMAD.MOV.U32 R233, RZ, RZ, RZ ;  /* 0x000000ffffe97224 */ /* 0x000fe400078e00ff */
[----:B------:R-:W-:Y:S01]  /*0b70*/  IMAD.MOV.U32 R22, RZ, RZ, RZ ;  /* 0x000000ffff167224 */ /* 0x000fe200078e00ff */
[----:B------:R-:W-:Y:S01]  /*0b80*/  SHF.R.S32.HI R0, RZ, 0x1f, R12 ;  /* 0x0000001fff007819 */ /* 0x000fe2000001140c */
[----:B------:R-:W-:Y:S02]  /*0b90*/  IMAD.MOV.U32 R203, RZ, RZ, RZ ;  /* 0x000000ffffcb7224 */ /* 0x000fe400078e00ff */
[----:B------:R-:W-:Y:S01]  /*0ba0*/  IMAD.MOV.U32 R200, RZ, RZ, RZ ;  /* 0x000000ffffc87224 */ /* 0x000fe200078e00ff */
[CC--:B------:R-:W-:Y:S01]  /*0bb0*/  LEA.HI R3, R0.reuse, R12.reuse, RZ, 0x7 ;  /* 0x0000000c00037211 */ /* 0x0c0fe200078f38ff */
[----:B------:R-:W-:Y:S01]  /*0bc0*/  IMAD.MOV.U32 R16, RZ, RZ, RZ ;  /* 0x000000ffff107224 */ /* 0x000fe200078e00ff */
[----:B------:R-:W-:-:S02]  /*0bd0*/  LEA.HI R220, R0, R12, RZ, 0x5 ;  /* 0x0000000c00dc7211 */ /* 0x000fc400078f28ff */
        /* <DEDUP_REMOVED lines=14> */
[----:B------:R-:W-:Y:S02]  /*0cc0*/  LEA.HI R4, R0, R12, RZ, 0x4 ;  /* 0x0000000c00047211 */ /* 0x000fe400078f20ff */
[----:B------:R-:W-:Y:S02]  /*0cd0*/  LOP3.LUT R10, R7, 0xfffffff8, RZ, 0xc0, !PT ;  /* 0xfffffff8070a7812 */ /* 0x000fe400078ec0ff */
[----:B------:R-:W-:Y:S02]  /*0ce0*/  SHF.R.S32.HI R7, RZ, 0x4, R4 ;  /* 0x00000004ff077819 */ /* 0x000fe40000011404 */
[----:B------:R-:W-:Y:S01]  /*0cf0*/  LOP3.LUT R8, R8, 0x7ffffffc, RZ, 0xc0, !PT ;  /* 0x7ffffffc08087812 */ /* 0x000fe200078ec0ff */
[----:B------:R-:W-:Y:S01]  /*0d00*/  IMAD.IADD R9, R5, 0x1, -R10 ;  /* 0x0000000105097824 */ /* 0x000fe200078e0a0a */
[----:B------:R-:W-:-:S02]  /*0d10*/  LOP3.LUT R5, R4, 0x3fffff0, RZ, 0xc0, !PT ;  /* 0x03fffff004057812 */ /* 0x000fc400078ec0ff */
[----:B------:R-:W-:Y:S01]  /*0d20*/  LEA.HI R4, R4, R7, RZ, 0x1 ;  /* 0x0000000704047211 */ /* 0x000fe200078f08ff */
[----:B------:R-:W-:Y:S01]  /*0d30*/  IMAD R6, R6, 0x10, R9 ;  /* 0x0000001006067824 */ /* 0x000fe200078e0209 */
[----:B------:R-:W-:Y:S01]  /*0d40*/  IADD3 R8, R11, -R8, RZ ;  /* 0x800000080b087210 */ /* 0x000fe20007ffe0ff */
[----:B------:R-:W-:Y:S01]  /*0d50*/  IMAD.IADD R5, R12, 0x1, -R5 ;  /* 0x000000010c057824 */ /* 0x000fe200078e0a05 */
[----:B------:R-:W-:Y:S02]  /*0d60*/  LOP3.LUT R4, R4, 0x1ffffffe, RZ, 0xc0, !PT ;  /* 0x1ffffffe04047812 */ /* 0x000fe400078ec0ff */
[----:B------:R-:W-:Y:S01]  /*0d70*/  LEA R3, R3, R6, 0x6 ;  /* 0x0000000603037211 */ /* 0x000fe200078e30ff */
[----:B------:R-:W-:Y:S02]  /*0d80*/  IMAD R5, R220, 0x10, R5 ;  /* 0x00000010dc057824 */ /* 0x000fe400078e0205 */
[----:B------:R-:W-:Y:S02]  /*0d90*/  IMAD.IADD R4, R7, 0x1, -R4 ;  /* 0x0000000107047824 */ /* 0x000fe400078e0a04 */
[----:B------:R0:W-:Y:S01]  /*0da0*/  STL [R1+0xc], R3 ;  /* 0x00000c0301007387 */ /* 0x0001e20000100800 */
[----:B------:R-:W-:-:S02]  /*0db0*/  IMAD.SHL.U32 R201, R8, 0x2, RZ ;  /* 0x0000000208c97824 */ /* 0x000fc400078e00ff */
[----:B------:R-:W-:Y:S01]  /*0dc0*/  IMAD R5, R5, 0x8, R4 ;  /* 0x0000000805057824 */ /* 0x000fe200078e0204 */
[CC--:B0-----:R-:W-:Y:S02]  /*0dd0*/  LEA.HI R3, R0.reuse, R12.reuse, RZ, 0x2 ;  /* 0x0000000c00037211 */ /* 0x0c1fe400078f10ff */
[----:B------:R-:W-:Y:S02]  /*0de0*/  LEA.HI R0, R0, R12, RZ, 0x3 ;  /* 0x0000000c00007211 */ /* 0x000fe400078f18ff */
[--C-:B------:R-:W-:Y:S02]  /*0df0*/  SHF.R.S32.HI R23, RZ, 0x2, R3.reuse ;  /* 0x00000002ff177819 */ /* 0x100fe40000011403 */
[----:B------:R-:W-:Y:S02]  /*0e00*/  LOP3.LUT R237, R3, 0xfffffffc, RZ, 0xc0, !PT ;  /* 0xfffffffc03ed7812 */ /* 0x000fe400078ec0ff */
[----:B------:R-:W-:Y:S01]  /*0e10*/  SHF.R.S32.HI R4, RZ, 0x1f, R3 ;  /* 0x0000001fff047819 */ /* 0x000fe20000011403 */
[----:B------:R-:W-:Y:S01]  /*0e20*/  VIADD R232, R23, 0x40 ;  /* 0x0000004017e87836 */ /* 0x000fe20000000000 */
[----:B------:R-:W-:Y:S01]  /*0e30*/  SHF.R.S32.HI R216, RZ, 0x3, R0 ;  /* 0x00000003ffd87819 */ /* 0x000fe20000011400 */
[----:B------:R-:W-:Y:S01]  /*0e40*/  IMAD.IADD R237, R12, 0x1, -R237 ;  /* 0x000000010ced7824 */ /* 0x000fe200078e0aed */
[----:B------:R-:W-:Y:S01]  /*0e50*/  LOP3.LUT R0, R0, 0x1ffffff8, RZ, 0xc0, !PT ;  /* 0x1ffffff800007812 */ /* 0x000fe200078ec0ff */
[----:B------:R-:W-:Y:S01]  /*0e60*/  IMAD.SHL.U32 R218, R232, 0x40, RZ ;  /* 0x00000040e8da7824 */ /* 0x000fe200078e00ff */
[----:B------:R-:W-:Y:S01]  /*0e70*/  SHF.R.S32.HI R3, RZ, 0x1f, R232 ;  /* 0x0000001fff037819 */ /* 0x000fe200000114e8 */
[----:B------:R-:W-:Y:S01]  /*0e80*/  IMAD.SHL.U32 R18, R237, 0x8, RZ ;  /* 0x00000008ed127824 */ /* 0x000fe200078e00ff */
[----:B------:R-:W-:Y:S01]  /*0e90*/  LEA.HI R4, R4, R23, RZ, 0x3 ;  /* 0x0000001704047211 */ /* 0x000fe200078f18ff */
[----:B------:R-:W-:Y:S01]  /*0ea0*/  IMAD.IADD R0, R12, 0x1, -R0 ;  /* 0x000000010c007824 */ /* 0x000fe200078e0a00 */
[----:B------:R-:W-:-:S02]  /*0eb0*/  LEA.HI R3, R3, R232, RZ, 0x3 ;  /* 0x000000e803037211 */ /* 0x000fc400078f18ff */
[----:B------:R-:W-:Y:S01]  /*0ec0*/  LOP3.LUT R218, R218, 0x1c0, RZ, 0xc0, !PT ;  /* 0x000001c0dada7812 */ /* 0x000fe200078ec0ff */
[----:B------:R-:W-:Y:S01]  /*0ed0*/  IMAD.SHL.U32 R206, R0, 0x8, RZ ;  /* 0x0000000800ce7824 */ /* 0x000fe200078e00ff */
[----:B------:R-:W-:Y:S01]  /*0ee0*/  LOP3.LUT R4, R4, 0xfffffff8, RZ, 0xc0, !PT ;  /* 0xfffffff804047812 */ /* 0x000fe200078ec0ff */
[----:B------:R-:W-:Y:S01]  /*0ef0*/  IMAD.SHL.U32 R3, R3, 0x40, RZ ;  /* 0x0000004003037824 */ /* 0x000fe200078e00ff */
[----:B------:R-:W-:Y:S02]  /*0f00*/  SHF.R.U32.HI R7, RZ, 0x3, R218 ;  /* 0x00000003ff077819 */ /* 0x000fe400000116da */
[----:B------:R-:W-:Y:S01]  /*0f10*/  LOP3.LUT R6, R218, 0x38, R18, 0xf8, !PT ;  /* 0x00000038da067812 */ /* 0x000fe200078ef812 */
[----:B------:R-:W-:Y:S01]  /*0f20*/  IMAD.IADD R236, R23, 0x1, -R4 ;  /* 0x0000000117ec7824 */ /* 0x000fe200078e0a04 */
[----:B------:R-:W-:Y:S01]  /*0f30*/  LOP3.LUT R221, R3, 0xfffffe00, RZ, 0xc0, !PT ;  /* 0xfffffe0003dd7812 */ /* 0x000fe200078ec0ff */
[----:B------:R-:W-:Y:S01]  /*0f40*/  IMAD.SHL.U32 R3, R5, 0x8, RZ ;  /* 0x0000000805037824 */ /* 0x000fe200078e00ff */
[----:B------:R-:W-:-:S02]  /*0f50*/  SHF.R.S32.HI R234, RZ, 0x1f, R23 ;  /* 0x0000001fffea7819 */ /* 0x000fc40000011417 */
[----:B------:R-:W-:Y:S02]  /*0f60*/  LOP3.LUT R6, R221, R6, R7, 0xf6, !PT ;  /* 0x00000006dd067212 */ /* 0x000fe400078ef607 */
[----:B------:R0:W-:Y:S03]  /*0f70*/  STL [R1+0x14], R3 ;  /* 0x0000140301007387 */ /* 0x0001e60000100800 */
[----:B------:R-:W-:-:S05]  /*0f80*/  IMAD R0, R6, 0x2, R17 ;  /* 0x0000000206007824 */ /* 0x000fca00078e0211 */
[----:B------:R0:W-:Y:S02]  /*0f90*/  STL [R1+0x8], R0 ;  /* 0x0000080001007387 */ /* 0x0001e40000100800 */
[----:B0-2---:R-:W-:-:S07]  /*0fa0*/  LOP3.LUT R202, R13, 0x1, RZ, 0xfc, !PT ;  /* 0x000000010dca7812 */ /* 0x005fce00078efcff */
.L_x_2204:
[----:B------:R-:W-:Y:S05]  /*0fb0*/  YIELD ;  /* 0x0000000000007946 */ /* 0x000fea0003800000 */
[----:B------:R-:W-:Y:S01]  /*0fc0*/  ULDC.64 UR4, c[0x0][0xa28] ;  /* 0x00028a0000047ab9 */ /* 0x000fe20000000a00 */
[----:B0---45:R-:W0:Y:S01]  /*0fd0*/  LDC.64 R6, c[0x0][0xa08] ;  /* 0x00028200ff067b82 */ /* 0x031e220000000a00 */
[----:B------:R-:W-:Y:S01]  /*0fe0*/  ISETP.NE.U32.AND P1, PT, RZ, UR4, PT ;  /* 0x00000004ff007c0c */ /* 0x000fe2000bf25070 */
[----:B------:R-:W-:Y:S02]  /*0ff0*/  IMAD.MOV.U32 R3, RZ, RZ, RZ ;  /* 0x000000ffff037224 */ /* 0x000fe400078e00ff */
[----:B------:R-:W-:Y:S01]  /*1000*/  IMAD.MOV.U32 R25, RZ, RZ, RZ ;  /* 0x000000ffff197224 */ /* 0x000fe200078e00ff */
[----:B------:R-:W-:Y:S01]  /*1010*/  ISETP.NE.AND.EX P1, PT, RZ, UR5, PT, P1 ;  /* 0x00000005ff007c0c */ /* 0x000fe2000bf25310 */
[----:B------:R-:W-:-:S02]  /*1020*/  ULDC.64 UR4, c[0x0][0xa18] ;  /* 0x0002860000047ab9 */ /* 0x000fc40000000a00 */
[----:B------:R-:W-:-:S04]  /*1030*/  ISETP.NE.U32.AND P2, PT, RZ, UR4, PT ;  /* 0x00000004ff007c0c */ /* 0x000fc8000bf45070 */
[----:B------:R-:W-:Y:S01]  /*1040*/  ISETP.NE.AND.EX P2, PT, RZ, UR5, PT, P2 ;  /* 0x00000005ff007c0c */ /* 0x000fe2000bf45320 */
[----:B------:R-:W-:Y:S02]  /*1050*/  ULDC.64 UR4, c[0x0][0xa08] ;  /* 0x0002820000047ab9 */ /* 0x000fe40000000a00 */
[----:B------:R-:W-:-:S03]  /*1060*/  ISETP.NE.U32.AND P0, PT, RZ, UR4, PT ;  /* 0x00000004ff007c0c */ /* 0x000fc6000bf05070 */
[----:B------:R-:W1:Y:S01]  /*1070*/  @P1 LDC.64 R4, c[0x0][0xa28] ;  /* 0x00028a00ff041b82 */ /* 0x000e620000000a00 */
[----:B------:R-:W-:Y:S01]  /*1080*/  ISETP.NE.AND.EX P0, PT, RZ, UR5, PT, P0 ;  /* 0x00000005ff007c0c */ /* 0x000fe2000bf05300 */
[----:B0-23--:R-:W-:-:S06]  /*1090*/  IMAD.WIDE R10, R211, 0x4, R6 ;  /* 0x00000004d30a7825 */ /* 0x00dfcc00078e0206 */
[----:B------:R-:W0:Y:S01]  /*10a0*/  @P2 LDC.64 R8, c[0x0][0xa18] ;  /* 0x00028600ff082b82 */ /* 0x000e220000000a00 */
[----:B------:R-:W-:Y:S02]  /*10b0*/  ULDC UR4, c[0x0][0x288] ;  /* 0x0000a20000047ab9 */ /* 0x000fe40000000800 */
[----:B------:R-:W-:Y:S01]  /*10c0*/  IMAD.U32 R205, RZ, RZ, UR4 ;  /* 0x00000004ffcd7e24 */ /* 0x000fe2000f8e00ff */
[----:B------:R-:W-:Y:S02]  /*10d0*/  ULDC.64 UR4, c[0x0][0x3f8] ;  /* 0x0000fe0000047ab9 */ /* 0x000fe40000000a00 */
[----:B------:R2:W5:Y:S01]  /*10e0*/  @P0 LDG.E R25, desc[UR52][R10.64] ;  /* 0x000000340a190981 */ /* 0x000562000c1e1900 */
[----:B-1----:R-:W-:-:S05]  /*10f0*/  @P1 IMAD.WIDE R4, R211, 0x4, R4 ;  /* 0x00000004d3041825 */ /* 0x002fca00078e0204 */
[----:B------:R2:W5:Y:S01]  /*1100*/  @P1 LDG.E R3, desc[UR52][R4.64] ;  /* 0x0000003404031981 */ /* 0x000562000c1e1900 */
[----:B0-----:R-:W-:-:S05]  /*1110*/  @P2 IMAD.WIDE R6, R211, 0x4, R8 ;  /* 0x00000004d3062825 */ /* 0x001fca00078e0208 */
        /* <DEDUP_REMOVED lines=9> */
[----:B------:R-:W-:Y:S01]  /*11b0*/  IMAD.U32 R24, RZ, RZ, UR4 ;  /* 0x00000004ff187e24 */ /* 0x000fe2000f8e00ff */
[----:B--2---:R-:W-:Y:S06]  /*11c0*/  @P2 BRA `(.L_x_1992) ;  /* 0x0000000000242947 */ /* 0x004fec0003800000 */
        /* <DEDUP_REMOVED lines=9> */
.L_x_1992:
[----:B------:R-:W-:Y:S01]  /*1260*/  ULDC.64 UR4, c[0x0][0xa20] ;  /* 0x0002880000047ab9 */ /* 0x000fe20000000a00 */
[----:B------:R-:W-:Y:S01]  /*1270*/  IMAD.MOV.U32 R235, RZ, RZ, R209 ;  /* 0x000000ffffeb7224 */ /* 0x000fe200078e00d1 */
[----:B------:R-:W-:Y:S01]  /*1280*/  ISETP.NE.U32.AND P1, PT, RZ, UR4, PT ;  /* 0x00000004ff007c0c */ /* 0x000fe2000bf25070 */
[----:B------:R-:W-:Y:S01]  /*1290*/  IMAD.MOV.U32 R222, RZ, RZ, R210 ;  /* 0x000000ffffde7224 */ /* 0x000fe200078e00d2 */
[----:B------:R-:W-:Y:S02]  /*12a0*/  MOV R231, R211 ;  /* 0x000000d300e77202 */ /* 0x000fe40000000f00 */
[----:B------:R-:W-:-:S13]  /*12b0*/  ISETP.NE.AND.EX P1, PT, RZ, UR5, PT, P1 ;  /* 0x00000005ff007c0c */ /* 0x000fda000bf25310 */
[----:B------:R-:W-:Y:S05]  /*12c0*/  @!P1 BRA `(.L_x_1993) ;  /* 0x0000000000109947 */ /* 0x000fea0003800000 */
[----:B------:R-:W0:Y:S02]  /*12d0*/  LDC.64 R4, c[0x0][0xa20] ;  /* 0x00028800ff047b82 */ /* 0x000e240000000a00 */
[----:B0-----:R-:W-:-:S05]  /*12e0*/  IMAD.WIDE R4, R211, 0x4, R4 ;  /* 0x00000004d3047825 */ /* 0x001fca00078e0204 */
[----:B------:R0:W5:Y:S01]  /*12f0*/  LDG.E R24, desc[UR52][R4.64] ;  /* 0x0000003404187981 */ /* 0x000162000c1e1900 */
[----:B------:R-:W-:Y:S05]  /*1300*/  BRA `(.L_x_1994) ;  /* 0x0000000000107947 */ /* 0x000fea0003800000 */
.L_x_1993:
[----:B------:R-:W-:Y:S05]  /*1310*/  @!P0 BRA `(.L_x_1994) ;  /* 0x00000000000c8947 */ /* 0x000fea0003800000 */
[----:B------:R-:W2:Y:S04]  /*1320*/  LDG.E R5, desc[UR52][R10.64] ;  /* 0x000000340a057981 */ /* 0x000ea8000c1e1900 */
[----:B------:R-:W2:Y:S02]  /*1330*/  LDG.E R24, desc[UR52][R10.64+0x4] ;  /* 0x000004340a187981 */ /* 0x000ea4000c1e1900 */
[----:B--2---:R-:W-:-:S07]  /*1340*/  IMAD.IADD R24, R24, 0x1, -R5 ;  /* 0x0000000118187824 */ /* 0x004fce00078e0a05 */
.L_x_1994:
[----:B------:R-:W-:Y:S01]  /*1350*/  ULDC.64 UR4, c[0x0][0xa10] ;  /* 0x0002840000047ab9 */ /* 0x000fe20000000a00 */
[----:B------:R-:W1:Y:S01]  /*1360*/  LDC.64 R10, c[0x0][0x9e0] ;  /* 0x00027800ff0a7b82 */ /* 0x000e620000000a00 */
[----:B------:R-:W-:-:S04]  /*1370*/  ISETP.NE.U32.AND P0, PT, RZ, UR4, PT ;  /* 0x00000004ff007c0c */ /* 0x000fc8000bf05070 */
[----:B------:R-:W-:Y:S01]  /*1380*/  ISETP.NE.AND.EX P0, PT, RZ, UR5, PT, P0 ;  /* 0x00000005ff007c0c */ /* 0x000fe2000bf05300 */
[----:B------:R-:W-:Y:S02]  /*1390*/  ULDC.64 UR4, c[0x0][0xa30] ;  /* 0x00028c0000047ab9 */ /* 0x000fe40000000a00 */
[----:B------:R-:W-:-:S04]  /*13a0*/  ISETP.NE.U32.AND P1, PT, RZ, UR4, PT ;  /* 0x00000004ff007c0c */ /* 0x000fc8000bf25070 */
[----:B------:R-:W-:-:S06]  /*13b0*/  ISETP.NE.AND.EX P1, PT, RZ, UR5, PT, P1 ;  /* 0x00000005ff007c0c */ /* 0x000fcc000bf25310 */
[----:B0-----:R-:W0:Y:S08]  /*13c0*/  @P0 LDC.64 R4, c[0x0][0xa10] ;  /* 0x00028400ff040b82 */ /* 0x001e300000000a00 */
[----:B------:R-:W2:Y:S01]  /*13d0*/  @P1 LDC.64 R6, c[0x0][0xa30] ;  /* 0x00028c00ff061b82 */ /* 0x000ea20000000a00 */
[----:B0-----:R-:W-:-:S05]  /*13e0*/  @P0 IMAD.WIDE R4, R211, 0x4, R4 ;  /* 0x00000004d3040825 */ /* 0x001fca00078e0204 */
[----:B------:R-:W3:Y:S04]  /*13f0*/  @P0 LDG.E R0, desc[UR52][R4.64] ;  /* 0x0000003404000981 */ /* 0x000ee8000c1e1900 */
[----:B------:R-:W3:Y:S01]  /*1400*/  @P0 LDG.E R9, desc[UR52][R4.64+0x4] ;  /* 0x0000043404090981 */ /* 0x000ee2000c1e1900 */
[----:B-----5:R-:W-:Y:S02]  /*1410*/  IMAD.MOV.U32 R31, RZ, RZ, R24 ;  /* 0x000000ffff1f7224 */ /* 0x020fe400078e0018 */
[----:B------:R-:W-:Y:S02]  /*1420*/  IMAD.IADD R8, R24, 0x1, -R3 ;  /* 0x0000000118087824 */ /* 0x000fe400078e0a03 */
[----:B--2---:R-:W-:-:S05]  /*1430*/  @P1 IMAD.WIDE R6, R211, 0x4, R6 ;  /* 0x00000004d3061825 */ /* 0x004fca00078e0206 */
[----:B------:R0:W5:Y:S01]  /*1440*/  @P1 LDG.E R31, desc[UR52][R6.64] ;  /* 0x00000034061f1981 */ /* 0x000162000c1e1900 */
[----:B-1----:R-:W-:Y:S02]  /*1450*/  ISETP.GE.AND P1, PT, R11, 0x1, PT ;  /* 0x000000010b00780c */ /* 0x002fe40003f26270 */
[----:B------:R-:W-:Y:S01]  /*1460*/  LEA R63, R209, 0x80, 0x7 ;  /* 0x00000080d13f7811 */ /* 0x000fe200078e38ff */
[----:B---3--:R-:W-:-:S04]  /*1470*/  @P0 IMAD.IADD R60, R9, 0x1, -R0 ;  /* 0x00000001093c0824 */ /* 0x008fc800078e0a00 */
[----:B------:R-:W-:-:S04]  /*1480*/  IMAD.IADD R204, R8, 0x1, R60 ;  /* 0x0000000108cc7824 */ /* 0x000fc800078e023c */
[C---:B------:R-:W-:Y:S01]  /*1490*/  VIADD R0, R204.reuse, 0x5f ;  /* 0x0000005fcc007836 */ /* 0x040fe20000000000 */
[----:B------:R-:W-:-:S03]  /*14a0*/  IADD3 R63, R204, R63, -R205 ;  /* 0x0000003fcc3f7210 */ /* 0x000fc60007ffe8cd */
[----:B------:R-:W-:-:S05]  /*14b0*/  IMAD.HI R0, R0, 0x2aaaaaab, RZ ;  /* 0x2aaaaaab00007827 */ /* 0x000fca00078e02ff */
[----:B------:R-:W-:-:S04]  /*14c0*/  SHF.R.U32.HI R3, RZ, 0x1f, R0 ;  /* 0x0000001fff037819 */ /* 0x000fc80000011600 */
[----:B------:R-:W-:Y:S01]  /*14d0*/  LEA.HI.SX32 R178, R0, R3, 0x1c ;  /* 0x0000000300b27211 */ /* 0x000fe200078fe2ff */
[----:B------:R-:W-:Y:S01]  /*14e0*/  IMAD.IADD R0, R63, 0x1, R10 ;  /* 0x000000013f007824 */ /* 0x000fe200078e020a */
[----:B0-----:R-:W-:Y:S06]  /*14f0*/  @!P1 BRA `(.L_x_1995) ;  /* 0x0000000000489947 */ /* 0x001fec0003800000 */
[C---:B------:R-:W-:Y:S01]  /*1500*/  ISETP.GT.AND P0, PT, R63.reuse, RZ, PT ;  /* 0x000000ff3f00720c */ /* 0x040fe20003f04270 */
[----:B------:R-:W-:Y:S01]  /*1510*/  BSSY B0, `(.L_x_1996) ;  /* 0x000000e000007945 */ /* 0x000fe20003800000 */
[----:B------:R-:W-:-:S11]  /*1520*/  VIADD R3, R63, 0xffffffff ;  /* 0xffffffff3f037836 */ /* 0x000fd60000000000 */
[----:B------:R-:W-:Y:S05]  /*1530*/  @P0 BRA `(.L_x_1997) ;  /* 0x00000000001c0947 */ /* 0x000fea0003800000 */
[----:B------:R-:W-:Y:S01]  /*1540*/  ISETP.NE.AND P0, PT, R11, 0x1, PT ;  /* 0x000000010b00780c */ /* 0x000fe20003f05270 */
[----:B------:R-:W-:-:S12]  /*1550*/  IMAD.MOV R3, RZ, RZ, -R63 ;  /* 0x000000ffff037224 */ /* 0x000fd800078e0a3f */
[----:B------:R-:W0:Y:S02]  /*1560*/  @P0 LDC.64 R4, c[0x0][0x9e8] ;  /* 0x00027a00ff040b82 */ /* 0x000e240000000a00 */
[----:B0-----:R-:W-:-:S05]  /*1570*/  @P0 IMAD.HI.U32 R4, R3, R4, RZ ;  /* 0x0000000403040227 */ /* 0x001fca00078e00ff */
[----:B------:R-:W-:-:S04]  /*1580*/  @P0 SHF.R.U32.HI R3, RZ, R5, R4 ;  /* 0x00000005ff030219 */ /* 0x000fc80000011604 */
[----:B------:R-:W-:Y:S01]  /*1590*/  LOP3.LUT R3, RZ, R3, RZ, 0x33, !PT ;  /* 0x00000003ff037212 */ /* 0x000fe200078e33ff */
[----:B------:R-:W-:Y:S06]  /*15a0*/  BRA `(.L_x_1998) ;  /* 0x0000000000107947 */ /* 0x000fec0003800000 */
.L_x_1997:
[----:B------:R-:W-:-:S13]  /*15b0*/  ISETP.NE.AND P0, PT, R11, 0x1, PT ;  /* 0x000000010b00780c */ /* 0x000fda0003f05270 */
[----:B------:R-:W0:Y:S02]  /*15c0*/  @P0 LDC.64 R4, c[0x0][0x9e8] ;  /* 0x00027a00ff040b82 */ /* 0x000e240000000a00 */
[----:B0-----:R-:W-:-:S05]  /*15d0*/  @P0 IMAD.HI.U32 R4, R3, R4, RZ ;  /* 0x0000000403040227 */ /* 0x001fca00078e00ff */
[----:B------:R-:W-:-:S07]  /*15e0*/  @P0 SHF.R.U32.HI R3, RZ, R5, R4 ;  /* 0x00000005ff030219 */ /* 0x000fce0000011604 */
.L_x_1998:
[----:B------:R-:W-:Y:S05]  /*15f0*/  BSYNC B0 ;  /* 0x0000000000007941 */ /* 0x000fea0003800000 */
.L_x_1996:
[----:B------:R-:W-:-:S05]  /*1600*/  IMAD R3, R3, R11, R11 ;  /* 0x0000000b03037224 */ /* 0x000fca00078e020b */
[----:B------:R-:W-:-:S07]  /*1610*/  VIMNMX R0, R0, R3, PT ;  /* 0x0000000300007248 */ /* 0x000fce0003fe0100 */
.L_x_1995:
[----:B------:R-:W-:Y:S01]  /*1620*/  IMAD R59, R209, 0x80, -R205 ;  /* 0x00000080d13b7824 */ /* 0x000fe200078e0acd */
[----:B------:R-:W-:-:S03]  /*1630*/  ULDC UR4, c[0x0][0x9dc] ;  /* 0x0002770000047ab9 */ /* 0x000fc60000000800 */
[----:B------:R-:W-:-:S04]  /*1640*/  IMAD.IADD R59, R204, 0x1, R59 ;  /* 0x00000001cc3b7824 */ /* 0x000fc800078e023b */
[----:B------:R-:W-:Y:S01]  /*1650*/  VIADD R3, R59, -UR4 ;  /* 0x800000043b037c36 */ /* 0x000fe20008000000 */
[----:B------:R-:W-:Y:S06]  /*1660*/  @!P1 BRA `(.L_x_1999) ;  /* 0x0000000000489947 */ /* 0x000fec0003800000 */
[----:B------:R-:W-:Y:S01]  /*1670*/  ISETP.GT.AND P0, PT, R59, -0x1, PT ;  /* 0xffffffff3b00780c */ /* 0x000fe20003f04270 */
[----:B------:R-:W-:-:S12]  /*1680*/  BSSY B0, `(.L_x_2000) ;  /* 0x000000e000007945 */ /* 0x000fd80003800000 */
        /* <DEDUP_REMOVED lines=8> */
.L_x_2001:
[----:B------:R-:W-:Y:S02]  /*1710*/  ISETP.NE.AND P0, PT, R11, 0x1, PT ;  /* 0x000000010b00780c */ /* 0x000fe40003f05270 */
[----:B------:R-:W-:-:S11]  /*1720*/  MOV R4, R59 ;  /* 0x0000003b00047202 */ /* 0x000fd60000000f00 */
[----:B------:R-:W0:Y:S02]  /*1730*/  @P0 LDC.64 R6, c[0x0][0x9e8] ;  /* 0x00027a00ff060b82 */ /* 0x000e240000000a00 */
[----:B0-----:R-:W-:-:S05]  /*1740*/  @P0 IMAD.HI.U32 R6, R59, R6, RZ ;  /* 0x000000063b060227 */ /* 0x001fca00078e00ff */
[----:B------:R-:W-:-:S07]  /*1750*/  @P0 SHF.R.U32.HI R4, RZ, R7, R6 ;  /* 0x00000007ff040219 */ /* 0x000fce0000011606 */
.L_x_2002:
[----:B------:R-:W-:Y:S05]  /*1760*/  BSYNC B0 ;  /* 0x0000000000007941 */ /* 0x000fea0003800000 */
.L_x_2000:
[----:B------:R-:W-:-:S05]  /*1770*/  IMAD R4, R4, R11, RZ ;  /* 0x0000000b04047224 */ /* 0x000fca00078e02ff */
[----:B------:R-:W-:-:S07]  /*1780*/  VIMNMX R3, R3, R4, !PT ;  /* 0x0000000403037248 */ /* 0x000fce0007fe0100 */
.L_x_1999:
[----:B------:R-:W-:Y:S02]  /*1790*/  VIADD R0, R0, 0x5f ;  /* 0x0000005f00007836 */ /* 0x000fe40000000000 */
[----:B------:R-:W-:-:S04]  /*17a0*/  IMAD.HI R4, R3, 0x2aaaaaab, RZ ;  /* 0x2aaaaaab03047827 */ /* 0x000fc800078e02ff */
[----:B------:R-:W-:Y:S01]  /*17b0*/  IMAD.HI R0, R0, 0x2aaaaaab, RZ ;  /* 0x2aaaaaab00007827 */ /* 0x000fe200078e02ff */
[----:B------:R-:W-:-:S04]  /*17c0*/  SHF.R.U32.HI R5, RZ, 0x1f, R4 ;  /* 0x0000001fff057819 */ /* 0x000fc80000011604 */
[----:B------:R-:W-:Y:S02]  /*17d0*/  SHF.R.U32.HI R3, RZ, 0x1f, R0 ;  /* 0x0000001fff037819 */ /* 0x000fe40000011600 */
[----:B------:R-:W-:Y:S02]  /*17e0*/  LEA.HI.SX32 R5, R4, R5, 0x1c ;  /* 0x0000000504057211 */ /* 0x000fe400078fe2ff */
[----:B------:R-:W-:Y:S02]  /*17f0*/  LEA.HI.SX32 R3, R0, R3, 0x1c ;  /* 0x0000000300037211 */ /* 0x000fe400078fe2ff */
[----:B------:R-:W-:Y:S02]  /*1800*/  VIMNMX R5, RZ, R5, !PT ;  /* 0x00000005ff057248 */ /* 0x000fe40007fe0100 */
[----:B------:R-:W-:-:S03]  /*1810*/  VIMNMX R3, R178, R3, PT ;  /* 0x00000003b2037248 */ /* 0x000fc60003fe0100 */
[--C-:B------:R-:W-:Y:S02]  /*1820*/  IMAD R5, R5, 0x60, -R8.reuse ;  /* 0x0000006005057824 */ /* 0x100fe400078e0a08 */
[----:B------:R-:W-:-:S03]  /*1830*/  IMAD R3, R3, 0x60, -R8 ;  /* 0x0000006003037824 */ /* 0x000fc600078e0a08 */
[----:B------:R-:W-:Y:S02]  /*1840*/  VIMNMX R5, RZ, R5, !PT ;  /* 0x00000005ff057248 */ /* 0x000fe40007fe0100 */
        /* <DEDUP_REMOVED lines=11> */
[----:B------:R-:W-:Y:S05]  /*1900*/  @!P1 BRA `(.L_x_2003) ;  /* 0x0000003c00d89947 */ /* 0x000fea0003800000 */
        /* <DEDUP_REMOVED lines=12> */
[----:B------:R-:W-:Y:S01]  /*19d0*/  MOV R13, RZ ;  /* 0x000000ff000d7202 */ /* 0x000fe20000000f00 */
[----:B------:R-:W-:Y:S02]  /*19e0*/  IMAD.U32 R6, RZ, RZ, UR4 ;  /* 0x00000004ff067e24 */ /* 0x000fe4000f8e00ff */
[----:B------:R-:W-:-:S02]  /*19f0*/  IMAD.U32 R7, RZ, RZ, UR5 ;  /* 0x00000005ff077e24 */ /* 0x000fc4000f8e00ff */
[----:B------:R-:W-:Y:S02]  /*1a00*/  IMAD.U32 R11, RZ, RZ, UR7 ;  /* 0x00000007ff0b7e24 */ /* 0x000fe4000f8e00ff */
[----:B------:R-:W-:Y:S02]  /*1a10*/  IMAD.MOV.U32 R8, RZ, RZ, 0x70 ;  /* 0x00000070ff087424 */ /* 0x000fe400078e00ff */
[----:B0-----:R-:W-:-:S07]  /*1a20*/  IMAD.MOV.U32 R12, RZ, RZ, 0x1 ;  /* 0x00000001ff0c7424 */ /* 0x001fce00078e00ff */
[----:B------:R-:W-:-:S07]  /*1a30*/  LEPC R20, `(.L_x_2005) ;  /* 0x000000001014794e */ /* 0x000fce0000000000 */
[----:B-1---5:R-:W-:Y:S05]  /*1a40*/  CALL.ABS.NOINC R14 ;  /* 0x000000000e007343 */ /* 0x022fea0003c00000 */
.L_x_2005:
[----:B------:R-:W-:Y:S05]  /*1a50*/  BSYNC B6 ;  /* 0x0000000000067941 */ /* 0x000fea0003800000 */
.L_x_2004:
        /* <DEDUP_REMOVED lines=20> */
.L_x_2007:
[----:B------:R-:W-:Y:S05]  /*1ba0*/  BSYNC B6 ;  /* 0x0000000000067941 */ /* 0x000fea0003800000 */
.L_x_2006:
        /* <DEDUP_REMOVED lines=8> */
[----:B------:R-:W-:Y:S01]  /*1c30*/  ULDC.64 UR4, c[0x0][0x2f8] ;  /* 0x0000be0000047ab9 */ /* 0x000fe20000000a00 */
[----:B------:R-:W-:Y:S01]  /*1c40*/  SHF.R.S32.HI R19, RZ, 0x1f, R18 ;  /* 0x0000001fff137819 */ /* 0x000fe20000011412 */
[C---:B------:R-:W-:Y:S01]  /*1c50*/  VIADD R99, R18.reuse, 0x20 ;  /* 0x0000002012637836 */ /* 0x040fe20000000000 */
[----:B------:R-:W3:Y:S08]  /*1c60*/  LDC R27, c[0x0][0x3d4] ;  /* 0x0000f500ff1b7b82 */ /* 0x000ef00000000800 */
[----:B------:R-:W4:Y:S01]  /*1c70*/  @P0 LDC.64 R4, c[0x0][0x9f8] ;  /* 0x00027e00ff040b82 */ /* 0x000f220000000a00 */
[----:B------:R-:W-:-:S02]  /*1c80*/  VIADD R98, R18, 0x40 ;  /* 0x0000004012627836 */ /* 0x000fc40000000000 */
[C---:B------:R-:W-:Y:S02]  /*1c90*/  VIADD R96, R18.reuse, 0x60 ;  /* 0x0000006012607836 */ /* 0x040fe40000000000 */
[C---:B------:R-:W-:Y:S02]  /*1ca0*/  VIADD R94, R18.reuse, 0x80 ;  /* 0x00000080125e7836 */ /* 0x040fe40000000000 */
[----:B------:R-:W-:Y:S01]  /*1cb0*/  VIADD R92, R18, 0xa0 ;  /* 0x000000a0125c7836 */ /* 0x000fe20000000000 */
[----:B------:R-:W3:Y:S08]  /*1cc0*/  LDC.64 R54, c[0x0][0x3d8] ;  /* 0x0000f600ff367b82 */ /* 0x000ef00000000a00 */
[----:B------:R-:W3:Y:S01]  /*1cd0*/  LDC.64 R24, c[0x0][0x3e8] ;  /* 0x0000fa00ff187b82 */ /* 0x000ee20000000a00 */
[----:B----4-:R-:W-:-:S05]  /*1ce0*/  @P0 IMAD.WIDE R4, R211, 0x4, R4 ;  /* 0x00000004d3040825 */ /* 0x010fca00078e0204 */
[----:B------:R4:W3:Y:S01]  /*1cf0*/  @P0 LDG.E R211, desc[UR52][R4.64] ;  /* 0x0000003404d30981 */ /* 0x0008e2000c1e1900 */
[----:B0-----:R-:W-:Y:S01]  /*1d00*/  ISETP.NE.AND P0, PT, R0, 0x1, PT ;  /* 0x000000010000780c */ /* 0x001fe20003f05270 */
[----:B------:R-:W-:Y:S01]  /*1d10*/  IMAD.SHL.U32 R28, R237, 0x4, RZ ;  /* 0x00000004ed1c7824 */ /* 0x000fe200078e00ff */
[----:B------:R-:W-:Y:S01]  /*1d20*/  SHF.R.S32.HI R33, RZ, 0x1f, R56 ;  /* 0x0000001fff217819 */ /* 0x000fe20000011438 */
[----:B------:R-:W-:Y:S01]  /*1d30*/  IMAD.SHL.U32 R89, R236, 0x40, RZ ;  /* 0x00000040ec597824 */ /* 0x000fe200078e00ff */
[----:B--2---:R-:W-:Y:S01]  /*1d40*/  SHF.R.U32.HI R26, RZ, 0x7, R26 ;  /* 0x00000007ff1a7819 */ /* 0x004fe2000001161a */
[----:B------:R-:W-:Y:S01]  /*1d50*/  IMAD.MOV.U32 R80, RZ, RZ, 0x20 ;  /* 0x00000020ff507424 */ /* 0x000fe200078e00ff */
[----:B------:R-:W-:Y:S01]  /*1d60*/  SHF.R.S32.HI R29, RZ, 0x1f, R28 ;  /* 0x0000001fff1d7819 */ /* 0x000fe2000001141c */
[-C--:B-1----:R-:W-:Y:S01]  /*1d70*/  IMAD R6, R33, R42.reuse, RZ ;  /* 0x0000002a21067224 */ /* 0x082fe200078e02ff */
[----:B------:R-:W-:Y:S01]  /*1d80*/  ISETP.NE.AND P6, PT, R26, 0x1, PT ;  /* 0x000000011a00780c */ /* 0x000fe20003fc5270 */
[----:B----4-:R-:W-:Y:S01]  /*1d90*/  IMAD.WIDE.U32 R4, R56, R42, RZ ;  /* 0x0000002a38047225 */ /* 0x010fe200078e00ff */
[----:B------:R-:W-:-:S02]  /*1da0*/  LOP3.LUT R89, R89, 0x1c0, RZ, 0xc0, !PT ;  /* 0x000001c059597812 */ /* 0x000fc400078ec0ff */
[----:B------:R-:W-:Y:S01]  /*1db0*/  SHF.L.U64.HI R88, R42, 0x6, R43 ;  /* 0x000000062a587819 */ /* 0x000fe2000001022b */
[----:B------:R-:W0:Y:S01]  /*1dc0*/  @P0 LDC R3, c[0x0][0x42c] ;  /* 0x00010b00ff030b82 */ /* 0x000e220000000800 */
[----:B------:R-:W-:Y:S01]  /*1dd0*/  SHF.R.U32.HI R82, RZ, 0x3, R89 ;  /* 0x00000003ff527819 */ /* 0x000fe20000011659 */
[----:B---3--:R-:W-:Y:S01]  /*1de0*/  IMAD.WIDE.U32 R10, R23, R24, R18 ;  /* 0x00000018170a7225 */ /* 0x008fe200078e0012 */
[----:B------:R-:W-:Y:S02]  /*1df0*/  SHF.L.U64.HI R84, R24, 0x6, R25 ;  /* 0x0000000618547819 */ /* 0x000fe40000010219 */
[----:B------:R-:W-:Y:S01]  /*1e00*/  SHF.L.U64.HI R87, R54, 0x6, R55 ;  /* 0x0000000636577819 */ /* 0x000fe20000010237 */
[----:B------:R-:W-:Y:S01]  /*1e10*/  VIADD R81, R26, 0x8 ;  /* 0x000000081a517836 */ /* 0x000fe20000000000 */
[----:B------:R-:W-:Y:S01]  /*1e20*/  SHF.R.U32.HI R26, RZ, 0x3, R218 ;  /* 0x00000003ff1a7819 */ /* 0x000fe200000116da */
[----:B------:R-:W1:Y:S01]  /*1e30*/  @P0 LDC R7, c[0x0][0x430] ;  /* 0x00010c00ff070b82 */ /* 0x000e620000000800 */
[----:B------:R-:W-:Y:S01]  /*1e40*/  IMAD R77, R43, 0x60, RZ ;  /* 0x000000602b4d7824 */ /* 0x000fe200078e02ff */
[----:B------:R-:W-:Y:S01]  /*1e50*/  SHF.R.S32.HI R83, RZ, 0x1f, R232 ;  /* 0x0000001fff537819 */ /* 0x000fe200000114e8 */
[----:B------:R-:W-:-:S02]  /*1e60*/  IMAD.SHL.U32 R86, R42, 0x40, RZ ;  /* 0x000000402a567824 */ /* 0x000fc400078e00ff */
[----:B------:R-:W-:Y:S02]  /*1e70*/  IMAD.SHL.U32 R85, R54, 0x40, RZ ;  /* 0x0000004036557824 */ /* 0x000fe400078e00ff */
[----:B------:R-:W-:-:S04]  /*1e80*/  IMAD.WIDE.U32 R48, R24, 0x60, RZ ;  /* 0x0000006018307825 */ /* 0x000fc800078e00ff */
[----:B------:R-:W-:Y:S02]  /*1e90*/  IMAD.SHL.U32 R91, R24, 0x40, RZ ;  /* 0x00000040185b7824 */ /* 0x000fe400078e00ff */
[----:B------:R-:W-:Y:S02]  /*1ea0*/  IMAD.SHL.U32 R78, R27, 0x2, RZ ;  /* 0x000000021b4e7824 */ /* 0x000fe400078e00ff */
[----:B0-----:R-:W-:-:S04]  /*1eb0*/  @P0 IMAD.HI.U32 R0, R210, R3, RZ ;  /* 0x00000003d2000227 */ /* 0x001fc800078e00ff */
[----:B------:R-:W-:Y:S02]  /*1ec0*/  IMAD R3, R56, R43, R6 ;  /* 0x0000002b38037224 */ /* 0x000fe400078e0206 */
[----:B------:R-:W-:Y:S01]  /*1ed0*/  IMAD R6, R234, R42, RZ ;  /* 0x0000002aea067224 */ /* 0x000fe200078e02ff */
[----:B-1----:R-:W-:Y:S01]  /*1ee0*/  @P0 SHF.R.U32.HI R210, RZ, R7, R0 ;  /* 0x00000007ffd20219 */ /* 0x002fe20000011600 */
        /* <DEDUP_REMOVED lines=9> */
[----:B------:R-:W-:Y:S02]  /*1f80*/  IADD3 R5, R5, R3, RZ ;  /* 0x0000000305057210 */ /* 0x000fe40007ffe0ff */
        /* <DEDUP_REMOVED lines=9> */
[----:B------:R-:W-:Y:S01]  /*2020*/  IMAD.IADD R97, R21, 0x1, R97 ;  /* 0x0000000115617824 */ /* 0x000fe200078e0261 */
[----:B------:R-:W-:Y:S01]  /*2030*/  @!P6 BAR.SYNC.DEFER_BLOCKING 0x9, 0x100 ;  /* 0x024400000000eb1d */ /* 0x000fe20000010000 */
[----:B------:R-:W-:Y:S01]  /*2040*/  ISETP.GE.AND P1, PT, R99, UR4, PT ;  /* 0x0000000463007c0c */ /* 0x000fe2000bf26270 */
[----:B------:R-:W-:Y:S01]  /*2050*/  IMAD.WIDE.U32 R42, R42, 0x60, RZ ;  /* 0x000000602a2a7825 */ /* 0x000fe200078e00ff */
[----:B------:R-:W-:-:S02]  /*2060*/  IADD3 R95, P0, R20, R4, RZ ;  /* 0x00000004145f7210 */ /* 0x000fc40007f1e0ff */
[----:B------:R-:W-:Y:S01]  /*2070*/  SEL R3, RZ, 0xffffffff, P1 ;  /* 0xffffffffff037807 */ /* 0x000fe20000800000 */
[----:B------:R-:W-:Y:S01]  /*2080*/  ULDC.64 UR6, c[0x0][0x320] ;  /* 0x0000c80000067ab9 */ /* 0x000fe20000000a00 */
[----:B------:R-:W-:Y:S01]  /*2090*/  IADD3.X R93, R97, R5, R6, P0, !PT ;  /* 0x00000005615d7210 */ /* 0x000fe200007fe406 */
[C---:B------:R-:W-:Y:S01]  /*20a0*/  VIADD R6, R18.reuse, 0xe0 ;  /* 0x000000e012067836 */ /* 0x040fe20000000000 */
[----:B------:R-:W-:Y:S01]  /*20b0*/  ISETP.GE.AND P0, PT, R18, UR4, PT ;  /* 0x0000000412007c0c */ /* 0x000fe2000bf06270 */
[----:B------:R-:W-:Y:S01]  /*20c0*/  IMAD.SHL.U32 R5, R3, 0x2, RZ ;  /* 0x0000000203057824 */ /* 0x000fe200078e00ff */
[----:B------:R-:W-:Y:S01]  /*20d0*/  ISETP.GE.AND P1, PT, R96, UR4, PT ;  /* 0x0000000460007c0c */ /* 0x000fe2000bf26270 */
[----:B------:R-:W-:Y:S01]  /*20e0*/  IMAD R3, R7, UR6, RZ ;  /* 0x0000000607037c24 */ /* 0x000fe2000f8e02ff */
[----:B------:R-:W-:Y:S01]  /*20f0*/  SEL R0, RZ, 0x1, P0 ;  /* 0x00000001ff007807 */ /* 0x000fe20000000000 */
[----:B------:R-:W-:Y:S01]  /*2100*/  VIADD R4, R18, 0xc0 ;  /* 0x000000c012047836 */ /* 0x000fe20000000000 */
[----:B------:R-:W-:Y:S01]  /*2110*/  ISETP.GE.AND P0, PT, R98, UR4, PT ;  /* 0x0000000462007c0c */ /* 0x000fe2000bf06270 */
[----:B------:R-:W-:Y:S01]  /*2120*/  IMAD R7, R210, UR7, R3 ;  /* 0x00000007d2077c24 */ /* 0x000fe2000f8e0203 */
[----:B------:R-:W-:-:S02]  /*2130*/  ISETP.GE.AND P3, PT, R6, UR4, PT ;  /* 0x0000000406007c0c */ /* 0x000fc4000bf66270 */
[----:B------:R-:W-:Y:S02]  /*2140*/  LOP3.LUT R0, R5, 0x2, R0, 0xe2, !PT ;  /* 0x0000000205007812 */ /* 0x000fe400078ee200 */
[----:B------:R-:W-:Y:S02]  /*2150*/  SEL R3, RZ, 0x4, P0 ;  /* 0x00000004ff037807 */ /* 0x000fe40000000000 */
[----:B------:R-:W-:Y:S02]  /*2160*/  SEL R6, RZ, 0x8, P1 ;  /* 0x00000008ff067807 */ /* 0x000fe40000800000 */
[----:B------:R-:W-:Y:S02]  /*2170*/  ISETP.GE.AND P0, PT, R94, UR4, PT ;  /* 0x000000045e007c0c */ /* 0x000fe4000bf06270 */
[----:B------:R-:W-:Y:S02]  /*2180*/  ISETP.GE.AND P1, PT, R92, UR4, PT ;  /* 0x000000045c007c0c */ /* 0x000fe4000bf26270 */
[----:B------:R-:W-:-:S02]  /*2190*/  LOP3.LUT R0, R6, R0, R3, 0xfe, !PT ;  /* 0x0000000006007212 */ /* 0x000fc400078efe03 */
[----:B------:R-:W-:Y:S02]  /*21a0*/  SEL R3, RZ, 0x10, P0 ;  /* 0x00000010ff037807 */ /* 0x000fe40000000000 */
[----:B------:R-:W-:Y:S02]  /*21b0*/  SEL R6, RZ, 0x20, P1 ;  /* 0x00000020ff067807 */ /* 0x000fe40000800000 */
[----:B------:R-:W-:Y:S01]  /*21c0*/  ISETP.GE.AND P2, PT, R4, UR4, PT ;  /* 0x0000000404007c0c */ /* 0x000fe2000bf46270 */
[----:B------:R-:W-:Y:S01]  /*21d0*/  IMAD.WIDE.U32 R4, R210, UR6, R18 ;  /* 0x00000006d2047c25 */ /* 0x000fe2000f8e0012 */
[----:B------:R-:W-:Y:S01]  /*21e0*/  LOP3.LUT R3, R6, R0, R3, 0xfe, !PT ;  /* 0x0000000006037212 */ /* 0x000fe200078efe03 */
[----:B------:R-:W-:Y:S01]  /*21f0*/  ULDC.64 UR4, c[0x0][0x328] ;  /* 0x0000ca0000047ab9 */ /* 0x000fe20000000a00 */
[----:B------:R-:W-:Y:S01]  /*2200*/  SEL R0, RZ, 0x40, P2 ;  /* 0x00000040ff007807 */ /* 0x000fe20001000000 */
[----:B------:R-:W-:Y:S01]  /*2210*/  IMAD.IADD R5, R5, 0x1, R7 ;  /* 0x0000000105057824 */ /* 0x000fe200078e0207 */
[----:B------:R-:W-:Y:S01]  /*2220*/  ISETP.GE.AND P0, PT, R18, R27, PT ;  /* 0x0000001b1200720c */ /* 0x000fe20003f06270 */
[----:B------:R-:W-:Y:S01]  /*2230*/  IMAD R7, R8, UR4, RZ ;  /* 0x0000000408077c24 */ /* 0x000fe2000f8e02ff */
[----:B------:R-:W-:Y:S01]  /*2240*/  LOP3.LUT R0, R3, R0, RZ, 0xfc, !PT ;  /* 0x0000000003007212 */ /* 0x000fe200078efcff */
[----:B------:R-:W-:Y:S01]  /*2250*/  IMAD.WIDE.U32 R8, R23, R54, R18 ;  /* 0x0000003617087225 */ /* 0x000fe200078e0012 */
[----:B------:R-:W-:-:S02]  /*2260*/  SEL R3, R27, RZ, P0 ;  /* 0x000000ff1b037207 */ /* 0x000fc40000000000 */
[----:B------:R-:W-:Y:S01]  /*2270*/  LOP3.LUT P1, RZ, R236, 0x4, RZ, 0xc0, !PT ;  /* 0x00000004ecff7812 */ /* 0x000fe2000782c0ff */
[----:B------:R-:W-:Y:S01]  /*2280*/  IMAD R65, R41, UR5, R7 ;  /* 0x0000000529417c24 */ /* 0x000fe2000f8e0207 */
[----:B------:R-:W-:Y:S01]  /*2290*/  IADD3 R56, P2, R23, R56, RZ ;  /* 0x0000003817387210 */ /* 0x000fe20007f5e0ff */
[----:B------:R-:W-:Y:S01]  /*22a0*/  IMAD.WIDE.U32 R40, R41, UR4, R4 ;  /* 0x0000000429287c25 */ /* 0x000fe2000f8e0004 */
[----:B------:R-:W-:Y:S01]  /*22b0*/  SEL R80, R80, 0xffffffe0, !P1 ;  /* 0xffffffe050507807 */ /* 0x000fe20004800000 */
[----:B------:R-:W-:Y:S01]  /*22c0*/  ULDC UR4, c[0x0][0x2e4] ;  /* 0x0000b90000047ab9 */ /* 0x000fe20000000800 */
[----:B------:R-:W-:Y:S01]  /*22d0*/  IADD3 R77, R43, R77, RZ ;  /* 0x0000004d2b4d7210 */ /* 0x000fe20007ffe0ff */
[C---:B------:R-:W-:Y:S01]  /*22e0*/  IMAD.IADD R3, R18.reuse, 0x1, R3 ;  /* 0x0000000112037824 */ /* 0x040fe200078e0203 */
[----:B------:R-:W-:Y:S01]  /*22f0*/  ISETP.GE.AND P1, PT, R18, UR4, PT ;  /* 0x0000000412007c0c */ /* 0x000fe2000bf26270 */
[C---:B------:R-:W-:Y:S02]  /*2300*/  IMAD R4, R234.reuse, R54, RZ ;  /* 0x00000036ea047224 */ /* 0x040fe400078e02ff */
[----:B------:R-:W-:Y:S01]  /*2310*/  IMAD R6, R234, R24, RZ ;  /* 0x00000018ea067224 */ /* 0x000fe200078e02ff */
[----:B------:R-:W-:Y:S01]  /*2320*/  SHF.R.S32.HI R12, RZ, 0x1f, R3 ;  /* 0x0000001fff0c7819 */ /* 0x000fe20000011403 */
[----:B------:R-:W-:-:S02]  /*2330*/  IMAD R13, R23, R55, R4 ;  /* 0x00000037170d7224 */ /* 0x000fc400078e0204 */
[----:B------:R-:W-:Y:S01]  /*2340*/  IMAD.WIDE.U32 R4, R23, R54, R28 ;  /* 0x0000003617047225 */ /* 0x000fe200078e001c */
[----:B------:R-:W-:Y:S02]  /*2350*/  LEA.HI R12, R12, R3, RZ, 0x3 ;  /* 0x000000030c0c7211 */ /* 0x000fe400078f18ff */
[----:B------:R-:W-:Y:S01]  /*2360*/  LOP3.LUT R3, R89, 0x18, R18, 0xf8, !PT ;  /* 0x0000001859037812 */ /* 0x000fe200078ef812 */
[----:B------:R-:W-:Y:S01]  /*2370*/  IMAD.IADD R9, R13, 0x1, R9 ;  /* 0x000000010d097824 */ /* 0x000fe200078e0209 */
[----:B------:R-:W-:Y:S01]  /*2380*/  SHF.R.S32.HI R70, RZ, 0x3, R12 ;  /* 0x00000003ff467819 */ /* 0x000fe2000001140c */
[----:B------:R-:W-:Y:S01]  /*2390*/  IMAD.IADD R5, R5, 0x1, R13 ;  /* 0x0000000105057824 */ /* 0x000fe200078e020d */
[----:B-----5:R-:W-:Y:S01]  /*23a0*/  SHF.R.S32.HI R13, RZ, 0x1f, R31 ;  /* 0x0000001fff0d7819 */ /* 0x020fe2000001141f */
[----:B------:R-:W-:Y:S01]  /*23b0*/  IMAD R15, R23, R25, R6 ;  /* 0x00000019170f7224 */ /* 0x000fe200078e0206 */
[----:B------:R-:W-:Y:S01]  /*23c0*/  LOP3.LUT R3, R3, R82, RZ, 0x3c, !PT ;  /* 0x0000005203037212 */ /* 0x000fe200078e3cff */
[----:B------:R-:W-:Y:S01]  /*23d0*/  IMAD.WIDE.U32 R6, R23, R24, R28 ;  /* 0x0000001817067225 */ /* 0x000fe200078e001c */
[----:B------:R-:W-:-:S03]  /*23e0*/  LOP3.LUT R71, R12, 0xfffffff8, RZ, 0xc0, !PT ;  /* 0xfffffff80c477812 */ /* 0x000fc600078ec0ff */
[----:B------:R-:W-:Y:S01]  /*23f0*/  IMAD R14, R13, R24, RZ ;  /* 0x000000180d0e7224 */ /* 0x000fe200078e02ff */
[----:B------:R-:W-:Y:S01]  /*2400*/  IADD3 R7, R7, R15, RZ ;  /* 0x0000000f07077210 */ /* 0x000fe20007ffe0ff */
[----:B------:R-:W-:Y:S01]  /*2410*/  IMAD.IADD R11, R15, 0x1, R11 ;  /* 0x000000010f0b7824 */ /* 0x000fe200078e020b */
[----:B------:R-:W-:Y:S01]  /*2420*/  SHF.R.S32.HI R64, RZ, 0x1f, R71 ;  /* 0x0000001fff407819 */ /* 0x000fe20000011447 */
[----:B------:R-:W-:Y:S01]  /*2430*/  IMAD R79, R220, 0x200, R3 ;  /* 0x00000200dc4f7824 */ /* 0x000fe200078e0203 */
[----:B------:R-:W-:Y:S01]  /*2440*/  LOP3.LUT R3, R89, 0x38, R12, 0xf8, !PT ;  /* 0x0000003859037812 */ /* 0x000fe200078ef80c */
[----:B------:R-:W-:Y:S01]  /*2450*/  IMAD R15, R31, R25, R14 ;  /* 0x000000191f0f7224 */ /* 0x000fe200078e020e */
[----:B------:R-:W-:Y:S01]  /*2460*/  LOP3.LUT R12, R218, 0x38, R12, 0xf8, !PT ;  /* 0x00000038da0c7812 */ /* 0x000fe200078ef80c */
[----:B------:R-:W-:Y:S01]  /*2470*/  IMAD R14, R13, R54, RZ ;  /* 0x000000360d0e7224 */ /* 0x000fe200078e02ff */
[----:B------:R-:W-:Y:S01]  /*2480*/  LOP3.LUT R69, R3, R82, RZ, 0x3c, !PT ;  /* 0x0000005203457212 */ /* 0x000fe200078e3cff */
[----:B------:R-:W-:Y:S01]  /*2490*/  IMAD.WIDE.U32 R44, R31, R24, R10 ;  /* 0x000000181f2c7225 */ /* 0x000fe200078e000a */
[----:B------:R-:W-:-:S02]  /*24a0*/  LOP3.LUT R12, R12, R26, RZ, 0x3c, !PT ;  /* 0x0000001a0c0c7212 */ /* 0x000fc400078e3cff */
[----:B------:R-:W-:Y:S01]  /*24b0*/  SEL R3, RZ, 0xffffff80, P3 ;  /* 0xffffff80ff037807 */ /* 0x000fe20001800000 */
[----:B------:R-:W-:-:S03]  /*24c0*/  IMAD.WIDE.U32 R46, R31, R24, R6 ;  /* 0x000000181f2e7225 */ /* 0x000fc600078e0006 */
[C---:B------:R-:W-:Y:S01]  /*24d0*/  LOP3.LUT R3, R0.reuse, 0x80, R3, 0xc8, !PT ;  /* 0x0000008000037812 */ /* 0x040fe200078ec803 */
[----:B------:R-:W-:Y:S01]  /*24e0*/  IMAD R7, R31, R55, R14 ;  /* 0x000000371f077224 */ /* 0x000fe200078e020e */
[----:B------:R-:W-:Y:S01]  /*24f0*/  LOP3.LUT R0, R0, 0x40, RZ, 0xc0, !PT ;  /* 0x0000004000007812 */ /* 0x000fe200078ec0ff */
[----:B------:R-:W-:Y:S02]  /*2500*/  IMAD R11, R55, 0x60, RZ ;  /* 0x00000060370b7824 */ /* 0x000fe400078e02ff */
[----:B------:R-:W-:-:S04]  /*2510*/  IMAD.WIDE.U32 R50, R31, R54, R8 ;  /* 0x000000361f327225 */ /* 0x000fc800078e0008 */
[----:B------:R-:W-:-:S04]  /*2520*/  IMAD.WIDE.U32 R52, R31, R54, R4 ;  /* 0x000000361f347225 */ /* 0x000fc800078e0004 */
[----:B------:R-:W-:Y:S02]  /*2530*/  IMAD R25, R25, 0x60, RZ ;  /* 0x0000006019197824 */ /* 0x000fe400078e02ff */
        /* <DEDUP_REMOVED lines=9> */
[----:B------:R-:W-:Y:S02]  /*25d0*/  IMAD.IADD R66, R53, 0x1, R7 ;  /* 0x0000000135427824 */ /* 0x000fe400078e0207 */
[----:B------:R-:W-:Y:S02]  /*25e0*/  IMAD R69, R220, 0x200, R69 ;  /* 0x00000200dc457824 */ /* 0x000fe400078e0245 */
[----:B------:R-:W-:Y:S02]  /*25f0*/  IMAD.IADD R67, R221, 0x1, R12 ;  /* 0x00000001dd437824 */ /* 0x000fe400078e020c */
[----:B------:R-:W-:-:S07]  /*2600*/  IMAD.IADD R65, R41, 0x1, R65 ;  /* 0x0000000129417824 */ /* 0x000fce00078e0241 */
.L_x_2055:
[----:B0-----:R-:W0:Y:S01]  /*2610*/  LDC.64 R102, c[0x0][0x2d8] ;  /* 0x0000b600ff667b82 */ /* 0x001e220000000a00 */
        /* <DEDUP_REMOVED lines=8> */
[CC--:B------:R-:W-:Y:S02]  /*26a0*/  IADD3 R4, P3, P4, R95.reuse, R106.reuse, R86 ;  /* 0x0000006a5f047210 */ /* 0x0c0fe40007c7e056 */
[----:B------:R-:W-:Y:S01]  /*26b0*/  IADD3 R6, P5, R95, R106, RZ ;  /* 0x0000006a5f067210 */ /* 0x000fe20007fbe0ff */
[----:B------:R-:W-:-:S05]  /*26c0*/  IMAD.IADD R109, R107, 0x1, R5 ;  /* 0x000000016b6d7824 */ /* 0x000fca00078e0205 */
[----:B------:R-:W-:Y:S02]  /*26d0*/  IADD3.X R5, R93, R109, R88, P3, P4 ;  /* 0x0000006d5d057210 */ /* 0x000fe40001fe8458 */
[CC--:B0-----:R-:W-:Y:S02]  /*26e0*/  LEA R12, P3, R4.reuse, R102.reuse, 0x1 ;  /* 0x00000066040c7211 */ /* 0x0c1fe400078608ff */
[----:B------:R-:W-:Y:S02]  /*26f0*/  IADD3.X R7, R109, R93, RZ, P5, !PT ;  /* 0x0000005d6d077210 */ /* 0x000fe40002ffe4ff */
[----:B------:R-:W-:Y:S01]  /*2700*/  LEA.HI.X R13, R4, R103, R5, 0x1, P3 ;  /* 0x00000067040d7211 */ /* 0x000fe200018f0c05 */
[----:B------:R-:W-:Y:S01]  /*2710*/  IMAD R5, R22, 0x1800, R79 ;  /* 0x0000180016057824 */ /* 0x000fe200078e024f */
[----:B-1----:R-:W-:Y:S02]  /*2720*/  ISETP.GE.AND P3, PT, R105, 0x1, PT ;  /* 0x000000016900780c */ /* 0x002fe40003f66270 */
[----:B------:R-:W-:Y:S01]  /*2730*/  LEA R14, P5, R6, R102, 0x1 ;  /* 0x00000066060e7211 */ /* 0x000fe200078a08ff */
[----:B------:R-:W-:Y:S01]  /*2740*/  IMAD R108, R5, 0x2, R30 ;  /* 0x00000002056c7824 */ /* 0x000fe200078e021e */
[----:B------:R-:W-:-:S02]  /*2750*/  ISETP.GT.AND P4, PT, R61, R58, PT ;  /* 0x0000003a3d00720c */ /* 0x000fc40003f84270 */
[----:B------:R-:W-:Y:S01]  /*2760*/  LEA.HI.X R15, R6, R103, R7, 0x1, P5 ;  /* 0x00000067060f7211 */ /* 0x000fe200028f0c07 */
[----:B------:R-:W-:Y:S01]  /*2770*/  IMAD R7, R22, 0x1800, R75 ;  /* 0x0000180016077824 */ /* 0x000fe200078e024b */
[----:B------:R-:W-:-:S03]  /*2780*/  P2R R100, PR, RZ, 0x10 ;  /* 0x00000010ff647803 */ /* 0x000fc60000000000 */
[----:B------:R-:W-:Y:S02]  /*2790*/  IMAD R104, R7, 0x2, R30 ;  /* 0x0000000207687824 */ /* 0x000fe400078e021e */
[----:B---34-:R-:W-:Y:S05]  /*27a0*/  @!P3 BRA `(.L_x_2009) ;  /* 0x0000002400d0b947 */ /* 0x018fea0003800000 */
        /* <DEDUP_REMOVED lines=9> */
[----:B------:R-:W-:-:S04]  /*2840*/  IMAD.WIDE.U32 R4, R48, R61, RZ ;  /* 0x0000003d30047225 */ /* 0x000fc800078e00ff */
[----:B------:R-:W-:Y:S02]  /*2850*/  IMAD.IADD R111, R7, 0x1, R9 ;  /* 0x00000001076f7824 */ /* 0x000fe400078e0209 */
        /* <DEDUP_REMOVED lines=31> */
.L_x_2012:
[----:B------:R-:W-:Y:S05]  /*2a50*/  BSYNC B1 ;  /* 0x0000000000017941 */ /* 0x000fea0003800000 */
.L_x_2011:
[----:B------:R-:W-:Y:S01]  /*2a60*/  ISETP.GE.AND P5, PT, R232, R101, PT ;  /* 0x00000065e800720c */ /* 0x000fe20003fa6270 */
[----:B------:R-:W-:Y:S01]  /*2a70*/  BSSY B1, `(.L_x_2013) ;  /* 0x000001c000017945 */ /* 0x000fe20003800000 */
[----:B------:R-:W-:Y:S02]  /*2a80*/  CS2R R26, SRZ ;  /* 0x00000000001a7805 */ /* 0x000fe4000001ff00 */
[----:B0-----:R-:W-:Y:S01]  /*2a90*/  CS2R R8, SRZ ;  /* 0x0000000000087805 */ /* 0x001fe2000001ff00 */
[----:B-----5:R-:W-:Y:S01]  /*2aa0*/  IMAD.MOV.U32 R102, RZ, RZ, R34 ;  /* 0x000000ffff667224 */ /* 0x020fe200078e0022 */
[----:B------:R-:W-:Y:S01]  /*2ab0*/  CS2R R24, SRZ ;  /* 0x0000000000187805 */ /* 0x000fe2000001ff00 */
[----:B------:R-:W-:-:S06]  /*2ac0*/  IMAD.MOV.U32 R103, RZ, RZ, R35 ;  /* 0x000000ffff677224 */ /* 0x000fcc00078e0023 */
        /* <DEDUP_REMOVED lines=22> */
.L_x_2014:
[----:B------:R-:W-:Y:S05]  /*2c30*/  BSYNC B1 ;  /* 0x0000000000017941 */ /* 0x000fea0003800000 */
.L_x_2013:
[----:B0-----:R-:W-:Y:S01]  /*2c40*/  IMAD.MOV.U32 R4, RZ, RZ, R38 ;  /* 0x000000ffff047224 */ /* 0x001fe200078e0026 */
[----:B------:R-:W-:Y:S01]  /*2c50*/  ISETP.NE.AND P3, PT, R202, 0x3, PT ;  /* 0x00000003ca00780c */ /* 0x000fe20003f65270 */
[----:B------:R-:W-:Y:S01]  /*2c60*/  IMAD.MOV.U32 R5, RZ, RZ, R39 ;  /* 0x000000ffff057224 */ /* 0x000fe200078e0027 */
[----:B------:R-:W-:Y:S01]  /*2c70*/  PRMT R118, R102, 0x5410, R103 ;  /* 0x0000541066767816 */ /* 0x000fe20000000067 */
[----:B------:R-:W-:Y:S02]  /*2c80*/  IMAD.MOV.U32 R6, RZ, RZ, R36 ;  /* 0x000000ffff067224 */ /* 0x000fe400078e0024 */
[----:B------:R-:W-:Y:S01]  /*2c90*/  IMAD.MOV.U32 R7, RZ, RZ, R37 ;  /* 0x000000ffff077224 */ /* 0x000fe200078e0025 */
[----:B------:R-:W-:Y:S01]  /*2ca0*/  PRMT R109, R4, 0x5410, R5 ;  /* 0x00005410046d7816 */ /* 0x000fe20000000005 */
[----:B------:R-:W-:Y:S01]  /*2cb0*/  IMAD.MOV.U32 R5, RZ, RZ, R33 ;  /* 0x000000ffff057224 */ /* 0x000fe200078e0021 */
[----:B------:R-:W-:Y:S02]  /*2cc0*/  MOV R4, R32 ;  /* 0x0000002000047202 */ /* 0x000fe40000000f00 */
[----:B------:R-:W-:Y:S01]  /*2cd0*/  PRMT R115, R6, 0x5410, R7 ;  /* 0x0000541006737816 */ /* 0x000fe20000000007 */
[----:B-----5:R-:W-:Y:S01]  /*2ce0*/  IMAD.MOV.U32 R6, RZ, RZ, R26 ;  /* 0x000000ffff067224 */ /* 0x020fe200078e001a */
[----:B------:R-:W-:Y:S01]  /*2cf0*/  PRMT R119, R4, 0x5410, R5 ;  /* 0x0000541004777816 */ /* 0x000fe20000000005 */
[----:B------:R-:W-:-:S02]  /*2d00*/  IMAD.MOV.U32 R4, RZ, RZ, R10 ;  /* 0x000000ffff047224 */ /* 0x000fc400078e000a */
[----:B------:R-:W-:Y:S01]  /*2d10*/  IMAD.MOV.U32 R5, RZ, RZ, R11 ;  /* 0x000000ffff057224 */ /* 0x000fe200078e000b */
[----:B------:R-:W-:Y:S01]  /*2d20*/  PRMT R107, R107, 0x5410, R6 ;  /* 0x000054106b6b7816 */ /* 0x000fe20000000006 */
[----:B------:R-:W-:Y:S02]  /*2d30*/  IMAD.MOV.U32 R7, RZ, RZ, R27 ;  /* 0x000000ffff077224 */ /* 0x000fe400078e001b */
[----:B------:R-:W-:Y:S01]  /*2d40*/  IMAD.MOV.U32 R6, RZ, RZ, R24 ;  /* 0x000000ffff067224 */ /* 0x000fe200078e0018 */
[----:B------:R-:W-:Y:S01]  /*2d50*/  PRMT R102, R4, 0x5410, R5 ;  /* 0x0000541004667816 */ /* 0x000fe20000000005 */
[----:B------:R-:W-:Y:S01]  /*2d60*/  IMAD.MOV.U32 R4, RZ, RZ, R8 ;  /* 0x000000ffff047224 */ /* 0x000fe200078e0008 */
[----:B------:R-:W-:Y:S01]  /*2d70*/  PRMT R106, R7, 0x7610, R106 ;  /* 0x00007610076a7816 */ /* 0x000fe2000000006a */
[----:B------:R-:W-:Y:S01]  /*2d80*/  IMAD.MOV.U32 R5, RZ, RZ, R9 ;  /* 0x000000ffff057224 */ /* 0x000fe200078e0009 */
[----:B------:R-:W-:Y:S01]  /*2d90*/  PRMT R107, R6, 0x7610, R107 ;  /* 0x00007610066b7816 */ /* 0x000fe2000000006b */
[----:B------:R-:W-:-:S03]  /*2da0*/  IMAD.MOV.U32 R7, RZ, RZ, R25 ;  /* 0x000000ffff077224 */ /* 0x000fc600078e0019 */
[----:B------:R-:W-:Y:S02]  /*2db0*/  PRMT R103, R4, 0x5410, R5 ;  /* 0x0000541004677816 */ /* 0x000fe40000000005 */
[----:B------:R-:W-:Y:S01]  /*2dc0*/  PRMT R106, R106, 0x5410, R7 ;  /* 0x000054106a6a7816 */ /* 0x000fe20000000007 */
[----:B------:R-:W-:Y:S06]  /*2dd0*/  @!P3 BRA `(.L_x_2015) ;  /* 0x000000000004b947 */ /* 0x000fec0003800000 */
[----:B------:R-:W-:Y:S01]  /*2de0*/  BPT.TRAP 0x1 ;  /* 0x000000040000795c */ /* 0x000fe20000300000 */
.L_x_2015:
[----:B------:R-:W-:Y:S01]  /*2df0*/  IMAD R90, R22, 0x8, R17 ;  /* 0x00000008165a7824 */ /* 0x000fe200078e0211 */
[----:B------:R-:W-:Y:S01]  /*2e00*/  SHF.L.U32 R111, R203, 0x1f, RZ ;  /* 0x0000001fcb6f7819 */ /* 0x000fe200000006ff */
[----:B------:R-:W-:Y:S03]  /*2e10*/  BSSY B1, `(.L_x_2016) ;  /* 0x0000003000017945 */ /* 0x000fe60003800000 */
[----:B------:R-:W0:Y:S02]  /*2e20*/  SYNCS.PHASECHK.TRANS64.TRYWAIT P6, [R90+URZ+0x22890], R111 ;  /* 0x0228906f5a0075a7 */ /* 0x000e2400080c017f */
[----:B0-----:R-:W-:Y:S05]  /*2e30*/  @!P6 BRA `(.L_x_2017) ;  /* 0x000001bc0074e947 */ /* 0x001fea0003800000 */
.L_x_2323:
[----:B------:R-:W-:Y:S05]  /*2e40*/  BSYNC B1 ;  /* 0x0000000000017941 */ /* 0x000fea0003800000 */
.L_x_2016:
        /* <DEDUP_REMOVED lines=8> */
[--C-:B------:R-:W-:Y:S02]  /*2ed0*/  SHF.R.U64 R38, R38, 0x10, R39.reuse ;  /* 0x0000001026267819 */ /* 0x100fe40000001227 */
[----:B------:R-:W-:Y:S02]  /*2ee0*/  SHF.R.U32.HI R110, RZ, 0x10, R39 ;  /* 0x00000010ff6e7819 */ /* 0x000fe40000011627 */
[--C-:B------:R-:W-:Y:S01]  /*2ef0*/  SHF.R.U64 R39, R36, 0x10, R37.reuse ;  /* 0x0000001024277819 */ /* 0x100fe20000001225 */
[----:B------:R-:W-:Y:S01]  /*2f00*/  HADD2.F32 R38, -RZ, R38.H0_H0 ;  /* 0x20000026ff267230 */ /* 0x000fe20000004100 */
[----:B------:R-:W-:Y:S01]  /*2f10*/  SHF.R.U32.HI R112, RZ, 0x10, R37 ;  /* 0x00000010ff707819 */ /* 0x000fe20000011625 */
[----:B--2---:R-:W-:Y:S01]  /*2f20*/  HADD2.F32 R37, -RZ, R7.H1_H1 ;  /* 0x30000007ff257230 */ /* 0x004fe20000004100 */
[----:B------:R-:W-:Y:S01]  /*2f30*/  MOV R36, R6 ;  /* 0x0000000600247202 */ /* 0x000fe20000000f00 */
[----:B------:R-:W-:Y:S02]  /*2f40*/  HADD2.F32 R39, -RZ, R39.H0_H0 ;  /* 0x20000027ff277230 */ /* 0x000fe40000004100 */
[----:B------:R-:W-:-:S02]  /*2f50*/  HADD2.F32 R6, -RZ, R5.H1_H1 ;  /* 0x30000005ff067230 */ /* 0x000fc40000004100 */
[----:B------:R-:W-:Y:S02]  /*2f60*/  HADD2.F32 R5, -RZ, R5.H0_H0 ;  /* 0x20000005ff057230 */ /* 0x000fe40000004100 */
[----:B------:R-:W-:Y:S02]  /*2f70*/  HADD2.F32 R112, -RZ, R112.H0_H0 ;  /* 0x20000070ff707230 */ /* 0x000fe40000004100 */
        /* <DEDUP_REMOVED lines=15> */
[----:B------:R-:W-:-:S02]  /*3070*/  HADD2.F32 R36, -RZ, R36.H0_H0 ;  /* 0x20000024ff247230 */ /* 0x000fc40000004100 */
[-C--:B------:R-:W-:Y:S01]  /*3080*/  FMUL.FTZ R115, R6, R39.reuse ;  /* 0x0000002706737220 */ /* 0x080fe20000410000 */
[--C-:B------:R-:W-:Y:S02]  /*3090*/  HADD2.F32 R7, -RZ, R109.reuse.H0_H0 ;  /* 0x2000006dff077230 */ /* 0x100fe40000004100 */
[----:B------:R-:W-:Y:S02]  /*30a0*/  HADD2.F32 R37, -RZ, R109.H1_H1 ;  /* 0x3000006dff257230 */ /* 0x000fe40000004100 */
[CC--:B------:R-:W-:Y:S01]  /*30b0*/  FMUL.FTZ R109, R5.reuse, R38.reuse ;  /* 0x00000026056d7220 */ /* 0x0c0fe20000410000 */
[----:B------:R-:W-:Y:S01]  /*30c0*/  FMUL.FTZ R38, R4, R38 ;  /* 0x0000002604267220 */ /* 0x000fe20000410000 */
[----:B------:R-:W-:Y:S02]  /*30d0*/  FMUL.FTZ R39, R36, R39 ;  /* 0x0000002724277220 */ /* 0x000fe40000410000 */
        /* <DEDUP_REMOVED lines=8> */
.L_x_2023:
[----:B------:R-:W-:Y:S05]  /*3160*/  BSYNC B3 ;  /* 0x0000000000037941 */ /* 0x000fea0003800000 */
.L_x_2022:
[----:B--2---:R1:W-:Y:S02]  /*3170*/  STG.E.128 desc[UR52][R14.64], R4 ;  /* 0x000000040e007986 */ /* 0x0043e4000c101d34 */
.L_x_2021:
[----:B------:R-:W-:Y:S05]  /*3180*/  BSYNC B2 ;  /* 0x0000000000027941 */ /* 0x000fea0003800000 */
.L_x_2020:
        /* <DEDUP_REMOVED lines=47> */
.L_x_2025:
[----:B------:R-:W-:Y:S05]  /*3480*/  BSYNC B2 ;  /* 0x0000000000027941 */ /* 0x000fea0003800000 */
.L_x_2024:
[----:B--2---:R2:W-:Y:S02]  /*3490*/  STG.E.128 desc[UR52][R14.64+0x40], R4 ;  /* 0x000040040e007986 */ /* 0x0045e4000c101d34 */
.L_x_2019:
[----:B------:R-:W-:Y:S05]  /*34a0*/  BSYNC B1 ;  /* 0x0000000000017941 */ /* 0x000fea0003800000 */
.L_x_2018:
        /* <DEDUP_REMOVED lines=48> */
.L_x_2030:
[----:B------:R-:W-:Y:S05]  /*37b0*/  BSYNC B2 ;  /* 0x0000000000027941 */ /* 0x000fea0003800000 */
.L_x_2029:
[----:B--2---:R3:W-:Y:S02]  /*37c0*/  STG.E.128 desc[UR52][R12.64], R4 ;  /* 0x000000040c007986 */ /* 0x0047e4000c101d34 */
.L_x_2028:
[----:B------:R-:W-:Y:S05]  /*37d0*/  BSYNC B1 ;  /* 0x0000000000017941 */ /* 0x000fea0003800000 */
.L_x_2027:
        /* <DEDUP_REMOVED lines=47> */
.L_x_2032:
[----:B------:R-:W-:Y:S05]  /*3ad0*/  BSYNC B1 ;  /* 0x0000000000017941 */ /* 0x000fea0003800000 */
.L_x_2031:
[----:B--2---:R4:W-:Y:S01]  /*3ae0*/  STG.E.128 desc[UR52][R12.64+0x40], R4 ;  /* 0x000040040c007986 */ /* 0x0049e2000c101d34 */
[----:B------:R-:W-:Y:S05]  /*3af0*/  BRA `(.L_x_2026) ;  /* 0x0000001400607947 */ /* 0x000fea0003800000 */
.L_x_2010:
[----:B------:R-:W-:Y:S02]  /*3b00*/  ISETP.GE.AND P3, PT, R232, R101, PT ;  /* 0x00000065e800720c */ /* 0x000fe40003f66270 */
[----:B------:R-:W-:Y:S02]  /*3b10*/  CS2R R14, SRZ ;  /* 0x00000000000e7805 */ /* 0x000fe4000001ff00 */
[----:B------:R-:W-:Y:S02]  /*3b20*/  CS2R R12, SRZ ;  /* 0x00000000000c7805 */ /* 0x000fe4000001ff00 */
[----:B------:R-:W-:Y:S02]  /*3b30*/  CS2R R26, SRZ ;  /* 0x00000000001a7805 */ /* 0x000fe4000001ff00 */
[----:B------:R-:W-:Y:S02]  /*3b40*/  ISETP.GE.OR P3, PT, R18, R105, P3 ;  /* 0x000000691200720c */ /* 0x000fe40001f66670 */
[----:B------:R-:W-:-:S11]  /*3b50*/  CS2R R24, SRZ ;  /* 0x0000000000187805 */ /* 0x000fd6000001ff00 */
        /* <DEDUP_REMOVED lines=12> */
[----:B--2---:R-:W-:-:S04]  /*3c20*/  @!P4 LEA R32, P5, R6, R32, 0x1 ;  /* 0x000000200620c211 */ /* 0x004fc800078a08ff */
[----:B------:R-:W-:Y:S02]  /*3c30*/  @!P4 LEA.HI.X R33, R6, R33, R7, 0x1, P5 ;  /* 0x000000210621c211 */ /* 0x000fe400028f0c07 */
[----:B------:R-:W-:-:S03]  /*3c40*/  @!P4 IADD3 R4, P5, R44, R4, RZ ;  /* 0x000000042c04c210 */ /* 0x000fc60007fbe0ff */
[----:B------:R-:W2:Y:S02]  /*3c50*/  @!P4 LDG.E.128 R12, desc[UR52][R32.64] ;  /* 0x00000034200cc981 */ /* 0x000ea4000c1e1d00 */
[----:B------:R-:W-:Y:S01]  /*3c60*/  @!P4 IMAD.X R6, R113, 0x1, R73, P5 ;  /* 0x000000017106c824 */ /* 0x000fe200028e0649 */
[----:B---3--:R-:W-:-:S04]  /*3c70*/  @!P4 LEA R34, P5, R4, R34, 0x1 ;  /* 0x000000220422c211 */ /* 0x008fc800078a08ff */
[----:B------:R-:W-:-:S05]  /*3c80*/  @!P4 LEA.HI.X R35, R4, R35, R6, 0x1, P5 ;  /* 0x000000230423c211 */ /* 0x000fca00028f0c06 */
[----:B------:R3:W4:Y:S01]  /*3c90*/  @!P4 LDG.E.128 R24, desc[UR52][R34.64] ;  /* 0x000000342218c981 */ /* 0x000722000c1e1d00 */
[C---:B0-----:R-:W-:Y:S02]  /*3ca0*/  @!P3 LEA R36, P4, R5.reuse, R36, 0x1 ;  /* 0x000000240524b211 */ /* 0x041fe400078808ff */
[----:B------:R-:W-:Y:S02]  /*3cb0*/  CS2R R6, SRZ ;  /* 0x0000000000067805 */ /* 0x000fe4000001ff00 */
[----:B------:R-:W-:Y:S02]  /*3cc0*/  @!P3 LEA.HI.X R37, R5, R37, R10, 0x1, P4 ;  /* 0x000000250525b211 */ /* 0x000fe400020f0c0a */
[----:B------:R-:W-:Y:S02]  /*3cd0*/  CS2R R4, SRZ ;  /* 0x0000000000047805 */ /* 0x000fe4000001ff00 */
[----:B-1----:R-:W-:Y:S02]  /*3ce0*/  @!P3 LEA R38, P4, R8, R38, 0x1 ;  /* 0x000000260826b211 */ /* 0x002fe400078808ff */
[----:B------:R-:W-:-:S02]  /*3cf0*/  CS2R R10, SRZ ;  /* 0x00000000000a7805 */ /* 0x000fc4000001ff00 */
[----:B------:R-:W-:Y:S01]  /*3d00*/  @!P3 LEA.HI.X R39, R8, R39, R9, 0x1, P4 ;  /* 0x000000270827b211 */ /* 0x000fe200020f0c09 */
[----:B------:R-:W5:Y:S01]  /*3d10*/  @!P3 LDG.E.128 R4, desc[UR52][R36.64] ;  /* 0x000000342404b981 */ /* 0x000f62000c1e1d00 */
[----:B------:R-:W-:-:S06]  /*3d20*/  CS2R R8, SRZ ;  /* 0x0000000000087805 */ /* 0x000fcc000001ff00 */
[----:B------:R-:W5:Y:S01]  /*3d30*/  @!P3 LDG.E.128 R8, desc[UR52][R38.64] ;  /* 0x000000342608b981 */ /* 0x000f62000c1e1d00 */
[----:B------:R-:W-:Y:S02]  /*3d40*/  ISETP.NE.AND P3, PT, R202, 0x3, PT ;  /* 0x00000003ca00780c */ /* 0x000fe40003f65270 */
[----:B------:R-:W-:Y:S01]  /*3d50*/  ISETP.GE.AND P4, PT, R18, R105, PT ;  /* 0x000000691200720c */ /* 0x000fe20003f86270 */
[----:B--2---:R-:W-:Y:S02]  /*3d60*/  IMAD.MOV.U32 R32, RZ, RZ, R14 ;  /* 0x000000ffff207224 */ /* 0x004fe400078e000e */
[----:B---3--:R-:W-:Y:S02]  /*3d70*/  IMAD.MOV.U32 R34, RZ, RZ, R12 ;  /* 0x000000ffff227224 */ /* 0x008fe400078e000c */
[----:B------:R-:W-:Y:S02]  /*3d80*/  IMAD.MOV.U32 R35, RZ, RZ, R13 ;  /* 0x000000ffff237224 */ /* 0x000fe400078e000d */
[----:B------:R-:W-:Y:S01]  /*3d90*/  IMAD.MOV.U32 R33, RZ, RZ, R15 ;  /* 0x000000ffff217224 */ /* 0x000fe200078e000f */
[----:B------:R-:W-:-:S02]  /*3da0*/  PRMT R121, R32, 0x7610, R121 ;  /* 0x0000761020797816 */ /* 0x000fc40000000079 */
[----:B------:R-:W-:Y:S02]  /*3db0*/  PRMT R133, R34, 0x7610, R133 ;  /* 0x0000761022857816 */ /* 0x000fe40000000085 */
[----:B------:R-:W-:Y:S01]  /*3dc0*/  PRMT R123, R35, 0x7610, R123 ;  /* 0x00007610237b7816 */ /* 0x000fe2000000007b */
[----:B----4-:R-:W-:Y:S01]  /*3dd0*/  IMAD.MOV.U32 R32, RZ, RZ, R26 ;  /* 0x000000ffff207224 */ /* 0x010fe200078e001a */
        /* <DEDUP_REMOVED lines=8> */
[----:B-----5:R-:W-:Y:S02]  /*3e60*/  IMAD.MOV.U32 R32, RZ, RZ, R6 ;  /* 0x000000ffff207224 */ /* 0x020fe400078e0006 */
[----:B------:R-:W-:Y:S02]  /*3e70*/  IMAD.MOV.U32 R33, RZ, RZ, R7 ;  /* 0x000000ffff217224 */ /* 0x000fe400078e0007 */
[----:B------:R-:W-:Y:S02]  /*3e80*/  IMAD.MOV.U32 R34, RZ, RZ, R4 ;  /* 0x000000ffff227224 */ /* 0x000fe400078e0004 */
[----:B------:R-:W-:Y:S01]  /*3e90*/  IMAD.MOV.U32 R35, RZ, RZ, R5 ;  /* 0x000000ffff237224 */ /* 0x000fe200078e0005 */
[----:B------:R-:W-:Y:S01]  /*3ea0*/  PRMT R110, R32, 0x5410, R33 ;  /* 0x00005410206e7816 */ /* 0x000fe20000000021 */
[----:B------:R-:W-:-:S02]  /*3eb0*/  IMAD.MOV.U32 R32, RZ, RZ, R10 ;  /* 0x000000ffff207224 */ /* 0x000fc400078e000a */
[----:B------:R-:W-:Y:S01]  /*3ec0*/  IMAD.MOV.U32 R33, RZ, RZ, R11 ;  /* 0x000000ffff217224 */ /* 0x000fe200078e000b */
[----:B------:R-:W-:Y:S01]  /*3ed0*/  PRMT R112, R34, 0x5410, R35 ;  /* 0x0000541022707816 */ /* 0x000fe20000000023 */
[----:B------:R-:W-:Y:S02]  /*3ee0*/  IMAD.MOV.U32 R34, RZ, RZ, R8 ;  /* 0x000000ffff227224 */ /* 0x000fe400078e0008 */
[----:B------:R-:W-:Y:S01]  /*3ef0*/  IMAD.MOV.U32 R35, RZ, RZ, R9 ;  /* 0x000000ffff237224 */ /* 0x000fe200078e0009 */
[----:B------:R-:W-:-:S04]  /*3f00*/  PRMT R114, R32, 0x5410, R33 ;  /* 0x0000541020727816 */ /* 0x000fc80000000021 */
[----:B------:R-:W-:Y:S01]  /*3f10*/  PRMT R116, R34, 0x5410, R35 ;  /* 0x0000541022747816 */ /* 0x000fe20000000023 */
[----:B------:R-:W-:Y:S06]  /*3f20*/  @!P3 BRA `(.L_x_2033) ;  /* 0x000000000004b947 */ /* 0x000fec0003800000 */
[----:B------:R-:W-:Y:S01]  /*3f30*/  BPT.TRAP 0x1 ;  /* 0x000000040000795c */ /* 0x000fe20000300000 */
.L_x_2033:
[----:B------:R-:W-:Y:S01]  /*3f40*/  IMAD R90, R22, 0x8, R17 ;  /* 0x00000008165a7824 */ /* 0x000fe200078e0211 */
[----:B------:R-:W-:Y:S01]  /*3f50*/  SHF.L.U32 R111, R203, 0x1f, RZ ;  /* 0x0000001fcb6f7819 */ /* 0x000fe200000006ff */
[----:B------:R-:W0:Y:S01]  /*3f60*/  LDC R113, c[0x0][0x2e4] ;  /* 0x0000b900ff717b82 */ /* 0x000e220000000800 */
[----:B------:R-:W-:Y:S01]  /*3f70*/  BSSY B1, `(.L_x_2034) ;  /* 0x0000006000017945 */ /* 0x000fe20003800000 */
[----:B------:R-:W-:Y:S01]  /*3f80*/  IMAD.MOV.U32 R107, RZ, RZ, R109 ;  /* 0x000000ffff6b7224 */ /* 0x000fe200078e006d */
[----:B------:R-:W1:Y:S05]  /*3f90*/  SYNCS.PHASECHK.TRANS64.TRYWAIT P5, [R90+URZ+0x22890], R111 ;  /* 0x0228906f5a0075a7 */ /* 0x000e6a00080a017f */
[----:B------:R-:W2:Y:S01]  /*3fa0*/  LDC.64 R104, c[0x0][0x2f0] ;  /* 0x0000bc00ff687b82 */ /* 0x000ea20000000a00 */
[----:B0-----:R-:W-:Y:S01]  /*3fb0*/  IADD3 R115, -R78, R113, RZ ;  /* 0x000000714e737210 */ /* 0x001fe20007ffe1ff */
[----:B-1----:R-:W-:Y:S06]  /*3fc0*/  @!P5 BRA `(.L_x_2035) ;  /* 0x000001ac0024d947 */ /* 0x002fec0003800000 */
.L_x_2324:
[----:B------:R-:W-:Y:S05]  /*3fd0*/  BSYNC B1 ;  /* 0x0000000000017941 */ /* 0x000fea0003800000 */
.L_x_2034:
        /* <DEDUP_REMOVED lines=11> */
[----:B------:R-:W-:Y:S01]  /*4090*/  LEA.HI R33, R33, R32, RZ, 0x4 ;  /* 0x0000002021217211 */ /* 0x000fe200078f20ff */
[----:B------:R-:W-:Y:S01]  /*40a0*/  IMAD R32, R22, 0x1800, R69 ;  /* 0x0000180016207824 */ /* 0x000fe200078e0245 */
[----:B------:R-:W-:Y:S02]  /*40b0*/  IADD3.X R118, R97, R120, R64, P5, P6 ;  /* 0x0000007861767210 */ /* 0x000fe40002fec440 */
[----:B------:R-:W-:Y:S01]  /*40c0*/  LEA.HI.SX32 R33, R33, R70, 0x1c ;  /* 0x0000004621217211 */ /* 0x000fe200078fe2ff */
[----:B------:R-:W-:-:S04]  /*40d0*/  IMAD R32, R32, 0x2, R17 ;  /* 0x0000000220207824 */ /* 0x000fc800078e0211 */
[----:B------:R-:W-:-:S05]  /*40e0*/  IMAD.SHL.U32 R119, R33, 0x8, RZ ;  /* 0x0000000821777824 */ /* 0x000fca00078e00ff */
[----:B------:R-:W-:-:S04]  /*40f0*/  LOP3.LUT R33, R89, 0x38, R119, 0xf8, !PT ;  /* 0x0000003859217812 */ /* 0x000fc800078ef877 */
[----:B------:R-:W-:-:S05]  /*4100*/  LOP3.LUT R33, R33, R82, RZ, 0x3c, !PT ;  /* 0x0000005221217212 */ /* 0x000fca00078e3cff */
[----:B------:R-:W-:-:S04]  /*4110*/  IMAD R33, R220, 0x200, R33 ;  /* 0x00000200dc217824 */ /* 0x000fc800078e0221 */
        /* <DEDUP_REMOVED lines=69> */
[----:B------:R-:W-:-:S02]  /*4570*/  HADD2.F32 R25, -RZ, R129.H0_H0 ;  /* 0x20000081ff197230 */ /* 0x000fc40000004100 */
[----:B------:R-:W-:Y:S02]  /*4580*/  HADD2.F32 R12, -RZ, R34.H0_H0 ;  /* 0x20000022ff0c7230 */ /* 0x000fe40000004100 */
        /* <DEDUP_REMOVED lines=11> */
[----:B------:R-:W-:Y:S01]  /*4640*/  FFMA.FTZ R25, R38, R15, R25 ;  /* 0x0000000f26197223 */ /* 0x000fe20000010019 */
[----:B------:R-:W-:-:S02]  /*4650*/  IMAD.MOV.U32 R33, RZ, RZ, R122 ;  /* 0x000000ffff217224 */ /* 0x000fc400078e007a */
[----:B------:R-:W-:Y:S01]  /*4660*/  F2FP.F16.F32.PACK_AB R34, R34, R35 ;  /* 0x000000232222723e */ /* 0x000fe200000000ff */
[----:B------:R-:W-:Y:S01]  /*4670*/  IMAD.MOV.U32 R35, RZ, RZ, R125 ;  /* 0x000000ffff237224 */ /* 0x000fe200078e007d */
[----:B------:R-:W-:-:S07]  /*4680*/  F2FP.F16.F32.PACK_AB R38, R25, R26 ;  /* 0x0000001a1926723e */ /* 0x000fce00000000ff */
.L_x_2039:
[----:B------:R-:W-:Y:S05]  /*4690*/  BSYNC B2 ;  /* 0x0000000000027941 */ /* 0x000fea0003800000 */
.L_x_2038:
        /* <DEDUP_REMOVED lines=12> */
.L_x_2037:
[----:B------:R-:W-:Y:S05]  /*4760*/  BSYNC B1 ;  /* 0x0000000000017941 */ /* 0x000fea0003800000 */
.L_x_2036:
[C---:B------:R-:W-:Y:S01]  /*4770*/  ISETP.GE.OR P5, PT, R232.reuse, R101, P1 ;  /* 0x00000065e800720c */ /* 0x040fe20000fa6670 */
        /* <DEDUP_REMOVED lines=20> */
[----:B------:R-:W-:Y:S02]  /*48c0*/  IMAD R14, R22, 0x1800, R13 ;  /* 0x00001800160e7824 */ /* 0x000fe400078e020d */
[--C-:B------:R-:W-:Y:S02]  /*48d0*/  IMAD R12, R12, 0x2, R17.reuse ;  /* 0x000000020c0c7824 */ /* 0x100fe400078e0211 */
[----:B------:R-:W-:-:S04]  /*48e0*/  IMAD R24, R14, 0x2, R17 ;  /* 0x000000020e187824 */ /* 0x000fc800078e0211 */
        /* <DEDUP_REMOVED lines=66> */
[----:B------:R-:W-:Y:S01]  /*4d10*/  FMUL.FTZ R15, R5, R114 ;  /* 0x00000072050f7220 */ /* 0x000fe20000410000 */
        /* <DEDUP_REMOVED lines=13> */
[----:B------:R-:W-:-:S02]  /*4df0*/  F2FP.F16.F32.PACK_AB R27, R105, R104 ;  /* 0x00000068691b723e */ /* 0x000fc400000000ff */
[----:B------:R-:W-:Y:S02]  /*4e00*/  MOV R13, R36 ;  /* 0x00000024000d7202 */ /* 0x000fe40000000f00 */
[----:B------:R-:W-:Y:S01]  /*4e10*/  F2FP.F16.F32.PACK_AB R14, R14, R15 ;  /* 0x0000000f0e0e723e */ /* 0x000fe200000000ff */
[----:B------:R-:W-:Y:S01]  /*4e20*/  IMAD.MOV.U32 R15, RZ, RZ, R10 ;  /* 0x000000ffff0f7224 */ /* 0x000fe200078e000a */
[----:B------:R-:W-:-:S07]  /*4e30*/  F2FP.F16.F32.PACK_AB R26, R9, R114 ;  /* 0x00000072091a723e */ /* 0x000fce00000000ff */
.L_x_2041:
[----:B------:R-:W-:Y:S05]  /*4e40*/  BSYNC B1 ;  /* 0x0000000000017941 */ /* 0x000fea0003800000 */
.L_x_2040:
        /* <DEDUP_REMOVED lines=10> */
.L_x_2009:
[----:B------:R-:W-:-:S13]  /*4ef0*/  ISETP.NE.AND P3, PT, R202, 0x3, PT ;  /* 0x00000003ca00780c */ /* 0x000fda0003f65270 */
[----:B------:R-:W-:Y:S05]  /*4f00*/  @!P3 BRA `(.L_x_2042) ;  /* 0x000000000004b947 */ /* 0x000fea0003800000 */
[----:B------:R-:W-:Y:S01]  /*4f10*/  BPT.TRAP 0x1 ;  /* 0x000000040000795c */ /* 0x000fe20000300000 */
.L_x_2042:
[----:B------:R-:W-:Y:S01]  /*4f20*/  IMAD R90, R22, 0x8, R17 ;  /* 0x00000008165a7824 */ /* 0x000fe200078e0211 */
[----:B------:R-:W-:Y:S01]  /*4f30*/  SHF.L.U32 R111, R203, 0x1f, RZ ;  /* 0x0000001fcb6f7819 */ /* 0x000fe200000006ff */
[----:B------:R-:W-:Y:S01]  /*4f40*/  IMAD R101, R61, -0x60, R60 ;  /* 0xffffffa03d657824 */ /* 0x000fe200078e023c */
[----:B------:R-:W-:Y:S02]  /*4f50*/  BSSY B1, `(.L_x_2043) ;  /* 0x0000004000017945 */ /* 0x000fe40003800000 */
[----:B------:R-:W0:Y:S02]  /*4f60*/  SYNCS.PHASECHK.TRANS64.TRYWAIT P4, [R90+URZ+0x22890], R111 ;  /* 0x0228906f5a0075a7 */ /* 0x000e24000808017f */
[----:B------:R-:W-:Y:S01]  /*4f70*/  VIMNMX R101, R101, 0x60, PT ;  /* 0x0000006065657848 */ /* 0x000fe20003fe0100 */
[----:B0-----:R-:W-:Y:S06]  /*4f80*/  @!P4 BRA `(.L_x_2044) ;  /* 0x0000019c0048c947 */ /* 0x001fec0003800000 */
.L_x_2325:
[----:B------:R-:W-:Y:S05]  /*4f90*/  BSYNC B1 ;  /* 0x0000000000017941 */ /* 0x000fea0003800000 */
.L_x_2043:
        /* <DEDUP_REMOVED lines=8> */
.L_x_2046:
[----:B------:R-:W-:Y:S05]  /*5020*/  BSYNC B1 ;  /* 0x0000000000017941 */ /* 0x000fea0003800000 */
.L_x_2045:
[----:B------:R-:W-:Y:S05]  /*5030*/  @P4 BRA `(.L_x_2026) ;  /* 0x0000000000104947 */ /* 0x000fea0003800000 */
[----:B-1----:R-:W1:Y:S04]  /*5040*/  @!P1 LDS.128 R4, [R108+0x2000] ;  /* 0x002000006c049984 */ /* 0x002e680000000c00 */
[----:B------:R-:W2:Y:S04]  /*5050*/  @!P2 LDS.128 R8, [R104+0x2000] ;  /* 0x002000006808a984 */ /* 0x000ea80000000c00 */
[----:B-1----:R1:W-:Y:S04]  /*5060*/  @!P1 STG.E.128 desc[UR52][R12.64], R4 ;  /* 0x000000040c009986 */ /* 0x0023e8000c101d34 */
[----:B--2---:R1:W-:Y:S02]  /*5070*/  @!P2 STG.E.128 desc[UR52][R12.64+0x40], R8 ;  /* 0x000040080c00a986 */ /* 0x0043e4000c101d34 */
.L_x_2026:
[----:B------:R-:W-:Y:S05]  /*5080*/  BSYNC B0 ;  /* 0x0000000000007941 */ /* 0x000fea0003800000 */
.L_x_2008:
        /* <DEDUP_REMOVED lines=12> */
[----:B------:R-:W-:-:S05]  /*5150*/  @!P4 VIADD R4, R90, 0x228a0 ;  /* 0x000228a05a04c836 */ /* 0x000fca0000000000 */
[----:B------:R-:W-:-:S04]  /*5160*/  @!P4 PRMT R4, RZ, 0x654, R4 ;  /* 0x00000654ff04c816 */ /* 0x000fc80000000004 */
[----:B------:R1:W-:Y:S01]  /*5170*/  @!P4 SYNCS.ARRIVE.TRANS64.RED.A1T0 RZ, [R4+URZ], RZ ;  /* 0x000000ff04ffc9a7 */ /* 0x0003e2000810043f */
[----:B------:R-:W-:Y:S05]  /*5180*/  @!P3 BRA `(.L_x_2048) ;  /* 0x000000000004b947 */ /* 0x000fea0003800000 */
[----:B------:R-:W-:Y:S01]  /*5190*/  BPT.TRAP 0x1 ;  /* 0x000000040000795c */ /* 0x000fe20000300000 */
.L_x_2048:
[----:B------:R-:W-:Y:S05]  /*51a0*/  BSYNC B0 ;  /* 0x0000000000007941 */ /* 0x000fea0003800000 */
.L_x_2047:
[----:B------:R-:W2:Y:S01]  /*51b0*/  SYNCS.PHASECHK.TRANS64.TRYWAIT P3, [R90+URZ+0x228b0], R111 ;  /* 0x0228b06f5a0075a7 */ /* 0x000ea2000806017f */
[----:B------:R-:W-:Y:S01]  /*51c0*/  ULDC UR50, c[0x0][0x310] ;  /* 0x0000c40000327ab9 */ /* 0x000fe20000000800 */
[----:B------:R-:W-:Y:S01]  /*51d0*/  ULDC.64 UR48, c[0x0][0x318] ;  /* 0x0000c60000307ab9 */ /* 0x000fe20000000a00 */
[----:B------:R-:W-:Y:S01]  /*51e0*/  ULDC.64 UR46, c[0x0][0x308] ;  /* 0x0000c200002e7ab9 */ /* 0x000fe20000000a00 */
[----:B------:R-:W-:Y:S01]  /*51f0*/  BSSY B0, `(.L_x_2049) ;  /* 0x0000003000007945 */ /* 0x000fe20003800000 */
[----:B------:R-:W-:-:S03]  /*5200*/  IMAD R5, R22, 0x6000, R79 ;  /* 0x0000600016057824 */ /* 0x000fc600078e024f */
[----:B--2---:R-:W-:Y:S05]  /*5210*/  @!P3 BRA `(.L_x_2050) ;  /* 0x0000019800b8b947 */ /* 0x004fea0003800000 */
.L_x_2326:
[----:B------:R-:W-:Y:S05]  /*5220*/  BSYNC B0 ;  /* 0x0000000000007941 */ /* 0x000fea0003800000 */
.L_x_2049:
[----:B------:R-:W-:Y:S01]  /*5230*/  ISETP.GE.AND P3, PT, R23, R101, PT ;  /* 0x000000651700720c */ /* 0x000fe20003f66270 */
[----:B------:R-:W-:Y:S01]  /*5240*/  IMAD.IADD R7, R80, 0x1, R5 ;  /* 0x0000000150077824 */ /* 0x000fe200078e0205 */
[----:B------:R-:W-:Y:S01]  /*5250*/  BSSY B0, `(.L_x_2051) ;  /* 0x0000025000007945 */ /* 0x000fe20003800000 */
[----:B------:R-:W-:Y:S02]  /*5260*/  IMAD R36, R5, 0x2, R62 ;  /* 0x0000000205247824 */ /* 0x000fe400078e023e */
[----:B------:R-:W-:-:S04]  /*5270*/  IMAD.WIDE R32, R61, 0x60, R56 ;  /* 0x000000603d207825 */ /* 0x000fc800078e0238 */
[----:B------:R-:W-:-:S04]  /*5280*/  IMAD R37, R7, 0x2, R62 ;  /* 0x0000000207257824 */ /* 0x000fc800078e023e */
[----:B------:R-:W-:Y:S05]  /*5290*/  @P3 BRA `(.L_x_2052) ;  /* 0x0000000000803947 */ /* 0x000fea0003800000 */
[----:B------:R-:W-:Y:S02]  /*52a0*/  IMAD R7, R33, UR48, RZ ;  /* 0x0000003021077c24 */ /* 0x000fe4000f8e02ff */
[----:B-1----:R-:W-:Y:S02]  /*52b0*/  IMAD.MOV.U32 R4, RZ, RZ, R40 ;  /* 0x000000ffff047224 */ /* 0x002fe400078e0028 */
[----:B------:R-:W-:Y:S02]  /*52c0*/  IMAD.MOV.U32 R5, RZ, RZ, R65 ;  /* 0x000000ffff057224 */ /* 0x000fe400078e0041 */
[C---:B------:R-:W-:Y:S02]  /*52d0*/  IMAD R7, R32.reuse, UR49, R7 ;  /* 0x0000003120077c24 */ /* 0x040fe4000f8e0207 */
[----:B------:R-:W-:-:S04]  /*52e0*/  IMAD.WIDE.U32 R4, R32, UR48, R4 ;  /* 0x0000003020047c25 */ /* 0x000fc8000f8e0004 */
[----:B------:R-:W-:Y:S01]  /*52f0*/  IMAD.IADD R5, R5, 0x1, R7 ;  /* 0x0000000105057824 */ /* 0x000fe200078e0207 */
[----:B------:R-:W-:-:S04]  /*5300*/  LEA R34, P3, R4, UR46, 0x1 ;  /* 0x0000002e04227c11 */ /* 0x000fc8000f8608ff */
[----:B------:R-:W-:Y:S02]  /*5310*/  LEA.HI.X R35, R4, UR47, R5, 0x1, P3 ;  /* 0x0000002f04237c11 */ /* 0x000fe400098f0c05 */
[----:B------:R-:W-:-:S13]  /*5320*/  ISETP.GE.AND P3, PT, R18, UR50, PT ;  /* 0x0000003212007c0c */ /* 0x000fda000bf66270 */
[----:B------:R-:W1:Y:S04]  /*5330*/  @!P3 LDS.128 R4, [R36] ;  /* 0x000000002404b984 */ /* 0x000e680000000c00 */
[----:B-1----:R-:W-:Y:S01]  /*5340*/  @!P3 STG.E.128 desc[UR52][R34.64], R4 ;  /* 0x000000042200b986 */ /* 0x002fe2000c101d34 */
[----:B------:R-:W-:-:S13]  /*5350*/  ISETP.GE.AND P3, PT, R99, UR50, PT ;  /* 0x0000003263007c0c */ /* 0x000fda000bf66270 */
[----:B------:R-:W1:Y:S04]  /*5360*/  @!P3 LDS.128 R8, [R37] ;  /* 0x000000002508b984 */ /* 0x000e680000000c00 */
[----:B-1----:R-:W-:Y:S01]  /*5370*/  @!P3 STG.E.128 desc[UR52][R34.64+0x40], R8 ;  /* 0x000040082200b986 */ /* 0x002fe2000c101d34 */
[----:B------:R-:W-:-:S13]  /*5380*/  ISETP.GE.AND P3, PT, R98, UR50, PT ;  /* 0x0000003262007c0c */ /* 0x000fda000bf66270 */
[----:B------:R-:W1:Y:S04]  /*5390*/  @!P3 LDS.128 R12, [R36+0x3000] ;  /* 0x00300000240cb984 */ /* 0x000e680000000c00 */
        /* <DEDUP_REMOVED lines=10> */
[----:B------:R-:W-:-:S13]  /*5440*/  ISETP.NE.AND P3, PT, R0, RZ, PT ;  /* 0x000000ff0000720c */ /* 0x000fda0003f65270 */
[----:B------:R-:W1:Y:S04]  /*5450*/  @P3 LDS.128 R12, [R36+0x9000] ;  /* 0x00900000240c3984 */ /* 0x000e680000000c00 */
[----:B-1----:R-:W-:Y:S01]  /*5460*/  @P3 STG.E.128 desc[UR52][R34.64+0x180], R12 ;  /* 0x0001800c22003986 */ /* 0x002fe2000c101d34 */
[----:B------:R-:W-:-:S13]  /*5470*/  ISETP.NE.AND P3, PT, R3, RZ, PT ;  /* 0x000000ff0300720c */ /* 0x000fda0003f65270 */
[----:B------:R-:W1:Y:S04]  /*5480*/  @P3 LDS.128 R24, [R37+0x9000] ;  /* 0x0090000025183984 */ /* 0x000e680000000c00 */
[----:B-1----:R3:W-:Y:S02]  /*5490*/  @P3 STG.E.128 desc[UR52][R34.64+0x1c0], R24 ;  /* 0x0001c01822003986 */ /* 0x0027e4000c101d34 */
.L_x_2052:
[----:B------:R-:W-:Y:S05]  /*54a0*/  BSYNC B0 ;  /* 0x0000000000007941 */ /* 0x000fea0003800000 */
.L_x_2051:
[----:B------:R-:W-:Y:S01]  /*54b0*/  ISETP.GE.AND P3, PT, R232, R101, PT ;  /* 0x00000065e800720c */ /* 0x000fe20003f66270 */
[----:B------:R-:W-:-:S12]  /*54c0*/  BSSY B0, `(.L_x_2053) ;  /* 0x0000024000007945 */ /* 0x000fd80003800000 */
[----:B------:R-:W-:Y:S05]  /*54d0*/  @P3 BRA `(.L_x_2054) ;  /* 0x0000000000883947 */ /* 0x000fea0003800000 */
[----:B------:R-:W-:Y:S01]  /*54e0*/  IADD3 R7, P3, R32, 0x40, RZ ;  /* 0x0000004020077810 */ /* 0x000fe20007f7e0ff */
[----:B-1----:R-:W-:Y:S02]  /*54f0*/  IMAD.MOV.U32 R4, RZ, RZ, R40 ;  /* 0x000000ffff047224 */ /* 0x002fe400078e0028 */
        /* <DEDUP_REMOVED lines=18> */
[----:B---3--:R-:W1:Y:S04]  /*5620*/  @P3 LDS.128 R24, [R36+0xb000] ;  /* 0x00b0000024183984 */ /* 0x008e680000000c00 */
[----:B-1----:R-:W-:Y:S01]  /*5630*/  @P3 STG.E.128 desc[UR52][R32.64+0x180], R24 ;  /* 0x0001801820003986 */ /* 0x002fe2000c101d34 */
        /* <DEDUP_REMOVED lines=11> */
[----:B-1----:R4:W-:Y:S02]  /*56f0*/  @P3 STG.E.128 desc[UR52][R32.64+0x1c0], R24 ;  /* 0x0001c01820003986 */ /* 0x0029e4000c101d34 */
.L_x_2054:
[----:B------:R-:W-:Y:S05]  /*5700*/  BSYNC B0 ;  /* 0x0000000000007941 */ /* 0x000fea0003800000 */
.L_x_2053:
[----:B------:R-:W-:Y:S01]  /*5710*/  @!PT LDS RZ, [RZ] ;  /* 0x00000000fffff984 */ /* 0x000fe20000000800 */
[----:B------:R-:W-:Y:S01]  /*5720*/  @!PT LDS RZ, [RZ] ;  /* 0x00000000fffff984 */ /* 0x000fe20000000800 */
[----:B------:R-:W-:Y:S01]  /*5730*/  @!PT LDS RZ, [RZ] ;  /* 0x00000000fffff984 */ /* 0x000fe20000000800 */
[----:B------:R-:W-:Y:S01]  /*5740*/  @!PT LDS RZ, [RZ] ;  /* 0x00000000fffff984 */ /* 0x000fe20000000800 */
[----:B------:R5:W-:Y:S06]  /*5750*/  MEMBAR.ALL.CTA ;  /* 0x0000000000007992 */ /* 0x000bec0000008000 */
[----:B-----5:R-:W5:Y:S02]  /*5760*/  FENCE.VIEW.ASYNC.S ;  /* 0x00000000000073c6 */ /* 0x020f640000000000 */
[----:B-----5:R1:W-:Y:S01]  /*5770*/  BAR.SYNC.DEFER_BLOCKING R81, 0x80 ;  /* 0x000200510000751d */ /* 0x0203e20000010000 */
[----:B------:R-:W-:Y:S01]  /*5780*/  ISETP.NE.AND P5, PT, R100, RZ, PT ;  /* 0x000000ff6400720c */ /* 0x000fe20003fa5270 */
[----:B------:R-:W-:-:S02]  /*5790*/  VIADD R22, R22, 0x1 ;  /* 0x0000000116167836 */ /* 0x000fc40000000000 */
[----:B0-2---:R-:W-:-:S03]  /*57a0*/  @!P4 VIADD R90, R90, 0x228c0 ;  /* 0x000228c05a5ac836 */ /* 0x005fc60000000000 */
[C---:B------:R-:W-:Y:S02]  /*57b0*/  ISETP.NE.AND P3, PT, R22.reuse, 0x2, PT ;  /* 0x000000021600780c */ /* 0x040fe40003f65270 */
[----:B------:R-:W-:Y:S02]  /*57c0*/  @!P4 PRMT R90, RZ, 0x654, R90 ;  /* 0x00000654ff5ac816 */ /* 0x000fe4000000005a */
[----:B-1----:R-:W-:Y:S02]  /*57d0*/  SEL R4, RZ, 0x1, P3 ;  /* 0x00000001ff047807 */ /* 0x002fe40001800000 */
[----:B------:R-:W-:Y:S02]  /*57e0*/  SEL R22, R22, RZ, P3 ;  /* 0x000000ff16167207 */ /* 0x000fe40001800000 */
[----:B------:R-:W-:Y:S01]  /*57f0*/  LOP3.LUT R203, R203, R4, RZ, 0x3c, !PT ;  /* 0x00000004cbcb7212 */ /* 0x000fe200078e3cff */
[----:B------:R0:W-:Y:S01]  /*5800*/  @!P4 SYNCS.ARRIVE.TRANS64.RED.A1T0 RZ, [R90+URZ], RZ ;  /* 0x000000ff5affc9a7 */ /* 0x0001e2000810043f */
[----:B------:R-:W-:Y:S05]  /*5810*/  @P5 BRA `(.L_x_2055) ;  /* 0xffffffcc007c5947 */ /* 0x000fea000383ffff */
[----:B------:R-:W1:Y:S01]  /*5820*/  S2R R5, SR_TID.X ;  /* 0x0000000000057919 */ /* 0x000e620000002100 */
[----:B------:R-:W-:Y:S02]  /*5830*/  PLOP3.LUT P0, PT, PT, PT, PT, 0x8, 0x0 ;  /* 0x000000000000781c */ /* 0x000fe40003f0e170 */
[----:B-1----:R-:W-:-:S04]  /*5840*/  SHF.R.U32.HI R5, RZ, 0x7, R5 ;  /* 0x00000007ff057819 */ /* 0x002fc80000011605 */
[----:B------:R-:W-:-:S13]  /*5850*/  ISETP.NE.AND P5, PT, R5, 0x1, PT ;  /* 0x000000010500780c */ /* 0x000fda0003fa5270 */
[----:B------:R-:W-:Y:S06]  /*5860*/  @!P5 BAR.ARV 0x9, 0x100 ;  /* 0x024400000000db1d */ /* 0x000fec0000002000 */
.L_x_2003:
[----:B------:R-:W1:Y:S02]  /*5870*/  LDC.64 R4, c[0x0][0x9e0] ;  /* 0x00027800ff047b82 */ /* 0x000e640000000a00 */
[----:B-1----:R-:W-:Y:S01]  /*5880*/  ISETP.GE.AND P1, PT, R5, 0x1, PT ;  /* 0x000000010500780c */ /* 0x002fe20003f26270 */
[----:B------:R-:W-:-:S12]  /*5890*/  @P0 BRA `(.L_x_2056) ;  /* 0x00000000000c0947 */ /* 0x000fd80003800000 */
[----:B------:R-:W1:Y:S01]  /*58a0*/  FENCE.VIEW.ASYNC.G ;  /* 0x00000000000073c6 */ /* 0x000e620000000100 */
[----:B------:R-:W-:Y:S05]  /*58b0*/  WARPSYNC.ALL ;  /* 0x0000000000007948 */ /* 0x000fea0003800000 */
[----:B-1----:R-:W-:Y:S06]  /*58c0*/  BAR.ARV 0xc, 0x120 ;  /* 0x0304800000007b1d */ /* 0x002fec0000002000 */
.L_x_2056:
[----:B------:R-:W-:Y:S01]  /*58d0*/  IMAD.IADD R0, R63, 0x1, R4 ;  /* 0x000000013f007824 */ /* 0x000fe200078e0204 */
[----:B------:R-:W-:Y:S06]  /*58e0*/  @!P1 BRA `(.L_x_2057) ;  /* 0x0000000000489947 */ /* 0x000fec0003800000 */
[C---:B------:R-:W-:Y:S01]  /*58f0*/  ISETP.GT.AND P0, PT, R63.reuse, RZ, PT ;  /* 0x000000ff3f00720c */ /* 0x040fe20003f04270 */
[----:B------:R-:W-:Y:S01]  /*5900*/  BSSY B0, `(.L_x_2058) ;  /* 0x000000e000007945 */ /* 0x000fe20003800000 */
[----:B------:R-:W-:-:S11]  /*5910*/  VIADD R3, R63, 0xffffffff ;  /* 0xffffffff3f037836 */ /* 0x000fd60000000000 */
        /* <DEDUP_REMOVED lines=8> */
.L_x_2059:
[----:B------:R-:W-:-:S13]  /*59a0*/  ISETP.NE.AND P0, PT, R5, 0x1, PT ;  /* 0x000000010500780c */ /* 0x000fda0003f05270 */
[----:B------:R-:W1:Y:S02]  /*59b0*/  @P0 LDC.64 R6, c[0x0][0x9e8] ;  /* 0x00027a00ff060b82 */ /* 0x000e640000000a00 */
[----:B-1----:R-:W-:-:S05]  /*59c0*/  @P0 IMAD.HI.U32 R4, R3, R6, RZ ;  /* 0x0000000603040227 */ /* 0x002fca00078e00ff */
[----:B------:R-:W-:-:S07]  /*59d0*/  @P0 SHF.R.U32.HI R3, RZ, R7, R4 ;  /* 0x00000007ff030219 */ /* 0x000fce0000011604 */
.L_x_2060:
[----:B------:R-:W-:Y:S05]  /*59e0*/  BSYNC B0 ;  /* 0x0000000000007941 */ /* 0x000fea0003800000 */
.L_x_2058:
[----:B------:R-:W-:-:S05]  /*59f0*/  IMAD R3, R3, R5, R5 ;  /* 0x0000000503037224 */ /* 0x000fca00078e0205 */
[----:B------:R-:W-:-:S07]  /*5a00*/  VIMNMX R0, R0, R3, PT ;  /* 0x0000000300007248 */ /* 0x000fce0003fe0100 */
.L_x_2057:
[----:B------:R-:W-:Y:S01]  /*5a10*/  VIADD R0, R0, 0x5f ;  /* 0x0000005f00007836 */ /* 0x000fe20000000000 */
[----:B------:R-:W-:-:S03]  /*5a20*/  ULDC UR4, c[0x0][0x9dc] ;  /* 0x0002770000047ab9 */ /* 0x000fc60000000800 */
[----:B------:R-:W-:-:S05]  /*5a30*/  IMAD.HI R0, R0, 0x2aaaaaab, RZ ;  /* 0x2aaaaaab00007827 */ /* 0x000fca00078e02ff */
[----:B------:R-:W-:-:S04]  /*5a40*/  SHF.R.U32.HI R3, RZ, 0x1f, R0 ;  /* 0x0000001fff037819 */ /* 0x000fc80000011600 */
[----:B------:R-:W-:Y:S01]  /*5a50*/  LEA.HI.SX32 R3, R0, R3, 0x1c ;  /* 0x0000000300037211 */ /* 0x000fe200078fe2ff */
[----:B------:R-:W-:-:S03]  /*5a60*/  VIADD R0, R59, -UR4 ;  /* 0x800000043b007c36 */ /* 0x000fc60008000000 */
[----:B------:R-:W-:Y:S01]  /*5a70*/  VIMNMX R178, R178, R3, PT ;  /* 0x00000003b2b27248 */ /* 0x000fe20003fe0100 */
[----:B------:R-:W-:Y:S06]  /*5a80*/  @!P1 BRA `(.L_x_2061) ;  /* 0x0000000000449947 */ /* 0x000fec0003800000 */
        /* <DEDUP_REMOVED lines=10> */
.L_x_2063:
[----:B------:R-:W-:-:S13]  /*5b30*/  ISETP.NE.AND P0, PT, R5, 0x1, PT ;  /* 0x000000010500780c */ /* 0x000fda0003f05270 */
[----:B------:R-:W1:Y:S02]  /*5b40*/  @P0 LDC.64 R6, c[0x0][0x9e8] ;  /* 0x00027a00ff060b82 */ /* 0x000e640000000a00 */
[----:B-1----:R-:W-:-:S05]  /*5b50*/  @P0 IMAD.HI.U32 R6, R59, R6, RZ ;  /* 0x000000063b060227 */ /* 0x002fca00078e00ff */
[----:B------:R-:W-:-:S07]  /*5b60*/  @P0 SHF.R.U32.HI R59, RZ, R7, R6 ;  /* 0x00000007ff3b0219 */ /* 0x000fce0000011606 */
.L_x_2064:
[----:B------:R-:W-:Y:S05]  /*5b70*/  BSYNC B0 ;  /* 0x0000000000007941 */ /* 0x000fea0003800000 */
.L_x_2062:
[----:B------:R-:W-:-:S05]  /*5b80*/  IMAD R59, R59, R5, RZ ;  /* 0x000000053b3b7224 */ /* 0x000fca00078e02ff */
[----:B------:R-:W-:-:S07]  /*5b90*/  VIMNMX R0, R0, R59, !PT ;  /* 0x0000003b00007248 */ /* 0x000fce0007fe0100 */
.L_x_2061:
[----:B------:R-:W-:Y:S01]  /*5ba0*/  IMAD.HI R0, R0, 0x2aaaaaab, RZ ;  /* 0x2aaaaaab00007827 */ /* 0x000fe200078e02ff */
[----:B------:R-:W-:Y:S02]  /*5bb0*/  PLOP3.LUT P0, PT, PT, PT, PT, 0x80, 0x0 ;  /* 0x000000000000781c */ /* 0x000fe40003f0f070 */
[----:B------:R-:W-:Y:S02]  /*5bc0*/  CS2R R4, SRZ ;  /* 0x0000000000047805 */ /* 0x000fe4000001ff00 */
[----:B------:R-:W-:Y:S01]  /*5bd0*/  CS2R R148, SRZ ;  /* 0x0000000000947805 */ /* 0x000fe2000001ff00 */
[----:B------:R-:W-:Y:S01]  /*5be0*/  IMAD.MOV.U32 R150, RZ, RZ, RZ ;  /* 0x000000ffff967224 */ /* 0x000fe200078e00ff */
[----:B------:R-:W-:Y:S02]  /*5bf0*/  SHF.R.U32.HI R3, RZ, 0x1f, R0 ;  /* 0x0000001fff037819 */ /* 0x000fe40000011600 */
[----:B------:R-:W-:Y:S02]  /*5c00*/  CS2R R146, SRZ ;  /* 0x0000000000927805 */ /* 0x000fe4000001ff00 */
[----:B------:R-:W-:-:S02]  /*5c10*/  CS2R R144, SRZ ;  /* 0x0000000000907805 */ /* 0x000fc4000001ff00 */
[----:B------:R-:W-:Y:S02]  /*5c20*/  CS2R R142, SRZ ;  /* 0x00000000008e7805 */ /* 0x000fe4000001ff00 */
[----:B------:R-:W-:Y:S01]  /*5c30*/  LEA.HI.SX32 R219, R0, R3, 0x1c ;  /* 0x0000000300db7211 */ /* 0x000fe200078fe2ff */
[----:B------:R-:W-:Y:S01]  /*5c40*/  IMAD.MOV.U32 R3, RZ, RZ, RZ ;  /* 0x000000ffff037224 */ /* 0x000fe200078e00ff */
[----:B------:R-:W-:Y:S01]  /*5c50*/  CS2R R140, SRZ ;  /* 0x00000000008c7805 */ /* 0x000fe2000001ff00 */
[----:B------:R-:W-:Y:S01]  /*5c60*/  IMAD.MOV.U32 R0, RZ, RZ, RZ ;  /* 0x000000ffff007224 */ /* 0x000fe200078e00ff */
[----:B------:R-:W-:Y:S02]  /*5c70*/  VIMNMX R219, RZ, R219, !PT ;  /* 0x000000dbffdb7248 */ /* 0x000fe40007fe0100 */
[----:B------:R-:W-:Y:S02]  /*5c80*/  CS2R R138, SRZ ;  /* 0x00000000008a7805 */ /* 0x000fe4000001ff00 */
[----:B------:R-:W-:-:S02]  /*5c90*/  CS2R R136, SRZ ;  /* 0x0000000000887805 */ /* 0x000fc4000001ff00 */
[----:B------:R-:W-:Y:S02]  /*5ca0*/  CS2R R134, SRZ ;  /* 0x0000000000867805 */ /* 0x000fe4000001ff00 */
[----:B------:R-:W-:Y:S02]  /*5cb0*/  ISETP.GT.AND P1, PT, R178, R219, PT ;  /* 0x000000dbb200720c */ /* 0x000fe40003f24270 */
        /* <DEDUP_REMOVED lines=49> */
[----:B---3--:R-:W-:Y:S02]  /*5fd0*/  CS2R R34, SRZ ;  /* 0x0000000000227805 */ /* 0x008fe4000001ff00 */
[----:B------:R-:W-:Y:S02]  /*5fe0*/  CS2R R36, SRZ ;  /* 0x0000000000247805 */ /* 0x000fe4000001ff00 */
[----:B----4-:R-:W-:Y:S02]  /*5ff0*/  CS2R R32, SRZ ;  /* 0x0000000000207805 */ /* 0x010fe4000001ff00 */
[----:B------:R-:W-:-:S02]  /*6000*/  CS2R R26, SRZ ;  /* 0x00000000001a7805 */ /* 0x000fc4000001ff00 */
[----:B------:R-:W-:Y:S02]  /*6010*/  CS2R R28, SRZ ;  /* 0x00000000001c7805 */ /* 0x000fe4000001ff00 */
[----:B------:R-:W-:Y:S01]  /*6020*/  CS2R R24, SRZ ;  /* 0x0000000000187805 */ /* 0x000fe2000001ff00 */
[----:B------:R-:W-:Y:S06]  /*6030*/  @!P1 BRA `(.L_x_2065) ;  /* 0x0000010000349947 */ /* 0x000fec0003800000 */
[----:B------:R-:W-:-:S03]  /*6040*/  UMOV UR4, 0xffffffff ;  /* 0xffffffff00047882 */ /* 0x000fc60000000000 */
[----:B------:R-:W-:Y:S05]  /*6050*/  BRA.DIV UR4, `(.L_x_2066) ;  /* 0x0000018e043c7947 */ /* 0x000fea000b800000 */
[----:B------:R-:W1:Y:S02]  /*6060*/  S2R R3, SR_TID.X ;  /* 0x0000000000037919 */ /* 0x000e640000002100 */
[----:B-1----:R-:W-:-:S05]  /*6070*/  VIADD R3, R3, 0xffffff80 ;  /* 0xffffff8003037836 */ /* 0x002fca0000000000 */
[----:B------:R-:W-:-:S04]  /*6080*/  SHF.R.S32.HI R0, RZ, 0x1f, R3 ;  /* 0x0000001fff007819 */ /* 0x000fc80000011403 */
[----:B------:R-:W-:-:S04]  /*6090*/  LEA.HI R0, R0, R3, RZ, 0x7 ;  /* 0x0000000300007211 */ /* 0x000fc800078f38ff */
[----:B------:R-:W-:-:S05]  /*60a0*/  SHF.R.S32.HI R0, RZ, 0x7, R0 ;  /* 0x00000007ff007819 */ /* 0x000fca0000011400 */
[----:B------:R1:W2:Y:S02]  /*60b0*/  SHFL.IDX PT, R14, R0, RZ, 0x1f ;  /* 0x00001fff000e7589 */ /* 0x0002a400000e0000 */
.L_x_2329:
[----:B-12---:R-:W-:Y:S01]  /*60c0*/  LEA.HI R0, R14, R14, RZ, 0x1 ;  /* 0x0000000e0e007211 */ /* 0x006fe200078f08ff */
[----:B------:R-:W-:Y:S01]  /*60d0*/  BSSY B6, `(.L_x_2067) ;  /* 0x0000019000067945 */ /* 0x000fe20003800000 */
[----:B------:R-:W-:Y:S02]  /*60e0*/  IADD3 R26, R17, 0x18400, RZ ;  /* 0x00018400111a7810 */ /* 0x000fe40007ffe0ff */
[----:B------:R-:W-:Y:S02]  /*60f0*/  LOP3.LUT R3, R0, 0x1e, RZ, 0xc0, !PT ;  /* 0x0000001e00037812 */ /* 0x000fe400078ec0ff */
[----:B------:R-:W-:-:S03]  /*6100*/  LOP3.LUT P0, RZ, R26, 0x1bf, RZ, 0xc0, !PT ;  /* 0x000001bf1aff7812 */ /* 0x000fc6000780c0ff */
[----:B------:R-:W-:-:S04]  /*6110*/  IMAD.IADD R3, R14, 0x1, -R3 ;  /* 0x000000010e037824 */ /* 0x000fc800078e0a03 */
[----:B------:R-:W-:-:S05]  /*6120*/  IMAD R3, R3, 0x2000, R26 ;  /* 0x0000200003037824 */ /* 0x000fca00078e021a */
        /* <DEDUP_REMOVED lines=18> */
[----:B0-2--5:R-:W-:Y:S05]  /*6250*/  CALL.ABS.NOINC R14 ;  /* 0x000000000e007343 */ /* 0x025fea0003c00000 */
.L_x_2068:
[----:B------:R-:W-:Y:S05]  /*6260*/  BSYNC B6 ;  /* 0x0000000000067941 */ /* 0x000fea0003800000 */
.L_x_2067:
        /* <DEDUP_REMOVED lines=12> */
.L_x_2072:
[----:B--2---:R2:W3:Y:S02]  /*6330*/  SYNCS.PHASECHK.TRANS64.TRYWAIT P0, [R17+URZ+0x22800], R0 ;  /* 0x02280000110075a7 */ /* 0x0044e4000800017f */
[----:B---3--:R-:W-:Y:S05]  /*6340*/  @!P0 NANOSLEEP.SYNCS 0x989680 ;  /* 0x009896800000895d */ /* 0x008fea0003900000 */
[----:B------:R-:W3:Y:S02]  /*6350*/  @!P0 SYNCS.PHASECHK.TRANS64 P0, [R17+URZ+0x22800], R0 ;  /* 0x02280000110085a7 */ /* 0x000ee4000800007f */
[----:B---3--:R-:W-:Y:S05]  /*6360*/  @!P0 BRA `(.L_x_2072) ;  /* 0xfffffffc00f08947 */ /* 0x008fea000383ffff */
.L_x_2071:
[----:B------:R-:W-:Y:S05]  /*6370*/  BSYNC B0 ;  /* 0x0000000000007941 */ /* 0x000fea0003800000 */
.L_x_2070:
[----:B------:R-:W-:Y:S05]  /*6380*/  BRA `(.L_x_2073) ;  /* 0x0000002c00507947 */ /* 0x000fea0003800000 */
.L_x_2069:
[----:B------:R-:W1:Y:S01]  /*6390*/  LDC.64 R12, c[0x0][0x3d8] ;  /* 0x0000f600ff0c7b82 */ /* 0x000e620000000a00 */
[----:B-----5:R-:W-:Y:S01]  /*63a0*/  SHF.R.S32.HI R3, RZ, 0x1f, R31 ;  /* 0x0000001fff037819 */ /* 0x020fe2000001141f */
[--C-:B------:R-:W-:Y:S01]  /*63b0*/  IMAD.MOV.U32 R4, RZ, RZ, R18.reuse ;  /* 0x000000ffff047224 */ /* 0x100fe200078e0012 */
[----:B------:R-:W-:Y:S01]  /*63c0*/  SHF.L.U32 R24, R237, 0x2, RZ ;  /* 0x00000002ed187819 */ /* 0x000fe200000006ff */
[----:B------:R-:W-:Y:S01]  /*63d0*/  BSSY B6, `(.L_x_2074) ;  /* 0x0000032000067945 */ /* 0x000fe20003800000 */
[----:B------:R-:W-:Y:S02]  /*63e0*/  SHF.R.S32.HI R5, RZ, 0x1f, R18 ;  /* 0x0000001fff057819 */ /* 0x000fe40000011412 */
[----:B------:R-:W-:Y:S01]  /*63f0*/  LOP3.LUT P0, RZ, R26, 0x3ff, RZ, 0xc0, !PT ;  /* 0x000003ff1aff7812 */ /* 0x000fe2000780c0ff */
[----:B------:R-:W2:Y:S01]  /*6400*/  LDC.64 R14, c[0x0][0x3e8] ;  /* 0x0000fa00ff0e7b82 */ /* 0x000ea20000000a00 */
[----:B------:R-:W-:Y:S01]  /*6410*/  SHF.R.S32.HI R25, RZ, 0x1f, R24 ;  /* 0x0000001fff197819 */ /* 0x000fe20000011418 */
[-C--:B-1----:R-:W-:Y:S01]  /*6420*/  IMAD R8, R234, R12.reuse, RZ ;  /* 0x0000000cea087224 */ /* 0x082fe200078e02ff */
[----:B------:R-:W-:Y:S01]  /*6430*/  SHF.L.U64.HI R56, R12, 0x6, R13 ;  /* 0x000000060c387819 */ /* 0x000fe2000001020d */
[----:B------:R-:W-:-:S02]  /*6440*/  IMAD R0, R3, R12, RZ ;  /* 0x0000000c03007224 */ /* 0x000fc400078e02ff */
[----:B------:R-:W-:Y:S02]  /*6450*/  IMAD R48, R23, R13, R8 ;  /* 0x0000000d17307224 */ /* 0x000fe400078e0208 */
[----:B------:R-:W-:Y:S01]  /*6460*/  IMAD.WIDE.U32 R44, R31, R12, RZ ;  /* 0x0000000c1f2c7225 */ /* 0x000fe200078e00ff */
[----:B--2---:R-:W-:-:S03]  /*6470*/  SHF.L.U64.HI R57, R14, 0x6, R15 ;  /* 0x000000060e397819 */ /* 0x004fc6000001020f */
[-C--:B------:R-:W-:Y:S02]  /*6480*/  IMAD R10, R234, R14.reuse, RZ ;  /* 0x0000000eea0a7224 */ /* 0x080fe400078e02ff */
[-C--:B------:R-:W-:Y:S02]  /*6490*/  IMAD R6, R3, R14.reuse, RZ ;  /* 0x0000000e03067224 */ /* 0x080fe400078e02ff */
[----:B------:R-:W-:Y:S02]  /*64a0*/  IMAD R50, R23, R15, R10 ;  /* 0x0000000f17327224 */ /* 0x000fe400078e020a */
[C---:B------:R-:W-:Y:S02]  /*64b0*/  IMAD R41, R31.reuse, R13, R0 ;  /* 0x0000000d1f297224 */ /* 0x040fe400078e0200 */
[C---:B------:R-:W-:Y:S02]  /*64c0*/  IMAD R47, R31.reuse, R15, R6 ;  /* 0x0000000f1f2f7224 */ /* 0x040fe400078e0206 */
[----:B------:R-:W-:-:S04]  /*64d0*/  IMAD.WIDE.U32 R42, R31, R14, RZ ;  /* 0x0000000e1f2a7225 */ /* 0x000fc800078e00ff */
[----:B------:R-:W-:-:S04]  /*64e0*/  IMAD.WIDE.U32 R8, R23, R12, R4 ;  /* 0x0000000c17087225 */ /* 0x000fc800078e0004 */
[----:B------:R-:W-:Y:S01]  /*64f0*/  IMAD.WIDE.U32 R10, R23, R14, R4 ;  /* 0x0000000e170a7225 */ /* 0x000fe200078e0004 */
[----:B------:R-:W-:-:S03]  /*6500*/  IADD3 R26, P3, R8, R44, RZ ;  /* 0x0000002c081a7210 */ /* 0x000fc60007f7e0ff */
[----:B------:R-:W-:Y:S01]  /*6510*/  IMAD.WIDE.U32 R4, R23, R12, R24 ;  /* 0x0000000c17047225 */ /* 0x000fe200078e0018 */
[----:B------:R-:W-:-:S03]  /*6520*/  IADD3 R28, P4, R10, R42, RZ ;  /* 0x0000002a0a1c7210 */ /* 0x000fc60007f9e0ff */
[----:B------:R-:W-:Y:S01]  /*6530*/  IMAD.WIDE.U32 R6, R23, R14, R24 ;  /* 0x0000000e17067225 */ /* 0x000fe200078e0018 */
[----:B------:R-:W-:-:S03]  /*6540*/  IADD3 R46, P1, R4, R44, RZ ;  /* 0x0000002c042e7210 */ /* 0x000fc60007f3e0ff */
[----:B------:R-:W-:Y:S01]  /*6550*/  IMAD.IADD R41, R41, 0x1, R45 ;  /* 0x0000000129297824 */ /* 0x000fe200078e022d */
[----:B------:R-:W-:Y:S01]  /*6560*/  IADD3 R49, P2, R6, R42, RZ ;  /* 0x0000002a06317210 */ /* 0x000fe20007f5e0ff */
[----:B------:R-:W-:Y:S02]  /*6570*/  IMAD.IADD R47, R47, 0x1, R43 ;  /* 0x000000012f2f7824 */ /* 0x000fe400078e022b */
[----:B------:R-:W-:Y:S01]  /*6580*/  IMAD.SHL.U32 R55, R12, 0x40, RZ ;  /* 0x000000400c377824 */ /* 0x000fe200078e00ff */
[----:B------:R-:W-:Y:S01]  /*6590*/  IADD3.X R27, R41, R48, R9, P3, !PT ;  /* 0x00000030291b7210 */ /* 0x000fe20001ffe409 */
[----:B------:R-:W-:Y:S01]  /*65a0*/  IMAD.SHL.U32 R59, R14, 0x40, RZ ;  /* 0x000000400e3b7824 */ /* 0x000fe200078e00ff */
[----:B------:R-:W-:Y:S02]  /*65b0*/  IADD3.X R29, R47, R50, R11, P4, !PT ;  /* 0x000000322f1d7210 */ /* 0x000fe400027fe40b */
[----:B------:R-:W-:Y:S02]  /*65c0*/  IADD3.X R48, R41, R5, R48, P1, !PT ;  /* 0x0000000529307210 */ /* 0x000fe40000ffe430 */
[----:B------:R-:W-:Y:S01]  /*65d0*/  IADD3.X R50, R47, R7, R50, P2, !PT ;  /* 0x000000072f327210 */ /* 0x000fe200017fe432 */
        /* <DEDUP_REMOVED lines=9> */
[----:B------:R-:W-:Y:S01]  /*6670*/  MOV R12, 0x1 ;  /* 0x00000001000c7802 */ /* 0x000fe20000000f00 */
[----:B------:R-:W-:Y:S02]  /*6680*/  IMAD.U32 R7, RZ, RZ, UR7 ;  /* 0x00000007ff077e24 */ /* 0x000fe4000f8e00ff */
[----:B------:R-:W-:-:S02]  /*6690*/  IMAD.U32 R10, RZ, RZ, UR4 ;  /* 0x00000004ff0a7e24 */ /* 0x000fc4000f8e00ff */
[----:B------:R-:W-:Y:S02]  /*66a0*/  IMAD.U32 R11, RZ, RZ, UR5 ;  /* 0x00000005ff0b7e24 */ /* 0x000fe4000f8e00ff */
[----:B------:R-:W-:Y:S02]  /*66b0*/  IMAD.MOV.U32 R8, RZ, RZ, 0x70 ;  /* 0x00000070ff087424 */ /* 0x000fe400078e00ff */
[----:B-1----:R-:W-:-:S07]  /*66c0*/  IMAD.MOV.U32 R13, RZ, RZ, RZ ;  /* 0x000000ffff0d7224 */ /* 0x002fce00078e00ff */
[----:B------:R-:W-:-:S07]  /*66d0*/  LEPC R20, `(.L_x_2075) ;  /* 0x000000001014794e */ /* 0x000fce0000000000 */
[----:B0-2---:R-:W-:Y:S05]  /*66e0*/  CALL.ABS.NOINC R14 ;  /* 0x000000000e007343 */ /* 0x005fea0003c00000 */
.L_x_2075:
[----:B------:R-:W-:Y:S05]  /*66f0*/  BSYNC B6 ;  /* 0x0000000000067941 */ /* 0x000fea0003800000 */
.L_x_2074:
[----:B------:R-:W1:Y:S01]  /*6700*/  LDC.64 R6, c[0x0][0x3d8] ;  /* 0x0000f600ff067b82 */ /* 0x000e620000000a00 */
[----:B------:R-:W-:Y:S01]  /*6710*/  SHF.R.S32.HI R3, RZ, 0x1f, R209 ;  /* 0x0000001fff037819 */ /* 0x000fe200000114d1 */
[----:B------:R-:W-:Y:S01]  /*6720*/  ULDC.U8 UR4, c[0x0][0x3f0] ;  /* 0x0000fc0000047ab9 */ /* 0x000fe20000000000 */
[----:B------:R-:W-:Y:S01]  /*6730*/  BSSY B0, `(.L_x_2076) ;  /* 0x0000291000007945 */ /* 0x000fe20003800000 */
[----:B------:R-:W-:-:S04]  /*6740*/  ISETP.NE.AND P0, PT, RZ, UR4, PT ;  /* 0x00000004ff007c0c */ /* 0x000fc8000bf05270 */
[----:B------:R-:W2:Y:S01]  /*6750*/  LDC.64 R4, c[0x0][0x3e8] ;  /* 0x0000fa00ff047b82 */ /* 0x000ea20000000a00 */
[-C--:B-1----:R-:W-:Y:S02]  /*6760*/  IMAD R0, R3, R6.reuse, RZ ;  /* 0x0000000603007224 */ /* 0x082fe400078e02ff */
[----:B------:R-:W-:-:S04]  /*6770*/  IMAD.WIDE.U32 R8, R209, R6, RZ ;  /* 0x00000006d1087225 */ /* 0x000fc800078e00ff */
[----:B------:R-:W-:Y:S02]  /*6780*/  IMAD.SHL.U32 R53, R8, 0x80, RZ ;  /* 0x0000008008357824 */ /* 0x000fe400078e00ff */
[-C--:B--2---:R-:W-:Y:S02]  /*6790*/  IMAD R12, R3, R4.reuse, RZ ;  /* 0x00000004030c7224 */ /* 0x084fe400078e02ff */
[C---:B------:R-:W-:Y:S02]  /*67a0*/  IMAD R3, R209.reuse, R7, R0 ;  /* 0x00000007d1037224 */ /* 0x040fe400078e0200 */
[----:B------:R-:W-:-:S04]  /*67b0*/  IMAD.WIDE.U32 R10, R209, R4, RZ ;  /* 0x00000004d10a7225 */ /* 0x000fc800078e00ff */
[----:B------:R-:W-:Y:S02]  /*67c0*/  IMAD R13, R209, R5, R12 ;  /* 0x00000005d10d7224 */ /* 0x000fe400078e020c */
[----:B------:R-:W-:Y:S02]  /*67d0*/  IMAD.IADD R9, R9, 0x1, R3 ;  /* 0x0000000109097824 */ /* 0x000fe400078e0203 */
[----:B------:R-:W-:Y:S02]  /*67e0*/  IMAD R0, R209, -0x80, R205 ;  /* 0xffffff80d1007824 */ /* 0x000fe400078e02cd */
[----:B------:R-:W-:Y:S01]  /*67f0*/  IMAD.IADD R3, R11, 0x1, R13 ;  /* 0x000000010b037824 */ /* 0x000fe200078e020d */
[----:B------:R-:W-:Y:S01]  /*6800*/  SHF.L.U64.HI R51, R8, 0x7, R9 ;  /* 0x0000000708337819 */ /* 0x000fe20000010209 */
[----:B------:R-:W-:Y:S01]  /*6810*/  IMAD.SHL.U32 R54, R10, 0x80, RZ ;  /* 0x000000800a367824 */ /* 0x000fe200078e00ff */
[----:B------:R-:W-:Y:S02]  /*6820*/  VIMNMX R8, R0, 0x80, PT ;  /* 0x0000008000087848 */ /* 0x000fe40003fe0100 */
[----:B------:R-:W-:Y:S01]  /*6830*/  SHF.L.U64.HI R52, R10, 0x7, R3 ;  /* 0x000000070a347819 */ /* 0x000fe20000010203 */
[----:B------:R-:W-:Y:S06]  /*6840*/  @!P0 BRA `(.L_x_2077) ;  /* 0x0000001400488947 */ /* 0x000fec0003800000 */
[----:B------:R-:W1:Y:S01]  /*6850*/  LDC R0, c[0x0][0x428] ;  /* 0x00010a00ff007b82 */ /* 0x000e620000000800 */
[-C--:B------:R-:W-:Y:S01]  /*6860*/  ISETP.GE.AND P0, PT, R23, R8.reuse, PT ;  /* 0x000000081700720c */ /* 0x080fe20003f06270 */
[----:B------:R-:W-:Y:S01]  /*6870*/  BSSY B1, `(.L_x_2078) ;  /* 0x000002d000017945 */ /* 0x000fe20003800000 */
[----:B------:R-:W-:Y:S01]  /*6880*/  ISETP.GE.AND P1, PT, R232, R8, PT ;  /* 0x00000008e800720c */ /* 0x000fe20003f26270 */
[----:B------:R-:W-:Y:S01]  /*6890*/  IMAD.MOV.U32 R11, RZ, RZ, R41 ;  /* 0x000000ffff0b7224 */ /* 0x000fe200078e0029 */
[----:B------:R-:W-:Y:S01]  /*68a0*/  CS2R R26, SRZ ;  /* 0x00000000001a7805 */ /* 0x000fe2000001ff00 */
[----:B------:R-:W-:Y:S01]  /*68b0*/  IMAD.MOV.U32 R12, RZ, RZ, R42 ;  /* 0x000000ffff0c7224 */ /* 0x000fe200078e002a */
[----:B------:R-:W-:Y:S01]  /*68c0*/  CS2R R34, SRZ ;  /* 0x0000000000227805 */ /* 0x000fe2000001ff00 */
[----:B------:R-:W-:Y:S01]  /*68d0*/  IMAD.MOV.U32 R13, RZ, RZ, R47 ;  /* 0x000000ffff0d7224 */ /* 0x000fe200078e002f */
[----:B------:R-:W-:Y:S02]  /*68e0*/  CS2R R30, SRZ ;  /* 0x00000000001e7805 */ /* 0x000fe4000001ff00 */
[----:B------:R-:W-:-:S02]  /*68f0*/  CS2R R36, SRZ ;  /* 0x0000000000247805 */ /* 0x000fc4000001ff00 */
[----:B------:R-:W-:Y:S02]  /*6900*/  CS2R R28, SRZ ;  /* 0x00000000001c7805 */ /* 0x000fe4000001ff00 */
[----:B------:R-:W-:Y:S02]  /*6910*/  CS2R R20, SRZ ;  /* 0x0000000000147805 */ /* 0x000fe4000001ff00 */
[----:B------:R-:W-:Y:S02]  /*6920*/  CS2R R32, SRZ ;  /* 0x0000000000207805 */ /* 0x000fe4000001ff00 */
[----:B-1----:R-:W-:Y:S01]  /*6930*/  ISETP.NE.AND P2, PT, R0, 0x1, PT ;  /* 0x000000010000780c */ /* 0x002fe20003f45270 */
[----:B------:R-:W-:-:S04]  /*6940*/  IMAD R0, R209, 0x80, R23 ;  /* 0x00000080d1007824 */ /* 0x000fc800078e0217 */
[----:B------:R-:W-:-:S08]  /*6950*/  IMAD R3, R237, 0x40, R0 ;  /* 0x00000040ed037824 */ /* 0x000fd000078e0200 */
[----:B------:R-:W1:Y:S08]  /*6960*/  @P2 LDC R10, c[0x0][0x42c] ;  /* 0x00010b00ff0a2b82 */ /* 0x000e700000000800 */
[----:B------:R-:W2:Y:S01]  /*6970*/  @P2 LDC R9, c[0x0][0x430] ;  /* 0x00010c00ff092b82 */ /* 0x000ea20000000800 */
[----:B-1----:R-:W-:-:S04]  /*6980*/  @P2 IMAD.HI.U32 R0, R3, R10, RZ ;  /* 0x0000000a03002227 */ /* 0x002fc800078e00ff */
[----:B------:R-:W-:Y:S01]  /*6990*/  IMAD.MOV.U32 R10, RZ, RZ, R44 ;  /* 0x000000ffff0a7224 */ /* 0x000fe200078e002c */
[----:B--2---:R-:W-:Y:S02]  /*69a0*/  @P2 SHF.R.U32.HI R3, RZ, R9, R0 ;  /* 0x00000009ff032219 */ /* 0x004fe40000011600 */
[----:B------:R-:W-:Y:S02]  /*69b0*/  CS2R R8, SRZ ;  /* 0x0000000000087805 */ /* 0x000fe4000001ff00 */
[----:B------:R-:W-:Y:S01]  /*69c0*/  SHF.R.S32.HI R41, RZ, 0x1f, R3 ;  /* 0x0000001fff297819 */ /* 0x000fe20000011403 */
[----:B------:R-:W-:Y:S06]  /*69d0*/  @P0 BRA `(.L_x_2079) ;  /* 0x0000000000580947 */ /* 0x000fec0003800000 */
[----:B------:R-:W-:Y:S01]  /*69e0*/  IADD3 R15, P2, R53, R46, RZ ;  /* 0x0000002e350f7210 */ /* 0x000fe20007f5e0ff */
[----:B------:R-:W-:Y:S01]  /*69f0*/  VIADD R0, R24, 0x10 ;  /* 0x0000001018007836 */ /* 0x000fe20000000000 */
[----:B------:R-:W-:Y:S01]  /*6a00*/  ULDC UR4, c[0x0][0x3d4] ;  /* 0x0000f50000047ab9 */ /* 0x000fe20000000800 */
[----:B------:R-:W-:Y:S01]  /*6a10*/  ULDC.64 UR6, c[0x0][0x3c8] ;  /* 0x0000f20000067ab9 */ /* 0x000fe20000000a00 */
[----:B------:R-:W-:Y:S02]  /*6a20*/  IADD3.X R30, R51, R48, RZ, P2, !PT ;  /* 0x00000030331e7210 */ /* 0x000fe400017fe4ff */
[----:B------:R-:W-:Y:S02]  /*6a30*/  CS2R R36, SRZ ;  /* 0x0000000000247805 */ /* 0x000fe4000001ff00 */
[----:B------:R-:W-:Y:S02]  /*6a40*/  ISETP.GE.AND P2, PT, R0, UR4, PT ;  /* 0x0000000400007c0c */ /* 0x000fe4000bf46270 */
[----:B------:R-:W-:-:S02]  /*6a50*/  CS2R R32, SRZ ;  /* 0x0000000000207805 */ /* 0x000fc4000001ff00 */
[----:B------:R-:W-:Y:S02]  /*6a60*/  IADD3 R0, P4, R54, R49, RZ ;  /* 0x0000003136007210 */ /* 0x000fe40007f9e0ff */
[----:B------:R-:W-:Y:S02]  /*6a70*/  CS2R R34, SRZ ;  /* 0x0000000000227805 */ /* 0x000fe4000001ff00 */
[C---:B------:R-:W-:Y:S02]  /*6a80*/  LEA R14, P3, R15.reuse, UR6, 0x1 ;  /* 0x000000060f0e7c11 */ /* 0x040fe4000f8608ff */
[----:B------:R-:W-:Y:S01]  /*6a90*/  ISETP.GE.AND P5, PT, R24, UR4, PT ;  /* 0x0000000418007c0c */ /* 0x000fe2000bfa6270 */
[----:B------:R-:W-:Y:S01]  /*6aa0*/  ULDC.64 UR4, c[0x0][0x3e0] ;  /* 0x0000f80000047ab9 */ /* 0x000fe20000000a00 */
[----:B------:R-:W-:Y:S01]  /*6ab0*/  LEA.HI.X R15, R15, UR7, R30, 0x1, P3 ;  /* 0x000000070f0f7c11 */ /* 0x000fe200098f0c1e */
[----:B------:R-:W-:Y:S01]  /*6ac0*/  IMAD.X R31, R52, 0x1, R50, P4 ;  /* 0x00000001341f7824 */ /* 0x000fe200020e0632 */
[----:B------:R-:W-:-:S03]  /*6ad0*/  LEA R38, P3, R0, UR4, 0x1 ;  /* 0x0000000400267c11 */ /* 0x000fc6000f8608ff */
[----:B------:R1:W5:Y:S01]  /*6ae0*/  @!P2 LDG.E.64 R32, desc[UR52][R14.64+0x20] ;  /* 0x000020340e20a981 */ /* 0x000362000c1e1b00 */
[----:B------:R-:W-:Y:S02]  /*6af0*/  LEA.HI.X R39, R0, UR5, R31, 0x1, P3 ;  /* 0x0000000500277c11 */ /* 0x000fe400098f0c1f */
[----:B------:R-:W-:-:S03]  /*6b00*/  CS2R R30, SRZ ;  /* 0x00000000001e7805 */ /* 0x000fc6000001ff00 */
[----:B------:R1:W5:Y:S04]  /*6b10*/  @!P5 LDG.E.64 R36, desc[UR52][R14.64] ;  /* 0x000000340e24d981 */ /* 0x000368000c1e1b00 */
[----:B------:R1:W5:Y:S04]  /*6b20*/  @!P5 LDG.E.64 R34, desc[UR52][R38.64] ;  /* 0x000000342622d981 */ /* 0x000368000c1e1b00 */
[----:B------:R1:W5:Y:S02]  /*6b30*/  @!P2 LDG.E.64 R30, desc[UR52][R38.64+0x20] ;  /* 0x00002034261ea981 */ /* 0x000364000c1e1b00 */
.L_x_2079:
[----:B------:R-:W-:Y:S05]  /*6b40*/  BSYNC B1 ;  /* 0x0000000000017941 */ /* 0x000fea0003800000 */
.L_x_2078:
[----:B------:R-:W-:Y:S04]  /*6b50*/  BSSY B1, `(.L_x_2080) ;  /* 0x0000018000017945 */ /* 0x000fe80003800000 */
[----:B------:R-:W-:Y:S05]  /*6b60*/  @P1 BRA `(.L_x_2081) ;  /* 0x0000000000581947 */ /* 0x000fea0003800000 */
[----:B------:R-:W-:Y:S01]  /*6b70*/  IADD3 R0, P4, P5, R49, R59, R54 ;  /* 0x0000003b31007210 */ /* 0x000fe20007d9e036 */
[----:B-1----:R-:W-:Y:S01]  /*6b80*/  VIADD R14, R24, 0x10 ;  /* 0x00000010180e7836 */ /* 0x002fe20000000000 */
[----:B------:R-:W-:Y:S01]  /*6b90*/  IADD3 R8, P2, P3, R46, R55, R53 ;  /* 0x000000372e087210 */ /* 0x000fe20007b5e035 */
[----:B------:R-:W-:Y:S01]  /*6ba0*/  ULDC UR4, c[0x0][0x3d4] ;  /* 0x0000f50000047ab9 */ /* 0x000fe20000000800 */
[----:B------:R-:W-:Y:S01]  /*6bb0*/  IADD3.X R9, R50, R57, R52, P4, P5 ;  /* 0x0000003932097210 */ /* 0x000fe200027ea434 */
[----:B------:R-:W-:Y:S01]  /*6bc0*/  ULDC.64 UR6, c[0x0][0x3c8] ;  /* 0x0000f20000067ab9 */ /* 0x000fe20000000a00 */
[----:B------:R-:W-:Y:S02]  /*6bd0*/  ISETP.GE.AND P5, PT, R14, UR4, PT ;  /* 0x000000040e007c0c */ /* 0x000fe4000bfa6270 */
[----:B------:R-:W-:Y:S02]  /*6be0*/  CS2R R28, SRZ ;  /* 0x00000000001c7805 */ /* 0x000fe4000001ff00 */
[----:B------:R-:W-:Y:S01]  /*6bf0*/  ISETP.GE.AND P4, PT, R24, UR4, PT ;  /* 0x0000000418007c0c */ /* 0x000fe2000bf86270 */
[----:B------:R-:W-:Y:S01]  /*6c00*/  ULDC.64 UR4, c[0x0][0x3e0] ;  /* 0x0000f80000047ab9 */ /* 0x000fe20000000a00 */
[----:B------:R-:W-:-:S02]  /*6c10*/  IADD3.X R15, R48, R56, R51, P2, P3 ;  /* 0x00000038300f7210 */ /* 0x000fc400017e6433 */
[----:B------:R-:W-:Y:S02]  /*6c20*/  CS2R R20, SRZ ;  /* 0x0000000000147805 */ /* 0x000fe4000001ff00 */
[----:B------:R-:W-:Y:S02]  /*6c30*/  LEA R14, P2, R8, UR6, 0x1 ;  /* 0x00000006080e7c11 */ /* 0x000fe4000f8408ff */
[----:B------:R-:W-:Y:S02]  /*6c40*/  CS2R R26, SRZ ;  /* 0x00000000001a7805 */ /* 0x000fe4000001ff00 */
[----:B------:R-:W-:Y:S02]  /*6c50*/  LEA R38, P3, R0, UR4, 0x1 ;  /* 0x0000000400267c11 */ /* 0x000fe4000f8608ff */
[----:B------:R-:W-:Y:S02]  /*6c60*/  LEA.HI.X R15, R8, UR7, R15, 0x1, P2 ;  /* 0x00000007080f7c11 */ /* 0x000fe400090f0c0f */
[----:B------:R-:W-:-:S02]  /*6c70*/  LEA.HI.X R39, R0, UR5, R9, 0x1, P3 ;  /* 0x0000000500277c11 */ /* 0x000fc400098f0c09 */
[----:B------:R-:W-:Y:S01]  /*6c80*/  CS2R R8, SRZ ;  /* 0x0000000000087805 */ /* 0x000fe2000001ff00 */
[----:B------:R2:W5:Y:S04]  /*6c90*/  @!P4 LDG.E.64 R28, desc[UR52][R14.64] ;  /* 0x000000340e1cc981 */ /* 0x000568000c1e1b00 */
[----:B------:R2:W5:Y:S04]  /*6ca0*/  @!P5 LDG.E.64 R20, desc[UR52][R14.64+0x20] ;  /* 0x000020340e14d981 */ /* 0x000568000c1e1b00 */
[----:B------:R2:W5:Y:S04]  /*6cb0*/  @!P4 LDG.E.64 R26, desc[UR52][R38.64] ;  /* 0x00000034261ac981 */ /* 0x000568000c1e1b00 */
[----:B------:R2:W5:Y:S02]  /*6cc0*/  @!P5 LDG.E.64 R8, desc[UR52][R38.64+0x20] ;  /* 0x000020342608d981 */ /* 0x000564000c1e1b00 */
.L_x_2081:
[----:B------:R-:W-:Y:S05]  /*6cd0*/  BSYNC B1 ;  /* 0x0000000000017941 */ /* 0x000fea0003800000 */
.L_x_2080:
[----:B------:R-:W-:Y:S01]  /*6ce0*/  IMAD.WIDE.U32 R10, R3, R6, R10 ;  /* 0x00000006030a7225 */ /* 0x000fe200078e000a */
[----:B------:R-:W-:Y:S01]  /*6cf0*/  LEA.HI R0, R233, R233, RZ, 0x1 ;  /* 0x000000e9e9007211 */ /* 0x000fe200078f08ff */
[----:B------:R-:W-:Y:S01]  /*6d00*/  ULDC.64 UR4, c[0x0][0x3c8] ;  /* 0x0000f20000047ab9 */ /* 0x000fe20000000a00 */
[----:B------:R-:W-:Y:S01]  /*6d10*/  ULDC.64 UR6, c[0x0][0x3e0] ;  /* 0x0000f80000067ab9 */ /* 0x000fe20000000a00 */
[----:B------:R-:W-:-:S04]  /*6d20*/  IMAD.WIDE.U32 R12, R3, R4, R12 ;  /* 0x00000004030c7225 */ /* 0x000fc800078e000c */
[C---:B------:R-:W-:Y:S02]  /*6d30*/  IMAD R6, R41.reuse, R6, RZ ;  /* 0x0000000629067224 */ /* 0x040fe400078e02ff */
[----:B------:R-:W-:Y:S02]  /*6d40*/  IMAD R4, R41, R4, RZ ;  /* 0x0000000429047224 */ /* 0x000fe400078e02ff */
[----:B-12---:R-:W-:Y:S02]  /*6d50*/  IMAD.SHL.U32 R14, R236, 0x40, RZ ;  /* 0x00000040ec0e7824 */ /* 0x006fe400078e00ff */
[C---:B------:R-:W-:Y:S01]  /*6d60*/  IMAD R7, R3.reuse, R7, R6 ;  /* 0x0000000703077224 */ /* 0x040fe200078e0206 */
[----:B------:R-:W-:Y:S01]  /*6d70*/  LOP3.LUT R6, R0, 0xfffffffe, RZ, 0xc0, !PT ;  /* 0xfffffffe00067812 */ /* 0x000fe200078ec0ff */
[----:B------:R-:W-:Y:S01]  /*6d80*/  IMAD R3, R3, R5, R4 ;  /* 0x0000000503037224 */ /* 0x000fe200078e0204 */
[----:B------:R-:W-:Y:S01]  /*6d90*/  LOP3.LUT R15, R14, 0x1c0, RZ, 0xc0, !PT ;  /* 0x000001c00e0f7812 */ /* 0x000fe200078ec0ff */
[----:B------:R-:W-:Y:S01]  /*6da0*/  IMAD.IADD R5, R11, 0x1, R7 ;  /* 0x000000010b057824 */ /* 0x000fe200078e0207 */
[----:B------:R-:W-:Y:S01]  /*6db0*/  LEA R4, P2, R10, UR4, 0x1 ;  /* 0x000000040a047c11 */ /* 0x000fe2000f8408ff */
[----:B------:R-:W-:Y:S01]  /*6dc0*/  IMAD.IADD R3, R13, 0x1, R3 ;  /* 0x000000010d037824 */ /* 0x000fe200078e0203 */
[----:B------:R-:W-:Y:S01]  /*6dd0*/  LEA R0, P3, R12, UR6, 0x1 ;  /* 0x000000060c007c11 */ /* 0x000fe2000f8608ff */
[----:B------:R-:W-:Y:S01]  /*6de0*/  IMAD.IADD R6, R233, 0x1, -R6 ;  /* 0x00000001e9067824 */ /* 0x000fe200078e0a06 */
[----:B------:R-:W-:Y:S01]  /*6df0*/  LOP3.LUT R14, R15, 0x18, R18, 0xf8, !PT ;  /* 0x000000180f0e7812 */ /* 0x000fe200078ef812 */
[----:B------:R-:W-:Y:S01]  /*6e00*/  UMOV UR4, 0xffffffff ;  /* 0xffffffff00047882 */ /* 0x000fe20000000000 */
[----:B------:R-:W-:-:S02]  /*6e10*/  SHF.R.U32.HI R15, RZ, 0x3, R15 ;  /* 0x00000003ff0f7819 */ /* 0x000fc4000001160f */
[----:B------:R-:W-:Y:S02]  /*6e20*/  LEA.HI.X R5, R10, UR5, R5, 0x1, P2 ;  /* 0x000000050a057c11 */ /* 0x000fe400090f0c05 */
[----:B------:R-:W-:Y:S02]  /*6e30*/  LEA.HI.X R3, R12, UR7, R3, 0x1, P3 ;  /* 0x000000070c037c11 */ /* 0x000fe400098f0c03 */
[----:B------:R-:W-:Y:S02]  /*6e40*/  LOP3.LUT R7, R14, R15, RZ, 0x3c, !PT ;  /* 0x0000000f0e077212 */ /* 0x000fe400078e3cff */
[----:B------:R-:W-:Y:S01]  /*6e50*/  SHF.L.U32 R6, R6, 0x1f, RZ ;  /* 0x0000001f06067819 */ /* 0x000fe200000006ff */
[----:B------:R-:W-:Y:S06]  /*6e60*/  BRA.DIV UR4, `(.L_x_2082) ;  /* 0x0000017e04f47947 */ /* 0x000fec000b800000 */
.L_x_2332:
[----:B------:R-:W-:-:S03]  /*6e70*/  UMOV UR4, 0xffffffff ;  /* 0xffffffff00047882 */ /* 0x000fc60000000000 */
[----:B------:R-:W-:Y:S05]  /*6e80*/  BRA.DIV UR4, `(.L_x_2083) ;  /* 0x0000018204147947 */ /* 0x000fea000b800000 */
.L_x_2335:
[----:B------:R-:W-:-:S03]  /*6e90*/  UMOV UR4, 0xffffffff ;  /* 0xffffffff00047882 */ /* 0x000fc60000000000 */
[----:B------:R-:W-:Y:S05]  /*6ea0*/  BRA.DIV UR4, `(.L_x_2084) ;  /* 0x0000018204347947 */ /* 0x000fea000b800000 */
.L_x_2338:
[----:B------:R-:W-:-:S03]  /*6eb0*/  UMOV UR4, 0xffffffff ;  /* 0xffffffff00047882 */ /* 0x000fc60000000000 */
[----:B------:R-:W-:Y:S05]  /*6ec0*/  BRA.DIV UR4, `(.L_x_2085) ;  /* 0x0000018204547947 */ /* 0x000fea000b800000 */
.L_x_2341:
[----:B------:R-:W-:-:S03]  /*6ed0*/  UMOV UR4, 0xffffffff ;  /* 0xffffffff00047882 */ /* 0x000fc60000000000 */
[----:B------:R-:W-:Y:S05]  /*6ee0*/  BRA.DIV UR4, `(.L_x_2086) ;  /* 0x0000018204747947 */ /* 0x000fea000b800000 */
.L_x_2344:
[----:B------:R-:W-:-:S03]  /*6ef0*/  UMOV UR4, 0xffffffff ;  /* 0xffffffff00047882 */ /* 0x000fc60000000000 */
[----:B------:R-:W-:Y:S05]  /*6f00*/  BRA.DIV UR4, `(.L_x_2087) ;  /* 0x0000018204947947 */ /* 0x000fea000b800000 */
.L_x_2347:
[----:B------:R-:W-:-:S03]  /*6f10*/  UMOV UR4, 0xffffffff ;  /* 0xffffffff00047882 */ /* 0x000fc60000000000 */
[----:B------:R-:W-:Y:S05]  /*6f20*/  BRA.DIV UR4, `(.L_x_2088) ;  /* 0x0000018204b47947 */ /* 0x000fea000b800000 */
.L_x_2350:
[----:B------:R-:W-:-:S03]  /*6f30*/  UMOV UR4, 0xffffffff ;  /* 0xffffffff00047882 */ /* 0x000fc60000000000 */
[----:B------:R-:W-:Y:S05]  /*6f40*/  BRA.DIV UR4, `(.L_x_2089) ;  /* 0x0000018204d47947 */ /* 0x000fea000b800000 */
.L_x_2353:
[----:B------:R-:W1:Y:S01]  /*6f50*/  SYNCS.PHASECHK.TRANS64.TRYWAIT P2, [R17+URZ+0x22800], R6 ;  /* 0x02280006110075a7 */ /* 0x000e62000804017f */
[----:B-----5:R-:W-:Y:S01]  /*6f60*/  IMAD.MOV.U32 R3, RZ, RZ, R35 ;  /* 0x000000ffff037224 */ /* 0x020fe200078e0023 */
[----:B------:R-:W-:Y:S01]  /*6f70*/  LOP3.LUT P3, RZ, R236, 0x4, RZ, 0xc0, !PT ;  /* 0x00000004ecff7812 */ /* 0x000fe2000786c0ff */
[----:B------:R-:W-:Y:S01]  /*6f80*/  IMAD.MOV.U32 R4, RZ, RZ, R30 ;  /* 0x000000ffff047224 */ /* 0x000fe200078e001e */
[----:B------:R-:W-:Y:S01]  /*6f90*/  BSSY B1, `(.L_x_2090) ;  /* 0x000001f000017945 */ /* 0x000fe20003800000 */
[----:B------:R-:W-:Y:S02]  /*6fa0*/  IMAD.MOV.U32 R0, RZ, RZ, R34 ;  /* 0x000000ffff007224 */ /* 0x000fe400078e0022 */
[----:B------:R-:W-:Y:S01]  /*6fb0*/  IMAD.MOV.U32 R5, RZ, RZ, R31 ;  /* 0x000000ffff057224 */ /* 0x000fe200078e001f */
[----:B------:R-:W-:Y:S01]  /*6fc0*/  PRMT R43, R3, 0x5410, R4 ;  /* 0x00005410032b7816 */ /* 0x000fe20000000004 */
[----:B------:R-:W-:Y:S01]  /*6fd0*/  IMAD.MOV.U32 R3, RZ, RZ, R36 ;  /* 0x000000ffff037224 */ /* 0x000fe200078e0024 */
[----:B------:R-:W-:Y:S01]  /*6fe0*/  PRMT R10, R0, 0x7610, R10 ;  /* 0x00007610000a7816 */ /* 0x000fe2000000000a */
[----:B------:R-:W-:Y:S01]  /*6ff0*/  IMAD R0, R220, 0x200, R7 ;  /* 0x00000200dc007824 */ /* 0x000fe200078e0207 */
[----:B------:R-:W-:Y:S01]  /*7000*/  PRMT R44, R5, 0x7610, R44 ;  /* 0x00007610052c7816 */ /* 0x000fe2000000002c */
[----:B------:R-:W-:Y:S01]  /*7010*/  IMAD.MOV.U32 R5, RZ, RZ, R32 ;  /* 0x000000ffff057224 */ /* 0x000fe200078e0020 */
[----:B------:R-:W-:Y:S01]  /*7020*/  MOV R4, R37 ;  /* 0x0000002500047202 */ /* 0x000fe20000000f00 */
[----:B------:R-:W-:Y:S01]  /*7030*/  IMAD.MOV.U32 R7, RZ, RZ, R26 ;  /* 0x000000ffff077224 */ /* 0x000fe200078e001a */
[----:B------:R-:W-:Y:S01]  /*7040*/  PRMT R14, R3, 0x7610, R14 ;  /* 0x00007610030e7816 */ /* 0x000fe2000000000e */
[----:B------:R-:W-:Y:S01]  /*7050*/  IMAD R3, R0, 0x2, R17 ;  /* 0x0000000200037824 */ /* 0x000fe200078e0211 */
[----:B------:R-:W-:Y:S01]  /*7060*/  PRMT R45, R5, 0x7610, R45 ;  /* 0x00007610052d7816 */ /* 0x000fe2000000002d */
[----:B------:R-:W-:Y:S01]  /*7070*/  IMAD.MOV.U32 R5, RZ, RZ, R33 ;  /* 0x000000ffff057224 */ /* 0x000fe200078e0021 */
[----:B------:R-:W-:Y:S01]  /*7080*/  PRMT R44, R44, 0x5410, R4 ;  /* 0x000054102c2c7816 */ /* 0x000fe20000000004 */
[----:B------:R-:W-:-:S02]  /*7090*/  VIADD R4, R3, 0x18400 ;  /* 0x0001840003047836 */ /* 0x000fc40000000000 */
[----:B------:R-:W-:Y:S01]  /*70a0*/  IMAD.MOV.U32 R11, RZ, RZ, R27 ;  /* 0x000000ffff0b7224 */ /* 0x000fe200078e001b */
[----:B------:R-:W-:Y:S01]  /*70b0*/  PRMT R45, R45, 0x5410, R5 ;  /* 0x000054102d2d7816 */ /* 0x000fe20000000005 */
[----:B------:R-:W-:Y:S02]  /*70c0*/  VIADD R0, R3, 0x18440 ;  /* 0x0001844003007836 */ /* 0x000fe40000000000 */
[----:B------:R-:W-:Y:S01]  /*70d0*/  @P3 VIADD R0, R4, 0xffffffc0 ;  /* 0xffffffc004003836 */ /* 0x000fe20000000000 */
[----:B------:R-:W-:Y:S01]  /*70e0*/  PRMT R46, R7, 0x5410, R11 ;  /* 0x00005410072e7816 */ /* 0x000fe2000000000b */
[----:B------:R-:W-:Y:S02]  /*70f0*/  IMAD.MOV.U32 R4, RZ, RZ, R8 ;  /* 0x000000ffff047224 */ /* 0x000fe400078e0008 */
[----:B------:R-:W-:Y:S02]  /*7100*/  IMAD.MOV.U32 R5, RZ, RZ, R9 ;  /* 0x000000ffff057224 */ /* 0x000fe400078e0009 */
[----:B------:R-:W-:-:S02]  /*7110*/  IMAD.MOV.U32 R7, RZ, RZ, R28 ;  /* 0x000000ffff077224 */ /* 0x000fc400078e001c */
[----:B------:R-:W-:Y:S01]  /*7120*/  IMAD.MOV.U32 R11, RZ, RZ, R29 ;  /* 0x000000ffff0b7224 */ /* 0x000fe200078e001d */
[----:B------:R-:W-:Y:S01]  /*7130*/  PRMT R47, R4, 0x5410, R5 ;  /* 0x00005410042f7816 */ /* 0x000fe20000000005 */
[----:B------:R-:W-:Y:S01]  /*7140*/  IMAD.MOV.U32 R5, RZ, RZ, R21 ;  /* 0x000000ffff057224 */ /* 0x000fe200078e0015 */
[----:B------:R-:W-:Y:S02]  /*7150*/  MOV R4, R20 ;  /* 0x0000001400047202 */ /* 0x000fe40000000f00 */
[----:B------:R-:W-:Y:S01]  /*7160*/  PRMT R48, R7, 0x5410, R11 ;  /* 0x0000541007307816 */ /* 0x000fe2000000000b */
[----:B-1----:R-:W-:Y:S06]  /*7170*/  @!P2 BRA `(.L_x_2091) ;  /* 0x000001800070a947 */ /* 0x002fec0003800000 */
.L_x_2354:
[----:B------:R-:W-:Y:S05]  /*7180*/  BSYNC B1 ;  /* 0x0000000000017941 */ /* 0x000fea0003800000 */
.L_x_2090:
[----:B------:R-:W-:Y:S01]  /*7190*/  BSSY B1, `(.L_x_2092) ;  /* 0x000005f000017945 */ /* 0x000fe20003800000 */
[----:B------:R-:W-:-:S03]  /*71a0*/  PRMT R49, R4, 0x5410, R5 ;  /* 0x0000541004317816 */ /* 0x000fc60000000005 */
[----:B------:R-:W-:Y:S05]  /*71b0*/  @P0 BRA `(.L_x_2093) ;  /* 0x0000000400700947 */ /* 0x000fea0003800000 */
[----:B------:R-:W2:Y:S01]  /*71c0*/  LDC R5, c[0x0][0x3d4] ;  /* 0x0000f500ff057b82 */ /* 0x000ea20000000800 */
[C---:B------:R-:W-:Y:S01]  /*71d0*/  VIADD R4, R24.reuse, 0x10 ;  /* 0x0000001018047836 */ /* 0x040fe20000000000 */
[----:B------:R-:W-:Y:S01]  /*71e0*/  BSSY B2, `(.L_x_2094) ;  /* 0x000002e000027945 */ /* 0x000fe20003800000 */
[----:B--2---:R-:W-:-:S03]  /*71f0*/  ISETP.GE.AND P0, PT, R24, R5, PT ;  /* 0x000000051800720c */ /* 0x004fc60003f06270 */
[----:B------:R-:W-:-:S10]  /*7200*/  ISETP.GE.AND P2, PT, R4, R5, PT ;  /* 0x000000050400720c */ /* 0x000fd40003f46270 */
[----:B------:R-:W-:Y:S05]  /*7210*/  @P0 BRA `(.L_x_2095) ;  /* 0x0000000000a80947 */ /* 0x000fea0003800000 */
[----:B-1----:R-:W1:Y:S01]  /*7220*/  LDS.128 R4, [R3+0x18400] ;  /* 0x0184000003047984 */ /* 0x002e620000000c00 */
[----:B------:R-:W-:Y:S01]  /*7230*/  SHF.R.U32.HI R15, RZ, 0x10, R37 ;  /* 0x00000010ff0f7819 */ /* 0x000fe20000011625 */
[----:B------:R-:W-:Y:S01]  /*7240*/  HADD2.F32 R14, -RZ, R14.H0_H0 ;  /* 0x2000000eff0e7230 */ /* 0x000fe20000004100 */
[--C-:B------:R-:W-:Y:S01]  /*7250*/  SHF.R.U64 R39, R34, 0x10, R35.reuse ;  /* 0x0000001022277819 */ /* 0x100fe20000001223 */
[----:B------:R-:W-:Y:S01]  /*7260*/  HADD2.F32 R34, -RZ, R10.H0_H0 ;  /* 0x2000000aff227230 */ /* 0x000fe20000004100 */
[----:B------:R-:W-:Y:S01]  /*7270*/  SHF.R.U32.HI R35, RZ, 0x10, R35 ;  /* 0x00000010ff237819 */ /* 0x000fe20000011623 */
[----:B------:R-:W-:Y:S01]  /*7280*/  HADD2.F32 R15, -RZ, R15.H0_H0 ;  /* 0x2000000fff0f7230 */ /* 0x000fe20000004100 */
[----:B------:R-:W-:-:S03]  /*7290*/  SHF.R.U64 R41, R36, 0x10, R37 ;  /* 0x0000001024297819 */ /* 0x000fc60000001225 */
[----:B------:R-:W-:Y:S02]  /*72a0*/  HADD2.F32 R35, -RZ, R35.H0_H0 ;  /* 0x20000023ff237230 */ /* 0x000fe40000004100 */
[--C-:B-1----:R-:W-:Y:S02]  /*72b0*/  HADD2.F32 R12, -RZ, R7.reuse.H0_H0 ;  /* 0x20000007ff0c7230 */ /* 0x102fe40000004100 */
[----:B------:R-:W-:Y:S02]  /*72c0*/  HADD2.F32 R13, -RZ, R7.H1_H1 ;  /* 0x30000007ff0d7230 */ /* 0x000fe40000004100 */
[--C-:B------:R-:W-:Y:S02]  /*72d0*/  HADD2.F32 R7, -RZ, R4.reuse.H0_H0 ;  /* 0x20000004ff077230 */ /* 0x100fe40000004100 */
[----:B------:R-:W-:Y:S02]  /*72e0*/  HADD2.F32 R4, -RZ, R4.H1_H1 ;  /* 0x30000004ff047230 */ /* 0x000fe40000004100 */
[C---:B------:R-:W-:Y:S01]  /*72f0*/  FMUL.FTZ R38, R13.reuse, R15 ;  /* 0x0000000f0d267220 */ /* 0x040fe20000410000 */
[----:B------:R-:W-:Y:S01]  /*7300*/  FMUL.FTZ R37, R13, R35 ;  /* 0x000000230d257220 */ /* 0x000fe20000410000 */
[----:B------:R-:W-:-:S02]  /*7310*/  HADD2.F32 R10, -RZ, R6.H0_H0 ;  /* 0x20000006ff0a7230 */ /* 0x000fc40000004100 */
[----:B------:R-:W-:Y:S01]  /*7320*/  FMUL.FTZ R36, R4, R34 ;  /* 0x0000002204247220 */ /* 0x000fe20000410000 */
[----:B------:R-:W-:Y:S01]  /*7330*/  FFMA.FTZ R42, R12, R35, R38 ;  /* 0x000000230c2a7223 */ /* 0x000fe20000010026 */
[----:B------:R-:W-:Y:S02]  /*7340*/  HADD2.F32 R11, -RZ, R6.H1_H1 ;  /* 0x30000006ff0b7230 */ /* 0x000fe40000004100 */
[-C--:B------:R-:W-:Y:S01]  /*7350*/  FMUL.FTZ R38, R4, R14.reuse ;  /* 0x0000000e04267220 */ /* 0x080fe20000410000 */
[C---:B------:R-:W-:Y:S01]  /*7360*/  FFMA.FTZ R36, R7.reuse, R14, -R36 ;  /* 0x0000000e07247223 */ /* 0x040fe20000010824 */
[----:B------:R-:W-:Y:S02]  /*7370*/  HADD2.F32 R6, -RZ, R5.H0_H0 ;  /* 0x20000005ff067230 */ /* 0x000fe40000004100 */
[----:B------:R-:W-:Y:S01]  /*7380*/  FFMA.FTZ R37, R12, R15, -R37 ;  /* 0x0000000f0c257223 */ /* 0x000fe20000010825 */
[----:B------:R-:W-:Y:S02]  /*7390*/  HADD2.F32 R14, -RZ, R43.H0_H0 ;  /* 0x2000002bff0e7230 */ /* 0x000fe40000004100 */
[----:B------:R-:W-:Y:S01]  /*73a0*/  FFMA.FTZ R15, R7, R34, R38 ;  /* 0x00000022070f7223 */ /* 0x000fe20000010026 */
[----:B------:R-:W-:-:S02]  /*73b0*/  HADD2.F32 R5, -RZ, R5.H1_H1 ;  /* 0x30000005ff057230 */ /* 0x000fc40000004100 */
[----:B------:R-:W-:Y:S02]  /*73c0*/  HADD2.F32 R12, -RZ, R44.H1_H1 ;  /* 0x3000002cff0c7230 */ /* 0x000fe40000004100 */
[C---:B------:R-:W-:Y:S01]  /*73d0*/  FMUL.FTZ R35, R11.reuse, R14 ;  /* 0x0000000e0b237220 */ /* 0x040fe20000410000 */
[----:B------:R-:W-:Y:S02]  /*73e0*/  HADD2.F32 R13, -RZ, R39.H0_H0 ;  /* 0x20000027ff0d7230 */ /* 0x000fe40000004100 */
[----:B------:R-:W-:Y:S02]  /*73f0*/  HADD2.F32 R4, -RZ, R41.H0_H0 ;  /* 0x20000029ff047230 */ /* 0x000fe40000004100 */
[-C--:B------:R-:W-:Y:S01]  /*7400*/  FMUL.FTZ R11, R11, R12.reuse ;  /* 0x0000000c0b0b7220 */ /* 0x080fe20000410000 */
[C---:B------:R-:W-:Y:S01]  /*7410*/  FFMA.FTZ R35, R10.reuse, R12, -R35 ;  /* 0x0000000c0a237223 */ /* 0x040fe20000010823 */
[C---:B------:R-:W-:Y:S01]  /*7420*/  FMUL.FTZ R7, R5.reuse, R13 ;  /* 0x0000000d05077220 */ /* 0x040fe20000410000 */
[----:B------:R-:W-:Y:S01]  /*7430*/  FMUL.FTZ R34, R5, R4 ;  /* 0x0000000405227220 */ /* 0x000fe20000410000 */
[----:B------:R-:W-:-:S02]  /*7440*/  FFMA.FTZ R10, R10, R14, R11 ;  /* 0x0000000e0a0a7223 */ /* 0x000fc4000001000b */
[----:B------:R-:W-:Y:S01]  /*7450*/  FFMA.FTZ R5, R6, R4, -R7 ;  /* 0x0000000406057223 */ /* 0x000fe20000010807 */
[----:B------:R-:W-:Y:S01]  /*7460*/  F2FP.F16.F32.PACK_AB R7, R42, R37 ;  /* 0x000000252a07723e */ /* 0x000fe200000000ff */
[----:B------:R-:W-:Y:S01]  /*7470*/  FFMA.FTZ R34, R6, R13, R34 ;  /* 0x0000000d06227223 */ /* 0x000fe20000010022 */
[----:B------:R-:W-:Y:S02]  /*7480*/  F2FP.F16.F32.PACK_AB R4, R15, R36 ;  /* 0x000000240f04723e */ /* 0x000fe400000000ff */
[----:B------:R-:W-:Y:S02]  /*7490*/  F2FP.F16.F32.PACK_AB R6, R10, R35 ;  /* 0x000000230a06723e */ /* 0x000fe400000000ff */
[----:B------:R-:W-:-:S05]  /*74a0*/  F2FP.F16.F32.PACK_AB R5, R34, R5 ;  /* 0x000000052205723e */ /* 0x000fca00000000ff */
[----:B------:R2:W-:Y:S02]  /*74b0*/  STS.128 [R3+0x18400], R4 ;  /* 0x0184000403007388 */ /* 0x0005e40000000c00 */
.L_x_2095:
[----:B------:R-:W-:Y:S05]  /*74c0*/  BSYNC B2 ;  /* 0x0000000000027941 */ /* 0x000fea0003800000 */
.L_x_2094:
[----:B------:R-:W-:Y:S05]  /*74d0*/  @P2 BRA `(.L_x_2093) ;  /* 0x0000000000a82947 */ /* 0x000fea0003800000 */
[----:B-12---:R-:W1:Y:S01]  /*74e0*/  LDS.128 R4, [R0] ;  /* 0x0000000000047984 */ /* 0x006e620000000c00 */
[----:B------:R-:W-:Y:S01]  /*74f0*/  SHF.R.U32.HI R15, RZ, 0x10, R33 ;  /* 0x00000010ff0f7819 */ /* 0x000fe20000011621 */
[----:B------:R-:W-:Y:S01]  /*7500*/  HADD2.F32 R14, -RZ, R45.H0_H0 ;  /* 0x2000002dff0e7230 */ /* 0x000fe20000004100 */
[--C-:B------:R-:W-:Y:S01]  /*7510*/  SHF.R.U64 R35, R30, 0x10, R31.reuse ;  /* 0x000000101e237819 */ /* 0x100fe2000000121f */
[----:B------:R-:W-:Y:S01]  /*7520*/  HADD2.F32 R30, -RZ, R43.H1_H1 ;  /* 0x3000002bff1e7230 */ /* 0x000fe20000004100 */
        /* <DEDUP_REMOVED lines=16> */
[--C-:B------:R-:W-:Y:S02]  /*7630*/  HADD2.F32 R6, -RZ, R5.reuse.H0_H0 ;  /* 0x20000005ff067230 */ /* 0x100fe40000004100 */
        /* <DEDUP_REMOVED lines=19> */
[----:B------:R3:W-:Y:S02]  /*7770*/  STS.128 [R0], R4 ;  /* 0x0000000400007388 */ /* 0x0007e40000000c00 */
.L_x_2093:
[----:B------:R-:W-:Y:S05]  /*7780*/  BSYNC B1 ;  /* 0x0000000000017941 */ /* 0x000fea0003800000 */
.L_x_2092:
[----:B------:R-:W-:Y:S05]  /*7790*/  @P1 BRA `(.L_x_2096) ;  /* 0x0000001800281947 */ /* 0x000fea0003800000 */
[----:B--23--:R-:W2:Y:S01]  /*77a0*/  LDC R5, c[0x0][0x3d4] ;  /* 0x0000f500ff057b82 */ /* 0x00cea20000000800 */
        /* <DEDUP_REMOVED lines=8> */
[----:B------:R-:W-:Y:S01]  /*7830*/  SHF.R.U32.HI R25, RZ, 0x10, R27 ;  /* 0x00000010ff197819 */ /* 0x000fe2000001161b */
[----:B------:R-:W-:Y:S01]  /*7840*/  HADD2.F32 R14, -RZ, R48.H0_H0 ;  /* 0x20000030ff0e7230 */ /* 0x000fe20000004100 */
[----:B------:R-:W-:Y:S01]  /*7850*/  SHF.R.U64 R31, R28, 0x10, R29 ;  /* 0x000000101c1f7819 */ /* 0x000fe2000000121d */
[----:B------:R-:W-:Y:S01]  /*7860*/  HADD2.F32 R15, -RZ, R15.H0_H0 ;  /* 0x2000000fff0f7230 */ /* 0x000fe20000004100 */
[----:B------:R-:W-:Y:S01]  /*7870*/  SHF.R.U64 R29, R26, 0x10, R27 ;  /* 0x000000101a1d7819 */ /* 0x000fe2000000121b */
[----:B------:R-:W-:Y:S02]  /*7880*/  HADD2.F32 R25, -RZ, R25.H0_H0 ;  /* 0x20000019ff197230 */ /* 0x000fe40000004100 */
[----:B-1----:R-:W-:-:S02]  /*7890*/  HADD2.F32 R12, -RZ, R7.H0_H0 ;  /* 0x20000007ff0c7230 */ /* 0x002fc40000004100 */
[----:B------:R-:W-:Y:S02]  /*78a0*/  HADD2.F32 R13, -RZ, R7.H1_H1 ;  /* 0x30000007ff0d7230 */ /* 0x000fe40000004100 */
[--C-:B------:R-:W-:Y:S02]  /*78b0*/  HADD2.F32 R7, -RZ, R4.reuse.H0_H0 ;  /* 0x20000004ff077230 */ /* 0x100fe40000004100 */
[----:B------:R-:W-:Y:S02]  /*78c0*/  HADD2.F32 R4, -RZ, R4.H1_H1 ;  /* 0x30000004ff047230 */ /* 0x000fe40000004100 */
[C---:B------:R-:W-:Y:S01]  /*78d0*/  FMUL.FTZ R28, R13.reuse, R15 ;  /* 0x0000000f0d1c7220 */ /* 0x040fe20000410000 */
[-C--:B------:R-:W-:Y:S01]  /*78e0*/  FMUL.FTZ R27, R13, R25.reuse ;  /* 0x000000190d1b7220 */ /* 0x080fe20000410000 */
[--C-:B------:R-:W-:Y:S02]  /*78f0*/  HADD2.F32 R10, -RZ, R6.reuse.H0_H0 ;  /* 0x20000006ff0a7230 */ /* 0x100fe40000004100 */
[----:B------:R-:W-:Y:S01]  /*7900*/  FMUL.FTZ R26, R4, R24 ;  /* 0x00000018041a7220 */ /* 0x000fe20000410000 */
[----:B------:R-:W-:Y:S01]  /*7910*/  FFMA.FTZ R30, R12, R25, R28 ;  /* 0x000000190c1e7223 */ /* 0x000fe2000001001c */
[----:B------:R-:W-:-:S02]  /*7920*/  HADD2.F32 R11, -RZ, R6.H1_H1 ;  /* 0x30000006ff0b7230 */ /* 0x000fc40000004100 */
[----:B------:R-:W-:Y:S01]  /*7930*/  FFMA.FTZ R27, R12, R15, -R27 ;  /* 0x0000000f0c1b7223 */ /* 0x000fe2000001081b */
[-C--:B------:R-:W-:Y:S01]  /*7940*/  FMUL.FTZ R28, R4, R14.reuse ;  /* 0x0000000e041c7220 */ /* 0x080fe20000410000 */
[C---:B------:R-:W-:Y:S01]  /*7950*/  FFMA.FTZ R26, R7.reuse, R14, -R26 ;  /* 0x0000000e071a7223 */ /* 0x040fe2000001081a */
[--C-:B------:R-:W-:Y:S02]  /*7960*/  HADD2.F32 R6, -RZ, R5.reuse.H0_H0 ;  /* 0x20000005ff067230 */ /* 0x100fe40000004100 */
[----:B------:R-:W-:Y:S02]  /*7970*/  HADD2.F32 R14, -RZ, R46.H1_H1 ;  /* 0x3000002eff0e7230 */ /* 0x000fe40000004100 */
[----:B------:R-:W-:Y:S01]  /*7980*/  FFMA.FTZ R7, R7, R24, R28 ;  /* 0x0000001807077223 */ /* 0x000fe2000001001c */
[----:B------:R-:W-:Y:S02]  /*7990*/  HADD2.F32 R12, -RZ, R48.H1_H1 ;  /* 0x30000030ff0c7230 */ /* 0x000fe40000004100 */
[----:B------:R-:W-:-:S02]  /*79a0*/  HADD2.F32 R5, -RZ, R5.H1_H1 ;  /* 0x30000005ff057230 */ /* 0x000fc40000004100 */
[C---:B------:R-:W-:Y:S01]  /*79b0*/  FMUL.FTZ R15, R11.reuse, R14 ;  /* 0x0000000e0b0f7220 */ /* 0x040fe20000410000 */
[----:B------:R-:W-:Y:S02]  /*79c0*/  HADD2.F32 R13, -RZ, R29.H0_H0 ;  /* 0x2000001dff0d7230 */ /* 0x000fe40000004100 */
[-C--:B------:R-:W-:Y:S01]  /*79d0*/  FMUL.FTZ R25, R11, R12.reuse ;  /* 0x0000000c0b197220 */ /* 0x080fe20000410000 */
[----:B------:R-:W-:Y:S02]  /*79e0*/  HADD2.F32 R4, -RZ, R31.H0_H0 ;  /* 0x2000001fff047230 */ /* 0x000fe40000004100 */
[----:B------:R-:W-:Y:S01]  /*79f0*/  FFMA.FTZ R15, R10, R12, -R15 ;  /* 0x0000000c0a0f7223 */ /* 0x000fe2000001080f */
[----:B------:R-:W-:Y:S01]  /*7a00*/  F2FP.F16.F32.PACK_AB R31, R30, R27 ;  /* 0x0000001b1e1f723e */ /* 0x000fe200000000ff */
[C---:B------:R-:W-:Y:S01]  /*7a10*/  FMUL.FTZ R11, R5.reuse, R13 ;  /* 0x0000000d050b7220 */ /* 0x040fe20000410000 */
[----:B------:R-:W-:Y:S01]  /*7a20*/  FFMA.FTZ R10, R10, R14, R25 ;  /* 0x0000000e0a0a7223 */ /* 0x000fe20000010019 */
[----:B------:R-:W-:Y:S01]  /*7a30*/  FMUL.FTZ R24, R5, R4 ;  /* 0x0000000405187220 */ /* 0x000fe20000410000 */
[----:B------:R-:W-:Y:S01]  /*7a40*/  F2FP.F16.F32.PACK_AB R28, R7, R26 ;  /* 0x0000001a071c723e */ /* 0x000fe200000000ff */
[----:B------:R-:W-:-:S02]  /*7a50*/  FFMA.FTZ R11, R6, R4, -R11 ;  /* 0x00000004060b7223 */ /* 0x000fc4000001080b */
[----:B------:R-:W-:Y:S01]  /*7a60*/  FFMA.FTZ R24, R6, R13, R24 ;  /* 0x0000000d06187223 */ /* 0x000fe20000010018 */
[----:B------:R-:W-:-:S04]  /*7a70*/  F2FP.F16.F32.PACK_AB R30, R10, R15 ;  /* 0x0000000f0a1e723e */ /* 0x000fc800000000ff */
[----:B------:R-:W-:-:S05]  /*7a80*/  F2FP.F16.F32.PACK_AB R29, R24, R11 ;  /* 0x0000000b181d723e */ /* 0x000fca00000000ff */
[----:B------:R2:W-:Y:S02]  /*7a90*/  STS.128 [R3+0x1a400], R28 ;  /* 0x01a4001c03007388 */ /* 0x0005e40000000c00 */
.L_x_2098:
[----:B------:R-:W-:Y:S05]  /*7aa0*/  BSYNC B1 ;  /* 0x0000000000017941 */ /* 0x000fea0003800000 */
.L_x_2097:
        /* <DEDUP_REMOVED lines=10> */
[----:B-1----:R-:W-:-:S02]  /*7b50*/  HADD2.F32 R10, -RZ, R7.H1_H1 ;  /* 0x30000007ff0a7230 */ /* 0x002fc40000004100 */
[--C-:B--2---:R-:W-:Y:S02]  /*7b60*/  HADD2.F32 R3, -RZ, R4.reuse.H0_H0 ;  /* 0x20000004ff037230 */ /* 0x104fe40000004100 */
[----:B------:R-:W-:Y:S02]  /*7b70*/  HADD2.F32 R4, -RZ, R4.H1_H1 ;  /* 0x30000004ff047230 */ /* 0x000fe40000004100 */
[C---:B------:R-:W-:Y:S01]  /*7b80*/  FMUL.FTZ R20, R10.reuse, R14 ;  /* 0x0000000e0a147220 */ /* 0x040fe20000410000 */
[----:B------:R-:W-:Y:S02]  /*7b90*/  HADD2.F32 R9, -RZ, R7.H0_H0 ;  /* 0x20000007ff097230 */ /* 0x000fe40000004100 */
[----:B------:R-:W-:Y:S01]  /*7ba0*/  FMUL.FTZ R15, R10, R12 ;  /* 0x0000000c0a0f7220 */ /* 0x000fe20000410000 */
[--C-:B------:R-:W-:Y:S02]  /*7bb0*/  HADD2.F32 R7, -RZ, R6.reuse.H0_H0 ;  /* 0x20000006ff077230 */ /* 0x100fe40000004100 */
[----:B------:R-:W-:Y:S01]  /*7bc0*/  FMUL.FTZ R10, R4, R13 ;  /* 0x0000000d040a7220 */ /* 0x000fe20000410000 */
[----:B------:R-:W-:-:S02]  /*7bd0*/  HADD2.F32 R8, -RZ, R6.H1_H1 ;  /* 0x30000006ff087230 */ /* 0x000fc40000004100 */
[C---:B------:R-:W-:Y:S01]  /*7be0*/  FFMA.FTZ R20, R9.reuse, R12, -R20 ;  /* 0x0000000c09147223 */ /* 0x040fe20000010814 */
[----:B------:R-:W-:Y:S01]  /*7bf0*/  FFMA.FTZ R15, R9, R14, R15 ;  /* 0x0000000e090f7223 */ /* 0x000fe2000001000f */
[--C-:B------:R-:W-:Y:S02]  /*7c00*/  HADD2.F32 R6, -RZ, R5.reuse.H0_H0 ;  /* 0x20000005ff067230 */ /* 0x100fe40000004100 */
[-C--:B------:R-:W-:Y:S01]  /*7c10*/  FMUL.FTZ R14, R4, R11.reuse ;  /* 0x0000000b040e7220 */ /* 0x080fe20000410000 */
[----:B------:R-:W-:Y:S01]  /*7c20*/  FFMA.FTZ R12, R3, R11, -R10 ;  /* 0x0000000b030c7223 */ /* 0x000fe2000001080a */
[----:B------:R-:W-:Y:S01]  /*7c30*/  HADD2.F32 R5, -RZ, R5.H1_H1 ;  /* 0x30000005ff057230 */ /* 0x000fe20000004100 */
[----:B------:R-:W-:Y:S01]  /*7c40*/  F2FP.F16.F32.PACK_AB R15, R15, R20 ;  /* 0x000000140f0f723e */ /* 0x000fe200000000ff */
[----:B------:R-:W-:Y:S02]  /*7c50*/  HADD2.F32 R11, -RZ, R47.H1_H1 ;  /* 0x3000002fff0b7230 */ /* 0x000fe40000004100 */
[----:B------:R-:W-:Y:S01]  /*7c60*/  FFMA.FTZ R3, R3, R13, R14 ;  /* 0x0000000d03037223 */ /* 0x000fe2000001000e */
[----:B------:R-:W-:-:S02]  /*7c70*/  HADD2.F32 R10, -RZ, R21.H0_H0 ;  /* 0x20000015ff0a7230 */ /* 0x000fc40000004100 */
[----:B------:R-:W-:Y:S02]  /*7c80*/  HADD2.F32 R9, -RZ, R49.H1_H1 ;  /* 0x30000031ff097230 */ /* 0x000fe40000004100 */
[C---:B------:R-:W-:Y:S01]  /*7c90*/  FMUL.FTZ R14, R8.reuse, R11 ;  /* 0x0000000b080e7220 */ /* 0x040fe20000410000 */
[----:B------:R-:W-:Y:S02]  /*7ca0*/  HADD2.F32 R4, -RZ, R24.H0_H0 ;  /* 0x20000018ff047230 */ /* 0x000fe40000004100 */
[----:B------:R-:W-:Y:S01]  /*7cb0*/  FMUL.FTZ R13, R5, R10 ;  /* 0x0000000a050d7220 */ /* 0x000fe20000410000 */
[----:B------:R-:W-:Y:S01]  /*7cc0*/  F2FP.F16.F32.PACK_AB R12, R3, R12 ;  /* 0x0000000c030c723e */ /* 0x000fe200000000ff */
[-C--:B------:R-:W-:Y:S01]  /*7cd0*/  FMUL.FTZ R8, R8, R9.reuse ;  /* 0x0000000908087220 */ /* 0x080fe20000410000 */
[----:B------:R-:W-:Y:S01]  /*7ce0*/  FFMA.FTZ R14, R7, R9, -R14 ;  /* 0x00000009070e7223 */ /* 0x000fe2000001080e */
[-C--:B------:R-:W-:Y:S01]  /*7cf0*/  FMUL.FTZ R5, R5, R4.reuse ;  /* 0x0000000405057220 */ /* 0x080fe20000410000 */
[----:B------:R-:W-:Y:S01]  /*7d00*/  FFMA.FTZ R13, R6, R4, -R13 ;  /* 0x00000004060d7223 */ /* 0x000fe2000001080d */
[----:B------:R-:W-:-:S02]  /*7d10*/  FFMA.FTZ R7, R7, R11, R8 ;  /* 0x0000000b07077223 */ /* 0x000fc40000010008 */
[----:B------:R-:W-:-:S03]  /*7d20*/  FFMA.FTZ R6, R6, R10, R5 ;  /* 0x0000000a06067223 */ /* 0x000fc60000010005 */
[----:B------:R-:W-:Y:S02]  /*7d30*/  F2FP.F16.F32.PACK_AB R14, R7, R14 ;  /* 0x0000000e070e723e */ /* 0x000fe400000000ff */
[----:B------:R-:W-:-:S05]  /*7d40*/  F2FP.F16.F32.PACK_AB R13, R6, R13 ;  /* 0x0000000d060d723e */ /* 0x000fca00000000ff */
[----:B------:R4:W-:Y:S01]  /*7d50*/  STS.128 [R0+0x2000], R12 ;  /* 0x0020000c00007388 */ /* 0x0009e20000000c00 */
[----:B------:R-:W-:Y:S05]  /*7d60*/  BRA `(.L_x_2096) ;  /* 0x0000001000b47947 */ /* 0x000fea0003800000 */
.L_x_2077:
[----:B------:R-:W1:Y:S01]  /*7d70*/  LDC R43, c[0x0][0x3d4] ;  /* 0x0000f500ff2b7b82 */ /* 0x000e620000000800 */
[----:B------:R-:W-:Y:S01]  /*7d80*/  ULDC.64 UR4, c[0x0][0x3c8] ;  /* 0x0000f20000047ab9 */ /* 0x000fe20000000a00 */
[----:B------:R-:W-:Y:S01]  /*7d90*/  ULDC.64 UR6, c[0x0][0x3e0] ;  /* 0x0000f80000067ab9 */ /* 0x000fe20000000a00 */
[----:B------:R-:W-:Y:S02]  /*7da0*/  CS2R R32, SRZ ;  /* 0x0000000000207805 */ /* 0x000fe4000001ff00 */
[----:B------:R-:W-:Y:S02]  /*7db0*/  CS2R R34, SRZ ;  /* 0x0000000000227805 */ /* 0x000fe4000001ff00 */
[----:B-1----:R-:W-:-:S04]  /*7dc0*/  ISETP.GE.AND P0, PT, R18, R43, PT ;  /* 0x0000002b1200720c */ /* 0x002fc80003f06270 */
[-C--:B------:R-:W-:Y:S02]  /*7dd0*/  ISETP.GE.OR P1, PT, R232, R8.reuse, P0 ;  /* 0x00000008e800720c */ /* 0x080fe40000726670 */
[----:B------:R-:W-:-:S11]  /*7de0*/  ISETP.GE.OR P0, PT, R23, R8, P0 ;  /* 0x000000081700720c */ /* 0x000fd60000706670 */
[----:B------:R-:W1:Y:S01]  /*7df0*/  @!P1 LDC.64 R14, c[0x0][0x3c8] ;  /* 0x0000f200ff0e9b82 */ /* 0x000e620000000a00 */
[----:B------:R-:W-:Y:S02]  /*7e00*/  @!P1 IADD3 R13, P2, P3, R26, R55, R53 ;  /* 0x000000371a0d9210 */ /* 0x000fe40007b5e035 */
[----:B------:R-:W-:Y:S02]  /*7e10*/  @!P0 IADD3 R9, P5, R53, R26, RZ ;  /* 0x0000001a35098210 */ /* 0x000fe40007fbe0ff */
[----:B------:R-:W-:Y:S02]  /*7e20*/  @!P1 IADD3.X R20, R27, R56, R51, P2, P3 ;  /* 0x000000381b149210 */ /* 0x000fe400017e6433 */
[----:B------:R-:W-:Y:S01]  /*7e30*/  @!P1 IADD3 R0, P3, P4, R28, R59, R54 ;  /* 0x0000003b1c009210 */ /* 0x000fe20007c7e036 */
[----:B------:R-:W2:Y:S01]  /*7e40*/  @!P1 LDC.64 R30, c[0x0][0x3e0] ;  /* 0x0000f800ff1e9b82 */ /* 0x000ea20000000a00 */
[----:B------:R-:W-:Y:S01]  /*7e50*/  @!P0 IADD3 R11, P2, R54, R28, RZ ;  /* 0x0000001c360b8210 */ /* 0x000fe20007f5e0ff */
[----:B------:R-:W-:Y:S01]  /*7e60*/  @!P0 IMAD.X R10, R51, 0x1, R27, P5 ;  /* 0x00000001330a8824 */ /* 0x000fe200028e061b */
[----:B------:R-:W-:-:S02]  /*7e70*/  @!P1 IADD3.X R3, R29, R57, R52, P3, P4 ;  /* 0x000000391d039210 */ /* 0x000fc40001fe8434 */
[C---:B------:R-:W-:Y:S01]  /*7e80*/  @!P0 LEA R8, P5, R9.reuse, UR4, 0x1 ;  /* 0x0000000409088c11 */ /* 0x040fe2000f8a08ff */
[----:B------:R-:W-:Y:S01]  /*7e90*/  @!P0 IMAD.X R24, R52, 0x1, R29, P2 ;  /* 0x0000000134188824 */ /* 0x000fe200010e061d */
[----:B------:R-:W-:Y:S02]  /*7ea0*/  CS2R R28, SRZ ;  /* 0x00000000001c7805 */ /* 0x000fe4000001ff00 */
[----:B------:R-:W-:Y:S02]  /*7eb0*/  @!P0 LEA.HI.X R9, R9, UR5, R10, 0x1, P5 ;  /* 0x0000000509098c11 */ /* 0x000fe4000a8f0c0a */
[----:B------:R-:W-:-:S03]  /*7ec0*/  @!P0 LEA R10, P2, R11, UR6, 0x1 ;  /* 0x000000060b0a8c11 */ /* 0x000fc6000f8408ff */
[----:B------:R3:W5:Y:S01]  /*7ed0*/  @!P0 LDG.E.128 R32, desc[UR52][R8.64] ;  /* 0x0000003408208981 */ /* 0x000762000c1e1d00 */
[----:B------:R-:W-:Y:S02]  /*7ee0*/  @!P0 LEA.HI.X R11, R11, UR7, R24, 0x1, P2 ;  /* 0x000000070b0b8c11 */ /* 0x000fe400090f0c18 */
[----:B-1----:R-:W-:-:S04]  /*7ef0*/  @!P1 LEA R12, P3, R13, R14, 0x1 ;  /* 0x0000000e0d0c9211 */ /* 0x002fc800078608ff */
[----:B------:R-:W-:Y:S02]  /*7f00*/  @!P1 LEA.HI.X R13, R13, R15, R20, 0x1, P3 ;  /* 0x0000000f0d0d9211 */ /* 0x000fe400018f0c14 */
[----:B--2---:R-:W-:-:S04]  /*7f10*/  @!P1 LEA R14, P4, R0, R30, 0x1 ;  /* 0x0000001e000e9211 */ /* 0x004fc800078808ff */
[----:B------:R-:W-:Y:S02]  /*7f20*/  @!P1 LEA.HI.X R15, R0, R31, R3, 0x1, P4 ;  /* 0x0000001f000f9211 */ /* 0x000fe400020f0c03 */
[----:B------:R-:W-:Y:S01]  /*7f30*/  CS2R R30, SRZ ;  /* 0x00000000001e7805 */ /* 0x000fe2000001ff00 */
[----:B------:R-:W1:Y:S05]  /*7f40*/  LDC R0, c[0x0][0x428] ;  /* 0x00010a00ff007b82 */ /* 0x000e6a0000000800 */
[----:B------:R-:W5:Y:S01]  /*7f50*/  @!P1 LDG.E.128 R28, desc[UR52][R14.64] ;  /* 0x000000340e1c9981 */ /* 0x000f62000c1e1d00 */
[----:B-1----:R-:W-:-:S13]  /*7f60*/  ISETP.NE.AND P2, PT, R0, 0x1, PT ;  /* 0x000000010000780c */ /* 0x002fda0003f45270 */
[----:B---3--:R-:W1:Y:S08]  /*7f70*/  @P2 LDC R8, c[0x0][0x42c] ;  /* 0x00010b00ff082b82 */ /* 0x008e700000000800 */
[----:B------:R-:W2:Y:S01]  /*7f80*/  @P2 LDC R9, c[0x0][0x430] ;  /* 0x00010c00ff092b82 */ /* 0x000ea20000000800 */
[----:B------:R-:W-:-:S04]  /*7f90*/  IMAD R0, R209, 0x80, R23 ;  /* 0x00000080d1007824 */ /* 0x000fc800078e0217 */
[----:B------:R-:W-:Y:S01]  /*7fa0*/  IMAD R3, R237, 0x40, R0 ;  /* 0x00000040ed037824 */ /* 0x000fe200078e0200 */
[----:B------:R-:W-:Y:S02]  /*7fb0*/  CS2R R36, SRZ ;  /* 0x0000000000247805 */ /* 0x000fe4000001ff00 */
[----:B------:R-:W-:Y:S02]  /*7fc0*/  CS2R R38, SRZ ;  /* 0x0000000000267805 */ /* 0x000fe4000001ff00 */
[----:B------:R-:W-:Y:S02]  /*7fd0*/  CS2R R24, SRZ ;  /* 0x0000000000187805 */ /* 0x000fe4000001ff00 */
[----:B------:R-:W-:Y:S02]  /*7fe0*/  CS2R R26, SRZ ;  /* 0x00000000001a7805 */ /* 0x000fe4000001ff00 */
[----:B------:R3:W5:Y:S01]  /*7ff0*/  @!P0 LDG.E.128 R36, desc[UR52][R10.64] ;  /* 0x000000340a248981 */ /* 0x000762000c1e1d00 */
[----:B-1----:R-:W-:-:S03]  /*8000*/  @P2 IMAD.HI.U32 R0, R3, R8, RZ ;  /* 0x0000000803002227 */ /* 0x002fc600078e00ff */
[----:B------:R1:W5:Y:S02]  /*8010*/  @!P1 LDG.E.128 R24, desc[UR52][R12.64] ;  /* 0x000000340c189981 */ /* 0x000364000c1e1d00 */
[----:B--2---:R-:W-:-:S04]  /*8020*/  @P2 SHF.R.U32.HI R3, RZ, R9, R0 ;  /* 0x00000009ff032219 */ /* 0x004fc80000011600 */
[----:B------:R-:W-:Y:S01]  /*8030*/  SHF.R.S32.HI R21, RZ, 0x1f, R3 ;  /* 0x0000001fff157819 */ /* 0x000fe20000011403 */
[----:B------:R-:W-:Y:S02]  /*8040*/  IMAD.MOV.U32 R8, RZ, RZ, R44 ;  /* 0x000000ffff087224 */ /* 0x000fe400078e002c */
[----:B------:R-:W-:Y:S02]  /*8050*/  IMAD.MOV.U32 R9, RZ, RZ, R41 ;  /* 0x000000ffff097224 */ /* 0x000fe400078e0029 */
[----:B---3--:R-:W-:Y:S02]  /*8060*/  IMAD.MOV.U32 R10, RZ, RZ, R42 ;  /* 0x000000ffff0a7224 */ /* 0x008fe400078e002a */
[----:B------:R-:W-:Y:S02]  /*8070*/  IMAD.MOV.U32 R11, RZ, RZ, R47 ;  /* 0x000000ffff0b7224 */ /* 0x000fe400078e002f */
[C---:B------:R-:W-:Y:S02]  /*8080*/  IMAD R0, R21.reuse, R6, RZ ;  /* 0x0000000615007224 */ /* 0x040fe400078e02ff */
[----:B-1----:R-:W-:-:S02]  /*8090*/  IMAD R12, R21, R4, RZ ;  /* 0x00000004150c7224 */ /* 0x002fc400078e02ff */
[----:B------:R-:W-:-:S04]  /*80a0*/  IMAD.WIDE.U32 R8, R3, R6, R8 ;  /* 0x0000000603087225 */ /* 0x000fc800078e0008 */
[----:B------:R-:W-:-:S04]  /*80b0*/  IMAD.WIDE.U32 R10, R3, R4, R10 ;  /* 0x00000004030a7225 */ /* 0x000fc800078e000a */
[C---:B------:R-:W-:Y:S02]  /*80c0*/  IMAD R7, R3.reuse, R7, R0 ;  /* 0x0000000703077224 */ /* 0x040fe400078e0200 */
[----:B------:R-:W-:Y:S01]  /*80d0*/  IMAD R3, R3, R5, R12 ;  /* 0x0000000503037224 */ /* 0x000fe200078e020c */
[----:B------:R-:W-:Y:S01]  /*80e0*/  LEA R4, P2, R8, UR4, 0x1 ;  /* 0x0000000408047c11 */ /* 0x000fe2000f8408ff */
[----:B------:R-:W-:Y:S01]  /*80f0*/  IMAD.IADD R5, R9, 0x1, R7 ;  /* 0x0000000109057824 */ /* 0x000fe200078e0207 */
[----:B------:R-:W-:Y:S02]  /*8100*/  LEA R0, P3, R10, UR6, 0x1 ;  /* 0x000000060a007c11 */ /* 0x000fe4000f8608ff */
[----:B------:R-:W-:Y:S01]  /*8110*/  IADD3 R3, R11, R3, RZ ;  /* 0x000000030b037210 */ /* 0x000fe20007ffe0ff */
[----:B------:R-:W-:Y:S01]  /*8120*/  UMOV UR4, 0xffffffff ;  /* 0xffffffff00047882 */ /* 0x000fe20000000000 */
[----:B------:R-:W-:Y:S02]  /*8130*/  LEA.HI.X R5, R8, UR5, R5, 0x1, P2 ;  /* 0x0000000508057c11 */ /* 0x000fe400090f0c05 */
[----:B------:R-:W-:-:S02]  /*8140*/  LEA.HI.X R3, R10, UR7, R3, 0x1, P3 ;  /* 0x000000070a037c11 */ /* 0x000fc400098f0c03 */
[----:B------:R-:W-:Y:S01]  /*8150*/  LEA.HI R6, R233, R233, RZ, 0x1 ;  /* 0x000000e9e9067211 */ /* 0x000fe200078f08ff */
[----:B------:R-:W-:Y:S06]  /*8160*/  BRA.DIV UR4, `(.L_x_2099) ;  /* 0x0000017204887947 */ /* 0x000fec000b800000 */
.L_x_2357:
[----:B------:R-:W-:-:S03]  /*8170*/  UMOV UR4, 0xffffffff ;  /* 0xffffffff00047882 */ /* 0x000fc60000000000 */
[----:B------:R-:W-:Y:S05]  /*8180*/  BRA.DIV UR4, `(.L_x_2100) ;  /* 0x0000017204a87947 */ /* 0x000fea000b800000 */
.L_x_2360:
[----:B------:R-:W-:-:S03]  /*8190*/  UMOV UR4, 0xffffffff ;  /* 0xffffffff00047882 */ /* 0x000fc60000000000 */
[----:B------:R-:W-:Y:S05]  /*81a0*/  BRA.DIV UR4, `(.L_x_2101) ;  /* 0x0000017204c87947 */ /* 0x000fea000b800000 */
.L_x_2363:
[----:B------:R-:W-:-:S03]  /*81b0*/  UMOV UR4, 0xffffffff ;  /* 0xffffffff00047882 */ /* 0x000fc60000000000 */
[----:B------:R-:W-:Y:S05]  /*81c0*/  BRA.DIV UR4, `(.L_x_2102) ;  /* 0x0000017204e87947 */ /* 0x000fea000b800000 */
.L_x_2366:
[----:B------:R-:W-:-:S03]  /*81d0*/  UMOV UR4, 0xffffffff ;  /* 0xffffffff00047882 */ /* 0x000fc60000000000 */
[----:B------:R-:W-:Y:S05]  /*81e0*/  BRA.DIV UR4, `(.L_x_2103) ;  /* 0x0000017604087947 */ /* 0x000fea000b800000 */
.L_x_2369:
[----:B------:R-:W-:Y:S01]  /*81f0*/  UMOV UR4, 0xffffffff ;  /* 0xffffffff00047882 */ /* 0x000fe20000000000 */
[----:B------:R-:W-:Y:S02]  /*8200*/  LOP3.LUT R6, R6, 0xfffffffe, RZ, 0xc0, !PT ;  /* 0xfffffffe06067812 */ /* 0x000fe400078ec0ff */
[----:B------:R-:W-:Y:S05]  /*8210*/  BRA.DIV UR4, `(.L_x_2104) ;  /* 0x0000017604247947 */ /* 0x000fea000b800000 */
.L_x_2372:
[----:B------:R-:W-:Y:S01]  /*8220*/  UMOV UR4, 0xffffffff ;  /* 0xffffffff00047882 */ /* 0x000fe20000000000 */
[----:B------:R-:W-:Y:S02]  /*8230*/  IMAD.IADD R4, R233, 0x1, -R6 ;  /* 0x00000001e9047824 */ /* 0x000fe400078e0a06 */
[----:B------:R-:W-:Y:S05]  /*8240*/  BRA.DIV UR4, `(.L_x_2105) ;  /* 0x0000017604407947 */ /* 0x000fea000b800000 */
.L_x_2375:
[----:B------:R-:W-:Y:S01]  /*8250*/  UMOV UR4, 0xffffffff ;  /* 0xffffffff00047882 */ /* 0x000fe20000000000 */
[----:B------:R-:W-:Y:S02]  /*8260*/  SHF.L.U32 R4, R4, 0x1f, RZ ;  /* 0x0000001f04047819 */ /* 0x000fe400000006ff */
[----:B------:R-:W-:Y:S05]  /*8270*/  BRA.DIV UR4, `(.L_x_2106) ;  /* 0x00000176045c7947 */ /* 0x000fea000b800000 */
.L_x_2378:
[----:B------:R-:W1:Y:S01]  /*8280*/  SYNCS.PHASECHK.TRANS64.TRYWAIT P2, [R17+URZ+0x22800], R4 ;  /* 0x02280004110075a7 */ /* 0x000e62000804017f */
[----:B-----5:R-:W-:Y:S01]  /*8290*/  IMAD.MOV.U32 R0, RZ, RZ, R32 ;  /* 0x000000ffff007224 */ /* 0x020fe200078e0020 */
[----:B------:R-:W-:Y:S01]  /*82a0*/  BSSY B1, `(.L_x_2107) ;  /* 0x000001a000017945 */ /* 0x000fe20003800000 */
[----:B------:R-:W-:Y:S02]  /*82b0*/  IMAD.MOV.U32 R3, RZ, RZ, R33 ;  /* 0x000000ffff037224 */ /* 0x000fe400078e0021 */
[----:B------:R-:W-:Y:S01]  /*82c0*/  IMAD.MOV.U32 R5, RZ, RZ, R34 ;  /* 0x000000ffff057224 */ /* 0x000fe200078e0022 */
[----:B------:R-:W-:Y:S01]  /*82d0*/  PRMT R51, R51, 0x5410, R0 ;  /* 0x0000541033337816 */ /* 0x000fe20000000000 */
        /* <DEDUP_REMOVED lines=13> */
[----:B------:R-:W-:-:S02]  /*83b0*/  IMAD.MOV.U32 R0, RZ, RZ, R28 ;  /* 0x000000ffff007224 */ /* 0x000fc400078e001c */
[----:B------:R-:W-:Y:S01]  /*83c0*/  IMAD.MOV.U32 R3, RZ, RZ, R29 ;  /* 0x000000ffff037224 */ /* 0x000fe200078e001d */
[----:B------:R-:W-:Y:S01]  /*83d0*/  PRMT R54, R5, 0x5410, R6 ;  /* 0x0000541005367816 */ /* 0x000fe20000000006 */
[----:B------:R-:W-:Y:S01]  /*83e0*/  IMAD.MOV.U32 R5, RZ, RZ, R26 ;  /* 0x000000ffff057224 */ /* 0x000fe200078e001a */
[----:B------:R-:W-:Y:S02]  /*83f0*/  MOV R6, R27 ;  /* 0x0000001b00067202 */ /* 0x000fe40000000f00 */
[----:B------:R-:W-:Y:S01]  /*8400*/  PRMT R53, R0, 0x5410, R3 ;  /* 0x0000541000357816 */ /* 0x000fe20000000003 */
[----:B------:R-:W-:Y:S01]  /*8410*/  IMAD.IADD R0, R18, 0x1, R43 ;  /* 0x0000000112007824 */ /* 0x000fe200078e022b */
[----:B------:R-:W-:Y:S01]  /*8420*/  PRMT R55, R5, 0x5410, R6 ;  /* 0x0000541005377816 */ /* 0x000fe20000000006 */
[----:B-1----:R-:W-:Y:S06]  /*8430*/  @!P2 BRA `(.L_x_2108) ;  /* 0x000001740014a947 */ /* 0x002fec0003800000 */
.L_x_2379:
[----:B------:R-:W-:Y:S05]  /*8440*/  BSYNC B1 ;  /* 0x0000000000017941 */ /* 0x000fea0003800000 */
.L_x_2107:
[----:B------:R-:W-:Y:S01]  /*8450*/  BSSY B1, `(.L_x_2109) ;  /* 0x0000063000017945 */ /* 0x000fe20003800000 */
[----:B------:R-:W-:Y:S01]  /*8460*/  IMAD.MOV.U32 R56, RZ, RZ, R30 ;  /* 0x000000ffff387224 */ /* 0x000fe200078e001e */
[----:B------:R-:W-:Y:S01]  /*8470*/  LOP3.LUT R3, R0, 0x38, RZ, 0xc0, !PT ;  /* 0x0000003800037812 */ /* 0x000fe200078ec0ff */
[----:B------:R-:W-:Y:S01]  /*8480*/  IMAD.MOV.U32 R57, RZ, RZ, R31 ;  /* 0x000000ffff397224 */ /* 0x000fe200078e001f */
[----:B------:R-:W-:Y:S06]  /*8490*/  @P0 BRA `(.L_x_2110) ;  /* 0x0000000400780947 */ /* 0x000fec0003800000 */
[----:B------:R-:W-:Y:S01]  /*84a0*/  IMAD.SHL.U32 R0, R236, 0x40, RZ ;  /* 0x00000040ec007824 */ /* 0x000fe200078e00ff */
[--C-:B------:R-:W-:Y:S02]  /*84b0*/  SHF.R.U64 R49, R32, 0x10, R33.reuse ;  /* 0x0000001020317819 */ /* 0x100fe40000001221 */
[----:B------:R-:W-:Y:S01]  /*84c0*/  SHF.R.U32.HI R42, RZ, 0x10, R33 ;  /* 0x00000010ff2a7819 */ /* 0x000fe20000011621 */
[--C-:B------:R-:W-:Y:S01]  /*84d0*/  HADD2.F32 R33, -RZ, R15.reuse.H1_H1 ;  /* 0x3000000fff217230 */ /* 0x100fe20000004100 */
[----:B-1----:R-:W-:Y:S02]  /*84e0*/  LOP3.LUT R4, R0, 0x1c0, RZ, 0xc0, !PT ;  /* 0x000001c000047812 */ /* 0x002fe400078ec0ff */
[----:B------:R-:W-:Y:S01]  /*84f0*/  SHF.R.U64 R48, R34, 0x10, R35 ;  /* 0x0000001022307819 */ /* 0x000fe20000001223 */
[----:B------:R-:W-:Y:S01]  /*8500*/  HADD2.F32 R34, -RZ, R15.H0_H0 ;  /* 0x2000000fff227230 */ /* 0x000fe20000004100 */
[----:B------:R-:W-:Y:S02]  /*8510*/  LOP3.LUT R0, R4, 0x38, R18, 0xf8, !PT ;  /* 0x0000003804007812 */ /* 0x000fe400078ef812 */
[----:B------:R-:W-:-:S02]  /*8520*/  SHF.R.U32.HI R7, RZ, 0x3, R4 ;  /* 0x00000003ff077819 */ /* 0x000fc40000011604 */
[--C-:B------:R-:W-:Y:S02]  /*8530*/  SHF.R.U64 R46, R36, 0x10, R37.reuse ;  /* 0x00000010242e7819 */ /* 0x100fe40000001225 */
[----:B------:R-:W-:Y:S02]  /*8540*/  LOP3.LUT R5, R0, R7, RZ, 0x3c, !PT ;  /* 0x0000000700057212 */ /* 0x000fe400078e3cff */
[----:B------:R-:W-:Y:S02]  /*8550*/  SHF.R.U32.HI R36, RZ, 0x10, R37 ;  /* 0x00000010ff247819 */ /* 0x000fe40000011625 */
[----:B------:R-:W-:Y:S01]  /*8560*/  SHF.R.U64 R45, R38, 0x10, R39 ;  /* 0x00000010262d7819 */ /* 0x000fe20000001227 */
[----:B------:R-:W-:Y:S01]  /*8570*/  IMAD R0, R220, 0x200, R5 ;  /* 0x00000200dc007824 */ /* 0x000fe200078e0205 */
[----:B------:R-:W-:Y:S02]  /*8580*/  LOP3.LUT R5, R7, R3, R4, 0x1e, !PT ;  /* 0x0000000307057212 */ /* 0x000fe400078e1e04 */
[----:B------:R-:W-:Y:S01]  /*8590*/  SHF.R.U32.HI R41, RZ, 0x10, R39 ;  /* 0x00000010ff297819 */ /* 0x000fe20000011627 */
[----:B------:R-:W-:Y:S01]  /*85a0*/  IMAD R43, R0, 0x2, R17 ;  /* 0x00000002002b7824 */ /* 0x000fe200078e0211 */
[----:B------:R-:W-:Y:S01]  /*85b0*/  SHF.R.U32.HI R47, RZ, 0x10, R35 ;  /* 0x00000010ff2f7819 */ /* 0x000fe20000011623 */
[----:B------:R-:W-:-:S02]  /*85c0*/  IMAD R0, R220, 0x200, R5 ;  /* 0x00000200dc007824 */ /* 0x000fc400078e0205 */
[----:B------:R-:W-:Y:S01]  /*85d0*/  HADD2.F32 R35, -RZ, R36.H0_H0 ;  /* 0x20000024ff237230 */ /* 0x000fe20000004100 */
[----:B------:R-:W1:Y:S01]  /*85e0*/  LDS.128 R8, [R43+0x18400] ;  /* 0x018400002b087984 */ /* 0x000e620000000c00 */
[----:B------:R-:W-:Y:S02]  /*85f0*/  IMAD R44, R0, 0x2, R17 ;  /* 0x00000002002c7824 */ /* 0x000fe400078e0211 */
[----:B------:R-:W-:-:S03]  /*8600*/  HADD2.F32 R36, -RZ, R51.H0_H0 ;  /* 0x20000033ff247230 */ /* 0x000fc60000004100 */
        /* <DEDUP_REMOVED lines=12> */
[----:B------:R-:W-:Y:S01]  /*86d0*/  FFMA.FTZ R39, R12, R34, R39 ;  /* 0x000000220c277223 */ /* 0x000fe20000010027 */
[----:B------:R-:W-:Y:S02]  /*86e0*/  HADD2.F32 R12, -RZ, R52.H1_H1 ;  /* 0x30000034ff0c7230 */ /* 0x000fe40000004100 */
[----:B------:R-:W-:Y:S01]  /*86f0*/  FMUL.FTZ R42, R21, R36 ;  /* 0x00000024152a7220 */ /* 0x000fe20000410000 */
[----:B------:R-:W-:-:S02]  /*8700*/  HADD2.F32 R32, -RZ, R7.H1_H1 ;  /* 0x30000007ff207230 */ /* 0x000fc40000004100 */
[-C--:B------:R-:W-:Y:S01]  /*8710*/  FMUL.FTZ R20, R20, R15.reuse ;  /* 0x0000000f14147220 */ /* 0x080fe20000410000 */
[----:B------:R-:W-:Y:S02]  /*8720*/  HADD2.F32 R33, -RZ, R41.H0_H0 ;  /* 0x20000029ff217230 */ /* 0x000fe40000004100 */
[-C--:B------:R-:W-:Y:S01]  /*8730*/  FMUL.FTZ R21, R21, R12.reuse ;  /* 0x0000000c15157220 */ /* 0x080fe20000410000 */
[C---:B------:R-:W-:Y:S01]  /*8740*/  FFMA.FTZ R38, R9.reuse, R15, -R38 ;  /* 0x0000000f09267223 */ /* 0x040fe20000010826 */
[----:B------:R-:W-:Y:S02]  /*8750*/  HADD2.F32 R14, -RZ, R11.H1_H1 ;  /* 0x3000000bff0e7230 */ /* 0x000fe40000004100 */
[----:B------:R-:W-:Y:S01]  /*8760*/  FFMA.FTZ R34, R9, R35, R20 ;  /* 0x0000002309227223 */ /* 0x000fe20000010014 */
[C---:B------:R-:W-:Y:S01]  /*8770*/  FFMA.FTZ R42, R13.reuse, R12, -R42 ;  /* 0x0000000c0d2a7223 */ /* 0x040fe2000001082a */
[----:B------:R-:W-:Y:S02]  /*8780*/  HADD2.F32 R15, -RZ, R47.H0_H0 ;  /* 0x2000002fff0f7230 */ /* 0x000fe40000004100 */
[----:B------:R-:W-:Y:S01]  /*8790*/  FFMA.FTZ R36, R13, R36, R21 ;  /* 0x000000240d247223 */ /* 0x000fe20000010015 */
[----:B------:R-:W-:-:S02]  /*87a0*/  HADD2.F32 R5, -RZ, R4.H0_H0 ;  /* 0x20000004ff057230 */ /* 0x000fc40000004100 */
[C---:B------:R-:W-:Y:S01]  /*87b0*/  FMUL.FTZ R21, R32.reuse, R33 ;  /* 0x0000002120157220 */ /* 0x040fe20000410000 */
[----:B------:R-:W-:Y:S02]  /*87c0*/  HADD2.F32 R9, -RZ, R51.H1_H1 ;  /* 0x30000033ff097230 */ /* 0x000fe40000004100 */
[-C--:B------:R-:W-:Y:S01]  /*87d0*/  FMUL.FTZ R41, R32, R15.reuse ;  /* 0x0000000f20297220 */ /* 0x080fe20000410000 */
[----:B------:R-:W-:Y:S02]  /*87e0*/  HADD2.F32 R13, -RZ, R50.H0_H0 ;  /* 0x20000032ff0d7230 */ /* 0x000fe40000004100 */
[----:B------:R-:W-:Y:S01]  /*87f0*/  FFMA.FTZ R35, R14, R15, -R21 ;  /* 0x0000000f0e237223 */ /* 0x000fe20000010815 */
[----:B------:R-:W-:Y:S02]  /*8800*/  HADD2.F32 R0, -RZ, R8.H0_H0 ;  /* 0x20000008ff007230 */ /* 0x000fe40000004100 */
[----:B------:R-:W-:Y:S01]  /*8810*/  FMUL.FTZ R32, R5, R9 ;  /* 0x0000000905207220 */ /* 0x000fe20000410000 */
[----:B------:R-:W-:-:S02]  /*8820*/  HADD2.F32 R7, -RZ, R6.H0_H0 ;  /* 0x20000006ff077230 */ /* 0x000fc40000004100 */
[----:B------:R-:W-:Y:S01]  /*8830*/  FMUL.FTZ R15, R5, R13 ;  /* 0x0000000d050f7220 */ /* 0x000fe20000410000 */
[----:B------:R-:W-:Y:S02]  /*8840*/  HADD2.F32 R20, -RZ, R50.H1_H1 ;  /* 0x30000032ff147230 */ /* 0x000fe40000004100 */
[----:B------:R-:W-:Y:S01]  /*8850*/  FFMA.FTZ R41, R14, R33, R41 ;  /* 0x000000210e297223 */ /* 0x000fe20000010029 */
[----:B------:R-:W-:Y:S02]  /*8860*/  HADD2.F32 R12, -RZ, R52.H0_H0 ;  /* 0x20000034ff0c7230 */ /* 0x000fe40000004100 */
[C---:B------:R-:W-:Y:S01]  /*8870*/  FFMA.FTZ R15, R0.reuse, R9, -R15 ;  /* 0x00000009000f7223 */ /* 0x040fe2000001080f */
[----:B------:R-:W-:Y:S02]  /*8880*/  HADD2.F32 R11, -RZ, R10.H0_H0 ;  /* 0x2000000aff0b7230 */ /* 0x000fe40000004100 */
[----:B------:R-:W-:Y:S01]  /*8890*/  FFMA.FTZ R32, R0, R13, R32 ;  /* 0x0000000d00207223 */ /* 0x000fe20000010020 */
[----:B------:R-:W-:-:S02]  /*88a0*/  HADD2.F32 R4, -RZ, R4.H1_H1 ;  /* 0x30000004ff047230 */ /* 0x000fc40000004100 */
[C---:B------:R-:W-:Y:S01]  /*88b0*/  FMUL.FTZ R14, R7.reuse, R20 ;  /* 0x00000014070e7220 */ /* 0x040fe20000410000 */
[----:B------:R-:W-:Y:S02]  /*88c0*/  HADD2.F32 R6, -RZ, R6.H1_H1 ;  /* 0x30000006ff067230 */ /* 0x000fe40000004100 */
[-C--:B------:R-:W-:Y:S01]  /*88d0*/  FMUL.FTZ R0, R7, R12.reuse ;  /* 0x0000000c07007220 */ /* 0x080fe20000410000 */
[----:B------:R-:W-:Y:S02]  /*88e0*/  HADD2.F32 R9, -RZ, R46.H0_H0 ;  /* 0x2000002eff097230 */ /* 0x000fe40000004100 */
[C---:B------:R-:W-:Y:S01]  /*88f0*/  FFMA.FTZ R14, R11.reuse, R12, -R14 ;  /* 0x0000000c0b0e7223 */ /* 0x040fe2000001080e */
[----:B------:R-:W-:Y:S02]  /*8900*/  HADD2.F32 R13, -RZ, R45.H0_H0 ;  /* 0x2000002dff0d7230 */ /* 0x000fe40000004100 */
[----:B------:R-:W-:Y:S01]  /*8910*/  FFMA.FTZ R20, R11, R20, R0 ;  /* 0x000000140b147223 */ /* 0x000fe20000010000 */
[----:B------:R-:W-:-:S02]  /*8920*/  HADD2.F32 R5, -RZ, R49.H0_H0 ;  /* 0x20000031ff057230 */ /* 0x000fc40000004100 */
[----:B------:R-:W-:Y:S01]  /*8930*/  FMUL.FTZ R11, R4, R9 ;  /* 0x00000009040b7220 */ /* 0x000fe20000410000 */
[----:B------:R-:W-:Y:S02]  /*8940*/  HADD2.F32 R7, -RZ, R48.H0_H0 ;  /* 0x20000030ff077230 */ /* 0x000fe40000004100 */
[----:B------:R-:W-:Y:S01]  /*8950*/  FMUL.FTZ R33, R6, R13 ;  /* 0x0000000d06217220 */ /* 0x000fe20000410000 */
[----:B------:R-:W-:Y:S02]  /*8960*/  HADD2.F32 R8, -RZ, R8.H1_H1 ;  /* 0x30000008ff087230 */ /* 0x000fe40000004100 */
[----:B------:R-:W-:Y:S01]  /*8970*/  FMUL.FTZ R0, R4, R5 ;  /* 0x0000000504007220 */ /* 0x000fe20000410000 */
[----:B------:R-:W-:Y:S02]  /*8980*/  HADD2.F32 R10, -RZ, R10.H1_H1 ;  /* 0x3000000aff0a7230 */ /* 0x000fe40000004100 */
[----:B------:R-:W-:Y:S01]  /*8990*/  FMUL.FTZ R6, R6, R7 ;  /* 0x0000000706067220 */ /* 0x000fe20000410000 */
[C---:B------:R-:W-:Y:S01]  /*89a0*/  FFMA.FTZ R4, R8.reuse, R5, -R11 ;  /* 0x0000000508047223 */ /* 0x040fe2000001080b */
[----:B------:R-:W-:Y:S01]  /*89b0*/  FFMA.FTZ R21, R8, R9, R0 ;  /* 0x0000000908157223 */ /* 0x000fe20000010000 */
[C---:B------:R-:W-:Y:S01]  /*89c0*/  FFMA.FTZ R33, R10.reuse, R7, -R33 ;  /* 0x000000070a217223 */ /* 0x040fe20000010821 */
[----:B------:R-:W-:Y:S01]  /*89d0*/  FFMA.FTZ R13, R10, R13, R6 ;  /* 0x0000000d0a0d7223 */ /* 0x000fe20000010006 */
[----:B------:R-:W-:-:S02]  /*89e0*/  F2FP.F16.F32.PACK_AB R5, R38, R37 ;  /* 0x000000252605723e */ /* 0x000fc400000000ff */
[----:B------:R-:W-:Y:S02]  /*89f0*/  F2FP.F16.F32.PACK_AB R7, R35, R42 ;  /* 0x0000002a2307723e */ /* 0x000fe400000000ff */
[----:B------:R-:W-:Y:S02]  /*8a00*/  F2FP.F16.F32.PACK_AB R4, R4, R15 ;  /* 0x0000000f0404723e */ /* 0x000fe400000000ff */
[----:B------:R-:W-:Y:S02]  /*8a10*/  F2FP.F16.F32.PACK_AB R6, R33, R14 ;  /* 0x0000000e2106723e */ /* 0x000fe400000000ff */
[----:B------:R-:W-:Y:S02]  /*8a20*/  F2FP.F16.F32.PACK_AB R9, R34, R39 ;  /* 0x000000272209723e */ /* 0x000fe400000000ff */
[----:B------:R-:W-:Y:S01]  /*8a30*/  F2FP.F16.F32.PACK_AB R11, R41, R36 ;  /* 0x00000024290b723e */ /* 0x000fe200000000ff */
[----:B------:R2:W-:Y:S01]  /*8a40*/  STS.128 [R43+0x18400], R4 ;  /* 0x018400042b007388 */ /* 0x0005e20000000c00 */
[----:B------:R-:W-:-:S02]  /*8a50*/  F2FP.F16.F32.PACK_AB R8, R21, R32 ;  /* 0x000000201508723e */ /* 0x000fc400000000ff */
[----:B------:R-:W-:-:S05]  /*8a60*/  F2FP.F16.F32.PACK_AB R10, R13, R20 ;  /* 0x000000140d0a723e */ /* 0x000fca00000000ff */
[----:B------:R2:W-:Y:S02]  /*8a70*/  STS.128 [R44+0x18400], R8 ;  /* 0x018400082c007388 */ /* 0x0005e40000000c00 */
.L_x_2110:
[----:B------:R-:W-:Y:S05]  /*8a80*/  BSYNC B1 ;  /* 0x0000000000017941 */ /* 0x000fea0003800000 */
.L_x_2109:
[----:B------:R-:W-:Y:S01]  /*8a90*/  PRMT R41, R56, 0x5410, R57 ;  /* 0x0000541038297816 */ /* 0x000fe20000000039 */
[----:B------:R-:W-:Y:S06]  /*8aa0*/  @P1 BRA `(.L_x_2096) ;  /* 0x0000000400641947 */ /* 0x000fec0003800000 */
[----:B------:R-:W3:Y:S01]  /*8ab0*/  LDL R42, [R1+0x8] ;  /* 0x00000800012a7983 */ /* 0x000ee20000100800 */
[----:B------:R-:W-:-:S04]  /*8ac0*/  SHF.R.U32.HI R0, RZ, 0x3, R218 ;  /* 0x00000003ff007819 */ /* 0x000fc800000116da */
[----:B------:R-:W-:-:S05]  /*8ad0*/  LOP3.LUT R0, R0, R3, R218, 0x1e, !PT ;  /* 0x0000000300007212 */ /* 0x000fca00078e1eda */
[----:B------:R-:W-:-:S04]  /*8ae0*/  IMAD.IADD R0, R221, 0x1, R0 ;  /* 0x00000001dd007824 */ /* 0x000fc800078e0200 */
[----:B------:R-:W-:-:S05]  /*8af0*/  IMAD R0, R0, 0x2, R17 ;  /* 0x0000000200007824 */ /* 0x000fca00078e0211 */
[----:B-12---:R-:W1:Y:S01]  /*8b00*/  LDS.128 R4, [R0+0x18400] ;  /* 0x0184000000047984 */ /* 0x006e620000000c00 */
[----:B------:R-:W-:Y:S02]  /*8b10*/  SHF.R.U64 R37, R28, 0x10, R29 ;  /* 0x000000101c257819 */ /* 0x000fe4000000121d */
[--C-:B------:R-:W-:Y:S02]  /*8b20*/  SHF.R.U64 R39, R24, 0x10, R25.reuse ;  /* 0x0000001018277819 */ /* 0x100fe40000001219 */
[----:B------:R-:W-:Y:S01]  /*8b30*/  SHF.R.U32.HI R32, RZ, 0x10, R25 ;  /* 0x00000010ff207819 */ /* 0x000fe20000011619 */
[----:B------:R-:W-:Y:S01]  /*8b40*/  HADD2.F32 R25, -RZ, R54.H1_H1 ;  /* 0x30000036ff197230 */ /* 0x000fe20000004100 */
[----:B------:R-:W-:Y:S02]  /*8b50*/  SHF.R.U32.HI R28, RZ, 0x10, R29 ;  /* 0x00000010ff1c7819 */ /* 0x000fe4000001161d */
[--C-:B------:R-:W-:Y:S02]  /*8b60*/  SHF.R.U64 R38, R26, 0x10, R27.reuse ;  /* 0x000000101a267819 */ /* 0x100fe4000000121b */
[----:B------:R-:W-:Y:S01]  /*8b70*/  SHF.R.U32.HI R36, RZ, 0x10, R27 ;  /* 0x00000010ff247819 */ /* 0x000fe2000001161b */
[--C-:B------:R-:W-:Y:S01]  /*8b80*/  HADD2.F32 R27, -RZ, R53.reuse.H1_H1 ;  /* 0x30000035ff1b7230 */ /* 0x100fe20000004100 */
[--C-:B------:R-:W-:Y:S01]  /*8b90*/  SHF.R.U64 R35, R30, 0x10, R31.reuse ;  /* 0x000000101e237819 */ /* 0x100fe2000000121f */
[----:B------:R-:W-:Y:S01]  /*8ba0*/  HADD2.F32 R28, -RZ, R28.H0_H0 ;  /* 0x2000001cff1c7230 */ /* 0x000fe20000004100 */
[----:B------:R-:W-:Y:S01]  /*8bb0*/  SHF.R.U32.HI R33, RZ, 0x10, R31 ;  /* 0x00000010ff217819 */ /* 0x000fe2000001161f */
[----:B------:R-:W-:-:S02]  /*8bc0*/  HADD2.F32 R26, -RZ, R53.H0_H0 ;  /* 0x20000035ff1a7230 */ /* 0x000fc40000004100 */
[--C-:B-1----:R-:W-:Y:S02]  /*8bd0*/  HADD2.F32 R15, -RZ, R5.reuse.H0_H0 ;  /* 0x20000005ff0f7230 */ /* 0x102fe40000004100 */
[----:B------:R-:W-:-:S03]  /*8be0*/  HADD2.F32 R20, -RZ, R5.H1_H1 ;  /* 0x30000005ff147230 */ /* 0x000fc60000004100 */
[C---:B------:R-:W-:Y:S01]  /*8bf0*/  FMUL.FTZ R29, R15.reuse, R27 ;  /* 0x0000001b0f1d7220 */ /* 0x040fe20000410000 */
[----:B------:R-:W-:Y:S01]  /*8c00*/  FMUL.FTZ R31, R15, R25 ;  /* 0x000000190f1f7220 */ /* 0x000fe20000410000 */
[----:B------:R-:W-:Y:S02]  /*8c10*/  HADD2.F32 R15, -RZ, R32.H0_H0 ;  /* 0x20000020ff0f7230 */ /* 0x000fe40000004100 */
[C---:B------:R-:W-:Y:S01]  /*8c20*/  FMUL.FTZ R30, R20.reuse, R28 ;  /* 0x0000001c141e7220 */ /* 0x040fe20000410000 */
[----:B------:R-:W-:Y:S02]  /*8c30*/  HADD2.F32 R5, -RZ, R4.H0_H0 ;  /* 0x20000004ff057230 */ /* 0x000fe40000004100 */
[----:B------:R-:W-:Y:S02]  /*8c40*/  HADD2.F32 R21, -RZ, R6.H0_H0 ;  /* 0x20000006ff157230 */ /* 0x000fe40000004100 */
[----:B------:R-:W-:Y:S01]  /*8c50*/  FMUL.FTZ R34, R20, R15 ;  /* 0x0000000f14227220 */ /* 0x000fe20000410000 */
[----:B------:R-:W-:-:S02]  /*8c60*/  HADD2.F32 R20, -RZ, R41.H0_H0 ;  /* 0x20000029ff147230 */ /* 0x000fc40000004100 */
[--C-:B------:R-:W-:Y:S02]  /*8c70*/  HADD2.F32 R24, -RZ, R7.reuse.H0_H0 ;  /* 0x20000007ff187230 */ /* 0x100fe40000004100 */
[----:B------:R-:W-:Y:S02]  /*8c80*/  HADD2.F32 R7, -RZ, R7.H1_H1 ;  /* 0x30000007ff077230 */ /* 0x000fe40000004100 */
[----:B------:R-:W-:Y:S02]  /*8c90*/  HADD2.F32 R4, -RZ, R4.H1_H1 ;  /* 0x30000004ff047230 */ /* 0x000fe40000004100 */
[----:B------:R-:W-:Y:S01]  /*8ca0*/  HADD2.F32 R6, -RZ, R6.H1_H1 ;  /* 0x30000006ff067230 */ /* 0x000fe20000004100 */
[----:B---3--:R-:W1:Y:S02]  /*8cb0*/  LDS.128 R8, [R42+0x18400] ;  /* 0x018400002a087984 */ /* 0x008e640000000c00 */
[--C-:B-1----:R-:W-:Y:S02]  /*8cc0*/  HADD2.F32 R12, -RZ, R9.reuse.H0_H0 ;  /* 0x20000009ff0c7230 */ /* 0x102fe40000004100 */
[----:B------:R-:W-:-:S03]  /*8cd0*/  HADD2.F32 R9, -RZ, R9.H1_H1 ;  /* 0x30000009ff097230 */ /* 0x000fc60000004100 */
[C---:B------:R-:W-:Y:S01]  /*8ce0*/  FFMA.FTZ R29, R12.reuse, R25, -R29 ;  /* 0x000000190c1d7223 */ /* 0x040fe2000001081d */
[----:B------:R-:W-:Y:S01]  /*8cf0*/  FFMA.FTZ R31, R12, R27, R31 ;  /* 0x0000001b0c1f7223 */ /* 0x000fe2000001001f */
[----:B------:R-:W-:Y:S02]  /*8d00*/  HADD2.F32 R12, -RZ, R54.H0_H0 ;  /* 0x20000036ff0c7230 */ /* 0x000fe40000004100 */
[----:B------:R-:W-:Y:S01]  /*8d10*/  FFMA.FTZ R32, R9, R15, -R30 ;  /* 0x0000000f09207223 */ /* 0x000fe2000001081e */
[----:B------:R-:W-:Y:S02]  /*8d20*/  HADD2.F32 R3, -RZ, R8.H0_H0 ;  /* 0x20000008ff037230 */ /* 0x000fe40000004100 */
[C---:B------:R-:W-:Y:S01]  /*8d30*/  FMUL.FTZ R30, R5.reuse, R26 ;  /* 0x0000001a051e7220 */ /* 0x040fe20000410000 */
[----:B------:R-:W-:-:S03]  /*8d40*/  FMUL.FTZ R5, R5, R12 ;  /* 0x0000000c05057220 */ /* 0x000fc60000410000 */
[C---:B------:R-:W-:Y:S01]  /*8d50*/  FFMA.FTZ R30, R3.reuse, R12, -R30 ;  /* 0x0000000c031e7223 */ /* 0x040fe2000001081e */
[----:B------:R-:W-:Y:S02]  /*8d60*/  HADD2.F32 R12, -RZ, R55.H0_H0 ;  /* 0x20000037ff0c7230 */ /* 0x000fe40000004100 */
[----:B------:R-:W-:Y:S01]  /*8d70*/  FFMA.FTZ R15, R3, R26, R5 ;  /* 0x0000001a030f7223 */ /* 0x000fe20000010005 */
[----:B------:R-:W-:Y:S02]  /*8d80*/  HADD2.F32 R13, -RZ, R10.H0_H0 ;  /* 0x2000000aff0d7230 */ /* 0x000fe40000004100 */
[----:B------:R-:W-:Y:S01]  /*8d90*/  FMUL.FTZ R26, R21, R20 ;  /* 0x00000014151a7220 */ /* 0x000fe20000410000 */
[----:B------:R-:W-:Y:S02]  /*8da0*/  HADD2.F32 R5, -RZ, R41.H1_H1 ;  /* 0x30000029ff057230 */ /* 0x000fe40000004100 */
[----:B------:R-:W-:Y:S02]  /*8db0*/  HADD2.F32 R3, -RZ, R55.H1_H1 ;  /* 0x30000037ff037230 */ /* 0x000fe40000004100 */
[----:B------:R-:W-:Y:S01]  /*8dc0*/  FFMA.FTZ R34, R9, R28, R34 ;  /* 0x0000001c09227223 */ /* 0x000fe20000010022 */
[----:B------:R-:W-:Y:S01]  /*8dd0*/  FMUL.FTZ R28, R21, R12 ;  /* 0x0000000c151c7220 */ /* 0x000fe20000410000 */
[----:B------:R-:W-:-:S02]  /*8de0*/  HADD2.F32 R14, -RZ, R11.H0_H0 ;  /* 0x2000000bff0e7230 */ /* 0x000fc40000004100 */
[C---:B------:R-:W-:Y:S01]  /*8df0*/  FFMA.FTZ R21, R13.reuse, R12, -R26 ;  /* 0x0000000c0d157223 */ /* 0x040fe2000001081a */
[C---:B------:R-:W-:Y:S01]  /*8e00*/  FMUL.FTZ R9, R24.reuse, R5 ;  /* 0x0000000518097220 */ /* 0x040fe20000410000 */
[----:B------:R-:W-:Y:S02]  /*8e10*/  HADD2.F32 R26, -RZ, R33.H0_H0 ;  /* 0x20000021ff1a7230 */ /* 0x000fe40000004100 */
[-C--:B------:R-:W-:Y:S01]  /*8e20*/  FMUL.FTZ R24, R24, R3.reuse ;  /* 0x0000000318187220 */ /* 0x080fe20000410000 */
[----:B------:R-:W-:Y:S02]  /*8e30*/  HADD2.F32 R12, -RZ, R36.H0_H0 ;  /* 0x20000024ff0c7230 */ /* 0x000fe40000004100 */
[----:B------:R-:W-:Y:S01]  /*8e40*/  FFMA.FTZ R28, R13, R20, R28 ;  /* 0x000000140d1c7223 */ /* 0x000fe2000001001c */
[C---:B------:R-:W-:Y:S01]  /*8e50*/  FFMA.FTZ R20, R14.reuse, R3, -R9 ;  /* 0x000000030e147223 */ /* 0x040fe20000010809 */
[----:B------:R-:W-:Y:S01]  /*8e60*/  FFMA.FTZ R24, R14, R5, R24 ;  /* 0x000000050e187223 */ /* 0x000fe20000010018 */
[----:B------:R-:W-:-:S02]  /*8e70*/  HADD2.F32 R11, -RZ, R11.H1_H1 ;  /* 0x3000000bff0b7230 */ /* 0x000fc40000004100 */
[C---:B------:R-:W-:Y:S01]  /*8e80*/  FMUL.FTZ R36, R7.reuse, R26 ;  /* 0x0000001a07247220 */ /* 0x040fe20000410000 */
[-C--:B------:R-:W-:Y:S01]  /*8e90*/  FMUL.FTZ R14, R7, R12.reuse ;  /* 0x0000000c070e7220 */ /* 0x080fe20000410000 */
[----:B------:R-:W-:Y:S02]  /*8ea0*/  HADD2.F32 R7, -RZ, R37.H0_H0 ;  /* 0x20000025ff077230 */ /* 0x000fe40000004100 */
[----:B------:R-:W-:Y:S02]  /*8eb0*/  HADD2.F32 R9, -RZ, R35.H0_H0 ;  /* 0x20000023ff097230 */ /* 0x000fe40000004100 */
[----:B------:R-:W-:Y:S02]  /*8ec0*/  HADD2.F32 R3, -RZ, R39.H0_H0 ;  /* 0x20000027ff037230 */ /* 0x000fe40000004100 */
[----:B------:R-:W-:Y:S02]  /*8ed0*/  HADD2.F32 R5, -RZ, R38.H0_H0 ;  /* 0x20000026ff057230 */ /* 0x000fe40000004100 */
[----:B------:R-:W-:Y:S01]  /*8ee0*/  FFMA.FTZ R25, R11, R12, -R36 ;  /* 0x0000000c0b197223 */ /* 0x000fe20000010824 */
[----:B------:R-:W-:-:S02]  /*8ef0*/  HADD2.F32 R8, -RZ, R8.H1_H1 ;  /* 0x30000008ff087230 */ /* 0x000fc40000004100 */
[----:B------:R-:W-:Y:S01]  /*8f00*/  FFMA.FTZ R27, R11, R26, R14 ;  /* 0x0000001a0b1b7223 */ /* 0x000fe2000001000e */
[----:B------:R-:W-:Y:S02]  /*8f10*/  HADD2.F32 R10, -RZ, R10.H1_H1 ;  /* 0x3000000aff0a7230 */ /* 0x000fe40000004100 */
        /* <DEDUP_REMOVED lines=18> */
.L_x_2096:
[----:B------:R-:W-:Y:S05]  /*9040*/  BSYNC B0 ;  /* 0x0000000000007941 */ /* 0x000fea0003800000 */
.L_x_2076:
        /* <DEDUP_REMOVED lines=8> */
.L_x_2073:
[----:B-1234-:R-:W1:Y:S01]  /*90d0*/  S2R R0, SR_TID.X ;  /* 0x0000000000007919 */ /* 0x01ee620000002100 */
[----:B------:R-:W-:Y:S01]  /*90e0*/  ISETP.NE.AND P0, PT, R202, 0x3, PT ;  /* 0x00000003ca00780c */ /* 0x000fe20003f05270 */
[----:B------:R-:W-:Y:S05]  /*90f0*/  WARPSYNC.ALL ;  /* 0x0000000000007948 */ /* 0x000fea0003800000 */
[----:B-1----:R-:W-:-:S04]  /*9100*/  SHF.R.U32.HI R0, RZ, 0x7, R0 ;  /* 0x00000007ff007819 */ /* 0x002fc80000011600 */
[----:B------:R-:W-:-:S05]  /*9110*/  IADD3 R179, R0, 0x8, RZ ;  /* 0x0000000800b37810 */ /* 0x000fca0007ffe0ff */
[----:B------:R1:W-:Y:S06]  /*9120*/  BAR.SYNC.DEFER_BLOCKING R179, 0x100 ;  /* 0x000400b30000751d */ /* 0x0003ec0000010000 */
[----:B------:R-:W-:Y:S05]  /*9130*/  @!P0 BRA `(.L_x_2111) ;  /* 0x0000000000048947 */ /* 0x000fea0003800000 */
[----:B------:R-:W-:Y:S01]  /*9140*/  BPT.TRAP 0x1 ;  /* 0x000000040000795c */ /* 0x000fe20000300000 */
.L_x_2111:
[----:B------:R-:W-:Y:S01]  /*9150*/  IMAD R5, R16, 0x8, R17 ;  /* 0x0000000810057824 */ /* 0x000fe200078e0211 */
[----:B------:R-:W-:-:S04]  /*9160*/  SHF.L.U32 R20, R200, 0x1f, RZ ;  /* 0x0000001fc8147819 */ /* 0x000fc800000006ff */
[----:B------:R2:W3:Y:S01]  /*9170*/  SYNCS.PHASECHK.TRANS64.TRYWAIT P2, [R5+URZ+0x22830], R20 ;  /* 0x02283014050075a7 */ /* 0x0004e2000804017f */
[----:B------:R-:W-:Y:S05]  /*9180*/  @!P0 BRA `(.L_x_2112) ;  /* 0x0000000000048947 */ /* 0x000fea0003800000 */
[----:B------:R-:W-:Y:S01]  /*9190*/  BPT.TRAP 0x1 ;  /* 0x000000040000795c */ /* 0x000fe20000300000 */
.L_x_2112:
[----:B------:R-:W4:Y:S01]  /*91a0*/  S2R R3, SR_TID.X ;  /* 0x0000000000037919 */ /* 0x000f220000002100 */
[----:B------:R-:W-:-:S05]  /*91b0*/  VIADD R0, R17, 0x1c400 ;  /* 0x0001c40011007836 */ /* 0x000fca0000000000 */
[----:B------:R-:W-:-:S04]  /*91c0*/  SHF.R.U32.HI R0, RZ, 0x4, R0 ;  /* 0x00000004ff007819 */ /* 0x000fc80000011600 */
[----:B------:R-:W-:Y:S02]  /*91d0*/  LOP3.LUT R0, R0, 0x3fff, RZ, 0xc0, !PT ;  /* 0x00003fff00007812 */ /* 0x000fe400078ec0ff */
[----:B----4-:R-:W-:-:S04]  /*91e0*/  LOP3.LUT R3, R3, 0x7f, RZ, 0xc0, !PT ;  /* 0x0000007f03037812 */ /* 0x010fc800078ec0ff */
[----:B------:R-:W-:Y:S01]  /*91f0*/  ISETP.NE.AND P1, PT, R3, RZ, PT ;  /* 0x000000ff0300720c */ /* 0x000fe20003f25270 */
[----:B---3--:R-:W-:-:S12]  /*9200*/  @P2 BRA `(.L_x_2113) ;  /* 0x0000000000082947 */ /* 0x008fd80003800000 */
[----:B------:R-:W3:Y:S02]  /*9210*/  SYNCS.PHASECHK.TRANS64.TRYWAIT P2, [R5+URZ+0x22830], R20 ;  /* 0x02283014050075a7 */ /* 0x000ee4000804017f */
[----:B---3--:R-:W-:Y:S05]  /*9220*/  @!P2 BRA `(.L_x_2114) ;  /* 0x0000016400aca947 */ /* 0x008fea0003800000 */
.L_x_2113:
[----:B------:R-:W-:Y:S05]  /*9230*/  WARPSYNC.ALL ;  /* 0x0000000000007948 */ /* 0x000fea0003800000 */
[----:B------:R-:W-:-:S05]  /*9240*/  LOP3.LUT R21, R0, 0x10000, RZ, 0xfc, !PT ;  /* 0x0001000000157812 */ /* 0x000fca00078efcff */
[----:B------:R-:W-:Y:S01]  /*9250*/  IMAD R8, R16, 0x300, R21 ;  /* 0x0000030010087824 */ /* 0x000fe200078e0215 */
[----:B------:R-:W-:Y:S01]  /*9260*/  LOP3.LUT R6, R40, 0x10000, RZ, 0xfc, !PT ;  /* 0x0001000028067812 */ /* 0x000fe200078efcff */
[----:B------:R-:W-:Y:S01]  /*9270*/  IMAD.MOV.U32 R9, RZ, RZ, 0x40000040 ;  /* 0x40000040ff097424 */ /* 0x000fe200078e00ff */
[----:B------:R-:W4:Y:S01]  /*9280*/  LDL R80, [R1+0xc] ;  /* 0x00000c0001507983 */ /* 0x000f220000100800 */
[----:B------:R-:W-:Y:S01]  /*9290*/  IMAD.MOV.U32 R7, RZ, RZ, 0x40000040 ;  /* 0x40000040ff077424 */ /* 0x000fe200078e00ff */
[C---:B------:R-:W-:Y:S01]  /*92a0*/  R2UR UR6, R8.reuse ;  /* 0x00000000080672ca */ /* 0x040fe200000e0000 */
[----:B-----5:R-:W-:Y:S01]  /*92b0*/  WARPGROUP.ARRIVE ;  /* 0x00000000000079c5 */ /* 0x020fe20000000000 */
[----:B------:R-:W-:Y:S01]  /*92c0*/  R2UR UR7, R9 ;  /* 0x00000000090772ca */ /* 0x000fe200000e0000 */
[----:B------:R-:W-:Y:S01]  /*92d0*/  VIADD R10, R8, 0x2 ;  /* 0x00000002080a7836 */ /* 0x000fe20000000000 */
[C---:B------:R-:W-:Y:S01]  /*92e0*/  R2UR UR4, R6.reuse ;  /* 0x00000000060472ca */ /* 0x040fe200000e0000 */
[C---:B------:R-:W-:Y:S01]  /*92f0*/  VIADD R14, R6.reuse, 0x2 ;  /* 0x00000002060e7836 */ /* 0x040fe20000000000 */
[----:B------:R-:W-:Y:S01]  /*9300*/  R2UR UR5, R7 ;  /* 0x00000000070572ca */ /* 0x000fe200000e0000 */
[----:B------:R-:W-:Y:S01]  /*9310*/  IMAD.MOV.U32 R11, RZ, RZ, 0x40000040 ;  /* 0x40000040ff0b7424 */ /* 0x000fe200078e00ff */
[----:B------:R-:W0:Y:S01]  /*9320*/  S2R R81, SR_TID.X ;  /* 0x0000000000517919 */ /* 0x000e220000002100 */
[----:B------:R-:W-:Y:S01]  /*9330*/  IMAD.MOV.U32 R15, RZ, RZ, 0x40000040 ;  /* 0x40000040ff0f7424 */ /* 0x000fe200078e00ff */
[----:B------:R-:W1:Y:S01]  /*9340*/  LDC.64 R180, c[0x0][0x9e0] ;  /* 0x00027800ffb47b82 */ /* 0x000e620000000a00 */
[----:B------:R-:W-:Y:S01]  /*9350*/  VIADD R12, R6, 0x4 ;  /* 0x00000004060c7836 */ /* 0x000fe20000000000 */
[----:B------:R-:W-:Y:S01]  /*9360*/  LOP3.LUT R2, R2, 0xffefffff, RZ, 0xc0, !PT ;  /* 0xffefffff02027812 */ /* 0x000fe200078ec0ff */
[----:B------:R-:W-:-:S02]  /*9370*/  IMAD.MOV.U32 R13, RZ, RZ, 0x40000040 ;  /* 0x40000040ff0d7424 */ /* 0x000fc400078e00ff */
[----:B------:R-:W-:Y:S02]  /*9380*/  IMAD.MOV.U32 R9, RZ, RZ, 0x40000040 ;  /* 0x40000040ff097424 */ /* 0x000fe400078e00ff */
[----:B------:R-:W-:Y:S02]  /*9390*/  @!P1 VIADD R0, R5, 0x22840 ;  /* 0x0002284005009836 */ /* 0x000fe40000000000 */
[----:B------:R-:W-:Y:S01]  /*93a0*/  HGMMA.64x96x16.F32 R24, gdesc[UR4], RZ, !UPT, gsb0 ;  /* 0x01600000041879f0 */ /* 0x000fe2000c0008ff */
[----:B------:R-:W-:Y:S01]  /*93b0*/  R2UR UR6, R10 ;  /* 0x000000000a0672ca */ /* 0x000fe200000e0000 */
[----:B------:R-:W-:Y:S01]  /*93c0*/  VIADD R10, R8, 0x4 ;  /* 0x00000004080a7836 */ /* 0x000fe20000000000 */
[----:B------:R-:W-:Y:S01]  /*93d0*/  R2UR UR7, R11 ;  /* 0x000000000b0772ca */ /* 0x000fe200000e0000 */
[----:B------:R-:W-:Y:S01]  /*93e0*/  IMAD.MOV.U32 R11, RZ, RZ, 0x40000040 ;  /* 0x40000040ff0b7424 */ /* 0x000fe200078e00ff */
[----:B------:R-:W-:Y:S02]  /*93f0*/  R2UR UR4, R14 ;  /* 0x000000000e0472ca */ /* 0x000fe400000e0000 */
[----:B------:R-:W-:-:S02]  /*9400*/  R2UR UR5, R15 ;  /* 0x000000000f0572ca */ /* 0x000fc400000e0000 */
[----:B------:R-:W-:Y:S02]  /*9410*/  @!P1 PRMT R0, RZ, 0x654, R0 ;  /* 0x00000654ff009816 */ /* 0x000fe40000000000 */
[----:B-1----:R-:W-:Y:S02]  /*9420*/  ISETP.GE.AND P2, PT, R181, 0x1, PT ;  /* 0x00000001b500780c */ /* 0x002fe40003f46270 */
[----:B0-----:R-:W-:-:S04]  /*9430*/  SHF.R.U32.HI R81, RZ, 0x7, R81 ;  /* 0x00000007ff517819 */ /* 0x001fc80000011651 */
[----:B------:R-:W-:-:S07]  /*9440*/  IADD3 R176, -R81, 0xb, RZ ;  /* 0x0000000b51b07810 */ /* 0x000fce0007ffe1ff */
[----:B------:R-:W-:Y:S01]  /*9450*/  @P2 LOP3.LUT R2, R2, 0x100000, RZ, 0xfc, !PT ;  /* 0x0010000002022812 */ /* 0x000fe200078efcff */
[----:B------:R-:W-:Y:S02]  /*9460*/  WARPGROUP.DEPBAR.LE gsb0, 0x0 ;  /* 0x00008000000079c5 */ /* 0x000fe40000010000 */
[----:B------:R-:W-:-:S06]  /*9470*/  WARPGROUP.ARRIVE ;  /* 0x00000000000079c5 */ /* 0x000fcc0000000000 */
[----:B------:R-:W-:Y:S01]  /*9480*/  HGMMA.64x96x16.F32 R24, gdesc[UR4], R24, gsb0 ;  /* 0x01600000041879f0 */ /* 0x000fe20008000818 */
[----:B------:R-:W-:Y:S02]  /*9490*/  R2UR UR6, R10 ;  /* 0x000000000a0672ca */ /* 0x000fe400000e0000 */
[----:B------:R-:W-:Y:S01]  /*94a0*/  R2UR UR7, R11 ;  /* 0x000000000b0772ca */ /* 0x000fe200000e0000 */
[----:B------:R-:W-:Y:S01]  /*94b0*/  IMAD.MOV.U32 R11, RZ, RZ, 0x40000040 ;  /* 0x40000040ff0b7424 */ /* 0x000fe200078e00ff */
[----:B------:R-:W-:Y:S02]  /*94c0*/  R2UR UR4, R12 ;  /* 0x000000000c0472ca */ /* 0x000fe400000e0000 */
[----:B------:R-:W-:Y:S02]  /*94d0*/  R2UR UR5, R13 ;  /* 0x000000000d0572ca */ /* 0x000fe400000e0000 */
[----:B------:R-:W-:Y:S01]  /*94e0*/  IADD3 R10, R8, 0x6, RZ ;  /* 0x00000006080a7810 */ /* 0x000fe20007ffe0ff */
        /* <DEDUP_REMOVED lines=11> */
[----:B------:R-:W-:Y:S02]  /*95a0*/  ULDC.64 UR4, c[0x0][0x9d8] ;  /* 0x0002760000047ab9 */ /* 0x000fe40000000a00 */
[----:B------:R-:W-:Y:S01]  /*95b0*/  ULOP3.LUT UR51, URZ, UR5, URZ, 0x33, !UPT ;  /* 0x000000053f337292 */ /* 0x000fe2000f8e333f */
[----:B------:R-:W-:Y:S02]  /*95c0*/  WARPGROUP.DEPBAR.LE gsb0, 0x0 ;  /* 0x00008000000079c5 */ /* 0x000fe40000010000 */
[----:B------:R-:W-:Y:S01]  /*95d0*/  FMUL.FTZ R29, R29, UR4 ;  /* 0x000000041d1d7c20 */ /* 0x000fe20008410000 */
[----:B------:R-:W-:Y:S01]  /*95e0*/  FMUL.FTZ R40, R40, UR4 ;  /* 0x0000000428287c20 */ /* 0x000fe20008410000 */
[----:B------:R-:W-:Y:S01]  /*95f0*/  FMUL.FTZ R58, R58, UR4 ;  /* 0x000000043a3a7c20 */ /* 0x000fe20008410000 */
[----:B------:R-:W-:Y:S01]  /*9600*/  FMUL.FTZ R25, R25, UR4 ;  /* 0x0000000419197c20 */ /* 0x000fe20008410000 */
[----:B------:R0:W1:Y:S01]  /*9610*/  MUFU.TANH R75, R29 ;  /* 0x0000001d004b7308 */ /* 0x0000620000002400 */
[----:B------:R-:W-:Y:S01]  /*9620*/  FMUL.FTZ R36, R36, UR4 ;  /* 0x0000000424247c20 */ /* 0x000fe20008410000 */
[----:B------:R-:W-:Y:S01]  /*9630*/  FMUL.FTZ R28, R28, UR4 ;  /* 0x000000041c1c7c20 */ /* 0x000fe20008410000 */
[----:B------:R-:W-:Y:S01]  /*9640*/  FMUL.FTZ R32, R32, UR4 ;  /* 0x0000000420207c20 */ /* 0x000fe20008410000 */
[----:B------:R-:W-:Y:S01]  /*9650*/  FMUL.FTZ R72, R24, UR4 ;  /* 0x0000000418487c20 */ /* 0x000fe20008410000 */
[----:B------:R-:W-:Y:S01]  /*9660*/  FMUL.FTZ R10, R30, UR4 ;  /* 0x000000041e0a7c20 */ /* 0x000fe20008410000 */
[----:B------:R-:W-:Y:S01]  /*9670*/  FMUL.FTZ R3, R26, UR4 ;  /* 0x000000041a037c20 */ /* 0x000fe20008410000 */
[----:B------:R-:W-:Y:S01]  /*9680*/  FMUL.FTZ R4, R27, UR4 ;  /* 0x000000041b047c20 */ /* 0x000fe20008410000 */
[----:B------:R2:W1:Y:S01]  /*9690*/  MUFU.TANH R92, R40 ;  /* 0x00000028005c7308 */ /* 0x0004620000002400 */
[----:B0-----:R-:W-:-:S02]  /*96a0*/  IMAD.MOV.U32 R29, RZ, RZ, -0x60 ;  /* 0xffffffa0ff1d7424 */ /* 0x001fc400078e00ff */
[----:B------:R-:W-:Y:S01]  /*96b0*/  FMUL.FTZ R24, R31, UR4 ;  /* 0x000000041f187c20 */ /* 0x000fe20008410000 */
[----:B------:R-:W-:Y:S01]  /*96c0*/  FMUL.FTZ R30, R42, UR4 ;  /* 0x000000042a1e7c20 */ /* 0x000fe20008410000 */
[----:B------:R-:W-:Y:S01]  /*96d0*/  FMUL.FTZ R26, R35, UR4 ;  /* 0x00000004231a7c20 */ /* 0x000fe20008410000 */
[----:B------:R-:W-:Y:S01]  /*96e0*/  FMUL.FTZ R37, R37, UR4 ;  /* 0x0000000425257c20 */ /* 0x000fe20008410000 */
[----:B------:R-:W-:Y:S01]  /*96f0*/  FMUL.FTZ R27, R38, UR4 ;  /* 0x00000004261b7c20 */ /* 0x000fe20008410000 */
[----:B------:R-:W-:Y:S01]  /*9700*/  FMUL.FTZ R41, R41, UR4 ;  /* 0x0000000429297c20 */ /* 0x000fe20008410000 */
[----:B------:R0:W1:Y:S01]  /*9710*/  MUFU.TANH R73, R25 ;  /* 0x0000001900497308 */ /* 0x0000620000002400 */
[----:B--2---:R-:W-:Y:S01]  /*9720*/  FMUL.FTZ R40, R47, UR4 ;  /* 0x000000042f287c20 */ /* 0x004fe20008410000 */
[----:B------:R-:W-:Y:S01]  /*9730*/  FMUL.FTZ R44, R44, UR4 ;  /* 0x000000042c2c7c20 */ /* 0x000fe20008410000 */
[----:B------:R-:W-:Y:S01]  /*9740*/  FMUL.FTZ R45, R45, UR4 ;  /* 0x000000042d2d7c20 */ /* 0x000fe20008410000 */
[----:B------:R-:W-:Y:S01]  /*9750*/  FMUL.FTZ R42, R46, UR4 ;  /* 0x000000042e2a7c20 */ /* 0x000fe20008410000 */
[----:B------:R-:W-:Y:S01]  /*9760*/  FMUL.FTZ R48, R48, UR4 ;  /* 0x0000000430307c20 */ /* 0x000fe20008410000 */
[----:B------:R-:W-:Y:S01]  /*9770*/  FMUL.FTZ R49, R49, UR4 ;  /* 0x0000000431317c20 */ /* 0x000fe20008410000 */
[----:B------:R-:W-:Y:S01]  /*9780*/  FMUL.FTZ R50, R50, UR4 ;  /* 0x0000000432327c20 */ /* 0x000fe20008410000 */
[----:B------:R2:W1:Y:S01]  /*9790*/  MUFU.TANH R47, R58 ;  /* 0x0000003a002f7308 */ /* 0x0004620000002400 */
[----:B0-----:R-:W-:Y:S01]  /*97a0*/  FMUL.FTZ R25, R34, UR4 ;  /* 0x0000000422197c20 */ /* 0x001fe20008410000 */
[----:B------:R-:W-:Y:S01]  /*97b0*/  FMUL.FTZ R51, R51, UR4 ;  /* 0x0000000433337c20 */ /* 0x000fe20008410000 */
[----:B------:R-:W-:Y:S01]  /*97c0*/  FMUL.FTZ R52, R52, UR4 ;  /* 0x0000000434347c20 */ /* 0x000fe20008410000 */
[----:B------:R-:W-:Y:S01]  /*97d0*/  FMUL.FTZ R53, R53, UR4 ;  /* 0x0000000435357c20 */ /* 0x000fe20008410000 */
[----:B------:R-:W-:Y:S01]  /*97e0*/  FMUL.FTZ R55, R55, UR4 ;  /* 0x0000000437377c20 */ /* 0x000fe20008410000 */
[----:B------:R-:W-:Y:S01]  /*97f0*/  FMUL.FTZ R56, R56, UR4 ;  /* 0x0000000438387c20 */ /* 0x000fe20008410000 */
[----:B------:R-:W-:Y:S01]  /*9800*/  FMUL.FTZ R57, R57, UR4 ;  /* 0x0000000439397c20 */ /* 0x000fe20008410000 */
[----:B------:R0:W1:Y:S01]  /*9810*/  MUFU.TANH R78, R36 ;  /* 0x00000024004e7308 */ /* 0x0000620000002400 */
[----:B--2---:R-:W-:-:S02]  /*9820*/  IMAD R58, R178, R29, 0x60 ;  /* 0x00000060b23a7424 */ /* 0x004fc400078e021d */
[----:B------:R-:W-:Y:S01]  /*9830*/  FMUL.FTZ R59, R59, UR4 ;  /* 0x000000043b3b7c20 */ /* 0x000fe20008410000 */
[----:B------:R-:W-:Y:S01]  /*9840*/  FMUL.FTZ R63, R63, UR4 ;  /* 0x000000043f3f7c20 */ /* 0x000fe20008410000 */
[----:B------:R-:W-:Y:S01]  /*9850*/  FMUL.FTZ R64, R64, UR4 ;  /* 0x0000000440407c20 */ /* 0x000fe20008410000 */
[----:B------:R-:W-:Y:S01]  /*9860*/  FMUL.FTZ R65, R65, UR4 ;  /* 0x0000000441417c20 */ /* 0x000fe20008410000 */
[----:B------:R-:W-:Y:S01]  /*9870*/  FMUL.FTZ R34, R66, UR4 ;  /* 0x0000000442227c20 */ /* 0x000fe20008410000 */
[----:B------:R-:W-:Y:S01]  /*9880*/  FMUL.FTZ R11, R67, UR4 ;  /* 0x00000004430b7c20 */ /* 0x000fe20008410000 */
[----:B------:R2:W1:Y:S01]  /*9890*/  MUFU.TANH R74, R28 ;  /* 0x0000001c004a7308 */ /* 0x0004620000002400 */
[----:B0-----:R-:W-:Y:S02]  /*98a0*/  IMAD.IADD R36, R204, 0x1, R58 ;  /* 0x00000001cc247824 */ /* 0x001fe400078e023a */
[----:B------:R-:W-:Y:S01]  /*98b0*/  FMUL.FTZ R68, R68, UR4 ;  /* 0x0000000444447c20 */ /* 0x000fe20008410000 */
[----:B------:R-:W-:Y:S01]  /*98c0*/  FMUL.FTZ R31, R70, UR4 ;  /* 0x00000004461f7c20 */ /* 0x000fe20008410000 */
[----:B------:R-:W-:Y:S01]  /*98d0*/  FMUL.FTZ R29, R71, UR4 ;  /* 0x00000004471d7c20 */ /* 0x000fe20008410000 */
[----:B------:R-:W-:Y:S01]  /*98e0*/  FMUL.FTZ R60, R60, UR4 ;  /* 0x000000043c3c7c20 */ /* 0x000fe20008410000 */
[----:B------:R-:W-:Y:S01]  /*98f0*/  FMUL.FTZ R69, R69, UR4 ;  /* 0x0000000445457c20 */ /* 0x000fe20008410000 */
[----:B------:R0:W-:Y:S06]  /*9900*/  BAR.ARV R176, 0x100 ;  /* 0x000400b00000751d */ /* 0x0001ec0000002000 */
[----:B------:R3:W0:Y:S01]  /*9910*/  MUFU.TANH R76, R32 ;  /* 0x00000020004c7308 */ /* 0x0006220000002400 */
[----:B--2---:R-:W-:Y:S01]  /*9920*/  FMUL.FTZ R28, R39, UR4 ;  /* 0x00000004271c7c20 */ /* 0x004fe20008410000 */
[----:B------:R2:W-:Y:S01]  /*9930*/  @!P1 SYNCS.ARRIVE.TRANS64.RED.A1T0 RZ, [R0+URZ], RZ ;  /* 0x000000ff00ff99a7 */ /* 0x0005e2000810043f */
[----:B------:R-:W-:Y:S01]  /*9940*/  FMUL.FTZ R33, R33, UR4 ;  /* 0x0000000421217c20 */ /* 0x000fe20008410000 */
[----:B------:R-:W-:Y:S01]  /*9950*/  FMUL.FTZ R54, R54, UR4 ;  /* 0x0000000436367c20 */ /* 0x000fe20008410000 */
[----:B------:R-:W-:Y:S01]  /*9960*/  FMUL.FTZ R61, R61, UR4 ;  /* 0x000000043d3d7c20 */ /* 0x000fe20008410000 */
[----:B------:R-:W-:Y:S01]  /*9970*/  FMUL.FTZ R62, R62, UR4 ;  /* 0x000000043e3e7c20 */ /* 0x000fe20008410000 */
[----:B------:R-:W-:Y:S01]  /*9980*/  IMAD.IADD R96, R36, 0x1, -R201 ;  /* 0x0000000124607824 */ /* 0x000fe200078e0ac9 */
[----:B------:R-:W0:Y:S01]  /*9990*/  MUFU.TANH R39, R50 ;  /* 0x0000003200277308 */ /* 0x000e220000002400 */
[----:B---3--:R-:W-:Y:S01]  /*99a0*/  FMUL.FTZ R32, R43, UR4 ;  /* 0x000000042b207c20 */ /* 0x008fe20008410000 */
[----:B--2---:R-:W-:-:S06]  /*99b0*/  IADD3 R0, -R205, 0x1, R36 ;  /* 0x00000001cd007810 */ /* 0x004fcc0007ffe124 */
[----:B------:R-:W2:Y:S08]  /*99c0*/  MUFU.TANH R72, R72 ;  /* 0x0000004800487308 */ /* 0x000eb00000002400 */
[----:B------:R-:W3:Y:S08]  /*99d0*/  MUFU.TANH R3, R3 ;  /* 0x0000000300037308 */ /* 0x000ef00000002400 */
        /* <DEDUP_REMOVED lines=35> */
[----:B------:R-:W0:Y:S01]  /*9c10*/  MUFU.TANH R43, R54 ;  /* 0x00000036002b7308 */ /* 0x000e220000002400 */
[----:B-1----:R-:W-:-:S02]  /*9c20*/  IMAD.IADD R33, R0, 0x1, -R201 ;  /* 0x0000000100217824 */ /* 0x002fc400078e0ac9 */
[----:B----4-:R-:W-:Y:S02]  /*9c30*/  IMAD R0, R209, 0x80, R80 ;  /* 0x00000080d1007824 */ /* 0x010fe400078e0250 */
[----:B------:R-:W-:-:S03]  /*9c40*/  VIADD R67, R33, UR51 ;  /* 0x0000003321437c36 */ /* 0x000fc60008000000 */
[----:B------:R1:W4:Y:S08]  /*9c50*/  MUFU.TANH R54, R61 ;  /* 0x0000003d00367308 */ /* 0x0003300000002400 */
[----:B------:R2:W0:Y:S01]  /*9c60*/  MUFU.TANH R79, R62 ;  /* 0x0000003e004f7308 */ /* 0x0004220000002400 */
[----:B-1----:R-:W-:Y:S01]  /*9c70*/  IMAD.IADD R61, R33, 0x1, R180 ;  /* 0x00000001213d7824 */ /* 0x002fe200078e02b4 */
[----:B------:R-:W-:-:S04]  /*9c80*/  IADD3 R33, R67, R0, RZ ;  /* 0x0000000043217210 */ /* 0x000fc80007ffe0ff */
[----:B------:R-:W-:Y:S01]  /*9c90*/  VIADDMNMX R36, R0, R61, R96, PT ;  /* 0x0000003d00247246 */ /* 0x000fe20003800160 */
[----:B--2---:R-:W-:Y:S01]  /*9ca0*/  IMAD.IADD R62, R58, 0x1, -R201 ;  /* 0x000000013a3e7824 */ /* 0x004fe200078e0ac9 */
[----:B---34-:R-:W-:Y:S06]  /*9cb0*/  @!P2 BRA `(.L_x_2115) ;  /* 0x00000000004ca947 */ /* 0x018fec0003800000 */
[----:B------:R-:W-:Y:S01]  /*9cc0*/  IADD3 R35, R0, R204, -R205 ;  /* 0x000000cc00237210 */ /* 0x000fe20007ffe8cd */
[----:B------:R-:W-:Y:S03]  /*9cd0*/  BSSY B0, `(.L_x_2116) ;  /* 0x000000e000007945 */ /* 0x000fe60003800000 */
        /* <DEDUP_REMOVED lines=9> */
.L_x_2117:
[----:B------:R-:W-:-:S13]  /*9d70*/  ISETP.NE.AND P2, PT, R181, 0x1, PT ;  /* 0x00000001b500780c */ /* 0x000fda0003f45270 */
[----:B------:R-:W1:Y:S02]  /*9d80*/  @P2 LDC.64 R70, c[0x0][0x9e8] ;  /* 0x00027a00ff462b82 */ /* 0x000e640000000a00 */
[----:B-1----:R-:W-:-:S05]  /*9d90*/  @P2 IMAD.HI.U32 R38, R35, R70, RZ ;  /* 0x0000004623262227 */ /* 0x002fca00078e00ff */
[----:B------:R-:W-:-:S07]  /*9da0*/  @P2 SHF.R.U32.HI R35, RZ, R71, R38 ;  /* 0x00000047ff232219 */ /* 0x000fce0000011626 */
.L_x_2118:
[----:B------:R-:W-:Y:S05]  /*9db0*/  BSYNC B0 ;  /* 0x0000000000007941 */ /* 0x000fea0003800000 */
.L_x_2116:
[----:B------:R-:W-:-:S05]  /*9dc0*/  IMAD R38, R35, R181, R62 ;  /* 0x000000b523267224 */ /* 0x000fca00078e023e */
[----:B------:R-:W-:Y:S02]  /*9dd0*/  VIMNMX R33, R33, R38, !PT ;  /* 0x0000002621217248 */ /* 0x000fe40007fe0100 */
[----:B------:R-:W-:-:S07]  /*9de0*/  VIADDMNMX R36, R38, R181, R36, PT ;  /* 0x000000b526247246 */ /* 0x000fce0003800124 */
.L_x_2115:
[C---:B------:R-:W-:Y:S02]  /*9df0*/  ISETP.GE.AND P2, PT, R58.reuse, 0x2, PT ;  /* 0x000000023a00780c */ /* 0x040fe40003f46270 */
[----:B------:R-:W-:Y:S02]  /*9e00*/  ISETP.GE.AND P4, PT, R58, 0x9, PT ;  /* 0x000000093a00780c */ /* 0x000fe40003f86270 */
[----:B------:R-:W-:Y:S02]  /*9e10*/  ISETP.GT.AND P3, PT, R33, 0x1, !P2 ;  /* 0x000000012100780c */ /* 0x000fe40005764270 */
[----:B------:R-:W-:Y:S02]  /*9e20*/  P2R R38, PR, RZ, 0x10 ;  /* 0x00000010ff267803 */ /* 0x000fe40000000000 */
[----:B------:R-:W-:Y:S02]  /*9e30*/  ISETP.LT.OR P3, PT, R36, 0x2, P3 ;  /* 0x000000022400780c */ /* 0x000fe40001f61670 */
[----:B------:R-:W-:-:S02]  /*9e40*/  ISETP.GE.AND P6, PT, R58, 0x1, PT ;  /* 0x000000013a00780c */ /* 0x000fc40003fc6270 */
[----:B------:R-:W-:Y:S02]  /*9e50*/  FSEL R98, R73, -INF , !P3 ;  /* 0xff80000049627808 */ /* 0x000fe40005800000 */
[----:B------:R-:W-:Y:S02]  /*9e60*/  ISETP.GT.AND P3, PT, R33, 0x8, !P4 ;  /* 0x000000082100780c */ /* 0x000fe40006764270 */
[----:B------:R-:W-:Y:S02]  /*9e70*/  ISETP.GE.AND P4, PT, R58, 0xa, PT ;  /* 0x0000000a3a00780c */ /* 0x000fe40003f86270 */
[----:B------:R-:W-:Y:S02]  /*9e80*/  ISETP.LT.OR P3, PT, R36, 0x9, P3 ;  /* 0x000000092400780c */ /* 0x000fe40001f61670 */
[----:B------:R-:W-:Y:S02]  /*9e90*/  P2R R69, PR, RZ, 0x10 ;  /* 0x00000010ff457803 */ /* 0x000fe40000000000 */
[----:B------:R-:W-:-:S02]  /*9ea0*/  FSEL R154, R74, -INF , !P3 ;  /* 0xff8000004a9a7808 */ /* 0x000fc40005800000 */
[----:B------:R-:W-:Y:S02]  /*9eb0*/  ISETP.GT.AND P3, PT, R33, 0x9, !P4 ;  /* 0x000000092100780c */ /* 0x000fe40006764270 */
[----:B------:R-:W-:Y:S02]  /*9ec0*/  ISETP.GE.AND P4, PT, R58, 0x11, PT ;  /* 0x000000113a00780c */ /* 0x000fe40003f86270 */
[----:B------:R-:W-:Y:S02]  /*9ed0*/  ISETP.LT.OR P3, PT, R36, 0xa, P3 ;  /* 0x0000000a2400780c */ /* 0x000fe40001f61670 */
[----:B------:R-:W-:Y:S02]  /*9ee0*/  P2R R71, PR, RZ, 0x10 ;  /* 0x00000010ff477803 */ /* 0x000fe40000000000 */
[----:B------:R-:W-:Y:S02]  /*9ef0*/  FSEL R100, R75, -INF , !P3 ;  /* 0xff8000004b647808 */ /* 0x000fe40005800000 */
[----:B------:R-:W-:-:S02]  /*9f00*/  ISETP.GT.AND P3, PT, R33, 0x10, !P4 ;  /* 0x000000102100780c */ /* 0x000fc40006764270 */
[----:B------:R-:W-:Y:S02]  /*9f10*/  ISETP.GE.AND P4, PT, R58, 0x12, PT ;  /* 0x000000123a00780c */ /* 0x000fe40003f86270 */
[----:B------:R-:W-:Y:S02]  /*9f20*/  ISETP.LT.OR P3, PT, R36, 0x11, P3 ;  /* 0x000000112400780c */ /* 0x000fe40001f61670 */
[----:B------:R-:W-:Y:S02]  /*9f30*/  P2R R73, PR, RZ, 0x10 ;  /* 0x00000010ff497803 */ /* 0x000fe40000000000 */
[----:B0-----:R-:W-:Y:S02]  /*9f40*/  FSEL R156, R76, -INF , !P3 ;  /* 0xff8000004c9c7808 */ /* 0x001fe40005800000 */
[----:B------:R-:W-:Y:S02]  /*9f50*/  ISETP.GT.AND P3, PT, R33, 0x11, !P4 ;  /* 0x000000112100780c */ /* 0x000fe40006764270 */
[----:B------:R-:W-:-:S02]  /*9f60*/  ISETP.GE.AND P4, PT, R58, 0x19, PT ;  /* 0x000000193a00780c */ /* 0x000fc40003f86270 */
[----:B------:R-:W-:Y:S02]  /*9f70*/  ISETP.LT.OR P3, PT, R36, 0x12, P3 ;  /* 0x000000122400780c */ /* 0x000fe40001f61670 */
[----:B------:R-:W-:Y:S02]  /*9f80*/  P2R R75, PR, RZ, 0x10 ;  /* 0x00000010ff4b7803 */ /* 0x000fe40000000000 */
[----:B------:R-:W-:Y:S02]  /*9f90*/  FSEL R102, R77, -INF , !P3 ;  /* 0xff8000004d667808 */ /* 0x000fe40005800000 */
[----:B------:R-:W-:Y:S02]  /*9fa0*/  ISETP.GT.AND P3, PT, R33, 0x18, !P4 ;  /* 0x000000182100780c */ /* 0x000fe40006764270 */
[----:B------:R-:W-:Y:S02]  /*9fb0*/  ISETP.GE.AND P4, PT, R58, 0x1a, PT ;  /* 0x0000001a3a00780c */ /* 0x000fe40003f86270 */
[----:B------:R-:W-:-:S02]  /*9fc0*/  ISETP.LT.OR P3, PT, R36, 0x19, P3 ;  /* 0x000000192400780c */ /* 0x000fc40001f61670 */
[----:B------:R-:W-:Y:S02]  /*9fd0*/  P2R R77, PR, RZ, 0x10 ;  /* 0x00000010ff4d7803 */ /* 0x000fe40000000000 */
[----:B------:R-:W-:Y:S02]  /*9fe0*/  FSEL R158, R78, -INF , !P3 ;  /* 0xff8000004e9e7808 */ /* 0x000fe40005800000 */
[----:B------:R-:W-:Y:S02]  /*9ff0*/  ISETP.GT.AND P3, PT, R33, 0x19, !P4 ;  /* 0x000000192100780c */ /* 0x000fe40006764270 */
[----:B------:R-:W-:Y:S02]  /*a000*/  ISETP.GE.AND P4, PT, R58, 0x21, PT ;  /* 0x000000213a00780c */ /* 0x000fe40003f86270 */
[----:B------:R-:W-:Y:S02]  /*a010*/  ISETP.LT.OR P3, PT, R36, 0x1a, P3 ;  /* 0x0000001a2400780c */ /* 0x000fe40001f61670 */
[----:B------:R-:W-:-:S02]  /*a020*/  P2R R76, PR, RZ, 0x10 ;  /* 0x00000010ff4c7803 */ /* 0x000fc40000000000 */
        /* <DEDUP_REMOVED lines=8> */
[----:B------:R-:W-:-:S04]  /*a0b0*/  ISETP.LT.OR P3, PT, R36, 0x22, P3 ;  /* 0x000000222400780c */ /* 0x000fc80001f61670 */
        /* <DEDUP_REMOVED lines=68> */
[----:B------:R-:W-:Y:S01]  /*a500*/  ISETP.GT.AND P5, PT, R33, 0x59, !P5 ;  /* 0x000000592100780c */ /* 0x000fe20006fa4270 */
[----:B------:R-:W-:-:S03]  /*a510*/  VIADD R33, R0, 0x8 ;  /* 0x0000000800217836 */ /* 0x000fc60000000000 */
[----:B------:R-:W-:Y:S02]  /*a520*/  ISETP.LT.OR P5, PT, R36, 0x5a, P5 ;  /* 0x0000005a2400780c */ /* 0x000fe40002fa1670 */
[----:B------:R-:W-:Y:S02]  /*a530*/  VIADDMNMX R96, R33, R61, R96, PT ;  /* 0x0000003d21607246 */ /* 0x000fe40003800160 */
[----:B------:R-:W-:Y:S02]  /*a540*/  FSEL R50, R50, -INF , !P5 ;  /* 0xff80000032327808 */ /* 0x000fe40006800000 */
[----:B------:R-:W-:Y:S02]  /*a550*/  ISETP.GE.AND P5, PT, R181, 0x1, PT ;  /* 0x00000001b500780c */ /* 0x000fe40003fa6270 */
[----:B------:R-:W-:-:S11]  /*a560*/  IADD3 R33, R67, 0x8, R0 ;  /* 0x0000000843217810 */ /* 0x000fd60007ffe000 */
[----:B------:R-:W-:Y:S05]  /*a570*/  @!P5 BRA `(.L_x_2119) ;  /* 0x000000000050d947 */ /* 0x000fea0003800000 */
[----:B------:R-:W-:Y:S01]  /*a580*/  IADD3 R35, R0, R204, -R205 ;  /* 0x000000cc00237210 */ /* 0x000fe20007ffe8cd */
[----:B------:R-:W-:Y:S04]  /*a590*/  BSSY B0, `(.L_x_2120) ;  /* 0x000000f000007945 */ /* 0x000fe80003800000 */
[----:B------:R-:W-:-:S05]  /*a5a0*/  VIADD R35, R35, 0x8 ;  /* 0x0000000823237836 */ /* 0x000fca0000000000 */
        /* <DEDUP_REMOVED lines=9> */
.L_x_2121:
[----:B------:R-:W-:-:S13]  /*a640*/  ISETP.NE.AND P5, PT, R181, 0x1, PT ;  /* 0x00000001b500780c */ /* 0x000fda0003fa5270 */
[----:B------:R-:W0:Y:S02]  /*a650*/  @P5 LDC.64 R36, c[0x0][0x9e8] ;  /* 0x00027a00ff245b82 */ /* 0x000e240000000a00 */
[----:B0-----:R-:W-:-:S05]  /*a660*/  @P5 IMAD.HI.U32 R36, R35, R36, RZ ;  /* 0x0000002423245227 */ /* 0x001fca00078e00ff */
[----:B------:R-:W-:-:S07]  /*a670*/  @P5 SHF.R.U32.HI R35, RZ, R37, R36 ;  /* 0x00000025ff235219 */ /* 0x000fce0000011624 */
.L_x_2122:
[----:B------:R-:W-:Y:S05]  /*a680*/  BSYNC B0 ;  /* 0x0000000000007941 */ /* 0x000fea0003800000 */
.L_x_2120:
[----:B------:R-:W-:-:S05]  /*a690*/  IMAD R36, R35, R181, R62 ;  /* 0x000000b523247224 */ /* 0x000fca00078e023e */
[----:B------:R-:W-:Y:S02]  /*a6a0*/  VIMNMX R33, R33, R36, !PT ;  /* 0x0000002421217248 */ /* 0x000fe40007fe0100 */
[----:B------:R-:W-:-:S07]  /*a6b0*/  VIADDMNMX R96, R36, R181, R96, PT ;  /* 0x000000b524607246 */ /* 0x000fce0003800160 */
.L_x_2119:
[C---:B------:R-:W-:Y:S01]  /*a6c0*/  ISETP.GT.AND P2, PT, R33.reuse, 0x1, !P2 ;  /* 0x000000012100780c */ /* 0x040fe20005744270 */
[----:B------:R-:W-:Y:S01]  /*a6d0*/  ULDC UR4, c[0x0][0x988] ;  /* 0x0002620000047ab9 */ /* 0x000fe20000000800 */
[----:B------:R-:W-:Y:S01]  /*a6e0*/  ISETP.NE.AND P5, PT, R76, RZ, PT ;  /* 0x000000ff4c00720c */ /* 0x000fe20003fa5270 */
[----:B------:R-:W-:Y:S01]  /*a6f0*/  IMAD.U32 R177, RZ, RZ, UR4 ;  /* 0x00000004ffb17e24 */ /* 0x000fe2000f8e00ff */
[----:B------:R-:W-:Y:S02]  /*a700*/  ISETP.LT.OR P2, PT, R96, 0x2, P2 ;  /* 0x000000026000780c */ /* 0x000fe40001741670 */
[----:B------:R-:W-:Y:S02]  /*a710*/  ISETP.GT.AND P6, PT, R33, RZ, !P6 ;  /* 0x000000ff2100720c */ /* 0x000fe400077c4270 */
[----:B------:R-:W-:Y:S02]  /*a720*/  FSEL R84, R4, -INF , !P2 ;  /* 0xff80000004547808 */ /* 0x000fe40005000000 */
[----:B------:R-:W-:-:S02]  /*a730*/  ISETP.NE.AND P2, PT, R38, RZ, PT ;  /* 0x000000ff2600720c */ /* 0x000fc40003f45270 */
[C---:B------:R-:W-:Y:S02]  /*a740*/  ISETP.LT.OR P6, PT, R96.reuse, 0x1, P6 ;  /* 0x000000016000780c */ /* 0x040fe400037c1670 */
[----:B------:R-:W-:Y:S02]  /*a750*/  ISETP.GT.AND P2, PT, R33, 0x8, !P2 ;  /* 0x000000082100780c */ /* 0x000fe40005744270 */
[----:B------:R-:W-:Y:S02]  /*a760*/  FSEL R35, R3, -INF , !P6 ;  /* 0xff80000003237808 */ /* 0x000fe40007000000 */
        /* <DEDUP_REMOVED lines=34> */
[----:B------:R-:W-:Y:S02]  /*a990*/  FMNMX.FTZ R3, R70, R3, !PT ;  /* 0x0000000346037209 */ /* 0x000fe40007810000 */
[----:B------:R-:W-:Y:S02]  /*a9a0*/  ISETP.LT.OR P2, PT, R96, 0x1a, P2 ;  /* 0x0000001a6000780c */ /* 0x000fe40001741670 */
[----:B------:R-:W-:Y:S02]  /*a9b0*/  FMNMX.FTZ R3, R66, R3, !PT ;  /* 0x0000000342037209 */ /* 0x000fe40007810000 */
[----:B------:R-:W-:Y:S02]  /*a9c0*/  FSEL R62, R28, -INF , !P2 ;  /* 0xff8000001c3e7808 */ /* 0x000fe40005000000 */
[----:B------:R-:W-:-:S02]  /*a9d0*/  ISETP.GT.AND P2, PT, R33, 0x20, !P5 ;  /* 0x000000202100780c */ /* 0x000fc40006f44270 */
[----:B------:R-:W-:Y:S02]  /*a9e0*/  ISETP.NE.AND P5, PT, R44, RZ, PT ;  /* 0x000000ff2c00720c */ /* 0x000fe40003fa5270 */
[----:B------:R-:W-:Y:S02]  /*a9f0*/  ISETP.LT.OR P2, PT, R96, 0x21, P2 ;  /* 0x000000216000780c */ /* 0x000fe40001741670 */
[----:B------:R-:W-:Y:S02]  /*aa00*/  FMNMX.FTZ R3, R60, R3, !PT ;  /* 0x000000033c037209 */ /* 0x000fe40007810000 */
[----:B------:R-:W-:Y:S02]  /*aa10*/  FSEL R58, R30, -INF , !P2 ;  /* 0xff8000001e3a7808 */ /* 0x000fe40005000000 */
[----:B------:R-:W-:Y:S02]  /*aa20*/  ISETP.NE.AND P2, PT, R81, RZ, PT ;  /* 0x000000ff5100720c */ /* 0x000fe40003f45270 */
[----:B------:R-:W-:-:S02]  /*aa30*/  FMNMX.FTZ R3, R56, R3, !PT ;  /* 0x0000000338037209 */ /* 0x000fc40007810000 */
        /* <DEDUP_REMOVED lines=12> */
[----:B------:R-:W-:Y:S01]  /*ab00*/  ISETP.NE.AND P2, PT, R83, RZ, PT ;  /* 0x000000ff5300720c */ /* 0x000fe20003f45270 */
[----:B------:R-:W0:Y:S01]  /*ab10*/  SHFL.BFLY PT, R10, R3, 0x2, 0x1f ;  /* 0x0c401f00030a7f89 */ /* 0x000e2200000e0000 */
[C---:B------:R-:W-:Y:S02]  /*ab20*/  ISETP.GT.AND P3, PT, R33.reuse, 0x51, !P3 ;  /* 0x000000512100780c */ /* 0x040fe40005f64270 */
[C---:B------:R-:W-:Y:S02]  /*ab30*/  ISETP.GT.AND P2, PT, R33.reuse, 0x29, !P2 ;  /* 0x000000292100780c */ /* 0x040fe40005744270 */
[----:B------:R-:W-:Y:S02]  /*ab40*/  ISETP.GT.AND P4, PT, R33, 0x58, !P4 ;  /* 0x000000582100780c */ /* 0x000fe40006784270 */
[C---:B------:R-:W-:Y:S02]  /*ab50*/  ISETP.LT.OR P2, PT, R96.reuse, 0x2a, P2 ;  /* 0x0000002a6000780c */ /* 0x040fe40001741670 */
[----:B------:R-:W-:-:S02]  /*ab60*/  ISETP.LT.OR P3, PT, R96, 0x52, P3 ;  /* 0x000000526000780c */ /* 0x000fc40001f61670 */
[----:B------:R-:W-:Y:S02]  /*ab70*/  FSEL R40, R40, -INF , !P2 ;  /* 0xff80000028287808 */ /* 0x000fe40005000000 */
[----:B------:R-:W-:Y:S02]  /*ab80*/  ISETP.NE.AND P2, PT, R45, RZ, PT ;  /* 0x000000ff2d00720c */ /* 0x000fe40003f45270 */
[----:B------:R-:W-:Y:S02]  /*ab90*/  ISETP.LT.OR P4, PT, R96, 0x59, P4 ;  /* 0x000000596000780c */ /* 0x000fe40002781670 */
[----:B------:R-:W-:-:S04]  /*aba0*/  ISETP.GT.AND P2, PT, R33, 0x30, !P2 ;  /* 0x000000302100780c */ /* 0x000fc80005744270 */
[----:B------:R-:W-:Y:S02]  /*abb0*/  ISETP.LT.OR P2, PT, R96, 0x31, P2 ;  /* 0x000000316000780c */ /* 0x000fe40001741670 */
[----:B0-----:R-:W-:Y:S02]  /*abc0*/  FMNMX.FTZ R25, R3, R10, !PT ;  /* 0x0000000a03197209 */ /* 0x001fe40007810000 */
[----:B------:R-:W-:Y:S02]  /*abd0*/  FSEL R38, R39, -INF , !P2 ;  /* 0xff80000027267808 */ /* 0x000fe40005000000 */
[----:B------:R-:W-:Y:S01]  /*abe0*/  ISETP.NE.AND P2, PT, R85, RZ, PT ;  /* 0x000000ff5500720c */ /* 0x000fe20003f45270 */
[----:B------:R-:W0:Y:S01]  /*abf0*/  SHFL.BFLY PT, R10, R25, 0x1, 0x1f ;  /* 0x0c201f00190a7f89 */ /* 0x000e2200000e0000 */
[----:B------:R-:W-:Y:S02]  /*ac00*/  FMNMX.FTZ R3, R35, R84, !PT ;  /* 0x0000005423037209 */ /* 0x000fe40007810000 */
[----:B------:R-:W-:-:S02]  /*ac10*/  ISETP.GT.AND P2, PT, R33, 0x31, !P2 ;  /* 0x000000312100780c */ /* 0x000fc40005744270 */
[----:B------:R-:W-:Y:S02]  /*ac20*/  FMNMX.FTZ R3, R80, R3, !PT ;  /* 0x0000000350037209 */ /* 0x000fe40007810000 */
[----:B------:R-:W-:Y:S02]  /*ac30*/  ISETP.LT.OR P2, PT, R96, 0x32, P2 ;  /* 0x000000326000780c */ /* 0x000fe40001741670 */
[----:B------:R-:W-:Y:S02]  /*ac40*/  FMNMX.FTZ R3, R76, R3, !PT ;  /* 0x000000034c037209 */ /* 0x000fe40007810000 */
[----:B------:R-:W-:Y:S02]  /*ac50*/  FSEL R36, R51, -INF , !P2 ;  /* 0xff80000033247808 */ /* 0x000fe40005000000 */
[----:B------:R-:W-:-:S04]  /*ac60*/  ISETP.NE.AND P2, PT, R49, RZ, PT ;  /* 0x000000ff3100720c */ /* 0x000fc80003f45270 */
[----:B------:R-:W-:-:S04]  /*ac70*/  ISETP.GT.AND P2, PT, R33, 0x38, !P2 ;  /* 0x000000382100780c */ /* 0x000fc80005744270 */
[----:B------:R-:W-:Y:S02]  /*ac80*/  ISETP.LT.OR P2, PT, R96, 0x39, P2 ;  /* 0x000000396000780c */ /* 0x000fe40001741670 */
[----:B0-----:R-:W-:Y:S02]  /*ac90*/  FMNMX.FTZ R10, R25, R10, !PT ;  /* 0x0000000a190a7209 */ /* 0x001fe40007810000 */
[----:B------:R-:W-:Y:S02]  /*aca0*/  FSEL R24, R43, -INF , !P2 ;  /* 0xff8000002b187808 */ /* 0x000fe40005000000 */
[----:B------:R-:W-:Y:S01]  /*acb0*/  ISETP.NE.AND P2, PT, R87, RZ, PT ;  /* 0x000000ff5700720c */ /* 0x000fe20003f45270 */
[----:B------:R-:W-:Y:S01]  /*acc0*/  FMUL.FTZ R27, R10, R177 ;  /* 0x000000b10a1b7220 */ /* 0x000fe20000410000 */
        /* <DEDUP_REMOVED lines=23> */
[----:B------:R-:W-:-:S04]  /*ae40*/  FSETP.NEU.FTZ.AND P2, PT, R10, -INF , PT ;  /* 0xff8000000a00780b */ /* 0x000fc80003f5d000 */
[----:B------:R-:W-:Y:S02]  /*ae50*/  FSEL R39, R27, RZ, P2 ;  /* 0x000000ff1b277208 */ /* 0x000fe40001000000 */
[----:B------:R-:W-:Y:S02]  /*ae60*/  FMNMX.FTZ R27, R58, R25, !PT ;  /* 0x000000193a1b7209 */ /* 0x000fe40007810000 */
[----:B------:R-:W-:Y:S01]  /*ae70*/  ISETP.GT.AND P2, PT, R33, 0x50, !P5 ;  /* 0x000000502100780c */ /* 0x000fe20006f44270 */
[--C-:B------:R-:W-:Y:S01]  /*ae80*/  FFMA.FTZ R37, R98, R177, -R39.reuse ;  /* 0x000000b162257223 */ /* 0x100fe20000010827 */
[----:B------:R-:W-:Y:S01]  /*ae90*/  FMNMX.FTZ R27, R44, R27, !PT ;  /* 0x0000001b2c1b7209 */ /* 0x000fe20007810000 */
[--C-:B------:R-:W-:Y:S01]  /*aea0*/  FFMA.FTZ R43, R102, R177, -R39.reuse ;  /* 0x000000b1662b7223 */ /* 0x100fe20000010827 */
[----:B------:R-:W-:Y:S01]  /*aeb0*/  ISETP.LT.OR P2, PT, R96, 0x51, P2 ;  /* 0x000000516000780c */ /* 0x000fe20001741670 */
[----:B------:R0:W-:Y:S01]  /*aec0*/  MUFU.EX2 R3, R37 ;  /* 0x0000002500037308 */ /* 0x0001e20000000800 */
[----:B------:R-:W-:Y:S01]  /*aed0*/  FMNMX.FTZ R27, R42, R27, !PT ;  /* 0x0000001b2a1b7209 */ /* 0x000fe20007810000 */
[-CC-:B------:R-:W-:Y:S01]  /*aee0*/  FFMA.FTZ R41, R100, R177.reuse, -R39.reuse ;  /* 0x000000b164297223 */ /* 0x180fe20000010827 */
[----:B------:R-:W-:Y:S01]  /*aef0*/  ISETP.NE.AND P5, PT, R65, RZ, PT ;  /* 0x000000ff4100720c */ /* 0x000fe20003fa5270 */
[--C-:B------:R-:W-:Y:S01]  /*af00*/  FFMA.FTZ R94, R94, R177, -R39.reuse ;  /* 0x000000b15e5e7223 */ /* 0x100fe20000010827 */
[----:B------:R-:W-:Y:S01]  /*af10*/  FMNMX.FTZ R27, R40, R27, !PT ;  /* 0x0000001b281b7209 */ /* 0x000fe20007810000 */
[--C-:B------:R-:W-:Y:S01]  /*af20*/  FFMA.FTZ R152, R152, R177, -R39.reuse ;  /* 0x000000b198987223 */ /* 0x100fe20000010827 */
[----:B------:R-:W-:Y:S01]  /*af30*/  FSEL R34, R34, -INF , !P2 ;  /* 0xff80000022227808 */ /* 0x000fe20005000000 */
[----:B------:R-:W-:Y:S01]  /*af40*/  MUFU.EX2 R25, R41 ;  /* 0x0000002900197308 */ /* 0x000fe20000000800 */
[----:B0-----:R-:W-:Y:S01]  /*af50*/  FMNMX.FTZ R37, R38, R27, !PT ;  /* 0x0000001b26257209 */ /* 0x001fe20007810000 */
[-CC-:B------:R-:W-:Y:S01]  /*af60*/  FFMA.FTZ R154, R154, R177.reuse, -R39.reuse ;  /* 0x000000b19a9a7223 */ /* 0x180fe20000010827 */
        /* <DEDUP_REMOVED lines=13> */
[----:B------:R1:W-:Y:S01]  /*b040*/  MUFU.EX2 R41, R94 ;  /* 0x0000005e00297308 */ /* 0x0003e20000000800 */
[----:B------:R-:W-:Y:S01]  /*b050*/  FMNMX.FTZ R37, R32, R37, !PT ;  /* 0x0000002520257209 */ /* 0x000fe20007810000 */
[-CC-:B0-----:R-:W-:Y:S01]  /*b060*/  FFMA.FTZ R43, R92, R177.reuse, -R39.reuse ;  /* 0x000000b15c2b7223 */ /* 0x181fe20000010827 */
[----:B------:R-:W-:Y:S01]  /*b070*/  FSEL R92, R11, -INF , !P3 ;  /* 0xff8000000b5c7808 */ /* 0x000fe20005800000 */
[--C-:B------:R-:W-:Y:S01]  /*b080*/  FFMA.FTZ R11, R90, R177, -R39.reuse ;  /* 0x000000b15a0b7223 */ /* 0x100fe20000010827 */
[----:B------:R-:W-:Y:S01]  /*b090*/  FMNMX.FTZ R37, R28, R37, !PT ;  /* 0x000000251c257209 */ /* 0x000fe20007810000 */
[--C-:B------:R-:W-:Y:S01]  /*b0a0*/  FFMA.FTZ R70, R70, R177, -R39.reuse ;  /* 0x000000b146467223 */ /* 0x100fe20000010827 */
[----:B------:R-:W-:Y:S01]  /*b0b0*/  FSEL R90, R31, -INF , !P4 ;  /* 0xff8000001f5a7808 */ /* 0x000fe20006000000 */
[----:B------:R-:W-:Y:S01]  /*b0c0*/  MUFU.EX2 R160, R11 ;  /* 0x0000000b00a07308 */ /* 0x000fe20000000800 */
[----:B------:R-:W-:Y:S01]  /*b0d0*/  FMNMX.FTZ R37, R30, R37, !PT ;  /* 0x000000251e257209 */ /* 0x000fe20007810000 */
[-CC-:B------:R-:W-:Y:S01]  /*b0e0*/  FFMA.FTZ R66, R66, R177.reuse, -R39.reuse ;  /* 0x000000b142427223 */ /* 0x180fe20000010827 */
[----:B-1----:R-:W-:Y:S01]  /*b0f0*/  FSEL R94, R29, -INF , !P2 ;  /* 0xff8000001d5e7808 */ /* 0x002fe20005000000 */
[--C-:B------:R-:W-:Y:S01]  /*b100*/  FFMA.FTZ R29, R86, R177, -R39.reuse ;  /* 0x000000b1561d7223 */ /* 0x100fe20000010827 */
[----:B------:R-:W-:Y:S01]  /*b110*/  FMNMX.FTZ R37, R4, R37, !PT ;  /* 0x0000002504257209 */ /* 0x000fe20007810000 */
[-CC-:B------:R-:W-:Y:S01]  /*b120*/  FFMA.FTZ R60, R60, R177.reuse, -R39.reuse ;  /* 0x000000b13c3c7223 */ /* 0x180fe20000010827 */
[--C-:B------:R-:W-:Y:S01]  /*b130*/  FFMA.FTZ R56, R56, R177, -R39.reuse ;  /* 0x000000b138387223 */ /* 0x100fe20000010827 */
[----:B------:R-:W0:Y:S01]  /*b140*/  MUFU.EX2 R152, R152 ;  /* 0x0000009800987308 */ /* 0x000e220000000800 */
[----:B------:R-:W-:Y:S01]  /*b150*/  FMNMX.FTZ R37, R34, R37, !PT ;  /* 0x0000002522257209 */ /* 0x000fe20007810000 */
[-CC-:B------:R-:W-:Y:S01]  /*b160*/  FFMA.FTZ R54, R54, R177.reuse, -R39.reuse ;  /* 0x000000b136367223 */ /* 0x180fe20000010827 */
[-CC-:B------:R-:W-:Y:S01]  /*b170*/  FFMA.FTZ R52, R52, R177.reuse, -R39.reuse ;  /* 0x000000b134347223 */ /* 0x180fe20000010827 */
[--C-:B------:R-:W-:Y:S01]  /*b180*/  FFMA.FTZ R46, R46, R177, -R39.reuse ;  /* 0x000000b12e2e7223 */ /* 0x100fe20000010827 */
[----:B------:R-:W-:Y:S01]  /*b190*/  FMNMX.FTZ R37, R92, R37, !PT ;  /* 0x000000255c257209 */ /* 0x000fe20007810000 */
[----:B------:R-:W-:-:S02]  /*b1a0*/  FFMA.FTZ R39, R50, R177, -R39 ;  /* 0x000000b132277223 */ /* 0x000fc40000010827 */
[----:B------:R-:W1:Y:S01]  /*b1b0*/  MUFU.EX2 R154, R154 ;  /* 0x0000009a009a7308 */ /* 0x000e620000000800 */
[----:B------:R-:W-:-:S04]  /*b1c0*/  FMNMX.FTZ R37, R90, R37, !PT ;  /* 0x000000255a257209 */ /* 0x000fc80007810000 */
[----:B------:R-:W-:-:S03]  /*b1d0*/  FMNMX.FTZ R37, R94, R37, !PT ;  /* 0x000000255e257209 */ /* 0x000fc60007810000 */
[----:B------:R-:W-:Y:S01]  /*b1e0*/  MUFU.EX2 R156, R156 ;  /* 0x0000009c009c7308 */ /* 0x000fe20000000800 */
[----:B0-----:R-:W-:Y:S01]  /*b1f0*/  FADD.FTZ R51, R152, R3 ;  /* 0x0000000398337221 */ /* 0x001fe20000010000 */
[----:B------:R-:W0:Y:S01]  /*b200*/  SHFL.BFLY PT, R86, R37, 0x2, 0x1f ;  /* 0x0c401f0025567f89 */ /* 0x000e2200000e0000 */
[----:B------:R-:W-:-:S05]  /*b210*/  F2FP.F16.F32.PACK_AB R152, R3, R152 ;  /* 0x000000980398723e */ /* 0x000fca00000000ff */
[----:B------:R-:W-:Y:S08]  /*b220*/  MUFU.EX2 R158, R158 ;  /* 0x0000009e009e7308 */ /* 0x000ff00000000800 */
[----:B------:R1:W-:Y:S08]  /*b230*/  MUFU.EX2 R47, R48 ;  /* 0x00000030002f7308 */ /* 0x0003f00000000800 */
[----:B------:R-:W-:Y:S01]  /*b240*/  MUFU.EX2 R43, R43 ;  /* 0x0000002b002b7308 */ /* 0x000fe20000000800 */
[----:B-1----:R-:W-:Y:S01]  /*b250*/  FADD.FTZ R48, R154, R51 ;  /* 0x000000339a307221 */ /* 0x002fe20000010000 */
[----:B0-----:R-:W-:-:S02]  /*b260*/  FMNMX.FTZ R86, R37, R86, !PT ;  /* 0x0000005625567209 */ /* 0x001fc40007810000 */
[C---:B------:R-:W-:Y:S01]  /*b270*/  F2FP.F16.F32.PACK_AB R154, R25.reuse, R154 ;  /* 0x0000009a199a723e */ /* 0x040fe200000000ff */
[----:B------:R-:W-:Y:S02]  /*b280*/  FADD.FTZ R51, R25, R48 ;  /* 0x0000003019337221 */ /* 0x000fe40000010000 */
[----:B------:R-:W0:Y:S01]  /*b290*/  SHFL.BFLY PT, R11, R86, 0x1, 0x1f ;  /* 0x0c201f00560b7f89 */ /* 0x000e2200000e0000 */
[----:B------:R-:W-:Y:S08]  /*b2a0*/  MUFU.EX2 R88, R88 ;  /* 0x0000005800587308 */ /* 0x000ff00000000800 */
[----:B------:R-:W1:Y:S08]  /*b2b0*/  MUFU.EX2 R29, R29 ;  /* 0x0000001d001d7308 */ /* 0x000e700000000800 */
[----:B------:R-:W-:Y:S01]  /*b2c0*/  MUFU.EX2 R82, R82 ;  /* 0x0000005200527308 */ /* 0x000fe20000000800 */
[----:B0-----:R-:W-:-:S07]  /*b2d0*/  FMNMX.FTZ R11, R86, R11, !PT ;  /* 0x0000000b560b7209 */ /* 0x001fce0007810000 */
[----:B------:R-:W0:Y:S01]  /*b2e0*/  MUFU.EX2 R31, R78 ;  /* 0x0000004e001f7308 */ /* 0x000e220000000800 */
[----:B-1----:R-:W-:Y:S02]  /*b2f0*/  F2FP.F16.F32.PACK_AB R162, R29, R88 ;  /* 0x000000581da2723e */ /* 0x002fe400000000ff */
[C---:B------:R-:W-:Y:S01]  /*b300*/  FSETP.NEU.FTZ.AND P2, PT, R11.reuse, -INF , PT ;  /* 0xff8000000b00780b */ /* 0x040fe20003f5d000 */
[----:B------:R-:W-:-:S04]  /*b310*/  FMUL.FTZ R49, R11, R177 ;  /* 0x000000b10b317220 */ /* 0x000fc80000410000 */
[----:B------:R-:W-:Y:S01]  /*b320*/  MUFU.EX2 R74, R74 ;  /* 0x0000004a004a7308 */ /* 0x000fe20000000800 */
[----:B------:R-:W-:-:S05]  /*b330*/  FSEL R49, R49, RZ, P2 ;  /* 0x000000ff31317208 */ /* 0x000fca0001000000 */
        /* <DEDUP_REMOVED lines=22> */
[----:B------:R-:W2:Y:S01]  /*b4a0*/  MUFU.EX2 R80, R80 ;  /* 0x0000005000507308 */ /* 0x000ea20000000800 */
[-CC-:B------:R-:W-:Y:S01]  /*b4b0*/  FFMA.FTZ R34, R34, R177.reuse, -R49.reuse ;  /* 0x000000b122227223 */ /* 0x180fe20000010831 */
[-CC-:B------:R-:W-:Y:S01]  /*b4c0*/  FFMA.FTZ R92, R92, R177.reuse, -R49.reuse ;  /* 0x000000b15c5c7223 */ /* 0x180fe20000010831 */
[-CC-:B------:R-:W-:Y:S01]  /*b4d0*/  FFMA.FTZ R90, R90, R177.reuse, -R49.reuse ;  /* 0x000000b15a5a7223 */ /* 0x180fe20000010831 */
[----:B------:R-:W-:Y:S01]  /*b4e0*/  FFMA.FTZ R49, R94, R177, -R49 ;  /* 0x000000b15e317223 */ /* 0x000fe20000010831 */
[----:B0-----:R-:W-:-:S03]  /*b4f0*/  F2FP.F16.F32.PACK_AB R164, R31, R82 ;  /* 0x000000521fa4723e */ /* 0x001fc600000000ff */
[----:B------:R-:W0:Y:S01]  /*b500*/  MUFU.EX2 R155, R76 ;  /* 0x0000004c009b7308 */ /* 0x000e220000000800 */
[----:B-1----:R-:W-:-:S07]  /*b510*/  F2FP.F16.F32.PACK_AB R153, R84, R35 ;  /* 0x000000235499723e */ /* 0x002fce00000000ff */
[----:B------:R-:W1:Y:S08]  /*b520*/  MUFU.EX2 R72, R72 ;  /* 0x0000004800487308 */ /* 0x000e700000000800 */
[----:B------:R3:W-:Y:S08]  /*b530*/  MUFU.EX2 R161, R44 ;  /* 0x0000002c00a17308 */ /* 0x0007f00000000800 */
[----:B------:R-:W4:Y:S01]  /*b540*/  MUFU.EX2 R157, R68 ;  /* 0x00000044009d7308 */ /* 0x000f220000000800 */
[----:B---3--:R-:W-:Y:S01]  /*b550*/  FADD.FTZ R44, R156, R51 ;  /* 0x000000339c2c7221 */ /* 0x008fe20000010000 */
[----:B------:R-:W-:Y:S01]  /*b560*/  FADD.FTZ R51, R35, R84 ;  /* 0x0000005423337221 */ /* 0x000fe20000010000 */
[----:B------:R-:W-:-:S02]  /*b570*/  F2FP.F16.F32.PACK_AB R156, R27, R156 ;  /* 0x0000009c1b9c723e */ /* 0x000fc400000000ff */
[----:B------:R-:W-:-:S03]  /*b580*/  FADD.FTZ R53, R27, R44 ;  /* 0x0000002c1b357221 */ /* 0x000fc60000010000 */
[----:B------:R-:W3:Y:S01]  /*b590*/  MUFU.EX2 R64, R64 ;  /* 0x0000004000407308 */ /* 0x000ee20000000800 */
[----:B------:R-:W-:Y:S01]  /*b5a0*/  FADD.FTZ R44, R158, R53 ;  /* 0x000000359e2c7221 */ /* 0x000fe20000010000 */
[----:B------:R-:W-:-:S03]  /*b5b0*/  F2FP.F16.F32.PACK_AB R158, R41, R158 ;  /* 0x0000009e299e723e */ /* 0x000fc600000000ff */
[----:B------:R-:W-:-:S03]  /*b5c0*/  FADD.FTZ R44, R41, R44 ;  /* 0x0000002c292c7221 */ /* 0x000fc60000010000 */
[----:B------:R2:W-:Y:S01]  /*b5d0*/  MUFU.EX2 R163, R40 ;  /* 0x0000002800a37308 */ /* 0x0005e20000000800 */
[----:B------:R-:W-:-:S04]  /*b5e0*/  FADD.FTZ R53, R43, R44 ;  /* 0x0000002c2b357221 */ /* 0x000fc80000010000 */
[C---:B------:R-:W-:Y:S01]  /*b5f0*/  FADD.FTZ R53, R160.reuse, R53 ;  /* 0x00000035a0357221 */ /* 0x040fe20000010000 */
[----:B------:R-:W-:Y:S02]  /*b600*/  F2FP.F16.F32.PACK_AB R160, R160, R43 ;  /* 0x0000002ba0a0723e */ /* 0x000fe400000000ff */
[----:B------:R-:W5:Y:S01]  /*b610*/  MUFU.EX2 R159, R62 ;  /* 0x0000003e009f7308 */ /* 0x000f620000000800 */
[----:B--2---:R-:W-:-:S04]  /*b620*/  FADD.FTZ R40, R80, R51 ;  /* 0x0000003350287221 */ /* 0x004fc80000010000 */
[C---:B0-----:R-:W-:Y:S01]  /*b630*/  FADD.FTZ R51, R155.reuse, R40 ;  /* 0x000000289b337221 */ /* 0x041fe20000010000 */
[----:B------:R-:W-:Y:S02]  /*b640*/  F2FP.F16.F32.PACK_AB R155, R155, R80 ;  /* 0x000000509b9b723e */ /* 0x000fe400000000ff */
[----:B------:R-:W0:Y:S08]  /*b650*/  MUFU.EX2 R58, R58 ;  /* 0x0000003a003a7308 */ /* 0x000e300000000800 */
[----:B------:R1:W-:Y:S08]  /*b660*/  MUFU.EX2 R165, R36 ;  /* 0x0000002400a57308 */ /* 0x0003f00000000800 */
[----:B------:R-:W2:Y:S01]  /*b670*/  MUFU.EX2 R42, R42 ;  /* 0x0000002a002a7308 */ /* 0x000ea20000000800 */
[----:B-1----:R-:W-:-:S04]  /*b680*/  FADD.FTZ R36, R72, R51 ;  /* 0x0000003348247221 */ /* 0x002fc80000010000 */
[C---:B----4-:R-:W-:Y:S01]  /*b690*/  FADD.FTZ R51, R157.reuse, R36 ;  /* 0x000000249d337221 */ /* 0x050fe20000010000 */
[----:B------:R-:W-:Y:S02]  /*b6a0*/  F2FP.F16.F32.PACK_AB R157, R157, R72 ;  /* 0x000000489d9d723e */ /* 0x000fe400000000ff */
[----:B------:R1:W-:Y:S01]  /*b6b0*/  MUFU.EX2 R167, R26 ;  /* 0x0000001a00a77308 */ /* 0x0003e20000000800 */
[----:B---3--:R-:W-:-:S04]  /*b6c0*/  FADD.FTZ R36, R64, R51 ;  /* 0x0000003340247221 */ /* 0x008fc80000010000 */
[C---:B-----5:R-:W-:Y:S01]  /*b6d0*/  FADD.FTZ R51, R159.reuse, R36 ;  /* 0x000000249f337221 */ /* 0x060fe20000010000 */
[----:B------:R-:W-:Y:S02]  /*b6e0*/  F2FP.F16.F32.PACK_AB R159, R159, R64 ;  /* 0x000000409f9f723e */ /* 0x000fe400000000ff */
[----:B------:R-:W3:Y:S01]  /*b6f0*/  MUFU.EX2 R33, R70 ;  /* 0x0000004600217308 */ /* 0x000ee20000000800 */
[----:B-1----:R-:W-:-:S04]  /*b700*/  FADD.FTZ R26, R88, R53 ;  /* 0x00000035581a7221 */ /* 0x002fc80000010000 */
[----:B------:R-:W-:Y:S01]  /*b710*/  FADD.FTZ R53, R29, R26 ;  /* 0x0000001a1d357221 */ /* 0x000fe20000010000 */
[----:B0-----:R-:W-:Y:S02]  /*b720*/  FADD.FTZ R26, R58, R51 ;  /* 0x000000333a1a7221 */ /* 0x001fe40000010000 */
[----:B------:R-:W0:Y:S01]  /*b730*/  MUFU.EX2 R38, R38 ;  /* 0x0000002600267308 */ /* 0x000e220000000800 */
[----:B------:R-:W-:Y:S01]  /*b740*/  FADD.FTZ R36, R82, R53 ;  /* 0x0000003552247221 */ /* 0x000fe20000010000 */
[C---:B------:R-:W-:Y:S01]  /*b750*/  FADD.FTZ R51, R161.reuse, R26 ;  /* 0x0000001aa1337221 */ /* 0x040fe20000010000 */
[----:B------:R-:W-:Y:S02]  /*b760*/  F2FP.F16.F32.PACK_AB R161, R161, R58 ;  /* 0x0000003aa1a1723e */ /* 0x000fe400000000ff */
[----:B------:R-:W-:Y:S01]  /*b770*/  FADD.FTZ R53, R31, R36 ;  /* 0x000000241f357221 */ /* 0x000fe20000010000 */
[----:B--2---:R-:W-:Y:S02]  /*b780*/  FADD.FTZ R26, R42, R51 ;  /* 0x000000332a1a7221 */ /* 0x004fe40000010000 */
[----:B------:R-:W-:Y:S01]  /*b790*/  MUFU.EX2 R66, R66 ;  /* 0x0000004200427308 */ /* 0x000fe20000000800 */
[----:B---3--:R-:W-:Y:S01]  /*b7a0*/  F2FP.F16.F32.PACK_AB R166, R33, R74 ;  /* 0x0000004a21a6723e */ /* 0x008fe200000000ff */
[C---:B------:R-:W-:Y:S01]  /*b7b0*/  FADD.FTZ R51, R163.reuse, R26 ;  /* 0x0000001aa3337221 */ /* 0x040fe20000010000 */
[----:B------:R-:W-:-:S05]  /*b7c0*/  F2FP.F16.F32.PACK_AB R163, R163, R42 ;  /* 0x0000002aa3a3723e */ /* 0x000fca00000000ff */
[----:B------:R-:W1:Y:S01]  /*b7d0*/  MUFU.EX2 R37, R60 ;  /* 0x0000003c00257308 */ /* 0x000e620000000800 */
[----:B0-----:R-:W-:-:S04]  /*b7e0*/  FADD.FTZ R26, R38, R51 ;  /* 0x00000033261a7221 */ /* 0x001fc80000010000 */
[C---:B------:R-:W-:Y:S01]  /*b7f0*/  FADD.FTZ R3, R165.reuse, R26 ;  /* 0x0000001aa5037221 */ /* 0x040fe20000010000 */
[----:B------:R-:W-:Y:S02]  /*b800*/  F2FP.F16.F32.PACK_AB R165, R165, R38 ;  /* 0x00000026a5a5723e */ /* 0x000fe400000000ff */
[----:B------:R-:W-:Y:S08]  /*b810*/  MUFU.EX2 R24, R24 ;  /* 0x0000001800187308 */ /* 0x000ff00000000800 */
[----:B------:R-:W0:Y:S01]  /*b820*/  MUFU.EX2 R56, R56 ;  /* 0x0000003800387308 */ /* 0x000e220000000800 */
[----:B-1----:R-:W-:-:S07]  /*b830*/  F2FP.F16.F32.PACK_AB R168, R37, R66 ;  /* 0x0000004225a8723e */ /* 0x002fce00000000ff */
[----:B------:R1:W-:Y:S08]  /*b840*/  MUFU.EX2 R169, R28 ;  /* 0x0000001c00a97308 */ /* 0x0003f00000000800 */
[----:B------:R-:W2:Y:S01]  /*b850*/  MUFU.EX2 R45, R54 ;  /* 0x00000036002d7308 */ /* 0x000ea20000000800 */
[----:B-1----:R-:W-:-:S04]  /*b860*/  FADD.FTZ R28, R74, R53 ;  /* 0x000000354a1c7221 */ /* 0x002fc80000010000 */
[----:B------:R-:W-:-:S03]  /*b870*/  FADD.FTZ R53, R33, R28 ;  /* 0x0000001c21357221 */ /* 0x000fc60000010000 */
[----:B------:R-:W-:Y:S01]  /*b880*/  MUFU.EX2 R32, R32 ;  /* 0x0000002000207308 */ /* 0x000fe20000000800 */
[----:B------:R-:W-:-:S04]  /*b890*/  FADD.FTZ R28, R66, R53 ;  /* 0x00000035421c7221 */ /* 0x000fc80000010000 */
[----:B------:R-:W-:-:S03]  /*b8a0*/  FADD.FTZ R25, R37, R28 ;  /* 0x0000001c25197221 */ /* 0x000fc60000010000 */
[----:B------:R-:W1:Y:S01]  /*b8b0*/  MUFU.EX2 R52, R52 ;  /* 0x0000003400347308 */ /* 0x000e620000000800 */
[----:B0-----:R-:W-:Y:S01]  /*b8c0*/  FADD.FTZ R26, R56, R25 ;  /* 0x00000019381a7221 */ /* 0x001fe20000010000 */
[----:B--2---:R-:W-:-:S03]  /*b8d0*/  F2FP.F16.F32.PACK_AB R170, R45, R56 ;  /* 0x000000382daa723e */ /* 0x004fc600000000ff */
[----:B------:R-:W-:-:S03]  /*b8e0*/  FADD.FTZ R25, R45, R26 ;  /* 0x0000001a2d197221 */ /* 0x000fc60000010000 */
[----:B------:R-:W0:Y:S08]  /*b8f0*/  MUFU.EX2 R30, R30 ;  /* 0x0000001e001e7308 */ /* 0x000e300000000800 */
[----:B------:R2:W-:Y:S01]  /*b900*/  MUFU.EX2 R171, R4 ;  /* 0x0000000400ab7308 */ /* 0x0005e20000000800 */
[----:B-1----:R-:W-:Y:S01]  /*b910*/  FADD.FTZ R26, R52, R25 ;  /* 0x00000019341a7221 */ /* 0x002fe20000010000 */
[----:B------:R-:W-:-:S03]  /*b920*/  F2FP.F16.F32.PACK_AB R172, R47, R52 ;  /* 0x000000342fac723e */ /* 0x000fc600000000ff */
[----:B------:R-:W-:-:S03]  /*b930*/  FADD.FTZ R25, R47, R26 ;  /* 0x0000001a2f197221 */ /* 0x000fc60000010000 */
[----:B------:R-:W1:Y:S01]  /*b940*/  MUFU.EX2 R46, R46 ;  /* 0x0000002e002e7308 */ /* 0x000e620000000800 */
[----:B--2---:R-:W-:-:S04]  /*b950*/  FADD.FTZ R4, R24, R3 ;  /* 0x0000000318047221 */ /* 0x004fc80000010000 */
[C---:B------:R-:W-:Y:S01]  /*b960*/  FADD.FTZ R3, R167.reuse, R4 ;  /* 0x00000004a7037221 */ /* 0x040fe20000010000 */
[----:B------:R-:W-:Y:S02]  /*b970*/  F2FP.F16.F32.PACK_AB R167, R167, R24 ;  /* 0x00000018a7a7723e */ /* 0x000fe400000000ff */
[----:B------:R-:W2:Y:S01]  /*b980*/  MUFU.EX2 R39, R39 ;  /* 0x0000002700277308 */ /* 0x000ea20000000800 */
[----:B------:R-:W-:-:S04]  /*b990*/  FADD.FTZ R4, R32, R3 ;  /* 0x0000000320047221 */ /* 0x000fc80000010000 */
[C---:B------:R-:W-:Y:S01]  /*b9a0*/  FADD.FTZ R3, R169.reuse, R4 ;  /* 0x00000004a9037221 */ /* 0x040fe20000010000 */
[----:B------:R-:W-:Y:S02]  /*b9b0*/  F2FP.F16.F32.PACK_AB R169, R169, R32 ;  /* 0x00000020a9a9723e */ /* 0x000fe400000000ff */
[----:B------:R-:W3:Y:S01]  /*b9c0*/  MUFU.EX2 R34, R34 ;  /* 0x0000002200227308 */ /* 0x000ee20000000800 */
[----:B0-----:R-:W-:Y:S01]  /*b9d0*/  FADD.FTZ R4, R30, R3 ;  /* 0x000000031e047221 */ /* 0x001fe20000010000 */
[----:B-1----:R-:W-:-:S03]  /*b9e0*/  FADD.FTZ R26, R46, R25 ;  /* 0x000000192e1a7221 */ /* 0x002fc60000010000 */
[C---:B------:R-:W-:Y:S01]  /*b9f0*/  FADD.FTZ R3, R171.reuse, R4 ;  /* 0x00000004ab037221 */ /* 0x040fe20000010000 */
[----:B------:R-:W-:Y:S02]  /*ba00*/  F2FP.F16.F32.PACK_AB R171, R171, R30 ;  /* 0x0000001eabab723e */ /* 0x000fe400000000ff */
[----:B------:R-:W0:Y:S01]  /*ba10*/  MUFU.EX2 R173, R92 ;  /* 0x0000005c00ad7308 */ /* 0x000e220000000800 */
[C---:B--2---:R-:W-:Y:S01]  /*ba20*/  FADD.FTZ R4, R39.reuse, R26 ;  /* 0x0000001a27047221 */ /* 0x044fe20000010000 */
[----:B------:R-:W-:-:S06]  /*ba30*/  F2FP.F16.F32.PACK_AB R174, R39, R46 ;  /* 0x0000002e27ae723e */ /* 0x000fcc00000000ff */
[----:B------:R-:W1:Y:S01]  /*ba40*/  MUFU.EX2 R90, R90 ;  /* 0x0000005a005a7308 */ /* 0x000e620000000800 */
[----:B---3--:R-:W-:-:S07]  /*ba50*/  FADD.FTZ R26, R34, R3 ;  /* 0x00000003221a7221 */ /* 0x008fce0000010000 */
[----:B------:R-:W2:Y:S01]  /*ba60*/  MUFU.EX2 R49, R49 ;  /* 0x0000003100317308 */ /* 0x000ea20000000800 */
[C---:B0-----:R-:W-:Y:S01]  /*ba70*/  FADD.FTZ R3, R173.reuse, R26 ;  /* 0x0000001aad037221 */ /* 0x041fe20000010000 */
[----:B------:R-:W-:-:S03]  /*ba80*/  F2FP.F16.F32.PACK_AB R173, R173, R34 ;  /* 0x00000022adad723e */ /* 0x000fc600000000ff */
[----:B-1----:R-:W-:-:S04]  /*ba90*/  FADD.FTZ R24, R90, R3 ;  /* 0x000000035a187221 */ /* 0x002fc80000010000 */
[C---:B--2---:R-:W-:Y:S01]  /*baa0*/  FADD.FTZ R3, R49.reuse, R24 ;  /* 0x0000001831037221 */ /* 0x044fe20000010000 */
[----:B------:R-:W-:Y:S01]  /*bab0*/  F2FP.F16.F32.PACK_AB R175, R49, R90 ;  /* 0x0000005a31af723e */ /* 0x000fe200000000ff */
[----:B------:R-:W-:Y:S06]  /*bac0*/  @!P0 BRA `(.L_x_2123) ;  /* 0x0000000000048947 */ /* 0x000fec0003800000 */
[----:B------:R-:W-:Y:S01]  /*bad0*/  BPT.TRAP 0x1 ;  /* 0x000000040000795c */ /* 0x000fe20000300000 */
.L_x_2123:
[----:B------:R0:W1:Y:S01]  /*bae0*/  SYNCS.PHASECHK.TRANS64.TRYWAIT P2, [R5+URZ+0x22850], R20 ;  /* 0x02285014050075a7 */ /* 0x000062000804017f */
[----:B------:R-:W-:Y:S05]  /*baf0*/  @!P0 BRA `(.L_x_2124) ;  /* 0x0000000000048947 */ /* 0x000fea0003800000 */
[----:B------:R-:W-:Y:S01]  /*bb00*/  BPT.TRAP 0x1 ;  /* 0x000000040000795c */ /* 0x000fe20000300000 */
.L_x_2124:
[----:B------:R-:W-:Y:S04]  /*bb10*/  BSSY B0, `(.L_x_2125) ;  /* 0x0000004000007945 */ /* 0x000fe80003800000 */
[----:B-1----:R-:W-:Y:S05]  /*bb20*/  @P2 BRA `(.L_x_2126) ;  /* 0x0000000000082947 */ /* 0x002fea0003800000 */
[----:B------:R-:W1:Y:S02]  /*bb30*/  SYNCS.PHASECHK.TRANS64.TRYWAIT P2, [R5+URZ+0x22850], R20 ;  /* 0x02285014050075a7 */ /* 0x000e64000804017f */
[----:B-1----:R-:W-:Y:S05]  /*bb40*/  @!P2 BRA `(.L_x_2127) ;  /* 0x0000013c0078a947 */ /* 0x002fea0003800000 */
.L_x_2126:
[----:B------:R-:W-:Y:S05]  /*bb50*/  BSYNC B0 ;  /* 0x0000000000007941 */ /* 0x000fea0003800000 */
.L_x_2125:
[----:B------:R-:W-:Y:S05]  /*bb60*/  WARPSYNC.ALL ;  /* 0x0000000000007948 */ /* 0x000fea0003800000 */
[----:B01----:R-:W-:Y:S01]  /*bb70*/  VIADD R20, R17, 0x400 ;  /* 0x0000040011147836 */ /* 0x003fe20000000000 */
[----:B------:R0:W-:Y:S01]  /*bb80*/  BAR.SYNC.DEFER_BLOCKING R179, 0x100 ;  /* 0x000400b30000751d */ /* 0x0001e20000010000 */
[----:B------:R-:W-:Y:S01]  /*bb90*/  IMAD.MOV.U32 R183, RZ, RZ, 0x40000040 ;  /* 0x40000040ffb77424 */ /* 0x000fe200078e00ff */
[----:B------:R-:W-:Y:S01]  /*bba0*/  ISETP.GE.AND P2, PT, R181, 0x1, PT ;  /* 0x00000001b500780c */ /* 0x000fe20003f46270 */
[----:B------:R-:W-:Y:S01]  /*bbb0*/  @!P1 VIADD R5, R5, 0x22860 ;  /* 0x0002286005059836 */ /* 0x000fe20000000000 */
[----:B------:R-:W-:Y:S01]  /*bbc0*/  SHF.R.U32.HI R20, RZ, 0x4, R20 ;  /* 0x00000004ff147819 */ /* 0x000fe20000011614 */
[----:B------:R-:W-:Y:S01]  /*bbd0*/  IMAD.IADD R211, R204, 0x1, -R205 ;  /* 0x00000001ccd37824 */ /* 0x000fe200078e0acd */
[----:B------:R-:W-:Y:S01]  /*bbe0*/  R2UR UR7, R183 ;  /* 0x00000000b70772ca */ /* 0x000fe200000e0000 */
[----:B------:R-:W-:Y:S01]  /*bbf0*/  IMAD.MOV.U32 R183, RZ, RZ, 0x40000040 ;  /* 0x40000040ffb77424 */ /* 0x000fe200078e00ff */
[----:B------:R-:W-:-:S02]  /*bc00*/  LOP3.LUT R20, R20, 0x3fff, RZ, 0xc0, !PT ;  /* 0x00003fff14147812 */ /* 0x000fc400078ec0ff */
[----:B------:R-:W-:Y:S02]  /*bc10*/  @!P1 PRMT R5, RZ, 0x654, R5 ;  /* 0x00000654ff059816 */ /* 0x000fe40000000005 */
[----:B------:R-:W-:-:S05]  /*bc20*/  LOP3.LUT R20, R20, 0x3000000, RZ, 0xfc, !PT ;  /* 0x0300000014147812 */ /* 0x000fca00078efcff */
[----:B------:R-:W-:-:S05]  /*bc30*/  IMAD R182, R16, 0xc00, R20 ;  /* 0x00000c0010b67824 */ /* 0x000fca00078e0214 */
[----:B------:R-:W-:Y:S01]  /*bc40*/  R2UR UR6, R182 ;  /* 0x00000000b60672ca */ /* 0x000fe200000e0000 */
[----:B------:R-:W-:-:S12]  /*bc50*/  WARPGROUP.ARRIVE ;  /* 0x00000000000079c5 */ /* 0x000fd80000000000 */
[----:B------:R-:W-:Y:S03]  /*bc60*/  HGMMA.64x256x16.F32 R24, R152, gdesc[UR4].tnspB, RZ, !UPT, gsb0 ;  /* 0x43e0000498187df0 */ /* 0x000fe6000c0008ff */
[----:B------:R-:W-:Y:S02]  /*bc70*/  WARPGROUP.DEPBAR.LE gsb0, 0x0 ;  /* 0x00008000000079c5 */ /* 0x000fe40000010000 */
[----:B------:R-:W-:Y:S01]  /*bc80*/  VIADD R152, R182, 0x80 ;  /* 0x00000080b6987836 */ /* 0x000fe20000000000 */
[----:B------:R-:W-:Y:S01]  /*bc90*/  WARPGROUP.ARRIVE ;  /* 0x00000000000079c5 */ /* 0x000fe20000000000 */
[----:B------:R-:W-:Y:S02]  /*bca0*/  IMAD.MOV.U32 R153, RZ, RZ, 0x40000040 ;  /* 0x40000040ff997424 */ /* 0x000fe400078e00ff */
[----:B------:R-:W-:Y:S01]  /*bcb0*/  IMAD R155, R209, 0x80, R211 ;  /* 0x00000080d19b7824 */ /* 0x000fe200078e02d3 */
[----:B------:R-:W-:Y:S01]  /*bcc0*/  R2UR UR6, R152 ;  /* 0x00000000980672ca */ /* 0x000fe200000e0000 */
[----:B------:R-:W-:Y:S01]  /*bcd0*/  VIADD R152, R182, 0x100 ;  /* 0x00000100b6987836 */ /* 0x000fe20000000000 */
[----:B------:R-:W-:Y:S01]  /*bce0*/  R2UR UR7, R153 ;  /* 0x00000000990772ca */ /* 0x000fe200000e0000 */
[----:B------:R-:W-:-:S02]  /*bcf0*/  IMAD.MOV.U32 R153, RZ, RZ, 0x40000040 ;  /* 0x40000040ff997424 */ /* 0x000fc400078e00ff */
[----:B------:R-:W-:-:S13]  /*bd00*/  IMAD.IADD R180, R155, 0x1, R180 ;  /* 0x000000019bb47824 */ /* 0x000fda00078e02b4 */
        /* <DEDUP_REMOVED lines=31> */
[----:B------:R1:W-:Y:S02]  /*bf00*/  @!P1 SYNCS.ARRIVE.TRANS64.RED.A1T0 RZ, [R5+URZ], RZ ;  /* 0x000000ff05ff99a7 */ /* 0x0003e4000810043f */
[----:B-1----:R-:W-:Y:S01]  /*bf10*/  VIADD R5, R178, 0xfffffffe ;  /* 0xfffffffeb2057836 */ /* 0x002fe20000000000 */
        /* <DEDUP_REMOVED lines=12> */
.L_x_2130:
[----:B------:R-:W-:-:S13]  /*bfe0*/  ISETP.NE.AND P2, PT, R181, 0x1, PT ;  /* 0x00000001b500780c */ /* 0x000fda0003f45270 */
[----:B------:R-:W0:Y:S02]  /*bff0*/  @P2 LDC.64 R152, c[0x0][0x9e8] ;  /* 0x00027a00ff982b82 */ /* 0x000e240000000a00 */
[----:B0-----:R-:W-:-:S05]  /*c000*/  @P2 IMAD.HI.U32 R152, R154, R152, RZ ;  /* 0x000000989a982227 */ /* 0x001fca00078e00ff */
[----:B------:R-:W-:-:S07]  /*c010*/  @P2 SHF.R.U32.HI R154, RZ, R153, R152 ;  /* 0x00000099ff9a2219 */ /* 0x000fce0000011698 */
.L_x_2131:
[----:B------:R-:W-:Y:S05]  /*c020*/  BSYNC B0 ;  /* 0x0000000000007941 */ /* 0x000fea0003800000 */
.L_x_2129:
[----:B------:R-:W-:-:S05]  /*c030*/  IMAD R181, R154, R181, R181 ;  /* 0x000000b59ab57224 */ /* 0x000fca00078e02b5 */
[----:B------:R-:W-:-:S07]  /*c040*/  VIMNMX R180, R180, R181, PT ;  /* 0x000000b5b4b47248 */ /* 0x000fce0003fe0100 */
.L_x_2128:
[----:B------:R-:W-:Y:S01]  /*c050*/  IMAD.HI R180, R180, 0x2aaaaaab, RZ ;  /* 0x2aaaaaabb4b47827 */ /* 0x000fe200078e02ff */
[----:B------:R-:W-:Y:S01]  /*c060*/  ULDC UR41, c[0x0][0x9e4] ;  /* 0x0002790000297ab9 */ /* 0x000fe20000000800 */
[----:B------:R-:W-:Y:S01]  /*c070*/  ULDC UR44, c[0x0][0x9e4] ;  /* 0x00027900002c7ab9 */ /* 0x000fe20000000800 */
[----:B------:R-:W-:Y:S01]  /*c080*/  ULDC UR45, c[0x0][0x988] ;  /* 0x00026200002d7ab9 */ /* 0x000fe20000000800 */
[----:B------:R-:W-:Y:S01]  /*c090*/  ULDC UR42, c[0x0][0x988] ;  /* 0x00026200002a7ab9 */ /* 0x000fe20000000800 */
[----:B------:R-:W-:Y:S01]  /*c0a0*/  SHF.R.U32.HI R153, RZ, 0x1f, R180 ;  /* 0x0000001fff997819 */ /* 0x000fe200000116b4 */
[----:B------:R-:W-:Y:S01]  /*c0b0*/  ULDC UR43, c[0x0][0x988] ;  /* 0x00026200002b7ab9 */ /* 0x000fe20000000800 */
[----:B------:R-:W-:Y:S01]  /*c0c0*/  ULDC UR36, c[0x0][0x9d8] ;  /* 0x0002760000247ab9 */ /* 0x000fe20000000800 */
[----:B------:R-:W-:Y:S01]  /*c0d0*/  ULDC UR38, c[0x0][0x9d8] ;  /* 0x0002760000267ab9 */ /* 0x000fe20000000800 */
[----:B------:R-:W-:Y:S01]  /*c0e0*/  LEA.HI.SX32 R180, R180, R153, 0x1c ;  /* 0x00000099b4b47211 */ /* 0x000fe200078fe2ff */
[----:B------:R-:W-:Y:S01]  /*c0f0*/  ULDC UR39, c[0x0][0x9d8] ;  /* 0x0002760000277ab9 */ /* 0x000fe20000000800 */
[----:B------:R-:W-:Y:S01]  /*c100*/  ULDC UR37, c[0x0][0x9e0] ;  /* 0x0002780000257ab9 */ /* 0x000fe20000000800 */
[----:B------:R-:W-:Y:S01]  /*c110*/  ULDC UR40, c[0x0][0x9e0] ;  /* 0x0002780000287ab9 */ /* 0x000fe20000000800 */
[----:B------:R-:W-:-:S04]  /*c120*/  VIMNMX R215, R219, R180, !PT ;  /* 0x000000b4dbd77248 */ /* 0x000fc80007fe0100 */
[----:B------:R-:W-:-:S13]  /*c130*/  ISETP.GE.AND P2, PT, R5, R215, PT ;  /* 0x000000d70500720c */ /* 0x000fda0003f46270 */
[----:B------:R-:W-:Y:S05]  /*c140*/  @!P2 BRA `(.L_x_2132) ;  /* 0x0000003400cca947 */ /* 0x000fea0003800000 */
[----:B------:R-:W-:-:S04]  /*c150*/  IMAD.IADD R214, R0, 0x1, R211 ;  /* 0x0000000100d67824 */ /* 0x000fc800078e02d3 */
[----:B------:R-:W-:-:S07]  /*c160*/  VIADD R208, R214, 0x8 ;  /* 0x00000008d6d07836 */ /* 0x000fce0000000000 */
.L_x_2150:
[----:B------:R-:W-:Y:S01]  /*c170*/  VIADD R16, R16, 0x1 ;  /* 0x0000000110107836 */ /* 0x000fe20000000000 */
[----:B------:R-:W-:Y:S05]  /*c180*/  YIELD ;  /* 0x0000000000007946 */ /* 0x000fea0003800000 */
[----:B------:R-:W-:-:S04]  /*c190*/  ISETP.NE.AND P2, PT, R16, 0x2, PT ;  /* 0x000000021000780c */ /* 0x000fc80003f45270 */
[----:B------:R-:W-:Y:S02]  /*c1a0*/  SEL R153, RZ, 0x1, P2 ;  /* 0x00000001ff997807 */ /* 0x000fe40001000000 */
[----:B------:R-:W-:Y:S02]  /*c1b0*/  SEL R16, R16, RZ, P2 ;  /* 0x000000ff10107207 */ /* 0x000fe40001000000 */
[----:B------:R-:W-:Y:S01]  /*c1c0*/  LOP3.LUT R200, R200, R153, RZ, 0x3c, !PT ;  /* 0x00000099c8c87212 */ /* 0x000fe200078e3cff */
[----:B0-----:R-:W-:Y:S06]  /*c1d0*/  @!P0 BRA `(.L_x_2133) ;  /* 0x0000000000048947 */ /* 0x001fec0003800000 */
[----:B------:R-:W-:Y:S01]  /*c1e0*/  BPT.TRAP 0x1 ;  /* 0x000000040000795c */ /* 0x000fe20000300000 */
.L_x_2133:
[----:B------:R-:W-:Y:S02]  /*c1f0*/  LEA R210, R16, R17, 0x3 ;  /* 0x0000001110d27211 */ /* 0x000fe400078e18ff */
[----:B------:R-:W-:-:S04]  /*c200*/  SHF.L.U32 R207, R200, 0x1f, RZ ;  /* 0x0000001fc8cf7819 */ /* 0x000fc800000006ff */
[----:B------:R0:W1:Y:S01]  /*c210*/  SYNCS.PHASECHK.TRANS64.TRYWAIT P2, [R210+URZ+0x22830], R207 ;  /* 0x022830cfd20075a7 */ /* 0x000062000804017f */
[----:B------:R-:W-:Y:S05]  /*c220*/  @!P0 BRA `(.L_x_2134) ;  /* 0x0000000000048947 */ /* 0x000fea0003800000 */
[----:B------:R-:W-:Y:S01]  /*c230*/  BPT.TRAP 0x1 ;  /* 0x000000040000795c */ /* 0x000fe20000300000 */
.L_x_2134:
[----:B------:R-:W-:Y:S02]  /*c240*/  IMAD R212, R16, 0x300, R21 ;  /* 0x0000030010d47824 */ /* 0x000fe400078e0215 */
[----:B------:R-:W-:Y:S01]  /*c250*/  IMAD.MOV.U32 R213, RZ, RZ, 0x40000040 ;  /* 0x40000040ffd57424 */ /* 0x000fe200078e00ff */
[----:B-1----:R-:W-:Y:S06]  /*c260*/  @P2 BRA `(.L_x_2135) ;  /* 0x0000000000082947 */ /* 0x002fec0003800000 */
[----:B------:R-:W1:Y:S02]  /*c270*/  SYNCS.PHASECHK.TRANS64.TRYWAIT P2, [R210+URZ+0x22830], R207 ;  /* 0x022830cfd20075a7 */ /* 0x000e64000804017f */
[----:B-1----:R-:W-:Y:S05]  /*c280*/  @!P2 BRA `(.L_x_2136) ;  /* 0x0000013400bca947 */ /* 0x002fea0003800000 */
.L_x_2135:
[----:B------:R-:W-:Y:S05]  /*c290*/  WARPSYNC.ALL ;  /* 0x0000000000007948 */ /* 0x000fea0003800000 */
[C---:B------:R-:W-:Y:S01]  /*c2a0*/  R2UR UR6, R212.reuse ;  /* 0x00000000d40672ca */ /* 0x040fe200000e0000 */
[C---:B------:R-:W-:Y:S01]  /*c2b0*/  VIADD R152, R212.reuse, 0x2 ;  /* 0x00000002d4987836 */ /* 0x040fe20000000000 */
[----:B------:R-:W-:Y:S01]  /*c2c0*/  R2UR UR7, R213 ;  /* 0x00000000d50772ca */ /* 0x000fe200000e0000 */
[----:B------:R-:W-:Y:S01]  /*c2d0*/  VIADD R154, R212, 0x4 ;  /* 0x00000004d49a7836 */ /* 0x000fe20000000000 */
[----:B------:R-:W-:Y:S01]  /*c2e0*/  R2UR UR4, R6 ;  /* 0x00000000060472ca */ /* 0x000fe200000e0000 */
[----:B------:R-:W-:Y:S01]  /*c2f0*/  IMAD.MOV.U32 R153, RZ, RZ, 0x40000040 ;  /* 0x40000040ff997424 */ /* 0x000fe200078e00ff */
[----:B------:R-:W-:Y:S01]  /*c300*/  R2UR UR5, R7 ;  /* 0x00000000070572ca */ /* 0x000fe200000e0000 */
[----:B------:R-:W-:Y:S01]  /*c310*/  IMAD.MOV.U32 R155, RZ, RZ, 0x40000040 ;  /* 0x40000040ff9b7424 */ /* 0x000fe200078e00ff */
[----:B------:R-:W-:Y:S01]  /*c320*/  R2UR UR10, R152 ;  /* 0x00000000980a72ca */ /* 0x000fe200000e0000 */
[----:B------:R-:W-:Y:S01]  /*c330*/  VIADD R212, R212, 0x6 ;  /* 0x00000006d4d47836 */ /* 0x000fe20000000000 */
[----:B------:R-:W-:Y:S01]  /*c340*/  R2UR UR11, R153 ;  /* 0x00000000990b72ca */ /* 0x000fe200000e0000 */
[----:B------:R-:W-:Y:S01]  /*c350*/  IMAD.MOV.U32 R213, RZ, RZ, 0x40000040 ;  /* 0x40000040ffd57424 */ /* 0x000fe200078e00ff */
[----:B------:R-:W-:Y:S01]  /*c360*/  R2UR UR14, R154 ;  /* 0x000000009a0e72ca */ /* 0x000fe200000e0000 */
[----:B------:R-:W2:Y:S01]  /*c370*/  S2R R228, SR_TID.X ;  /* 0x0000000000e47919 */ /* 0x000ea20000002100 */
[----:B------:R-:W-:-:S02]  /*c380*/  R2UR UR15, R155 ;  /* 0x000000009b0f72ca */ /* 0x000fc400000e0000 */
[----:B------:R-:W-:Y:S01]  /*c390*/  WARPGROUP.ARRIVE ;  /* 0x00000000000079c5 */ /* 0x000fe20000000000 */
[----:B------:R-:W-:Y:S02]  /*c3a0*/  R2UR UR8, R14 ;  /* 0x000000000e0872ca */ /* 0x000fe400000e0000 */
[----:B------:R-:W-:Y:S02]  /*c3b0*/  R2UR UR9, R15 ;  /* 0x000000000f0972ca */ /* 0x000fe400000e0000 */
[----:B------:R-:W-:Y:S01]  /*c3c0*/  R2UR UR12, R12 ;  /* 0x000000000c0c72ca */ /* 0x000fe200000e0000 */
[----:B------:R-:W-:Y:S01]  /*c3d0*/  HGMMA.64x96x16.F32 R152, gdesc[UR4], RZ, !UPT, gsb0 ;  /* 0x01600000049879f0 */ /* 0x000fe2000c0008ff */
[----:B------:R-:W-:Y:S02]  /*c3e0*/  R2UR UR13, R13 ;  /* 0x000000000d0d72ca */ /* 0x000fe400000e0000 */
[----:B------:R-:W-:Y:S02]  /*c3f0*/  R2UR UR6, R212 ;  /* 0x00000000d40672ca */ /* 0x000fe400000e0000 */
[----:B------:R-:W-:-:S02]  /*c400*/  R2UR UR7, R213 ;  /* 0x00000000d50772ca */ /* 0x000fc400000e0000 */
[----:B------:R-:W-:Y:S02]  /*c410*/  R2UR UR4, R8 ;  /* 0x00000000080472ca */ /* 0x000fe400000e0000 */
[----:B------:R-:W-:Y:S02]  /*c420*/  R2UR UR5, R9 ;  /* 0x00000000090572ca */ /* 0x000fe400000e0000 */
[----:B------:R-:W-:Y:S02]  /*c430*/  LOP3.LUT P2, RZ, R2, 0x100000, RZ, 0xc0, !PT ;  /* 0x0010000002ff7812 */ /* 0x000fe4000784c0ff */
[----:B--2---:R-:W-:Y:S01]  /*c440*/  SHF.R.U32.HI R228, RZ, 0x7, R228 ;  /* 0x00000007ffe47819 */ /* 0x004fe200000116e4 */
        /* <DEDUP_REMOVED lines=26> */
[----:B------:R-:W-:Y:S01]  /*c5f0*/  IADD3 R176, -R228, 0xb, RZ ;  /* 0x0000000be4b07810 */ /* 0x000fe20007ffe1ff */
[----:B------:R-:W-:Y:S01]  /*c600*/  FMUL.FTZ R224, R180, UR36 ;  /* 0x00000024b4e07c20 */ /* 0x000fe20008410000 */
[----:B------:R-:W-:Y:S01]  /*c610*/  FMUL.FTZ R225, R181, UR36 ;  /* 0x00000024b5e17c20 */ /* 0x000fe20008410000 */
[----:B------:R-:W-:Y:S01]  /*c620*/  @!P1 PRMT R166, RZ, 0x654, R166 ;  /* 0x00000654ffa69816 */ /* 0x000fe200000000a6 */
[----:B------:R-:W-:Y:S01]  /*c630*/  FMUL.FTZ R180, R182, UR36 ;  /* 0x00000024b6b47c20 */ /* 0x000fe20008410000 */
[----:B------:R-:W-:Y:S01]  /*c640*/  FMUL.FTZ R181, R183, UR36 ;  /* 0x00000024b7b57c20 */ /* 0x000fe20008410000 */
[----:B------:R-:W-:Y:S01]  /*c650*/  FMUL.FTZ R182, R186, UR36 ;  /* 0x00000024bab67c20 */ /* 0x000fe20008410000 */
[----:B------:R2:W-:Y:S06]  /*c660*/  BAR.ARV R176, 0x100 ;  /* 0x000400b00000751d */ /* 0x0005ec0000002000 */
[----:B------:R-:W-:Y:S01]  /*c670*/  FMUL.FTZ R183, R187, UR36 ;  /* 0x00000024bbb77c20 */ /* 0x000fe20008410000 */
[----:B------:R-:W-:Y:S01]  /*c680*/  FMUL.FTZ R226, R189, UR36 ;  /* 0x00000024bde27c20 */ /* 0x000fe20008410000 */
[----:B------:R-:W-:Y:S01]  /*c690*/  FMUL.FTZ R186, R190, UR36 ;  /* 0x00000024beba7c20 */ /* 0x000fe20008410000 */
[----:B------:R3:W-:Y:S01]  /*c6a0*/  @!P1 SYNCS.ARRIVE.TRANS64.RED.A1T0 RZ, [R166+URZ], RZ ;  /* 0x000000ffa6ff99a7 */ /* 0x0007e2000810043f */
[----:B------:R-:W-:Y:S01]  /*c6b0*/  FMUL.FTZ R187, R191, UR36 ;  /* 0x00000024bfbb7c20 */ /* 0x000fe20008410000 */
[----:B------:R-:W-:Y:S01]  /*c6c0*/  FMUL.FTZ R227, R193, UR36 ;  /* 0x00000024c1e37c20 */ /* 0x000fe20008410000 */
[----:B------:R-:W-:Y:S01]  /*c6d0*/  FMUL.FTZ R190, R194, UR36 ;  /* 0x00000024c2be7c20 */ /* 0x000fe20008410000 */
[----:B------:R-:W-:Y:S01]  /*c6e0*/  FMUL.FTZ R189, R195, UR36 ;  /* 0x00000024c3bd7c20 */ /* 0x000fe20008410000 */
[----:B------:R-:W-:Y:S01]  /*c6f0*/  FMUL.FTZ R152, R152, UR36 ;  /* 0x0000002498987c20 */ /* 0x000fe20008410000 */
[----:B------:R-:W-:Y:S01]  /*c700*/  FMUL.FTZ R213, R167, UR36 ;  /* 0x00000024a7d57c20 */ /* 0x000fe20008410000 */
[----:B------:R-:W-:Y:S01]  /*c710*/  FMUL.FTZ R168, R168, UR36 ;  /* 0x00000024a8a87c20 */ /* 0x000fe20008410000 */
[----:B---3--:R-:W-:-:S02]  /*c720*/  IMAD R166, R5, -0x60, R204 ;  /* 0xffffffa005a67824 */ /* 0x008fc400078e02cc */
        /* <DEDUP_REMOVED lines=18> */
[----:B------:R-:W-:Y:S01]  /*c850*/  IADD3 R166, -R205, 0x1, R166 ;  /* 0x00000001cda67810 */ /* 0x000fe20007ffe1a6 */
[----:B------:R-:W3:Y:S04]  /*c860*/  MUFU.TANH R152, R152 ;  /* 0x0000009800987308 */ /* 0x000ee80000002400 */
[----:B------:R-:W-:-:S04]  /*c870*/  IMAD.IADD R166, R166, 0x1, -R201 ;  /* 0x00000001a6a67824 */ /* 0x000fc800078e0ac9 */
[----:B------:R-:W4:Y:S01]  /*c880*/  MUFU.TANH R212, R212 ;  /* 0x000000d400d47308 */ /* 0x000f220000002400 */
[C---:B------:R-:W-:Y:S02]  /*c890*/  VIADD R199, R166.reuse, UR51 ;  /* 0x00000033a6c77c36 */ /* 0x040fe40008000000 */
[----:B------:R-:W-:-:S03]  /*c8a0*/  VIADD R228, R166, UR37 ;  /* 0x00000025a6e47c36 */ /* 0x000fc60008000000 */
[C---:B------:R-:W-:Y:S01]  /*c8b0*/  IADD3 R197, R0.reuse, R199, RZ ;  /* 0x000000c700c57210 */ /* 0x040fe20007ffe0ff */
[----:B------:R-:W-:Y:S01]  /*c8c0*/  IMAD.IADD R198, R0, 0x1, R228 ;  /* 0x0000000100c67824 */ /* 0x000fe200078e02e4 */
        /* <DEDUP_REMOVED lines=46> */
[----:B--234-:R-:W-:Y:S05]  /*cbb0*/  @!P2 BRA `(.L_x_2137) ;  /* 0x000000000058a947 */ /* 0x01cfea0003800000 */
[----:B------:R-:W-:Y:S01]  /*cbc0*/  IMAD.IADD R196, R0, 0x1, R211 ;  /* 0x0000000100c47824 */ /* 0x000fe200078e02d3 */
[----:B------:R-:W-:Y:S04]  /*cbd0*/  BSSY B0, `(.L_x_2138) ;  /* 0x0000010000007945 */ /* 0x000fe80003800000 */
[----:B------:R-:W-:-:S13]  /*cbe0*/  ISETP.GT.AND P2, PT, R196, -0x1, PT ;  /* 0xffffffffc400780c */ /* 0x000fda0003f44270 */
        /* <DEDUP_REMOVED lines=9> */
.L_x_2139:
[----:B------:R-:W-:-:S05]  /*cc80*/  IMAD.U32 R229, RZ, RZ, UR41 ;  /* 0x00000029ffe57e24 */ /* 0x000fca000f8e00ff */
[----:B------:R-:W-:-:S13]  /*cc90*/  ISETP.NE.AND P2, PT, R229, 0x1, PT ;  /* 0x00000001e500780c */ /* 0x000fda0003f45270 */
[----:B------:R-:W2:Y:S02]  /*cca0*/  @P2 LDC.64 R166, c[0x0][0x9e8] ;  /* 0x00027a00ffa62b82 */ /* 0x000ea40000000a00 */
[----:B--2---:R-:W-:-:S05]  /*ccb0*/  @P2 IMAD.HI.U32 R166, R196, R166, RZ ;  /* 0x000000a6c4a62227 */ /* 0x004fca00078e00ff */
[----:B------:R-:W-:-:S07]  /*ccc0*/  @P2 SHF.R.U32.HI R196, RZ, R167, R166 ;  /* 0x000000a7ffc42219 */ /* 0x000fce00000116a6 */
.L_x_2140:
[----:B------:R-:W-:Y:S05]  /*ccd0*/  BSYNC B0 ;  /* 0x0000000000007941 */ /* 0x000fea0003800000 */
.L_x_2138:
[----:B------:R-:W-:-:S04]  /*cce0*/  IMAD R166, R5, -0x60, -R201 ;  /* 0xffffffa005a67824 */ /* 0x000fc800078e0ac9 */
[----:B------:R-:W-:-:S05]  /*ccf0*/  IMAD R166, R196, R229, R166 ;  /* 0x000000e5c4a67224 */ /* 0x000fca00078e02a6 */
[----:B------:R-:W-:Y:S02]  /*cd00*/  VIMNMX R197, R197, R166, !PT ;  /* 0x000000a6c5c57248 */ /* 0x000fe40007fe0100 */
[----:B------:R-:W-:-:S07]  /*cd10*/  VIADDMNMX R198, R166, R229, R198, PT ;  /* 0x000000e5a6c67246 */ /* 0x000fce00038001c6 */
.L_x_2137:
[----:B------:R-:W-:Y:S01]  /*cd20*/  IMAD R196, R5, -0x60, RZ ;  /* 0xffffffa005c47824 */ /* 0x000fe200078e02ff */
[----:B------:R-:W-:Y:S02]  /*cd30*/  LOP3.LUT R2, R2, 0xfff7ffff, RZ, 0xc0, !PT ;  /* 0xfff7ffff02027812 */ /* 0x000fe400078ec0ff */
[--C-:B------:R-:W-:Y:S02]  /*cd40*/  IADD3 R228, R228, 0x8, R0.reuse ;  /* 0x00000008e4e47810 */ /* 0x100fe40007ffe000 */
[C---:B------:R-:W-:Y:S02]  /*cd50*/  ISETP.GE.AND P2, PT, R196.reuse, 0x1, PT ;  /* 0x00000001c400780c */ /* 0x040fe40003f46270 */
[----:B------:R-:W-:Y:S02]  /*cd60*/  ISETP.GE.AND P4, PT, R196, 0x9, PT ;  /* 0x00000009c400780c */ /* 0x000fe40003f86270 */
[----:B------:R-:W-:-:S09]  /*cd70*/  IADD3 R199, R199, 0x8, R0 ;  /* 0x00000008c7c77810 */ /* 0x000fd20007ffe000 */
[----:B------:R-:W-:Y:S02]  /*cd80*/  @P2 LOP3.LUT R2, R2, 0x80000, RZ, 0xfc, !PT ;  /* 0x0008000002022812 */ /* 0x000fe400078efcff */
[----:B------:R-:W-:Y:S02]  /*cd90*/  ISETP.GT.AND P2, PT, R197, RZ, !P2 ;  /* 0x000000ffc500720c */ /* 0x000fe40005744270 */
[----:B------:R-:W-:Y:S02]  /*cda0*/  LOP3.LUT R2, R2, 0xfffffffd, RZ, 0xc0, !PT ;  /* 0xfffffffd02027812 */ /* 0x000fe400078ec0ff */
[----:B------:R-:W-:Y:S02]  /*cdb0*/  ISETP.LT.OR P3, PT, R198, 0x1, P2 ;  /* 0x00000001c600780c */ /* 0x000fe40001761670 */
[----:B------:R-:W-:Y:S02]  /*cdc0*/  ISETP.GE.AND P2, PT, R196, 0x2, PT ;  /* 0x00000002c400780c */ /* 0x000fe40003f46270 */
[----:B------:R-:W-:-:S02]  /*cdd0*/  FSEL R152, R152, -INF , !P3 ;  /* 0xff80000098987808 */ /* 0x000fc40005800000 */
[C---:B------:R-:W-:Y:S02]  /*cde0*/  ISETP.GT.AND P3, PT, R197.reuse, 0x1, !P2 ;  /* 0x00000001c500780c */ /* 0x040fe40005764270 */
[----:B------:R-:W-:Y:S02]  /*cdf0*/  @P4 LOP3.LUT R2, R2, 0x2, RZ, 0xfc, !PT ;  /* 0x0000000202024812 */ /* 0x000fe400078efcff */
[----:B------:R-:W-:Y:S02]  /*ce00*/  ISETP.LT.OR P3, PT, R198, 0x2, P3 ;  /* 0x00000002c600780c */ /* 0x000fe40001f61670 */
[----:B------:R-:W-:Y:S02]  /*ce10*/  LOP3.LUT R2, R2, 0xfffffffb, RZ, 0xc0, !PT ;  /* 0xfffffffb02027812 */ /* 0x000fe400078ec0ff */
[----:B------:R-:W-:Y:S02]  /*ce20*/  FSEL R212, R212, -INF , !P3 ;  /* 0xff800000d4d47808 */ /* 0x000fe40005800000 */
[----:B------:R-:W-:-:S02]  /*ce30*/  ISETP.GT.AND P3, PT, R197, 0x8, !P4 ;  /* 0x00000008c500780c */ /* 0x000fc40006764270 */
[----:B------:R-:W-:Y:S02]  /*ce40*/  ISETP.GE.AND P4, PT, R196, 0xa, PT ;  /* 0x0000000ac400780c */ /* 0x000fe40003f86270 */
[----:B------:R-:W-:-:S04]  /*ce50*/  ISETP.LT.OR P3, PT, R198, 0x9, P3 ;  /* 0x00000009c600780c */ /* 0x000fc80001f61670 */
[----:B0-----:R-:W-:Y:S02]  /*ce60*/  FSEL R155, R155, -INF , !P3 ;  /* 0xff8000009b9b7808 */ /* 0x001fe40005800000 */
        /* <DEDUP_REMOVED lines=118> */
[----:B------:R-:W-:-:S13]  /*d5d0*/  LOP3.LUT P6, RZ, R2, 0x100000, RZ, 0xc0, !PT ;  /* 0x0010000002ff7812 */ /* 0x000fda00078cc0ff */
[----:B------:R-:W-:Y:S05]  /*d5e0*/  @!P6 BRA `(.L_x_2141) ;  /* 0x00000000005ce947 */ /* 0x000fea0003800000 */
[----:B------:R-:W-:Y:S01]  /*d5f0*/  ISETP.GT.AND P6, PT, R208, -0x1, PT ;  /* 0xffffffffd000780c */ /* 0x000fe20003fc4270 */
[----:B------:R-:W-:-:S12]  /*d600*/  BSSY B0, `(.L_x_2142) ;  /* 0x0000011000007945 */ /* 0x000fd80003800000 */
[----:B------:R-:W-:Y:S05]  /*d610*/  @P6 BRA `(.L_x_2143) ;  /* 0x0000000000246947 */ /* 0x000fea0003800000 */
[----:B------:R-:W-:Y:S02]  /*d620*/  IMAD.U32 R177, RZ, RZ, UR41 ;  /* 0x00000029ffb17e24 */ /* 0x000fe4000f8e00ff */
[----:B------:R-:W-:-:S03]  /*d630*/  VIADD R197, R214, 0x8 ;  /* 0x00000008d6c57836 */ /* 0x000fc60000000000 */
[----:B------:R-:W-:Y:S02]  /*d640*/  ISETP.NE.AND P6, PT, R177, 0x1, PT ;  /* 0x00000001b100780c */ /* 0x000fe40003fc5270 */
[----:B------:R-:W-:-:S11]  /*d650*/  LOP3.LUT R197, RZ, R197, RZ, 0x33, !PT ;  /* 0x000000c5ffc57212 */ /* 0x000fd600078e33ff */
[----:B------:R-:W0:Y:S02]  /*d660*/  @P6 LDC.64 R166, c[0x0][0x9e8] ;  /* 0x00027a00ffa66b82 */ /* 0x000e240000000a00 */
[----:B0-----:R-:W-:-:S05]  /*d670*/  @P6 IMAD.HI.U32 R166, R197, R166, RZ ;  /* 0x000000a6c5a66227 */ /* 0x001fca00078e00ff */
[----:B------:R-:W-:-:S04]  /*d680*/  @P6 SHF.R.U32.HI R197, RZ, R167, R166 ;  /* 0x000000a7ffc56219 */ /* 0x000fc800000116a6 */
[----:B------:R-:W-:Y:S01]  /*d690*/  LOP3.LUT R197, RZ, R197, RZ, 0x33, !PT ;  /* 0x000000c5ffc57212 */ /* 0x000fe200078e33ff */
[----:B------:R-:W-:Y:S06]  /*d6a0*/  BRA `(.L_x_2144) ;  /* 0x0000000000187947 */ /* 0x000fec0003800000 */
.L_x_2143:
[----:B------:R-:W-:Y:S02]  /*d6b0*/  IMAD.U32 R177, RZ, RZ, UR41 ;  /* 0x00000029ffb17e24 */ /* 0x000fe4000f8e00ff */
[----:B------:R-:W-:-:S03]  /*d6c0*/  IMAD.MOV.U32 R197, RZ, RZ, R208 ;  /* 0x000000ffffc57224 */ /* 0x000fc600078e00d0 */
[----:B------:R-:W-:-:S13]  /*d6d0*/  ISETP.NE.AND P6, PT, R177, 0x1, PT ;  /* 0x00000001b100780c */ /* 0x000fda0003fc5270 */
[----:B------:R-:W0:Y:S02]  /*d6e0*/  @P6 LDC.64 R166, c[0x0][0x9e8] ;  /* 0x00027a00ffa66b82 */ /* 0x000e240000000a00 */
[----:B0-----:R-:W-:-:S05]  /*d6f0*/  @P6 IMAD.HI.U32 R166, R208, R166, RZ ;  /* 0x000000a6d0a66227 */ /* 0x001fca00078e00ff */
[----:B------:R-:W-:-:S07]  /*d700*/  @P6 SHF.R.U32.HI R197, RZ, R167, R166 ;  /* 0x000000a7ffc56219 */ /* 0x000fce00000116a6 */
.L_x_2144:
[----:B------:R-:W-:Y:S05]  /*d710*/  BSYNC B0 ;  /* 0x0000000000007941 */ /* 0x000fea0003800000 */
.L_x_2142:
[----:B------:R-:W-:-:S04]  /*d720*/  IMAD.IADD R196, R196, 0x1, -R201 ;  /* 0x00000001c4c47824 */ /* 0x000fc800078e0ac9 */
[----:B------:R-:W-:-:S05]  /*d730*/  IMAD R196, R197, R177, R196 ;  /* 0x000000b1c5c47224 */ /* 0x000fca00078e02c4 */
[----:B------:R-:W-:Y:S02]  /*d740*/  VIMNMX R199, R199, R196, !PT ;  /* 0x000000c4c7c77248 */ /* 0x000fe40007fe0100 */
[----:B------:R-:W-:-:S07]  /*d750*/  VIADDMNMX R228, R196, R177, R228, PT ;  /* 0x000000b1c4e47246 */ /* 0x000fce00038001e4 */
.L_x_2141:
[----:B------:R-:W-:Y:S02]  /*d760*/  ISETP.GT.AND P2, PT, R199, 0x1, !P2 ;  /* 0x00000001c700780c */ /* 0x000fe40005744270 */
[----:B------:R-:W-:Y:S02]  /*d770*/  FMNMX.FTZ R167, R152, R10, !PT ;  /* 0x0000000a98a77209 */ /* 0x000fe40007810000 */
[----:B------:R-:W-:Y:S02]  /*d780*/  ISETP.LT.OR P2, PT, R228, 0x2, P2 ;  /* 0x00000002e400780c */ /* 0x000fe40001741670 */
[----:B------:R-:W-:Y:S02]  /*d790*/  LOP3.LUT P6, RZ, R2, 0x8000, RZ, 0xc0, !PT ;  /* 0x0000800002ff7812 */ /* 0x000fe400078cc0ff */
        /* <DEDUP_REMOVED lines=71> */
[----:B0-----:R-:W-:Y:S02]  /*dc10*/  FMNMX.FTZ R177, R167, R177, !PT ;  /* 0x000000b1a7b17209 */ /* 0x001fe40007810000 */
[----:B------:R-:W-:Y:S02]  /*dc20*/  ISETP.GT.AND P2, PT, R199, 0x30, !P2 ;  /* 0x00000030c700780c */ /* 0x000fe40005744270 */
[C---:B------:R-:W-:Y:S02]  /*dc30*/  ISETP.LT.OR P4, PT, R228.reuse, 0x52, P4 ;  /* 0x00000052e400780c */ /* 0x040fe40002781670 */
[C---:B------:R-:W-:Y:S02]  /*dc40*/  ISETP.LT.OR P2, PT, R228.reuse, 0x31, P2 ;  /* 0x00000031e400780c */ /* 0x040fe40001741670 */
[----:B------:R-:W-:-:S02]  /*dc50*/  ISETP.LT.OR P5, PT, R228, 0x59, P5 ;  /* 0x00000059e400780c */ /* 0x000fc40002fa1670 */
[----:B------:R-:W-:Y:S02]  /*dc60*/  FSEL R166, R178, -INF , !P2 ;  /* 0xff800000b2a67808 */ /* 0x000fe40005000000 */
[----:B------:R-:W-:Y:S01]  /*dc70*/  LOP3.LUT P2, RZ, R2, 0x400, RZ, 0xc0, !PT ;  /* 0x0000040002ff7812 */ /* 0x000fe2000784c0ff */
[----:B------:R-:W0:Y:S01]  /*dc80*/  SHFL.BFLY PT, R178, R177, 0x1, 0x1f ;  /* 0x0c201f00b1b27f89 */ /* 0x000e2200000e0000 */
[----:B------:R-:W-:Y:S02]  /*dc90*/  FSEL R189, R189, -INF , !P4 ;  /* 0xff800000bdbd7808 */ /* 0x000fe40006000000 */
[----:B------:R-:W-:Y:S02]  /*dca0*/  ISETP.GT.AND P2, PT, R199, 0x31, !P2 ;  /* 0x00000031c700780c */ /* 0x000fe40005744270 */
[----:B------:R-:W-:Y:S02]  /*dcb0*/  FSEL R191, R191, -INF , !P5 ;  /* 0xff800000bfbf7808 */ /* 0x000fe40006800000 */
[----:B------:R-:W-:-:S04]  /*dcc0*/  ISETP.LT.OR P2, PT, R228, 0x32, P2 ;  /* 0x00000032e400780c */ /* 0x000fc80001741670 */
[----:B------:R-:W-:Y:S02]  /*dcd0*/  FSEL R179, R179, -INF , !P2 ;  /* 0xff800000b3b37808 */ /* 0x000fe40005000000 */
[----:B------:R-:W-:-:S04]  /*dce0*/  LOP3.LUT P2, RZ, R2, 0x200, RZ, 0xc0, !PT ;  /* 0x0000020002ff7812 */ /* 0x000fc8000784c0ff */
[----:B------:R-:W-:-:S04]  /*dcf0*/  ISETP.GT.AND P2, PT, R199, 0x38, !P2 ;  /* 0x00000038c700780c */ /* 0x000fc80005744270 */
[----:B------:R-:W-:Y:S02]  /*dd00*/  ISETP.LT.OR P2, PT, R228, 0x39, P2 ;  /* 0x00000039e400780c */ /* 0x000fe40001741670 */
[----:B0-----:R-:W-:Y:S01]  /*dd10*/  FMNMX.FTZ R178, R177, R178, !PT ;  /* 0x000000b2b1b27209 */ /* 0x001fe20007810000 */
[----:B------:R-:W-:Y:S01]  /*dd20*/  IMAD.U32 R177, RZ, RZ, UR42 ;  /* 0x0000002affb17e24 */ /* 0x000fe2000f8e00ff */
        /* <DEDUP_REMOVED lines=21> */
[----:B------:R-:W-:-:S04]  /*de80*/  FSETP.NEU.FTZ.AND P2, PT, R178, -INF , PT ;  /* 0xff800000b200780b */ /* 0x000fc80003f5d000 */
[----:B------:R-:W-:-:S05]  /*de90*/  FSEL R167, R178, RZ, P2 ;  /* 0x000000ffb2a77208 */ /* 0x000fca0001000000 */
[----:B------:R-:W-:Y:S01]  /*dea0*/  FADD.FTZ R167, -R167, R10 ;  /* 0x0000000aa7a77221 */ /* 0x000fe20000010100 */
[----:B------:R-:W-:-:S05]  /*deb0*/  FMUL.FTZ R10, R178, R177 ;  /* 0x000000b1b20a7220 */ /* 0x000fca0000410000 */
[----:B------:R-:W-:Y:S02]  /*dec0*/  FSEL R10, R10, RZ, P2 ;  /* 0x000000ff0a0a7208 */ /* 0x000fe40001000000 */
[----:B------:R-:W-:-:S03]  /*ded0*/  LOP3.LUT P2, RZ, R2, 0x80000, RZ, 0xc0, !PT ;  /* 0x0008000002ff7812 */ /* 0x000fc6000784c0ff */
[-CC-:B------:R-:W-:Y:S01]  /*dee0*/  FFMA.FTZ R152, R152, R177.reuse, -R10.reuse ;  /* 0x000000b198987223 */ /* 0x180fe2000001080a */
[----:B------:R-:W-:Y:S01]  /*def0*/  ISETP.GT.AND P2, PT, R199, RZ, !P2 ;  /* 0x000000ffc700720c */ /* 0x000fe20005744270 */
[-CC-:B------:R-:W-:Y:S01]  /*df00*/  FFMA.FTZ R212, R212, R177.reuse, -R10.reuse ;  /* 0x000000b1d4d47223 */ /* 0x180fe2000001080a */
[-CC-:B------:R-:W-:Y:S01]  /*df10*/  FFMA.FTZ R155, R155, R177.reuse, -R10.reuse ;  /* 0x000000b19b9b7223 */ /* 0x180fe2000001080a */
[-CC-:B------:R-:W-:Y:S01]  /*df20*/  FFMA.FTZ R156, R156, R177.reuse, -R10.reuse ;  /* 0x000000b19c9c7223 */ /* 0x180fe2000001080a */
[----:B------:R-:W-:Y:S01]  /*df30*/  ISETP.LT.OR P2, PT, R228, 0x1, P2 ;  /* 0x00000001e400780c */ /* 0x000fe20001741670 */
[-CC-:B------:R-:W-:Y:S01]  /*df40*/  FFMA.FTZ R159, R159, R177.reuse, -R10.reuse ;  /* 0x000000b19f9f7223 */ /* 0x180fe2000001080a */
[-CC-:B------:R-:W-:Y:S01]  /*df50*/  FFMA.FTZ R160, R160, R177.reuse, -R10.reuse ;  /* 0x000000b1a0a07223 */ /* 0x180fe2000001080a */
[-CC-:B------:R-:W-:Y:S01]  /*df60*/  FFMA.FTZ R163, R163, R177.reuse, -R10.reuse ;  /* 0x000000b1a3a37223 */ /* 0x180fe2000001080a */
[----:B------:R-:W-:Y:S01]  /*df70*/  FSEL R153, R153, -INF , !P2 ;  /* 0xff80000099997808 */ /* 0x000fe20005000000 */
        /* <DEDUP_REMOVED lines=17> */
[----:B------:R-:W-:Y:S01]  /*e090*/  FMUL.FTZ R10, R167, R177 ;  /* 0x000000b1a70a7220 */ /* 0x000fe20000410000 */
[----:B------:R-:W-:Y:S01]  /*e0a0*/  FMNMX.FTZ R167, R153, R11, !PT ;  /* 0x0000000b99a77209 */ /* 0x000fe20007810000 */
[----:B------:R-:W-:Y:S01]  /*e0b0*/  MUFU.EX2 R152, R152 ;  /* 0x0000009800987308 */ /* 0x000fe20000000800 */
[----:B------:R-:W-:-:S02]  /*e0c0*/  ISETP.GT.AND P2, PT, R199, 0x59, !P6 ;  /* 0x00000059c700780c */ /* 0x000fc40007744270 */
[----:B------:R-:W-:Y:S02]  /*e0d0*/  FMNMX.FTZ R167, R154, R167, !PT ;  /* 0x000000a79aa77209 */ /* 0x000fe40007810000 */
[----:B------:R-:W-:Y:S02]  /*e0e0*/  ISETP.LT.OR P2, PT, R228, 0x5a, P2 ;  /* 0x0000005ae400780c */ /* 0x000fe40001741670 */
[----:B------:R-:W-:Y:S01]  /*e0f0*/  FMNMX.FTZ R167, R157, R167, !PT ;  /* 0x000000a79da77209 */ /* 0x000fe20007810000 */
[----:B------:R-:W0:Y:S01]  /*e100*/  MUFU.EX2 R10, R10 ;  /* 0x0000000a000a7308 */ /* 0x000e220000000800 */
[----:B------:R-:W-:Y:S02]  /*e110*/  FSEL R193, R193, -INF , !P2 ;  /* 0xff800000c1c17808 */ /* 0x000fe40005000000 */
[----:B------:R-:W-:-:S04]  /*e120*/  FMNMX.FTZ R167, R158, R167, !PT ;  /* 0x000000a79ea77209 */ /* 0x000fc80007810000 */
[----:B------:R-:W-:Y:S01]  /*e130*/  FMNMX.FTZ R167, R161, R167, !PT ;  /* 0x000000a7a1a77209 */ /* 0x000fe20007810000 */
[----:B------:R-:W2:Y:S03]  /*e140*/  MUFU.EX2 R212, R212 ;  /* 0x000000d400d47308 */ /* 0x000ea60000000800 */
[----:B------:R-:W-:-:S04]  /*e150*/  FMNMX.FTZ R167, R162, R167, !PT ;  /* 0x000000a7a2a77209 */ /* 0x000fc80007810000 */
[----:B------:R-:W-:Y:S01]  /*e160*/  FMNMX.FTZ R167, R165, R167, !PT ;  /* 0x000000a7a5a77209 */ /* 0x000fe20007810000 */
[----:B------:R-:W3:Y:S01]  /*e170*/  MUFU.EX2 R155, R155 ;  /* 0x0000009b009b7308 */ /* 0x000ee20000000800 */
[----:B0-----:R-:W-:Y:S01]  /*e180*/  FFMA.FTZ R4, R10, R4, R152 ;  /* 0x000000040a047223 */ /* 0x001fe20000010098 */
[-C--:B------:R-:W-:Y:S01]  /*e190*/  FMUL.FTZ R24, R24, R10.reuse ;  /* 0x0000000a18187220 */ /* 0x080fe20000410000 */
[----:B------:R-:W-:Y:S01]  /*e1a0*/  FMNMX.FTZ R167, R213, R167, !PT ;  /* 0x000000a7d5a77209 */ /* 0x000fe20007810000 */
[-C--:B------:R-:W-:Y:S01]  /*e1b0*/  FMUL.FTZ R25, R25, R10.reuse ;  /* 0x0000000a19197220 */ /* 0x080fe20000410000 */
[-C--:B------:R-:W-:Y:S01]  /*e1c0*/  FMUL.FTZ R28, R28, R10.reuse ;  /* 0x0000000a1c1c7220 */ /* 0x080fe20000410000 */
[----:B------:R-:W-:Y:S01]  /*e1d0*/  FMUL.FTZ R29, R29, R10 ;  /* 0x0000000a1d1d7220 */ /* 0x000fe20000410000 */
[----:B------:R-:W-:Y:S01]  /*e1e0*/  FMNMX.FTZ R167, R170, R167, !PT ;  /* 0x000000a7aaa77209 */ /* 0x000fe20007810000 */
[----:B------:R-:W0:Y:S01]  /*e1f0*/  MUFU.EX2 R156, R156 ;  /* 0x0000009c009c7308 */ /* 0x000e220000000800 */
[C---:B--2---:R-:W-:Y:S01]  /*e200*/  FADD.FTZ R4, R212.reuse, R4 ;  /* 0x00000004d4047221 */ /* 0x044fe20000010000 */
[----:B------:R-:W-:Y:S01]  /*e210*/  F2FP.F16.F32.PACK_AB R152, R212, R152 ;  /* 0x00000098d498723e */ /* 0x000fe200000000ff */
[-C--:B------:R-:W-:Y:S01]  /*e220*/  FMUL.FTZ R32, R32, R10.reuse ;  /* 0x0000000a20207220 */ /* 0x080fe20000410000 */
[----:B------:R-:W-:Y:S01]  /*e230*/  FMNMX.FTZ R167, R171, R167, !PT ;  /* 0x000000a7aba77209 */ /* 0x000fe20007810000 */
[-C--:B------:R-:W-:Y:S01]  /*e240*/  FMUL.FTZ R33, R33, R10.reuse ;  /* 0x0000000a21217220 */ /* 0x080fe20000410000 */
[-C--:B------:R-:W-:Y:S01]  /*e250*/  FMUL.FTZ R36, R36, R10.reuse ;  /* 0x0000000a24247220 */ /* 0x080fe20000410000 */
[-C--:B------:R-:W-:Y:S01]  /*e260*/  FMUL.FTZ R37, R37, R10.reuse ;  /* 0x0000000a25257220 */ /* 0x080fe20000410000 */
[----:B------:R-:W-:Y:S01]  /*e270*/  FMNMX.FTZ R167, R174, R167, !PT ;  /* 0x000000a7aea77209 */ /* 0x000fe20007810000 */
[----:B------:R-:W2:Y:S01]  /*e280*/  MUFU.EX2 R159, R159 ;  /* 0x0000009f009f7308 */ /* 0x000ea20000000800 */
[----:B---3--:R-:W-:Y:S01]  /*e290*/  FADD.FTZ R4, R155, R4 ;  /* 0x000000049b047221 */ /* 0x008fe20000010000 */
[-C--:B------:R-:W-:Y:S01]  /*e2a0*/  FMUL.FTZ R40, R40, R10.reuse ;  /* 0x0000000a28287220 */ /* 0x080fe20000410000 */
[----:B------:R-:W-:Y:S01]  /*e2b0*/  FMNMX.FTZ R167, R175, R167, !PT ;  /* 0x000000a7afa77209 */ /* 0x000fe20007810000 */
[-C--:B------:R-:W-:Y:S01]  /*e2c0*/  FMUL.FTZ R41, R41, R10.reuse ;  /* 0x0000000a29297220 */ /* 0x080fe20000410000 */
[-C--:B------:R-:W-:Y:S01]  /*e2d0*/  FMUL.FTZ R44, R44, R10.reuse ;  /* 0x0000000a2c2c7220 */ /* 0x080fe20000410000 */
[-C--:B------:R-:W-:Y:S01]  /*e2e0*/  FMUL.FTZ R45, R45, R10.reuse ;  /* 0x0000000a2d2d7220 */ /* 0x080fe20000410000 */
[----:B------:R-:W-:Y:S01]  /*e2f0*/  FMNMX.FTZ R167, R166, R167, !PT ;  /* 0x000000a7a6a77209 */ /* 0x000fe20007810000 */
[----:B------:R-:W3:Y:S01]  /*e300*/  MUFU.EX2 R160, R160 ;  /* 0x000000a000a07308 */ /* 0x000ee20000000800 */
[----:B0-----:R-:W-:Y:S01]  /*e310*/  FADD.FTZ R4, R156, R4 ;  /* 0x000000049c047221 */ /* 0x001fe20000010000 */
[-C--:B------:R-:W-:Y:S01]  /*e320*/  FMUL.FTZ R48, R48, R10.reuse ;  /* 0x0000000a30307220 */ /* 0x080fe20000410000 */
[----:B------:R-:W-:Y:S01]  /*e330*/  FMNMX.FTZ R167, R179, R167, !PT ;  /* 0x000000a7b3a77209 */ /* 0x000fe20007810000 */
[-C--:B------:R-:W-:Y:S01]  /*e340*/  FMUL.FTZ R49, R49, R10.reuse ;  /* 0x0000000a31317220 */ /* 0x080fe20000410000 */
[-C--:B------:R-:W-:Y:S01]  /*e350*/  FMUL.FTZ R52, R52, R10.reuse ;  /* 0x0000000a34347220 */ /* 0x080fe20000410000 */
[-C--:B------:R-:W-:Y:S01]  /*e360*/  FMUL.FTZ R53, R53, R10.reuse ;  /* 0x0000000a35357220 */ /* 0x080fe20000410000 */
[----:B------:R-:W-:Y:S01]  /*e370*/  FMNMX.FTZ R167, R180, R167, !PT ;  /* 0x000000a7b4a77209 */ /* 0x000fe20007810000 */
[----:B------:R-:W0:Y:S01]  /*e380*/  MUFU.EX2 R163, R163 ;  /* 0x000000a300a37308 */ /* 0x000e220000000800 */
[----:B--2---:R-:W-:Y:S01]  /*e390*/  FADD.FTZ R4, R159, R4 ;  /* 0x000000049f047221 */ /* 0x004fe20000010000 */
        /* <DEDUP_REMOVED lines=22> */
[----:B------:R0:W-:Y:S01]  /*e500*/  MUFU.EX2 R197, R184 ;  /* 0x000000b800c57308 */ /* 0x0001e20000000800 */
        /* <DEDUP_REMOVED lines=14> */
[-C--:B------:R-:W-:Y:S01]  /*e5f0*/  FMUL.FTZ R96, R96, R10.reuse ;  /* 0x0000000a60607220 */ /* 0x080fe20000410000 */
[----:B------:R-:W3:Y:S01]  /*e600*/  SHFL.BFLY PT, R196, R167, 0x2, 0x1f ;  /* 0x0c401f00a7c47f89 */ /* 0x000ee200000e0000 */
[----:B------:R-:W4:Y:S01]  /*e610*/  MUFU.EX2 R172, R172 ;  /* 0x000000ac00ac7308 */ /* 0x000f220000000800 */
        /* <DEDUP_REMOVED lines=21> */
[----:B------:R-:W-:Y:S01]  /*e770*/  FMUL.FTZ R136, R136, R10 ;  /* 0x0000000a88887220 */ /* 0x000fe20000410000 */
[----:B---3--:R-:W-:Y:S01]  /*e780*/  FMNMX.FTZ R167, R167, R196, !PT ;  /* 0x000000c4a7a77209 */ /* 0x008fe20007810000 */
[----:B------:R-:W3:Y:S01]  /*e790*/  MUFU.EX2 R229, R229 ;  /* 0x000000e500e57308 */ /* 0x000ee20000000800 */
[-C--:B------:R-:W-:Y:S01]  /*e7a0*/  FMUL.FTZ R137, R137, R10.reuse ;  /* 0x0000000a89897220 */ /* 0x080fe20000410000 */
[-C--:B------:R-:W-:Y:S01]  /*e7b0*/  FMUL.FTZ R140, R140, R10.reuse ;  /* 0x0000000a8c8c7220 */ /* 0x080fe20000410000 */
[-C--:B------:R-:W-:Y:S01]  /*e7c0*/  FMUL.FTZ R141, R141, R10.reuse ;  /* 0x0000000a8d8d7220 */ /* 0x080fe20000410000 */
[----:B------:R-:W0:Y:S01]  /*e7d0*/  SHFL.BFLY PT, R196, R167, 0x1, 0x1f ;  /* 0x0c201f00a7c47f89 */ /* 0x000e2200000e0000 */
[-C--:B------:R-:W-:Y:S01]  /*e7e0*/  FMUL.FTZ R144, R144, R10.reuse ;  /* 0x0000000a90907220 */ /* 0x080fe20000410000 */
[-C--:B------:R-:W-:Y:S01]  /*e7f0*/  FMUL.FTZ R145, R145, R10.reuse ;  /* 0x0000000a91917220 */ /* 0x080fe20000410000 */
[-C--:B------:R-:W-:Y:S01]  /*e800*/  FMUL.FTZ R148, R148, R10.reuse ;  /* 0x0000000a94947220 */ /* 0x080fe20000410000 */
[----:B------:R-:W3:Y:S01]  /*e810*/  MUFU.EX2 R224, R224 ;  /* 0x000000e000e07308 */ /* 0x000ee20000000800 */
[----:B------:R-:W-:-:S07]  /*e820*/  FMUL.FTZ R149, R149, R10 ;  /* 0x0000000a95957220 */ /* 0x000fce0000410000 */
[----:B------:R-:W3:Y:S08]  /*e830*/  MUFU.EX2 R225, R225 ;  /* 0x000000e100e17308 */ /* 0x000ef00000000800 */
[----:B------:R-:W-:Y:S01]  /*e840*/  MUFU.EX2 R185, R185 ;  /* 0x000000b900b97308 */ /* 0x000fe20000000800 */
[----:B0-----:R-:W-:-:S04]  /*e850*/  FMNMX.FTZ R184, R167, R196, !PT ;  /* 0x000000c4a7b87209 */ /* 0x001fc80007810000 */
[C---:B------:R-:W-:Y:S01]  /*e860*/  FSETP.NEU.FTZ.AND P2, PT, R184.reuse, -INF , PT ;  /* 0xff800000b800780b */ /* 0x040fe20003f5d000 */
[----:B------:R-:W-:Y:S02]  /*e870*/  FMUL.FTZ R196, R184, R177 ;  /* 0x000000b1b8c47220 */ /* 0x000fe40000410000 */
[----:B------:R-:W-:Y:S03]  /*e880*/  MUFU.EX2 R188, R188 ;  /* 0x000000bc00bc7308 */ /* 0x000fe60000000800 */
[----:B------:R-:W-:-:S05]  /*e890*/  FSEL R196, R196, RZ, P2 ;  /* 0x000000ffc4c47208 */ /* 0x000fca0001000000 */
[----:B------:R-:W-:Y:S01]  /*e8a0*/  MUFU.EX2 R226, R226 ;  /* 0x000000e200e27308 */ /* 0x000fe20000000800 */
[--C-:B------:R-:W-:Y:S01]  /*e8b0*/  FFMA.FTZ R167, R154, R177, -R196.reuse ;  /* 0x000000b19aa77223 */ /* 0x100fe200000108c4 */
[----:B------:R-:W-:Y:S01]  /*e8c0*/  F2FP.F16.F32.PACK_AB R154, R156, R155 ;  /* 0x0000009b9c9a723e */ /* 0x000fe200000000ff */
[----:B------:R-:W-:Y:S01]  /*e8d0*/  FFMA.FTZ R212, R157, R177, -R196 ;  /* 0x000000b19dd47223 */ /* 0x000fe200000108c4 */
[----:B------:R-:W-:Y:S01]  /*e8e0*/  F2FP.F16.F32.PACK_AB R156, R160, R159 ;  /* 0x0000009fa09c723e */ /* 0x000fe200000000ff */
[----:B--2---:R-:W-:Y:S01]  /*e8f0*/  FADD.FTZ R159, R169, R4 ;  /* 0x00000004a99f7221 */ /* 0x004fe20000010000 */
[--C-:B------:R-:W-:Y:S01]  /*e900*/  FFMA.FTZ R157, R158, R177, -R196.reuse ;  /* 0x000000b19e9d7223 */ /* 0x100fe200000108c4 */
[----:B------:R-:W-:Y:S01]  /*e910*/  F2FP.F16.F32.PACK_AB R158, R164, R163 ;  /* 0x000000a3a49e723e */ /* 0x000fe200000000ff */
[----:B------:R-:W-:Y:S01]  /*e920*/  MUFU.EX2 R192, R192 ;  /* 0x000000c000c07308 */ /* 0x000fe20000000800 */
[----:B----4-:R-:W-:Y:S01]  /*e930*/  FADD.FTZ R4, R172, R159 ;  /* 0x0000009fac047221 */ /* 0x010fe20000010000 */
[-CC-:B------:R-:W-:Y:S01]  /*e940*/  FFMA.FTZ R228, R153, R177.reuse, -R196.reuse ;  /* 0x000000b199e47223 */ /* 0x180fe200000108c4 */
[-CC-:B------:R-:W-:Y:S01]  /*e950*/  FFMA.FTZ R153, R174, R177.reuse, -R196.reuse ;  /* 0x000000b1ae997223 */ /* 0x180fe200000108c4 */
[-C--:B------:R-:W-:Y:S01]  /*e960*/  FFMA.FTZ R199, R161, R177.reuse, -R196 ;  /* 0x000000b1a1c77223 */ /* 0x080fe200000108c4 */
[C---:B-----5:R-:W-:Y:S01]  /*e970*/  FADD.FTZ R4, R173.reuse, R4 ;  /* 0x00000004ad047221 */ /* 0x060fe20000010000 */
[-C--:B------:R-:W-:Y:S01]  /*e980*/  FFMA.FTZ R161, R162, R177.reuse, -R196 ;  /* 0x000000b1a2a17223 */ /* 0x080fe200000108c4 */
[----:B------:R-:W-:Y:S01]  /*e990*/  F2FP.F16.F32.PACK_AB R162, R173, R172 ;  /* 0x000000acada2723e */ /* 0x000fe200000000ff */
[----:B------:R-:W0:Y:S01]  /*e9a0*/  MUFU.EX2 R227, R227 ;  /* 0x000000e300e37308 */ /* 0x000e220000000800 */
[----:B-1----:R-:W-:Y:S01]  /*e9b0*/  FADD.FTZ R4, R223, R4 ;  /* 0x00000004df047221 */ /* 0x002fe20000010000 */
[-CC-:B------:R-:W-:Y:S01]  /*e9c0*/  FFMA.FTZ R198, R165, R177.reuse, -R196.reuse ;  /* 0x000000b1a5c67223 */ /* 0x180fe200000108c4 */
[-CC-:B------:R-:W-:Y:S01]  /*e9d0*/  FFMA.FTZ R213, R213, R177.reuse, -R196.reuse ;  /* 0x000000b1d5d57223 */ /* 0x180fe200000108c4 */
[-C--:B------:R-:W-:Y:S01]  /*e9e0*/  FFMA.FTZ R165, R170, R177.reuse, -R196 ;  /* 0x000000b1aaa57223 */ /* 0x080fe200000108c4 */
[----:B---3--:R-:W-:Y:S01]  /*e9f0*/  FADD.FTZ R159, R229, R4 ;  /* 0x00000004e59f7221 */ /* 0x008fe20000010000 */
[-CC-:B------:R-:W-:Y:S01]  /*ea00*/  FFMA.FTZ R171, R171, R177.reuse, -R196.reuse ;  /* 0x000000b1abab7223 */ /* 0x180fe200000108c4 */
[-CC-:B------:R-:W-:Y:S01]  /*ea10*/  FFMA.FTZ R175, R175, R177.reuse, -R196.reuse ;  /* 0x000000b1afaf7223 */ /* 0x180fe200000108c4 */
[----:B------:R-:W1:Y:S01]  /*ea20*/  MUFU.EX2 R194, R194 ;  /* 0x000000c200c27308 */ /* 0x000e620000000800 */
[----:B------:R-:W-:Y:S01]  /*ea30*/  FADD.FTZ R4, R224, R159 ;  /* 0x0000009fe0047221 */ /* 0x000fe20000010000 */
[-CC-:B------:R-:W-:Y:S01]  /*ea40*/  FFMA.FTZ R230, R166, R177.reuse, -R196.reuse ;  /* 0x000000b1a6e67223 */ /* 0x180fe200000108c4 */
[-CC-:B------:R-:W-:Y:S01]  /*ea50*/  FFMA.FTZ R179, R179, R177.reuse, -R196.reuse ;  /* 0x000000b1b3b37223 */ /* 0x180fe200000108c4 */
[-C--:B------:R-:W-:Y:S01]  /*ea60*/  FFMA.FTZ R180, R180, R177.reuse, -R196 ;  /* 0x000000b1b4b47223 */ /* 0x080fe200000108c4 */
[----:B------:R-:W-:Y:S01]  /*ea70*/  FADD.FTZ R4, R225, R4 ;  /* 0x00000004e1047221 */ /* 0x000fe20000010000 */
[-CC-:B------:R-:W-:Y:S01]  /*ea80*/  FFMA.FTZ R181, R181, R177.reuse, -R196.reuse ;  /* 0x000000b1b5b57223 */ /* 0x180fe200000108c4 */
[-C--:B------:R-:W-:Y:S01]  /*ea90*/  FFMA.FTZ R182, R182, R177.reuse, -R196 ;  /* 0x000000b1b6b67223 */ /* 0x080fe200000108c4 */
[----:B------:R-:W2:Y:S01]  /*eaa0*/  MUFU.EX2 R174, R195 ;  /* 0x000000c300ae7308 */ /* 0x000ea20000000800 */
[----:B------:R-:W-:Y:S01]  /*eab0*/  FADD.FTZ R4, R197, R4 ;  /* 0x00000004c5047221 */ /* 0x000fe20000010000 */
[----:B0-----:R-:W-:Y:S01]  /*eac0*/  F2FP.F16.F32.PACK_AB R172, R227, R192 ;  /* 0x000000c0e3ac723e */ /* 0x001fe200000000ff */
[-CC-:B------:R-:W-:Y:S01]  /*ead0*/  FFMA.FTZ R183, R183, R177.reuse, -R196.reuse ;  /* 0x000000b1b7b77223 */ /* 0x180fe200000108c4 */
[-C--:B------:R-:W-:Y:S01]  /*eae0*/  FFMA.FTZ R186, R186, R177.reuse, -R196 ;  /* 0x000000b1baba7223 */ /* 0x080fe200000108c4 */
[----:B------:R-:W-:Y:S01]  /*eaf0*/  FADD.FTZ R163, R185, R4 ;  /* 0x00000004b9a37221 */ /* 0x000fe20000010000 */
[-CC-:B------:R-:W-:Y:S01]  /*eb00*/  FFMA.FTZ R187, R187, R177.reuse, -R196.reuse ;  /* 0x000000b1bbbb7223 */ /* 0x180fe200000108c4 */
[-CC-:B------:R-:W-:Y:S01]  /*eb10*/  FFMA.FTZ R190, R190, R177.reuse, -R196.reuse ;  /* 0x000000b1bebe7223 */ /* 0x180fe200000108c4 */
[----:B------:R-:W-:Y:S01]  /*eb20*/  MUFU.EX2 R228, R228 ;  /* 0x000000e400e47308 */ /* 0x000fe20000000800 */
[----:B------:R-:W-:Y:S01]  /*eb30*/  FADD.FTZ R163, R188, R163 ;  /* 0x000000a3bca37221 */ /* 0x000fe20000010000 */
[-CC-:B------:R-:W-:Y:S01]  /*eb40*/  FFMA.FTZ R189, R189, R177.reuse, -R196.reuse ;  /* 0x000000b1bdbd7223 */ /* 0x180fe200000108c4 */
[-CC-:B------:R-:W-:Y:S01]  /*eb50*/  FFMA.FTZ R191, R191, R177.reuse, -R196.reuse ;  /* 0x000000b1bfbf7223 */ /* 0x180fe200000108c4 */
[----:B------:R-:W-:Y:S01]  /*eb60*/  FFMA.FTZ R193, R193, R177, -R196 ;  /* 0x000000b1c1c17223 */ /* 0x000fe200000108c4 */
[C---:B------:R-:W-:Y:S01]  /*eb70*/  FADD.FTZ R163, R226.reuse, R163 ;  /* 0x000000a3e2a37221 */ /* 0x040fe20000010000 */
[----:B------:R-:W-:-:S02]  /*eb80*/  F2FP.F16.F32.PACK_AB R170, R226, R188 ;  /* 0x000000bce2aa723e */ /* 0x000fc400000000ff */
[----:B------:R-:W-:Y:S01]  /*eb90*/  MUFU.EX2 R167, R167 ;  /* 0x000000a700a77308 */ /* 0x000fe20000000800 */
[----:B------:R-:W-:Y:S01]  /*eba0*/  FADD.FTZ R4, R192, R163 ;  /* 0x000000a3c0047221 */ /* 0x000fe20000010000 */
[----:B------:R-:W-:Y:S02]  /*ebb0*/  FSEL R192, R184, RZ, P2 ;  /* 0x000000ffb8c07208 */ /* 0x000fe40001000000 */
[----:B------:R-:W-:Y:S01]  /*ebc0*/  F2FP.F16.F32.PACK_AB R160, R169, R168 ;  /* 0x000000a8a9a0723e */ /* 0x000fe200000000ff */
[----:B------:R-:W-:Y:S01]  /*ebd0*/  FADD.FTZ R163, R227, R4 ;  /* 0x00000004e3a37221 */ /* 0x000fe20000010000 */
[----:B------:R-:W-:Y:S02]  /*ebe0*/  F2FP.F16.F32.PACK_AB R164, R229, R223 ;  /* 0x000000dfe5a4723e */ /* 0x000fe400000000ff */
[----:B------:R-:W-:Y:S01]  /*ebf0*/  MUFU.EX2 R155, R212 ;  /* 0x000000d4009b7308 */ /* 0x000fe20000000800 */
[----:B-1----:R-:W-:Y:S01]  /*ec00*/  FADD.FTZ R163, R194, R163 ;  /* 0x000000a3c2a37221 */ /* 0x002fe20000010000 */
[----:B------:R-:W-:-:S02]  /*ec10*/  F2FP.F16.F32.PACK_AB R166, R225, R224 ;  /* 0x000000e0e1a6723e */ /* 0x000fc400000000ff */
[----:B------:R-:W-:Y:S01]  /*ec20*/  F2FP.F16.F32.PACK_AB R168, R185, R197 ;  /* 0x000000c5b9a8723e */ /* 0x000fe200000000ff */
[C---:B--2---:R-:W-:Y:S01]  /*ec30*/  FADD.FTZ R4, R174.reuse, R163 ;  /* 0x000000a3ae047221 */ /* 0x044fe20000010000 */
[----:B------:R-:W-:Y:S01]  /*ec40*/  F2FP.F16.F32.PACK_AB R174, R174, R194 ;  /* 0x000000c2aeae723e */ /* 0x000fe200000000ff */
[----:B------:R-:W-:Y:S01]  /*ec50*/  FADD.FTZ R194, -R192, R11 ;  /* 0x0000000bc0c27221 */ /* 0x000fe20000010100 */
[----:B------:R-:W-:Y:S03]  /*ec60*/  MUFU.EX2 R157, R157 ;  /* 0x0000009d009d7308 */ /* 0x000fe60000000800 */
[----:B------:R-:W-:-:S05]  /*ec70*/  FMUL.FTZ R11, R194, R177 ;  /* 0x000000b1c20b7220 */ /* 0x000fca0000410000 */
[----:B------:R-:W-:Y:S08]  /*ec80*/  MUFU.EX2 R199, R199 ;  /* 0x000000c700c77308 */ /* 0x000ff00000000800 */
[----:B------:R-:W0:Y:S08]  /*ec90*/  MUFU.EX2 R11, R11 ;  /* 0x0000000b000b7308 */ /* 0x000e300000000800 */
[----:B------:R-:W1:Y:S08]  /*eca0*/  MUFU.EX2 R161, R161 ;  /* 0x000000a100a17308 */ /* 0x000e700000000800 */
        /* <DEDUP_REMOVED lines=9> */
[----:B------:R-:W-:Y:S01]  /*ed40*/  FADD.FTZ R194, R155, R194 ;  /* 0x000000c29bc27221 */ /* 0x000fe20000010000 */
[----:B------:R-:W-:Y:S01]  /*ed50*/  F2FP.F16.F32.PACK_AB R155, R157, R155 ;  /* 0x0000009b9d9b723e */ /* 0x000fe200000000ff */
[-C--:B------:R-:W-:Y:S01]  /*ed60*/  FMUL.FTZ R35, R35, R11.reuse ;  /* 0x0000000b23237220 */ /* 0x080fe20000410000 */
[----:B------:R-:W-:Y:S01]  /*ed70*/  FMUL.FTZ R38, R38, R11 ;  /* 0x0000000b26267220 */ /* 0x000fe20000410000 */
[----:B------:R-:W-:Y:S01]  /*ed80*/  FADD.FTZ R194, R157, R194 ;  /* 0x000000c29dc27221 */ /* 0x000fe20000010000 */
[----:B-1----:R-:W-:Y:S01]  /*ed90*/  F2FP.F16.F32.PACK_AB R157, R161, R199 ;  /* 0x000000c7a19d723e */ /* 0x002fe200000000ff */
[-C--:B------:R-:W-:Y:S01]  /*eda0*/  FMUL.FTZ R39, R39, R11.reuse ;  /* 0x0000000b27277220 */ /* 0x080fe20000410000 */
[----:B------:R-:W1:Y:S01]  /*edb0*/  MUFU.EX2 R165, R165 ;  /* 0x000000a500a57308 */ /* 0x000e620000000800 */
[----:B------:R-:W-:Y:S01]  /*edc0*/  FADD.FTZ R194, R199, R194 ;  /* 0x000000c2c7c27221 */ /* 0x000fe20000010000 */
[-C--:B------:R-:W-:Y:S01]  /*edd0*/  FMUL.FTZ R42, R42, R11.reuse ;  /* 0x0000000b2a2a7220 */ /* 0x080fe20000410000 */
[-C--:B------:R-:W-:Y:S01]  /*ede0*/  FMUL.FTZ R43, R43, R11.reuse ;  /* 0x0000000b2b2b7220 */ /* 0x080fe20000410000 */
[-C--:B------:R-:W-:Y:S01]  /*edf0*/  FMUL.FTZ R46, R46, R11.reuse ;  /* 0x0000000b2e2e7220 */ /* 0x080fe20000410000 */
[----:B------:R-:W-:Y:S01]  /*ee00*/  FADD.FTZ R194, R161, R194 ;  /* 0x000000c2a1c27221 */ /* 0x000fe20000010000 */
[-C--:B------:R-:W-:Y:S01]  /*ee10*/  FMUL.FTZ R47, R47, R11.reuse ;  /* 0x0000000b2f2f7220 */ /* 0x080fe20000410000 */
[----:B------:R-:W-:Y:S01]  /*ee20*/  FMUL.FTZ R50, R50, R11 ;  /* 0x0000000b32327220 */ /* 0x000fe20000410000 */
[----:B------:R-:W3:Y:S01]  /*ee30*/  MUFU.EX2 R188, R171 ;  /* 0x000000ab00bc7308 */ /* 0x000ee20000000800 */
[----:B--2---:R-:W-:Y:S01]  /*ee40*/  FADD.FTZ R3, R159, R194 ;  /* 0x000000c29f037221 */ /* 0x004fe20000010000 */
[----:B0-----:R-:W-:Y:S01]  /*ee50*/  F2FP.F16.F32.PACK_AB R159, R196, R159 ;  /* 0x0000009fc49f723e */ /* 0x001fe200000000ff */
[-C--:B------:R-:W-:Y:S01]  /*ee60*/  FMUL.FTZ R51, R51, R11.reuse ;  /* 0x0000000b33337220 */ /* 0x080fe20000410000 */
[-C--:B------:R-:W-:Y:S01]  /*ee70*/  FMUL.FTZ R54, R54, R11.reuse ;  /* 0x0000000b36367220 */ /* 0x080fe20000410000 */
[----:B------:R-:W-:Y:S01]  /*ee80*/  FADD.FTZ R198, R196, R3 ;  /* 0x00000003c4c67221 */ /* 0x000fe20000010000 */
[-C--:B------:R-:W-:Y:S01]  /*ee90*/  FMUL.FTZ R55, R55, R11.reuse ;  /* 0x0000000b37377220 */ /* 0x080fe20000410000 */
[-C--:B------:R-:W-:Y:S01]  /*eea0*/  FMUL.FTZ R58, R58, R11.reuse ;  /* 0x0000000b3a3a7220 */ /* 0x080fe20000410000 */
[----:B------:R0:W-:Y:S01]  /*eeb0*/  MUFU.EX2 R163, R153 ;  /* 0x0000009900a37308 */ /* 0x0001e20000000800 */
[----:B-1----:R-:W-:Y:S01]  /*eec0*/  FADD.FTZ R3, R165, R198 ;  /* 0x000000c6a5037221 */ /* 0x002fe20000010000 */
[-C--:B------:R-:W-:Y:S01]  /*eed0*/  FMUL.FTZ R59, R59, R11.reuse ;  /* 0x0000000b3b3b7220 */ /* 0x080fe20000410000 */
[-C--:B------:R-:W-:Y:S01]  /*eee0*/  FMUL.FTZ R62, R62, R11.reuse ;  /* 0x0000000b3e3e7220 */ /* 0x080fe20000410000 */
[-C--:B------:R-:W-:Y:S01]  /*eef0*/  FMUL.FTZ R63, R63, R11.reuse ;  /* 0x0000000b3f3f7220 */ /* 0x080fe20000410000 */
[-C--:B------:R-:W-:Y:S01]  /*ef00*/  FMUL.FTZ R66, R66, R11.reuse ;  /* 0x0000000b42427220 */ /* 0x080fe20000410000 */
[-C--:B------:R-:W-:Y:S01]  /*ef10*/  FMUL.FTZ R67, R67, R11.reuse ;  /* 0x0000000b43437220 */ /* 0x080fe20000410000 */
[----:B------:R-:W-:Y:S01]  /*ef20*/  FMUL.FTZ R70, R70, R11 ;  /* 0x0000000b46467220 */ /* 0x000fe20000410000 */
[----:B------:R-:W-:Y:S01]  /*ef30*/  MUFU.EX2 R192, R175 ;  /* 0x000000af00c07308 */ /* 0x000fe20000000800 */
[----:B---3--:R-:W-:Y:S01]  /*ef40*/  F2FP.F16.F32.PACK_AB R161, R188, R165 ;  /* 0x000000a5bca1723e */ /* 0x008fe200000000ff */
[-C--:B------:R-:W-:Y:S01]  /*ef50*/  FMUL.FTZ R71, R71, R11.reuse ;  /* 0x0000000b47477220 */ /* 0x080fe20000410000 */
[----:B0-----:R-:W-:Y:S01]  /*ef60*/  F2FP.F16.F32.PACK_AB R153, R167, R228 ;  /* 0x000000e4a799723e */ /* 0x001fe200000000ff */
        /* <DEDUP_REMOVED lines=29> */
[----:B-1----:R-:W-:Y:S01]  /*f140*/  FADD.FTZ R182, R188, R3 ;  /* 0x00000003bcb67221 */ /* 0x002fe20000010000 */
[----:B0-----:R-:W-:Y:S01]  /*f150*/  F2FP.F16.F32.PACK_AB R165, R179, R230 ;  /* 0x000000e6b3a5723e */ /* 0x001fe200000000ff */
[-C--:B------:R-:W-:Y:S01]  /*f160*/  FMUL.FTZ R123, R123, R11.reuse ;  /* 0x0000000b7b7b7220 */ /* 0x080fe20000410000 */
[----:B------:R-:W-:Y:S01]  /*f170*/  FMUL.FTZ R126, R126, R11 ;  /* 0x0000000b7e7e7220 */ /* 0x000fe20000410000 */
[----:B------:R-:W-:Y:S01]  /*f180*/  FADD.FTZ R3, R163, R182 ;  /* 0x000000b6a3037221 */ /* 0x000fe20000010000 */
[C---:B------:R-:W-:Y:S01]  /*f190*/  F2FP.F16.F32.PACK_AB R163, R192.reuse, R163 ;  /* 0x000000a3c0a3723e */ /* 0x040fe200000000ff */
[-C--:B------:R-:W-:Y:S01]  /*f1a0*/  FMUL.FTZ R127, R127, R11.reuse ;  /* 0x0000000b7f7f7220 */ /* 0x080fe20000410000 */
[----:B------:R-:W0:Y:S01]  /*f1b0*/  MUFU.EX2 R181, R181 ;  /* 0x000000b500b57308 */ /* 0x000e220000000800 */
[----:B------:R-:W-:Y:S01]  /*f1c0*/  FADD.FTZ R3, R192, R3 ;  /* 0x00000003c0037221 */ /* 0x000fe20000010000 */
        /* <DEDUP_REMOVED lines=12> */
[----:B------:R-:W-:-:S02]  /*f290*/  FMUL.FTZ R151, R151, R11 ;  /* 0x0000000b97977220 */ /* 0x000fc40000410000 */
[----:B------:R-:W2:Y:S01]  /*f2a0*/  MUFU.EX2 R194, R183 ;  /* 0x000000b700c27308 */ /* 0x000ea20000000800 */
[----:B-1----:R-:W-:Y:S01]  /*f2b0*/  FADD.FTZ R186, R230, R3 ;  /* 0x00000003e6ba7221 */ /* 0x002fe20000010000 */
[----:B0-----:R-:W-:-:S03]  /*f2c0*/  F2FP.F16.F32.PACK_AB R167, R181, R180 ;  /* 0x000000b4b5a7723e */ /* 0x001fc600000000ff */
[----:B------:R-:W-:-:S03]  /*f2d0*/  FADD.FTZ R3, R179, R186 ;  /* 0x000000bab3037221 */ /* 0x000fc60000010000 */
[----:B------:R-:W0:Y:S01]  /*f2e0*/  MUFU.EX2 R182, R187 ;  /* 0x000000bb00b67308 */ /* 0x000e220000000800 */
[----:B------:R-:W-:-:S04]  /*f2f0*/  FADD.FTZ R186, R180, R3 ;  /* 0x00000003b4ba7221 */ /* 0x000fc80000010000 */
[----:B------:R-:W-:-:S03]  /*f300*/  FADD.FTZ R186, R181, R186 ;  /* 0x000000bab5ba7221 */ /* 0x000fc60000010000 */
[----:B------:R1:W3:Y:S01]  /*f310*/  MUFU.EX2 R173, R190 ;  /* 0x000000be00ad7308 */ /* 0x0002e20000000800 */
[----:B------:R-:W-:Y:S01]  /*f320*/  FADD.FTZ R3, R169, R186 ;  /* 0x000000baa9037221 */ /* 0x000fe20000010000 */
[----:B--2---:R-:W-:-:S03]  /*f330*/  F2FP.F16.F32.PACK_AB R169, R194, R169 ;  /* 0x000000a9c2a9723e */ /* 0x004fc600000000ff */
[----:B------:R-:W-:-:S03]  /*f340*/  FADD.FTZ R186, R194, R3 ;  /* 0x00000003c2ba7221 */ /* 0x000fc60000010000 */
[----:B------:R-:W2:Y:S01]  /*f350*/  MUFU.EX2 R10, R189 ;  /* 0x000000bd000a7308 */ /* 0x000ea20000000800 */
[----:B------:R-:W-:Y:S01]  /*f360*/  FADD.FTZ R3, R171, R186 ;  /* 0x000000baab037221 */ /* 0x000fe20000010000 */
[----:B0-----:R-:W-:-:S03]  /*f370*/  F2FP.F16.F32.PACK_AB R171, R182, R171 ;  /* 0x000000abb6ab723e */ /* 0x001fc600000000ff */
[----:B-1----:R-:W-:-:S03]  /*f380*/  FADD.FTZ R190, R182, R3 ;  /* 0x00000003b6be7221 */ /* 0x002fc60000010000 */
[----:B------:R-:W0:Y:S01]  /*f390*/  MUFU.EX2 R175, R191 ;  /* 0x000000bf00af7308 */ /* 0x000e220000000800 */
[----:B---3--:R-:W-:-:S07]  /*f3a0*/  FADD.FTZ R3, R173, R190 ;  /* 0x000000bead037221 */ /* 0x008fce0000010000 */
[----:B------:R-:W1:Y:S01]  /*f3b0*/  MUFU.EX2 R186, R193 ;  /* 0x000000c100ba7308 */ /* 0x000e620000000800 */
[C---:B--2---:R-:W-:Y:S01]  /*f3c0*/  FADD.FTZ R188, R10.reuse, R3 ;  /* 0x000000030abc7221 */ /* 0x044fe20000010000 */
[----:B------:R-:W-:-:S03]  /*f3d0*/  F2FP.F16.F32.PACK_AB R173, R10, R173 ;  /* 0x000000ad0aad723e */ /* 0x000fc600000000ff */
[----:B0-----:R-:W-:-:S04]  /*f3e0*/  FADD.FTZ R3, R175, R188 ;  /* 0x000000bcaf037221 */ /* 0x001fc80000010000 */
[C---:B-1----:R-:W-:Y:S01]  /*f3f0*/  FADD.FTZ R3, R186.reuse, R3 ;  /* 0x00000003ba037221 */ /* 0x042fe20000010000 */
[----:B------:R-:W-:Y:S01]  /*f400*/  F2FP.F16.F32.PACK_AB R175, R186, R175 ;  /* 0x000000afbaaf723e */ /* 0x000fe200000000ff */
[----:B------:R-:W-:Y:S06]  /*f410*/  @!P0 BRA `(.L_x_2145) ;  /* 0x0000000000048947 */ /* 0x000fec0003800000 */
[----:B------:R-:W-:Y:S01]  /*f420*/  BPT.TRAP 0x1 ;  /* 0x000000040000795c */ /* 0x000fe20000300000 */
.L_x_2145:
[----:B------:R0:W1:Y:S01]  /*f430*/  SYNCS.PHASECHK.TRANS64.TRYWAIT P2, [R210+URZ+0x22850], R207 ;  /* 0x022850cfd20075a7 */ /* 0x000062000804017f */
[----:B------:R-:W-:Y:S05]  /*f440*/  @!P0 BRA `(.L_x_2146) ;  /* 0x0000000000048947 */ /* 0x000fea0003800000 */
[----:B------:R-:W-:Y:S01]  /*f450*/  BPT.TRAP 0x1 ;  /* 0x000000040000795c */ /* 0x000fe20000300000 */
.L_x_2146:
[----:B------:R-:W-:Y:S04]  /*f460*/  BSSY B0, `(.L_x_2147) ;  /* 0x0000004000007945 */ /* 0x000fe80003800000 */
[----:B-1----:R-:W-:Y:S05]  /*f470*/  @P2 BRA `(.L_x_2148) ;  /* 0x0000000000082947 */ /* 0x002fea0003800000 */
[----:B------:R-:W1:Y:S02]  /*f480*/  SYNCS.PHASECHK.TRANS64.TRYWAIT P2, [R210+URZ+0x22850], R207 ;  /* 0x022850cfd20075a7 */ /* 0x000e64000804017f */
[----:B-1----:R-:W-:Y:S05]  /*f490*/  @!P2 BRA `(.L_x_2149) ;  /* 0x00000104004ca947 */ /* 0x002fea0003800000 */
.L_x_2148:
[----:B------:R-:W-:Y:S05]  /*f4a0*/  BSYNC B0 ;  /* 0x0000000000007941 */ /* 0x000fea0003800000 */
.L_x_2147:
[----:B------:R-:W2:Y:S01]  /*f4b0*/  S2R R179, SR_TID.X ;  /* 0x0000000000b37919 */ /* 0x000ea20000002100 */
[----:B------:R-:W-:Y:S01]  /*f4c0*/  IMAD.MOV.U32 R11, RZ, RZ, 0x40000040 ;  /* 0x40000040ff0b7424 */ /* 0x000fe200078e00ff */
[----:B------:R-:W-:Y:S05]  /*f4d0*/  WARPSYNC.ALL ;  /* 0x0000000000007948 */ /* 0x000fea0003800000 */
[----:B------:R-:W-:Y:S01]  /*f4e0*/  R2UR UR7, R11 ;  /* 0x000000000b0772ca */ /* 0x000fe200000e0000 */
[----:B------:R-:W-:Y:S01]  /*f4f0*/  IMAD R10, R16, 0xc00, R20 ;  /* 0x00000c00100a7824 */ /* 0x000fe200078e0214 */
[----:B------:R-:W-:Y:S01]  /*f500*/  ISETP.GT.AND P2, PT, R5, R215, PT ;  /* 0x000000d70500720c */ /* 0x000fe20003f44270 */
[----:B01----:R-:W-:-:S02]  /*f510*/  @!P1 VIADD R210, R210, 0x22860 ;  /* 0x00022860d2d29836 */ /* 0x003fc40000000000 */
[----:B------:R-:W-:Y:S01]  /*f520*/  VIADD R5, R5, 0xffffffff ;  /* 0xffffffff05057836 */ /* 0x000fe20000000000 */
[----:B------:R-:W-:Y:S02]  /*f530*/  R2UR UR6, R10 ;  /* 0x000000000a0672ca */ /* 0x000fe400000e0000 */
[----:B------:R-:W-:Y:S02]  /*f540*/  @!P1 PRMT R210, RZ, 0x654, R210 ;  /* 0x00000654ffd29816 */ /* 0x000fe400000000d2 */
[----:B--2---:R-:W-:-:S05]  /*f550*/  SHF.R.U32.HI R179, RZ, 0x7, R179 ;  /* 0x00000007ffb37819 */ /* 0x004fca00000116b3 */
[----:B------:R-:W-:-:S05]  /*f560*/  VIADD R11, R179, 0x8 ;  /* 0x00000008b30b7836 */ /* 0x000fca0000000000 */
[----:B------:R0:W-:Y:S02]  /*f570*/  BAR.SYNC.DEFER_BLOCKING R11, 0x100 ;  /* 0x0004000b0000751d */ /* 0x0001e40000010000 */
[----:B0-----:R-:W-:-:S04]  /*f580*/  IMAD.MOV.U32 R11, RZ, RZ, 0x40000040 ;  /* 0x40000040ff0b7424 */ /* 0x001fc800078e00ff */
[----:B------:R-:W-:-:S06]  /*f590*/  WARPGROUP.ARRIVE ;  /* 0x00000000000079c5 */ /* 0x000fcc0000000000 */
[----:B------:R-:W-:Y:S03]  /*f5a0*/  HGMMA.64x256x16.F32 R24, R152, gdesc[UR4].tnspB, R24, gsb0 ;  /* 0x43e0000498187df0 */ /* 0x000fe60008000818 */
[----:B------:R-:W-:Y:S02]  /*f5b0*/  WARPGROUP.DEPBAR.LE gsb0, 0x0 ;  /* 0x00008000000079c5 */ /* 0x000fe40000010000 */
[----:B------:R-:W-:Y:S01]  /*f5c0*/  VIADD R152, R10, 0x80 ;  /* 0x000000800a987836 */ /* 0x000fe20000000000 */
[----:B------:R-:W-:Y:S01]  /*f5d0*/  MOV R153, 0x40000040 ;  /* 0x4000004000997802 */ /* 0x000fe20000000f00 */
[----:B------:R-:W-:-:S03]  /*f5e0*/  WARPGROUP.ARRIVE ;  /* 0x00000000000079c5 */ /* 0x000fc60000000000 */
[----:B------:R-:W-:Y:S01]  /*f5f0*/  R2UR UR6, R152 ;  /* 0x00000000980672ca */ /* 0x000fe200000e0000 */
[----:B------:R-:W-:Y:S01]  /*f600*/  VIADD R152, R10, 0x100 ;  /* 0x000001000a987836 */ /* 0x000fe20000000000 */
[----:B------:R-:W-:Y:S01]  /*f610*/  R2UR UR7, R153 ;  /* 0x00000000990772ca */ /* 0x000fe200000e0000 */
[----:B------:R-:W-:-:S15]  /*f620*/  IMAD.MOV.U32 R153, RZ, RZ, 0x40000040 ;  /* 0x40000040ff997424 */ /* 0x000fde00078e00ff */
        /* <DEDUP_REMOVED lines=12> */
[----:B------:R-:W-:Y:S02]  /*f6f0*/  IMAD.MOV.U32 R153, RZ, RZ, 0x40000040 ;  /* 0x40000040ff997424 */ /* 0x000fe400078e00ff */
        /* <DEDUP_REMOVED lines=11> */
[----:B------:R-:W-:Y:S01]  /*f7b0*/  R2UR UR6, R10 ;  /* 0x000000000a0672ca */ /* 0x000fe200000e0000 */
[----:B------:R-:W-:Y:S01]  /*f7c0*/  IMAD.MOV.U32 R10, RZ, RZ, R178 ;  /* 0x000000ffff0a7224 */ /* 0x000fe200078e00b2 */
[----:B------:R-:W-:Y:S01]  /*f7d0*/  R2UR UR7, R11 ;  /* 0x000000000b0772ca */ /* 0x000fe200000e0000 */
[----:B------:R-:W-:Y:S01]  /*f7e0*/  IMAD.MOV.U32 R11, RZ, RZ, R184 ;  /* 0x000000ffff0b7224 */ /* 0x000fe200078e00b8 */
[----:B------:R-:W-:Y:S02]  /*f7f0*/  WARPGROUP.DEPBAR.LE gsb0, 0x0 ;  /* 0x00008000000079c5 */ /* 0x000fe40000010000 */
[----:B------:R-:W-:-:S15]  /*f800*/  WARPGROUP.ARRIVE ;  /* 0x00000000000079c5 */ /* 0x000fde0000000000 */
[----:B------:R-:W-:-:S06]  /*f810*/  NOP ;  /* 0x0000000000007918 */ /* 0x000fcc0000000000 */
[----:B------:R-:W-:Y:S03]  /*f820*/  HGMMA.64x256x16.F32 R24, R172, gdesc[UR4].tnspB, R24, gsb0 ;  /* 0x43e00004ac187df0 */ /* 0x000fe60008000818 */
[----:B------:R-:W-:Y:S02]  /*f830*/  WARPGROUP.DEPBAR.LE gsb0, 0x0 ;  /* 0x00008000000079c5 */ /* 0x000fe40000010000 */
[----:B------:R0:W-:Y:S01]  /*f840*/  @!P1 SYNCS.ARRIVE.TRANS64.RED.A1T0 RZ, [R210+URZ], RZ ;  /* 0x000000ffd2ff99a7 */ /* 0x0001e2000810043f */
[----:B------:R-:W-:Y:S05]  /*f850*/  @P2 BRA `(.L_x_2150) ;  /* 0xffffffc800442947 */ /* 0x000fea000383ffff */
[----:B------:R-:W-:Y:S01]  /*f860*/  MOV R11, R184 ;  /* 0x000000b8000b7202 */ /* 0x000fe20000000f00 */
[----:B------:R-:W-:-:S07]  /*f870*/  IMAD.MOV.U32 R10, RZ, RZ, R178 ;  /* 0x000000ffff0a7224 */ /* 0x000fce00078e00b2 */
.L_x_2132:
[----:B------:R-:W1:Y:S01]  /*f880*/  LDC R226, c[0x0][0x9e4] ;  /* 0x00027900ffe27b82 */ /* 0x000e620000000800 */
[----:B------:R-:W-:Y:S01]  /*f890*/  IADD3 R152, R204, 0x80, -R205 ;  /* 0x00000080cc987810 */ /* 0x000fe20007ffe8cd */
[----:B------:R-:W-:Y:S01]  /*f8a0*/  ULDC UR4, c[0x0][0x9dc] ;  /* 0x0002770000047ab9 */ /* 0x000fe20000000800 */
[----:B------:R-:W-:-:S03]  /*f8b0*/  LOP3.LUT R2, R2, 0xffefffff, RZ, 0xc0, !PT ;  /* 0xffefffff02027812 */ /* 0x000fc600078ec0ff */
[----:B------:R-:W-:-:S04]  /*f8c0*/  IMAD R152, R209, 0x80, R152 ;  /* 0x00000080d1987824 */ /* 0x000fc800078e0298 */
[----:B------:R-:W-:Y:S01]  /*f8d0*/  VIADD R154, R152, -UR4 ;  /* 0x80000004989a7c36 */ /* 0x000fe20008000000 */
[----:B-1----:R-:W-:-:S13]  /*f8e0*/  ISETP.GE.AND P2, PT, R226, 0x1, PT ;  /* 0x00000001e200780c */ /* 0x002fda0003f46270 */
[----:B------:R-:W-:Y:S01]  /*f8f0*/  @P2 LOP3.LUT R2, R2, 0x100000, RZ, 0xfc, !PT ;  /* 0x0010000002022812 */ /* 0x000fe200078efcff */
[----:B------:R-:W-:Y:S06]  /*f900*/  @!P2 BRA `(.L_x_2151) ;  /* 0x000000000048a947 */ /* 0x000fec0003800000 */
[----:B------:R-:W-:Y:S01]  /*f910*/  IMAD.MOV.U32 R155, RZ, RZ, R152 ;  /* 0x000000ffff9b7224 */ /* 0x000fe200078e0098 */
[----:B------:R-:W-:Y:S04]  /*f920*/  BSSY B0, `(.L_x_2152) ;  /* 0x000000e000007945 */ /* 0x000fe80003800000 */
        /* <DEDUP_REMOVED lines=9> */
.L_x_2153:
[----:B------:R-:W-:-:S13]  /*f9c0*/  ISETP.NE.AND P2, PT, R226, 0x1, PT ;  /* 0x00000001e200780c */ /* 0x000fda0003f45270 */
[----:B------:R-:W1:Y:S02]  /*f9d0*/  @P2 LDC.64 R152, c[0x0][0x9e8] ;  /* 0x00027a00ff982b82 */ /* 0x000e640000000a00 */
[----:B-1----:R-:W-:-:S05]  /*f9e0*/  @P2 IMAD.HI.U32 R152, R155, R152, RZ ;  /* 0x000000989b982227 */ /* 0x002fca00078e00ff */
[----:B------:R-:W-:-:S07]  /*f9f0*/  @P2 SHF.R.U32.HI R155, RZ, R153, R152 ;  /* 0x00000099ff9b2219 */ /* 0x000fce0000011698 */
.L_x_2154:
[----:B------:R-:W-:Y:S05]  /*fa00*/  BSYNC B0 ;  /* 0x0000000000007941 */ /* 0x000fea0003800000 */
.L_x_2152:
[----:B------:R-:W-:-:S05]  /*fa10*/  IMAD R155, R155, R226, RZ ;  /* 0x000000e29b9b7224 */ /* 0x000fca00078e02ff */
[----:B------:R-:W-:-:S07]  /*fa20*/  VIMNMX R154, R154, R155, !PT ;  /* 0x0000009b9a9a7248 */ /* 0x000fce0007fe0100 */
.L_x_2151:
[----:B------:R-:W-:-:S04]  /*fa30*/  VIADD R154, R154, 0x5f ;  /* 0x0000005f9a9a7836 */ /* 0x000fc80000000000 */
[----:B------:R-:W-:-:S05]  /*fa40*/  IMAD.HI R154, R154, 0x2aaaaaab, RZ ;  /* 0x2aaaaaab9a9a7827 */ /* 0x000fca00078e02ff */
[----:B------:R-:W-:-:S04]  /*fa50*/  SHF.R.U32.HI R153, RZ, 0x1f, R154 ;  /* 0x0000001fff997819 */ /* 0x000fc8000001169a */
[----:B------:R-:W-:-:S04]  /*fa60*/  LEA.HI.SX32 R154, R154, R153, 0x1c ;  /* 0x000000999a9a7211 */ /* 0x000fc800078fe2ff */
[----:B------:R-:W-:-:S04]  /*fa70*/  VIMNMX R207, R219, R154, !PT ;  /* 0x0000009adbcf7248 */ /* 0x000fc80007fe0100 */
[----:B------:R-:W-:-:S13]  /*fa80*/  ISETP.GE.AND P2, PT, R5, R207, PT ;  /* 0x000000cf0500720c */ /* 0x000fda0003f46270 */
[----:B------:R-:W-:Y:S05]  /*fa90*/  @!P2 BRA `(.L_x_2155) ;  /* 0x00000024003ca947 */ /* 0x000fea0003800000 */
[----:B------:R-:W-:Y:S02]  /*faa0*/  IMAD.MOV.U32 R212, RZ, RZ, R11 ;  /* 0x000000ffffd47224 */ /* 0x000fe400078e000b */
[----:B------:R-:W-:Y:S02]  /*fab0*/  IMAD.MOV.U32 R213, RZ, RZ, R10 ;  /* 0x000000ffffd57224 */ /* 0x000fe400078e000a */
[----:B------:R-:W-:-:S07]  /*fac0*/  IMAD.MOV.U32 R209, RZ, RZ, R5 ;  /* 0x000000ffffd17224 */ /* 0x000fce00078e0005 */
.L_x_2165:
[----:B------:R-:W-:Y:S01]  /*fad0*/  VIADD R16, R16, 0x1 ;  /* 0x0000000110107836 */ /* 0x000fe20000000000 */
[----:B------:R-:W-:Y:S05]  /*fae0*/  YIELD ;  /* 0x0000000000007946 */ /* 0x000fea0003800000 */
[----:B------:R-:W-:Y:S01]  /*faf0*/  ISETP.NE.AND P3, PT, R16, 0x2, PT ;  /* 0x000000021000780c */ /* 0x000fe20003f65270 */
[----:B------:R-:W-:Y:S02]  /*fb00*/  IMAD.MOV.U32 R10, RZ, RZ, R209 ;  /* 0x000000ffff0a7224 */ /* 0x000fe400078e00d1 */
[----:B------:R-:W-:Y:S01]  /*fb10*/  VIADD R209, R209, 0xffffffff ;  /* 0xffffffffd1d17836 */ /* 0x000fe20000000000 */
[----:B-1----:R-:W-:-:S02]  /*fb20*/  SEL R5, RZ, 0x1, P3 ;  /* 0x00000001ff057807 */ /* 0x002fc40001800000 */
[----:B------:R-:W-:Y:S02]  /*fb30*/  ISETP.GT.AND P2, PT, R10, R207, PT ;  /* 0x000000cf0a00720c */ /* 0x000fe40003f44270 */
[----:B------:R-:W-:Y:S02]  /*fb40*/  LOP3.LUT R200, R200, R5, RZ, 0x3c, !PT ;  /* 0x00000005c8c87212 */ /* 0x000fe400078e3cff */
[----:B------:R-:W-:Y:S01]  /*fb50*/  SEL R16, R16, RZ, P3 ;  /* 0x000000ff10107207 */ /* 0x000fe20001800000 */
[----:B------:R-:W-:Y:S08]  /*fb60*/  @!P0 BRA `(.L_x_2156) ;  /* 0x0000000000048947 */ /* 0x000ff00003800000 */
[----:B------:R-:W-:Y:S01]  /*fb70*/  BPT.TRAP 0x1 ;  /* 0x000000040000795c */ /* 0x000fe20000300000 */
.L_x_2156:
[----:B------:R-:W-:Y:S01]  /*fb80*/  IMAD R5, R16, 0x8, R17 ;  /* 0x0000000810057824 */ /* 0x000fe200078e0211 */
[----:B------:R-:W-:-:S04]  /*fb90*/  SHF.L.U32 R208, R200, 0x1f, RZ ;  /* 0x0000001fc8d07819 */ /* 0x000fc800000006ff */
[----:B------:R1:W2:Y:S01]  /*fba0*/  SYNCS.PHASECHK.TRANS64.TRYWAIT P3, [R5+URZ+0x22830], R208 ;  /* 0x022830d0050075a7 */ /* 0x0002a2000806017f */
[----:B------:R-:W-:Y:S05]  /*fbb0*/  @!P0 BRA `(.L_x_2157) ;  /* 0x0000000000048947 */ /* 0x000fea0003800000 */
[----:B------:R-:W-:Y:S01]  /*fbc0*/  BPT.TRAP 0x1 ;  /* 0x000000040000795c */ /* 0x000fe20000300000 */
.L_x_2157:
[----:B------:R-:W-:Y:S01]  /*fbd0*/  IMAD R10, R16, 0x300, R21 ;  /* 0x00000300100a7824 */ /* 0x000fe200078e0215 */
[----:B------:R-:W-:Y:S01]  /*fbe0*/  MOV R11, 0x40000040 ;  /* 0x40000040000b7802 */ /* 0x000fe20000000f00 */
[----:B--2---:R-:W-:Y:S06]  /*fbf0*/  @P3 BRA `(.L_x_2158) ;  /* 0x0000000000083947 */ /* 0x004fec0003800000 */
[----:B------:R-:W2:Y:S02]  /*fc00*/  SYNCS.PHASECHK.TRANS64.TRYWAIT P3, [R5+URZ+0x22830], R208 ;  /* 0x022830d0050075a7 */ /* 0x000ea4000806017f */
[----:B--2---:R-:W-:Y:S05]  /*fc10*/  @!P3 BRA `(.L_x_2159) ;  /* 0x000000fc0080b947 */ /* 0x004fea0003800000 */
.L_x_2158:
[----:B------:R-:W-:Y:S05]  /*fc20*/  WARPSYNC.ALL ;  /* 0x0000000000007948 */ /* 0x000fea0003800000 */
[C---:B------:R-:W-:Y:S01]  /*fc30*/  R2UR UR6, R10.reuse ;  /* 0x000000000a0672ca */ /* 0x040fe200000e0000 */
[----:B------:R-:W-:Y:S01]  /*fc40*/  WARPGROUP.ARRIVE ;  /* 0x00000000000079c5 */ /* 0x000fe20000000000 */
[----:B------:R-:W-:Y:S01]  /*fc50*/  R2UR UR7, R11 ;  /* 0x000000000b0772ca */ /* 0x000fe200000e0000 */
[----:B0-----:R-:W-:Y:S01]  /*fc60*/  VIADD R210, R10, 0x2 ;  /* 0x000000020ad27836 */ /* 0x001fe20000000000 */
[----:B------:R-:W-:Y:S01]  /*fc70*/  R2UR UR4, R6 ;  /* 0x00000000060472ca */ /* 0x000fe200000e0000 */
[----:B------:R-:W-:Y:S01]  /*fc80*/  IMAD.MOV.U32 R211, RZ, RZ, 0x40000040 ;  /* 0x40000040ffd37424 */ /* 0x000fe200078e00ff */
[----:B------:R-:W-:Y:S01]  /*fc90*/  R2UR UR5, R7 ;  /* 0x00000000070572ca */ /* 0x000fe200000e0000 */
[----:B------:R-:W-:Y:S01]  /*fca0*/  IMAD.MOV.U32 R11, RZ, RZ, 0x40000040 ;  /* 0x40000040ff0b7424 */ /* 0x000fe200078e00ff */
[----:B------:R-:W0:Y:S11]  /*fcb0*/  S2R R225, SR_TID.X ;  /* 0x0000000000e17919 */ /* 0x000e360000002100 */
[----:B------:R-:W-:Y:S01]  /*fcc0*/  HGMMA.64x96x16.F32 R152, gdesc[UR4], RZ, !UPT, gsb0 ;  /* 0x01600000049879f0 */ /* 0x000fe2000c0008ff */
[----:B------:R-:W-:Y:S01]  /*fcd0*/  R2UR UR6, R210 ;  /* 0x00000000d20672ca */ /* 0x000fe200000e0000 */
[----:B------:R-:W-:Y:S01]  /*fce0*/  VIADD R210, R10, 0x4 ;  /* 0x000000040ad27836 */ /* 0x000fe20000000000 */
[----:B------:R-:W-:Y:S01]  /*fcf0*/  R2UR UR7, R211 ;  /* 0x00000000d30772ca */ /* 0x000fe200000e0000 */
[----:B------:R-:W-:Y:S01]  /*fd00*/  IMAD.MOV.U32 R211, RZ, RZ, 0x40000040 ;  /* 0x40000040ffd37424 */ /* 0x000fe200078e00ff */
[----:B------:R-:W-:Y:S01]  /*fd10*/  R2UR UR4, R14 ;  /* 0x000000000e0472ca */ /* 0x000fe200000e0000 */
[----:B------:R-:W-:Y:S01]  /*fd20*/  VIADD R10, R10, 0x6 ;  /* 0x000000060a0a7836 */ /* 0x000fe20000000000 */
[----:B------:R-:W-:-:S02]  /*fd30*/  R2UR UR5, R15 ;  /* 0x000000000f0572ca */ /* 0x000fc400000e0000 */
[----:B0-----:R-:W-:Y:S01]  /*fd40*/  SHF.R.U32.HI R225, RZ, 0x7, R225 ;  /* 0x00000007ffe17819 */ /* 0x001fe200000116e1 */
[----:B------:R-:W-:Y:S02]  /*fd50*/  WARPGROUP.DEPBAR.LE gsb0, 0x0 ;  /* 0x00008000000079c5 */ /* 0x000fe40000010000 */
[----:B------:R-:W-:-:S08]  /*fd60*/  WARPGROUP.ARRIVE ;  /* 0x00000000000079c5 */ /* 0x000fd00000000000 */
        /* <DEDUP_REMOVED lines=73> */
[----:B---3--:R-:W-:Y:S01]  /*10200*/  FMNMX.FTZ R177, R159, R10, !PT ;  /* 0x0000000a9fb17209 */ /* 0x008fe20007810000 */
[----:B------:R-:W-:Y:S01]  /*10210*/  FMUL.FTZ R197, R198, UR38 ;  /* 0x00000026c6c57c20 */ /* 0x000fe20008410000 */
[----:B------:R-:W-:-:S05]  /*10220*/  FMUL.FTZ R199, R199, UR38 ;  /* 0x00000026c7c77c20 */ /* 0x000fca0008410000 */
[----:B------:R-:W3:Y:S01]  /*10230*/  MUFU.TANH R164, R164 ;  /* 0x000000a400a47308 */ /* 0x000ee20000002400 */
[----:B----4-:R-:W-:-:S07]  /*10240*/  FMNMX.FTZ R10, R160, R177, !PT ;  /* 0x000000b1a00a7209 */ /* 0x010fce0007810000 */
[----:B------:R-:W4:Y:S01]  /*10250*/  MUFU.TANH R167, R167 ;  /* 0x000000a700a77308 */ /* 0x000f220000002400 */
[----:B0-----:R-:W-:-:S07]  /*10260*/  FMNMX.FTZ R177, R163, R10, !PT ;  /* 0x0000000aa3b17209 */ /* 0x001fce0007810000 */
[----:B------:R-:W0:Y:S01]  /*10270*/  MUFU.TANH R168, R168 ;  /* 0x000000a800a87308 */ /* 0x000e220000002400 */
[----:B---3--:R-:W-:-:S07]  /*10280*/  FMNMX.FTZ R10, R164, R177, !PT ;  /* 0x000000b1a40a7209 */ /* 0x008fce0007810000 */
        /* <DEDUP_REMOVED lines=31> */
[----:B----4-:R-:W-:-:S05]  /*10480*/  FMNMX.FTZ R10, R196, R177, !PT ;  /* 0x000000b1c40a7209 */ /* 0x010fca0007810000 */
[----:B------:R-:W4:Y:S02]  /*10490*/  SHFL.BFLY PT, R177, R10, 0x2, 0x1f ;  /* 0x0c401f000ab17f89 */ /* 0x000f2400000e0000 */
[----:B------:R-:W5:Y:S08]  /*104a0*/  MUFU.TANH R157, R157 ;  /* 0x0000009d009d7308 */ /* 0x000f700000002400 */
[----:B------:R-:W1:Y:S08]  /*104b0*/  MUFU.TANH R158, R158 ;  /* 0x0000009e009e7308 */ /* 0x000e700000002400 */
[----:B------:R-:W2:Y:S01]  /*104c0*/  MUFU.TANH R161, R161 ;  /* 0x000000a100a17308 */ /* 0x000ea20000002400 */
[----:B----4-:R-:W-:-:S07]  /*104d0*/  FMNMX.FTZ R10, R10, R177, !PT ;  /* 0x000000b10a0a7209 */ /* 0x010fce0007810000 */
[----:B------:R-:W4:Y:S01]  /*104e0*/  MUFU.TANH R162, R162 ;  /* 0x000000a200a27308 */ /* 0x000f220000002400 */
[----:B------:R-:W0:Y:S07]  /*104f0*/  SHFL.BFLY PT, R177, R10, 0x1, 0x1f ;  /* 0x0c201f000ab17f89 */ /* 0x000e2e00000e0000 */
[----:B------:R-:W4:Y:S08]  /*10500*/  MUFU.TANH R165, R165 ;  /* 0x000000a500a57308 */ /* 0x000f300000002400 */
[----:B------:R-:W4:Y:S08]  /*10510*/  MUFU.TANH R166, R166 ;  /* 0x000000a600a67308 */ /* 0x000f300000002400 */
[----:B------:R-:W4:Y:S01]  /*10520*/  MUFU.TANH R169, R169 ;  /* 0x000000a900a97308 */ /* 0x000f220000002400 */
[----:B0-----:R-:W-:Y:S01]  /*10530*/  FMNMX.FTZ R10, R10, R177, !PT ;  /* 0x000000b10a0a7209 */ /* 0x001fe20007810000 */
[----:B------:R-:W-:-:S04]  /*10540*/  IMAD.U32 R177, RZ, RZ, UR43 ;  /* 0x0000002bffb17e24 */ /* 0x000fc8000f8e00ff */
[CC--:B------:R-:W-:Y:S02]  /*10550*/  FMUL.FTZ R214, R10.reuse, R177.reuse ;  /* 0x000000b10ad67220 */ /* 0x0c0fe40000410000 */
[----:B------:R-:W0:Y:S01]  /*10560*/  MUFU.TANH R170, R170 ;  /* 0x000000aa00aa7308 */ /* 0x000e220000002400 */
[----:B------:R-:W-:Y:S01]  /*10570*/  FADD.FTZ R198, -R10, R213 ;  /* 0x000000d50ac67221 */ /* 0x000fe20000010100 */
[-CC-:B------:R-:W-:Y:S01]  /*10580*/  FFMA.FTZ R211, R11, R177.reuse, -R214.reuse ;  /* 0x000000b10bd37223 */ /* 0x180fe200000108d6 */
[----:B------:R-:W-:Y:S02]  /*10590*/  FMNMX.FTZ R11, R153, R212, !PT ;  /* 0x000000d4990b7209 */ /* 0x000fe40007810000 */
[-C--:B------:R-:W-:Y:S01]  /*105a0*/  FMUL.FTZ R198, R198, R177.reuse ;  /* 0x000000b1c6c67220 */ /* 0x080fe20000410000 */
[-CC-:B------:R-:W-:Y:S01]  /*105b0*/  FFMA.FTZ R213, R176, R177.reuse, -R214.reuse ;  /* 0x000000b1b0d57223 */ /* 0x180fe200000108d6 */
[--C-:B------:R-:W-:Y:S01]  /*105c0*/  FFMA.FTZ R152, R152, R177, -R214.reuse ;  /* 0x000000b198987223 */ /* 0x100fe200000108d6 */
[----:B---3--:R-:W-:Y:S01]  /*105d0*/  FMNMX.FTZ R11, R154, R11, !PT ;  /* 0x0000000b9a0b7209 */ /* 0x008fe20007810000 */
[----:B------:R-:W3:Y:S01]  /*105e0*/  MUFU.TANH R173, R173 ;  /* 0x000000ad00ad7308 */ /* 0x000ee20000002400 */
[-CC-:B------:R-:W-:Y:S01]  /*105f0*/  FFMA.FTZ R155, R155, R177.reuse, -R214.reuse ;  /* 0x000000b19b9b7223 */ /* 0x180fe200000108d6 */
[--C-:B------:R-:W-:Y:S01]  /*10600*/  FFMA.FTZ R156, R156, R177, -R214.reuse ;  /* 0x000000b19c9c7223 */ /* 0x100fe200000108d6 */
[----:B-----5:R-:W-:Y:S01]  /*10610*/  FMNMX.FTZ R11, R157, R11, !PT ;  /* 0x0000000b9d0b7209 */ /* 0x020fe20007810000 */
[-CC-:B------:R-:W-:Y:S01]  /*10620*/  FFMA.FTZ R159, R159, R177.reuse, -R214.reuse ;  /* 0x000000b19f9f7223 */ /* 0x180fe200000108d6 */
[-CC-:B------:R-:W-:Y:S01]  /*10630*/  FFMA.FTZ R160, R160, R177.reuse, -R214.reuse ;  /* 0x000000b1a0a07223 */ /* 0x180fe200000108d6 */
[--C-:B------:R-:W-:Y:S01]  /*10640*/  FFMA.FTZ R163, R163, R177, -R214.reuse ;  /* 0x000000b1a3a37223 */ /* 0x100fe200000108d6 */
[----:B-1----:R-:W-:Y:S01]  /*10650*/  FMNMX.FTZ R11, R158, R11, !PT ;  /* 0x0000000b9e0b7209 */ /* 0x002fe20007810000 */
[----:B------:R-:W1:Y:S01]  /*10660*/  MUFU.TANH R175, R175 ;  /* 0x000000af00af7308 */ /* 0x000e620000002400 */
[-CC-:B------:R-:W-:Y:S01]  /*10670*/  FFMA.FTZ R164, R164, R177.reuse, -R214.reuse ;  /* 0x000000b1a4a47223 */ /* 0x180fe200000108d6 */
[--C-:B------:R-:W-:Y:S01]  /*10680*/  FFMA.FTZ R167, R167, R177, -R214.reuse ;  /* 0x000000b1a7a77223 */ /* 0x100fe200000108d6 */
[----:B--2---:R-:W-:Y:S01]  /*10690*/  FMNMX.FTZ R11, R161, R11, !PT ;  /* 0x0000000ba10b7209 */ /* 0x004fe20007810000 */
[-CC-:B------:R-:W-:Y:S01]  /*106a0*/  FFMA.FTZ R168, R168, R177.reuse, -R214.reuse ;  /* 0x000000b1a8a87223 */ /* 0x180fe200000108d6 */
[-CC-:B------:R-:W-:Y:S01]  /*106b0*/  FFMA.FTZ R171, R171, R177.reuse, -R214.reuse ;  /* 0x000000b1abab7223 */ /* 0x180fe200000108d6 */
[--C-:B------:R-:W-:Y:S01]  /*106c0*/  FFMA.FTZ R172, R172, R177, -R214.reuse ;  /* 0x000000b1acac7223 */ /* 0x100fe200000108d6 */
[----:B----4-:R-:W-:Y:S01]  /*106d0*/  FMNMX.FTZ R11, R162, R11, !PT ;  /* 0x0000000ba20b7209 */ /* 0x010fe20007810000 */
[----:B------:R-:W2:Y:S01]  /*106e0*/  MUFU.TANH R178, R178 ;  /* 0x000000b200b27308 */ /* 0x000ea20000002400 */
[-CC-:B------:R-:W-:Y:S01]  /*106f0*/  FFMA.FTZ R174, R174, R177.reuse, -R214.reuse ;  /* 0x000000b1aeae7223 */ /* 0x180fe200000108d6 */
[--C-:B------:R-:W-:Y:S01]  /*10700*/  FFMA.FTZ R180, R180, R177, -R214.reuse ;  /* 0x000000b1b4b47223 */ /* 0x100fe200000108d6 */
[----:B------:R-:W-:Y:S01]  /*10710*/  FMNMX.FTZ R11, R165, R11, !PT ;  /* 0x0000000ba50b7209 */ /* 0x000fe20007810000 */
[-CC-:B------:R-:W-:Y:S01]  /*10720*/  FFMA.FTZ R181, R181, R177.reuse, -R214.reuse ;  /* 0x000000b1b5b57223 */ /* 0x180fe200000108d6 */
[-CC-:B------:R-:W-:Y:S01]  /*10730*/  FFMA.FTZ R184, R184, R177.reuse, -R214.reuse ;  /* 0x000000b1b8b87223 */ /* 0x180fe200000108d6 */
[--C-:B------:R-:W-:Y:S01]  /*10740*/  FFMA.FTZ R185, R185, R177, -R214.reuse ;  /* 0x000000b1b9b97223 */ /* 0x100fe200000108d6 */
[----:B------:R-:W-:Y:S01]  /*10750*/  FMNMX.FTZ R11, R166, R11, !PT ;  /* 0x0000000ba60b7209 */ /* 0x000fe20007810000 */
[----:B------:R-:W4:Y:S01]  /*10760*/  MUFU.TANH R179, R179 ;  /* 0x000000b300b37308 */ /* 0x000f220000002400 */
[-CC-:B------:R-:W-:Y:S01]  /*10770*/  FFMA.FTZ R188, R188, R177.reuse, -R214.reuse ;  /* 0x000000b1bcbc7223 */ /* 0x180fe200000108d6 */
[--C-:B------:R-:W-:Y:S01]  /*10780*/  FFMA.FTZ R189, R189, R177, -R214.reuse ;  /* 0x000000b1bdbd7223 */ /* 0x100fe200000108d6 */
[----:B------:R-:W-:Y:S01]  /*10790*/  FMNMX.FTZ R11, R169, R11, !PT ;  /* 0x0000000ba90b7209 */ /* 0x000fe20007810000 */
[-CC-:B------:R-:W-:Y:S01]  /*107a0*/  FFMA.FTZ R192, R192, R177.reuse, -R214.reuse ;  /* 0x000000b1c0c07223 */ /* 0x180fe200000108d6 */
[-CC-:B------:R-:W-:Y:S01]  /*107b0*/  FFMA.FTZ R210, R210, R177.reuse, -R214.reuse ;  /* 0x000000b1d2d27223 */ /* 0x180fe200000108d6 */
[--C-:B------:R-:W-:Y:S01]  /*107c0*/  FFMA.FTZ R193, R193, R177, -R214.reuse ;  /* 0x000000b1c1c17223 */ /* 0x100fe200000108d6 */
[----:B0-----:R-:W-:Y:S01]  /*107d0*/  FMNMX.FTZ R11, R170, R11, !PT ;  /* 0x0000000baa0b7209 */ /* 0x001fe20007810000 */
[----:B------:R-:W0:Y:S01]  /*107e0*/  MUFU.TANH R182, R182 ;  /* 0x000000b600b67308 */ /* 0x000e220000002400 */
[----:B------:R-:W-:-:S02]  /*107f0*/  FFMA.FTZ R196, R196, R177, -R214 ;  /* 0x000000b1c4c47223 */ /* 0x000fc400000108d6 */
[----:B---3--:R-:W-:-:S04]  /*10800*/  FMNMX.FTZ R11, R173, R11, !PT ;  /* 0x0000000bad0b7209 */ /* 0x008fc80007810000 */
[----:B-1----:R-:W-:Y:S01]  /*10810*/  FMNMX.FTZ R11, R175, R11, !PT ;  /* 0x0000000baf0b7209 */ /* 0x002fe20007810000 */
[----:B------:R-:W1:Y:S03]  /*10820*/  MUFU.TANH R183, R183 ;  /* 0x000000b700b77308 */ /* 0x000e660000002400 */
[----:B--2---:R-:W-:-:S04]  /*10830*/  FMNMX.FTZ R11, R178, R11, !PT ;  /* 0x0000000bb20b7209 */ /* 0x004fc80007810000 */
[----:B----4-:R-:W-:Y:S01]  /*10840*/  FMNMX.FTZ R11, R179, R11, !PT ;  /* 0x0000000bb30b7209 */ /* 0x010fe20007810000 */
[----:B------:R-:W2:Y:S03]  /*10850*/  MUFU.TANH R186, R186 ;  /* 0x000000ba00ba7308 */ /* 0x000ea60000002400 */
[----:B0-----:R-:W-:-:S05]  /*10860*/  FMNMX.FTZ R11, R182, R11, !PT ;  /* 0x0000000bb60b7209 */ /* 0x001fca0007810000 */
        /* <DEDUP_REMOVED lines=14> */
[----:B------:R-:W1:Y:S01]  /*10950*/  MUFU.EX2 R198, R198 ;  /* 0x000000c600c67308 */ /* 0x000e620000000800 */
[----:B--2---:R-:W-:-:S07]  /*10960*/  FMNMX.FTZ R11, R197, R11, !PT ;  /* 0x0000000bc50b7209 */ /* 0x004fce0007810000 */
[----:B------:R-:W2:Y:S01]  /*10970*/  MUFU.EX2 R211, R211 ;  /* 0x000000d300d37308 */ /* 0x000ea20000000800 */
[----:B0-----:R-:W-:-:S05]  /*10980*/  FMNMX.FTZ R11, R199, R11, !PT ;  /* 0x0000000bc70b7209 */ /* 0x001fca0007810000 */
[----:B------:R-:W0:Y:S02]  /*10990*/  SHFL.BFLY PT, R215, R11, 0x2, 0x1f ;  /* 0x0c401f000bd77f89 */ /* 0x000e2400000e0000 */
[----:B------:R-:W3:Y:S01]  /*109a0*/  MUFU.EX2 R152, R152 ;  /* 0x0000009800987308 */ /* 0x000ee20000000800 */
[-C--:B-1----:R-:W-:Y:S01]  /*109b0*/  FMUL.FTZ R24, R24, R198.reuse ;  /* 0x000000c618187220 */ /* 0x082fe20000410000 */
[-C--:B------:R-:W-:Y:S01]  /*109c0*/  FMUL.FTZ R25, R25, R198.reuse ;  /* 0x000000c619197220 */ /* 0x080fe20000410000 */
[-C--:B------:R-:W-:Y:S01]  /*109d0*/  FMUL.FTZ R28, R28, R198.reuse ;  /* 0x000000c61c1c7220 */ /* 0x080fe20000410000 */
[-C--:B------:R-:W-:Y:S01]  /*109e0*/  FMUL.FTZ R29, R29, R198.reuse ;  /* 0x000000c61d1d7220 */ /* 0x080fe20000410000 */
[-C--:B------:R-:W-:Y:S01]  /*109f0*/  FMUL.FTZ R32, R32, R198.reuse ;  /* 0x000000c620207220 */ /* 0x080fe20000410000 */
[-C--:B------:R-:W-:Y:S01]  /*10a00*/  FMUL.FTZ R33, R33, R198.reuse ;  /* 0x000000c621217220 */ /* 0x080fe20000410000 */
[----:B------:R-:W-:Y:S01]  /*10a10*/  FMUL.FTZ R36, R36, R198 ;  /* 0x000000c624247220 */ /* 0x000fe20000410000 */
        /* <DEDUP_REMOVED lines=9> */
[C---:B---3--:R-:W-:Y:S01]  /*10ab0*/  FADD.FTZ R4, R152.reuse, R4 ;  /* 0x0000000498047221 */ /* 0x048fe20000010000 */
[----:B------:R-:W-:Y:S01]  /*10ac0*/  F2FP.F16.F32.PACK_AB R152, R152, R211 ;  /* 0x000000d39898723e */ /* 0x000fe200000000ff */
[-C--:B------:R-:W-:Y:S01]  /*10ad0*/  FMUL.FTZ R49, R49, R198.reuse ;  /* 0x000000c631317220 */ /* 0x080fe20000410000 */
[-C--:B------:R-:W-:Y:S01]  /*10ae0*/  FMUL.FTZ R52, R52, R198.reuse ;  /* 0x000000c634347220 */ /* 0x080fe20000410000 */
[-C--:B------:R-:W-:Y:S01]  /*10af0*/  FMUL.FTZ R53, R53, R198.reuse ;  /* 0x000000c635357220 */ /* 0x080fe20000410000 */
[----:B0-----:R-:W-:Y:S01]  /*10b00*/  FMNMX.FTZ R11, R11, R215, !PT ;  /* 0x000000d70b0b7209 */ /* 0x001fe20007810000 */
[-C--:B------:R-:W-:Y:S01]  /*10b10*/  FMUL.FTZ R56, R56, R198.reuse ;  /* 0x000000c638387220 */ /* 0x080fe20000410000 */
[----:B------:R-:W0:Y:S01]  /*10b20*/  MUFU.EX2 R159, R159 ;  /* 0x0000009f009f7308 */ /* 0x000e220000000800 */
[----:B-1----:R-:W-:Y:S01]  /*10b30*/  FADD.FTZ R4, R155, R4 ;  /* 0x000000049b047221 */ /* 0x002fe20000010000 */
[-C--:B------:R-:W-:Y:S01]  /*10b40*/  FMUL.FTZ R57, R57, R198.reuse ;  /* 0x000000c639397220 */ /* 0x080fe20000410000 */
[----:B------:R-:W1:Y:S01]  /*10b50*/  SHFL.BFLY PT, R176, R11, 0x1, 0x1f ;  /* 0x0c201f000bb07f89 */ /* 0x000e6200000e0000 */
        /* <DEDUP_REMOVED lines=21> */
[----:B---3--:R-:W-:Y:S01]  /*10cb0*/  FADD.FTZ R4, R160, R211 ;  /* 0x000000d3a0047221 */ /* 0x008fe20000010000 */
[----:B------:R-:W-:Y:S01]  /*10cc0*/  FMUL.FTZ R92, R92, R198 ;  /* 0x000000c65c5c7220 */ /* 0x000fe20000410000 */
[----:B-1----:R-:W-:Y:S01]  /*10cd0*/  FMNMX.FTZ R11, R11, R176, !PT ;  /* 0x000000b00b0b7209 */ /* 0x002fe20007810000 */
[-C--:B------:R-:W-:Y:S01]  /*10ce0*/  FMUL.FTZ R93, R93, R198.reuse ;  /* 0x000000c65d5d7220 */ /* 0x080fe20000410000 */
[-C--:B------:R-:W-:Y:S01]  /*10cf0*/  FMUL.FTZ R96, R96, R198.reuse ;  /* 0x000000c660607220 */ /* 0x080fe20000410000 */
[-C--:B------:R-:W-:Y:S01]  /*10d00*/  FMUL.FTZ R97, R97, R198.reuse ;  /* 0x000000c661617220 */ /* 0x080fe20000410000 */
[-C--:B------:R-:W-:Y:S01]  /*10d10*/  FMUL.FTZ R100, R100, R198.reuse ;  /* 0x000000c664647220 */ /* 0x080fe20000410000 */
[----:B------:R-:W-:Y:S01]  /*10d20*/  FADD.FTZ R176, -R11, R212 ;  /* 0x000000d40bb07221 */ /* 0x000fe20000010100 */
        /* <DEDUP_REMOVED lines=8> */
[-CC-:B------:R-:W-:Y:S01]  /*10db0*/  FFMA.FTZ R214, R154, R177.reuse, -R176.reuse ;  /* 0x000000b19ad67223 */ /* 0x180fe200000108b0 */
[-CC-:B------:R-:W-:Y:S01]  /*10dc0*/  FFMA.FTZ R154, R178, R177.reuse, -R176.reuse ;  /* 0x000000b1b29a7223 */ /* 0x180fe200000108b0 */
        /* <DEDUP_REMOVED lines=36> */
[----:B------:R-:W-:Y:S01]  /*11010*/  FFMA.FTZ R187, R187, R177, -R176 ;  /* 0x000000b1bbbb7223 */ /* 0x000fe200000108b0 */
[----:B------:R-:W4:Y:S01]  /*11020*/  MUFU.EX2 R172, R172 ;  /* 0x000000ac00ac7308 */ /* 0x000f220000000800 */
[----:B-----5:R-:W-:Y:S01]  /*11030*/  F2FP.F16.F32.PACK_AB R154, R156, R155 ;  /* 0x0000009b9c9a723e */ /* 0x020fe200000000ff */
[----:B--2---:R-:W-:Y:S01]  /*11040*/  FADD.FTZ R155, R163, R4 ;  /* 0x00000004a39b7221 */ /* 0x004fe20000010000 */
[-CC-:B------:R-:W-:Y:S01]  /*11050*/  FFMA.FTZ R190, R190, R177.reuse, -R176.reuse ;  /* 0x000000b1bebe7223 */ /* 0x180fe200000108b0 */
[-CC-:B------:R-:W-:Y:S01]  /*11060*/  FFMA.FTZ R191, R191, R177.reuse, -R176.reuse ;  /* 0x000000b1bfbf7223 */ /* 0x180fe200000108b0 */
[-CC-:B------:R-:W-:Y:S01]  /*11070*/  FFMA.FTZ R194, R194, R177.reuse, -R176.reuse ;  /* 0x000000b1c2c27223 */ /* 0x180fe200000108b0 */
[----:B0-----:R-:W-:Y:S01]  /*11080*/  FADD.FTZ R4, R164, R155 ;  /* 0x0000009ba4047221 */ /* 0x001fe20000010000 */
[-CC-:B------:R-:W-:Y:S01]  /*11090*/  FFMA.FTZ R195, R195, R177.reuse, -R176.reuse ;  /* 0x000000b1c3c37223 */ /* 0x180fe200000108b0 */
[----:B------:R-:W0:Y:S01]  /*110a0*/  MUFU.EX2 R174, R174 ;  /* 0x000000ae00ae7308 */ /* 0x000e220000000800 */
[-C--:B------:R-:W-:Y:S01]  /*110b0*/  FFMA.FTZ R197, R197, R177.reuse, -R176 ;  /* 0x000000b1c5c57223 */ /* 0x080fe200000108b0 */
[----:B-1----:R-:W-:Y:S01]  /*110c0*/  FADD.FTZ R155, R167, R4 ;  /* 0x00000004a79b7221 */ /* 0x002fe20000010000 */
[----:B------:R-:W-:Y:S01]  /*110d0*/  FFMA.FTZ R199, R199, R177, -R176 ;  /* 0x000000b1c7c77223 */ /* 0x000fe200000108b0 */
[----:B------:R-:W-:-:S02]  /*110e0*/  F2FP.F16.F32.PACK_AB R156, R160, R159 ;  /* 0x0000009fa09c723e */ /* 0x000fc400000000ff */
[C---:B---3--:R-:W-:Y:S01]  /*110f0*/  FADD.FTZ R4, R168.reuse, R155 ;  /* 0x0000009ba8047221 */ /* 0x048fe20000010000 */
[----:B------:R-:W-:Y:S01]  /*11100*/  F2FP.F16.F32.PACK_AB R160, R168, R167 ;  /* 0x000000a7a8a0723e */ /* 0x000fe200000000ff */
[----:B------:R-:W1:Y:S02]  /*11110*/  MUFU.EX2 R213, R213 ;  /* 0x000000d500d57308 */ /* 0x000e640000000800 */
[----:B----4-:R-:W-:-:S04]  /*11120*/  FADD.FTZ R155, R171, R4 ;  /* 0x00000004ab9b7221 */ /* 0x010fc80000010000 */
[----:B------:R-:W-:Y:S02]  /*11130*/  FADD.FTZ R155, R172, R155 ;  /* 0x0000009bac9b7221 */ /* 0x000fe40000010000 */
[----:B------:R-:W-:Y:S02]  /*11140*/  MUFU.EX2 R212, R196 ;  /* 0x000000c400d47308 */ /* 0x000fe40000000800 */
[----:B0-----:R-:W-:-:S06]  /*11150*/  FADD.FTZ R4, R174, R155 ;  /* 0x0000009bae047221 */ /* 0x001fcc0000010000 */
[----:B------:R0:W2:Y:S01]  /*11160*/  MUFU.EX2 R196, R223 ;  /* 0x000000df00c47308 */ /* 0x0000a20000000800 */
[----:B-1----:R-:W-:-:S07]  /*11170*/  FADD.FTZ R155, R213, R4 ;  /* 0x00000004d59b7221 */ /* 0x002fce0000010000 */
[----:B------:R-:W1:Y:S01]  /*11180*/  MUFU.EX2 R153, R153 ;  /* 0x0000009900997308 */ /* 0x000e620000000800 */
[-CC-:B0-----:R-:W-:Y:S01]  /*11190*/  FFMA.FTZ R223, R162, R177.reuse, -R176.reuse ;  /* 0x000000b1a2df7223 */ /* 0x181fe200000108b0 */
[----:B------:R-:W-:Y:S01]  /*111a0*/  FFMA.FTZ R162, R175, R177, -R176 ;  /* 0x000000b1afa27223 */ /* 0x000fe200000108b0 */
[----:B------:R-:W-:-:S05]  /*111b0*/  IADD3 R176, -R225, 0xb, RZ ;  /* 0x0000000be1b07810 */ /* 0x000fca0007ffe1ff */
[----:B------:R-:W0:Y:S01]  /*111c0*/  MUFU.EX2 R180, R180 ;  /* 0x000000b400b47308 */ /* 0x000e220000000800 */
        /* <DEDUP_REMOVED lines=8> */
[----:B-1----:R-:W-:Y:S01]  /*11250*/  FFMA.FTZ R3, R196, R3, R153 ;  /* 0x00000003c4037223 */ /* 0x002fe20000010099 */
        /* <DEDUP_REMOVED lines=31> */
[----:B--2---:R-:W-:-:S02]  /*11450*/  @!P1 VIADD R166, R5, 0x22840 ;  /* 0x0002284005a69836 */ /* 0x004fc40000000000 */
[-C--:B------:R-:W-:Y:S01]  /*11460*/  FMUL.FTZ R90, R90, R196.reuse ;  /* 0x000000c45a5a7220 */ /* 0x080fe20000410000 */
[-C--:B------:R-:W-:Y:S01]  /*11470*/  FMUL.FTZ R91, R91, R196.reuse ;  /* 0x000000c45b5b7220 */ /* 0x080fe20000410000 */
[-C--:B------:R-:W-:Y:S01]  /*11480*/  FMUL.FTZ R94, R94, R196.reuse ;  /* 0x000000c45e5e7220 */ /* 0x080fe20000410000 */
[-C--:B------:R-:W-:Y:S01]  /*11490*/  FMUL.FTZ R95, R95, R196.reuse ;  /* 0x000000c45f5f7220 */ /* 0x080fe20000410000 */
[----:B------:R-:W-:Y:S01]  /*114a0*/  @!P1 PRMT R166, RZ, 0x654, R166 ;  /* 0x00000654ffa69816 */ /* 0x000fe200000000a6 */
[----:B------:R2:W-:Y:S06]  /*114b0*/  BAR.ARV R176, 0x100 ;  /* 0x000400b00000751d */ /* 0x0005ec0000002000 */
[----:B------:R-:W4:Y:S01]  /*114c0*/  MUFU.EX2 R161, R161 ;  /* 0x000000a100a17308 */ /* 0x000f220000000800 */
[----:B------:R5:W-:Y:S01]  /*114d0*/  @!P1 SYNCS.ARRIVE.TRANS64.RED.A1T0 RZ, [R166+URZ], RZ ;  /* 0x000000ffa6ff99a7 */ /* 0x000be2000810043f */
[-C--:B------:R-:W-:Y:S01]  /*114e0*/  FMUL.FTZ R98, R98, R196.reuse ;  /* 0x000000c462627220 */ /* 0x080fe20000410000 */
[-C--:B------:R-:W-:Y:S01]  /*114f0*/  FMUL.FTZ R99, R99, R196.reuse ;  /* 0x000000c463637220 */ /* 0x080fe20000410000 */
[-C--:B------:R-:W-:Y:S01]  /*11500*/  FMUL.FTZ R102, R102, R196.reuse ;  /* 0x000000c466667220 */ /* 0x080fe20000410000 */
[-C--:B------:R-:W-:Y:S01]  /*11510*/  FMUL.FTZ R103, R103, R196.reuse ;  /* 0x000000c467677220 */ /* 0x080fe20000410000 */
[-C--:B------:R-:W-:Y:S01]  /*11520*/  FMUL.FTZ R106, R106, R196.reuse ;  /* 0x000000c46a6a7220 */ /* 0x080fe20000410000 */
[----:B------:R-:W-:Y:S01]  /*11530*/  FMUL.FTZ R107, R107, R196 ;  /* 0x000000c46b6b7220 */ /* 0x000fe20000410000 */
[----:B------:R-:W2:Y:S01]  /*11540*/  MUFU.EX2 R223, R223 ;  /* 0x000000df00df7308 */ /* 0x000ea20000000800 */
[----:B-----5:R-:W-:Y:S01]  /*11550*/  F2FP.F16.F32.PACK_AB R166, R181, R180 ;  /* 0x000000b4b5a6723e */ /* 0x020fe200000000ff */
[----:B-1----:R-:W-:Y:S01]  /*11560*/  FADD.FTZ R180, R214, R3 ;  /* 0x00000003d6b47221 */ /* 0x002fe20000010000 */
[-C--:B------:R-:W-:Y:S01]  /*11570*/  FMUL.FTZ R110, R110, R196.reuse ;  /* 0x000000c46e6e7220 */ /* 0x080fe20000410000 */
[-C--:B------:R-:W-:Y:S01]  /*11580*/  FMUL.FTZ R111, R111, R196.reuse ;  /* 0x000000c46f6f7220 */ /* 0x080fe20000410000 */
[-C--:B------:R-:W-:Y:S01]  /*11590*/  FMUL.FTZ R114, R114, R196.reuse ;  /* 0x000000c472727220 */ /* 0x080fe20000410000 */
[----:B0-----:R-:W-:Y:S01]  /*115a0*/  FADD.FTZ R180, R157, R180 ;  /* 0x000000b49db47221 */ /* 0x001fe20000010000 */
[-C--:B------:R-:W-:Y:S01]  /*115b0*/  FMUL.FTZ R115, R115, R196.reuse ;  /* 0x000000c473737220 */ /* 0x080fe20000410000 */
[----:B------:R-:W0:Y:S01]  /*115c0*/  MUFU.EX2 R165, R165 ;  /* 0x000000a500a57308 */ /* 0x000e220000000800 */
[-C--:B------:R-:W-:Y:S01]  /*115d0*/  FMUL.FTZ R118, R118, R196.reuse ;  /* 0x000000c476767220 */ /* 0x080fe20000410000 */
[----:B---3--:R-:W-:Y:S01]  /*115e0*/  FADD.FTZ R180, R215, R180 ;  /* 0x000000b4d7b47221 */ /* 0x008fe20000010000 */
[-C--:B------:R-:W-:Y:S01]  /*115f0*/  FMUL.FTZ R119, R119, R196.reuse ;  /* 0x000000c477777220 */ /* 0x080fe20000410000 */
[-C--:B------:R-:W-:Y:S01]  /*11600*/  FMUL.FTZ R122, R122, R196.reuse ;  /* 0x000000c47a7a7220 */ /* 0x080fe20000410000 */
[-C--:B------:R-:W-:Y:S01]  /*11610*/  FMUL.FTZ R123, R123, R196.reuse ;  /* 0x000000c47b7b7220 */ /* 0x080fe20000410000 */
[----:B----4-:R-:W-:Y:S01]  /*11620*/  FADD.FTZ R180, R161, R180 ;  /* 0x000000b4a1b47221 */ /* 0x010fe20000010000 */
[-C--:B------:R-:W-:Y:S01]  /*11630*/  FMUL.FTZ R126, R126, R196.reuse ;  /* 0x000000c47e7e7220 */ /* 0x080fe20000410000 */
[----:B------:R-:W1:Y:S01]  /*11640*/  MUFU.EX2 R169, R224 ;  /* 0x000000e000a97308 */ /* 0x000e620000000800 */
[-C--:B------:R-:W-:Y:S01]  /*11650*/  FMUL.FTZ R127, R127, R196.reuse ;  /* 0x000000c47f7f7220 */ /* 0x080fe20000410000 */
[----:B--2---:R-:W-:Y:S01]  /*11660*/  FADD.FTZ R180, R223, R180 ;  /* 0x000000b4dfb47221 */ /* 0x004fe20000010000 */
        /* <DEDUP_REMOVED lines=18> */
[----:B------:R-:W-:-:S03]  /*11790*/  FADD.FTZ R3, R175, R180 ;  /* 0x000000b4af037221 */ /* 0x000fc60000010000 */
[----:B------:R1:W3:Y:S01]  /*117a0*/  MUFU.EX2 R179, R162 ;  /* 0x000000a200b37308 */ /* 0x0002e20000000800 */
[----:B--2---:R-:W-:-:S07]  /*117b0*/  FADD.FTZ R180, R178, R3 ;  /* 0x00000003b2b47221 */ /* 0x004fce0000010000 */
[----:B------:R2:W4:Y:S01]  /*117c0*/  MUFU.EX2 R211, R158 ;  /* 0x0000009e00d37308 */ /* 0x0005220000000800 */
[----:B0-----:R-:W-:Y:S01]  /*117d0*/  FADD.FTZ R180, R173, R180 ;  /* 0x000000b4adb47221 */ /* 0x001fe20000010000 */
[----:B-1----:R-:W-:-:S06]  /*117e0*/  F2FP.F16.F32.PACK_AB R162, R172, R171 ;  /* 0x000000abaca2723e */ /* 0x002fcc00000000ff */
[----:B------:R-:W0:Y:S01]  /*117f0*/  MUFU.EX2 R182, R182 ;  /* 0x000000b600b67308 */ /* 0x000e220000000800 */
[----:B---3--:R-:W-:Y:S01]  /*11800*/  FADD.FTZ R3, R179, R180 ;  /* 0x000000b4b3037221 */ /* 0x008fe20000010000 */
[----:B--2---:R-:W-:Y:S02]  /*11810*/  F2FP.F16.F32.PACK_AB R158, R164, R163 ;  /* 0x000000a3a49e723e */ /* 0x004fe400000000ff */
[----:B------:R-:W-:Y:S01]  /*11820*/  F2FP.F16.F32.PACK_AB R164, R213, R174 ;  /* 0x000000aed5a4723e */ /* 0x000fe200000000ff */
[----:B------:R-:W-:Y:S01]  /*11830*/  FADD.FTZ R180, R198, R3 ;  /* 0x00000003c6b47221 */ /* 0x000fe20000010000 */
[----:B------:R-:W-:Y:S02]  /*11840*/  F2FP.F16.F32.PACK_AB R163, R179, R173 ;  /* 0x000000adb3a3723e */ /* 0x000fe400000000ff */
[----:B------:R-:W1:Y:S01]  /*11850*/  MUFU.EX2 R184, R184 ;  /* 0x000000b800b87308 */ /* 0x000e620000000800 */
[C---:B----4-:R-:W-:Y:S01]  /*11860*/  FADD.FTZ R3, R211.reuse, R180 ;  /* 0x000000b4d3037221 */ /* 0x050fe20000010000 */
[----:B------:R-:W-:-:S06]  /*11870*/  F2FP.F16.F32.PACK_AB R165, R211, R198 ;  /* 0x000000c6d3a5723e */ /* 0x000fcc00000000ff */
[----:B------:R-:W2:Y:S01]  /*11880*/  MUFU.EX2 R183, R183 ;  /* 0x000000b700b77308 */ /* 0x000ea20000000800 */
[----:B0-----:R-:W-:-:S07]  /*11890*/  FADD.FTZ R180, R182, R3 ;  /* 0x00000003b6b47221 */ /* 0x001fce0000010000 */
[----:B------:R-:W0:Y:S01]  /*118a0*/  MUFU.EX2 R185, R185 ;  /* 0x000000b900b97308 */ /* 0x000e220000000800 */
[----:B-1----:R-:W-:-:S07]  /*118b0*/  FADD.FTZ R4, R184, R155 ;  /* 0x0000009bb8047221 */ /* 0x002fce0000010000 */
[----:B------:R-:W1:Y:S01]  /*118c0*/  MUFU.EX2 R186, R186 ;  /* 0x000000ba00ba7308 */ /* 0x000e620000000800 */
[C---:B--2---:R-:W-:Y:S01]  /*118d0*/  FADD.FTZ R3, R183.reuse, R180 ;  /* 0x000000b4b7037221 */ /* 0x044fe20000010000 */
[----:B------:R-:W-:-:S06]  /*118e0*/  F2FP.F16.F32.PACK_AB R167, R183, R182 ;  /* 0x000000b6b7a7723e */ /* 0x000fcc00000000ff */
[----:B------:R-:W2:Y:S01]  /*118f0*/  MUFU.EX2 R188, R188 ;  /* 0x000000bc00bc7308 */ /* 0x000ea20000000800 */
[C---:B0-----:R-:W-:Y:S01]  /*11900*/  FADD.FTZ R155, R185.reuse, R4 ;  /* 0x00000004b99b7221 */ /* 0x041fe20000010000 */
[----:B------:R-:W-:-:S06]  /*11910*/  F2FP.F16.F32.PACK_AB R168, R185, R184 ;  /* 0x000000b8b9a8723e */ /* 0x000fcc00000000ff */
[----:B------:R-:W0:Y:S01]  /*11920*/  MUFU.EX2 R187, R187 ;  /* 0x000000bb00bb7308 */ /* 0x000e220000000800 */
[----:B-1----:R-:W-:-:S07]  /*11930*/  FADD.FTZ R180, R186, R3 ;  /* 0x00000003bab47221 */ /* 0x002fce0000010000 */
[----:B------:R-:W1:Y:S01]  /*11940*/  MUFU.EX2 R189, R189 ;  /* 0x000000bd00bd7308 */ /* 0x000e620000000800 */
[----:B--2---:R-:W-:-:S07]  /*11950*/  FADD.FTZ R4, R188, R155 ;  /* 0x0000009bbc047221 */ /* 0x004fce0000010000 */
[----:B------:R-:W2:Y:S01]  /*11960*/  MUFU.EX2 R171, R190 ;  /* 0x000000be00ab7308 */ /* 0x000ea20000000800 */
[C---:B0-----:R-:W-:Y:S01]  /*11970*/  FADD.FTZ R180, R187.reuse, R180 ;  /* 0x000000b4bbb47221 */ /* 0x041fe20000010000 */
[----:B------:R-:W-:-:S06]  /*11980*/  F2FP.F16.F32.PACK_AB R169, R187, R186 ;  /* 0x000000babba9723e */ /* 0x000fcc00000000ff */
[----:B------:R-:W0:Y:S01]  /*11990*/  MUFU.EX2 R192, R192 ;  /* 0x000000c000c07308 */ /* 0x000e220000000800 */
[C---:B-1----:R-:W-:Y:S01]  /*119a0*/  FADD.FTZ R155, R189.reuse, R4 ;  /* 0x00000004bd9b7221 */ /* 0x042fe20000010000 */
[----:B------:R-:W-:-:S06]  /*119b0*/  F2FP.F16.F32.PACK_AB R170, R189, R188 ;  /* 0x000000bcbdaa723e */ /* 0x000fcc00000000ff */
[----:B------:R-:W1:Y:S01]  /*119c0*/  MUFU.EX2 R191, R191 ;  /* 0x000000bf00bf7308 */ /* 0x000e620000000800 */
[----:B--2---:R-:W-:-:S07]  /*119d0*/  FADD.FTZ R184, R171, R180 ;  /* 0x000000b4abb87221 */ /* 0x004fce0000010000 */
[----:B------:R-:W2:Y:S01]  /*119e0*/  MUFU.EX2 R210, R210 ;  /* 0x000000d200d27308 */ /* 0x000ea20000000800 */
[----:B0-----:R-:W-:-:S07]  /*119f0*/  FADD.FTZ R155, R192, R155 ;  /* 0x0000009bc09b7221 */ /* 0x001fce0000010000 */
[----:B------:R-:W0:Y:S01]  /*11a00*/  MUFU.EX2 R194, R194 ;  /* 0x000000c200c27308 */ /* 0x000e220000000800 */
[C---:B-1----:R-:W-:Y:S01]  /*11a10*/  FADD.FTZ R3, R191.reuse, R184 ;  /* 0x000000b8bf037221 */ /* 0x042fe20000010000 */
[----:B------:R-:W-:-:S06]  /*11a20*/  F2FP.F16.F32.PACK_AB R171, R191, R171 ;  /* 0x000000abbfab723e */ /* 0x000fcc00000000ff */
[----:B------:R-:W1:Y:S01]  /*11a30*/  MUFU.EX2 R193, R193 ;  /* 0x000000c100c17308 */ /* 0x000e620000000800 */
[C---:B--2---:R-:W-:Y:S01]  /*11a40*/  FADD.FTZ R4, R210.reuse, R155 ;  /* 0x0000009bd2047221 */ /* 0x044fe20000010000 */
[----:B------:R-:W-:-:S06]  /*11a50*/  F2FP.F16.F32.PACK_AB R172, R210, R192 ;  /* 0x000000c0d2ac723e */ /* 0x000fcc00000000ff */
[----:B------:R-:W2:Y:S01]  /*11a60*/  MUFU.EX2 R195, R195 ;  /* 0x000000c300c37308 */ /* 0x000ea20000000800 */
[----:B0-----:R-:W-:-:S07]  /*11a70*/  FADD.FTZ R184, R194, R3 ;  /* 0x00000003c2b87221 */ /* 0x001fce0000010000 */
[----:B------:R-:W0:Y:S01]  /*11a80*/  MUFU.EX2 R197, R197 ;  /* 0x000000c500c57308 */ /* 0x000e220000000800 */
[----:B-1----:R-:W-:Y:S01]  /*11a90*/  FADD.FTZ R155, R193, R4 ;  /* 0x00000004c19b7221 */ /* 0x002fe20000010000 */
[----:B------:R-:W-:-:S03]  /*11aa0*/  F2FP.F16.F32.PACK_AB R174, R212, R193 ;  /* 0x000000c1d4ae723e */ /* 0x000fc600000000ff */
[----:B------:R-:W-:Y:S01]  /*11ab0*/  FADD.FTZ R4, R212, R155 ;  /* 0x0000009bd4047221 */ /* 0x000fe20000010000 */
[----:B------:R-:W-:Y:S02]  /*11ac0*/  F2FP.F16.F32.PACK_AB R155, R215, R157 ;  /* 0x0000009dd79b723e */ /* 0x000fe400000000ff */
[----:B------:R-:W1:Y:S01]  /*11ad0*/  MUFU.EX2 R180, R199 ;  /* 0x000000c700b47308 */ /* 0x000e620000000800 */
[----:B--2---:R-:W-:Y:S01]  /*11ae0*/  FADD.FTZ R184, R195, R184 ;  /* 0x000000b8c3b87221 */ /* 0x004fe20000010000 */
[----:B------:R-:W-:Y:S02]  /*11af0*/  F2FP.F16.F32.PACK_AB R157, R223, R161 ;  /* 0x000000a1df9d723e */ /* 0x000fe400000000ff */
[----:B------:R-:W-:Y:S02]  /*11b00*/  F2FP.F16.F32.PACK_AB R161, R178, R175 ;  /* 0x000000afb2a1723e */ /* 0x000fe400000000ff */
[----:B------:R-:W-:Y:S01]  /*11b10*/  F2FP.F16.F32.PACK_AB R173, R195, R194 ;  /* 0x000000c2c3ad723e */ /* 0x000fe200000000ff */
[----:B0-----:R-:W-:-:S04]  /*11b20*/  FADD.FTZ R3, R197, R184 ;  /* 0x000000b8c5037221 */ /* 0x001fc80000010000 */
[C---:B-1----:R-:W-:Y:S01]  /*11b30*/  FADD.FTZ R3, R180.reuse, R3 ;  /* 0x00000003b4037221 */ /* 0x042fe20000010000 */
[----:B------:R-:W-:Y:S01]  /*11b40*/  F2FP.F16.F32.PACK_AB R175, R180, R197 ;  /* 0x000000c5b4af723e */ /* 0x000fe200000000ff */
[----:B------:R-:W-:Y:S06]  /*11b50*/  @!P0 BRA `(.L_x_2160) ;  /* 0x0000000000048947 */ /* 0x000fec0003800000 */
[----:B------:R-:W-:Y:S01]  /*11b60*/  BPT.TRAP 0x1 ;  /* 0x000000040000795c */ /* 0x000fe20000300000 */
.L_x_2160:
[----:B------:R0:W1:Y:S01]  /*11b70*/  SYNCS.PHASECHK.TRANS64.TRYWAIT P3, [R5+URZ+0x22850], R208 ;  /* 0x022850d0050075a7 */ /* 0x000062000806017f */
[----:B------:R-:W-:Y:S05]  /*11b80*/  @!P0 BRA `(.L_x_2161) ;  /* 0x0000000000048947 */ /* 0x000fea0003800000 */
[----:B------:R-:W-:Y:S01]  /*11b90*/  BPT.TRAP 0x1 ;  /* 0x000000040000795c */ /* 0x000fe20000300000 */
.L_x_2161:
[----:B------:R-:W-:Y:S04]  /*11ba0*/  BSSY B0, `(.L_x_2162) ;  /* 0x0000004000007945 */ /* 0x000fe80003800000 */
[----:B-1----:R-:W-:Y:S05]  /*11bb0*/  @P3 BRA `(.L_x_2163) ;  /* 0x0000000000083947 */ /* 0x002fea0003800000 */
[----:B------:R-:W1:Y:S02]  /*11bc0*/  SYNCS.PHASECHK.TRANS64.TRYWAIT P3, [R5+URZ+0x22850], R208 ;  /* 0x022850d0050075a7 */ /* 0x000e64000806017f */
[----:B-1----:R-:W-:Y:S05]  /*11bd0*/  @!P3 BRA `(.L_x_2164) ;  /* 0x000000dc00a4b947 */ /* 0x002fea0003800000 */
.L_x_2163:
[----:B------:R-:W-:Y:S05]  /*11be0*/  BSYNC B0 ;  /* 0x0000000000007941 */ /* 0x000fea0003800000 */
.L_x_2162:
[----:B------:R-:W2:Y:S01]  /*11bf0*/  S2R R180, SR_TID.X ;  /* 0x0000000000b47919 */ /* 0x000ea20000002100 */
[----:B------:R-:W-:Y:S01]  /*11c00*/  IMAD.MOV.U32 R179, RZ, RZ, 0x40000040 ;  /* 0x40000040ffb37424 */ /* 0x000fe200078e00ff */
[----:B------:R-:W-:Y:S05]  /*11c10*/  WARPSYNC.ALL ;  /* 0x0000000000007948 */ /* 0x000fea0003800000 */
[----:B------:R-:W-:Y:S01]  /*11c20*/  R2UR UR7, R179 ;  /* 0x00000000b30772ca */ /* 0x000fe200000e0000 */
[----:B------:R-:W-:Y:S02]  /*11c30*/  IMAD R178, R16, 0xc00, R20 ;  /* 0x00000c0010b27824 */ /* 0x000fe400078e0214 */
[----:B01----:R-:W-:-:S02]  /*11c40*/  @!P1 VIADD R5, R5, 0x22860 ;  /* 0x0002286005059836 */ /* 0x003fc40000000000 */
[----:B------:R-:W-:Y:S01]  /*11c50*/  IMAD.MOV.U32 R212, RZ, RZ, R11 ;  /* 0x000000ffffd47224 */ /* 0x000fe200078e000b */
[----:B------:R-:W-:Y:S01]  /*11c60*/  R2UR UR6, R178 ;  /* 0x00000000b20672ca */ /* 0x000fe200000e0000 */
[----:B------:R-:W-:Y:S01]  /*11c70*/  IMAD.MOV.U32 R213, RZ, RZ, R10 ;  /* 0x000000ffffd57224 */ /* 0x000fe200078e000a */
        /* <DEDUP_REMOVED lines=48> */
[----:B-1----:R-:W-:-:S07]  /*11f80*/  IMAD.MOV.U32 R5, RZ, RZ, R209 ;  /* 0x000000ffff057224 */ /* 0x002fce00078e00d1 */
.L_x_2155:
[----:B------:R-:W-:-:S13]  /*11f90*/  ISETP.GE.AND P2, PT, R5, R219, PT ;  /* 0x000000db0500720c */ /* 0x000fda0003f46270 */
[----:B------:R-:W-:Y:S05]  /*11fa0*/  @!P2 BRA `(.L_x_2166) ;  /* 0x0000003400d0a947 */ /* 0x000fea0003800000 */
[----:B------:R-:W-:Y:S01]  /*11fb0*/  VIADD R207, R0, 0x8 ;  /* 0x0000000800cf7836 */ /* 0x000fe20000000000 */
[----:B------:R-:W-:Y:S01]  /*11fc0*/  MOV R212, R11 ;  /* 0x0000000b00d47202 */ /* 0x000fe20000000f00 */
[----:B------:R-:W-:-:S03]  /*11fd0*/  IMAD.MOV.U32 R213, RZ, RZ, R10 ;  /* 0x000000ffffd57224 */ /* 0x000fc600078e000a */
[----:B------:R-:W-:-:S07]  /*11fe0*/  IADD3 R207, R207, R204, -R205 ;  /* 0x000000cccfcf7210 */ /* 0x000fce0007ffe8cd */
.L_x_2184:
[----:B------:R-:W-:Y:S01]  /*11ff0*/  VIADD R16, R16, 0x1 ;  /* 0x0000000110107836 */ /* 0x000fe20000000000 */
[----:B------:R-:W-:Y:S05]  /*12000*/  YIELD ;  /* 0x0000000000007946 */ /* 0x000fea0003800000 */
[----:B------:R-:W-:-:S04]  /*12010*/  ISETP.NE.AND P2, PT, R16, 0x2, PT ;  /* 0x000000021000780c */ /* 0x000fc80003f45270 */
[----:B------:R-:W-:Y:S02]  /*12020*/  SEL R11, RZ, 0x1, P2 ;  /* 0x00000001ff0b7807 */ /* 0x000fe40001000000 */
[----:B------:R-:W-:Y:S02]  /*12030*/  SEL R16, R16, RZ, P2 ;  /* 0x000000ff10107207 */ /* 0x000fe40001000000 */
[----:B------:R-:W-:Y:S01]  /*12040*/  LOP3.LUT R200, R200, R11, RZ, 0x3c, !PT ;  /* 0x0000000bc8c87212 */ /* 0x000fe200078e3cff */
[----:B-1----:R-:W-:Y:S06]  /*12050*/  @!P0 BRA `(.L_x_2167) ;  /* 0x0000000000048947 */ /* 0x002fec0003800000 */
[----:B------:R-:W-:Y:S01]  /*12060*/  BPT.TRAP 0x1 ;  /* 0x000000040000795c */ /* 0x000fe20000300000 */
.L_x_2167:
[----:B------:R-:W-:Y:S01]  /*12070*/  IMAD R208, R16, 0x8, R17 ;  /* 0x0000000810d07824 */ /* 0x000fe200078e0211 */
[----:B------:R-:W-:-:S04]  /*12080*/  SHF.L.U32 R209, R200, 0x1f, RZ ;  /* 0x0000001fc8d17819 */ /* 0x000fc800000006ff */
[----:B------:R1:W2:Y:S01]  /*12090*/  SYNCS.PHASECHK.TRANS64.TRYWAIT P2, [R208+URZ+0x22830], R209 ;  /* 0x022830d1d00075a7 */ /* 0x0002a2000804017f */
[----:B------:R-:W-:Y:S05]  /*120a0*/  @!P0 BRA `(.L_x_2168) ;  /* 0x0000000000048947 */ /* 0x000fea0003800000 */
[----:B------:R-:W-:Y:S01]  /*120b0*/  BPT.TRAP 0x1 ;  /* 0x000000040000795c */ /* 0x000fe20000300000 */
.L_x_2168:
[----:B------:R-:W-:Y:S02]  /*120c0*/  IMAD R10, R16, 0x300, R21 ;  /* 0x00000300100a7824 */ /* 0x000fe400078e0215 */
[----:B------:R-:W-:Y:S01]  /*120d0*/  IMAD.MOV.U32 R11, RZ, RZ, 0x40000040 ;  /* 0x40000040ff0b7424 */ /* 0x000fe200078e00ff */
[----:B--2---:R-:W-:Y:S06]  /*120e0*/  @P2 BRA `(.L_x_2169) ;  /* 0x0000000000082947 */ /* 0x004fec0003800000 */
[----:B------:R-:W2:Y:S02]  /*120f0*/  SYNCS.PHASECHK.TRANS64.TRYWAIT P2, [R208+URZ+0x22830], R209 ;  /* 0x022830d1d00075a7 */ /* 0x000ea4000804017f */
[----:B--2---:R-:W-:Y:S05]  /*12100*/  @!P2 BRA `(.L_x_2170) ;  /* 0x000000d8006ca947 */ /* 0x004fea0003800000 */
.L_x_2169:
        /* <DEDUP_REMOVED lines=9> */
[----:B------:R-:W0:Y:S01]  /*121a0*/  S2R R224, SR_TID.X ;  /* 0x0000000000e07919 */ /* 0x000e220000002100 */
[----:B------:R-:W-:-:S10]  /*121b0*/  ISETP.GE.AND P2, PT, R226, 0x1, PT ;  /* 0x00000001e200780c */ /* 0x000fd40003f46270 */
[----:B------:R-:W-:Y:S01]  /*121c0*/  HGMMA.64x96x16.F32 R152, gdesc[UR4], RZ, !UPT, gsb0 ;  /* 0x01600000049879f0 */ /* 0x000fe2000c0008ff */
[----:B------:R-:W-:Y:S01]  /*121d0*/  R2UR UR6, R210 ;  /* 0x00000000d20672ca */ /* 0x000fe200000e0000 */
[----:B------:R-:W-:Y:S01]  /*121e0*/  VIADD R210, R10, 0x4 ;  /* 0x000000040ad27836 */ /* 0x000fe20000000000 */
[----:B------:R-:W-:Y:S01]  /*121f0*/  R2UR UR7, R211 ;  /* 0x00000000d30772ca */ /* 0x000fe200000e0000 */
[----:B------:R-:W-:Y:S01]  /*12200*/  IMAD.MOV.U32 R211, RZ, RZ, 0x40000040 ;  /* 0x40000040ffd37424 */ /* 0x000fe200078e00ff */
[----:B------:R-:W-:Y:S01]  /*12210*/  R2UR UR4, R14 ;  /* 0x000000000e0472ca */ /* 0x000fe200000e0000 */
[----:B------:R-:W-:Y:S01]  /*12220*/  VIADD R10, R10, 0x6 ;  /* 0x000000060a0a7836 */ /* 0x000fe20000000000 */
[----:B------:R-:W-:Y:S02]  /*12230*/  R2UR UR5, R15 ;  /* 0x000000000f0572ca */ /* 0x000fe400000e0000 */
[----:B0-----:R-:W-:Y:S01]  /*12240*/  SHF.R.U32.HI R224, RZ, 0x7, R224 ;  /* 0x00000007ffe07819 */ /* 0x001fe200000116e0 */
[----:B------:R-:W-:-:S02]  /*12250*/  WARPGROUP.DEPBAR.LE gsb0, 0x0 ;  /* 0x00008000000079c5 */ /* 0x000fc40000010000 */
        /* <DEDUP_REMOVED lines=75> */
[C---:B------:R-:W-:Y:S01]  /*12710*/  IADD3 R224, R166.reuse, UR40, RZ ;  /* 0x00000028a6e07c10 */ /* 0x040fe2000fffe0ff */
[----:B------:R-:W-:-:S04]  /*12720*/  VIADD R199, R166, UR51 ;  /* 0x00000033a6c77c36 */ /* 0x000fc80008000000 */
[C---:B------:R-:W-:Y:S02]  /*12730*/  IMAD.IADD R198, R0.reuse, 0x1, R224 ;  /* 0x0000000100c67824 */ /* 0x040fe400078e02e0 */
[----:B------:R-:W0:Y:S01]  /*12740*/  MUFU.TANH R152, R152 ;  /* 0x0000009800987308 */ /* 0x000e220000002400 */
[----:B------:R-:W-:-:S07]  /*12750*/  IMAD.IADD R197, R0, 0x1, R199 ;  /* 0x0000000100c57824 */ /* 0x000fce00078e02c7 */
        /* <DEDUP_REMOVED lines=45> */
[----:B---34-:R-:W-:Y:S05]  /*12a30*/  @!P2 BRA `(.L_x_2171) ;  /* 0x000000000058a947 */ /* 0x018fea0003800000 */
[----:B------:R-:W-:Y:S01]  /*12a40*/  IADD3 R196, R0, R204, -R205 ;  /* 0x000000cc00c47210 */ /* 0x000fe20007ffe8cd */
[----:B------:R-:W-:Y:S03]  /*12a50*/  BSSY B0, `(.L_x_2172) ;  /* 0x0000010000007945 */ /* 0x000fe60003800000 */
[----:B------:R-:W-:-:S13]  /*12a60*/  ISETP.GT.AND P2, PT, R196, -0x1, PT ;  /* 0xffffffffc400780c */ /* 0x000fda0003f44270 */
[----:B------:R-:W-:Y:S05]  /*12a70*/  @P2 BRA `(.L_x_2173) ;  /* 0x0000000000202947 */ /* 0x000fea0003800000 */
[----:B------:R-:W-:Y:S01]  /*12a80*/  IMAD.U32 R225, RZ, RZ, UR44 ;  /* 0x0000002cffe17e24 */ /* 0x000fe2000f8e00ff */
[----:B------:R-:W-:-:S04]  /*12a90*/  LOP3.LUT R196, RZ, R196, RZ, 0x33, !PT ;  /* 0x000000c4ffc47212 */ /* 0x000fc800078e33ff */
[----:B------:R-:W-:-:S13]  /*12aa0*/  ISETP.NE.AND P2, PT, R225, 0x1, PT ;  /* 0x00000001e100780c */ /* 0x000fda0003f45270 */
[----:B------:R-:W3:Y:S02]  /*12ab0*/  @P2 LDC.64 R166, c[0x0][0x9e8] ;  /* 0x00027a00ffa62b82 */ /* 0x000ee40000000a00 */
[----:B---3--:R-:W-:-:S05]  /*12ac0*/  @P2 IMAD.HI.U32 R166, R196, R166, RZ ;  /* 0x000000a6c4a62227 */ /* 0x008fca00078e00ff */
[----:B------:R-:W-:-:S04]  /*12ad0*/  @P2 SHF.R.U32.HI R196, RZ, R167, R166 ;  /* 0x000000a7ffc42219 */ /* 0x000fc800000116a6 */
[----:B------:R-:W-:Y:S01]  /*12ae0*/  LOP3.LUT R196, RZ, R196, RZ, 0x33, !PT ;  /* 0x000000c4ffc47212 */ /* 0x000fe200078e33ff */
[----:B------:R-:W-:Y:S06]  /*12af0*/  BRA `(.L_x_2174) ;  /* 0x0000000000147947 */ /* 0x000fec0003800000 */
.L_x_2173:
[----:B------:R-:W-:-:S05]  /*12b00*/  IMAD.U32 R225, RZ, RZ, UR44 ;  /* 0x0000002cffe17e24 */ /* 0x000fca000f8e00ff */
[----:B------:R-:W-:-:S13]  /*12b10*/  ISETP.NE.AND P2, PT, R225, 0x1, PT ;  /* 0x00000001e100780c */ /* 0x000fda0003f45270 */
[----:B------:R-:W3:Y:S02]  /*12b20*/  @P2 LDC.64 R166, c[0x0][0x9e8] ;  /* 0x00027a00ffa62b82 */ /* 0x000ee40000000a00 */
[----:B---3--:R-:W-:-:S05]  /*12b30*/  @P2 IMAD.HI.U32 R166, R196, R166, RZ ;  /* 0x000000a6c4a62227 */ /* 0x008fca00078e00ff */
[----:B------:R-:W-:-:S07]  /*12b40*/  @P2 SHF.R.U32.HI R196, RZ, R167, R166 ;  /* 0x000000a7ffc42219 */ /* 0x000fce00000116a6 */
.L_x_2174:
[----:B------:R-:W-:Y:S05]  /*12b50*/  BSYNC B0 ;  /* 0x0000000000007941 */ /* 0x000fea0003800000 */
.L_x_2172:
[----:B------:R-:W-:-:S04]  /*12b60*/  IMAD R166, R5, -0x60, -R201 ;  /* 0xffffffa005a67824 */ /* 0x000fc800078e0ac9 */
[----:B------:R-:W-:-:S05]  /*12b70*/  IMAD R166, R196, R225, R166 ;  /* 0x000000e1c4a67224 */ /* 0x000fca00078e02a6 */
[----:B------:R-:W-:Y:S02]  /*12b80*/  VIMNMX R197, R197, R166, !PT ;  /* 0x000000a6c5c57248 */ /* 0x000fe40007fe0100 */
[----:B------:R-:W-:-:S07]  /*12b90*/  VIADDMNMX R198, R166, R225, R198, PT ;  /* 0x000000e1a6c67246 */ /* 0x000fce00038001c6 */
.L_x_2171:
        /* <DEDUP_REMOVED lines=12> */
[----:B------:R-:W-:Y:S02]  /*12c60*/  ISETP.GT.AND P3, PT, R197, 0x1, !P2 ;  /* 0x00000001c500780c */ /* 0x000fe40005764270 */
        /* <DEDUP_REMOVED lines=126> */
[----:B------:R-:W-:-:S13]  /*13450*/  ISETP.GE.AND P6, PT, R226, 0x1, PT ;  /* 0x00000001e200780c */ /* 0x000fda0003fc6270 */
[----:B------:R-:W-:Y:S05]  /*13460*/  @!P6 BRA `(.L_x_2175) ;  /* 0x000000000060e947 */ /* 0x000fea0003800000 */
[----:B------:R-:W-:Y:S01]  /*13470*/  ISETP.GT.AND P6, PT, R207, -0x1, PT ;  /* 0xffffffffcf00780c */ /* 0x000fe20003fc4270 */
[----:B------:R-:W-:-:S12]  /*13480*/  BSSY B0, `(.L_x_2176) ;  /* 0x0000012000007945 */ /* 0x000fd80003800000 */
[----:B------:R-:W-:Y:S05]  /*13490*/  @P6 BRA `(.L_x_2177) ;  /* 0x0000000000286947 */ /* 0x000fea0003800000 */
[----:B------:R-:W-:Y:S02]  /*134a0*/  IMAD.U32 R177, RZ, RZ, UR44 ;  /* 0x0000002cffb17e24 */ /* 0x000fe4000f8e00ff */
[----:B------:R-:W-:-:S03]  /*134b0*/  VIADD R197, R0, 0x8 ;  /* 0x0000000800c57836 */ /* 0x000fc60000000000 */
[----:B------:R-:W-:Y:S02]  /*134c0*/  ISETP.NE.AND P6, PT, R177, 0x1, PT ;  /* 0x00000001b100780c */ /* 0x000fe40003fc5270 */
[----:B------:R-:W-:-:S04]  /*134d0*/  IADD3 R197, R197, R204, -R205 ;  /* 0x000000ccc5c57210 */ /* 0x000fc80007ffe8cd */
[----:B------:R-:W-:-:S07]  /*134e0*/  LOP3.LUT R197, RZ, R197, RZ, 0x33, !PT ;  /* 0x000000c5ffc57212 */ /* 0x000fce00078e33ff */
[----:B------:R-:W0:Y:S02]  /*134f0*/  @P6 LDC.64 R10, c[0x0][0x9e8] ;  /* 0x00027a00ff0a6b82 */ /* 0x000e240000000a00 */
[----:B0-----:R-:W-:-:S05]  /*13500*/  @P6 IMAD.HI.U32 R10, R197, R10, RZ ;  /* 0x0000000ac50a6227 */ /* 0x001fca00078e00ff */
[----:B------:R-:W-:-:S04]  /*13510*/  @P6 SHF.R.U32.HI R197, RZ, R11, R10 ;  /* 0x0000000bffc56219 */ /* 0x000fc8000001160a */
[----:B------:R-:W-:Y:S01]  /*13520*/  LOP3.LUT R197, RZ, R197, RZ, 0x33, !PT ;  /* 0x000000c5ffc57212 */ /* 0x000fe200078e33ff */
[----:B------:R-:W-:Y:S06]  /*13530*/  BRA `(.L_x_2178) ;  /* 0x0000000000187947 */ /* 0x000fec0003800000 */
.L_x_2177:
[----:B------:R-:W-:Y:S02]  /*13540*/  IMAD.U32 R177, RZ, RZ, UR44 ;  /* 0x0000002cffb17e24 */ /* 0x000fe4000f8e00ff */
[----:B------:R-:W-:-:S03]  /*13550*/  IMAD.MOV.U32 R197, RZ, RZ, R207 ;  /* 0x000000ffffc57224 */ /* 0x000fc600078e00cf */
[----:B------:R-:W-:-:S13]  /*13560*/  ISETP.NE.AND P6, PT, R177, 0x1, PT ;  /* 0x00000001b100780c */ /* 0x000fda0003fc5270 */
[----:B------:R-:W0:Y:S02]  /*13570*/  @P6 LDC.64 R10, c[0x0][0x9e8] ;  /* 0x00027a00ff0a6b82 */ /* 0x000e240000000a00 */
[----:B0-----:R-:W-:-:S05]  /*13580*/  @P6 IMAD.HI.U32 R10, R207, R10, RZ ;  /* 0x0000000acf0a6227 */ /* 0x001fca00078e00ff */
[----:B------:R-:W-:-:S07]  /*13590*/  @P6 SHF.R.U32.HI R197, RZ, R11, R10 ;  /* 0x0000000bffc56219 */ /* 0x000fce000001160a */
.L_x_2178:
[----:B------:R-:W-:Y:S05]  /*135a0*/  BSYNC B0 ;  /* 0x0000000000007941 */ /* 0x000fea0003800000 */
.L_x_2176:
[----:B------:R-:W-:-:S04]  /*135b0*/  IMAD.IADD R196, R196, 0x1, -R201 ;  /* 0x00000001c4c47824 */ /* 0x000fc800078e0ac9 */
[----:B------:R-:W-:-:S05]  /*135c0*/  IMAD R196, R197, R177, R196 ;  /* 0x000000b1c5c47224 */ /* 0x000fca00078e02c4 */
[----:B------:R-:W-:Y:S02]  /*135d0*/  VIADDMNMX R224, R196, R177, R224, PT ;  /* 0x000000b1c4e07246 */ /* 0x000fe400038001e0 */
[----:B------:R-:W-:-:S07]  /*135e0*/  VIMNMX R199, R199, R196, !PT ;  /* 0x000000c4c7c77248 */ /* 0x000fce0007fe0100 */
.L_x_2175:
        /* <DEDUP_REMOVED lines=56> */
[C---:B------:R-:W-:Y:S02]  /*13970*/  ISETP.GT.AND P2, PT, R199.reuse, 0x21, !P2 ;  /* 0x00000021c700780c */ /* 0x040fe40005744270 */
[----:B------:R-:W-:Y:S02]  /*13980*/  FMNMX.FTZ R10, R194, R11, !PT ;  /* 0x0000000bc20a7209 */ /* 0x000fe40007810000 */
[----:B------:R-:W-:Y:S02]  /*13990*/  ISETP.LT.OR P2, PT, R224, 0x22, P2 ;  /* 0x00000022e000780c */ /* 0x000fe40001741670 */
[----:B------:R-:W-:Y:S01]  /*139a0*/  ISETP.GT.AND P3, PT, R199, 0x50, !P3 ;  /* 0x00000050c700780c */ /* 0x000fe20005f64270 */
[----:B------:R-:W0:Y:S01]  /*139b0*/  SHFL.BFLY PT, R11, R10, 0x2, 0x1f ;  /* 0x0c401f000a0b7f89 */ /* 0x000e2200000e0000 */
[----:B------:R-:W-:-:S02]  /*139c0*/  FSEL R171, R171, -INF , !P2 ;  /* 0xff800000abab7808 */ /* 0x000fc40005000000 */
[----:B------:R-:W-:Y:S02]  /*139d0*/  ISETP.GT.AND P2, PT, R199, 0x28, !P6 ;  /* 0x00000028c700780c */ /* 0x000fe40007744270 */
[----:B------:R-:W-:Y:S02]  /*139e0*/  LOP3.LUT P6, RZ, R2, 0x80000, RZ, 0xc0, !PT ;  /* 0x0008000002ff7812 */ /* 0x000fe400078cc0ff */
        /* <DEDUP_REMOVED lines=12> */
[----:B------:R-:W-:Y:S02]  /*13ab0*/  ISETP.GT.AND P2, PT, R199, 0x30, !P2 ;  /* 0x00000030c700780c */ /* 0x000fe40005744270 */
[C---:B------:R-:W-:Y:S01]  /*13ac0*/  ISETP.LT.OR P4, PT, R224.reuse, 0x52, P4 ;  /* 0x00000052e000780c */ /* 0x040fe20002781670 */
[----:B------:R-:W0:Y:S01]  /*13ad0*/  SHFL.BFLY PT, R177, R10, 0x1, 0x1f ;  /* 0x0c201f000ab17f89 */ /* 0x000e2200000e0000 */
[C---:B------:R-:W-:Y:S02]  /*13ae0*/  ISETP.LT.OR P2, PT, R224.reuse, 0x31, P2 ;  /* 0x00000031e000780c */ /* 0x040fe40001741670 */
[----:B------:R-:W-:-:S02]  /*13af0*/  ISETP.LT.OR P5, PT, R224, 0x59, P5 ;  /* 0x00000059e000780c */ /* 0x000fc40002fa1670 */
[----:B------:R-:W-:Y:S02]  /*13b00*/  FSEL R178, R178, -INF , !P2 ;  /* 0xff800000b2b27808 */ /* 0x000fe40005000000 */
[----:B------:R-:W-:Y:S02]  /*13b10*/  LOP3.LUT P2, RZ, R2, 0x400, RZ, 0xc0, !PT ;  /* 0x0000040002ff7812 */ /* 0x000fe4000784c0ff */
[----:B------:R-:W-:Y:S02]  /*13b20*/  FSEL R190, R190, -INF , !P4 ;  /* 0xff800000bebe7808 */ /* 0x000fe40006000000 */
[----:B------:R-:W-:Y:S02]  /*13b30*/  ISETP.GT.AND P2, PT, R199, 0x31, !P2 ;  /* 0x00000031c700780c */ /* 0x000fe40005744270 */
[----:B------:R-:W-:Y:S02]  /*13b40*/  FSEL R192, R192, -INF , !P5 ;  /* 0xff800000c0c07808 */ /* 0x000fe40006800000 */
[----:B------:R-:W-:-:S04]  /*13b50*/  ISETP.LT.OR P2, PT, R224, 0x32, P2 ;  /* 0x00000032e000780c */ /* 0x000fc80001741670 */
[----:B------:R-:W-:Y:S02]  /*13b60*/  FSEL R179, R179, -INF , !P2 ;  /* 0xff800000b3b37808 */ /* 0x000fe40005000000 */
[----:B------:R-:W-:Y:S02]  /*13b70*/  LOP3.LUT P2, RZ, R2, 0x200, RZ, 0xc0, !PT ;  /* 0x0000020002ff7812 */ /* 0x000fe4000784c0ff */
[----:B0-----:R-:W-:Y:S01]  /*13b80*/  FMNMX.FTZ R10, R10, R177, !PT ;  /* 0x000000b10a0a7209 */ /* 0x001fe20007810000 */
[----:B------:R-:W-:Y:S01]  /*13b90*/  IMAD.U32 R177, RZ, RZ, UR45 ;  /* 0x0000002dffb17e24 */ /* 0x000fe2000f8e00ff */
[----:B------:R-:W-:Y:S02]  /*13ba0*/  ISETP.GT.AND P2, PT, R199, 0x38, !P2 ;  /* 0x00000038c700780c */ /* 0x000fe40005744270 */
[----:B------:R-:W-:Y:S02]  /*13bb0*/  FSETP.NEU.FTZ.AND P3, PT, R10, -INF , PT ;  /* 0xff8000000a00780b */ /* 0x000fe40003f7d000 */
[----:B------:R-:W-:-:S02]  /*13bc0*/  ISETP.LT.OR P2, PT, R224, 0x39, P2 ;  /* 0x00000039e000780c */ /* 0x000fc40001741670 */
[----:B------:R-:W-:Y:S02]  /*13bd0*/  FSEL R198, R10, RZ, P3 ;  /* 0x000000ff0ac67208 */ /* 0x000fe40001800000 */
        /* <DEDUP_REMOVED lines=21> */
[----:B------:R-:W-:Y:S02]  /*13d30*/  ISETP.GT.AND P2, PT, R199, RZ, !P6 ;  /* 0x000000ffc700720c */ /* 0x000fe40007744270 */
[----:B------:R-:W-:Y:S02]  /*13d40*/  LOP3.LUT P6, RZ, R2, 0x1, RZ, 0xc0, !PT ;  /* 0x0000000102ff7812 */ /* 0x000fe400078cc0ff */
[----:B------:R-:W-:-:S04]  /*13d50*/  ISETP.LT.OR P2, PT, R224, 0x1, P2 ;  /* 0x00000001e000780c */ /* 0x000fc80001741670 */
[----:B------:R-:W-:Y:S02]  /*13d60*/  FSEL R152, R152, -INF , !P2 ;  /* 0xff80000098987808 */ /* 0x000fe40005000000 */
[----:B------:R-:W-:Y:S02]  /*13d70*/  ISETP.GT.AND P2, PT, R199, 0x59, !P6 ;  /* 0x00000059c700780c */ /* 0x000fe40007744270 */
[----:B------:R-:W-:Y:S02]  /*13d80*/  FMNMX.FTZ R11, R152, R212, !PT ;  /* 0x000000d4980b7209 */ /* 0x000fe40007810000 */
[----:B------:R-:W-:Y:S02]  /*13d90*/  ISETP.LT.OR P2, PT, R224, 0x5a, P2 ;  /* 0x0000005ae000780c */ /* 0x000fe40001741670 */
[----:B------:R-:W-:Y:S02]  /*13da0*/  FMNMX.FTZ R11, R153, R11, !PT ;  /* 0x0000000b990b7209 */ /* 0x000fe40007810000 */
[----:B------:R-:W-:-:S02]  /*13db0*/  FSEL R193, R193, -INF , !P2 ;  /* 0xff800000c1c17808 */ /* 0x000fc40005000000 */
        /* <DEDUP_REMOVED lines=16> */
[----:B------:R-:W-:Y:S01]  /*13ec0*/  FMNMX.FTZ R196, R186, R11, !PT ;  /* 0x0000000bbac47209 */ /* 0x000fe20007810000 */
[----:B------:R-:W-:-:S03]  /*13ed0*/  FADD.FTZ R11, -R198, R213 ;  /* 0x000000d5c60b7221 */ /* 0x000fc60000010100 */
[----:B------:R-:W-:Y:S01]  /*13ee0*/  FMNMX.FTZ R196, R187, R196, !PT ;  /* 0x000000c4bbc47209 */ /* 0x000fe20007810000 */
[----:B------:R-:W-:-:S03]  /*13ef0*/  FMUL.FTZ R11, R11, R177 ;  /* 0x000000b10b0b7220 */ /* 0x000fc60000410000 */
[----:B------:R-:W-:Y:S01]  /*13f00*/  FMNMX.FTZ R197, R191, R196, !PT ;  /* 0x000000c4bfc57209 */ /* 0x000fe20007810000 */
[----:B------:R-:W-:-:S03]  /*13f10*/  FMUL.FTZ R196, R10, R177 ;  /* 0x000000b10ac47220 */ /* 0x000fc60000410000 */
[----:B------:R-:W-:Y:S02]  /*13f20*/  FMNMX.FTZ R197, R190, R197, !PT ;  /* 0x000000c5bec57209 */ /* 0x000fe40007810000 */
[----:B------:R-:W-:Y:S02]  /*13f30*/  FSEL R196, R196, RZ, P3 ;  /* 0x000000ffc4c47208 */ /* 0x000fe40001800000 */
[----:B------:R-:W-:-:S03]  /*13f40*/  FMNMX.FTZ R197, R192, R197, !PT ;  /* 0x000000c5c0c57209 */ /* 0x000fc60007810000 */
[--C-:B------:R-:W-:Y:S01]  /*13f50*/  FFMA.FTZ R166, R166, R177, -R196.reuse ;  /* 0x000000b1a6a67223 */ /* 0x100fe200000108c4 */
[----:B------:R-:W-:Y:S01]  /*13f60*/  FMNMX.FTZ R197, R193, R197, !PT ;  /* 0x000000c5c1c57209 */ /* 0x000fe20007810000 */
        /* <DEDUP_REMOVED lines=23> */
[----:B------:R-:W-:Y:S01]  /*140e0*/  MUFU.EX2 R166, R166 ;  /* 0x000000a600a67308 */ /* 0x000fe20000000800 */
[----:B------:R-:W0:Y:S07]  /*140f0*/  SHFL.BFLY PT, R196, R197, 0x2, 0x1f ;  /* 0x0c401f00c5c47f89 */ /* 0x000e2e00000e0000 */
[----:B------:R-:W-:Y:S08]  /*14100*/  MUFU.EX2 R167, R167 ;  /* 0x000000a700a77308 */ /* 0x000ff00000000800 */
[----:B------:R-:W-:Y:S08]  /*14110*/  MUFU.EX2 R154, R154 ;  /* 0x0000009a009a7308 */ /* 0x000ff00000000800 */
[----:B------:R-:W-:Y:S01]  /*14120*/  MUFU.EX2 R155, R155 ;  /* 0x0000009b009b7308 */ /* 0x000fe20000000800 */
[----:B0-----:R-:W-:-:S05]  /*14130*/  FMNMX.FTZ R197, R197, R196, !PT ;  /* 0x000000c4c5c57209 */ /* 0x001fca0007810000 */
[----:B------:R-:W0:Y:S02]  /*14140*/  SHFL.BFLY PT, R198, R197, 0x1, 0x1f ;  /* 0x0c201f00c5c67f89 */ /* 0x000e2400000e0000 */
[----:B------:R-:W3:Y:S08]  /*14150*/  MUFU.EX2 R196, R11 ;  /* 0x0000000b00c47308 */ /* 0x000ef00000000800 */
[----:B------:R-:W4:Y:S08]  /*14160*/  MUFU.EX2 R158, R158 ;  /* 0x0000009e009e7308 */ /* 0x000f300000000800 */
[----:B------:R-:W5:Y:S01]  /*14170*/  MUFU.EX2 R159, R159 ;  /* 0x0000009f009f7308 */ /* 0x000f620000000800 */
[----:B---3--:R-:W-:Y:S01]  /*14180*/  FFMA.FTZ R4, R196, R4, R166 ;  /* 0x00000004c4047223 */ /* 0x008fe200000100a6 */
[-C--:B------:R-:W-:Y:S01]  /*14190*/  FMUL.FTZ R24, R24, R196.reuse ;  /* 0x000000c418187220 */ /* 0x080fe20000410000 */
[-C--:B------:R-:W-:Y:S01]  /*141a0*/  FMUL.FTZ R25, R25, R196.reuse ;  /* 0x000000c419197220 */ /* 0x080fe20000410000 */
[----:B------:R-:W-:Y:S01]  /*141b0*/  FMUL.FTZ R28, R28, R196 ;  /* 0x000000c41c1c7220 */ /* 0x000fe20000410000 */
[----:B------:R-:W-:Y:S01]  /*141c0*/  FADD.FTZ R4, R167, R4 ;  /* 0x00000004a7047221 */ /* 0x000fe20000010000 */
[----:B0-----:R-:W-:Y:S01]  /*141d0*/  FMNMX.FTZ R11, R197, R198, !PT ;  /* 0x000000c6c50b7209 */ /* 0x001fe20007810000 */
[----:B------:R-:W-:Y:S01]  /*141e0*/  FMUL.FTZ R29, R29, R196 ;  /* 0x000000c41d1d7220 */ /* 0x000fe20000410000 */
[----:B------:R-:W0:Y:S01]  /*141f0*/  MUFU.EX2 R162, R162 ;  /* 0x000000a200a27308 */ /* 0x000e220000000800 */
[----:B------:R-:W-:Y:S01]  /*14200*/  FADD.FTZ R4, R154, R4 ;  /* 0x000000049a047221 */ /* 0x000fe20000010000 */
[C---:B------:R-:W-:Y:S01]  /*14210*/  FSETP.NEU.FTZ.AND P2, PT, R11.reuse, -INF , PT ;  /* 0xff8000000b00780b */ /* 0x040fe20003f5d000 */
[-C--:B------:R-:W-:Y:S01]  /*14220*/  FMUL.FTZ R198, R11, R177.reuse ;  /* 0x000000b10bc67220 */ /* 0x080fe20000410000 */
[----:B------:R-:W-:Y:S01]  /*14230*/  F2FP.F16.F32.PACK_AB R154, R155, R154 ;  /* 0x0000009a9b9a723e */ /* 0x000fe200000000ff */
[-C--:B------:R-:W-:Y:S01]  /*14240*/  FMUL.FTZ R32, R32, R196.reuse ;  /* 0x000000c420207220 */ /* 0x080fe20000410000 */
[-C--:B------:R-:W-:Y:S01]  /*14250*/  FMUL.FTZ R33, R33, R196.reuse ;  /* 0x000000c421217220 */ /* 0x080fe20000410000 */
[-C--:B------:R-:W-:Y:S01]  /*14260*/  FMUL.FTZ R36, R36, R196.reuse ;  /* 0x000000c424247220 */ /* 0x080fe20000410000 */
[----:B------:R-:W-:Y:S01]  /*14270*/  FSEL R198, R198, RZ, P2 ;  /* 0x000000ffc6c67208 */ /* 0x000fe20001000000 */
[----:B------:R-:W3:Y:S01]  /*14280*/  MUFU.EX2 R163, R163 ;  /* 0x000000a300a37308 */ /* 0x000ee20000000800 */
[-C--:B------:R-:W-:Y:S01]  /*14290*/  FMUL.FTZ R37, R37, R196.reuse ;  /* 0x000000c425257220 */ /* 0x080fe20000410000 */
[-C--:B------:R-:W-:Y:S01]  /*142a0*/  FMUL.FTZ R40, R40, R196.reuse ;  /* 0x000000c428287220 */ /* 0x080fe20000410000 */
[----:B------:R-:W-:Y:S01]  /*142b0*/  FMUL.FTZ R41, R41, R196 ;  /* 0x000000c429297220 */ /* 0x000fe20000410000 */
        /* <DEDUP_REMOVED lines=13> */
[----:B-1----:R-:W-:Y:S01]  /*14390*/  F2FP.F16.F32.PACK_AB R152, R167, R166 ;  /* 0x000000a6a798723e */ /* 0x002fe200000000ff */
[----:B------:R-:W-:Y:S01]  /*143a0*/  FADD.FTZ R167, R155, R4 ;  /* 0x000000049ba77221 */ /* 0x000fe20000010000 */
[-CC-:B------:R-:W-:Y:S01]  /*143b0*/  FFMA.FTZ R175, R175, R177.reuse, -R198.reuse ;  /* 0x000000b1afaf7223 */ /* 0x180fe200000108c6 */
[-CC-:B------:R-:W-:Y:S01]  /*143c0*/  FFMA.FTZ R178, R178, R177.reuse, -R198.reuse ;  /* 0x000000b1b2b27223 */ /* 0x180fe200000108c6 */
[-CC-:B------:R-:W-:Y:S01]  /*143d0*/  FFMA.FTZ R179, R179, R177.reuse, -R198.reuse ;  /* 0x000000b1b3b37223 */ /* 0x180fe200000108c6 */
[----:B----4-:R-:W-:Y:S01]  /*143e0*/  FADD.FTZ R4, R158, R167 ;  /* 0x000000a79e047221 */ /* 0x010fe20000010000 */
[-CC-:B------:R-:W-:Y:S01]  /*143f0*/  FFMA.FTZ R180, R180, R177.reuse, -R198.reuse ;  /* 0x000000b1b4b47223 */ /* 0x180fe200000108c6 */
[----:B------:R-:W1:Y:S01]  /*14400*/  MUFU.EX2 R169, R169 ;  /* 0x000000a900a97308 */ /* 0x000e620000000800 */
[-C--:B------:R-:W-:Y:S01]  /*14410*/  FFMA.FTZ R181, R181, R177.reuse, -R198 ;  /* 0x000000b1b5b57223 */ /* 0x080fe200000108c6 */
[----:B-----5:R-:W-:Y:S01]  /*14420*/  FADD.FTZ R167, R159, R4 ;  /* 0x000000049fa77221 */ /* 0x020fe20000010000 */
[-CC-:B------:R-:W-:Y:S01]  /*14430*/  FFMA.FTZ R182, R182, R177.reuse, -R198.reuse ;  /* 0x000000b1b6b67223 */ /* 0x180fe200000108c6 */
[-CC-:B------:R-:W-:Y:S01]  /*14440*/  FFMA.FTZ R183, R183, R177.reuse, -R198.reuse ;  /* 0x000000b1b7b77223 */ /* 0x180fe200000108c6 */
[-CC-:B------:R-:W-:Y:S01]  /*14450*/  FFMA.FTZ R186, R186, R177.reuse, -R198.reuse ;  /* 0x000000b1baba7223 */ /* 0x180fe200000108c6 */
[----:B0-----:R-:W-:Y:S01]  /*14460*/  FADD.FTZ R4, R162, R167 ;  /* 0x000000a7a2047221 */ /* 0x001fe20000010000 */
[-CC-:B------:R-:W-:Y:S01]  /*14470*/  FFMA.FTZ R187, R187, R177.reuse, -R198.reuse ;  /* 0x000000b1bbbb7223 */ /* 0x180fe200000108c6 */
[----:B------:R-:W0:Y:S01]  /*14480*/  MUFU.EX2 R172, R172 ;  /* 0x000000ac00ac7308 */ /* 0x000e220000000800 */
[-CC-:B------:R-:W-:Y:S01]  /*14490*/  FFMA.FTZ R191, R191, R177.reuse, -R198.reuse ;  /* 0x000000b1bfbf7223 */ /* 0x180fe200000108c6 */
[-CC-:B------:R-:W-:Y:S01]  /*144a0*/  FFMA.FTZ R190, R190, R177.reuse, -R198.reuse ;  /* 0x000000b1bebe7223 */ /* 0x180fe200000108c6 */
[-CC-:B------:R-:W-:Y:S01]  /*144b0*/  FFMA.FTZ R192, R192, R177.reuse, -R198.reuse ;  /* 0x000000b1c0c07223 */ /* 0x180fe200000108c6 */
[----:B------:R-:W-:Y:S01]  /*144c0*/  FFMA.FTZ R193, R193, R177, -R198 ;  /* 0x000000b1c1c17223 */ /* 0x000fe200000108c6 */
        /* <DEDUP_REMOVED lines=12> */
[----:B----4-:R-:W-:Y:S01]  /*14590*/  F2FP.F16.F32.PACK_AB R156, R159, R158 ;  /* 0x0000009e9f9c723e */ /* 0x010fe200000000ff */
[C---:B---3--:R-:W-:Y:S01]  /*145a0*/  FADD.FTZ R159, R163.reuse, R4 ;  /* 0x00000004a39f7221 */ /* 0x048fe20000010000 */
[----:B------:R-:W-:Y:S01]  /*145b0*/  F2FP.F16.F32.PACK_AB R158, R163, R162 ;  /* 0x000000a2a39e723e */ /* 0x000fe200000000ff */
[-C--:B------:R-:W-:Y:S01]  /*145c0*/  FMUL.FTZ R64, R64, R196.reuse ;  /* 0x000000c440407220 */ /* 0x080fe20000410000 */
[-C--:B------:R-:W-:Y:S01]  /*145d0*/  FMUL.FTZ R65, R65, R196.reuse ;  /* 0x000000c441417220 */ /* 0x080fe20000410000 */
[----:B--2---:R-:W-:Y:S01]  /*145e0*/  FADD.FTZ R4, R168, R159 ;  /* 0x0000009fa8047221 */ /* 0x004fe20000010000 */
[-C--:B------:R-:W-:Y:S01]  /*145f0*/  FMUL.FTZ R68, R68, R196.reuse ;  /* 0x000000c444447220 */ /* 0x080fe20000410000 */
[----:B------:R-:W2:Y:S01]  /*14600*/  MUFU.EX2 R210, R210 ;  /* 0x000000d200d27308 */ /* 0x000ea20000000800 */
[-C--:B------:R-:W-:Y:S01]  /*14610*/  FMUL.FTZ R69, R69, R196.reuse ;  /* 0x000000c445457220 */ /* 0x080fe20000410000 */
[----:B-1----:R-:W-:Y:S01]  /*14620*/  FADD.FTZ R163, R169, R4 ;  /* 0x00000004a9a37221 */ /* 0x002fe20000010000 */
[-C--:B------:R-:W-:Y:S01]  /*14630*/  FMUL.FTZ R72, R72, R196.reuse ;  /* 0x000000c448487220 */ /* 0x080fe20000410000 */
[-C--:B------:R-:W-:Y:S01]  /*14640*/  FMUL.FTZ R73, R73, R196.reuse ;  /* 0x000000c449497220 */ /* 0x080fe20000410000 */
[-C--:B------:R-:W-:Y:S01]  /*14650*/  FMUL.FTZ R76, R76, R196.reuse ;  /* 0x000000c44c4c7220 */ /* 0x080fe20000410000 */
[----:B0-----:R-:W-:Y:S01]  /*14660*/  FADD.FTZ R4, R172, R163 ;  /* 0x000000a3ac047221 */ /* 0x001fe20000010000 */
[----:B------:R-:W-:Y:S01]  /*14670*/  FMUL.FTZ R77, R77, R196 ;  /* 0x000000c44d4d7220 */ /* 0x000fe20000410000 */
[----:B------:R-:W0:Y:S01]  /*14680*/  MUFU.EX2 R225, R225 ;  /* 0x000000e100e17308 */ /* 0x000e220000000800 */
[C---:B-----5:R-:W-:Y:S01]  /*14690*/  F2FP.F16.F32.PACK_AB R162, R173.reuse, R172 ;  /* 0x000000acada2723e */ /* 0x060fe200000000ff */
[----:B------:R-:W-:Y:S01]  /*146a0*/  FADD.FTZ R163, R173, R4 ;  /* 0x00000004ada37221 */ /* 0x000fe20000010000 */
[----:B------:R-:W-:Y:S01]  /*146b0*/  FSEL R173, R11, RZ, P2 ;  /* 0x000000ff0bad7208 */ /* 0x000fe20001000000 */
        /* <DEDUP_REMOVED lines=46> */
[----:B------:R-:W-:Y:S01]  /*149a0*/  FMUL.FTZ R149, R149, R196 ;  /* 0x000000c495957220 */ /* 0x000fe20000410000 */
[----:B------:R-:W-:-:S05]  /*149b0*/  F2FP.F16.F32.PACK_AB R166, R214, R211 ;  /* 0x000000d3d6a6723e */ /* 0x000fca00000000ff */
[----:B------:R3:W-:Y:S08]  /*149c0*/  MUFU.EX2 R159, R160 ;  /* 0x000000a0009f7308 */ /* 0x0007f00000000800 */
[----:B------:R-:W4:Y:S01]  /*149d0*/  MUFU.EX2 R215, R215 ;  /* 0x000000d700d77308 */ /* 0x000f220000000800 */
[----:B---3--:R-:W-:Y:S01]  /*149e0*/  F2FP.F16.F32.PACK_AB R160, R169, R168 ;  /* 0x000000a8a9a0723e */ /* 0x008fe200000000ff */
[C---:B-1----:R-:W-:Y:S01]  /*149f0*/  FADD.FTZ R169, R185.reuse, R4 ;  /* 0x00000004b9a97221 */ /* 0x042fe20000010000 */
[----:B------:R-:W-:-:S03]  /*14a00*/  F2FP.F16.F32.PACK_AB R168, R185, R184 ;  /* 0x000000b8b9a8723e */ /* 0x000fc600000000ff */
[----:B--2---:R-:W-:Y:S02]  /*14a10*/  FADD.FTZ R4, R188, R169 ;  /* 0x000000a9bc047221 */ /* 0x004fe40000010000 */
[----:B------:R1:W-:Y:S02]  /*14a20*/  MUFU.EX2 R167, R170 ;  /* 0x000000aa00a77308 */ /* 0x0003e40000000800 */
[----:B0-----:R-:W-:-:S06]  /*14a30*/  FADD.FTZ R4, R189, R4 ;  /* 0x00000004bd047221 */ /* 0x001fcc0000010000 */
[----:B------:R-:W0:Y:S01]  /*14a40*/  MUFU.EX2 R223, R223 ;  /* 0x000000df00df7308 */ /* 0x000e220000000800 */
[----:B-1----:R-:W-:Y:S01]  /*14a50*/  F2FP.F16.F32.PACK_AB R170, R189, R188 ;  /* 0x000000bcbdaa723e */ /* 0x002fe200000000ff */
[----:B------:R-:W-:Y:S01]  /*14a60*/  FADD.FTZ R188, -R173, R212 ;  /* 0x000000d4adbc7221 */ /* 0x000fe20000010100 */
[----:B----4-:R-:W-:-:S03]  /*14a70*/  FADD.FTZ R4, R215, R4 ;  /* 0x00000004d7047221 */ /* 0x010fc60000010000 */
[----:B------:R-:W-:Y:S02]  /*14a80*/  FMUL.FTZ R188, R188, R177 ;  /* 0x000000b1bcbc7220 */ /* 0x000fe40000410000 */
[----:B------:R-:W1:Y:S08]  /*14a90*/  MUFU.EX2 R195, R195 ;  /* 0x000000c300c37308 */ /* 0x000e700000000800 */
        /* <DEDUP_REMOVED lines=24> */
[----:B0-----:R-:W-:Y:S01]  /*14c20*/  F2FP.F16.F32.PACK_AB R174, R194, R195 ;  /* 0x000000c3c2ae723e */ /* 0x001fe200000000ff */
[----:B------:R-:W-:Y:S01]  /*14c30*/  FFMA.FTZ R194, R188, R3, R197 ;  /* 0x00000003bcc27223 */ /* 0x000fe200000100c5 */
[-C--:B------:R-:W-:Y:S01]  /*14c40*/  FMUL.FTZ R54, R54, R188.reuse ;  /* 0x000000bc36367220 */ /* 0x080fe20000410000 */
[-C--:B------:R-:W-:Y:S01]  /*14c50*/  FMUL.FTZ R55, R55, R188.reuse ;  /* 0x000000bc37377220 */ /* 0x080fe20000410000 */
[-C--:B------:R-:W-:Y:S01]  /*14c60*/  FMUL.FTZ R58, R58, R188.reuse ;  /* 0x000000bc3a3a7220 */ /* 0x080fe20000410000 */
[C---:B-1----:R-:W-:Y:S01]  /*14c70*/  FADD.FTZ R194, R153.reuse, R194 ;  /* 0x000000c299c27221 */ /* 0x042fe20000010000 */
[----:B------:R-:W-:Y:S01]  /*14c80*/  F2FP.F16.F32.PACK_AB R153, R153, R197 ;  /* 0x000000c59999723e */ /* 0x000fe200000000ff */
[----:B------:R0:W1:Y:S01]  /*14c90*/  MUFU.EX2 R163, R164 ;  /* 0x000000a400a37308 */ /* 0x0000620000000800 */
[-C--:B------:R-:W-:Y:S01]  /*14ca0*/  FMUL.FTZ R59, R59, R188.reuse ;  /* 0x000000bc3b3b7220 */ /* 0x080fe20000410000 */
[----:B------:R-:W-:Y:S01]  /*14cb0*/  FADD.FTZ R194, R155, R194 ;  /* 0x000000c29bc27221 */ /* 0x000fe20000010000 */
[----:B--2---:R-:W-:Y:S01]  /*14cc0*/  F2FP.F16.F32.PACK_AB R155, R157, R155 ;  /* 0x0000009b9d9b723e */ /* 0x004fe200000000ff */
[-C--:B------:R-:W-:Y:S01]  /*14cd0*/  FMUL.FTZ R62, R62, R188.reuse ;  /* 0x000000bc3e3e7220 */ /* 0x080fe20000410000 */
[-C--:B------:R-:W-:Y:S01]  /*14ce0*/  FMUL.FTZ R63, R63, R188.reuse ;  /* 0x000000bc3f3f7220 */ /* 0x080fe20000410000 */
[----:B------:R-:W-:Y:S01]  /*14cf0*/  FADD.FTZ R194, R157, R194 ;  /* 0x000000c29dc27221 */ /* 0x000fe20000010000 */
[----:B------:R-:W-:Y:S01]  /*14d00*/  FMUL.FTZ R66, R66, R188 ;  /* 0x000000bc42427220 */ /* 0x000fe20000410000 */
[----:B------:R-:W2:Y:S01]  /*14d10*/  MUFU.EX2 R165, R165 ;  /* 0x000000a500a57308 */ /* 0x000ea20000000800 */
[----:B---3--:R-:W-:Y:S01]  /*14d20*/  F2FP.F16.F32.PACK_AB R157, R161, R159 ;  /* 0x0000009fa19d723e */ /* 0x008fe200000000ff */
[----:B------:R-:W-:Y:S01]  /*14d30*/  FADD.FTZ R194, R159, R194 ;  /* 0x000000c29fc27221 */ /* 0x000fe20000010000 */
[----:B0-----:R-:W-:Y:S01]  /*14d40*/  F2FP.F16.F32.PACK_AB R164, R225, R210 ;  /* 0x000000d2e1a4723e */ /* 0x001fe200000000ff */
        /* <DEDUP_REMOVED lines=17> */
[----:B------:R-:W-:Y:S01]  /*14e60*/  FADD.FTZ R3, R167, R194 ;  /* 0x000000c2a7037221 */ /* 0x000fe20000010000 */
[-C--:B------:R-:W-:Y:S01]  /*14e70*/  FMUL.FTZ R90, R90, R188.reuse ;  /* 0x000000bc5a5a7220 */ /* 0x080fe20000410000 */
[-C--:B------:R-:W-:Y:S01]  /*14e80*/  FMUL.FTZ R91, R91, R188.reuse ;  /* 0x000000bc5b5b7220 */ /* 0x080fe20000410000 */
[----:B------:R-:W-:Y:S01]  /*14e90*/  MUFU.EX2 R178, R178 ;  /* 0x000000b200b27308 */ /* 0x000fe20000000800 */
[C---:B0-----:R-:W-:Y:S01]  /*14ea0*/  FADD.FTZ R194, R184.reuse, R3 ;  /* 0x00000003b8c27221 */ /* 0x041fe20000010000 */
[----:B------:R-:W-:Y:S01]  /*14eb0*/  F2FP.F16.F32.PACK_AB R161, R184, R167 ;  /* 0x000000a7b8a1723e */ /* 0x000fe200000000ff */
[-C--:B------:R-:W-:Y:S01]  /*14ec0*/  FMUL.FTZ R94, R94, R188.reuse ;  /* 0x000000bc5e5e7220 */ /* 0x080fe20000410000 */
[-C--:B------:R-:W-:Y:S01]  /*14ed0*/  FMUL.FTZ R95, R95, R188.reuse ;  /* 0x000000bc5f5f7220 */ /* 0x080fe20000410000 */
[----:B------:R-:W-:Y:S01]  /*14ee0*/  FADD.FTZ R3, R169, R194 ;  /* 0x000000c2a9037221 */ /* 0x000fe20000010000 */
[-C--:B------:R-:W-:Y:S01]  /*14ef0*/  FMUL.FTZ R98, R98, R188.reuse ;  /* 0x000000bc62627220 */ /* 0x080fe20000410000 */
[-C--:B------:R-:W-:Y:S01]  /*14f00*/  FMUL.FTZ R99, R99, R188.reuse ;  /* 0x000000bc63637220 */ /* 0x080fe20000410000 */
        /* <DEDUP_REMOVED lines=16> */
[----:B------:R-:W1:Y:S01]  /*15010*/  MUFU.EX2 R181, R181 ;  /* 0x000000b500b57308 */ /* 0x000e620000000800 */
[----:B0-----:R-:W-:Y:S01]  /*15020*/  F2FP.F16.F32.PACK_AB R165, R179, R178 ;  /* 0x000000b2b3a5723e */ /* 0x001fe200000000ff */
        /* <DEDUP_REMOVED lines=13> */
[----:B------:R-:W-:Y:S01]  /*15100*/  FMUL.FTZ R150, R150, R188 ;  /* 0x000000bc96967220 */ /* 0x000fe20000410000 */
[----:B------:R2:W-:Y:S01]  /*15110*/  MUFU.EX2 R171, R186 ;  /* 0x000000ba00ab7308 */ /* 0x0005e20000000800 */
[----:B-1----:R-:W-:Y:S01]  /*15120*/  F2FP.F16.F32.PACK_AB R167, R181, R180 ;  /* 0x000000b4b5a7723e */ /* 0x002fe200000000ff */
[----:B------:R-:W-:-:S06]  /*15130*/  FMUL.FTZ R151, R151, R188 ;  /* 0x000000bc97977220 */ /* 0x000fcc0000410000 */
[----:B------:R-:W1:Y:S01]  /*15140*/  MUFU.EX2 R183, R183 ;  /* 0x000000b700b77308 */ /* 0x000e620000000800 */
[----:B--2---:R-:W-:-:S04]  /*15150*/  FADD.FTZ R186, R178, R3 ;  /* 0x00000003b2ba7221 */ /* 0x004fc80000010000 */
[----:B------:R-:W-:-:S03]  /*15160*/  FADD.FTZ R3, R179, R186 ;  /* 0x000000bab3037221 */ /* 0x000fc60000010000 */
[----:B------:R-:W2:Y:S01]  /*15170*/  MUFU.EX2 R194, R187 ;  /* 0x000000bb00c27308 */ /* 0x000ea20000000800 */
[----:B------:R-:W-:-:S04]  /*15180*/  FADD.FTZ R186, R180, R3 ;  /* 0x00000003b4ba7221 */ /* 0x000fc80000010000 */
[----:B------:R-:W-:-:S03]  /*15190*/  FADD.FTZ R3, R181, R186 ;  /* 0x000000bab5037221 */ /* 0x000fc60000010000 */
[----:B------:R-:W3:Y:S01]  /*151a0*/  MUFU.EX2 R173, R191 ;  /* 0x000000bf00ad7308 */ /* 0x000ee20000000800 */
[----:B0-----:R-:W-:Y:S01]  /*151b0*/  FADD.FTZ R186, R182, R3 ;  /* 0x00000003b6ba7221 */ /* 0x001fe20000010000 */
[----:B-1----:R-:W-:-:S03]  /*151c0*/  F2FP.F16.F32.PACK_AB R169, R183, R182 ;  /* 0x000000b6b7a9723e */ /* 0x002fc600000000ff */
[----:B------:R-:W-:-:S03]  /*151d0*/  FADD.FTZ R186, R183, R186 ;  /* 0x000000bab7ba7221 */ /* 0x000fc60000010000 */
[----:B------:R-:W0:Y:S01]  /*151e0*/  MUFU.EX2 R190, R190 ;  /* 0x000000be00be7308 */ /* 0x000e220000000800 */
[----:B------:R-:W-:Y:S01]  /*151f0*/  FADD.FTZ R3, R171, R186 ;  /* 0x000000baab037221 */ /* 0x000fe20000010000 */
[----:B--2---:R-:W-:-:S03]  /*15200*/  F2FP.F16.F32.PACK_AB R171, R194, R171 ;  /* 0x000000abc2ab723e */ /* 0x004fc600000000ff */
[----:B------:R-:W-:-:S03]  /*15210*/  FADD.FTZ R196, R194, R3 ;  /* 0x00000003c2c47221 */ /* 0x000fc60000010000 */
        /* <DEDUP_REMOVED lines=10> */
.L_x_2179:
[----:B------:R0:W1:Y:S01]  /*152c0*/  SYNCS.PHASECHK.TRANS64.TRYWAIT P2, [R208+URZ+0x22850], R209 ;  /* 0x022850d1d00075a7 */ /* 0x000062000804017f */
[----:B------:R-:W-:Y:S05]  /*152d0*/  @!P0 BRA `(.L_x_2180) ;  /* 0x0000000000048947 */ /* 0x000fea0003800000 */
[----:B------:R-:W-:Y:S01]  /*152e0*/  BPT.TRAP 0x1 ;  /* 0x000000040000795c */ /* 0x000fe20000300000 */
.L_x_2180:
[----:B------:R-:W-:Y:S04]  /*152f0*/  BSSY B0, `(.L_x_2181) ;  /* 0x0000004000007945 */ /* 0x000fe80003800000 */
[----:B-1----:R-:W-:Y:S05]  /*15300*/  @P2 BRA `(.L_x_2182) ;  /* 0x0000000000082947 */ /* 0x002fea0003800000 */
[----:B------:R-:W1:Y:S02]  /*15310*/  SYNCS.PHASECHK.TRANS64.TRYWAIT P2, [R208+URZ+0x22850], R209 ;  /* 0x022850d1d00075a7 */ /* 0x000e64000804017f */
[----:B-1----:R-:W-:Y:S05]  /*15320*/  @!P2 BRA `(.L_x_2183) ;  /* 0x000000a400f8a947 */ /* 0x002fea0003800000 */
.L_x_2182:
[----:B------:R-:W-:Y:S05]  /*15330*/  BSYNC B0 ;  /* 0x0000000000007941 */ /* 0x000fea0003800000 */
.L_x_2181:
[----:B------:R-:W2:Y:S01]  /*15340*/  S2R R180, SR_TID.X ;  /* 0x0000000000b47919 */ /* 0x000ea20000002100 */
[----:B------:R-:W-:Y:S01]  /*15350*/  IMAD.MOV.U32 R179, RZ, RZ, 0x40000040 ;  /* 0x40000040ffb37424 */ /* 0x000fe200078e00ff */
[----:B------:R-:W-:Y:S05]  /*15360*/  WARPSYNC.ALL ;  /* 0x0000000000007948 */ /* 0x000fea0003800000 */
[----:B------:R-:W-:Y:S01]  /*15370*/  R2UR UR7, R179 ;  /* 0x00000000b30772ca */ /* 0x000fe200000e0000 */
[----:B------:R-:W-:Y:S01]  /*15380*/  IMAD R178, R16, 0xc00, R20 ;  /* 0x00000c0010b27824 */ /* 0x000fe200078e0214 */
[C---:B------:R-:W-:Y:S01]  /*15390*/  ISETP.GT.AND P2, PT, R5.reuse, R219, PT ;  /* 0x000000db0500720c */ /* 0x040fe20003f44270 */
[----:B01----:R-:W-:Y:S01]  /*153a0*/  @!P1 VIADD R208, R208, 0x22860 ;  /* 0x00022860d0d09836 */ /* 0x003fe20000000000 */
[----:B------:R-:W-:Y:S01]  /*153b0*/  MOV R212, R11 ;  /* 0x0000000b00d47202 */ /* 0x000fe20000000f00 */
[----:B------:R-:W-:Y:S01]  /*153c0*/  VIADD R5, R5, 0xffffffff ;  /* 0xffffffff05057836 */ /* 0x000fe20000000000 */
[----:B------:R-:W-:Y:S01]  /*153d0*/  R2UR UR6, R178 ;  /* 0x00000000b20672ca */ /* 0x000fe200000e0000 */
[----:B------:R-:W-:Y:S01]  /*153e0*/  IMAD.MOV.U32 R213, RZ, RZ, R10 ;  /* 0x000000ffffd57224 */ /* 0x000fe200078e000a */
[----:B------:R-:W-:-:S02]  /*153f0*/  @!P1 PRMT R208, RZ, 0x654, R208 ;  /* 0x00000654ffd09816 */ /* 0x000fc400000000d0 */
[----:B--2---:R-:W-:-:S04]  /*15400*/  SHF.R.U32.HI R180, RZ, 0x7, R180 ;  /* 0x00000007ffb47819 */ /* 0x004fc800000116b4 */
[----:B------:R-:W-:-:S05]  /*15410*/  IADD3 R179, R180, 0x8, RZ ;  /* 0x00000008b4b37810 */ /* 0x000fca0007ffe0ff */
        /* <DEDUP_REMOVED lines=45> */
.L_x_2166:
[----:B------:R-:W-:Y:S05]  /*156f0*/  WARPSYNC.ALL ;  /* 0x0000000000007948 */ /* 0x000fea0003800000 */
[----:B------:R-:W2:Y:S01]  /*15700*/  SHFL.BFLY PT, R5, R4, 0x2, 0x1f ;  /* 0x0c401f0004057f89 */ /* 0x000ea200000e0000 */
[----:B------:R-:W-:Y:S01]  /*15710*/  IMAD.MOV.U32 R8, RZ, RZ, RZ ;  /* 0x000000ffff087224 */ /* 0x000fe200078e00ff */
[----:B------:R3:W-:Y:S06]  /*15720*/  BAR.ARV R176, 0x100 ;  /* 0x000400b00000751d */ /* 0x0007ec0000002000 */
[----:B------:R-:W-:-:S02]  /*15730*/  VIADD R16, R16, 0x1 ;  /* 0x0000000110107836 */ /* 0x000fc40000000000 */
[----:B------:R-:W-:Y:S06]  /*15740*/  BAR.ARV 0x8, 0x120 ;  /* 0x0204800000007b1d */ /* 0x000fec0000002000 */
[C---:B------:R-:W-:Y:S01]  /*15750*/  ISETP.NE.AND P1, PT, R16.reuse, 0x2, PT ;  /* 0x000000021000780c */ /* 0x040fe20003f25270 */
[----:B------:R-:W-:Y:S01]  /*15760*/  VIADD R233, R233, 0x1 ;  /* 0x00000001e9e97836 */ /* 0x000fe20000000000 */
[----:B------:R-:W4:Y:S01]  /*15770*/  SHFL.BFLY PT, R6, R3, 0x2, 0x1f ;  /* 0x0c401f0003067f89 */ /* 0x000f2200000e0000 */
[----:B------:R-:W-:Y:S02]  /*15780*/  PLOP3.LUT P0, PT, PT, PT, PT, 0x8, 0x0 ;  /* 0x000000000000781c */ /* 0x000fe40003f0e170 */
[----:B------:R-:W-:Y:S01]  /*15790*/  SEL R16, R16, RZ, P1 ;  /* 0x000000ff10107207 */ /* 0x000fe20000800000 */
[----:B--2---:R-:W-:Y:S01]  /*157a0*/  FADD.FTZ R0, R5, R4 ;  /* 0x0000000405007221 */ /* 0x004fe20000010000 */
[----:B------:R-:W-:-:S04]  /*157b0*/  IMAD.MOV.U32 R4, RZ, RZ, -0x800000 ;  /* 0xff800000ff047424 */ /* 0x000fc800078e00ff */
[----:B------:R-:W2:Y:S01]  /*157c0*/  SHFL.BFLY PT, R5, R0, 0x1, 0x1f ;  /* 0x0c201f0000057f89 */ /* 0x000ea200000e0000 */
[----:B----4-:R-:W-:Y:S01]  /*157d0*/  FADD.FTZ R7, R6, R3 ;  /* 0x0000000306077221 */ /* 0x010fe20000010000 */
[----:B------:R-:W-:-:S04]  /*157e0*/  SEL R3, RZ, 0x1, P1 ;  /* 0x00000001ff037807 */ /* 0x000fc80000800000 */
[----:B------:R-:W4:Y:S01]  /*157f0*/  SHFL.BFLY PT, R6, R7, 0x1, 0x1f ;  /* 0x0c201f0007067f89 */ /* 0x000f2200000e0000 */
[----:B------:R-:W-:Y:S01]  /*15800*/  LOP3.LUT R200, R200, R3, RZ, 0x3c, !PT ;  /* 0x00000003c8c87212 */ /* 0x000fe200078e3cff */
[----:B------:R-:W-:Y:S02]  /*15810*/  IMAD.MOV.U32 R3, RZ, RZ, -0x800000 ;  /* 0xff800000ff037424 */ /* 0x000fe400078e00ff */
[----:B--2---:R-:W-:Y:S01]  /*15820*/  FADD.FTZ R5, R0, R5 ;  /* 0x0000000500057221 */ /* 0x004fe20000010000 */
[----:B------:R-:W-:-:S04]  /*15830*/  IMAD.MOV.U32 R0, RZ, RZ, RZ ;  /* 0x000000ffff007224 */ /* 0x000fc800078e00ff */
[----:B------:R-:W-:-:S13]  /*15840*/  FSETP.NE.FTZ.AND P2, PT, R5, RZ, PT ;  /* 0x000000ff0500720b */ /* 0x000fda0003f55000 */
[----:B------:R-:W2:Y:S01]  /*15850*/  @P2 MUFU.RCP R8, R5 ;  /* 0x0000000500082308 */ /* 0x000ea20000001000 */
[----:B------:R-:W-:Y:S01]  /*15860*/  @P2 FMUL.FTZ R9, R177, 0.69314718246459960938 ;  /* 0x3f317218b1092820 */ /* 0x000fe20000410000 */
[----:B----4-:R-:W-:-:S05]  /*15870*/  FADD.FTZ R6, R7, R6 ;  /* 0x0000000607067221 */ /* 0x010fca0000010000 */
[----:B------:R-:W-:Y:S01]  /*15880*/  FSETP.NE.FTZ.AND P3, PT, R6, RZ, PT ;  /* 0x000000ff0600720b */ /* 0x000fe20003f75000 */
        /* <DEDUP_REMOVED lines=64> */
[----:B------:R-:W2:Y:S01]  /*15c90*/  @P3 MUFU.LG2 R12, R6 ;  /* 0x00000006000c3308 */ /* 0x000ea20000000c00 */
[----:B------:R-:W-:-:S07]  /*15ca0*/  @P3 FMUL.FTZ R177, R177, 0.69314718246459960938 ;  /* 0x3f317218b1b13820 */ /* 0x000fce0000410000 */
[----:B------:R-:W4:Y:S08]  /*15cb0*/  @P2 MUFU.LG2 R8, R5 ;  /* 0x0000000500082308 */ /* 0x000f300000000c00 */
[----:B------:R-:W5:Y:S01]  /*15cc0*/  @P3 MUFU.RCP R0, R6 ;  /* 0x0000000600003308 */ /* 0x000f620000001000 */
[----:B--2---:R-:W-:-:S04]  /*15cd0*/  @P3 FMUL.FTZ R12, R12, 0.69314718246459960938 ;  /* 0x3f3172180c0c3820 */ /* 0x004fc80000410000 */
[----:B------:R-:W-:Y:S01]  /*15ce0*/  @P3 FFMA.FTZ R4, R177, R11, R12 ;  /* 0x0000000bb1043223 */ /* 0x000fe2000001000c */
[----:B----4-:R-:W-:-:S04]  /*15cf0*/  @P2 FMUL.FTZ R8, R8, 0.69314718246459960938 ;  /* 0x3f31721808082820 */ /* 0x010fc80000410000 */
[----:B------:R-:W-:Y:S01]  /*15d00*/  @P2 FFMA.FTZ R3, R9, R10, R8 ;  /* 0x0000000a09032223 */ /* 0x000fe20000010008 */
        /* <DEDUP_REMOVED lines=63> */
[----:B---3--:R-:W-:-:S07]  /*16100*/  FMUL.FTZ R0, R151, R0 ;  /* 0x0000000097007220 */ /* 0x008fce0000410000 */
.L_x_2065:
[----:B------:R-:W-:Y:S05]  /*16110*/  WARPSYNC.ALL ;  /* 0x0000000000007948 */ /* 0x000fea0003800000 */
[----:B------:R-:W2:Y:S08]  /*16120*/  S2UR UR5, SR_CgaCtaId ;  /* 0x00000000000579c3 */ /* 0x000eb00000008800 */
[----:B------:R-:W-:Y:S06]  /*16130*/  BAR.SYNC.DEFER_BLOCKING 0x5, 0x120 ;  /* 0x0144800000007b1d */ /* 0x000fec0000010000 */
[----:B------:R-:W-:Y:S01]  /*16140*/  UMOV UR4, 0x400 ;  /* 0x0000040000047882 */ /* 0x000fe20000000000 */
[----:B------:R-:W-:Y:S01]  /*16150*/  BSSY B0, `(.L_x_2185) ;  /* 0x0000297000007945 */ /* 0x000fe20003800000 */
[----:B--2---:R-:W-:-:S06]  /*16160*/  ULEA UR4, UR5, UR4, 0x18 ;  /* 0x0000000405047291 */ /* 0x004fcc000f8ec03f */
[----:B------:R-:W-:-:S05]  /*16170*/  IMAD.U32 R17, RZ, RZ, UR4 ;  /* 0x00000004ff117e24 */ /* 0x000fca000f8e00ff */
[----:B01----:R0:W1:Y:S01]  /*16180*/  LDS.128 R208, [R17+0x228d0] ;  /* 0x0228d00011d07984 */ /* 0x0030620000000c00 */
        /* <DEDUP_REMOVED lines=10> */
[----:B------:R-:W4:Y:S01]  /*16230*/  LDC.64 R6, c[0x0][0xbd8] ;  /* 0x0002f600ff067b82 */ /* 0x000f220000000a00 */
        /* <DEDUP_REMOVED lines=12> */
[----:B---3--:R-:W-:Y:S02]  /*16300*/  MOV R9, R10 ;  /* 0x0000000a00097202 */ /* 0x008fe40000000f00 */
        /* <DEDUP_REMOVED lines=43> */
[----:B--2---:R-:W-:-:S03]  /*165c0*/  IMAD.WIDE R118, R11, 0x2, R8 ;  /* 0x000000020b767825 */ /* 0x004fc600078e0208 */
[C---:B------:R-:W-:Y:S02]  /*165d0*/  IADD3 R173, P1, R118.reuse, 0x20, RZ ;  /* 0x0000002076ad7810 */ /* 0x040fe40007f3e0ff */
[C---:B------:R-:W-:Y:S02]  /*165e0*/  IADD3 R175, P2, R118.reuse, 0x40, RZ ;  /* 0x0000004076af7810 */ /* 0x040fe40007f5e0ff */
[C---:B------:R-:W-:Y:S01]  /*165f0*/  IADD3 R177, P3, R118.reuse, 0x60, RZ ;  /* 0x0000006076b17810 */ /* 0x040fe20007f7e0ff */
[--C-:B------:R-:W-:Y:S01]  /*16600*/  IMAD.X R13, RZ, RZ, R119.reuse, P1 ;  /* 0x000000ffff0d7224 */ /* 0x100fe200008e0677 */
[C---:B------:R-:W-:Y:S01]  /*16610*/  IADD3 R183, P0, R118.reuse, 0x4040, RZ ;  /* 0x0000404076b77810 */ /* 0x040fe20007f1e0ff */
[--C-:B------:R-:W-:Y:S01]  /*16620*/  IMAD.X R15, RZ, RZ, R119.reuse, P2 ;  /* 0x000000ffff0f7224 */ /* 0x100fe200010e0677 */
[----:B------:R-:W-:Y:S01]  /*16630*/  LOP3.LUT R12, R173, 0x380, RZ, 0xc0, !PT ;  /* 0x00000380ad0c7812 */ /* 0x000fe200078ec0ff */
[--C-:B------:R-:W-:Y:S01]  /*16640*/  IMAD.X R21, RZ, RZ, R119.reuse, P3 ;  /* 0x000000ffff157224 */ /* 0x100fe200018e0677 */
[----:B------:R-:W-:Y:S01]  /*16650*/  IADD3 R179, P4, R118, 0x4000, RZ ;  /* 0x0000400076b37810 */ /* 0x000fe20007f9e0ff */
[----:B------:R-:W-:Y:S01]  /*16660*/  IMAD.X R47, RZ, RZ, R119, P0 ;  /* 0x000000ffff2f7224 */ /* 0x000fe200000e0677 */
[----:B------:R-:W-:-:S02]  /*16670*/  LOP3.LUT R14, R175, 0x380, RZ, 0xc0, !PT ;  /* 0x00000380af0e7812 */ /* 0x000fc400078ec0ff */
[----:B------:R-:W-:Y:S01]  /*16680*/  LOP3.LUT R20, R177, 0x380, RZ, 0xc0, !PT ;  /* 0x00000380b1147812 */ /* 0x000fe200078ec0ff */
[--C-:B-----5:R-:W-:Y:S01]  /*16690*/  IMAD.X R31, RZ, RZ, R119.reuse, P4 ;  /* 0x000000ffff1f7224 */ /* 0x120fe200020e0677 */
[----:B------:R-:W-:Y:S02]  /*166a0*/  IADD3 R10, P0, R118, 0xc000, RZ ;  /* 0x0000c000760a7810 */ /* 0x000fe40007f1e0ff */
[----:B------:R-:W-:Y:S02]  /*166b0*/  SHF.R.U64 R12, R12, 0x3, RZ ;  /* 0x000000030c0c7819 */ /* 0x000fe400000012ff */
[C---:B------:R-:W-:Y:S01]  /*166c0*/  IADD3 R185, P1, R118.reuse, 0x4060, RZ ;  /* 0x0000406076b97810 */ /* 0x040fe20007f3e0ff */
[--C-:B------:R-:W-:Y:S01]  /*166d0*/  IMAD.X R107, RZ, RZ, R119.reuse, P0 ;  /* 0x000000ffff6b7224 */ /* 0x100fe200000e0677 */
[----:B------:R-:W-:Y:S02]  /*166e0*/  IADD3 R90, P2, R118, 0x8000, RZ ;  /* 0x00008000765a7810 */ /* 0x000fe40007f5e0ff */
[----:B------:R-:W-:Y:S01]  /*166f0*/  SHF.R.U64 R14, R14, 0x3, RZ ;  /* 0x000000030e0e7819 */ /* 0x000fe200000012ff */
[--C-:B------:R-:W-:Y:S01]  /*16700*/  IMAD.X R87, RZ, RZ, R119.reuse, P1 ;  /* 0x000000ffff577224 */ /* 0x100fe200008e0677 */
[C---:B------:R-:W-:Y:S01]  /*16710*/  LOP3.LUT R11, R118.reuse, 0x380, RZ, 0xc0, !PT ;  /* 0x00000380760b7812 */ /* 0x040fe200078ec0ff */
[----:B------:R-:W-:Y:S01]  /*16720*/  IMAD.X R91, RZ, RZ, R119, P2 ;  /* 0x000000ffff5b7224 */ /* 0x000fe200010e0677 */
[----:B------:R-:W-:-:S02]  /*16730*/  IADD3 R94, P3, R118, 0x8020, RZ ;  /* 0x00008020765e7810 */ /* 0x000fc40007f7e0ff */
[----:B------:R-:W-:Y:S02]  /*16740*/  SHF.R.U64 R20, R20, 0x3, RZ ;  /* 0x0000000314147819 */ /* 0x000fe400000012ff */
[C---:B------:R-:W-:Y:S01]  /*16750*/  IADD3 R181, P5, R118.reuse, 0x4020, RZ ;  /* 0x0000402076b57810 */ /* 0x040fe20007fbe0ff */
[--C-:B------:R-:W-:Y:S01]  /*16760*/  IMAD.X R95, RZ, RZ, R119.reuse, P3 ;  /* 0x000000ffff5f7224 */ /* 0x100fe200018e0677 */
[----:B------:R-:W-:Y:S02]  /*16770*/  IADD3 R98, P4, R118, 0x8040, RZ ;  /* 0x0000804076627810 */ /* 0x000fe40007f9e0ff */
[----:B------:R-:W-:Y:S02]  /*16780*/  LOP3.LUT R12, R12, R173, RZ, 0x3c, !PT ;  /* 0x000000ad0c0c7212 */ /* 0x000fe400078e3cff */
[----:B------:R-:W-:Y:S01]  /*16790*/  LOP3.LUT R30, R179, 0x380, RZ, 0xc0, !PT ;  /* 0x00000380b31e7812 */ /* 0x000fe200078ec0ff */
[----:B------:R-:W-:Y:S01]  /*167a0*/  IMAD.X R99, RZ, RZ, R119, P4 ;  /* 0x000000ffff637224 */ /* 0x000fe200020e0677 */
[----:B------:R-:W-:-:S02]  /*167b0*/  LOP3.LUT R14, R14, R175, RZ, 0x3c, !PT ;  /* 0x000000af0e0e7212 */ /* 0x000fc400078e3cff */
[----:B------:R-:W-:Y:S02]  /*167c0*/  LOP3.LUT R173, R90, 0x380, RZ, 0xc0, !PT ;  /* 0x000003805aad7812 */ /* 0x000fe400078ec0ff */
[----:B------:R-:W-:Y:S02]  /*167d0*/  SHF.R.U64 R11, R11, 0x3, RZ ;  /* 0x000000030b0b7819 */ /* 0x000fe400000012ff */
[----:B------:R-:W-:Y:S02]  /*167e0*/  LOP3.LUT R20, R20, R177, RZ, 0x3c, !PT ;  /* 0x000000b114147212 */ /* 0x000fe400078e3cff */
[----:B------:R-:W-:Y:S02]  /*167f0*/  LOP3.LUT R175, R94, 0x380, RZ, 0xc0, !PT ;  /* 0x000003805eaf7812 */ /* 0x000fe400078ec0ff */
[----:B------:R-:W-:Y:S02]  /*16800*/  ISETP.NE.U32.AND P0, PT, RZ, UR4, PT ;  /* 0x00000004ff007c0c */ /* 0x000fe4000bf05070 */
[----:B------:R-:W-:-:S02]  /*16810*/  IADD3 R110, P1, R118, 0xc020, RZ ;  /* 0x0000c020766e7810 */ /* 0x000fc40007f3e0ff */
[----:B------:R-:W-:Y:S02]  /*16820*/  LOP3.LUT R38, R181, 0x380, RZ, 0xc0, !PT ;  /* 0x00000380b5267812 */ /* 0x000fe400078ec0ff */
[----:B------:R-:W-:Y:S01]  /*16830*/  LOP3.LUT R177, R98, 0x380, RZ, 0xc0, !PT ;  /* 0x0000038062b17812 */ /* 0x000fe200078ec0ff */
[----:B------:R-:W-:Y:S01]  /*16840*/  IMAD.X R111, RZ, RZ, R119, P1 ;  /* 0x000000ffff6f7224 */ /* 0x000fe200008e0677 */
[----:B------:R-:W-:Y:S02]  /*16850*/  IADD3.X R39, RZ, R119, RZ, P5, !PT ;  /* 0x00000077ff277210 */ /* 0x000fe40002ffe4ff */
[----:B------:R-:W-:Y:S02]  /*16860*/  LOP3.LUT R46, R183, 0x380, RZ, 0xc0, !PT ;  /* 0x00000380b72e7812 */ /* 0x000fe400078ec0ff */
[----:B------:R-:W-:Y:S02]  /*16870*/  SHF.R.U64 R30, R30, 0x3, RZ ;  /* 0x000000031e1e7819 */ /* 0x000fe400000012ff */
[----:B------:R-:W-:-:S02]  /*16880*/  IADD3 R102, P5, R118, 0x8060, RZ ;  /* 0x0000806076667810 */ /* 0x000fc40007fbe0ff */
[C---:B------:R-:W-:Y:S02]  /*16890*/  IADD3 R114, P2, R118.reuse, 0xc040, RZ ;  /* 0x0000c04076727810 */ /* 0x040fe40007f5e0ff */
[----:B------:R-:W-:Y:S01]  /*168a0*/  IADD3 R151, P3, R118, 0xc060, RZ ;  /* 0x0000c06076977810 */ /* 0x000fe20007f7e0ff */
[--C-:B------:R-:W-:Y:S01]  /*168b0*/  IMAD.X R103, RZ, RZ, R119.reuse, P5 ;  /* 0x000000ffff677224 */ /* 0x100fe200028e0677 */
[----:B------:R-:W-:Y:S01]  /*168c0*/  LOP3.LUT R86, R185, 0x380, RZ, 0xc0, !PT ;  /* 0x00000380b9567812 */ /* 0x000fe200078ec0ff */
[--C-:B------:R-:W-:Y:S01]  /*168d0*/  IMAD.X R115, RZ, RZ, R119.reuse, P2 ;  /* 0x000000ffff737224 */ /* 0x100fe200010e0677 */
[----:B------:R-:W-:Y:S02]  /*168e0*/  SHF.R.U64 R173, R173, 0x3, RZ ;  /* 0x00000003adad7819 */ /* 0x000fe400000012ff */
[----:B------:R-:W-:Y:S01]  /*168f0*/  LOP3.LUT R118, R11, R118, RZ, 0x3c, !PT ;  /* 0x000000760b767212 */ /* 0x000fe200078e3cff */
[----:B------:R-:W-:Y:S01]  /*16900*/  IMAD.X R11, RZ, RZ, R119, P3 ;  /* 0x000000ffff0b7224 */ /* 0x000fe200018e0677 */
[----:B------:R-:W-:-:S02]  /*16910*/  SHF.R.U64 R175, R175, 0x3, RZ ;  /* 0x00000003afaf7819 */ /* 0x000fc400000012ff */
[----:B------:R-:W-:Y:S01]  /*16920*/  ISETP.NE.AND.EX P0, PT, RZ, UR5, PT, P0 ;  /* 0x00000005ff007c0c */ /* 0x000fe2000bf05300 */
[----:B------:R-:W-:Y:S01]  /*16930*/  ULDC.64 UR4, c[0x0][0xbe0] ;  /* 0x0002f80000047ab9 */ /* 0x000fe20000000a00 */
[----:B------:R-:W-:Y:S02]  /*16940*/  SHF.R.U64 R38, R38, 0x3, RZ ;  /* 0x0000000326267819 */ /* 0x000fe400000012ff */
[----:B------:R-:W-:Y:S02]  /*16950*/  SHF.R.U64 R177, R177, 0x3, RZ ;  /* 0x00000003b1b17819 */ /* 0x000fe400000012ff */
[----:B------:R-:W-:Y:S02]  /*16960*/  SHF.R.U64 R46, R46, 0x3, RZ ;  /* 0x000000032e2e7819 */ /* 0x000fe400000012ff */
[----:B------:R-:W-:Y:S02]  /*16970*/  LOP3.LUT R30, R30, R179, RZ, 0x3c, !PT ;  /* 0x000000b31e1e7212 */ /* 0x000fe400078e3cff */
[----:B------:R-:W-:-:S02]  /*16980*/  SHF.R.U64 R86, R86, 0x3, RZ ;  /* 0x0000000356567819 */ /* 0x000fc400000012ff */
[----:B------:R-:W-:Y:S02]  /*16990*/  LOP3.LUT R179, R102, 0x380, RZ, 0xc0, !PT ;  /* 0x0000038066b37812 */ /* 0x000fe400078ec0ff */
[----:B------:R-:W-:Y:S02]  /*169a0*/  LOP3.LUT R90, R173, R90, RZ, 0x3c, !PT ;  /* 0x0000005aad5a7212 */ /* 0x000fe400078e3cff */
[----:B------:R-:W-:Y:S02]  /*169b0*/  ISETP.NE.U32.AND P1, PT, RZ, UR4, PT ;  /* 0x00000004ff007c0c */ /* 0x000fe4000bf25070 */
[----:B------:R-:W-:Y:S02]  /*169c0*/  LOP3.LUT R94, R175, R94, RZ, 0x3c, !PT ;  /* 0x0000005eaf5e7212 */ /* 0x000fe400078e3cff */
[----:B------:R-:W-:Y:S02]  /*169d0*/  LOP3.LUT R173, R10, 0x380, RZ, 0xc0, !PT ;  /* 0x000003800aad7812 */ /* 0x000fe400078ec0ff */
[----:B------:R-:W-:Y:S01]  /*169e0*/  MOV R118, R118 ;  /* 0x0000007600767202 */ /* 0x000fe20000000f00 */
[----:B------:R-:W-:Y:S01]  /*169f0*/  BAR.SYNC.DEFER_BLOCKING 0x1, 0x100 ;  /* 0x0044000000007b1d */ /* 0x000fe20000010000 */
[----:B------:R-:W-:-:S02]  /*16a00*/  LOP3.LUT R38, R38, R181, RZ, 0x3c, !PT ;  /* 0x000000b526267212 */ /* 0x000fc400078e3cff */
[----:B------:R-:W-:Y:S02]  /*16a10*/  LOP3.LUT R98, R177, R98, RZ, 0x3c, !PT ;  /* 0x00000062b1627212 */ /* 0x000fe400078e3cff */
[----:B------:R-:W-:Y:S02]  /*16a20*/  LOP3.LUT R175, R110, 0x380, RZ, 0xc0, !PT ;  /* 0x000003806eaf7812 */ /* 0x000fe400078ec0ff */
[----:B------:R-:W-:Y:S02]  /*16a30*/  MOV R28, R12 ;  /* 0x0000000c001c7202 */ /* 0x000fe40000000f00 */
[----:B------:R-:W-:Y:S02]  /*16a40*/  LOP3.LUT R46, R46, R183, RZ, 0x3c, !PT ;  /* 0x000000b72e2e7212 */ /* 0x000fe400078e3cff */
[----:B------:R-:W-:Y:S02]  /*16a50*/  LOP3.LUT R177, R114, 0x380, RZ, 0xc0, !PT ;  /* 0x0000038072b17812 */ /* 0x000fe400078ec0ff */
[----:B------:R-:W-:-:S02]  /*16a60*/  LOP3.LUT R174, R151, 0x380, RZ, 0xc0, !PT ;  /* 0x0000038097ae7812 */ /* 0x000fc400078ec0ff */
[----:B------:R-:W-:Y:S02]  /*16a70*/  MOV R14, R14 ;  /* 0x0000000e000e7202 */ /* 0x000fe40000000f00 */
[----:B------:R-:W-:Y:S02]  /*16a80*/  LOP3.LUT R86, R86, R185, RZ, 0x3c, !PT ;  /* 0x000000b956567212 */ /* 0x000fe400078e3cff */
[----:B------:R-:W-:Y:S02]  /*16a90*/  SHF.R.U64 R179, R179, 0x3, RZ ;  /* 0x00000003b3b37819 */ /* 0x000fe400000012ff */
[----:B------:R-:W-:Y:S02]  /*16aa0*/  MOV R20, R20 ;  /* 0x0000001400147202 */ /* 0x000fe40000000f00 */
[----:B------:R-:W-:Y:S01]  /*16ab0*/  ISETP.NE.AND.EX P1, PT, RZ, UR5, PT, P1 ;  /* 0x00000005ff007c0c */ /* 0x000fe2000bf25310 */
[----:B------:R-:W-:Y:S01]  /*16ac0*/  STSM.16.M88.4 [R118], R24 ;  /* 0x0000001876007844 */ /* 0x000fe20000000200 */
[----:B------:R-:W-:-:S02]  /*16ad0*/  SHF.R.U64 R173, R173, 0x3, RZ ;  /* 0x00000003adad7819 */ /* 0x000fc400000012ff */
[----:B------:R-:W-:Y:S01]  /*16ae0*/  MOV R30, R30 ;  /* 0x0000001e001e7202 */ /* 0x000fe20000000f00 */
[----:B------:R-:W-:Y:S01]  /*16af0*/  STSM.16.M88.4 [R28], R32 ;  /* 0x000000201c007844 */ /* 0x000fe20000000200 */
[----:B------:R-:W-:Y:S02]  /*16b00*/  SHF.R.U64 R175, R175, 0x3, RZ ;  /* 0x00000003afaf7819 */ /* 0x000fe400000012ff */
[----:B------:R-:W-:Y:S01]  /*16b10*/  MOV R38, R38 ;  /* 0x0000002600267202 */ /* 0x000fe20000000f00 */
[----:B------:R-:W-:Y:S01]  /*16b20*/  STSM.16.M88.4 [R14], R40 ;  /* 0x000000280e007844 */ /* 0x000fe20000000200 */
[----:B------:R-:W-:Y:S02]  /*16b30*/  SHF.R.U64 R177, R177, 0x3, RZ ;  /* 0x00000003b1b17819 */ /* 0x000fe400000012ff */
[----:B------:R-:W-:Y:S01]  /*16b40*/  SHF.R.U64 R174, R174, 0x3, RZ ;  /* 0x00000003aeae7819 */ /* 0x000fe200000012ff */
[----:B------:R2:W-:Y:S01]  /*16b50*/  STSM.16.M88.4 [R20], R48 ;  /* 0x0000003014007844 */ /* 0x0005e20000000200 */
[----:B------:R-:W-:-:S02]  /*16b60*/  MOV R46, R46 ;  /* 0x0000002e002e7202 */ /* 0x000fc40000000f00 */
[----:B------:R-:W-:Y:S01]  /*16b70*/  LOP3.LUT R102, R179, R102, RZ, 0x3c, !PT ;  /* 0x00000066b3667212 */ /* 0x000fe200078e3cff */
[----:B------:R-:W-:Y:S01]  /*16b80*/  STSM.16.M88.4 [R30], R56 ;  /* 0x000000381e007844 */ /* 0x000fe20000000200 */
[----:B------:R-:W-:Y:S02]  /*16b90*/  MOV R86, R86 ;  /* 0x0000005600567202 */ /* 0x000fe40000000f00 */
[----:B------:R-:W-:Y:S01]  /*16ba0*/  MOV R13, R90 ;  /* 0x0000005a000d7202 */ /* 0x000fe20000000f00 */
[----:B------:R-:W-:Y:S01]  /*16bb0*/  STSM.16.M88.4 [R38], R64 ;  /* 0x0000004026007844 */ /* 0x000fe20000000200 */
[----:B------:R-:W-:Y:S02]  /*16bc0*/  LOP3.LUT R106, R173, R10, RZ, 0x3c, !PT ;  /* 0x0000000aad6a7212 */ /* 0x000fe400078e3cff */
[----:B------:R-:W-:Y:S01]  /*16bd0*/  F2FP.F16.F32.PACK_AB R90, R93, R165 ;  /* 0x000000a55d5a723e */ /* 0x000fe200000000ff */
[----:B------:R-:W-:Y:S01]  /*16be0*/  STSM.16.M88.4 [R46], R72 ;  /* 0x000000482e007844 */ /* 0x000fe20000000200 */
[----:B------:R-:W-:-:S02]  /*16bf0*/  F2FP.F16.F32.PACK_AB R91, R152, R120 ;  /* 0x00000078985b723e */ /* 0x000fc400000000ff */
[----:B------:R-:W-:Y:S01]  /*16c00*/  LOP3.LUT R110, R175, R110, RZ, 0x3c, !PT ;  /* 0x0000006eaf6e7212 */ /* 0x000fe200078e3cff */
[----:B------:R-:W-:Y:S01]  /*16c10*/  STSM.16.M88.4 [R86], R80 ;  /* 0x0000005056007844 */ /* 0x000fe20000000200 */
[----:B------:R-:W-:Y:S01]  /*16c20*/  MOV R94, R94 ;  /* 0x0000005e005e7202 */ /* 0x000fe20000000f00 */
[----:B------:R-:W-:Y:S01]  /*16c30*/  ULDC UR4, c[0x0][0xa88] ;  /* 0x0002a20000047ab9 */ /* 0x000fe20000000800 */
[----:B------:R-:W-:Y:S01]  /*16c40*/  F2FP.F16.F32.PACK_AB R152, R97, R166 ;  /* 0x000000a66198723e */ /* 0x000fe200000000ff */
[----:B------:R3:W-:Y:S01]  /*16c50*/  STSM.16.M88.4 [R13], R88 ;  /* 0x000000580d007844 */ /* 0x0007e20000000200 */
[----:B------:R-:W-:Y:S01]  /*16c60*/  LOP3.LUT R114, R177, R114, RZ, 0x3c, !PT ;  /* 0x00000072b1727212 */ /* 0x000fe200078e3cff */
[----:B--2---:R-:W-:Y:S01]  /*16c70*/  IMAD.MOV.U32 R20, RZ, RZ, RZ ;  /* 0x000000ffff147224 */ /* 0x004fe200078e00ff */
[----:B------:R-:W-:Y:S01]  /*16c80*/  LOP3.LUT R10, R174, R151, RZ, 0x3c, !PT ;  /* 0x00000097ae0a7212 */ /* 0x000fe200078e3cff */
[----:B------:R2:W-:Y:S01]  /*16c90*/  STSM.16.M88.4 [R94], R152 ;  /* 0x000000985e007844 */ /* 0x0005e20000000200 */
[----:B------:R-:W-:-:S02]  /*16ca0*/  MOV R98, R98 ;  /* 0x0000006200627202 */ /* 0x000fc40000000f00 */
[----:B------:R-:W-:Y:S02]  /*16cb0*/  MOV R102, R102 ;  /* 0x0000006600667202 */ /* 0x000fe40000000f00 */
[----:B------:R-:W-:Y:S01]  /*16cc0*/  MOV R106, R106 ;  /* 0x0000006a006a7202 */ /* 0x000fe20000000f00 */
[----:B------:R2:W-:Y:S01]  /*16cd0*/  STSM.16.M88.4 [R98], R156 ;  /* 0x0000009c62007844 */ /* 0x0005e20000000200 */
[----:B------:R-:W-:Y:S02]  /*16ce0*/  F2FP.F16.F32.PACK_AB R173, R123, R122 ;  /* 0x0000007a7bad723e */ /* 0x000fe400000000ff */
[----:B------:R-:W-:Y:S01]  /*16cf0*/  F2FP.F16.F32.PACK_AB R174, R125, R124 ;  /* 0x0000007c7dae723e */ /* 0x000fe200000000ff */
[----:B------:R2:W-:Y:S01]  /*16d00*/  STSM.16.M88.4 [R102], R160 ;  /* 0x000000a066007844 */ /* 0x0005e20000000200 */
[----:B------:R-:W-:Y:S02]  /*16d10*/  F2FP.F16.F32.PACK_AB R175, R127, R126 ;  /* 0x0000007e7faf723e */ /* 0x000fe400000000ff */
[----:B------:R-:W-:-:S02]  /*16d20*/  MOV R110, R110 ;  /* 0x0000006e006e7202 */ /* 0x000fc40000000f00 */
[----:B------:R-:W-:Y:S01]  /*16d30*/  MOV R114, R114 ;  /* 0x0000007200727202 */ /* 0x000fe20000000f00 */
[----:B------:R2:W-:Y:S01]  /*16d40*/  STSM.16.M88.4 [R106], R172 ;  /* 0x000000ac6a007844 */ /* 0x0005e20000000200 */
[----:B------:R-:W-:Y:S01]  /*16d50*/  MOV R12, R10 ;  /* 0x0000000a000c7202 */ /* 0x000fe20000000f00 */
[----:B----4-:R-:W-:Y:S02]  /*16d60*/  IMAD.WIDE R10, R231, 0x4, R6 ;  /* 0x00000004e70a7825 */ /* 0x010fe400078e0206 */
[----:B------:R-:W4:Y:S01]  /*16d70*/  @P1 LDC.64 R6, c[0x0][0xbe0] ;  /* 0x0002f800ff061b82 */ /* 0x000f220000000a00 */
[----:B------:R2:W-:Y:S04]  /*16d80*/  STSM.16.M88.4 [R110], R128 ;  /* 0x000000806e007844 */ /* 0x0005e80000000200 */
[----:B------:R2:W-:Y:S04]  /*16d90*/  STSM.16.M88.4 [R114], R136 ;  /* 0x0000008872007844 */ /* 0x0005e80000000200 */
[----:B------:R2:W-:Y:S01]  /*16da0*/  STSM.16.M88.4 [R12], R144 ;  /* 0x000000900c007844 */ /* 0x0005e20000000200 */
[----:B------:R-:W-:Y:S01]  /*16db0*/  BAR.SYNC.DEFER_BLOCKING 0x1, 0x100 ;  /* 0x0044000000007b1d */ /* 0x000fe20000010000 */
[----:B------:R-:W-:-:S02]  /*16dc0*/  IMAD.U32 R0, RZ, RZ, UR4 ;  /* 0x00000004ff007e24 */ /* 0x000fc4000f8e00ff */
[----:B----4-:R-:W-:-:S03]  /*16dd0*/  @P1 IMAD.WIDE R6, R231, 0x4, R6 ;  /* 0x00000004e7061825 */ /* 0x010fc600078e0206 */
[----:B------:R2:W5:Y:S01]  /*16de0*/  @P0 LDG.E R20, desc[UR52][R10.64] ;  /* 0x000000340a140981 */ /* 0x000562000c1e1900 */
[----:B------:R-:W-:-:S03]  /*16df0*/  LEA R5, R216, R206, 0x6 ;  /* 0x000000ced8057211 */ /* 0x000fc600078e30ff */
[----:B------:R2:W5:Y:S02]  /*16e00*/  @P1 LDG.E R0, desc[UR52][R6.64] ;  /* 0x0000003406001981 */ /* 0x000564000c1e1900 */
[----:B------:R-:W-:-:S03]  /*16e10*/  IMAD.WIDE R8, R5, 0x2, R8 ;  /* 0x0000000205087825 */ /* 0x000fc600078e0208 */
[----:B---3--:R-:W-:Y:S01]  /*16e20*/  IADD3 R13, P4, R8, 0x1000, RZ ;  /* 0x00001000080d7810 */ /* 0x008fe20007f9e0ff */
[----:B------:R-:W-:-:S12]  /*16e30*/  @P1 BRA `(.L_x_2187) ;  /* 0x0000000000101947 */ /* 0x000fd80003800000 */
[----:B------:R-:W-:Y:S05]  /*16e40*/  @!P0 BRA `(.L_x_2187) ;  /* 0x00000000000c8947 */ /* 0x000fea0003800000 */
[----:B------:R-:W3:Y:S04]  /*16e50*/  LDG.E R5, desc[UR52][R10.64] ;  /* 0x000000340a057981 */ /* 0x000ee8000c1e1900 */
[----:B-----5:R-:W3:Y:S02]  /*16e60*/  LDG.E R0, desc[UR52][R10.64+0x4] ;  /* 0x000004340a007981 */ /* 0x020ee4000c1e1900 */
[----:B---3--:R-:W-:-:S07]  /*16e70*/  IMAD.IADD R0, R0, 0x1, -R5 ;  /* 0x0000000100007824 */ /* 0x008fce00078e0a05 */
.L_x_2187:
[----:B--2---:R-:W2:Y:S01]  /*16e80*/  LDL R10, [R1+0xc] ;  /* 0x00000c00010a7983 */ /* 0x004ea20000100800 */
[----:B------:R-:W-:Y:S01]  /*16e90*/  SHF.R.S32.HI R78, RZ, 0x1f, R222 ;  /* 0x0000001fff4e7819 */ /* 0x000fe200000114de */
[----:B------:R-:W-:Y:S01]  /*16ea0*/  ULDC.64 UR4, c[0x0][0xb70] ;  /* 0x0002dc0000047ab9 */ /* 0x000fe20000000a00 */
[--C-:B-----5:R-:W-:Y:S01]  /*16eb0*/  SHF.R.S32.HI R21, RZ, 0x1f, R20.reuse ;  /* 0x0000001fff157819 */ /* 0x120fe20000011414 */
[----:B------:R-:W3:Y:S01]  /*16ec0*/  S2R R15, SR_TID.X ;  /* 0x00000000000f7919 */ /* 0x000ee20000002100 */
[----:B------:R-:W-:Y:S01]  /*16ed0*/  SHF.R.S32.HI R5, RZ, 0x1f, R231 ;  /* 0x0000001fff057819 */ /* 0x000fe200000114e7 */
[----:B------:R-:W-:Y:S01]  /*16ee0*/  IMAD R7, R78, UR4, RZ ;  /* 0x000000044e077c24 */ /* 0x000fe2000f8e02ff */
[----:B------:R-:W-:Y:S02]  /*16ef0*/  SEL R80, R231, RZ, !P0 ;  /* 0x000000ffe7507207 */ /* 0x000fe40004000000 */
[----:B------:R-:W-:Y:S01]  /*16f00*/  SEL R81, R5, RZ, !P0 ;  /* 0x000000ff05517207 */ /* 0x000fe20004000000 */
[----:B------:R-:W-:Y:S01]  /*16f10*/  IMAD R11, R222, UR5, R7 ;  /* 0x00000005de0b7c24 */ /* 0x000fe2000f8e0207 */
[----:B------:R-:W-:Y:S01]  /*16f20*/  IADD3 R29, P0, R8, 0x3000, RZ ;  /* 0x00003000081d7810 */ /* 0x000fe20007f1e0ff */
[----:B------:R-:W-:Y:S01]  /*16f30*/  IMAD.WIDE.U32 R6, R222, UR4, R20 ;  /* 0x00000004de067c25 */ /* 0x000fe2000f8e0014 */
[----:B------:R-:W-:Y:S01]  /*16f40*/  ULDC.64 UR4, c[0x0][0xb78] ;  /* 0x0002de0000047ab9 */ /* 0x000fe20000000a00 */
[----:B------:R-:W-:-:S02]  /*16f50*/  IADD3 R25, P3, R8, 0x2000, RZ ;  /* 0x0000200008197810 */ /* 0x000fc40007f7e0ff */
[----:B------:R-:W-:Y:S01]  /*16f60*/  IMAD.IADD R7, R7, 0x1, R11 ;  /* 0x0000000107077824 */ /* 0x000fe200078e020b */
[C---:B------:R-:W-:Y:S01]  /*16f70*/  IADD3 R37, P2, R8.reuse, 0x5000, RZ ;  /* 0x0000500008257810 */ /* 0x040fe20007f5e0ff */
[----:B------:R-:W-:Y:S01]  /*16f80*/  IMAD R5, R81, UR4, RZ ;  /* 0x0000000451057c24 */ /* 0x000fe2000f8e02ff */
[----:B------:R-:W-:Y:S01]  /*16f90*/  IADD3 R33, P1, R8, 0x4000, RZ ;  /* 0x0000400008217810 */ /* 0x000fe20007f3e0ff */
[----:B------:R-:W-:Y:S01]  /*16fa0*/  IMAD.WIDE.U32 R6, R80, UR4, R6 ;  /* 0x0000000450067c25 */ /* 0x000fe2000f8e0006 */
[----:B------:R-:W-:Y:S02]  /*16fb0*/  LOP3.LUT R28, R29, 0x380, RZ, 0xc0, !PT ;  /* 0x000003801d1c7812 */ /* 0x000fe400078ec0ff */
[----:B------:R-:W-:Y:S02]  /*16fc0*/  LOP3.LUT R12, R13, 0x380, RZ, 0xc0, !PT ;  /* 0x000003800d0c7812 */ /* 0x000fe400078ec0ff */
[----:B------:R-:W-:Y:S02]  /*16fd0*/  LOP3.LUT R24, R25, 0x380, RZ, 0xc0, !PT ;  /* 0x0000038019187812 */ /* 0x000fe400078ec0ff */
[----:B------:R-:W-:-:S02]  /*16fe0*/  LOP3.LUT R36, R37, 0x380, RZ, 0xc0, !PT ;  /* 0x0000038025247812 */ /* 0x000fc400078ec0ff */
[----:B------:R-:W-:Y:S02]  /*16ff0*/  LOP3.LUT R32, R33, 0x380, RZ, 0xc0, !PT ;  /* 0x0000038021207812 */ /* 0x000fe400078ec0ff */
[----:B------:R-:W-:Y:S02]  /*17000*/  SHF.R.U64 R28, R28, 0x3, RZ ;  /* 0x000000031c1c7819 */ /* 0x000fe400000012ff */
[----:B------:R-:W-:Y:S02]  /*17010*/  SHF.R.U64 R12, R12, 0x3, RZ ;  /* 0x000000030c0c7819 */ /* 0x000fe400000012ff */
[----:B------:R-:W-:Y:S02]  /*17020*/  SHF.R.U64 R24, R24, 0x3, RZ ;  /* 0x0000000318187819 */ /* 0x000fe400000012ff */
[----:B---3--:R-:W-:Y:S02]  /*17030*/  IADD3 R15, R15, -0x80, RZ ;  /* 0xffffff800f0f7810 */ /* 0x008fe40007ffe0ff */
[----:B------:R-:W-:-:S02]  /*17040*/  SHF.R.U64 R36, R36, 0x3, RZ ;  /* 0x0000000324247819 */ /* 0x000fc400000012ff */
[----:B------:R-:W-:Y:S02]  /*17050*/  SHF.R.S32.HI R14, RZ, 0x1f, R15 ;  /* 0x0000001fff0e7819 */ /* 0x000fe4000001140f */
        /* <DEDUP_REMOVED lines=10> */
[----:B------:R-:W-:Y:S02]  /*17100*/  LEA.HI R14, R14, R15, RZ, 0x7 ;  /* 0x0000000f0e0e7211 */ /* 0x000fe400078f38ff */
[C---:B------:R-:W-:Y:S02]  /*17110*/  IADD3 R45, P4, R8.reuse, 0x7000, RZ ;  /* 0x00007000082d7810 */ /* 0x040fe40007f9e0ff */
[----:B------:R-:W-:Y:S02]  /*17120*/  IADD3 R49, P3, R8, 0x8000, RZ ;  /* 0x0000800008317810 */ /* 0x000fe40007f7e0ff */
[----:B------:R-:W-:Y:S01]  /*17130*/  LOP3.LUT R32, R32, R33, RZ, 0x3c, !PT ;  /* 0x0000002120207212 */ /* 0x000fe200078e3cff */
[----:B------:R-:W-:Y:S01]  /*17140*/  IMAD.X R33, RZ, RZ, R9, P1 ;  /* 0x000000ffff217224 */ /* 0x000fe200008e0609 */
[----:B------:R-:W-:Y:S02]  /*17150*/  IADD3 R57, P2, R8, 0xb000, RZ ;  /* 0x0000b00008397810 */ /* 0x000fe40007f5e0ff */
[----:B------:R-:W-:-:S02]  /*17160*/  LOP3.LUT R52, R53, 0x380, RZ, 0xc0, !PT ;  /* 0x0000038035347812 */ /* 0x000fc400078ec0ff */
[----:B------:R-:W-:Y:S02]  /*17170*/  LOP3.LUT R14, R14, 0xffffff80, RZ, 0xc0, !PT ;  /* 0xffffff800e0e7812 */ /* 0x000fe400078ec0ff */
[----:B------:R-:W-:Y:S02]  /*17180*/  LOP3.LUT R44, R45, 0x380, RZ, 0xc0, !PT ;  /* 0x000003802d2c7812 */ /* 0x000fe400078ec0ff */
[----:B------:R-:W-:Y:S01]  /*17190*/  LOP3.LUT R48, R49, 0x380, RZ, 0xc0, !PT ;  /* 0x0000038031307812 */ /* 0x000fe200078ec0ff */
[----:B------:R-:W-:Y:S01]  /*171a0*/  IMAD.IADD R14, R15, 0x1, -R14 ;  /* 0x000000010f0e7824 */ /* 0x000fe200078e0a0e */
[----:B------:R-:W-:Y:S02]  /*171b0*/  LOP3.LUT R56, R57, 0x380, RZ, 0xc0, !PT ;  /* 0x0000038039387812 */ /* 0x000fe400078ec0ff */
[----:B------:R-:W-:Y:S02]  /*171c0*/  SHF.R.U64 R52, R52, 0x3, RZ ;  /* 0x0000000334347819 */ /* 0x000fe400000012ff */
[----:B------:R-:W-:-:S02]  /*171d0*/  SHF.R.U64 R44, R44, 0x3, RZ ;  /* 0x000000032c2c7819 */ /* 0x000fc400000012ff */
[----:B------:R-:W-:Y:S02]  /*171e0*/  SHF.R.U64 R48, R48, 0x3, RZ ;  /* 0x0000000330307819 */ /* 0x000fe400000012ff */
        /* <DEDUP_REMOVED lines=11> */
[----:B------:R-:W-:Y:S02]  /*172a0*/  IADD3 R69, P3, R8, 0xe000, RZ ;  /* 0x0000e00008457810 */ /* 0x000fe40007f7e0ff */
[----:B------:R-:W-:Y:S02]  /*172b0*/  LOP3.LUT R64, R65, 0x380, RZ, 0xc0, !PT ;  /* 0x0000038041407812 */ /* 0x000fe400078ec0ff */
[----:B------:R-:W-:Y:S02]  /*172c0*/  LOP3.LUT R68, R69, 0x380, RZ, 0xc0, !PT ;  /* 0x0000038045447812 */ /* 0x000fe400078ec0ff */
[----:B------:R-:W-:Y:S02]  /*172d0*/  SHF.R.U64 R64, R64, 0x3, RZ ;  /* 0x0000000340407819 */ /* 0x000fe400000012ff */
[----:B------:R-:W-:-:S02]  /*172e0*/  SHF.R.U64 R68, R68, 0x3, RZ ;  /* 0x0000000344447819 */ /* 0x000fc400000012ff */
[----:B------:R-:W-:Y:S01]  /*172f0*/  LOP3.LUT R64, R64, R65, RZ, 0x3c, !PT ;  /* 0x0000004140407212 */ /* 0x000fe200078e3cff */
[--C-:B------:R-:W-:Y:S01]  /*17300*/  IMAD.X R65, RZ, RZ, R9.reuse, P4 ;  /* 0x000000ffff417224 */ /* 0x100fe200020e0609 */
[----:B------:R-:W-:Y:S01]  /*17310*/  LOP3.LUT R68, R68, R69, RZ, 0x3c, !PT ;  /* 0x0000004544447212 */ /* 0x000fe200078e3cff */
[----:B------:R-:W-:Y:S01]  /*17320*/  IMAD.X R69, RZ, RZ, R9, P3 ;  /* 0x000000ffff457224 */ /* 0x000fe200018e0609 */
[----:B------:R-:W-:Y:S01]  /*17330*/  SHF.R.S32.HI R207, RZ, 0x1f, R206 ;  /* 0x0000001fffcf7819 */ /* 0x000fe200000114ce */
[----:B------:R-:W-:-:S05]  /*17340*/  IMAD R83, R235, -0x80, R0 ;  /* 0xffffff80eb537824 */ /* 0x000fca00078e0200 */
[----:B------:R-:W-:Y:S02]  /*17350*/  ISETP.GE.AND P3, PT, R216, R83, PT ;  /* 0x00000053d800720c */ /* 0x000fe40003f66270 */
[----:B------:R-:W-:Y:S01]  /*17360*/  SHF.R.S32.HI R217, RZ, 0x1f, R216 ;  /* 0x0000001fffd97819 */ /* 0x000fe200000114d8 */
[----:B------:R-:W-:Y:S01]  /*17370*/  BSSY B1, `(.L_x_2188) ;  /* 0x000006b000017945 */ /* 0x000fe20003800000 */
[----:B--2---:R-:W-:Y:S02]  /*17380*/  IMAD R11, R235, 0x80, R10 ;  /* 0x00000080eb0b7824 */ /* 0x004fe400078e020a */
[----:B------:R-:W-:Y:S01]  /*17390*/  IMAD R10, R80, UR5, R5 ;  /* 0x00000005500a7c24 */ /* 0x000fe2000f8e0205 */
[----:B------:R-:W-:Y:S02]  /*173a0*/  ULDC.64 UR4, c[0x0][0xb40] ;  /* 0x0002d00000047ab9 */ /* 0x000fe40000000a00 */
[----:B------:R-:W-:Y:S02]  /*173b0*/  SHF.R.S32.HI R5, RZ, 0x1f, R11 ;  /* 0x0000001fff057819 */ /* 0x000fe4000001140b */
[----:B------:R-:W-:-:S04]  /*173c0*/  IADD3 R6, P5, R11, R6, RZ ;  /* 0x000000060b067210 */ /* 0x000fc80007fbe0ff */
[----:B------:R-:W-:Y:S02]  /*173d0*/  IADD3.X R5, R5, R7, R10, P5, !PT ;  /* 0x0000000705057210 */ /* 0x000fe40002ffe40a */
[----:B------:R-:W-:Y:S02]  /*173e0*/  LEA R58, P5, R6, UR4, 0x2 ;  /* 0x00000004063a7c11 */ /* 0x000fe4000f8a10ff */
[----:B------:R-:W-:Y:S02]  /*173f0*/  IADD3 R7, P1, R8, 0xa000, RZ ;  /* 0x0000a00008077810 */ /* 0x000fe40007f3e0ff */
[----:B------:R-:W-:Y:S01]  /*17400*/  LEA.HI.X R59, R6, UR5, R5, 0x2, P5 ;  /* 0x00000005063b7c11 */ /* 0x000fe2000a8f1405 */
[----:B------:R-:W-:Y:S01]  /*17410*/  VIADD R5, R11, 0x8 ;  /* 0x000000080b057836 */ /* 0x000fe20000000000 */
[----:B------:R-:W-:Y:S01]  /*17420*/  IADD3 R41, P5, R8, 0x6000, RZ ;  /* 0x0000600008297810 */ /* 0x000fe20007fbe0ff */
[----:B------:R-:W-:Y:S01]  /*17430*/  ULDC.64 UR4, c[0x0][0xaa0] ;  /* 0x0002a80000047ab9 */ /* 0x000fe20000000a00 */
[----:B------:R-:W-:-:S02]  /*17440*/  LOP3.LUT R6, R7, 0x380, RZ, 0xc0, !PT ;  /* 0x0000038007067812 */ /* 0x000fc400078ec0ff */
[----:B------:R-:W-:Y:S02]  /*17450*/  LOP3.LUT R40, R41, 0x380, RZ, 0xc0, !PT ;  /* 0x0000038029287812 */ /* 0x000fe400078ec0ff */
[----:B------:R-:W-:Y:S02]  /*17460*/  SHF.R.U64 R6, R6, 0x3, RZ ;  /* 0x0000000306067819 */ /* 0x000fe400000012ff */
[----:B------:R-:W-:Y:S02]  /*17470*/  SHF.R.U64 R40, R40, 0x3, RZ ;  /* 0x0000000328287819 */ /* 0x000fe400000012ff */
[----:B------:R-:W-:Y:S01]  /*17480*/  LOP3.LUT R6, R6, R7, RZ, 0x3c, !PT ;  /* 0x0000000706067212 */ /* 0x000fe200078e3cff */
[--C-:B------:R-:W-:Y:S01]  /*17490*/  IMAD.X R7, RZ, RZ, R9.reuse, P1 ;  /* 0x000000ffff077224 */ /* 0x100fe200008e0609 */
[----:B------:R-:W-:Y:S01]  /*174a0*/  LOP3.LUT R40, R40, R41, RZ, 0x3c, !PT ;  /* 0x0000002928287212 */ /* 0x000fe200078e3cff */
[----:B------:R-:W-:Y:S01]  /*174b0*/  IMAD.X R41, RZ, RZ, R9, P5 ;  /* 0x000000ffff297224 */ /* 0x000fe200028e0609 */
[----:B------:R-:W-:-:S02]  /*174c0*/  IADD3 R61, P5, R8, 0xc000, RZ ;  /* 0x0000c000083d7810 */ /* 0x000fc40007fbe0ff */
[C---:B------:R-:W-:Y:S02]  /*174d0*/  IADD3 R10, P2, R8.reuse, 0xf000, RZ ;  /* 0x0000f000080a7810 */ /* 0x040fe40007f5e0ff */
[-C--:B------:R-:W-:Y:S02]  /*174e0*/  ISETP.GE.OR P1, PT, R11, R0.reuse, P0 ;  /* 0x000000000b00720c */ /* 0x080fe40000726670 */
[----:B------:R-:W-:Y:S01]  /*174f0*/  LOP3.LUT R60, R61, 0x380, RZ, 0xc0, !PT ;  /* 0x000003803d3c7812 */ /* 0x000fe200078ec0ff */
[----:B------:R-:W-:Y:S01]  /*17500*/  IMAD.X R73, RZ, RZ, R9, P2 ;  /* 0x000000ffff497224 */ /* 0x000fe200010e0609 */
[----:B------:R-:W-:Y:S02]  /*17510*/  ISETP.GE.OR P0, PT, R5, R0, P0 ;  /* 0x000000000500720c */ /* 0x000fe40000706670 */
[----:B------:R-:W-:Y:S02]  /*17520*/  LOP3.LUT R11, R8, 0x380, RZ, 0xc0, !PT ;  /* 0x00000380080b7812 */ /* 0x000fe400078ec0ff */
[----:B------:R-:W-:-:S02]  /*17530*/  LOP3.LUT R5, R10, 0x380, RZ, 0xc0, !PT ;  /* 0x000003800a057812 */ /* 0x000fc400078ec0ff */
[----:B------:R-:W-:Y:S02]  /*17540*/  SHF.R.U64 R60, R60, 0x3, RZ ;  /* 0x000000033c3c7819 */ /* 0x000fe400000012ff */
[----:B------:R-:W-:Y:S01]  /*17550*/  SHF.R.U64 R11, R11, 0x3, RZ ;  /* 0x000000030b0b7819 */ /* 0x000fe200000012ff */
[----:B------:R-:W-:Y:S01]  /*17560*/  @!P1 STG.E desc[UR52][R58.64], R3 ;  /* 0x000000033a009986 */ /* 0x000fe2000c101934 */
[----:B------:R-:W-:Y:S02]  /*17570*/  SHF.R.U64 R5, R5, 0x3, RZ ;  /* 0x0000000305057819 */ /* 0x000fe400000012ff */
[----:B------:R-:W-:Y:S01]  /*17580*/  LOP3.LUT R60, R60, R61, RZ, 0x3c, !PT ;  /* 0x0000003d3c3c7212 */ /* 0x000fe200078e3cff */
[----:B------:R-:W-:Y:S01]  /*17590*/  IMAD.X R61, RZ, RZ, R9, P5 ;  /* 0x000000ffff3d7224 */ /* 0x000fe200028e0609 */
[----:B------:R-:W-:Y:S01]  /*175a0*/  LOP3.LUT R8, R11, R8, RZ, 0x3c, !PT ;  /* 0x000000080b087212 */ /* 0x000fe200078e3cff */
[----:B------:R2:W-:Y:S01]  /*175b0*/  @!P0 STG.E desc[UR52][R58.64+0x20], R4 ;  /* 0x000020043a008986 */ /* 0x0005e2000c101934 */
[----:B------:R-:W-:-:S03]  /*175c0*/  LOP3.LUT R72, R5, R10, RZ, 0x3c, !PT ;  /* 0x0000000a05487212 */ /* 0x000fc600078e3cff */
        /* <DEDUP_REMOVED lines=10> */
[----:B--2---:R-:W5:Y:S04]  /*17670*/  LD.E.128 R4, desc[UR52][R6.64] ;  /* 0x0000003406047980 */ /* 0x004f68000c101d00 */
[----:B------:R-:W5:Y:S04]  /*17680*/  LD.E.128 R56, desc[UR52][R56.64] ;  /* 0x0000003438387980 */ /* 0x000f68000c101d00 */
[----:B------:R-:W5:Y:S04]  /*17690*/  LD.E.128 R60, desc[UR52][R60.64] ;  /* 0x000000343c3c7980 */ /* 0x000f68000c101d00 */
[----:B------:R-:W5:Y:S04]  /*176a0*/  LD.E.128 R64, desc[UR52][R64.64] ;  /* 0x0000003440407980 */ /* 0x000f68000c101d00 */
[----:B------:R-:W5:Y:S04]  /*176b0*/  LD.E.128 R68, desc[UR52][R68.64] ;  /* 0x0000003444447980 */ /* 0x000f68000c101d00 */
[----:B------:R-:W5:Y:S01]  /*176c0*/  LD.E.128 R72, desc[UR52][R72.64] ;  /* 0x0000003448487980 */ /* 0x000f62000c101d00 */
[----:B------:R-:W-:Y:S01]  /*176d0*/  IMAD R3, R21, UR4, RZ ;  /* 0x0000000415037c24 */ /* 0x000fe2000f8e02ff */
[----:B------:R-:W-:Y:S01]  /*176e0*/  @!PT LDS RZ, [RZ] ;  /* 0x00000000fffff984 */ /* 0x000fe20000000800 */
[----:B------:R-:W-:Y:S01]  /*176f0*/  @!PT LDS RZ, [RZ] ;  /* 0x00000000fffff984 */ /* 0x000fe20000000800 */
[----:B------:R-:W-:Y:S01]  /*17700*/  @!PT LDS RZ, [RZ] ;  /* 0x00000000fffff984 */ /* 0x000fe20000000800 */
[----:B------:R-:W-:Y:S01]  /*17710*/  @!PT LDS RZ, [RZ] ;  /* 0x00000000fffff984 */ /* 0x000fe20000000800 */
[----:B------:R2:W-:Y:S06]  /*17720*/  MEMBAR.ALL.CTA ;  /* 0x0000000000007992 */ /* 0x0005ec0000008000 */
[----:B--2---:R-:W2:Y:S01]  /*17730*/  FENCE.VIEW.ASYNC.S ;  /* 0x00000000000073c6 */ /* 0x004ea20000000000 */
[----:B------:R-:W-:-:S04]  /*17740*/  IMAD.WIDE.U32 R76, R20, UR4, R206 ;  /* 0x00000004144c7c25 */ /* 0x000fc8000f8e00ce */
[----:B------:R-:W-:Y:S01]  /*17750*/  IMAD R3, R20, UR5, R3 ;  /* 0x0000000514037c24 */ /* 0x000fe2000f8e0203 */
[----:B------:R-:W-:Y:S01]  /*17760*/  ULDC.64 UR4, c[0x0][0xae0] ;  /* 0x0002b80000047ab9 */ /* 0x000fe20000000a00 */
[----:B------:R-:W-:Y:S02]  /*17770*/  VIADD R0, R216, 0x40 ;  /* 0x00000040d8007836 */ /* 0x000fe40000000000 */
[----:B------:R-:W-:Y:S02]  /*17780*/  IMAD R21, R78, UR4, RZ ;  /* 0x000000044e157c24 */ /* 0x000fe4000f8e02ff */
[----:B------:R-:W-:Y:S01]  /*17790*/  IMAD.IADD R77, R77, 0x1, R3 ;  /* 0x000000014d4d7824 */ /* 0x000fe200078e0203 */
[----:B------:R-:W-:Y:S01]  /*177a0*/  IADD3 R3, R216, 0x20, RZ ;  /* 0x00000020d8037810 */ /* 0x000fe20007ffe0ff */
[----:B------:R-:W-:Y:S01]  /*177b0*/  IMAD R79, R222, UR5, R21 ;  /* 0x00000005de4f7c24 */ /* 0x000fe2000f8e0215 */
[----:B------:R-:W-:Y:S01]  /*177c0*/  ISETP.GE.AND P0, PT, R0, R83, PT ;  /* 0x000000530000720c */ /* 0x000fe20003f06270 */
[----:B------:R-:W-:Y:S01]  /*177d0*/  IMAD.WIDE.U32 R20, R222, UR4, R76 ;  /* 0x00000004de147c25 */ /* 0x000fe2000f8e004c */
[----:B------:R-:W-:-:S03]  /*177e0*/  ULDC.64 UR4, c[0x0][0xae8] ;  /* 0x0002ba0000047ab9 */ /* 0x000fc60000000a00 */
[----:B------:R-:W-:Y:S01]  /*177f0*/  VIADD R0, R17, 0x22820 ;  /* 0x0002282011007836 */ /* 0x000fe20000000000 */
[-C--:B------:R-:W-:Y:S01]  /*17800*/  ISETP.GE.AND P2, PT, R3, R83.reuse, PT ;  /* 0x000000530300720c */ /* 0x080fe20003f46270 */
[----:B------:R-:W-:Y:S02]  /*17810*/  VIADD R78, R216, 0x60 ;  /* 0x00000060d84e7836 */ /* 0x000fe40000000000 */
[----:B------:R-:W-:Y:S01]  /*17820*/  IMAD.IADD R21, R21, 0x1, R79 ;  /* 0x0000000115157824 */ /* 0x000fe200078e024f */
[----:B------:R-:W-:Y:S01]  /*17830*/  PRMT R0, RZ, 0x654, R0 ;  /* 0x00000654ff007816 */ /* 0x000fe20000000000 */
[----:B------:R-:W-:Y:S01]  /*17840*/  IMAD R3, R81, UR4, RZ ;  /* 0x0000000451037c24 */ /* 0x000fe2000f8e02ff */
[----:B------:R-:W-:Y:S01]  /*17850*/  ISETP.GE.AND P1, PT, R78, R83, PT ;  /* 0x000000534e00720c */ /* 0x000fe20003f26270 */
[C---:B------:R-:W-:Y:S01]  /*17860*/  IMAD.WIDE.U32 R78, R80.reuse, UR4, R20 ;  /* 0x00000004504e7c25 */ /* 0x040fe2000f8e0014 */
[----:B--2---:R2:W-:Y:S03]  /*17870*/  SYNCS.ARRIVE.TRANS64.RED.A1T0 RZ, [R0+URZ], RZ ;  /* 0x000000ff00ff79a7 */ /* 0x0045e6000810043f */
[----:B------:R-:W-:-:S02]  /*17880*/  IMAD R3, R80, UR5, R3 ;  /* 0x0000000550037c24 */ /* 0x000fc4000f8e0203 */
[----:B------:R-:W-:-:S04]  /*17890*/  IMAD.WIDE R76, R235, 0x80, R216 ;  /* 0x00000080eb4c7825 */ /* 0x000fc800078e02d8 */
[----:B------:R-:W-:Y:S01]  /*178a0*/  IMAD.IADD R83, R79, 0x1, R3 ;  /* 0x000000014f537824 */ /* 0x000fe200078e0203 */
[----:B--2---:R-:W-:Y:S06]  /*178b0*/  @P3 BRA `(.L_x_2189) ;  /* 0x0000000000583947 */ /* 0x004fec0003800000 */
[----:B------:R-:W-:Y:S01]  /*178c0*/  ULDC.64 UR4, c[0x0][0xad8] ;  /* 0x0002b60000047ab9 */ /* 0x000fe20000000a00 */
[----:B------:R-:W-:Y:S01]  /*178d0*/  IMAD.MOV.U32 R20, RZ, RZ, R78 ;  /* 0x000000ffff147224 */ /* 0x000fe200078e004e */
[----:B------:R-:W-:Y:S01]  /*178e0*/  ULDC.64 UR6, c[0x0][0xa80] ;  /* 0x0002a00000067ab9 */ /* 0x000fe20000000a00 */
[----:B------:R-:W-:Y:S02]  /*178f0*/  IMAD.MOV.U32 R21, RZ, RZ, R83 ;  /* 0x000000ffff157224 */ /* 0x000fe400078e0053 */
[----:B------:R-:W-:Y:S02]  /*17900*/  IMAD R3, R77, UR4, RZ ;  /* 0x000000044d037c24 */ /* 0x000fe4000f8e02ff */
[----:B------:R-:W-:Y:S01]  /*17910*/  IMAD.WIDE.U32 R20, R76, UR4, R20 ;  /* 0x000000044c147c25 */ /* 0x000fe2000f8e0014 */
[----:B------:R-:W-:Y:S02]  /*17920*/  ULDC UR4, c[0x0][0xa8c] ;  /* 0x0002a30000047ab9 */ /* 0x000fe40000000800 */
[----:B------:R-:W-:Y:S01]  /*17930*/  ISETP.GE.AND P5, PT, R206, UR4, PT ;  /* 0x00000004ce007c0c */ /* 0x000fe2000bfa6270 */
[----:B------:R-:W-:Y:S01]  /*17940*/  IMAD R3, R76, UR5, R3 ;  /* 0x000000054c037c24 */ /* 0x000fe2000f8e0203 */
[----:B------:R-:W-:Y:S01]  /*17950*/  LEA R80, P3, R20, UR6, 0x1 ;  /* 0x0000000614507c11 */ /* 0x000fe2000f8608ff */
[----:B------:R-:W-:-:S02]  /*17960*/  VIADD R0, R206, 0x40 ;  /* 0x00000040ce007836 */ /* 0x000fc40000000000 */
[----:B------:R-:W-:-:S03]  /*17970*/  IMAD.IADD R3, R21, 0x1, R3 ;  /* 0x0000000115037824 */ /* 0x000fc600078e0203 */
[----:B------:R-:W-:Y:S01]  /*17980*/  ISETP.GE.AND P4, PT, R0, UR4, PT ;  /* 0x0000000400007c0c */ /* 0x000fe2000bf86270 */
[----:B------:R-:W-:Y:S01]  /*17990*/  VIADD R0, R206, 0xc0 ;  /* 0x000000c0ce007836 */ /* 0x000fe20000000000 */
[----:B------:R-:W-:Y:S01]  /*179a0*/  LEA.HI.X R81, R20, UR7, R3, 0x1, P3 ;  /* 0x0000000714517c11 */ /* 0x000fe200098f0c03 */
[----:B------:R-:W-:-:S04]  /*179b0*/  VIADD R3, R206, 0x80 ;  /* 0x00000080ce037836 */ /* 0x000fc80000000000 */
[----:B-----5:R2:W-:Y:S01]  /*179c0*/  @!P5 STG.E.128 desc[UR52][R80.64], R8 ;  /* 0x000000085000d986 */ /* 0x0205e2000c101d34 */
[----:B------:R-:W-:Y:S02]  /*179d0*/  ISETP.GE.AND P3, PT, R3, UR4, PT ;  /* 0x0000000403007c0c */ /* 0x000fe4000bf66270 */
[----:B------:R-:W-:-:S03]  /*179e0*/  ISETP.GE.AND P5, PT, R0, UR4, PT ;  /* 0x0000000400007c0c */ /* 0x000fc6000bfa6270 */
[----:B------:R2:W-:Y:S08]  /*179f0*/  @!P4 STG.E.128 desc[UR52][R80.64+0x80], R32 ;  /* 0x000080205000c986 */ /* 0x0005f0000c101d34 */
[----:B------:R2:W-:Y:S04]  /*17a00*/  @!P3 STG.E.128 desc[UR52][R80.64+0x100], R48 ;  /* 0x000100305000b986 */ /* 0x0005e8000c101d34 */
[----:B------:R2:W-:Y:S02]  /*17a10*/  @!P5 STG.E.128 desc[UR52][R80.64+0x180], R60 ;  /* 0x0001803c5000d986 */ /* 0x0005e4000c101d34 */
.L_x_2189:
[----:B------:R-:W-:Y:S05]  /*17a20*/  BSYNC B1 ;  /* 0x0000000000017941 */ /* 0x000fea0003800000 */
.L_x_2188:
[----:B------:R-:W-:Y:S04]  /*17a30*/  BSSY B1, `(.L_x_2190) ;  /* 0x000001a000017945 */ /* 0x000fe80003800000 */
[----:B------:R-:W-:Y:S05]  /*17a40*/  @P2 BRA `(.L_x_2191) ;  /* 0x0000000000602947 */ /* 0x000fea0003800000 */
[----:B------:R-:W-:Y:S01]  /*17a50*/  IADD3 R3, P2, R76, 0x20, RZ ;  /* 0x000000204c037810 */ /* 0x000fe20007f5e0ff */
[----:B------:R-:W-:Y:S01]  /*17a60*/  ULDC.64 UR6, c[0x0][0xad8] ;  /* 0x0002b60000067ab9 */ /* 0x000fe20000000a00 */
[----:B--2--5:R-:W-:Y:S01]  /*17a70*/  IMAD.MOV.U32 R8, RZ, RZ, R78 ;  /* 0x000000ffff087224 */ /* 0x024fe200078e004e */
[----:B------:R-:W-:Y:S01]  /*17a80*/  ULDC UR4, c[0x0][0xa8c] ;  /* 0x0002a30000047ab9 */ /* 0x000fe20000000800 */
[----:B------:R-:W-:Y:S01]  /*17a90*/  IADD3.X R0, RZ, R77, RZ, P2, !PT ;  /* 0x0000004dff007210 */ /* 0x000fe200017fe4ff */
[----:B------:R-:W-:Y:S01]  /*17aa0*/  IMAD.MOV.U32 R9, RZ, RZ, R83 ;  /* 0x000000ffff097224 */ /* 0x000fe200078e0053 */
        /* <DEDUP_REMOVED lines=18> */
.L_x_2191:
[----:B------:R-:W-:Y:S05]  /*17bd0*/  BSYNC B1 ;  /* 0x0000000000017941 */ /* 0x000fea0003800000 */
.L_x_2190:
[----:B------:R-:W-:Y:S04]  /*17be0*/  BSSY B1, `(.L_x_2192) ;  /* 0x000001a000017945 */ /* 0x000fe80003800000 */
[----:B------:R-:W-:Y:S05]  /*17bf0*/  @P0 BRA `(.L_x_2193) ;  /* 0x0000000000600947 */ /* 0x000fea0003800000 */
[----:B------:R-:W-:Y:S01]  /*17c00*/  IADD3 R3, P0, R76, 0x40, RZ ;  /* 0x000000404c037810 */ /* 0x000fe20007f1e0ff */
[C---:B--2--5:R-:W-:Y:S01]  /*17c10*/  VIADD R9, R206.reuse, 0x80 ;  /* 0x00000080ce097836 */ /* 0x064fe20000000000 */
[----:B------:R-:W-:Y:S01]  /*17c20*/  ULDC UR4, c[0x0][0xa8c] ;  /* 0x0002a30000047ab9 */ /* 0x000fe20000000800 */
[C---:B------:R-:W-:Y:S01]  /*17c30*/  VIADD R8, R206.reuse, 0x40 ;  /* 0x00000040ce087836 */ /* 0x040fe20000000000 */
[----:B------:R-:W-:Y:S01]  /*17c40*/  ULDC.64 UR6, c[0x0][0xad8] ;  /* 0x0002b60000067ab9 */ /* 0x000fe20000000a00 */
[----:B------:R-:W-:Y:S01]  /*17c50*/  IMAD.X R0, RZ, RZ, R77, P0 ;  /* 0x000000ffff007224 */ /* 0x000fe200000e064d */
[----:B------:R-:W-:Y:S01]  /*17c60*/  ISETP.GE.AND P4, PT, R9, UR4, PT ;  /* 0x0000000409007c0c */ /* 0x000fe2000bf86270 */
[----:B---3--:R-:W-:Y:S01]  /*17c70*/  VIADD R10, R206, 0xc0 ;  /* 0x000000c0ce0a7836 */ /* 0x008fe20000000000 */
        /* <DEDUP_REMOVED lines=16> */
.L_x_2193:
[----:B------:R-:W-:Y:S05]  /*17d80*/  BSYNC B1 ;  /* 0x0000000000017941 */ /* 0x000fea0003800000 */
.L_x_2192:
        /* <DEDUP_REMOVED lines=27> */
.L_x_2186:
[----:B------:R-:W-:Y:S01]  /*17f40*/  ULDC.64 UR4, c[0x0][0xbd8] ;  /* 0x0002f60000047ab9 */ /* 0x000fe20000000a00 */
[----:B------:R-:W2:Y:S01]  /*17f50*/  LDC.64 R4, c[0x0][0xbd8] ;  /* 0x0002f600ff047b82 */ /* 0x000ea20000000a00 */
[----:B------:R-:W-:Y:S01]  /*17f60*/  ISETP.NE.U32.AND P0, PT, RZ, UR4, PT ;  /* 0x00000004ff007c0c */ /* 0x000fe2000bf05070 */
[----:B------:R-:W-:-:S03]  /*17f70*/  IMAD.MOV.U32 R3, RZ, RZ, RZ ;  /* 0x000000ffff037224 */ /* 0x000fc600078e00ff */
[----:B------:R-:W-:Y:S01]  /*17f80*/  ISETP.NE.AND.EX P0, PT, RZ, UR5, PT, P0 ;  /* 0x00000005ff007c0c */ /* 0x000fe2000bf05300 */
[----:B------:R-:W-:Y:S02]  /*17f90*/  ULDC.64 UR4, c[0x0][0xbe0] ;  /* 0x0002f80000047ab9 */ /* 0x000fe40000000a00 */
[----:B------:R-:W-:-:S04]  /*17fa0*/  ISETP.NE.U32.AND P1, PT, RZ, UR4, PT ;  /* 0x00000004ff007c0c */ /* 0x000fc8000bf25070 */
[----:B------:R-:W-:Y:S01]  /*17fb0*/  ISETP.NE.AND.EX P1, PT, RZ, UR5, PT, P1 ;  /* 0x00000005ff007c0c */ /* 0x000fe2000bf25310 */
[----:B--2---:R-:W-:-:S12]  /*17fc0*/  IMAD.WIDE R4, R231, 0x4, R4 ;  /* 0x00000004e7047825 */ /* 0x004fd800078e0204 */
[----:B------:R-:W2:Y:S01]  /*17fd0*/  @P1 LDC.64 R6, c[0x0][0xbe0] ;  /* 0x0002f800ff061b82 */ /* 0x000ea20000000a00 */
[----:B------:R-:W-:Y:S02]  /*17fe0*/  ULDC UR4, c[0x0][0xa88] ;  /* 0x0002a20000047ab9 */ /* 0x000fe40000000800 */
[----:B------:R-:W-:Y:S01]  /*17ff0*/  IMAD.U32 R0, RZ, RZ, UR4 ;  /* 0x00000004ff007e24 */ /* 0x000fe2000f8e00ff */
[----:B------:R3:W5:Y:S01]  /*18000*/  @P0 LDG.E R3, desc[UR52][R4.64] ;  /* 0x0000003404030981 */ /* 0x000762000c1e1900 */
[----:B------:R-:W4:Y:S01]  /*18010*/  S2R R8, SR_TID.X ;  /* 0x0000000000087919 */ /* 0x000f220000002100 */
[----:B--2---:R-:W-:-:S05]  /*18020*/  @P1 IMAD.WIDE R6, R231, 0x4, R6 ;  /* 0x00000004e7061825 */ /* 0x004fca00078e0206 */
[----:B------:R3:W5:Y:S01]  /*18030*/  @P1 LDG.E R0, desc[UR52][R6.64] ;  /* 0x0000003406001981 */ /* 0x000762000c1e1900 */
[----:B----4-:R-:W-:-:S05]  /*18040*/  VIADD R8, R8, 0xffffff80 ;  /* 0xffffff8008087836 */ /* 0x010fca0000000000 */
[----:B------:R-:W-:Y:S01]  /*18050*/  ISETP.GT.AND P2, PT, R8, 0x7f, PT ;  /* 0x0000007f0800780c */ /* 0x000fe20003f44270 */
[----:B------:R-:W-:-:S12]  /*18060*/  @P1 BRA `(.L_x_2195) ;  /* 0x0000000000101947 */ /* 0x000fd80003800000 */
[----:B------:R-:W-:Y:S05]  /*18070*/  @!P0 BRA `(.L_x_2195) ;  /* 0x00000000000c8947 */ /* 0x000fea0003800000 */
[----:B---3--:R-:W2:Y:S04]  /*18080*/  LDG.E R7, desc[UR52][R4.64] ;  /* 0x0000003404077981 */ /* 0x008ea8000c1e1900 */
[----:B-----5:R-:W2:Y:S02]  /*18090*/  LDG.E R0, desc[UR52][R4.64+0x4] ;  /* 0x0000043404007981 */ /* 0x020ea4000c1e1900 */
[----:B--2---:R-:W-:-:S07]  /*180a0*/  IADD3 R0, -R7, R0, RZ ;  /* 0x0000000007007210 */ /* 0x004fce0007ffe1ff */
.L_x_2195:
[----:B---3--:R-:W-:Y:S01]  /*180b0*/  SHF.R.S32.HI R4, RZ, 0x1f, R231 ;  /* 0x0000001fff047819 */ /* 0x008fe200000114e7 */
[----:B------:R-:W-:Y:S01]  /*180c0*/  BSSY B1, `(.L_x_2196) ;  /* 0x000001d000017945 */ /* 0x000fe20003800000 */
[----:B------:R-:W-:Y:S02]  /*180d0*/  SHF.R.S32.HI R9, RZ, 0x1f, R222 ;  /* 0x0000001fff097819 */ /* 0x000fe400000114de */
[----:B------:R-:W-:Y:S02]  /*180e0*/  SHF.R.S32.HI R207, RZ, 0x1f, R206 ;  /* 0x0000001fffcf7819 */ /* 0x000fe400000114ce */
[----:B------:R-:W-:Y:S02]  /*180f0*/  SEL R11, R231, RZ, !P0 ;  /* 0x000000ffe70b7207 */ /* 0x000fe40004000000 */
[----:B------:R-:W-:Y:S02]  /*18100*/  SEL R10, R4, RZ, !P0 ;  /* 0x000000ff040a7207 */ /* 0x000fe40004000000 */
[----:B-----5:R-:W-:Y:S01]  /*18110*/  SHF.R.S32.HI R8, RZ, 0x1f, R3 ;  /* 0x0000001fff087819 */ /* 0x020fe20000011403 */
        /* <DEDUP_REMOVED lines=13> */
[----:B------:R-:W-:Y:S02]  /*181f0*/  IMAD R6, R10, UR4, RZ ;  /* 0x000000040a067c24 */ /* 0x000fe4000f8e02ff */
[----:B------:R-:W-:Y:S02]  /*18200*/  IMAD.IADD R5, R5, 0x1, R7 ;  /* 0x0000000105057824 */ /* 0x000fe400078e0207 */
        /* <DEDUP_REMOVED lines=8> */
.L_x_2197:
[----:B------:R-:W-:Y:S05]  /*18290*/  BSYNC B1 ;  /* 0x0000000000017941 */ /* 0x000fea0003800000 */
.L_x_2196:
[----:B------:R-:W-:Y:S01]  /*182a0*/  ULDC.64 UR4, c[0x0][0xaa0] ;  /* 0x0002a80000047ab9 */ /* 0x000fe20000000a00 */
[----:B------:R-:W-:Y:S01]  /*182b0*/  IMAD R13, R235, -0x80, R0 ;  /* 0xffffff80eb0d7824 */ /* 0x000fe200078e0200 */
[----:B------:R-:W-:Y:S01]  /*182c0*/  BSSY B1, `(.L_x_2198) ;  /* 0x000002d000017945 */ /* 0x000fe20003800000 */
[----:B--2---:R-:W-:Y:S02]  /*182d0*/  IMAD R6, R8, UR4, RZ ;  /* 0x0000000408067c24 */ /* 0x004fe4000f8e02ff */
[----:B------:R-:W-:Y:S01]  /*182e0*/  IMAD.WIDE.U32 R4, R3, UR4, R206 ;  /* 0x0000000403047c25 */ /* 0x000fe2000f8e00ce */
[----:B------:R-:W-:-:S03]  /*182f0*/  ISETP.GE.AND P1, PT, R216, R13, PT ;  /* 0x0000000dd800720c */ /* 0x000fc60003f26270 */
[----:B------:R-:W-:Y:S01]  /*18300*/  IMAD R3, R3, UR5, R6 ;  /* 0x0000000503037c24 */ /* 0x000fe2000f8e0206 */
[----:B------:R-:W-:Y:S01]  /*18310*/  ULDC.64 UR4, c[0x0][0xae0] ;  /* 0x0002b80000047ab9 */ /* 0x000fe20000000a00 */
[----:B------:R-:W-:Y:S02]  /*18320*/  VIADD R0, R216, 0x20 ;  /* 0x00000020d8007836 */ /* 0x000fe40000000000 */
[----:B------:R-:W-:Y:S01]  /*18330*/  IMAD R7, R9, UR4, RZ ;  /* 0x0000000409077c24 */ /* 0x000fe2000f8e02ff */
[----:B------:R-:W-:Y:S01]  /*18340*/  SHF.R.S32.HI R9, RZ, 0x1f, R216 ;  /* 0x0000001fff097819 */ /* 0x000fe200000114d8 */
[----:B------:R-:W-:Y:S01]  /*18350*/  IMAD.IADD R5, R5, 0x1, R3 ;  /* 0x0000000105057824 */ /* 0x000fe200078e0203 */
[----:B------:R-:W-:Y:S01]  /*18360*/  ISETP.GE.AND P0, PT, R0, R13, PT ;  /* 0x0000000d0000720c */ /* 0x000fe20003f06270 */
[C---:B------:R-:W-:Y:S02]  /*18370*/  IMAD R7, R222.reuse, UR5, R7 ;  /* 0x00000005de077c24 */ /* 0x040fe4000f8e0207 */
[----:B------:R-:W-:Y:S01]  /*18380*/  IMAD.WIDE.U32 R4, R222, UR4, R4 ;  /* 0x00000004de047c25 */ /* 0x000fe2000f8e0004 */
[----:B------:R-:W-:-:S03]  /*18390*/  ULDC.64 UR4, c[0x0][0xae8] ;  /* 0x0002ba0000047ab9 */ /* 0x000fc60000000a00 */
[----:B------:R-:W-:Y:S02]  /*183a0*/  IMAD.IADD R5, R5, 0x1, R7 ;  /* 0x0000000105057824 */ /* 0x000fe400078e0207 */
[----:B------:R-:W-:Y:S02]  /*183b0*/  IMAD R0, R10, UR4, RZ ;  /* 0x000000040a007c24 */ /* 0x000fe4000f8e02ff */
[----:B------:R-:W-:-:S04]  /*183c0*/  IMAD.WIDE.U32 R6, R11, UR4, R4 ;  /* 0x000000040b067c25 */ /* 0x000fc8000f8e0004 */
[----:B------:R-:W-:Y:S02]  /*183d0*/  IMAD R3, R11, UR5, R0 ;  /* 0x000000050b037c24 */ /* 0x000fe4000f8e0200 */
[----:B------:R-:W-:Y:S02]  /*183e0*/  IMAD.MOV.U32 R8, RZ, RZ, R216 ;  /* 0x000000ffff087224 */ /* 0x000fe400078e00d8 */
[----:B------:R-:W-:Y:S02]  /*183f0*/  VIADD R0, R216, 0x40 ;  /* 0x00000040d8007836 */ /* 0x000fe40000000000 */
[----:B------:R-:W-:-:S04]  /*18400*/  IMAD.WIDE R8, R235, 0x80, R8 ;  /* 0x00000080eb087825 */ /* 0x000fc800078e0208 */
        /* <DEDUP_REMOVED lines=24> */
.L_x_2199:
[----:B------:R-:W-:Y:S05]  /*18590*/  BSYNC B1 ;  /* 0x0000000000017941 */ /* 0x000fea0003800000 */
.L_x_2198:
[----:B------:R-:W-:Y:S01]  /*185a0*/  BSSY B1, `(.L_x_2200) ;  /* 0x000001c000017945 */ /* 0x000fe20003800000 */
[----:B------:R-:W-:Y:S01]  /*185b0*/  ISETP.GE.AND P1, PT, R0, R13, PT ;  /* 0x0000000d0000720c */ /* 0x000fe20003f26270 */
[----:B------:R-:W-:Y:S02]  /*185c0*/  VIADD R10, R216, 0x60 ;  /* 0x00000060d80a7836 */ /* 0x000fe40000000000 */
[----:B------:R-:W-:Y:S10]  /*185d0*/  @P0 BRA `(.L_x_2201) ;  /* 0x0000000000600947 */ /* 0x000ff40003800000 */
[----:B------:R-:W-:Y:S01]  /*185e0*/  IADD3 R3, P0, R8, 0x20, RZ ;  /* 0x0000002008037810 */ /* 0x000fe20007f1e0ff */
[C---:B------:R-:W-:Y:S01]  /*185f0*/  VIADD R5, R206.reuse, 0x80 ;  /* 0x00000080ce057836 */ /* 0x040fe20000000000 */
[----:B------:R-:W-:Y:S01]  /*18600*/  ULDC UR4, c[0x0][0xa8c] ;  /* 0x0002a30000047ab9 */ /* 0x000fe20000000800 */
[C---:B------:R-:W-:Y:S01]  /*18610*/  VIADD R4, R206.reuse, 0x40 ;  /* 0x00000040ce047836 */ /* 0x040fe20000000000 */
[----:B------:R-:W-:Y:S01]  /*18620*/  ULDC.64 UR6, c[0x0][0xad8] ;  /* 0x0002b60000067ab9 */ /* 0x000fe20000000a00 */
[----:B------:R-:W-:Y:S01]  /*18630*/  IMAD.X R0, RZ, RZ, R9, P0 ;  /* 0x000000ffff007224 */ /* 0x000fe200000e0609 */
[----:B------:R-:W-:Y:S01]  /*18640*/  ISETP.GE.AND P4, PT, R5, UR4, PT ;  /* 0x0000000405007c0c */ /* 0x000fe2000bf86270 */
[----:B------:R-:W-:Y:S01]  /*18650*/  VIADD R12, R206, 0xc0 ;  /* 0x000000c0ce0c7836 */ /* 0x000fe20000000000 */
        /* <DEDUP_REMOVED lines=16> */
.L_x_2201:
[----:B------:R-:W-:Y:S05]  /*18760*/  BSYNC B1 ;  /* 0x0000000000017941 */ /* 0x000fea0003800000 */
.L_x_2200:
        /* <DEDUP_REMOVED lines=27> */
.L_x_2203:
[----:B------:R-:W-:Y:S05]  /*18920*/  BSYNC B1 ;  /* 0x0000000000017941 */ /* 0x000fea0003800000 */
.L_x_2202:
        /* <DEDUP_REMOVED lines=25> */
.L_x_2194:
[----:B------:R-:W-:Y:S05]  /*18ac0*/  BSYNC B0 ;  /* 0x0000000000007941 */ /* 0x000fea0003800000 */
.L_x_2185:
[----:B------:R-:W-:Y:S02]  /*18ad0*/  ULDC UR4, c[0x0][0xc14] ;  /* 0x0003050000047ab9 */ /* 0x000fe40000000800 */
[----:B-1----:R-:W-:-:S13]  /*18ae0*/  ISETP.GE.AND P0, PT, R211, UR4, PT ;  /* 0x00000004d3007c0c */ /* 0x002fda000bf06270 */
[----:B------:R-:W-:Y:S05]  /*18af0*/  @!P0 BRA `(.L_x_2204) ;  /* 0xfffffe84002c8947 */ /* 0x000fea000383ffff */
[----:B------:R-:W-:Y:S05]  /*18b00*/  BRA `(.L_x_1991) ;  /* 0x0000006000387947 */ /* 0x000fea0003800000 */
.L_x_1989:
[----:B------:R-:W-:-:S08]  /*18b10*/  NOP ;  /* 0x0000000000007918 */ /* 0x000fd00000000000 */
[----:B--2---:R-:W0:-:S00]  /*18b20*/  USETMAXREG.DEALLOC.CTAPOOL 0x18 ;  /* 0x00000018000079c8 */ /* 0x004e0000080e0500 */
[----:B0-----:R-:W-:-:S06]  /*18b30*/  LOP3.LUT R0, R0, 0x3, RZ, 0xc0, !PT ;  /* 0x0000000300007812 */ /* 0x001fcc00078ec0ff */
[----:B------:R-:W0:Y:S02]  /*18b40*/  SHFL.IDX PT, R0, R0, RZ, 0x1f ;  /* 0x00001fff00007589 */ /* 0x000e2400000e0000 */
[----:B0-----:R-:W-:-:S13]  /*18b50*/  ISETP.NE.AND P0, PT, R0, RZ, PT ;  /* 0x000000ff0000720c */ /* 0x001fda0003f05270 */
[----:B------:R-:W-:Y:S05]  /*18b60*/  @P0 BRA `(.L_x_1991) ;  /* 0x0000006000200947 */ /* 0x000fea0003800000 */
[----:B------:R-:W-:Y:S01]  /*18b70*/  LOP3.LUT R7, R3, 0x1f, RZ, 0xc0, !PT ;  /* 0x0000001f03077812 */ /* 0x000fe200078ec0ff */
[----:B------:R-:W-:Y:S01]  /*18b80*/  ULDC UR5, c[0x0][0xc14] ;  /* 0x0003050000057ab9 */ /* 0x000fe20000000800 */
[----:B------:R-:W-:Y:S01]  /*18b90*/  LOP3.LUT R2, R2, 0xffffffdf, RZ, 0xc0, !PT ;  /* 0xffffffdf02027812 */ /* 0x000fe200078ec0ff */
[----:B------:R-:W-:Y:S01]  /*18ba0*/  IMAD.MOV.U32 R10, RZ, RZ, RZ ;  /* 0x000000ffff0a7224 */ /* 0x000fe200078e00ff */
[----:B------:R-:W-:Y:S01]  /*18bb0*/  ISETP.NE.AND P0, PT, R7, 0x1f, PT ;  /* 0x0000001f0700780c */ /* 0x000fe20003f05270 */
[----:B------:R-:W0:Y:S01]  /*18bc0*/  S2UR UR6, SR_CTAID.X ;  /* 0x00000000000679c3 */ /* 0x000e220000002500 */
[----:B------:R-:W-:-:S11]  /*18bd0*/  ULDC UR4, c[0x0][0xc10] ;  /* 0x0003040000047ab9 */ /* 0x000fd60000000800 */
[----:B------:R-:W-:Y:S02]  /*18be0*/  @P0 LOP3.LUT R2, R2, 0x20, RZ, 0xfc, !PT ;  /* 0x0000002002020812 */ /* 0x000fe400078efcff */
[----:B------:R-:W-:-:S13]  /*18bf0*/  ISETP.GE.OR P0, PT, R7, UR5, !P0 ;  /* 0x0000000507007c0c */ /* 0x000fda000c706670 */
[----:B------:R-:W1:Y:S02]  /*18c00*/  @!P0 LDC.64 R4, c[0x0][0xc58] ;  /* 0x00031600ff048b82 */ /* 0x000e640000000a00 */
[----:B-1----:R-:W-:-:S05]  /*18c10*/  @!P0 IMAD.WIDE.U32 R4, R7, 0x4, R4 ;  /* 0x0000000407048825 */ /* 0x002fca00078e0004 */
        /* <DEDUP_REMOVED lines=9> */
[----:B--2---:R-:W1:Y:S02]  /*18cb0*/  SHFL.UP PT, R0, R10, 0x1, RZ ;  /* 0x042000000a007989 */ /* 0x004e6400000e00ff */
[----:B-1----:R-:W-:-:S05]  /*18cc0*/  SEL R3, R0, RZ, P1 ;  /* 0x000000ff00037207 */ /* 0x002fca0000800000 */
[----:B------:R-:W-:-:S05]  /*18cd0*/  IMAD.IADD R3, R10, 0x1, R3 ;  /* 0x000000010a037824 */ /* 0x000fca00078e0203 */
[----:B------:R-:W1:Y:S02]  /*18ce0*/  SHFL.UP PT, R0, R3, 0x2, RZ ;  /* 0x0440000003007989 */ /* 0x000e6400000e00ff */
[----:B-1----:R-:W-:Y:S02]  /*18cf0*/  SEL R0, R0, RZ, P0 ;  /* 0x000000ff00007207 */ /* 0x002fe40000000000 */
[----:B------:R-:W-:-:S03]  /*18d00*/  ISETP.GE.U32.AND P0, PT, R7, 0x4, PT ;  /* 0x000000040700780c */ /* 0x000fc60003f06070 */
[----:B------:R-:W-:-:S05]  /*18d10*/  IMAD.IADD R0, R3, 0x1, R0 ;  /* 0x0000000103007824 */ /* 0x000fca00078e0200 */
[----:B------:R-:W1:Y:S05]  /*18d20*/  SHFL.UP PT, R6, R0, 0x4, RZ ;  /* 0x0480000000067989 */ /* 0x000e6a00000e00ff */
[----:B------:R-:W-:-:S04]  /*18d30*/  @P0 LOP3.LUT R2, R2, 0x8, RZ, 0xfc, !PT ;  /* 0x0000000802020812 */ /* 0x000fc800078efcff */
[----:B------:R-:W-:Y:S02]  /*18d40*/  LOP3.LUT R2, R2, 0xfffffffb, RZ, 0xc0, !PT ;  /* 0xfffffffb02027812 */ /* 0x000fe400078ec0ff */
[----:B-1----:R-:W-:Y:S01]  /*18d50*/  SEL R5, R6, RZ, P0 ;  /* 0x000000ff06057207 */ /* 0x002fe20000000000 */
[----:B------:R-:W-:Y:S01]  /*18d60*/  IMAD.MOV.U32 R6, RZ, RZ, RZ ;  /* 0x000000ffff067224 */ /* 0x000fe200078e00ff */
[----:B------:R-:W-:-:S03]  /*18d70*/  ISETP.GE.U32.AND P0, PT, R7, 0x8, PT ;  /* 0x000000080700780c */ /* 0x000fc60003f06070 */
[----:B------:R-:W-:-:S05]  /*18d80*/  IMAD.IADD R5, R0, 0x1, R5 ;  /* 0x0000000100057824 */ /* 0x000fca00078e0205 */
[----:B------:R-:W1:Y:S05]  /*18d90*/  SHFL.UP PT, R4, R5, 0x8, RZ ;  /* 0x0500000005047989 */ /* 0x000e6a00000e00ff */
[----:B------:R-:W-:-:S04]  /*18da0*/  @P0 LOP3.LUT R2, R2, 0x4, RZ, 0xfc, !PT ;  /* 0x0000000402020812 */ /* 0x000fc800078efcff */
[----:B------:R-:W-:Y:S02]  /*18db0*/  LOP3.LUT R2, R2, 0xfffffffd, RZ, 0xc0, !PT ;  /* 0xfffffffd02027812 */ /* 0x000fe400078ec0ff */
[----:B-1----:R-:W-:Y:S02]  /*18dc0*/  SEL R4, R4, RZ, P0 ;  /* 0x000000ff04047207 */ /* 0x002fe40000000000 */
[----:B------:R-:W-:-:S03]  /*18dd0*/  ISETP.GE.U32.AND P0, PT, R7, 0x10, PT ;  /* 0x000000100700780c */ /* 0x000fc60003f06070 */
[----:B------:R-:W-:-:S05]  /*18de0*/  IMAD.IADD R4, R5, 0x1, R4 ;  /* 0x0000000105047824 */ /* 0x000fca00078e0204 */
[----:B------:R-:W1:Y:S05]  /*18df0*/  SHFL.UP PT, R3, R4, 0x10, RZ ;  /* 0x0600000004037989 */ /* 0x000e6a00000e00ff */
[----:B------:R-:W-:Y:S02]  /*18e00*/  @P0 LOP3.LUT R2, R2, 0x2, RZ, 0xfc, !PT ;  /* 0x0000000202020812 */ /* 0x000fe400078efcff */
[----:B-1----:R-:W-:-:S05]  /*18e10*/  SEL R3, R3, RZ, P0 ;  /* 0x000000ff03037207 */ /* 0x002fca0000000000 */
[----:B------:R-:W-:-:S05]  /*18e20*/  IMAD.IADD R0, R4, 0x1, R3 ;  /* 0x0000000104007824 */ /* 0x000fca00078e0203 */
[----:B------:R-:W1:Y:S02]  /*18e30*/  SHFL.IDX PT, R3, R0, 0x1f, 0x1f ;  /* 0x03e01f0000037f89 */ /* 0x000e6400000e0000 */
[----:B-1----:R-:W-:-:S05]  /*18e40*/  IMAD R3, R3, UR4, RZ ;  /* 0x0000000403037c24 */ /* 0x002fca000f8e02ff */
[----:B0-----:R-:W-:Y:S02]  /*18e50*/  ISETP.GT.AND P0, PT, R3, UR6, PT ;  /* 0x0000000603007c0c */ /* 0x001fe4000bf04270 */
[----:B------:R-:W-:-:S11]  /*18e60*/  MOV R4, R3 ;  /* 0x0000000300047202 */ /* 0x000fd60000000f00 */
[----:B------:R-:W-:Y:S05]  /*18e70*/  @P0 BRA `(.L_x_2205) ;  /* 0x0000000000bc0947 */ /* 0x000fea0003800000 */
[----:B------:R-:W-:Y:S01]  /*18e80*/  IMAD.MOV.U32 R3, RZ, RZ, R4 ;  /* 0x000000ffff037224 */ /* 0x000fe200078e0004 */
[----:B------:R-:W-:Y:S01]  /*18e90*/  ULDC UR5, c[0x0][0xc14] ;  /* 0x0003050000057ab9 */ /* 0x000fe20000000800 */
[----:B------:R-:W-:Y:S01]  /*18ea0*/  IMAD.MOV.U32 R6, RZ, RZ, RZ ;  /* 0x000000ffff067224 */ /* 0x000fe200078e00ff */
[----:B------:R-:W-:Y:S01]  /*18eb0*/  ULDC UR7, c[0x0][0xc14] ;  /* 0x0003050000077ab9 */ /* 0x000fe20000000800 */
[----:B------:R-:W-:-:S05]  /*18ec0*/  ULDC UR4, c[0x0][0xc10] ;  /* 0x0003040000047ab9 */ /* 0x000fca0000000800 */
.L_x_2209:
        /* <DEDUP_REMOVED lines=15> */
.L_x_2208:
[----:B------:R-:W-:Y:S05]  /*18fc0*/  BSYNC B0 ;  /* 0x0000000000007941 */ /* 0x000fea0003800000 */
.L_x_2207:
[----:B-----5:R-:W0:Y:S01]  /*18fd0*/  SHFL.UP PT, R0, R10, 0x1, RZ ;  /* 0x042000000a007989 */ /* 0x020e2200000e00ff */
        /* <DEDUP_REMOVED lines=25> */
.L_x_2205:
        /* <DEDUP_REMOVED lines=20> */
.L_x_2210:
[----:B-12---:R-:W-:Y:S02]  /*192b0*/  IMAD.MOV R0, RZ, RZ, -R5 ;  /* 0x000000ffff007224 */ /* 0x006fe400078e0a05 */
[----:B---3--:R-:W-:Y:S02]  /*192c0*/  IMAD R16, R16, UR4, R7 ;  /* 0x0000000410107c24 */ /* 0x008fe4000f8e0207 */
[----:B------:R-:W-:Y:S02]  /*192d0*/  IMAD R3, R0, R11, RZ ;  /* 0x0000000b00037224 */ /* 0x000fe400078e02ff */
[----:B------:R-:W-:-:S04]  /*192e0*/  IMAD.MOV.U32 R4, RZ, RZ, RZ ;  /* 0x000000ffff047224 */ /* 0x000fc800078e00ff */
[----:B------:R-:W-:Y:S01]  /*192f0*/  IMAD.HI.U32 R4, R5, R3, R4 ;  /* 0x0000000305047227 */ /* 0x000fe200078e0004 */
[----:B------:R-:W-:Y:S02]  /*19300*/  IADD3 R3, -R16, UR6, RZ ;  /* 0x0000000610037c10 */ /* 0x000fe4000fffe1ff */
        /* <DEDUP_REMOVED lines=12> */
[----:B------:R-:W-:Y:S02]  /*193d0*/  @!P0 IADD3 R9, -R9, RZ, RZ ;  /* 0x000000ff09098210 */ /* 0x000fe40007ffe1ff */
[----:B------:R-:W-:-:S13]  /*193e0*/  ISETP.NE.AND P0, PT, R6, RZ, PT ;  /* 0x000000ff0600720c */ /* 0x000fda0003f05270 */
[----:B------:R-:W-:-:S05]  /*193f0*/  @!P0 LOP3.LUT R9, RZ, R6, RZ, 0x33, !PT ;  /* 0x00000006ff098212 */ /* 0x000fca00078e33ff */
[----:B------:R-:W-:Y:S02]  /*19400*/  IMAD R0, R8, R9, RZ ;  /* 0x0000000908007224 */ /* 0x000fe400078e02ff */
[----:B------:R-:W-:Y:S02]  /*19410*/  IMAD.MOV R9, RZ, RZ, -R9 ;  /* 0x000000ffff097224 */ /* 0x000fe400078e0a09 */
[----:B------:R-:W-:Y:S02]  /*19420*/  IMAD.MOV R5, RZ, RZ, -R0 ;  /* 0x000000ffff057224 */ /* 0x000fe400078e0a00 */
[----:B------:R-:W-:-:S03]  /*19430*/  IMAD R3, R6, R9, R3 ;  /* 0x0000000906037224 */ /* 0x000fc600078e0203 */
[----:B------:R-:W-:Y:S01]  /*19440*/  VIADDMNMX R8, R5, UR4, R8, PT ;  /* 0x0000000405087c46 */ /* 0x000fe2000b800108 */
[----:B------:R-:W-:-:S03]  /*19450*/  IMAD.IADD R0, R3, 0x1, R0 ;  /* 0x0000000103007824 */ /* 0x000fc600078e0200 */
[----:B------:R-:W-:-:S04]  /*19460*/  IABS R7, R8 ;  /* 0x0000000800077213 */ /* 0x000fc80000000000 */
[----:B------:R-:W1:Y:S08]  /*19470*/  I2F.RP R10, R7 ;  /* 0x00000007000a7306 */ /* 0x000e700000209400 */
[----:B-1----:R-:W1:Y:S02]  /*19480*/  MUFU.RCP R10, R10 ;  /* 0x0000000a000a7308 */ /* 0x002e640000001000 */
[----:B-1----:R-:W-:-:S06]  /*19490*/  VIADD R4, R10, 0xffffffe ;  /* 0x0ffffffe0a047836 */ /* 0x002fcc0000000000 */
[----:B------:R1:W2:Y:S02]  /*194a0*/  F2I.FTZ.U32.TRUNC.NTZ R5, R4 ;  /* 0x0000000400057305 */ /* 0x0002a4000021f000 */
[----:B-1----:R-:W-:Y:S02]  /*194b0*/  IMAD.MOV.U32 R4, RZ, RZ, RZ ;  /* 0x000000ffff047224 */ /* 0x002fe400078e00ff */
[----:B--2---:R-:W-:-:S04]  /*194c0*/  IMAD.MOV R6, RZ, RZ, -R5 ;  /* 0x000000ffff067224 */ /* 0x004fc800078e0a05 */
        /* <DEDUP_REMOVED lines=16> */
[----:B------:R-:W-:Y:S02]  /*195d0*/  @!P0 LOP3.LUT R5, RZ, R8, RZ, 0x33, !PT ;  /* 0x00000008ff058212 */ /* 0x000fe400078e33ff */
[----:B------:R-:W-:-:S05]  /*195e0*/  IADD3 R8, -R8, RZ, RZ ;  /* 0x000000ff08087210 */ /* 0x000fca0007ffe1ff */
[----:B------:R-:W-:Y:S01]  /*195f0*/  IMAD R18, R5, R8, R0 ;  /* 0x0000000805127224 */ /* 0x000fe200078e0200 */
[----:B------:R-:W-:-:S05]  /*19600*/  LOP3.LUT R0, RZ, R5, RZ, 0x33, !PT ;  /* 0x00000005ff007212 */ /* 0x000fca00078e33ff */
[----:B------:R-:W-:Y:S01]  /*19610*/  IMAD.IADD R17, R17, 0x1, R0 ;  /* 0x0000000111117824 */ /* 0x000fe200078e0200 */
[----:B------:R-:W-:Y:S06]  /*19620*/  BRA `(.L_x_2211) ;  /* 0x00000000000c7947 */ /* 0x000fec0003800000 */
.L_x_2206:
[----:B------:R-:W-:Y:S02]  /*19630*/  IMAD.MOV.U32 R17, RZ, RZ, RZ ;  /* 0x000000ffff117224 */ /* 0x000fe400078e00ff */
[----:B------:R-:W-:Y:S02]  /*19640*/  IMAD.U32 R16, RZ, RZ, UR6 ;  /* 0x00000006ff107e24 */ /* 0x000fe4000f8e00ff */
[----:B------:R-:W-:-:S07]  /*19650*/  IMAD.MOV.U32 R18, RZ, RZ, RZ ;  /* 0x000000ffff127224 */ /* 0x000fce00078e00ff */
.L_x_2211:
        /* <DEDUP_REMOVED lines=16> */
[----:B------:R-:W-:Y:S01]  /*19760*/  ULDC.64 UR38, c[0x0][0x198] ;  /* 0x0000660000267ab9 */ /* 0x000fe20000000a00 */
[----:B------:R-:W-:Y:S02]  /*19770*/  ULDC UR36, c[0x0][0xc] ;  /* 0x0000030000247ab9 */ /* 0x000fe40000000800 */
[----:B------:R1:W-:Y:S04]  /*19780*/  STL [R1+0xc], R0 ;  /* 0x00000c0001007387 */ /* 0x0003e80000100800 */
[----:B------:R1:W-:Y:S04]  /*19790*/  STL [R1+0x4], RZ ;  /* 0x000004ff01007387 */ /* 0x0003e80000100800 */
[----:B------:R1:W-:Y:S04]  /*197a0*/  STL [R1], RZ ;  /* 0x000000ff01007387 */ /* 0x0003e80000100800 */
[----:B------:R1:W-:Y:S02]  /*197b0*/  STL [R1+0x8], R0 ;  /* 0x0000080001007387 */ /* 0x0003e40000100800 */
.L_x_2312:
[----:B------:R-:W-:Y:S05]  /*197c0*/  YIELD ;  /* 0x0000000000007946 */ /* 0x000fea0003800000 */
[----:B------:R-:W-:Y:S01]  /*197d0*/  ULDC.64 UR4, c[0x0][0xa28] ;  /* 0x00028a0000047ab9 */ /* 0x000fe20000000a00 */
[----:B------:R-:W-:Y:S01]  /*197e0*/  IMAD.MOV.U32 R6, RZ, RZ, RZ ;  /* 0x000000ffff067224 */ /* 0x000fe200078e00ff */
[----:B------:R-:W-:Y:S01]  /*197f0*/  ISETP.NE.U32.AND P0, PT, RZ, UR4, PT ;  /* 0x00000004ff007c0c */ /* 0x000fe2000bf05070 */
[----:B-1----:R-:W-:Y:S01]  /*19800*/  IMAD.MOV.U32 R0, RZ, RZ, RZ ;  /* 0x000000ffff007224 */ /* 0x002fe200078e00ff */
[----:B------:R-:W-:Y:S01]  /*19810*/  ULDC.64 UR8, c[0x0][0xa08] ;  /* 0x0002820000087ab9 */ /* 0x000fe20000000a00 */
[----:B------:R-:W-:Y:S01]  /*19820*/  ULDC.64 UR10, c[0x0][0xa10] ;  /* 0x00028400000a7ab9 */ /* 0x000fe20000000a00 */
        /* <DEDUP_REMOVED lines=21> */
[----:B------:R-:W-:Y:S01]  /*19980*/  ISETP.NE.U32.AND P1, PT, RZ, UR8, PT ;  /* 0x00000008ff007c0c */ /* 0x000fe2000bf25070 */
[----:B------:R-:W-:Y:S01]  /*19990*/  ULDC UR6, c[0x0][0x338] ;  /* 0x0000ce0000067ab9 */ /* 0x000fe20000000800 */
[----:B------:R-:W-:Y:S01]  /*199a0*/  ULDC UR4, c[0x0][0x404] ;  /* 0x0001010000047ab9 */ /* 0x000fe20000000800 */
[----:B------:R-:W-:Y:S01]  /*199b0*/  UISETP.NE.AND.EX UP0, UPT, UR5, URZ, UPT, UP0 ;  /* 0x0000003f0500728c */ /* 0x000fe2000bf05300 */
[----:B------:R-:W-:Y:S01]  /*199c0*/  ISETP.NE.AND.EX P3, PT, RZ, UR9, PT, P1 ;  /* 0x00000009ff007c0c */ /* 0x000fe2000bf65310 */
[----:B------:R-:W-:Y:S01]  /*199d0*/  IMAD.U32 R9, RZ, RZ, UR6 ;  /* 0x00000006ff097e24 */ /* 0x000fe2000f8e00ff */
[----:B------:R-:W-:Y:S01]  /*199e0*/  ULDC UR5, c[0x0][0x2e0] ;  /* 0x0000b80000057ab9 */ /* 0x000fe20000000800 */
[----:B------:R-:W-:Y:S01]  /*199f0*/  USEL UR4, UR4, 0x1, UP0 ;  /* 0x0000000104047887 */ /* 0x000fe20008000000 */
[----:B------:R-:W-:-:S03]  /*19a00*/  ISETP.NE.U32.AND P1, PT, RZ, UR10, PT ;  /* 0x0000000aff007c0c */ /* 0x000fc6000bf25070 */
[----:B------:R-:W-:Y:S01]  /*19a10*/  UIMAD UR4, UR4, UR5, URZ ;  /* 0x00000005040472a4 */ /* 0x000fe2000f8e023f */
[----:B------:R-:W-:-:S05]  /*19a20*/  ISETP.NE.AND.EX P1, PT, RZ, UR11, PT, P1 ;  /* 0x0000000bff007c0c */ /* 0x000fca000bf25310 */
[----:B------:R-:W-:Y:S01]  /*19a30*/  IMAD.U32 R7, RZ, RZ, UR4 ;  /* 0x00000004ff077e24 */ /* 0x000fe2000f8e00ff */
[----:B-1----:R-:W-:Y:S07]  /*19a40*/  @P0 BRA `(.L_x_2213) ;  /* 0x0000000000100947 */ /* 0x002fee0003800000 */
[----:B------:R-:W-:Y:S05]  /*19a50*/  @!P2 BRA `(.L_x_2213) ;  /* 0x00000000000ca947 */ /* 0x000fea0003800000 */
[----:B------:R-:W2:Y:S04]  /*19a60*/  LDG.E R5, desc[UR52][R2.64] ;  /* 0x0000003402057981 */ /* 0x000ea8000c1e1900 */
[----:B-----5:R-:W2:Y:S02]  /*19a70*/  LDG.E R0, desc[UR52][R2.64+0x4] ;  /* 0x0000043402007981 */ /* 0x020ea4000c1e1900 */
[----:B--2---:R-:W-:-:S07]  /*19a80*/  IADD3 R0, -R5, R0, RZ ;  /* 0x0000000005007210 */ /* 0x004fce0007ffe1ff */
.L_x_2213:
[----:B------:R-:W1:Y:S01]  /*19a90*/  LDC.64 R4, c[0x0][0xa08] ;  /* 0x00028200ff047b82 */ /* 0x000e620000000a00 */
[----:B------:R-:W-:Y:S01]  /*19aa0*/  IMAD.MOV.U32 R8, RZ, RZ, RZ ;  /* 0x000000ffff087224 */ /* 0x000fe200078e00ff */
[----:B------:R-:W-:-:S06]  /*19ab0*/  ULDC.64 UR4, c[0x0][0xa20] ;  /* 0x0002880000047ab9 */ /* 0x000fcc0000000a00 */
[----:B------:R-:W2:Y:S01]  /*19ac0*/  LDC.64 R2, c[0x0][0xa10] ;  /* 0x00028400ff027b82 */ /* 0x000ea20000000a00 */
[----:B-1----:R-:W-:-:S05]  /*19ad0*/  IMAD.WIDE R4, R19, 0x4, R4 ;  /* 0x0000000413047825 */ /* 0x002fca00078e0204 */
[----:B------:R-:W3:Y:S01]  /*19ae0*/  @P3 LDG.E R8, desc[UR52][R4.64] ;  /* 0x0000003404083981 */ /* 0x000ee2000c1e1900 */
[----:B------:R-:W-:Y:S02]  /*19af0*/  IMAD.MOV.U32 R10, RZ, RZ, RZ ;  /* 0x000000ffff0a7224 */ /* 0x000fe400078e00ff */
[----:B--2---:R-:W-:-:S05]  /*19b00*/  IMAD.WIDE R2, R19, 0x4, R2 ;  /* 0x0000000413027825 */ /* 0x004fca00078e0202 */
[----:B------:R1:W5:Y:S01]  /*19b10*/  @P1 LDG.E R10, desc[UR52][R2.64] ;  /* 0x00000034020a1981 */ /* 0x000362000c1e1900 */
[----:B------:R-:W-:-:S04]  /*19b20*/  ISETP.NE.U32.AND P0, PT, RZ, UR4, PT ;  /* 0x00000004ff007c0c */ /* 0x000fc8000bf05070 */
[----:B------:R-:W-:Y:S01]  /*19b30*/  ISETP.NE.AND.EX P0, PT, RZ, UR5, PT, P0 ;  /* 0x00000005ff007c0c */ /* 0x000fe2000bf05300 */
[----:B---3-5:R-:W-:-:S05]  /*19b40*/  IMAD.IADD R8, R8, 0x1, R6 ;  /* 0x0000000108087824 */ /* 0x028fca00078e0206 */
[----:B------:R1:W-:Y:S07]  /*19b50*/  STL [R1+0x10], R8 ;  /* 0x0000100801007387 */ /* 0x0003ee0000100800 */
[----:B------:R-:W-:Y:S05]  /*19b60*/  @!P0 BRA `(.L_x_2214) ;  /* 0x0000000000108947 */ /* 0x000fea0003800000 */
[----:B------:R-:W2:Y:S02]  /*19b70*/  LDC.64 R4, c[0x0][0xa20] ;  /* 0x00028800ff047b82 */ /* 0x000ea40000000a00 */
[----:B--2---:R-:W-:-:S05]  /*19b80*/  IMAD.WIDE R4, R19, 0x4, R4 ;  /* 0x0000000413047825 */ /* 0x004fca00078e0204 */
[----:B------:R2:W5:Y:S01]  /*19b90*/  LDG.E R7, desc[UR52][R4.64] ;  /* 0x0000003404077981 */ /* 0x000562000c1e1900 */
[----:B------:R-:W-:Y:S05]  /*19ba0*/  BRA `(.L_x_2215) ;  /* 0x0000000000107947 */ /* 0x000fea0003800000 */
.L_x_2214:
[----:B------:R-:W-:Y:S05]  /*19bb0*/  @!P3 BRA `(.L_x_2215) ;  /* 0x00000000000cb947 */ /* 0x000fea0003800000 */
[----:B------:R-:W2:Y:S04]  /*19bc0*/  LDG.E R7, desc[UR52][R4.64] ;  /* 0x0000003404077981 */ /* 0x000ea8000c1e1900 */
[----:B------:R-:W2:Y:S02]  /*19bd0*/  LDG.E R4, desc[UR52][R4.64+0x4] ;  /* 0x0000043404047981 */ /* 0x000ea4000c1e1900 */
[----:B--2---:R-:W-:-:S07]  /*19be0*/  IMAD.IADD R7, R4, 0x1, -R7 ;  /* 0x0000000104077824 */ /* 0x004fce00078e0a07 */
.L_x_2215:
[----:B--2---:R-:W2:Y:S04]  /*19bf0*/  @P1 LDG.E R4, desc[UR52][R2.64] ;  /* 0x0000003402041981 */ /* 0x004ea8000c1e1900 */
[----:B-1----:R-:W2:Y:S01]  /*19c00*/  @P1 LDG.E R2, desc[UR52][R2.64+0x4] ;  /* 0x0000043402021981 */ /* 0x002ea2000c1e1900 */
[----:B-----5:R-:W-:Y:S02]  /*19c10*/  IMAD.IADD R5, R7, 0x1, -R6 ;  /* 0x0000000107057824 */ /* 0x020fe400078e0a06 */
[----:B--2---:R-:W-:Y:S01]  /*19c20*/  @P1 IMAD.IADD R9, R2, 0x1, -R4 ;  /* 0x0000000102091824 */ /* 0x004fe200078e0a04 */
[----:B------:R-:W-:-:S03]  /*19c30*/  LEA R4, R17, 0x80, 0x7 ;  /* 0x0000008011047811 */ /* 0x000fc600078e38ff */
[----:B------:R-:W-:-:S04]  /*19c40*/  IMAD.IADD R8, R5, 0x1, R9 ;  /* 0x0000000105087824 */ /* 0x000fc800078e0209 */
[C---:B------:R-:W-:Y:S01]  /*19c50*/  VIADD R20, R8.reuse, 0x5f ;  /* 0x0000005f08147836 */ /* 0x040fe20000000000 */
[----:B------:R-:W-:-:S03]  /*19c60*/  IADD3 R4, R8, R4, -R0 ;  /* 0x0000000408047210 */ /* 0x000fc60007ffe800 */
[----:B------:R-:W-:-:S05]  /*19c70*/  IMAD.HI R20, R20, 0x2aaaaaab, RZ ;  /* 0x2aaaaaab14147827 */ /* 0x000fca00078e02ff */
[----:B------:R-:W-:-:S04]  /*19c80*/  SHF.R.U32.HI R2, RZ, 0x1f, R20 ;  /* 0x0000001fff027819 */ /* 0x000fc80000011614 */
[----:B------:R-:W-:Y:S02]  /*19c90*/  LEA.HI.SX32 R20, R20, R2, 0x1c ;  /* 0x0000000214147211 */ /* 0x000fe400078fe2ff */
[----:B------:R-:W1:Y:S02]  /*19ca0*/  LDC.64 R2, c[0x0][0x9e0] ;  /* 0x00027800ff027b82 */ /* 0x000e640000000a00 */
[----:B-1----:R-:W-:Y:S01]  /*19cb0*/  ISETP.GE.AND P2, PT, R3, 0x1, PT ;  /* 0x000000010300780c */ /* 0x002fe20003f46270 */
[----:B------:R-:W-:-:S12]  /*19cc0*/  IMAD.IADD R2, R4, 0x1, R2 ;  /* 0x0000000104027824 */ /* 0x000fd800078e0202 */
[----:B------:R-:W-:Y:S05]  /*19cd0*/  @!P2 BRA `(.L_x_2216) ;  /* 0x000000000048a947 */ /* 0x000fea0003800000 */
        /* <DEDUP_REMOVED lines=11> */
.L_x_2218:
[----:B------:R-:W-:-:S13]  /*19d90*/  ISETP.NE.AND P0, PT, R3, 0x1, PT ;  /* 0x000000010300780c */ /* 0x000fda0003f05270 */
[----:B------:R-:W1:Y:S02]  /*19da0*/  @P0 LDC.64 R6, c[0x0][0x9e8] ;  /* 0x00027a00ff060b82 */ /* 0x000e640000000a00 */
[----:B-1----:R-:W-:-:S05]  /*19db0*/  @P0 IMAD.HI.U32 R6, R11, R6, RZ ;  /* 0x000000060b060227 */ /* 0x002fca00078e00ff */
[----:B------:R-:W-:-:S07]  /*19dc0*/  @P0 SHF.R.U32.HI R11, RZ, R7, R6 ;  /* 0x00000007ff0b0219 */ /* 0x000fce0000011606 */
.L_x_2219:
[----:B------:R-:W-:Y:S05]  /*19dd0*/  BSYNC B0 ;  /* 0x0000000000007941 */ /* 0x000fea0003800000 */
.L_x_2217:
[----:B------:R-:W-:-:S05]  /*19de0*/  IMAD R11, R11, R3, R3 ;  /* 0x000000030b0b7224 */ /* 0x000fca00078e0203 */
[----:B------:R-:W-:-:S07]  /*19df0*/  VIMNMX R2, R2, R11, PT ;  /* 0x0000000b02027248 */ /* 0x000fce0003fe0100 */
.L_x_2216:
[----:B------:R-:W-:Y:S01]  /*19e00*/  LEA R0, R17, -R0, 0x7 ;  /* 0x8000000011007211 */ /* 0x000fe200078e38ff */
[----:B------:R-:W-:-:S04]  /*19e10*/  ULDC UR4, c[0x0][0x9dc] ;  /* 0x0002770000047ab9 */ /* 0x000fc80000000800 */
        /* <DEDUP_REMOVED lines=13> */
.L_x_2222:
[----:B------:R-:W-:Y:S01]  /*19ef0*/  ISETP.NE.AND P0, PT, R3, 0x1, PT ;  /* 0x000000010300780c */ /* 0x000fe20003f05270 */
[----:B------:R-:W-:-:S12]  /*19f00*/  IMAD.MOV.U32 R11, RZ, RZ, R0 ;  /* 0x000000ffff0b7224 */ /* 0x000fd800078e0000 */
[----:B------:R-:W1:Y:S02]  /*19f10*/  @P0 LDC.64 R6, c[0x0][0x9e8] ;  /* 0x00027a00ff060b82 */ /* 0x000e640000000a00 */
[----:B-1----:R-:W-:-:S05]  /*19f20*/  @P0 IMAD.HI.U32 R6, R0, R6, RZ ;  /* 0x0000000600060227 */ /* 0x002fca00078e00ff */
[----:B------:R-:W-:-:S07]  /*19f30*/  @P0 SHF.R.U32.HI R11, RZ, R7, R6 ;  /* 0x00000007ff0b0219 */ /* 0x000fce0000011606 */
.L_x_2223:
[----:B------:R-:W-:Y:S05]  /*19f40*/  BSYNC B0 ;  /* 0x0000000000007941 */ /* 0x000fea0003800000 */
.L_x_2221:
[----:B------:R-:W-:-:S05]  /*19f50*/  IMAD R3, R11, R3, RZ ;  /* 0x000000030b037224 */ /* 0x000fca00078e02ff */
[----:B------:R-:W-:-:S07]  /*19f60*/  VIMNMX R8, R8, R3, !PT ;  /* 0x0000000308087248 */ /* 0x000fce0007fe0100 */
.L_x_2220:
[----:B------:R-:W-:Y:S01]  /*19f70*/  VIADD R2, R2, 0x5f ;  /* 0x0000005f02027836 */ /* 0x000fe20000000000 */
[----:B------:R-:W-:Y:S01]  /*19f80*/  BSSY B0, `(.L_x_2224) ;  /* 0x00000ea000007945 */ /* 0x000fe20003800000 */
[----:B------:R-:W-:Y:S01]  /*19f90*/  IMAD.HI R8, R8, 0x2aaaaaab, RZ ;  /* 0x2aaaaaab08087827 */ /* 0x000fe200078e02ff */
[----:B------:R-:W-:-:S03]  /*19fa0*/  PLOP3.LUT P2, PT, PT, PT, PT, 0x80, 0x0 ;  /* 0x000000000000781c */ /* 0x000fc60003f4f070 */
[----:B------:R-:W-:-:S05]  /*19fb0*/  IMAD.HI R2, R2, 0x2aaaaaab, RZ ;  /* 0x2aaaaaab02027827 */ /* 0x000fca00078e02ff */
[----:B------:R-:W-:-:S04]  /*19fc0*/  SHF.R.U32.HI R3, RZ, 0x1f, R2 ;  /* 0x0000001fff037819 */ /* 0x000fc80000011602 */
[----:B------:R-:W-:Y:S02]  /*19fd0*/  LEA.HI.SX32 R3, R2, R3, 0x1c ;  /* 0x0000000302037211 */ /* 0x000fe400078fe2ff */
[----:B------:R-:W-:Y:S02]  /*19fe0*/  SHF.R.U32.HI R2, RZ, 0x1f, R8 ;  /* 0x0000001fff027819 */ /* 0x000fe40000011608 */
[----:B------:R-:W-:Y:S02]  /*19ff0*/  VIMNMX R3, R20, R3, PT ;  /* 0x0000000314037248 */ /* 0x000fe40003fe0100 */
[----:B------:R-:W-:-:S03]  /*1a000*/  LEA.HI.SX32 R2, R8, R2, 0x1c ;  /* 0x0000000208027211 */ /* 0x000fc600078fe2ff */
[----:B------:R-:W-:Y:S01]  /*1a010*/  IMAD R3, R3, 0x60, -R5 ;  /* 0x0000006003037824 */ /* 0x000fe200078e0a05 */
[----:B------:R-:W-:-:S04]  /*1a020*/  VIMNMX R2, RZ, R2, !PT ;  /* 0x00000002ff027248 */ /* 0x000fc80007fe0100 */
[----:B------:R-:W-:Y:S01]  /*1a030*/  VIMNMX R9, R3, R9, PT ;  /* 0x0000000903097248 */ /* 0x000fe20003fe0100 */
[----:B------:R-:W-:-:S05]  /*1a040*/  IMAD R2, R2, 0x60, -R5 ;  /* 0x0000006002027824 */ /* 0x000fca00078e0a05 */
[----:B------:R-:W-:-:S04]  /*1a050*/  VIMNMX R5, RZ, R2, !PT ;  /* 0x00000002ff057248 */ /* 0x000fc80007fe0100 */
[----:B------:R-:W-:Y:S01]  /*1a060*/  ISETP.GT.AND P0, PT, R9, R5, PT ;  /* 0x000000050900720c */ /* 0x000fe20003f04270 */
[----:B------:R-:W-:-:S05]  /*1a070*/  IMAD.WIDE.U32 R2, R5, -0x55555555, RZ ;  /* 0xaaaaaaab05027825 */ /* 0x000fca00078e00ff */
[----:B------:R-:W-:-:S05]  /*1a080*/  SHF.R.U32.HI R2, RZ, 0x6, R3 ;  /* 0x00000006ff027819 */ /* 0x000fca0000011603 */
[----:B------:R-:W-:Y:S02]  /*1a090*/  IMAD.MOV.U32 R3, RZ, RZ, R2 ;  /* 0x000000ffff037224 */ /* 0x000fe400078e0002 */
[----:B------:R-:W-:-:S04]  /*1a0a0*/  @P0 VIADD R5, R9, 0x5f ;  /* 0x0000005f09050836 */ /* 0x000fc80000000000 */
[----:B------:R-:W-:-:S05]  /*1a0b0*/  @P0 IMAD.HI R5, R5, 0x2aaaaaab, RZ ;  /* 0x2aaaaaab05050827 */ /* 0x000fca00078e02ff */
[----:B------:R-:W-:-:S04]  /*1a0c0*/  @P0 SHF.R.U32.HI R6, RZ, 0x1f, R5 ;  /* 0x0000001fff060819 */ /* 0x000fc80000011605 */
[----:B------:R-:W-:-:S04]  /*1a0d0*/  @P0 LEA.HI.SX32 R3, R5, R6, 0x1c ;  /* 0x0000000605030211 */ /* 0x000fc800078fe2ff */
[----:B------:R-:W-:-:S13]  /*1a0e0*/  ISETP.GT.AND P0, PT, R3, R2, PT ;  /* 0x000000020300720c */ /* 0x000fda0003f04270 */
[----:B------:R-:W-:Y:S05]  /*1a0f0*/  @!P0 BRA `(.L_x_2225) ;  /* 0x0000000c00488947 */ /* 0x000fea0003800000 */
[----:B------:R-:W1:Y:S01]  /*1a100*/  LDC R5, c[0x0][0x428] ;  /* 0x00010a00ff057b82 */ /* 0x000e620000000800 */
[----:B------:R-:W-:Y:S01]  /*1a110*/  UMOV UR4, 0xffffffff ;  /* 0xffffffff00047882 */ /* 0x000fe20000000000 */
[----:B-1----:R-:W-:Y:S01]  /*1a120*/  ISETP.NE.AND P0, PT, R5, 0x1, PT ;  /* 0x000000010500780c */ /* 0x002fe20003f05270 */
[----:B------:R-:W-:-:S12]  /*1a130*/  IMAD.MOV.U32 R5, RZ, RZ, R18 ;  /* 0x000000ffff057224 */ /* 0x000fd800078e0012 */
[----:B------:R-:W1:Y:S08]  /*1a140*/  @P0 LDC R7, c[0x0][0x42c] ;  /* 0x00010b00ff070b82 */ /* 0x000e700000000800 */
[----:B------:R-:W2:Y:S01]  /*1a150*/  @P0 LDC R6, c[0x0][0x430] ;  /* 0x00010c00ff060b82 */ /* 0x000ea20000000800 */
[----:B-1----:R-:W-:-:S05]  /*1a160*/  @P0 IMAD.HI.U32 R7, R18, R7, RZ ;  /* 0x0000000712070227 */ /* 0x002fca00078e00ff */
[----:B--2---:R-:W-:Y:S02]  /*1a170*/  @P0 SHF.R.U32.HI R5, RZ, R6, R7 ;  /* 0x00000006ff050219 */ /* 0x004fe40000011607 */
[----:B------:R-:W-:Y:S01]  /*1a180*/  SEL R6, R19, RZ, !P1 ;  /* 0x000000ff13067207 */ /* 0x000fe20004800000 */
[----:B------:R-:W-:Y:S06]  /*1a190*/  BRA.DIV UR4, `(.L_x_2226) ;  /* 0x0000005a04707947 */ /* 0x000fec000b800000 */
.L_x_2382:
[----:B------:R-:W-:-:S03]  /*1a1a0*/  UMOV UR4, 0xffffffff ;  /* 0xffffffff00047882 */ /* 0x000fc60000000000 */
[----:B------:R-:W-:Y:S05]  /*1a1b0*/  BRA.DIV UR4, `(.L_x_2227) ;  /* 0x0000005a049c7947 */ /* 0x000fea000b800000 */
[----:B------:R-:W-:-:S13]  /*1a1c0*/  ELECT P6, URZ, PT ;  /* 0x00000000003f782f */ /* 0x000fda00038c0000 */
.L_x_2385:
[----:B------:R-:W2:Y:S01]  /*1a1d0*/  LDL R7, [R1+0x24] ;  /* 0x0000240001077983 */ /* 0x000ea20000100800 */
[----:B------:R-:W-:Y:S01]  /*1a1e0*/  MOV R9, 0x400 ;  /* 0x0000040000097802 */ /* 0x000fe20000000f00 */
[----:B------:R-:W-:Y:S01]  /*1a1f0*/  BSSY B1, `(.L_x_2228) ;  /* 0x000000a000017945 */ /* 0x000fe20003800000 */
[----:B--2---:R-:W-:-:S05]  /*1a200*/  VIADD R8, R7, 0x1 ;  /* 0x0000000107087836 */ /* 0x004fca0000000000 */
[----:B------:R-:W-:-:S04]  /*1a210*/  LEA.HI R7, R8, R8, RZ, 0x1 ;  /* 0x0000000808077211 */ /* 0x000fc800078f08ff */
[----:B------:R-:W-:-:S05]  /*1a220*/  LOP3.LUT R7, R7, 0xfffffffe, RZ, 0xc0, !PT ;  /* 0xfffffffe07077812 */ /* 0x000fca00078ec0ff */
[----:B------:R-:W-:Y:S02]  /*1a230*/  IMAD.IADD R8, R8, 0x1, -R7 ;  /* 0x0000000108087824 */ /* 0x000fe400078e0a07 */
[----:B------:R-:W1:Y:S03]  /*1a240*/  S2R R7, SR_CgaCtaId ;  /* 0x0000000000077919 */ /* 0x000e660000008800 */
[----:B------:R-:W-:Y:S02]  /*1a250*/  SHF.L.U32 R8, R8, 0x1f, RZ ;  /* 0x0000001f08087819 */ /* 0x000fe400000006ff */
[----:B-1----:R-:W-:-:S04]  /*1a260*/  LEA R7, R7, R9, 0x18 ;  /* 0x0000000907077211 */ /* 0x002fc800078ec0ff */
[----:B------:R-:W1:Y:S02]  /*1a270*/  SYNCS.PHASECHK.TRANS64.TRYWAIT P0, [R7+URZ+0x22820], R8 ;  /* 0x02282008070075a7 */ /* 0x000e64000800017f */
[----:B-1----:R-:W-:Y:S05]  /*1a280*/  @!P0 BRA `(.L_x_2229) ;  /* 0x0000005800888947 */ /* 0x002fea0003800000 */
.L_x_2386:
[----:B------:R-:W-:Y:S05]  /*1a290*/  BSYNC B1 ;  /* 0x0000000000017941 */ /* 0x000fea0003800000 */
.L_x_2228:
[----:B------:R-:W-:Y:S04]  /*1a2a0*/  BSSY B1, `(.L_x_2230) ;  /* 0x000004d000017945 */ /* 0x000fe80003800000 */
[----:B------:R-:W-:Y:S05]  /*1a2b0*/  @!P6 BRA `(.L_x_2231) ;  /* 0x00000004002ce947 */ /* 0x000fea0003800000 */
[----:B------:R-:W1:Y:S04]  /*1a2c0*/  LDL R11, [R1+0x4] ;  /* 0x00000400010b7983 */ /* 0x000e680000100800 */
[----:B------:R-:W2:Y:S01]  /*1a2d0*/  LDL R9, [R1+0xc] ;  /* 0x00000c0001097983 */ /* 0x000ea20000100800 */
[----:B-1----:R-:W-:Y:S01]  /*1a2e0*/  IMAD R8, R11, 0x8, R7 ;  /* 0x000000080b087824 */ /* 0x002fe200078e0207 */
[----:B--2---:R-:W-:-:S04]  /*1a2f0*/  SHF.L.U32 R11, R9, 0x1f, RZ ;  /* 0x0000001f090b7819 */ /* 0x004fc800000006ff */
[----:B------:R-:W1:Y:S02]  /*1a300*/  SYNCS.PHASECHK.TRANS64.TRYWAIT P0, [R8+URZ+0x228a0], R11 ;  /* 0x0228a00b080075a7 */ /* 0x000e64000800017f */
[----:B-1----:R-:W-:Y:S05]  /*1a310*/  @!P0 BRA `(.L_x_2232) ;  /* 0x0000005800788947 */ /* 0x002fea0003800000 */
.L_x_2387:
        /* <DEDUP_REMOVED lines=11> */
.L_x_2233:
[----:B--2---:R-:W2:Y:S01]  /*1a3d0*/  LDL R9, [R1+0x4] ;  /* 0x0000040001097983 */ /* 0x004ea20000100800 */
        /* <DEDUP_REMOVED lines=11> */
[----:B------:R-:W-:-:S05]  /*1a490*/  IMAD R9, R3, 0x60, R10 ;  /* 0x0000006003097824 */ /* 0x000fca00078e020a */
[----:B------:R-:W-:-:S04]  /*1a4a0*/  IADD3 R9, R9, -0x60, RZ ;  /* 0xffffffa009097810 */ /* 0x000fc80007ffe0ff */
[----:B------:R-:W-:-:S03]  /*1a4b0*/  R2UR UR11, R9 ;  /* 0x00000000090b72ca */ /* 0x000fc600000e0000 */
[----:B------:R-:W-:-:S10]  /*1a4c0*/  UIADD3 UR8, UR8, 0x1c400, URZ ;  /* 0x0001c40008087890 */ /* 0x000fd4000fffe03f */
[----:B------:R2:W-:Y:S01]  /*1a4d0*/  UTMALDG.4D [UR8], [UR4], desc[UR6] ;  /* 0x00000608040075b4 */ /* 0x0005e20008019000 */
[----:B------:R-:W3:Y:S02]  /*1a4e0*/  SYNCS.PHASECHK.TRANS64.TRYWAIT P0, [R8+URZ+0x228c0], R11 ;  /* 0x0228c00b080075a7 */ /* 0x000ee4000800017f */
[----:B--23--:R-:W-:Y:S05]  /*1a4f0*/  @!P0 BRA `(.L_x_2234) ;  /* 0x0000005800148947 */ /* 0x00cfea0003800000 */
.L_x_2388:
        /* <DEDUP_REMOVED lines=8> */
.L_x_2235:
[----:B-12---:R-:W2:Y:S01]  /*1a580*/  LDL R11, [R1+0x4] ;  /* 0x00000400010b7983 */ /* 0x006ea20000100800 */
        /* <DEDUP_REMOVED lines=30> */
.L_x_2231:
[----:B------:R-:W-:Y:S05]  /*1a770*/  BSYNC B1 ;  /* 0x0000000000017941 */ /* 0x000fea0003800000 */
.L_x_2230:
[----:B-1----:R-:W2:Y:S04]  /*1a780*/  LDL.LU R8, [R1+0x4] ;  /* 0x0000040001087983 */ /* 0x002ea80000300800 */
        /* <DEDUP_REMOVED lines=12> */
[C---:B------:R-:W-:Y:S02]  /*1a850*/  IMAD R8, R3.reuse, 0x60, R10 ;  /* 0x0000006003087824 */ /* 0x040fe400078e020a */
[----:B------:R-:W-:Y:S02]  /*1a860*/  VIADD R3, R3, 0xffffffff ;  /* 0xffffffff03037836 */ /* 0x000fe40000000000 */
[----:B------:R-:W-:-:S07]  /*1a870*/  VIADD R8, R8, 0xffffff40 ;  /* 0xffffff4008087836 */ /* 0x000fce0000000000 */
.L_x_2242:
[----:B------:R-:W-:Y:S05]  /*1a880*/  YIELD ;  /* 0x0000000000007946 */ /* 0x000fea0003800000 */
[----:B------:R-:W-:Y:S04]  /*1a890*/  BSSY B1, `(.L_x_2236) ;  /* 0x000004b000017945 */ /* 0x000fe80003800000 */
[----:B-1----:R-:W-:Y:S05]  /*1a8a0*/  @!P6 BRA `(.L_x_2237) ;  /* 0x000000040024e947 */ /* 0x002fea0003800000 */
[----:B------:R-:W2:Y:S04]  /*1a8b0*/  LDL R9, [R1+0x4] ;  /* 0x0000040001097983 */ /* 0x000ea80000100800 */
[----:B------:R-:W3:Y:S01]  /*1a8c0*/  LDL R10, [R1+0xc] ;  /* 0x00000c00010a7983 */ /* 0x000ee20000100800 */
[----:B--2---:R-:W-:Y:S01]  /*1a8d0*/  IMAD R9, R9, 0x8, R7 ;  /* 0x0000000809097824 */ /* 0x004fe200078e0207 */
[----:B---3--:R-:W-:-:S04]  /*1a8e0*/  SHF.L.U32 R10, R10, 0x1f, RZ ;  /* 0x0000001f0a0a7819 */ /* 0x008fc800000006ff */
[----:B------:R-:W1:Y:S02]  /*1a8f0*/  SYNCS.PHASECHK.TRANS64.TRYWAIT P0, [R9+URZ+0x228a0], R10 ;  /* 0x0228a00a090075a7 */ /* 0x000e64000800017f */
[----:B-1----:R-:W-:Y:S05]  /*1a900*/  @!P0 BRA `(.L_x_2238) ;  /* 0x0000005400248947 */ /* 0x002fea0003800000 */
.L_x_2389:
        /* <DEDUP_REMOVED lines=11> */
.L_x_2239:
[----:B--2---:R-:W2:Y:S01]  /*1a9c0*/  LDL R11, [R1+0x4] ;  /* 0x00000400010b7983 */ /* 0x004ea20000100800 */
        /* <DEDUP_REMOVED lines=14> */
[----:B------:R-:W3:Y:S02]  /*1aab0*/  SYNCS.PHASECHK.TRANS64.TRYWAIT P1, [R9+URZ+0x228c0], R10 ;  /* 0x0228c00a090075a7 */ /* 0x000ee4000802017f */
[----:B--23--:R-:W-:Y:S05]  /*1aac0*/  @!P1 BRA `(.L_x_2240) ;  /* 0x0000005000c89947 */ /* 0x00cfea0003800000 */
.L_x_2390:
        /* <DEDUP_REMOVED lines=8> */
.L_x_2241:
        /* <DEDUP_REMOVED lines=31> */
.L_x_2237:
[----:B------:R-:W-:Y:S05]  /*1ad40*/  BSYNC B1 ;  /* 0x0000000000017941 */ /* 0x000fea0003800000 */
.L_x_2236:
        /* <DEDUP_REMOVED lines=13> */
.L_x_2225:
[----:B------:R-:W-:Y:S05]  /*1ae20*/  BSYNC B0 ;  /* 0x0000000000007941 */ /* 0x000fea0003800000 */
.L_x_2224:
[----:B------:R-:W2:Y:S01]  /*1ae30*/  LDC.64 R2, c[0x0][0x9e0] ;  /* 0x00027800ff027b82 */ /* 0x000ea20000000a00 */
[----:B------:R-:W-:Y:S07]  /*1ae40*/  @!P2 WARPSYNC.ALL ;  /* 0x000000000000a948 */ /* 0x000fee0003800000 */
[----:B------:R-:W-:Y:S01]  /*1ae50*/  @!P2 BAR.SYNC.DEFER_BLOCKING 0xc, 0x120 ;  /* 0x030480000000ab1d */ /* 0x000fe20000010000 */
[----:B--2---:R-:W-:Y:S02]  /*1ae60*/  ISETP.GE.AND P0, PT, R3, 0x1, PT ;  /* 0x000000010300780c */ /* 0x004fe40003f06270 */
[----:B------:R-:W-:-:S11]  /*1ae70*/  IADD3 R2, R4, R2, RZ ;  /* 0x0000000204027210 */ /* 0x000fd60007ffe0ff */
[----:B------:R-:W-:Y:S05]  /*1ae80*/  @!P0 BRA `(.L_x_2243) ;  /* 0x0000000000488947 */ /* 0x000fea0003800000 */
[C---:B------:R-:W-:Y:S01]  /*1ae90*/  ISETP.GT.AND P1, PT, R4.reuse, RZ, PT ;  /* 0x000000ff0400720c */ /* 0x040fe20003f24270 */
[----:B------:R-:W-:Y:S01]  /*1aea0*/  BSSY B0, `(.L_x_2244) ;  /* 0x000000e000007945 */ /* 0x000fe20003800000 */
[----:B------:R-:W-:-:S11]  /*1aeb0*/  VIADD R6, R4, 0xffffffff ;  /* 0xffffffff04067836 */ /* 0x000fd60000000000 */
[----:B------:R-:W-:Y:S05]  /*1aec0*/  @P1 BRA `(.L_x_2245) ;  /* 0x00000000001c1947 */ /* 0x000fea0003800000 */
[----:B------:R-:W-:Y:S01]  /*1aed0*/  ISETP.NE.AND P1, PT, R3, 0x1, PT ;  /* 0x000000010300780c */ /* 0x000fe20003f25270 */
[----:B------:R-:W-:-:S12]  /*1aee0*/  IMAD.MOV R4, RZ, RZ, -R4 ;  /* 0x000000ffff047224 */ /* 0x000fd800078e0a04 */
[----:B------:R-:W2:Y:S02]  /*1aef0*/  @P1 LDC.64 R6, c[0x0][0x9e8] ;  /* 0x00027a00ff061b82 */ /* 0x000ea40000000a00 */
[----:B--2---:R-:W-:-:S05]  /*1af00*/  @P1 IMAD.HI.U32 R6, R4, R6, RZ ;  /* 0x0000000604061227 */ /* 0x004fca00078e00ff */
[----:B------:R-:W-:-:S04]  /*1af10*/  @P1 SHF.R.U32.HI R4, RZ, R7, R6 ;  /* 0x00000007ff041219 */ /* 0x000fc80000011606 */
[----:B------:R-:W-:Y:S01]  /*1af20*/  LOP3.LUT R6, RZ, R4, RZ, 0x33, !PT ;  /* 0x00000004ff067212 */ /* 0x000fe200078e33ff */
[----:B------:R-:W-:Y:S06]  /*1af30*/  BRA `(.L_x_2246) ;  /* 0x0000000000107947 */ /* 0x000fec0003800000 */
.L_x_2245:
[----:B------:R-:W-:-:S13]  /*1af40*/  ISETP.NE.AND P1, PT, R3, 0x1, PT ;  /* 0x000000010300780c */ /* 0x000fda0003f25270 */
[----:B------:R-:W2:Y:S02]  /*1af50*/  @P1 LDC.64 R4, c[0x0][0x9e8] ;  /* 0x00027a00ff041b82 */ /* 0x000ea40000000a00 */
[----:B--2---:R-:W-:-:S05]  /*1af60*/  @P1 IMAD.HI.U32 R4, R6, R4, RZ ;  /* 0x0000000406041227 */ /* 0x004fca00078e00ff */
[----:B------:R-:W-:-:S07]  /*1af70*/  @P1 SHF.R.U32.HI R6, RZ, R5, R4 ;  /* 0x00000005ff061219 */ /* 0x000fce0000011604 */
.L_x_2246:
[----:B------:R-:W-:Y:S05]  /*1af80*/  BSYNC B0 ;  /* 0x0000000000007941 */ /* 0x000fea0003800000 */
.L_x_2244:
[----:B------:R-:W-:-:S05]  /*1af90*/  IMAD R5, R6, R3, R3 ;  /* 0x0000000306057224 */ /* 0x000fca00078e0203 */
[----:B------:R-:W-:-:S07]  /*1afa0*/  VIMNMX R2, R2, R5, PT ;  /* 0x0000000502027248 */ /* 0x000fce0003fe0100 */
.L_x_2243:
[----:B------:R-:W-:Y:S01]  /*1afb0*/  VIADD R2, R2, 0x5f ;  /* 0x0000005f02027836 */ /* 0x000fe20000000000 */
[----:B------:R-:W-:-:S03]  /*1afc0*/  ULDC UR4, c[0x0][0x9dc] ;  /* 0x0002770000047ab9 */ /* 0x000fc60000000800 */
[----:B------:R-:W-:-:S05]  /*1afd0*/  IMAD.HI R2, R2, 0x2aaaaaab, RZ ;  /* 0x2aaaaaab02027827 */ /* 0x000fca00078e02ff */
[----:B------:R-:W-:-:S04]  /*1afe0*/  SHF.R.U32.HI R5, RZ, 0x1f, R2 ;  /* 0x0000001fff057819 */ /* 0x000fc80000011602 */
[----:B------:R-:W-:Y:S01]  /*1aff0*/  LEA.HI.SX32 R5, R2, R5, 0x1c ;  /* 0x0000000502057211 */ /* 0x000fe200078fe2ff */
[----:B------:R-:W-:-:S03]  /*1b000*/  VIADD R2, R0, -UR4 ;  /* 0x8000000400027c36 */ /* 0x000fc60008000000 */
[----:B------:R-:W-:-:S05]  /*1b010*/  VIMNMX R6, R20, R5, PT ;  /* 0x0000000514067248 */ /* 0x000fca0003fe0100 */
[----:B------:R2:W-:Y:S01]  /*1b020*/  STL [R1+0x20], R6 ;  /* 0x0000200601007387 */ /* 0x0005e20000100800 */
[----:B------:R-:W-:Y:S05]  /*1b030*/  @!P0 BRA `(.L_x_2247) ;  /* 0x0000000000448947 */ /* 0x000fea0003800000 */
[----:B------:R-:W-:Y:S01]  /*1b040*/  ISETP.GT.AND P0, PT, R0, -0x1, PT ;  /* 0xffffffff0000780c */ /* 0x000fe20003f04270 */
[----:B------:R-:W-:-:S12]  /*1b050*/  BSSY B0, `(.L_x_2248) ;  /* 0x000000d000007945 */ /* 0x000fd80003800000 */
[----:B------:R-:W-:Y:S05]  /*1b060*/  @P0 BRA `(.L_x_2249) ;  /* 0x00000000001c0947 */ /* 0x000fea0003800000 */
[----:B------:R-:W-:Y:S02]  /*1b070*/  ISETP.NE.AND P0, PT, R3, 0x1, PT ;  /* 0x000000010300780c */ /* 0x000fe40003f05270 */
[----:B------:R-:W-:-:S11]  /*1b080*/  LOP3.LUT R7, RZ, R0, RZ, 0x33, !PT ;  /* 0x00000000ff077212 */ /* 0x000fd600078e33ff */
[----:B------:R-:W3:Y:S02]  /*1b090*/  @P0 LDC.64 R4, c[0x0][0x9e8] ;  /* 0x00027a00ff040b82 */ /* 0x000ee40000000a00 */
[----:B---3--:R-:W-:-:S05]  /*1b0a0*/  @P0 IMAD.HI.U32 R4, R7, R4, RZ ;  /* 0x0000000407040227 */ /* 0x008fca00078e00ff */
[----:B------:R-:W-:-:S04]  /*1b0b0*/  @P0 SHF.R.U32.HI R7, RZ, R5, R4 ;  /* 0x00000005ff070219 */ /* 0x000fc80000011604 */
[----:B------:R-:W-:Y:S01]  /*1b0c0*/  LOP3.LUT R0, RZ, R7, RZ, 0x33, !PT ;  /* 0x00000007ff007212 */ /* 0x000fe200078e33ff */
[----:B------:R-:W-:Y:S06]  /*1b0d0*/  BRA `(.L_x_2250) ;  /* 0x0000000000107947 */ /* 0x000fec0003800000 */
.L_x_2249:
[----:B------:R-:W-:-:S13]  /*1b0e0*/  ISETP.NE.AND P0, PT, R3, 0x1, PT ;  /* 0x000000010300780c */ /* 0x000fda0003f05270 */
[----:B------:R-:W3:Y:S02]  /*1b0f0*/  @P0 LDC.64 R4, c[0x0][0x9e8] ;  /* 0x00027a00ff040b82 */ /* 0x000ee40000000a00 */
[----:B---3--:R-:W-:-:S05]  /*1b100*/  @P0 IMAD.HI.U32 R4, R0, R4, RZ ;  /* 0x0000000400040227 */ /* 0x008fca00078e00ff */
[----:B------:R-:W-:-:S07]  /*1b110*/  @P0 SHF.R.U32.HI R0, RZ, R5, R4 ;  /* 0x00000005ff000219 */ /* 0x000fce0000011604 */
.L_x_2250:
[----:B------:R-:W-:Y:S05]  /*1b120*/  BSYNC B0 ;  /* 0x0000000000007941 */ /* 0x000fea0003800000 */
.L_x_2248:
[----:B------:R-:W-:-:S05]  /*1b130*/  IMAD R3, R0, R3, RZ ;  /* 0x0000000300037224 */ /* 0x000fca00078e02ff */
[----:B------:R-:W-:-:S07]  /*1b140*/  VIMNMX R2, R2, R3, !PT ;  /* 0x0000000302027248 */ /* 0x000fce0007fe0100 */
.L_x_2247:
[----:B------:R-:W-:Y:S01]  /*1b150*/  IMAD.HI R2, R2, 0x2aaaaaab, RZ ;  /* 0x2aaaaaab02027827 */ /* 0x000fe200078e02ff */
[----:B------:R-:W-:Y:S04]  /*1b160*/  BSSY B6, `(.L_x_2251) ;  /* 0x00002ad000067945 */ /* 0x000fe80003800000 */
[----:B------:R-:W-:-:S04]  /*1b170*/  SHF.R.U32.HI R3, RZ, 0x1f, R2 ;  /* 0x0000001fff037819 */ /* 0x000fc80000011602 */
[----:B------:R-:W-:-:S04]  /*1b180*/  LEA.HI.SX32 R3, R2, R3, 0x1c ;  /* 0x0000000302037211 */ /* 0x000fc800078fe2ff */
[----:B------:R-:W-:-:S04]  /*1b190*/  VIMNMX R0, RZ, R3, !PT ;  /* 0x00000003ff007248 */ /* 0x000fc80007fe0100 */
[----:B------:R-:W-:Y:S01]  /*1b1a0*/  ISETP.GT.AND P0, PT, R6, R0, PT ;  /* 0x000000000600720c */ /* 0x000fe20003f04270 */
[----:B------:R3:W-:-:S12]  /*1b1b0*/  STL [R1+0x18], R0 ;  /* 0x0000180001007387 */ /* 0x0007d80000100800 */
[----:B---3--:R-:W-:Y:S05]  /*1b1c0*/  @P0 BRA `(.L_x_2252) ;  /* 0x0000000000440947 */ /* 0x008fea0003800000 */
[----:B------:R-:W3:Y:S02]  /*1b1d0*/  S2R R0, SR_TID.X ;  /* 0x0000000000007919 */ /* 0x000ee40000002100 */
[----:B---3--:R-:W-:-:S04]  /*1b1e0*/  LOP3.LUT R0, R0, 0x1f, RZ, 0xc0, !PT ;  /* 0x0000001f00007812 */ /* 0x008fc800078ec0ff */
[----:B------:R-:W-:-:S13]  /*1b1f0*/  ISETP.NE.AND P1, PT, R0, RZ, PT ;  /* 0x000000ff0000720c */ /* 0x000fda0003f25270 */
[----:B------:R-:W-:Y:S05]  /*1b200*/  @P1 BRA `(.L_x_2253) ;  /* 0x0000002800881947 */ /* 0x000fea0003800000 */
[----:B------:R-:W3:Y:S01]  /*1b210*/  S2R R7, SR_LANEID ;  /* 0x0000000000077919 */ /* 0x000ee20000000000 */
[----:B------:R-:W-:Y:S01]  /*1b220*/  VOTEU.ANY UR4, UPT, PT ;  /* 0x0000000000047886 */ /* 0x000fe200038e0100 */
[----:B------:R-:W4:Y:S01]  /*1b230*/  LDC.64 R2, c[0x0][0xc38] ;  /* 0x00030e00ff027b82 */ /* 0x000f220000000a00 */
[----:B------:R-:W3:Y:S08]  /*1b240*/  FLO.U32 R0, UR4 ;  /* 0x0000000400007d00 */ /* 0x000ef000080e0000 */
[----:B------:R-:W4:Y:S01]  /*1b250*/  POPC R5, UR4 ;  /* 0x0000000400057d09 */ /* 0x000f220008000000 */
[----:B---3--:R-:W-:-:S13]  /*1b260*/  ISETP.EQ.U32.AND P0, PT, R0, R7, PT ;  /* 0x000000070000720c */ /* 0x008fda0003f02070 */
[----:B----4-:R-:W3:Y:S01]  /*1b270*/  @P0 ATOMG.E.ADD.STRONG.GPU PT, R3, desc[UR52][R2.64], R5 ;  /* 0x00000005020309a8 */ /* 0x010ee200081ee1f4 */
[----:B------:R-:W4:Y:S02]  /*1b280*/  S2R R4, SR_LTMASK ;  /* 0x0000000000047919 */ /* 0x000f240000003900 */
[----:B----4-:R-:W-:-:S04]  /*1b290*/  LOP3.LUT R4, R4, UR4, RZ, 0xc0, !PT ;  /* 0x0000000404047c12 */ /* 0x010fc8000f8ec0ff */
[----:B------:R-:W4:Y:S01]  /*1b2a0*/  POPC R7, R4 ;  /* 0x0000000400077309 */ /* 0x000f220000000000 */
[----:B---3--:R-:W4:Y:S02]  /*1b2b0*/  SHFL.IDX PT, R0, R3, R0, 0x1f ;  /* 0x00001f0003007589 */ /* 0x008f2400000e0000 */
[----:B----4-:R-:W-:Y:S01]  /*1b2c0*/  IADD3 R16, R0, UR36, R7 ;  /* 0x0000002400107c10 */ /* 0x010fe2000fffe007 */
[----:B------:R-:W-:Y:S06]  /*1b2d0*/  BRA `(.L_x_2253) ;  /* 0x0000002800547947 */ /* 0x000fec0003800000 */
.L_x_2252:
[----:B------:R-:W3:Y:S01]  /*1b2e0*/  S2R R3, SR_CgaCtaId ;  /* 0x0000000000037919 */ /* 0x000ee20000008800 */
[----:B------:R-:W-:-:S04]  /*1b2f0*/  MOV R0, 0x400 ;  /* 0x0000040000007802 */ /* 0x000fc80000000f00 */
[----:B---3--:R-:W-:-:S05]  /*1b300*/  LEA R2, R3, R0, 0x18 ;  /* 0x0000000003027211 */ /* 0x008fca00078ec0ff */
[----:B------:R3:W-:Y:S01]  /*1b310*/  STL [R1+0x1c], R2 ;  /* 0x00001c0201007387 */ /* 0x0007e20000100800 */
[----:B------:R-:W-:-:S05]  /*1b320*/  VIADD R0, R2, 0x1c400 ;  /* 0x0001c40002007836 */ /* 0x000fca0000000000 */
[----:B------:R-:W-:-:S13]  /*1b330*/  LOP3.LUT P0, RZ, R0, 0x3ff, RZ, 0xc0, !PT ;  /* 0x000003ff00ff7812 */ /* 0x000fda000780c0ff */
[----:B---3--:R-:W-:Y:S05]  /*1b340*/  @!P0 BRA `(.L_x_2254) ;  /* 0x0000000000408947 */ /* 0x008fea0003800000 */
[----:B------:R-:W-:Y:S01]  /*1b350*/  MOV R2, 0x0 ;  /* 0x0000000000027802 */ /* 0x000fe20000000f00 */
[----:B------:R-:W-:Y:S01]  /*1b360*/  ULDC.64 UR6, c[0x4][0x90] ;  /* 0x0100240000067ab9 */ /* 0x000fe20000000a00 */
[----:B------:R-:W-:Y:S01]  /*1b370*/  ULDC.64 UR8, c[0x4][0x98] ;  /* 0x0100260000087ab9 */ /* 0x000fe20000000a00 */
[----:B------:R-:W-:Y:S01]  /*1b380*/  ULDC.64 UR4, c[0x4][0x8] ;  /* 0x0100020000047ab9 */ /* 0x000fe20000000a00 */
[----:B------:R-:W-:Y:S01]  /*1b390*/  IMAD.U32 R4, RZ, RZ, UR6 ;  /* 0x00000006ff047e24 */ /* 0x000fe2000f8e00ff */
[----:B------:R-:W-:Y:S01]  /*1b3a0*/  MOV R8, 0x70 ;  /* 0x0000007000087802 */ /* 0x000fe20000000f00 */
[----:B------:R-:W3:Y:S01]  /*1b3b0*/  LDC.64 R2, c[0x4][R2] ;  /* 0x0100000002027b82 */ /* 0x000ee20000000a00 */
[----:B------:R-:W-:Y:S02]  /*1b3c0*/  IMAD.U32 R5, RZ, RZ, UR7 ;  /* 0x00000007ff057e24 */ /* 0x000fe4000f8e00ff */
[----:B--2---:R-:W-:Y:S02]  /*1b3d0*/  IMAD.U32 R6, RZ, RZ, UR8 ;  /* 0x00000008ff067e24 */ /* 0x004fe4000f8e00ff */
[----:B------:R-:W-:-:S02]  /*1b3e0*/  IMAD.U32 R7, RZ, RZ, UR9 ;  /* 0x00000009ff077e24 */ /* 0x000fc4000f8e00ff */
[----:B------:R-:W-:Y:S02]  /*1b3f0*/  IMAD.U32 R10, RZ, RZ, UR4 ;  /* 0x00000004ff0a7e24 */ /* 0x000fe4000f8e00ff */
[----:B-1----:R-:W-:Y:S02]  /*1b400*/  IMAD.U32 R11, RZ, RZ, UR5 ;  /* 0x00000005ff0b7e24 */ /* 0x002fe4000f8e00ff */
[----:B------:R-:W-:Y:S02]  /*1b410*/  IMAD.MOV.U32 R12, RZ, RZ, 0x1 ;  /* 0x00000001ff0c7424 */ /* 0x000fe400078e00ff */
[----:B0-----:R-:W-:-:S07]  /*1b420*/  IMAD.MOV.U32 R13, RZ, RZ, RZ ;  /* 0x000000ffff0d7224 */ /* 0x001fce00078e00ff */
[----:B------:R-:W-:-:S07]  /*1b430*/  LEPC R20, `(.L_x_2254) ;  /* 0x000000001014794e */ /* 0x000fce0000000000 */
[----:B---3--:R-:W-:Y:S05]  /*1b440*/  CALL.ABS.NOINC R2 ;  /* 0x0000000002007343 */ /* 0x008fea0003c00000 */
.L_x_2254:
[----:B------:R-:W3:Y:S02]  /*1b450*/  LDL R2, [R1+0x1c] ;  /* 0x00001c0001027983 */ /* 0x000ee40000100800 */
[----:B---3--:R-:W-:-:S05]  /*1b460*/  VIADD R0, R2, 0x400 ;  /* 0x0000040002007836 */ /* 0x008fca0000000000 */
[----:B------:R-:W-:-:S13]  /*1b470*/  LOP3.LUT P0, RZ, R0, 0x3ff, RZ, 0xc0, !PT ;  /* 0x000003ff00ff7812 */ /* 0x000fda000780c0ff */
[----:B------:R-:W-:Y:S05]  /*1b480*/  @!P0 BRA `(.L_x_2255) ;  /* 0x0000000000808947 */ /* 0x000fea0003800000 */
[----:B------:R-:W-:Y:S01]  /*1b490*/  MOV R0, 0x0 ;  /* 0x0000000000007802 */ /* 0x000fe20000000f00 */
[----:B------:R-:W-:Y:S01]  /*1b4a0*/  ULDC.64 UR6, c[0x4][0x90] ;  /* 0x0100240000067ab9 */ /* 0x000fe20000000a00 */
[----:B------:R-:W-:Y:S01]  /*1b4b0*/  ULDC.64 UR8, c[0x4][0x98] ;  /* 0x0100260000087ab9 */ /* 0x000fe20000000a00 */
[----:B------:R-:W-:Y:S01]  /*1b4c0*/  ULDC.64 UR4, c[0x4][0x10] ;  /* 0x0100040000047ab9 */ /* 0x000fe20000000a00 */
[----:B------:R3:W4:Y:S01]  /*1b4d0*/  LDC.64 R2, c[0x4][R0] ;  /* 0x0100000000027b82 */ /* 0x0007220000000a00 */
[----:B------:R-:W-:Y:S01]  /*1b4e0*/  IMAD.U32 R4, RZ, RZ, UR6 ;  /* 0x00000006ff047e24 */ /* 0x000fe2000f8e00ff */
[----:B0-----:R-:W-:Y:S01]  /*1b4f0*/  MOV R13, RZ ;  /* 0x000000ff000d7202 */ /* 0x001fe20000000f00 */
[----:B------:R-:W-:Y:S02]  /*1b500*/  IMAD.U32 R5, RZ, RZ, UR7 ;  /* 0x00000007ff057e24 */ /* 0x000fe4000f8e00ff */
[----:B--2---:R-:W-:Y:S02]  /*1b510*/  IMAD.U32 R6, RZ, RZ, UR8 ;  /* 0x00000008ff067e24 */ /* 0x004fe4000f8e00ff */
[----:B------:R-:W-:-:S02]  /*1b520*/  IMAD.U32 R7, RZ, RZ, UR9 ;  /* 0x00000009ff077e24 */ /* 0x000fc4000f8e00ff */
[----:B------:R-:W-:Y:S02]  /*1b530*/  IMAD.U32 R10, RZ, RZ, UR4 ;  /* 0x00000004ff0a7e24 */ /* 0x000fe4000f8e00ff */
[----:B-1----:R-:W-:Y:S02]  /*1b540*/  IMAD.U32 R11, RZ, RZ, UR5 ;  /* 0x00000005ff0b7e24 */ /* 0x002fe4000f8e00ff */
[----:B------:R-:W-:Y:S02]  /*1b550*/  IMAD.MOV.U32 R8, RZ, RZ, 0x70 ;  /* 0x00000070ff087424 */ /* 0x000fe400078e00ff */
[----:B---3--:R-:W-:-:S07]  /*1b560*/  IMAD.MOV.U32 R12, RZ, RZ, 0x1 ;  /* 0x00000001ff0c7424 */ /* 0x008fce00078e00ff */
[----:B------:R-:W-:-:S07]  /*1b570*/  LEPC R20, `(.L_x_2256) ;  /* 0x000000001014794e */ /* 0x000fce0000000000 */
[----:B----4-:R-:W-:Y:S05]  /*1b580*/  CALL.ABS.NOINC R2 ;  /* 0x0000000002007343 */ /* 0x010fea0003c00000 */
.L_x_2256:
        /* <DEDUP_REMOVED lines=16> */
.L_x_2255:
[----:B------:R-:W3:Y:S01]  /*1b690*/  LDL.LU R4, [R1+0x28] ;  /* 0x0000280001047983 */ /* 0x000ee20000300800 */
[----:B------:R-:W4:Y:S01]  /*1b6a0*/  LDC R0, c[0x0][0x428] ;  /* 0x00010a00ff007b82 */ /* 0x000f220000000800 */
[----:B------:R-:W-:Y:S01]  /*1b6b0*/  ULDC.64 UR4, c[0x0][0x9f8] ;  /* 0x00027e0000047ab9 */ /* 0x000fe20000000a00 */
[----:B------:R-:W0:Y:S01]  /*1b6c0*/  S2R R5, SR_TID.X ;  /* 0x0000000000057919 */ /* 0x000e220000002100 */
[----:B----4-:R-:W-:Y:S01]  /*1b6d0*/  ISETP.NE.AND P0, PT, R0, 0x1, PT ;  /* 0x000000010000780c */ /* 0x010fe20003f05270 */
[----:B------:R-:W-:Y:S01]  /*1b6e0*/  IMAD.MOV.U32 R0, RZ, RZ, R18 ;  /* 0x000000ffff007224 */ /* 0x000fe200078e0012 */
[----:B0-----:R-:W-:-:S11]  /*1b6f0*/  LOP3.LUT R5, R5, 0x1f, RZ, 0xc0, !PT ;  /* 0x0000001f05057812 */ /* 0x001fd600078ec0ff */
[----:B------:R-:W0:Y:S08]  /*1b700*/  @P0 LDC R3, c[0x0][0x42c] ;  /* 0x00010b00ff030b82 */ /* 0x000e300000000800 */
[----:B------:R-:W4:Y:S01]  /*1b710*/  @P0 LDC R2, c[0x0][0x430] ;  /* 0x00010c00ff020b82 */ /* 0x000f220000000800 */
[----:B0-----:R-:W-:-:S05]  /*1b720*/  @P0 IMAD.HI.U32 R3, R18, R3, RZ ;  /* 0x0000000312030227 */ /* 0x001fca00078e00ff */
[----:B----4-:R-:W-:Y:S02]  /*1b730*/  @P0 SHF.R.U32.HI R0, RZ, R2, R3 ;  /* 0x00000002ff000219 */ /* 0x010fe40000011603 */
[----:B------:R-:W-:-:S04]  /*1b740*/  ISETP.NE.U32.AND P0, PT, RZ, UR4, PT ;  /* 0x00000004ff007c0c */ /* 0x000fc8000bf05070 */
[----:B------:R-:W-:Y:S01]  /*1b750*/  ISETP.NE.AND.EX P0, PT, RZ, UR5, PT, P0 ;  /* 0x00000005ff007c0c */ /* 0x000fe2000bf05300 */
[----:B------:R-:W-:-:S12]  /*1b760*/  ULDC.64 UR4, c[0x0][0xa00] ;  /* 0x0002800000047ab9 */ /* 0x000fd80000000a00 */
[----:B------:R-:W0:Y:S01]  /*1b770*/  @P0 LDC.64 R2, c[0x0][0x9f8] ;  /* 0x00027e00ff020b82 */ /* 0x000e220000000a00 */
[----:B------:R-:W-:-:S04]  /*1b780*/  ISETP.NE.AND P6, PT, R5, RZ, PT ;  /* 0x000000ff0500720c */ /* 0x000fc80003fc5270 */
[----:B------:R-:W-:-:S09]  /*1b790*/  PLOP3.LUT P1, PT, P6, PT, PT, 0x8, 0x0 ;  /* 0x000000000000781c */ /* 0x000fd2000372e170 */
[----:B------:R-:W-:Y:S01]  /*1b7a0*/  VOTEU.ALL UP1, P6 ;  /* 0x00000000003f7886 */ /* 0x000fe20003020000 */
[----:B0-----:R-:W-:-:S04]  /*1b7b0*/  @P0 IMAD.WIDE R2, R19, 0x4, R2 ;  /* 0x0000000413020825 */ /* 0x001fc800078e0202 */
[----:B------:R-:W-:-:S04]  /*1b7c0*/  @!UP1 UIADD3 UR8, UP0, UR38, 0x270, URZ ;  /* 0x0000027026089890 */ /* 0x000fc8000ff1e03f */
[----:B------:R-:W-:-:S03]  /*1b7d0*/  @!UP1 UIADD3.X UR9, URZ, UR39, URZ, UP0, !UPT ;  /* 0x000000273f099290 */ /* 0x000fc600087fe43f */
[----:B------:R-:W-:Y:S01]  /*1b7e0*/  VOTEU.ALL UP0, P6 ;  /* 0x00000000003f7886 */ /* 0x000fe20003000000 */
[----:B---3--:R-:W-:Y:S01]  /*1b7f0*/  IMAD R17, R17, 0x80, R4 ;  /* 0x0000008011117824 */ /* 0x008fe200078e0204 */
[----:B------:R-:W-:-:S06]  /*1b800*/  MOV R4, R19 ;  /* 0x0000001300047202 */ /* 0x000fcc0000000f00 */
[----:B------:R0:W5:Y:S01]  /*1b810*/  @P0 LDG.E R4, desc[UR52][R2.64] ;  /* 0x0000003402040981 */ /* 0x000162000c1e1900 */
[----:B------:R-:W-:-:S04]  /*1b820*/  ISETP.NE.U32.AND P0, PT, RZ, UR4, PT ;  /* 0x00000004ff007c0c */ /* 0x000fc8000bf05070 */
[----:B------:R-:W-:-:S04]  /*1b830*/  ISETP.NE.AND.EX P0, PT, RZ, UR5, PT, P0 ;  /* 0x00000005ff007c0c */ /* 0x000fc8000bf05300 */
[----:B0-----:R-:W-:-:S09]  /*1b840*/  SEL R2, R19, RZ, !P0 ;  /* 0x000000ff13027207 */ /* 0x001fd20004000000 */
.L_x_2257:
        /* <DEDUP_REMOVED lines=10> */
[----:B------:R-:W3:Y:S01]  /*1b8f0*/  LDL R3, [R1+0x20] ;  /* 0x0000200001037983 */ /* 0x000ee20000100800 */
[----:B------:R-:W0:Y:S01]  /*1b900*/  LDC.64 R20, c[0x0][0x3f8] ;  /* 0x0000fe00ff147b82 */ /* 0x000e220000000a00 */
[----:B------:R-:W-:Y:S02]  /*1b910*/  ULDC.64 UR4, c[0x0][0xa08] ;  /* 0x0002820000047ab9 */ /* 0x000fe40000000a00 */
[----:B0-----:R-:W-:Y:S01]  /*1b920*/  LOP3.LUT P0, RZ, R20, UR4, RZ, 0xfc, !PT ;  /* 0x0000000414ff7c12 */ /* 0x001fe2000f80fcff */
[----:B------:R-:W-:-:S03]  /*1b930*/  UMOV UR4, 0xffffffff ;  /* 0xffffffff00047882 */ /* 0x000fc60000000000 */
[----:B------:R-:W-:-:S04]  /*1b940*/  LOP3.LUT P0, RZ, R21, UR5, RZ, 0xfc, P0 ;  /* 0x0000000515ff7c12 */ /* 0x000fc8000800fcff */
[----:B--2--5:R-:W-:Y:S01]  /*1b950*/  SEL R6, R4, RZ, !P0 ;  /* 0x000000ff04067207 */ /* 0x024fe20004000000 */
[----:B---3--:R-:W-:Y:S01]  /*1b960*/  VIADD R3, R3, 0xffffffff ;  /* 0xffffffff03037836 */ /* 0x008fe20000000000 */
[----:B------:R-:W-:Y:S07]  /*1b970*/  BRA.DIV UR4, `(.L_x_2258) ;  /* 0x0000004604307947 */ /* 0x000fee000b800000 */
.L_x_2393:
[----:B------:R-:W-:Y:S01]  /*1b980*/  UMOV UR4, 0xffffffff ;  /* 0xffffffff00047882 */ /* 0x000fe20000000000 */
[----:B------:R-:W-:Y:S02]  /*1b990*/  SHF.R.S32.HI R8, RZ, 0x1f, R4 ;  /* 0x0000001fff087819 */ /* 0x000fe40000011404 */
[----:B------:R-:W-:Y:S05]  /*1b9a0*/  BRA.DIV UR4, `(.L_x_2259) ;  /* 0x0000004604587947 */ /* 0x000fea000b800000 */
[----:B------:R-:W-:-:S13]  /*1b9b0*/  ELECT P6, URZ, PT ;  /* 0x00000000003f782f */ /* 0x000fda00038c0000 */
.L_x_2396:
[----:B------:R-:W-:Y:S05]  /*1b9c0*/  @!P6 BRA `(.L_x_2260) ;  /* 0x0000000000fce947 */ /* 0x000fea0003800000 */
[----:B------:R-:W-:-:S04]  /*1b9d0*/  ISETP.NE.U32.AND P0, PT, R20, RZ, PT ;  /* 0x000000ff1400720c */ /* 0x000fc80003f05070 */
[----:B------:R-:W-:-:S13]  /*1b9e0*/  ISETP.NE.AND.EX P0, PT, R21, RZ, PT, P0 ;  /* 0x000000ff1500720c */ /* 0x000fda0003f05300 */
[----:B------:R-:W-:Y:S05]  /*1b9f0*/  @!P0 BRA `(.L_x_2261) ;  /* 0x0000000000488947 */ /* 0x000fea0003800000 */
[----:B-1----:R-:W0:Y:S01]  /*1ba00*/  LDC R9, c[0x0][0x41c] ;  /* 0x00010700ff097b82 */ /* 0x002e220000000800 */
[----:B------:R-:W-:Y:S01]  /*1ba10*/  IMAD.MOV.U32 R5, RZ, RZ, R3 ;  /* 0x000000ffff057224 */ /* 0x000fe200078e0003 */
[----:B------:R-:W-:Y:S01]  /*1ba20*/  ULDC.64 UR4, c[0x0][0x408] ;  /* 0x0001020000047ab9 */ /* 0x000fe20000000a00 */
[----:B0-----:R-:W-:-:S13]  /*1ba30*/  ISETP.NE.AND P0, PT, R9, 0x1, PT ;  /* 0x000000010900780c */ /* 0x001fda0003f05270 */
[----:B------:R-:W0:Y:S02]  /*1ba40*/  @P0 LDC.64 R6, c[0x0][0x420] ;  /* 0x00010800ff060b82 */ /* 0x000e240000000a00 */
[----:B0-----:R-:W-:-:S05]  /*1ba50*/  @P0 IMAD.HI.U32 R6, R3, R6, RZ ;  /* 0x0000000603060227 */ /* 0x001fca00078e00ff */
[----:B------:R-:W-:-:S04]  /*1ba60*/  @P0 SHF.R.U32.HI R5, RZ, R7, R6 ;  /* 0x00000007ff050219 */ /* 0x000fc80000011606 */
[--C-:B------:R-:W-:Y:S01]  /*1ba70*/  SHF.R.S32.HI R7, RZ, 0x1f, R5.reuse ;  /* 0x0000001fff077819 */ /* 0x100fe20000011405 */
[----:B------:R-:W-:-:S04]  /*1ba80*/  IMAD.MOV R6, RZ, RZ, -R5 ;  /* 0x000000ffff067224 */ /* 0x000fc800078e0a05 */
[----:B------:R-:W-:Y:S02]  /*1ba90*/  IMAD R3, R9, R6, R3 ;  /* 0x0000000609037224 */ /* 0x000fe400078e0203 */
[----:B------:R-:W-:-:S04]  /*1baa0*/  IMAD R6, R8, UR4, RZ ;  /* 0x0000000408067c24 */ /* 0x000fc8000f8e02ff */
[----:B------:R-:W-:Y:S02]  /*1bab0*/  IMAD R9, R4, UR5, R6 ;  /* 0x0000000504097c24 */ /* 0x000fe4000f8e0206 */
[----:B------:R-:W-:-:S04]  /*1bac0*/  IMAD.MOV.U32 R6, RZ, RZ, R5 ;  /* 0x000000ffff067224 */ /* 0x000fc800078e0005 */
[----:B------:R-:W-:-:S04]  /*1bad0*/  IMAD.WIDE.U32 R6, R4, UR4, R6 ;  /* 0x0000000404067c25 */ /* 0x000fc8000f8e0006 */
[----:B------:R-:W-:Y:S01]  /*1bae0*/  IMAD.IADD R5, R7, 0x1, R9 ;  /* 0x0000000107057824 */ /* 0x000fe200078e0209 */
[----:B------:R-:W-:-:S04]  /*1baf0*/  LEA R10, P0, R6, R20, 0x2 ;  /* 0x00000014060a7211 */ /* 0x000fc800078010ff */
[----:B------:R-:W-:-:S05]  /*1bb00*/  LEA.HI.X R11, R6, R21, R5, 0x2, P0 ;  /* 0x00000015060b7211 */ /* 0x000fca00000f1405 */
[----:B------:R0:W5:Y:S04]  /*1bb10*/  LDG.E R6, desc[UR52][R10.64] ;  /* 0x000000340a067981 */ /* 0x000168000c1e1900 */
.L_x_2261:
[----:B------:R-:W2:Y:S01]  /*1bb20*/  LDL R5, [R1] ;  /* 0x0000000001057983 */ /* 0x000ea20000100800 */
[----:B-1----:R-:W-:-:S03]  /*1bb30*/  MOV R9, 0x400 ;  /* 0x0000040000097802 */ /* 0x002fc60000000f00 */
[----:B------:R-:W3:Y:S01]  /*1bb40*/  LDL R7, [R1+0x8] ;  /* 0x0000080001077983 */ /* 0x000ee20000100800 */
[----:B0-----:R-:W0:Y:S02]  /*1bb50*/  S2R R10, SR_CgaCtaId ;  /* 0x00000000000a7919 */ /* 0x001e240000008800 */
[----:B0-----:R-:W-:-:S05]  /*1bb60*/  LEA R9, R10, R9, 0x18 ;  /* 0x000000090a097211 */ /* 0x001fca00078ec0ff */
[----:B--2---:R-:W-:Y:S01]  /*1bb70*/  IMAD R5, R5, 0x8, R9 ;  /* 0x0000000805057824 */ /* 0x004fe200078e0209 */
[----:B---3--:R-:W-:-:S04]  /*1bb80*/  SHF.L.U32 R7, R7, 0x1f, RZ ;  /* 0x0000001f07077819 */ /* 0x008fc800000006ff */
[----:B------:R-:W0:Y:S02]  /*1bb90*/  SYNCS.PHASECHK.TRANS64.TRYWAIT P0, [R5+URZ+0x22840], R7 ;  /* 0x02284007050075a7 */ /* 0x000e24000800017f */
[----:B0-----:R-:W-:Y:S05]  /*1bba0*/  @!P0 BRA `(.L_x_2262) ;  /* 0x0000004000f88947 */ /* 0x001fea0003800000 */
.L_x_2397:
        /* <DEDUP_REMOVED lines=11> */
.L_x_2263:
[----:B------:R-:W2:Y:S01]  /*1bc60*/  LDL R9, [R1] ;  /* 0x0000000001097983 */ /* 0x000ea20000100800 */
[----:B------:R-:W-:-:S03]  /*1bc70*/  MOV R10, 0x400 ;  /* 0x00000400000a7802 */ /* 0x000fc60000000f00 */
[----:B0-----:R-:W3:Y:S01]  /*1bc80*/  LDL R7, [R1+0x10] ;  /* 0x0000100001077983 */ /* 0x001ee20000100800 */
[----:B------:R-:W0:Y:S01]  /*1bc90*/  S2R R11, SR_CgaCtaId ;  /* 0x00000000000b7919 */ /* 0x000e220000008800 */
        /* <DEDUP_REMOVED lines=17> */
[----:B0-----:R-:W-:Y:S01]  /*1bdb0*/  NOP ;  /* 0x0000000000007918 */ /* 0x001fe20000000000 */
.L_x_2260:
[----:B------:R-:W2:Y:S01]  /*1bdc0*/  LDL.LU R10, [R1+0x24] ;  /* 0x00002400010a7983 */ /* 0x000ea20000300800 */
[----:B------:R-:W-:Y:S01]  /*1bdd0*/  MOV R7, 0x400 ;  /* 0x0000040000077802 */ /* 0x000fe20000000f00 */
[----:B------:R-:W-:Y:S05]  /*1bde0*/  WARPSYNC.ALL ;  /* 0x0000000000007948 */ /* 0x000fea0003800000 */
[----:B-1----:R-:W0:Y:S01]  /*1bdf0*/  S2R R9, SR_CgaCtaId ;  /* 0x0000000000097919 */ /* 0x002e220000008800 */
        /* <DEDUP_REMOVED lines=26> */
.L_x_2398:
[----:B------:R-:W-:Y:S05]  /*1bfa0*/  BSYNC B0 ;  /* 0x0000000000007941 */ /* 0x000fea0003800000 */
.L_x_2264:
        /* <DEDUP_REMOVED lines=11> */
.L_x_2399:
        /* <DEDUP_REMOVED lines=11> */
.L_x_2269:
        /* <DEDUP_REMOVED lines=8> */
[----:B------:R-:W-:Y:S02]  /*1c190*/  R2UR UR13, R6 ;  /* 0x00000000060d72ca */ /* 0x000fe400000e0000 */
[----:B0-----:R-:W-:-:S05]  /*1c1a0*/  LEA R9, R10, R9, 0x18 ;  /* 0x000000090a097211 */ /* 0x001fca00078ec0ff */
        /* <DEDUP_REMOVED lines=27> */
.L_x_2267:
[----:B------:R-:W-:Y:S05]  /*1c360*/  BSYNC B0 ;  /* 0x0000000000007941 */ /* 0x000fea0003800000 */
.L_x_2266:
[----:B------:R-:W2:Y:S04]  /*1c370*/  LDL R3, [R1+0x20] ;  /* 0x0000200001037983 */ /* 0x000ea80000100800 */
[----:B0-----:R-:W3:Y:S01]  /*1c380*/  LDL R2, [R1+0x18] ;  /* 0x0000180001027983 */ /* 0x001ee20000100800 */
        /* <DEDUP_REMOVED lines=27> */
[----:B------:R-:W-:Y:S01]  /*1c540*/  ULDC.64 UR4, c[0x0][0x408] ;  /* 0x0001020000047ab9 */ /* 0x000fe20000000a00 */
[----:B-1----:R-:W-:-:S13]  /*1c550*/  ISETP.NE.AND P0, PT, R11, 0x1, PT ;  /* 0x000000010b00780c */ /* 0x002fda0003f05270 */
[----:B------:R-:W1:Y:S02]  /*1c560*/  @P0 LDC.64 R2, c[0x0][0x420] ;  /* 0x00010800ff020b82 */ /* 0x000e640000000a00 */
[----:B-1----:R-:W-:-:S04]  /*1c570*/  @P0 IMAD.HI.U32 R6, R5, R2, RZ ;  /* 0x0000000205060227 */ /* 0x002fc800078e00ff */
[----:B------:R-:W-:Y:S01]  /*1c580*/  IMAD.MOV.U32 R2, RZ, RZ, R5 ;  /* 0x000000ffff027224 */ /* 0x000fe200078e0005 */
[----:B------:R-:W-:Y:S01]  /*1c590*/  @P0 SHF.R.U32.HI R2, RZ, R3, R6 ;  /* 0x00000003ff020219 */ /* 0x000fe20000011606 */
[----:B------:R-:W-:-:S03]  /*1c5a0*/  IMAD R6, R8, UR4, RZ ;  /* 0x0000000408067c24 */ /* 0x000fc6000f8e02ff */
[----:B------:R-:W-:Y:S01]  /*1c5b0*/  SHF.R.S32.HI R3, RZ, 0x1f, R2 ;  /* 0x0000001fff037819 */ /* 0x000fe20000011402 */
[C---:B------:R-:W-:Y:S02]  /*1c5c0*/  IMAD R10, R4.reuse, UR5, R6 ;  /* 0x00000005040a7c24 */ /* 0x040fe4000f8e0206 */
[----:B------:R-:W-:-:S04]  /*1c5d0*/  IMAD.WIDE.U32 R6, R4, UR4, R2 ;  /* 0x0000000404067c25 */ /* 0x000fc8000f8e0002 */
[----:B------:R-:W-:Y:S01]  /*1c5e0*/  IMAD.IADD R10, R10, 0x1, R7 ;  /* 0x000000010a0a7824 */ /* 0x000fe200078e0207 */
[----:B------:R-:W-:Y:S01]  /*1c5f0*/  LEA R20, P0, R6, R20, 0x2 ;  /* 0x0000001406147211 */ /* 0x000fe200078010ff */
[----:B------:R-:W-:-:S03]  /*1c600*/  IMAD.MOV R2, RZ, RZ, -R2 ;  /* 0x000000ffff027224 */ /* 0x000fc600078e0a02 */
[----:B------:R-:W-:Y:S01]  /*1c610*/  LEA.HI.X R21, R6, R21, R10, 0x2, P0 ;  /* 0x0000001506157211 */ /* 0x000fe200000f140a */
[----:B------:R-:W-:-:S04]  /*1c620*/  IMAD R5, R11, R2, R5 ;  /* 0x000000020b057224 */ /* 0x000fc800078e0205 */
[----:B------:R1:W5:Y:S04]  /*1c630*/  LDG.E R6, desc[UR52][R20.64] ;  /* 0x0000003414067981 */ /* 0x000368000c1e1900 */
.L_x_2276:
[----:B------:R-:W2:Y:S01]  /*1c640*/  S2R R3, SR_CgaCtaId ;  /* 0x0000000000037919 */ /* 0x000ea20000008800 */
[----:B------:R-:W-:-:S04]  /*1c650*/  MOV R2, 0x400 ;  /* 0x0000040000027802 */ /* 0x000fc80000000f00 */
[----:B--2---:R-:W-:Y:S02]  /*1c660*/  LEA R2, R3, R2, 0x18 ;  /* 0x0000000203027211 */ /* 0x004fe400078ec0ff */
[----:B------:R-:W-:-:S03]  /*1c670*/  SHF.L.U32 R3, R12, 0x1f, RZ ;  /* 0x0000001f0c037819 */ /* 0x000fc600000006ff */
[----:B------:R-:W-:-:S04]  /*1c680*/  IMAD R2, R13, 0x8, R2 ;  /* 0x000000080d027824 */ /* 0x000fc800078e0202 */
[----:B------:R-:W2:Y:S02]  /*1c690*/  SYNCS.PHASECHK.TRANS64.TRYWAIT P0, [R2+URZ+0x22840], R3 ;  /* 0x02284003020075a7 */ /* 0x000ea4000800017f */
[----:B--2---:R-:W-:Y:S05]  /*1c6a0*/  @!P0 BRA `(.L_x_2277) ;  /* 0x0000003800808947 */ /* 0x004fea0003800000 */
.L_x_2400:
        /* <DEDUP_REMOVED lines=11> */
.L_x_2278:
[----:B---3--:R-:W3:Y:S01]  /*1c760*/  LDL R7, [R1] ;  /* 0x0000000001077983 */ /* 0x008ee20000100800 */
[----:B------:R-:W-:-:S03]  /*1c770*/  MOV R11, 0x400 ;  /* 0x00000400000b7802 */ /* 0x000fc60000000f00 */
        /* <DEDUP_REMOVED lines=20> */
.L_x_2401:
        /* <DEDUP_REMOVED lines=8> */
.L_x_2280:
        /* <DEDUP_REMOVED lines=34> */
.L_x_2275:
[----:B------:R-:W-:Y:S05]  /*1cb60*/  BSYNC B2 ;  /* 0x0000000000027941 */ /* 0x000fea0003800000 */
.L_x_2274:
[----:B------:R-:W2:Y:S02]  /*1cb70*/  LDL R2, [R1+0x20] ;  /* 0x0000200001027983 */ /* 0x000ea40000100800 */
[----:B--2---:R-:W-:-:S07]  /*1cb80*/  VIADD R5, R2, 0xfffffffd ;  /* 0xfffffffd02057836 */ /* 0x004fce0000000000 */
.L_x_2273:
[----:B------:R-:W-:Y:S05]  /*1cb90*/  BSYNC B1 ;  /* 0x0000000000017941 */ /* 0x000fea0003800000 */
.L_x_2272:
[----:B------:R-:W2:Y:S01]  /*1cba0*/  LDL.LU R2, [R1+0x20] ;  /* 0x0000200001027983 */ /* 0x000ea20000300800 */
[----:B------:R-:W-:Y:S02]  /*1cbb0*/  IADD3 R9, R9, -0x2, RZ ;  /* 0xfffffffe09097810 */ /* 0x000fe40007ffe0ff */
[----:B--2---:R-:W-:-:S04]  /*1cbc0*/  LOP3.LUT R2, RZ, R2, RZ, 0x33, !PT ;  /* 0x00000002ff027212 */ /* 0x004fc800078e33ff */
[----:B------:R-:W-:-:S13]  /*1cbd0*/  ISETP.NE.AND P0, PT, R9, R2, PT ;  /* 0x000000020900720c */ /* 0x000fda0003f05270 */
[----:B------:R-:W-:Y:S05]  /*1cbe0*/  @!P0 BRA `(.L_x_2271) ;  /* 0x0000000c00a08947 */ /* 0x000fea0003800000 */
.L_x_2295:
        /* <DEDUP_REMOVED lines=9> */
[----:B0-----:R-:W-:Y:S06]  /*1cc80*/  @!P6 BRA `(.L_x_2282) ;  /* 0x000000040098e947 */ /* 0x001fec0003800000 */
        /* <DEDUP_REMOVED lines=22> */
.L_x_2283:
[----:B------:R-:W3:Y:S01]  /*1cdf0*/  S2R R3, SR_CgaCtaId ;  /* 0x0000000000037919 */ /* 0x000ee20000008800 */
[----:B------:R-:W-:-:S04]  /*1ce00*/  MOV R2, 0x400 ;  /* 0x0000040000027802 */ /* 0x000fc80000000f00 */
[----:B---3--:R-:W-:Y:S02]  /*1ce10*/  LEA R2, R3, R2, 0x18 ;  /* 0x0000000203027211 */ /* 0x008fe400078ec0ff */
[----:B------:R-:W-:-:S03]  /*1ce20*/  SHF.L.U32 R3, R9, 0x1f, RZ ;  /* 0x0000001f09037819 */ /* 0x000fc600000006ff */
[----:B------:R-:W-:-:S04]  /*1ce30*/  IMAD R2, R10, 0x8, R2 ;  /* 0x000000080a027824 */ /* 0x000fc800078e0202 */
[----:B------:R-:W3:Y:S02]  /*1ce40*/  SYNCS.PHASECHK.TRANS64.TRYWAIT P0, [R2+URZ+0x22840], R3 ;  /* 0x02284003020075a7 */ /* 0x000ee4000800017f */
[----:B---3--:R-:W-:Y:S05]  /*1ce50*/  @!P0 BRA `(.L_x_2284) ;  /* 0x0000003000bc8947 */ /* 0x008fea0003800000 */
.L_x_2402:
[----:B--2---:R-:W2:Y:S02]  /*1ce60*/  S2R R7, SR_TID.X ;  /* 0x0000000000077919 */ /* 0x004ea40000002100 */
        /* <DEDUP_REMOVED lines=10> */
.L_x_2285:
[----:B0-----:R-:W4:Y:S01]  /*1cf10*/  LDL R12, [R1+0x10] ;  /* 0x00001000010c7983 */ /* 0x001f220000100800 */
[----:B--2---:R-:W-:Y:S01]  /*1cf20*/  MOV R7, 0x400 ;  /* 0x0000040000077802 */ /* 0x004fe20000000f00 */
        /* <DEDUP_REMOVED lines=17> */
[----:B------:R-:W2:Y:S02]  /*1d040*/  SYNCS.PHASECHK.TRANS64.TRYWAIT P1, [R2+URZ+0x22860], R3 ;  /* 0x02286003020075a7 */ /* 0x000ea4000802017f */
[----:B0-2---:R-:W-:Y:S05]  /*1d050*/  @!P1 BRA `(.L_x_2286) ;  /* 0x0000003000509947 */ /* 0x005fea0003800000 */
.L_x_2403:
[----:B------:R-:W-:Y:S05]  /*1d060*/  @P0 BRA `(.L_x_2287) ;  /* 0x00000000001c0947 */ /* 0x000fea0003800000 */
[----:B------:R-:W2:Y:S01]  /*1d070*/  S2R R11, SR_TID.X ;  /* 0x00000000000b7919 */ /* 0x000ea20000002100 */
[----:B0--3--:R-:W-:-:S04]  /*1d080*/  IMAD.MOV.U32 R3, RZ, RZ, 0xc000 ;  /* 0x0000c000ff037424 */ /* 0x009fc800078e00ff */
[----:B------:R4:W-:Y:S01]  /*1d090*/  SYNCS.ARRIVE.TRANS64 RZ, [R2+URZ+0x22850], R3 ;  /* 0x0228500302ff79a7 */ /* 0x0009e2000800003f */
[----:B--2---:R-:W-:-:S04]  /*1d0a0*/  LOP3.LUT R11, R11, 0x1f, RZ, 0xc0, !PT ;  /* 0x0000001f0b0b7812 */ /* 0x004fc800078ec0ff */
[----:B------:R-:W-:-:S13]  /*1d0b0*/  ISETP.NE.AND P1, PT, R11, RZ, PT ;  /* 0x000000ff0b00720c */ /* 0x000fda0003f25270 */
[----:B----4-:R-:W-:Y:S05]  /*1d0c0*/  @!P1 BRA `(.L_x_2287) ;  /* 0x0000000000049947 */ /* 0x010fea0003800000 */
[----:B------:R-:W-:Y:S01]  /*1d0d0*/  BPT.TRAP 0x1 ;  /* 0x000000040000795c */ /* 0x000fe20000300000 */
.L_x_2287:
[----:B------:R-:W2:Y:S01]  /*1d0e0*/  S2R R11, SR_CgaCtaId ;  /* 0x00000000000b7919 */ /* 0x000ea20000008800 */
[----:B0--3--:R-:W-:Y:S01]  /*1d0f0*/  MOV R3, 0x400 ;  /* 0x0000040000037802 */ /* 0x009fe20000000f00 */
        /* <DEDUP_REMOVED lines=11> */
[----:B--2---:R-:W-:-:S05]  /*1d1b0*/  LEA R3, R11, R3, 0x18 ;  /* 0x000000030b037211 */ /* 0x004fca00078ec0ff */
        /* <DEDUP_REMOVED lines=19> */
.L_x_2282:
[----:B------:R-:W-:Y:S05]  /*1d2f0*/  BSYNC B1 ;  /* 0x0000000000017941 */ /* 0x000fea0003800000 */
.L_x_2281:
[----:B------:R-:W-:Y:S01]  /*1d300*/  VIADD R10, R10, 0x1 ;  /* 0x000000010a0a7836 */ /* 0x000fe20000000000 */
[----:B------:R-:W-:Y:S04]  /*1d310*/  BSSY B1, `(.L_x_2288) ;  /* 0x0000071000017945 */ /* 0x000fe80003800000 */
[----:B------:R-:W-:-:S04]  /*1d320*/  ISETP.NE.AND P0, PT, R10, 0x2, PT ;  /* 0x000000020a00780c */ /* 0x000fc80003f05270 */
[----:B------:R-:W-:Y:S02]  /*1d330*/  SEL R2, RZ, 0x1, P0 ;  /* 0x00000001ff027807 */ /* 0x000fe40000000000 */
[----:B0-----:R-:W-:Y:S02]  /*1d340*/  SEL R12, R10, RZ, P0 ;  /* 0x000000ff0a0c7207 */ /* 0x001fe40000000000 */
[----:B------:R-:W-:Y:S01]  /*1d350*/  LOP3.LUT R11, R9, R2, RZ, 0x3c, !PT ;  /* 0x00000002090b7212 */ /* 0x000fe200078e3cff */
[----:B------:R-:W-:-:S04]  /*1d360*/  VIADD R9, R5, 0xffffffff ;  /* 0xffffffff05097836 */ /* 0x000fc80000000000 */
        /* <DEDUP_REMOVED lines=18> */
[----:B------:R-:W-:Y:S01]  /*1d490*/  IMAD R10, R10, R3, R9 ;  /* 0x000000030a0a7224 */ /* 0x000fe200078e0209 */
[----:B------:R-:W-:-:S03]  /*1d4a0*/  SHF.R.S32.HI R3, RZ, 0x1f, R2 ;  /* 0x0000001fff037819 */ /* 0x000fc60000011402 */
[----:B------:R-:W-:-:S04]  /*1d4b0*/  IMAD.WIDE.U32 R2, R4, UR6, R2 ;  /* 0x0000000604027c25 */ /* 0x000fc8000f8e0002 */
[----:B------:R-:W-:Y:S01]  /*1d4c0*/  IMAD.IADD R3, R6, 0x1, R3 ;  /* 0x0000000106037824 */ /* 0x000fe200078e0203 */
[----:B------:R-:W-:-:S04]  /*1d4d0*/  LEA R6, P0, R2, UR4, 0x2 ;  /* 0x0000000402067c11 */ /* 0x000fc8000f8010ff */
[----:B------:R-:W-:-:S05]  /*1d4e0*/  LEA.HI.X R7, R2, UR5, R3, 0x2, P0 ;  /* 0x0000000502077c11 */ /* 0x000fca00080f1403 */
[----:B------:R2:W5:Y:S04]  /*1d4f0*/  LDG.E R6, desc[UR52][R6.64] ;  /* 0x0000003406067981 */ /* 0x000568000c1e1900 */
.L_x_2290:
[----:B------:R-:W3:Y:S01]  /*1d500*/  S2R R3, SR_CgaCtaId ;  /* 0x0000000000037919 */ /* 0x000ee20000008800 */
[----:B------:R-:W-:-:S04]  /*1d510*/  MOV R2, 0x400 ;  /* 0x0000040000027802 */ /* 0x000fc80000000f00 */
[----:B---3--:R-:W-:Y:S02]  /*1d520*/  LEA R2, R3, R2, 0x18 ;  /* 0x0000000203027211 */ /* 0x008fe400078ec0ff */
[----:B------:R-:W-:-:S03]  /*1d530*/  SHF.L.U32 R3, R11, 0x1f, RZ ;  /* 0x0000001f0b037819 */ /* 0x000fc600000006ff */
[----:B------:R-:W-:-:S04]  /*1d540*/  IMAD R2, R12, 0x8, R2 ;  /* 0x000000080c027824 */ /* 0x000fc800078e0202 */
[----:B------:R-:W3:Y:S02]  /*1d550*/  SYNCS.PHASECHK.TRANS64.TRYWAIT P0, [R2+URZ+0x22840], R3 ;  /* 0x02284003020075a7 */ /* 0x000ee4000800017f */
[----:B---3--:R-:W-:Y:S05]  /*1d560*/  @!P0 BRA `(.L_x_2291) ;  /* 0x0000002c00208947 */ /* 0x008fea0003800000 */
.L_x_2404:
        /* <DEDUP_REMOVED lines=11> */
.L_x_2292:
[----:B--2---:R-:W2:Y:S01]  /*1d620*/  LDL R7, [R1] ;  /* 0x0000000001077983 */ /* 0x004ea20000100800 */
        /* <DEDUP_REMOVED lines=20> */
[----:B0-2---:R-:W-:Y:S05]  /*1d770*/  @!P1 BRA `(.L_x_2293) ;  /* 0x0000002800b09947 */ /* 0x005fea0003800000 */
.L_x_2405:
        /* <DEDUP_REMOVED lines=8> */
.L_x_2294:
        /* <DEDUP_REMOVED lines=34> */
.L_x_2289:
[----:B------:R-:W-:Y:S05]  /*1da20*/  BSYNC B1 ;  /* 0x0000000000017941 */ /* 0x000fea0003800000 */
.L_x_2288:
[----:B------:R-:W2:Y:S01]  /*1da30*/  LDL R2, [R1+0x18] ;  /* 0x0000180001027983 */ /* 0x000ea20000100800 */
[----:B------:R-:W-:Y:S01]  /*1da40*/  VIADD R5, R5, 0xfffffffe ;  /* 0xfffffffe05057836 */ /* 0x000fe20000000000 */
[----:B--2---:R-:W-:-:S13]  /*1da50*/  ISETP.GT.AND P0, PT, R9, R2, PT ;  /* 0x000000020900720c */ /* 0x004fda0003f04270 */
[----:B------:R-:W-:Y:S05]  /*1da60*/  @P0 BRA `(.L_x_2295) ;  /* 0xfffffff000600947 */ /* 0x000fea000383ffff */
.L_x_2271:
[----:B------:R-:W-:Y:S05]  /*1da70*/  BSYNC B0 ;  /* 0x0000000000007941 */ /* 0x000fea0003800000 */
.L_x_2270:
        /* <DEDUP_REMOVED lines=23> */
.L_x_2297:
[----:B------:R-:W-:Y:S05]  /*1dbf0*/  BSYNC B0 ;  /* 0x0000000000007941 */ /* 0x000fea0003800000 */
.L_x_2296:
[----:B--2---:R-:W2:Y:S02]  /*1dc00*/  LDL.LU R2, [R1+0x8] ;  /* 0x0000080001027983 */ /* 0x004ea40000300800 */
[----:B--2---:R-:W-:-:S05]  /*1dc10*/  LOP3.LUT R2, R2, R0, RZ, 0x3c, !PT ;  /* 0x0000000002027212 */ /* 0x004fca00078e3cff */
[----:B------:R3:W-:Y:S02]  /*1dc20*/  STL [R1+0x8], R2 ;  /* 0x0000080201007387 */ /* 0x0007e40000100800 */
.L_x_2253:
[----:B------:R-:W-:Y:S05]  /*1dc30*/  BSYNC B6 ;  /* 0x0000000000067941 */ /* 0x000fea0003800000 */
.L_x_2251:
[----:B------:R-:W-:-:S03]  /*1dc40*/  UMOV UR4, 0xffffffff ;  /* 0xffffffff00047882 */ /* 0x000fc60000000000 */
[----:B------:R-:W-:Y:S05]  /*1dc50*/  BRA.DIV UR4, `(.L_x_2298) ;  /* 0x00000026048c7947 */ /* 0x000fea000b800000 */
[----:B------:R4:W0:Y:S04]  /*1dc60*/  SHFL.IDX PT, R4, R16, RZ, 0x1f ;  /* 0x00001fff10047589 */ /* 0x00082800000e0000 */
[----:B------:R-:W0:Y:S02]  /*1dc70*/  SHFL.IDX PT, R16, R16, 0x1, 0x1f ;  /* 0x00201f0010107f89 */ /* 0x000e2400000e0000 */
.L_x_2409:
[----:B------:R-:W5:Y:S01]  /*1dc80*/  S2R R7, SR_TID.X ;  /* 0x0000000000077919 */ /* 0x000f620000002100 */
[----:B------:R-:W-:Y:S01]  /*1dc90*/  ULDC UR4, c[0x0][0xc14] ;  /* 0x0003050000047ab9 */ /* 0x000fe20000000800 */
[----:B------:R-:W-:Y:S01]  /*1dca0*/  BSSY B0, `(.L_x_2299) ;  /* 0x000000b000007945 */ /* 0x000fe20003800000 */
[----:B------:R-:W-:Y:S02]  /*1dcb0*/  IMAD.U32 R0, RZ, RZ, UR4 ;  /* 0x00000004ff007e24 */ /* 0x000fe4000f8e00ff */
[----:B------:R-:W-:Y:S01]  /*1dcc0*/  IMAD.MOV.U32 R17, RZ, RZ, RZ ;  /* 0x000000ffff117224 */ /* 0x000fe200078e00ff */
[----:B-----5:R-:W-:-:S04]  /*1dcd0*/  LOP3.LUT R7, R7, 0x1f, RZ, 0xc0, !PT ;  /* 0x0000001f07077812 */ /* 0x020fc800078ec0ff */
[C---:B------:R-:W-:Y:S01]  /*1dce0*/  ISETP.NE.AND P0, PT, R7.reuse, 0x1f, PT ;  /* 0x0000001f0700780c */ /* 0x040fe20003f05270 */
[----:B------:R-:W-:-:S05]  /*1dcf0*/  IMAD.IADD R5, R7, 0x1, R19 ;  /* 0x0000000107057824 */ /* 0x000fca00078e0213 */
[----:B------:R-:W-:-:S13]  /*1dd00*/  ISETP.GE.OR P0, PT, R5, R0, !P0 ;  /* 0x000000000500720c */ /* 0x000fda0004706670 */
[----:B------:R-:W-:Y:S05]  /*1dd10*/  @P0 BRA `(.L_x_2300) ;  /* 0x00000000000c0947 */ /* 0x000fea0003800000 */
[----:B---3--:R-:W3:Y:S02]  /*1dd20*/  LDC.64 R2, c[0x0][0xc58] ;  /* 0x00031600ff027b82 */ /* 0x008ee40000000a00 */
[----:B---3--:R-:W-:-:S05]  /*1dd30*/  IMAD.WIDE R2, R5, 0x4, R2 ;  /* 0x0000000405027825 */ /* 0x008fca00078e0202 */
[----:B------:R3:W5:Y:S02]  /*1dd40*/  LDG.E R17, desc[UR52][R2.64] ;  /* 0x0000003402117981 */ /* 0x000764000c1e1900 */
.L_x_2300:
[----:B------:R-:W-:Y:S05]  /*1dd50*/  BSYNC B0 ;  /* 0x0000000000007941 */ /* 0x000fea0003800000 */
.L_x_2299:
[----:B------:R-:W-:-:S03]  /*1dd60*/  UMOV UR4, 0xffffffff ;  /* 0xffffffff00047882 */ /* 0x000fc60000000000 */
[----:B------:R-:W-:Y:S05]  /*1dd70*/  BRA.DIV UR4, `(.L_x_2301) ;  /* 0x0000002604907947 */ /* 0x000fea000b800000 */
        /* <DEDUP_REMOVED lines=8> */
[----:B------:R-:W-:Y:S02]  /*1de00*/  ISETP.GE.U32.AND P1, PT, R7, 0x8, PT ;  /* 0x000000080700780c */ /* 0x000fe40003f26070 */
[----:B---3--:R-:W-:-:S05]  /*1de10*/  IADD3 R3, R13, R14, RZ ;  /* 0x0000000e0d037210 */ /* 0x008fca0007ffe0ff */
[----:B------:R-:W0:Y:S02]  /*1de20*/  SHFL.UP PT, R14, R3, 0x4, RZ ;  /* 0x04800000030e7989 */ /* 0x000e2400000e00ff */
[----:B0-----:R-:W-:Y:S02]  /*1de30*/  SEL R14, R14, RZ, P0 ;  /* 0x000000ff0e0e7207 */ /* 0x001fe40000000000 */
[----:B------:R-:W-:-:S03]  /*1de40*/  ISETP.GE.U32.AND P0, PT, R7, 0x10, PT ;  /* 0x000000100700780c */ /* 0x000fc60003f06070 */
[----:B------:R-:W-:-:S05]  /*1de50*/  IMAD.IADD R5, R3, 0x1, R14 ;  /* 0x0000000103057824 */ /* 0x000fca00078e020e */
[----:B------:R-:W2:Y:S02]  /*1de60*/  SHFL.UP PT, R14, R5, 0x8, RZ ;  /* 0x05000000050e7989 */ /* 0x000ea400000e00ff */
[----:B--2---:R-:W-:-:S05]  /*1de70*/  SEL R6, R14, RZ, P1 ;  /* 0x000000ff0e067207 */ /* 0x004fca0000800000 */
[----:B------:R-:W-:-:S05]  /*1de80*/  IMAD.IADD R6, R5, 0x1, R6 ;  /* 0x0000000105067824 */ /* 0x000fca00078e0206 */
[----:B------:R-:W0:Y:S02]  /*1de90*/  SHFL.UP PT, R14, R6, 0x10, RZ ;  /* 0x06000000060e7989 */ /* 0x000e2400000e00ff */
[----:B0-----:R-:W-:-:S05]  /*1dea0*/  SEL R7, R14, RZ, P0 ;  /* 0x000000ff0e077207 */ /* 0x001fca0000000000 */
[----:B------:R-:W-:-:S05]  /*1deb0*/  IMAD.IADD R2, R6, 0x1, R7 ;  /* 0x0000000106027824 */ /* 0x000fca00078e0207 */
[----:B------:R0:W2:Y:S02]  /*1dec0*/  SHFL.IDX PT, R14, R2, 0x1f, 0x1f ;  /* 0x03e01f00020e7f89 */ /* 0x0000a400000e0000 */
.L_x_2417:
[----:B------:R-:W-:Y:S02]  /*1ded0*/  ULDC UR4, c[0x0][0xc10] ;  /* 0x0003040000047ab9 */ /* 0x000fe40000000800 */
[----:B------:R-:W-:-:S04]  /*1dee0*/  IMAD.U32 R5, RZ, RZ, UR4 ;  /* 0x00000004ff057e24 */ /* 0x000fc8000f8e00ff */
[----:B--2---:R-:W-:-:S04]  /*1def0*/  IMAD R3, R14, R5, RZ ;  /* 0x000000050e037224 */ /* 0x004fc800078e02ff */
[----:B----4-:R-:W-:-:S05]  /*1df00*/  IMAD.IADD R16, R16, 0x1, R3 ;  /* 0x0000000110107824 */ /* 0x010fca00078e0203 */
[----:B------:R-:W-:-:S13]  /*1df10*/  ISETP.GT.AND P0, PT, R16, R4, PT ;  /* 0x000000041000720c */ /* 0x000fda0003f04270 */
[----:B------:R-:W-:Y:S05]  /*1df20*/  @P0 BRA `(.L_x_2302) ;  /* 0x0000000000b40947 */ /* 0x000fea0003800000 */
[----:B------:R-:W2:Y:S02]  /*1df30*/  LDC R0, c[0x0][0xc14] ;  /* 0x00030500ff007b82 */ /* 0x000ea40000000800 */
.L_x_2307:
[----:B------:R-:W-:-:S05]  /*1df40*/  VIADD R19, R19, 0x1f ;  /* 0x0000001f13137836 */ /* 0x000fca0000000000 */
[----:B--2---:R-:W-:-:S13]  /*1df50*/  ISETP.GE.AND P0, PT, R19, R0, PT ;  /* 0x000000001300720c */ /* 0x004fda0003f06270 */
[----:B------:R-:W-:Y:S05]  /*1df60*/  @P0 BRA `(.L_x_2303) ;  /* 0x0000000400ec0947 */ /* 0x000fea0003800000 */
[----:B------:R-:W2:Y:S01]  /*1df70*/  S2R R7, SR_TID.X ;  /* 0x0000000000077919 */ /* 0x000ea20000002100 */
[----:B------:R-:W-:Y:S01]  /*1df80*/  BSSY B0, `(.L_x_2304) ;  /* 0x000000a000007945 */ /* 0x000fe20003800000 */
[----:B------:R-:W-:Y:S01]  /*1df90*/  IMAD.MOV.U32 R17, RZ, RZ, RZ ;  /* 0x000000ffff117224 */ /* 0x000fe200078e00ff */
[----:B--2---:R-:W-:-:S04]  /*1dfa0*/  LOP3.LUT R7, R7, 0x1f, RZ, 0xc0, !PT ;  /* 0x0000001f07077812 */ /* 0x004fc800078ec0ff */
[C---:B------:R-:W-:Y:S01]  /*1dfb0*/  ISETP.NE.AND P1, PT, R7.reuse, 0x1f, PT ;  /* 0x0000001f0700780c */ /* 0x040fe20003f25270 */
[----:B------:R-:W-:-:S05]  /*1dfc0*/  IMAD.IADD R5, R7, 0x1, R19 ;  /* 0x0000000107057824 */ /* 0x000fca00078e0213 */
[----:B------:R-:W-:-:S13]  /*1dfd0*/  ISETP.GE.OR P0, PT, R5, R0, !P1 ;  /* 0x000000000500720c */ /* 0x000fda0004f06670 */
[----:B------:R-:W-:Y:S05]  /*1dfe0*/  @P0 BRA `(.L_x_2305) ;  /* 0x00000000000c0947 */ /* 0x000fea0003800000 */
[----:B0-----:R-:W0:Y:S02]  /*1dff0*/  LDC.64 R2, c[0x0][0xc58] ;  /* 0x00031600ff027b82 */ /* 0x001e240000000a00 */
[----:B0-----:R-:W-:-:S05]  /*1e000*/  IMAD.WIDE R2, R5, 0x4, R2 ;  /* 0x0000000405027825 */ /* 0x001fca00078e0202 */
[----:B------:R2:W5:Y:S02]  /*1e010*/  LDG.E R17, desc[UR52][R2.64] ;  /* 0x0000003402117981 */ /* 0x000564000c1e1900 */
.L_x_2305:
[----:B------:R-:W-:Y:S05]  /*1e020*/  BSYNC B0 ;  /* 0x0000000000007941 */ /* 0x000fea0003800000 */
.L_x_2304:
[----:B------:R-:W-:-:S03]  /*1e030*/  UMOV UR4, 0xffffffff ;  /* 0xffffffff00047882 */ /* 0x000fc60000000000 */
[----:B------:R-:W-:Y:S05]  /*1e040*/  BRA.DIV UR4, `(.L_x_2306) ;  /* 0x0000002604ac7947 */ /* 0x000fea000b800000 */
[----:B-----5:R-:W3:Y:S01]  /*1e050*/  SHFL.UP PT, R14, R17, 0x1, RZ ;  /* 0x04200000110e7989 */ /* 0x020ee200000e00ff */
[C---:B------:R-:W-:Y:S02]  /*1e060*/  ISETP.NE.AND P0, PT, R7.reuse, RZ, PT ;  /* 0x000000ff0700720c */ /* 0x040fe40003f05270 */
[C---:B------:R-:W-:Y:S02]  /*1e070*/  ISETP.GE.U32.AND P1, PT, R7.reuse, 0x2, PT ;  /* 0x000000020700780c */ /* 0x040fe40003f26070 */
[----:B---3--:R-:W-:Y:S02]  /*1e080*/  SEL R14, R14, RZ, P0 ;  /* 0x000000ff0e0e7207 */ /* 0x008fe40000000000 */
[----:B------:R-:W-:-:S03]  /*1e090*/  ISETP.GE.U32.AND P0, PT, R7, 0x4, PT ;  /* 0x000000040700780c */ /* 0x000fc60003f06070 */
[----:B------:R-:W-:-:S05]  /*1e0a0*/  IMAD.IADD R13, R17, 0x1, R14 ;  /* 0x00000001110d7824 */ /* 0x000fca00078e020e */
[----:B------:R-:W3:Y:S02]  /*1e0b0*/  SHFL.UP PT, R14, R13, 0x2, RZ ;  /* 0x044000000d0e7989 */ /* 0x000ee400000e00ff */
[----:B---3--:R-:W-:Y:S02]  /*1e0c0*/  SEL R14, R14, RZ, P1 ;  /* 0x000000ff0e0e7207 */ /* 0x008fe40000800000 */
[----:B------:R-:W-:-:S03]  /*1e0d0*/  ISETP.GE.U32.AND P1, PT, R7, 0x8, PT ;  /* 0x000000080700780c */ /* 0x000fc60003f26070 */
[----:B--2---:R-:W-:-:S05]  /*1e0e0*/  IMAD.IADD R3, R13, 0x1, R14 ;  /* 0x000000010d037824 */ /* 0x004fca00078e020e */
[----:B------:R-:W2:Y:S02]  /*1e0f0*/  SHFL.UP PT, R14, R3, 0x4, RZ ;  /* 0x04800000030e7989 */ /* 0x000ea400000e00ff */
[----:B--2---:R-:W-:Y:S02]  /*1e100*/  SEL R14, R14, RZ, P0 ;  /* 0x000000ff0e0e7207 */ /* 0x004fe40000000000 */
[----:B------:R-:W-:-:S03]  /*1e110*/  ISETP.GE.U32.AND P0, PT, R7, 0x10, PT ;  /* 0x000000100700780c */ /* 0x000fc60003f06070 */
[----:B------:R-:W-:-:S05]  /*1e120*/  IMAD.IADD R5, R3, 0x1, R14 ;  /* 0x0000000103057824 */ /* 0x000fca00078e020e */
[----:B------:R-:W2:Y:S02]  /*1e130*/  SHFL.UP PT, R14, R5, 0x8, RZ ;  /* 0x05000000050e7989 */ /* 0x000ea400000e00ff */
[----:B--2---:R-:W-:-:S04]  /*1e140*/  SEL R6, R14, RZ, P1 ;  /* 0x000000ff0e067207 */ /* 0x004fc80000800000 */
[----:B------:R-:W-:-:S05]  /*1e150*/  IADD3 R6, R5, R6, RZ ;  /* 0x0000000605067210 */ /* 0x000fca0007ffe0ff */
[----:B------:R-:W2:Y:S02]  /*1e160*/  SHFL.UP PT, R14, R6, 0x10, RZ ;  /* 0x06000000060e7989 */ /* 0x000ea400000e00ff */
[----:B--2---:R-:W-:-:S05]  /*1e170*/  SEL R7, R14, RZ, P0 ;  /* 0x000000ff0e077207 */ /* 0x004fca0000000000 */
[----:B0-----:R-:W-:-:S05]  /*1e180*/  IMAD.IADD R2, R6, 0x1, R7 ;  /* 0x0000000106027824 */ /* 0x001fca00078e0207 */
[----:B------:R0:W2:Y:S02]  /*1e190*/  SHFL.IDX PT, R14, R2, 0x1f, 0x1f ;  /* 0x03e01f00020e7f89 */ /* 0x0000a400000e0000 */
.L_x_2425:
[----:B------:R-:W-:Y:S02]  /*1e1a0*/  ULDC UR4, c[0x0][0xc10] ;  /* 0x0003040000047ab9 */ /* 0x000fe40000000800 */
[----:B------:R-:W-:-:S04]  /*1e1b0*/  IMAD.U32 R5, RZ, RZ, UR4 ;  /* 0x00000004ff057e24 */ /* 0x000fc8000f8e00ff */
[----:B--2---:R-:W-:-:S04]  /*1e1c0*/  IMAD R3, R14, R5, RZ ;  /* 0x000000050e037224 */ /* 0x004fc800078e02ff */
[----:B------:R-:W-:-:S05]  /*1e1d0*/  IMAD.IADD R16, R3, 0x1, R16 ;  /* 0x0000000103107824 */ /* 0x000fca00078e0210 */
[----:B------:R-:W-:-:S13]  /*1e1e0*/  ISETP.GT.AND P0, PT, R16, R4, PT ;  /* 0x000000041000720c */ /* 0x000fda0003f04270 */
[----:B------:R-:W-:Y:S05]  /*1e1f0*/  @!P0 BRA `(.L_x_2307) ;  /* 0xfffffffc00508947 */ /* 0x000fea000383ffff */
.L_x_2302:
        /* <DEDUP_REMOVED lines=8> */
.L_x_2429:
[----:B------:R-:W-:Y:S01]  /*1e280*/  ISETP.NE.AND P0, PT, R3, RZ, PT ;  /* 0x000000ff0300720c */ /* 0x000fe20003f05270 */
[----:B------:R-:W-:-:S12]  /*1e290*/  IMAD.MOV.U32 R7, RZ, RZ, RZ ;  /* 0x000000ffff077224 */ /* 0x000fd800078e00ff */
[----:B------:R-:W-:Y:S05]  /*1e2a0*/  @!P0 BRA `(.L_x_2309) ;  /* 0x0000000000108947 */ /* 0x000fea0003800000 */
[----:B------:R-:W-:Y:S01]  /*1e2b0*/  UMOV UR4, 0xffffffff ;  /* 0xffffffff00047882 */ /* 0x000fe20000000000 */
[----:B------:R-:W-:Y:S02]  /*1e2c0*/  VIADD R12, R6, 0xffffffff ;  /* 0xffffffff060c7836 */ /* 0x000fe40000000000 */
[----:B------:R-:W-:Y:S05]  /*1e2d0*/  BRA.DIV UR4, `(.L_x_2310) ;  /* 0x0000002a04207947 */ /* 0x000fea000b800000 */
[----:B------:R4:W0:Y:S02]  /*1e2e0*/  SHFL.IDX PT, R7, R2, R12, 0x1f ;  /* 0x00001f0c02077589 */ /* 0x00082400000e0000 */
.L_x_2309:
[----:B0---4-:R-:W0:Y:S01]  /*1e2f0*/  LDC.64 R2, c[0x0][0xc68] ;  /* 0x00031a00ff027b82 */ /* 0x011e220000000a00 */
[----:B------:R-:W-:-:S04]  /*1e300*/  IMAD.IADD R19, R6, 0x1, R19 ;  /* 0x0000000106137824 */ /* 0x000fc800078e0213 */
[----:B0-----:R-:W-:-:S05]  /*1e310*/  IMAD.WIDE R2, R19, 0x4, R2 ;  /* 0x0000000413027825 */ /* 0x001fca00078e0202 */
[----:B-1----:R-:W2:Y:S01]  /*1e320*/  LDG.E R9, desc[UR52][R2.64] ;  /* 0x0000003402097981 */ /* 0x002ea2000c1e1900 */
[----:B------:R-:W-:-:S04]  /*1e330*/  IMAD R16, R7, R5, R16 ;  /* 0x0000000507107224 */ /* 0x000fc800078e0210 */
[----:B------:R-:W-:Y:S02]  /*1e340*/  IMAD.IADD R7, R4, 0x1, -R16 ;  /* 0x0000000104077824 */ /* 0x000fe400078e0a10 */
[----:B--23--:R-:W-:-:S05]  /*1e350*/  IMAD R6, R17, R9, RZ ;  /* 0x0000000911067224 */ /* 0x00cfca00078e02ff */
[----:B------:R-:W-:-:S04]  /*1e360*/  IABS R8, R6 ;  /* 0x0000000600087213 */ /* 0x000fc80000000000 */
[----:B------:R-:W0:Y:S08]  /*1e370*/  I2F.RP R11, R8 ;  /* 0x00000008000b7306 */ /* 0x000e300000209400 */
[----:B0-----:R-:W0:Y:S02]  /*1e380*/  MUFU.RCP R11, R11 ;  /* 0x0000000b000b7308 */ /* 0x001e240000001000 */
[----:B0-----:R-:W-:-:S06]  /*1e390*/  VIADD R12, R11, 0xffffffe ;  /* 0x0ffffffe0b0c7836 */ /* 0x001fcc0000000000 */
[----:B------:R-:W0:Y:S02]  /*1e3a0*/  F2I.FTZ.U32.TRUNC.NTZ R3, R12 ;  /* 0x0000000c00037305 */ /* 0x000e24000021f000 */
[----:B0-----:R-:W-:-:S04]  /*1e3b0*/  IMAD.MOV R2, RZ, RZ, -R3 ;  /* 0x000000ffff027224 */ /* 0x001fc800078e0a03 */
[----:B------:R-:W-:Y:S02]  /*1e3c0*/  IMAD R10, R2, R8, RZ ;  /* 0x00000008020a7224 */ /* 0x000fe400078e02ff */
[----:B------:R-:W-:-:S04]  /*1e3d0*/  IMAD.MOV.U32 R2, RZ, RZ, RZ ;  /* 0x000000ffff027224 */ /* 0x000fc800078e00ff */
[----:B------:R-:W-:Y:S01]  /*1e3e0*/  IMAD.HI.U32 R10, R3, R10, R2 ;  /* 0x0000000a030a7227 */ /* 0x000fe200078e0002 */
[----:B------:R-:W-:Y:S02]  /*1e3f0*/  IABS R3, R7 ;  /* 0x0000000700037213 */ /* 0x000fe40000000000 */
[----:B------:R-:W-:-:S03]  /*1e400*/  IABS R2, R6 ;  /* 0x0000000600027213 */ /* 0x000fc60000000000 */
[----:B------:R-:W-:Y:S01]  /*1e410*/  IMAD.HI.U32 R10, R10, R3, RZ ;  /* 0x000000030a0a7227 */ /* 0x000fe200078e00ff */
[----:B------:R-:W-:-:S05]  /*1e420*/  IADD3 R2, RZ, -R2, RZ ;  /* 0x80000002ff027210 */ /* 0x000fca0007ffe0ff */
[----:B------:R-:W-:-:S05]  /*1e430*/  IMAD R3, R10, R2, R3 ;  /* 0x000000020a037224 */ /* 0x000fca00078e0203 */
[----:B------:R-:W-:-:S13]  /*1e440*/  ISETP.GT.U32.AND P0, PT, R8, R3, PT ;  /* 0x000000030800720c */ /* 0x000fda0003f04070 */
[----:B------:R-:W-:Y:S02]  /*1e450*/  @!P0 IMAD.IADD R3, R3, 0x1, -R8 ;  /* 0x0000000103038824 */ /* 0x000fe400078e0a08 */
[----:B------:R-:W-:-:S03]  /*1e460*/  @!P0 VIADD R10, R10, 0x1 ;  /* 0x000000010a0a8836 */ /* 0x000fc60000000000 */
[----:B------:R-:W-:Y:S02]  /*1e470*/  ISETP.GE.U32.AND P0, PT, R3, R8, PT ;  /* 0x000000080300720c */ /* 0x000fe40003f06070 */
[----:B------:R-:W-:-:S11]  /*1e480*/  LOP3.LUT R3, R7, R6, RZ, 0x3c, !PT ;  /* 0x0000000607037212 */ /* 0x000fd600078e3cff */
        /* <DEDUP_REMOVED lines=10> */
[----:B------:R-:W-:-:S04]  /*1e530*/  VIADDMNMX R9, R8, R5, R9, PT ;  /* 0x0000000508097246 */ /* 0x000fc80003800109 */
        /* <DEDUP_REMOVED lines=11> */
[----:B------:R-:W-:-:S04]  /*1e5f0*/  IMAD.HI.U32 R2, R2, R3, RZ ;  /* 0x0000000302027227 */ /* 0x000fc800078e00ff */
[----:B------:R-:W-:-:S04]  /*1e600*/  IMAD.MOV R8, RZ, RZ, -R7 ;  /* 0x000000ffff087224 */ /* 0x000fc800078e0a07 */
[----:B------:R-:W-:Y:S01]  /*1e610*/  IMAD R8, R2, R8, R3 ;  /* 0x0000000802087224 */ /* 0x000fe200078e0203 */
[----:B------:R-:W-:-:S04]  /*1e620*/  LOP3.LUT R3, R6, R9, RZ, 0x3c, !PT ;  /* 0x0000000906037212 */ /* 0x000fc800078e3cff */
[----:B------:R-:W-:-:S13]  /*1e630*/  ISETP.GT.U32.AND P0, PT, R5, R8, PT ;  /* 0x000000080500720c */ /* 0x000fda0003f04070 */
[----:B------:R-:W-:Y:S01]  /*1e640*/  @!P0 IADD3 R8, R8, -R5, RZ ;  /* 0x8000000508088210 */ /* 0x000fe20007ffe0ff */
[----:B------:R-:W-:-:S03]  /*1e650*/  @!P0 VIADD R2, R2, 0x1 ;  /* 0x0000000102028836 */ /* 0x000fc60000000000 */
[----:B------:R-:W-:-:S13]  /*1e660*/  ISETP.GE.U32.AND P0, PT, R8, R5, PT ;  /* 0x000000050800720c */ /* 0x000fda0003f06070 */
[----:B------:R-:W-:Y:S01]  /*1e670*/  @P0 VIADD R2, R2, 0x1 ;  /* 0x0000000102020836 */ /* 0x000fe20000000000 */
[----:B------:R-:W-:Y:S01]  /*1e680*/  ISETP.GE.AND P0, PT, R3, RZ, PT ;  /* 0x000000ff0300720c */ /* 0x000fe20003f06270 */
[----:B------:R-:W-:-:S12]  /*1e690*/  IMAD.IADD R3, R6, 0x1, R4 ;  /* 0x0000000106037824 */ /* 0x000fd800078e0204 */
        /* <DEDUP_REMOVED lines=8> */
.L_x_2303:
[----:B------:R-:W-:Y:S01]  /*1e720*/  UMOV UR4, URZ ;  /* 0x0000003f00047c82 */ /* 0x000fe20008000000 */
[----:B------:R-:W-:Y:S01]  /*1e730*/  UMOV UR5, URZ ;  /* 0x0000003f00057c82 */ /* 0x000fe20008000000 */
[----:B------:R-:W-:Y:S01]  /*1e740*/  ULDC UR6, c[0x0][0xc14] ;  /* 0x0003050000067ab9 */ /* 0x000fe20000000800 */
[----:B------:R-:W-:Y:S02]  /*1e750*/  IMAD.MOV.U32 R16, RZ, RZ, R4 ;  /* 0x000000ffff107224 */ /* 0x000fe400078e0004 */
[----:B------:R-:W-:Y:S02]  /*1e760*/  IMAD.U32 R17, RZ, RZ, UR4 ;  /* 0x00000004ff117e24 */ /* 0x000fe4000f8e00ff */
[----:B------:R-:W-:Y:S02]  /*1e770*/  IMAD.U32 R18, RZ, RZ, UR5 ;  /* 0x00000005ff127e24 */ /* 0x000fe4000f8e00ff */
[----:B------:R-:W-:-:S07]  /*1e780*/  IMAD.U32 R19, RZ, RZ, UR6 ;  /* 0x00000006ff137e24 */ /* 0x000fce000f8e00ff */
.L_x_2311:
        /* <DEDUP_REMOVED lines=12> */
.L_x_2212:
[----:B-1----:R-:W3:Y:S01]  /*1e850*/  LDL.LU R0, [R1+0x24] ;  /* 0x0000240001007983 */ /* 0x002ee20000300800 */
[----:B------:R-:W-:Y:S01]  /*1e860*/  BSSY B0, `(.L_x_2313) ;  /* 0x000000b000007945 */ /* 0x000fe20003800000 */
[----:B------:R-:W1:Y:S01]  /*1e870*/  S2R R5, SR_CgaCtaId ;  /* 0x0000000000057919 */ /* 0x000e620000008800 */
[----:B---3--:R-:W-:-:S05]  /*1e880*/  VIADD R0, R0, 0x1 ;  /* 0x0000000100007836 */ /* 0x008fca0000000000 */
[----:B--2---:R-:W-:-:S04]  /*1e890*/  LEA.HI R2, R0, R0, RZ, 0x1 ;  /* 0x0000000000027211 */ /* 0x004fc800078f08ff */
[----:B------:R-:W-:-:S04]  /*1e8a0*/  LOP3.LUT R3, R2, 0xfffffffe, RZ, 0xc0, !PT ;  /* 0xfffffffe02037812 */ /* 0x000fc800078ec0ff */
[----:B------:R-:W-:Y:S02]  /*1e8b0*/  IADD3 R3, R0, -R3, RZ ;  /* 0x8000000300037210 */ /* 0x000fe40007ffe0ff */
[----:B------:R-:W-:Y:S02]  /*1e8c0*/  MOV R0, 0x400 ;  /* 0x0000040000007802 */ /* 0x000fe40000000f00 */
[----:B------:R-:W-:Y:S02]  /*1e8d0*/  SHF.L.U32 R3, R3, 0x1f, RZ ;  /* 0x0000001f03037819 */ /* 0x000fe400000006ff */
[----:B-1----:R-:W-:-:S04]  /*1e8e0*/  LEA R0, R5, R0, 0x18 ;  /* 0x0000000005007211 */ /* 0x002fc800078ec0ff */
[----:B------:R-:W1:Y:S02]  /*1e8f0*/  SYNCS.PHASECHK.TRANS64.TRYWAIT P0, [R0+URZ+0x22820], R3 ;  /* 0x02282003000075a7 */ /* 0x000e64000800017f */
[----:B-1----:R-:W-:Y:S05]  /*1e900*/  @!P0 BRA `(.L_x_2314) ;  /* 0x0000002000bc8947 */ /* 0x002fea0003800000 */
.L_x_2432:
[----:B------:R-:W-:Y:S05]  /*1e910*/  BSYNC B0 ;  /* 0x0000000000007941 */ /* 0x000fea0003800000 */
.L_x_2313:
[----:B------:R-:W-:-:S03]  /*1e920*/  UMOV UR4, 0xffffffff ;  /* 0xffffffff00047882 */ /* 0x000fc60000000000 */
[----:B------:R-:W-:Y:S05]  /*1e930*/  BRA.DIV UR4, `(.L_x_2315) ;  /* 0x0000002204c47947 */ /* 0x000fea000b800000 */
[----:B------:R-:W2:Y:S02]  /*1e940*/  S2R R2, SR_TID.X ;  /* 0x0000000000027919 */ /* 0x000ea40000002100 */
[----:B--2---:R-:W-:-:S04]  /*1e950*/  SHF.R.U32.HI R2, RZ, 0x5, R2 ;  /* 0x00000005ff027819 */ /* 0x004fc80000011602 */
[----:B------:R-:W-:-:S05]  /*1e960*/  LOP3.LUT R2, R2, 0x3, RZ, 0xc0, !PT ;  /* 0x0000000302027812 */ /* 0x000fca00078ec0ff */
[----:B------:R2:W3:Y:S02]  /*1e970*/  SHFL.IDX PT, R14, R2, RZ, 0x1f ;  /* 0x00001fff020e7589 */ /* 0x0004e400000e0000 */
.L_x_2435:
[----:B---3--:R-:W-:-:S13]  /*1e980*/  ISETP.NE.AND P0, PT, R14, RZ, PT ;  /* 0x000000ff0e00720c */ /* 0x008fda0003f05270 */
[----:B------:R-:W-:Y:S05]  /*1e990*/  @P0 BRA `(.L_x_1991) ;  /* 0x0000000000940947 */ /* 0x000fea0003800000 */
[----:B------:R-:W-:-:S03]  /*1e9a0*/  UMOV UR4, 0xffffffff ;  /* 0xffffffff00047882 */ /* 0x000fc60000000000 */
[----:B------:R-:W-:Y:S05]  /*1e9b0*/  BRA.DIV UR4, `(.L_x_2316) ;  /* 0x0000002204d87947 */ /* 0x000fea000b800000 */
[----:B------:R-:W-:-:S13]  /*1e9c0*/  ELECT P6, URZ, PT ;  /* 0x00000000003f782f */ /* 0x000fda00038c0000 */
.L_x_2438:
[----:B------:R-:W-:Y:S05]  /*1e9d0*/  @!P6 BRA `(.L_x_1991) ;  /* 0x000000000084e947 */ /* 0x000fea0003800000 */
[----:B--2---:R-:W2:Y:S02]  /*1e9e0*/  LDL.LU R2, [R1+0x2c] ;  /* 0x00002c0001027983 */ /* 0x004ea40000300800 */
[----:B--2---:R-:W-:-:S04]  /*1e9f0*/  LOP3.LUT R2, R2, 0x2, RZ, 0xfc, !PT ;  /* 0x0000000202027812 */ /* 0x004fc800078efcff */
[----:B------:R-:W-:-:S13]  /*1ea00*/  ISETP.NE.AND P2, PT, R2, 0x3, PT ;  /* 0x000000030200780c */ /* 0x000fda0003f45270 */
[----:B------:R-:W-:Y:S05]  /*1ea10*/  @!P2 BRA `(.L_x_2317) ;  /* 0x000000000004a947 */ /* 0x000fea0003800000 */
[----:B------:R-:W-:Y:S01]  /*1ea20*/  BPT.TRAP 0x1 ;  /* 0x000000040000795c */ /* 0x000fe20000300000 */
.L_x_2317:
        /* <DEDUP_REMOVED lines=14> */
.L_x_2439:
[----:B------:R-:W2:Y:S02]  /*1eb10*/  SYNCS.PHASECHK.TRANS64.TRYWAIT P0, [R7+URZ], R2 ;  /* 0x00000002070075a7 */ /* 0x000ea4000800017f */
[----:B--2---:R-:W-:Y:S05]  /*1eb20*/  @!P0 BRA `(.L_x_2319) ;  /* 0x0000002000b08947 */ /* 0x004fea0003800000 */
.L_x_2440:
[----:B------:R-:W-:Y:S05]  /*1eb30*/  @!P2 BRA `(.L_x_2320) ;  /* 0x000000000004a947 */ /* 0x000fea0003800000 */
[----:B------:R-:W-:Y:S01]  /*1eb40*/  BPT.TRAP 0x1 ;  /* 0x000000040000795c */ /* 0x000fe20000300000 */
.L_x_2320:
[----:B------:R-:W3:Y:S01]  /*1eb50*/  LDL.LU R4, [R1] ;  /* 0x0000000001047983 */ /* 0x000ee20000300800 */
[----:B------:R-:W-:-:S04]  /*1eb60*/  VIADD R0, R0, 0x22860 ;  /* 0x0002286000007836 */ /* 0x000fc80000000000 */
[----:B---3--:R-:W-:-:S04]  /*1eb70*/  IMAD R4, R4, 0x8, R0 ;  /* 0x0000000804047824 */ /* 0x008fc800078e0200 */
[----:B------:R-:W3:Y:S02]  /*1eb80*/  SYNCS.PHASECHK.TRANS64.TRYWAIT P0, [R4+URZ], R5 ;  /* 0x00000005040075a7 */ /* 0x000ee4000800017f */
[----:B---3--:R-:W-:Y:S05]  /*1eb90*/  @!P0 BRA `(.L_x_2321) ;  /* 0x0000002000a88947 */ /* 0x008fea0003800000 */
.L_x_2441:
[----:B------:R-:W-:-:S07]  /*1eba0*/  IMAD R3, R3, 0x8, R0 ;  /* 0x0000000803037824 */ /* 0x000fce00078e0200 */
.L_x_2322:
[----:B----4-:R4:W0:Y:S02]  /*1ebb0*/  SYNCS.PHASECHK.TRANS64.TRYWAIT P0, [R3+URZ], R2 ;  /* 0x00000002030075a7 */ /* 0x010824000800017f */
[----:B0-----:R-:W-:Y:S05]  /*1ebc0*/  @!P0 NANOSLEEP.SYNCS 0x989680 ;  /* 0x009896800000895d */ /* 0x001fea0003900000 */
[----:B------:R-:W0:Y:S02]  /*1ebd0*/  @!P0 SYNCS.PHASECHK.TRANS64 P0, [R3+URZ], R2 ;  /* 0x00000002030085a7 */ /* 0x000e24000800007f */
[----:B0-----:R-:W-:Y:S05]  /*1ebe0*/  @!P0 BRA `(.L_x_2322) ;  /* 0xfffffffc00f08947 */ /* 0x001fea000383ffff */
.L_x_1991:
[----:B------:R-:W-:Y:S05]  /*1ebf0*/  BSYNC B7 ;  /* 0x0000000000077941 */ /* 0x000fea0003800000 */
.L_x_1988:
[----:B------:R-:W-:Y:S05]  /*1ec00*/  EXIT ;  /* 0x000000000000794d */ /* 0x000fea0003800000 */
.L_x_2017:
[----:B0-----:R0:W1:Y:S02]  /*1ec10*/  SYNCS.PHASECHK.TRANS64.TRYWAIT P6, [R90+URZ+0x22890], R111 ;  /* 0x0228906f5a0075a7 */ /* 0x00106400080c017f */
[----:B-1----:R-:W-:Y:S05]  /*1ec20*/  @!P6 NANOSLEEP.SYNCS 0x989680 ;  /* 0x009896800000e95d */ /* 0x002fea0003900000 */
[----:B------:R-:W1:Y:S02]  /*1ec30*/  @!P6 SYNCS.PHASECHK.TRANS64 P6, [R90+URZ+0x22890], R111 ;  /* 0x0228906f5a00e5a7 */ /* 0x000e6400080c007f */
[----:B-1----:R-:W-:Y:S05]  /*1ec40*/  @!P6 BRA `(.L_x_2017) ;  /* 0xfffffffc00f0e947 */ /* 0x002fea000383ffff */
[----:B------:R-:W-:Y:S05]  /*1ec50*/  BRA `(.L_x_2323) ;  /* 0xfffffe4000787947 */ /* 0x000fea000383ffff */
.L_x_2035:
[----:B0-----:R0:W1:Y:S02]  /*1ec60*/  SYNCS.PHASECHK.TRANS64.TRYWAIT P5, [R90+URZ+0x22890], R111 ;  /* 0x0228906f5a0075a7 */ /* 0x00106400080a017f */
[----:B-1----:R-:W-:Y:S05]  /*1ec70*/  @!P5 NANOSLEEP.SYNCS 0x989680 ;  /* 0x009896800000d95d */ /* 0x002fea0003900000 */
[----:B------:R-:W1:Y:S02]  /*1ec80*/  @!P5 SYNCS.PHASECHK.TRANS64 P5, [R90+URZ+0x22890], R111 ;  /* 0x0228906f5a00d5a7 */ /* 0x000e6400080a007f */
[----:B-1----:R-:W-:Y:S05]  /*1ec90*/  @!P5 BRA `(.L_x_2035) ;  /* 0xfffffffc00f0d947 */ /* 0x002fea000383ffff */
[----:B------:R-:W-:Y:S05]  /*1eca0*/  BRA `(.L_x_2324) ;  /* 0xfffffe5000c87947 */ /* 0x000fea000383ffff */
.L_x_2044:
[----:B0-----:R0:W1:Y:S02]  /*1ecb0*/  SYNCS.PHASECHK.TRANS64.TRYWAIT P4, [R90+URZ+0x22890], R111 ;  /* 0x0228906f5a0075a7 */ /* 0x001064000808017f */
[----:B-1----:R-:W-:Y:S05]  /*1ecc0*/  @!P4 NANOSLEEP.SYNCS 0x989680 ;  /* 0x009896800000c95d */ /* 0x002fea0003900000 */
[----:B------:R-:W1:Y:S02]  /*1ecd0*/  @!P4 SYNCS.PHASECHK.TRANS64 P4, [R90+URZ+0x22890], R111 ;  /* 0x0228906f5a00c5a7 */ /* 0x000e64000808007f */
[----:B-1----:R-:W-:Y:S05]  /*1ece0*/  @!P4 BRA `(.L_x_2044) ;  /* 0xfffffffc00f0c947 */ /* 0x002fea000383ffff */
[----:B------:R-:W-:Y:S05]  /*1ecf0*/  BRA `(.L_x_2325) ;  /* 0xfffffe6000a47947 */ /* 0x000fea000383ffff */
.L_x_2050:
[----:B--2---:R2:W3:Y:S02]  /*1ed00*/  SYNCS.PHASECHK.TRANS64.TRYWAIT P3, [R90+URZ+0x228b0], R111 ;  /* 0x0228b06f5a0075a7 */ /* 0x0044e4000806017f */
[----:B---3--:R-:W-:Y:S05]  /*1ed10*/  @!P3 NANOSLEEP.SYNCS 0x989680 ;  /* 0x009896800000b95d */ /* 0x008fea0003900000 */
[----:B------:R-:W3:Y:S02]  /*1ed20*/  @!P3 SYNCS.PHASECHK.TRANS64 P3, [R90+URZ+0x228b0], R111 ;  /* 0x0228b06f5a00b5a7 */ /* 0x000ee4000806007f */
[----:B---3--:R-:W-:Y:S05]  /*1ed30*/  @!P3 BRA `(.L_x_2050) ;  /* 0xfffffffc00f0b947 */ /* 0x008fea000383ffff */
[----:B------:R-:W-:Y:S05]  /*1ed40*/  BRA `(.L_x_2326) ;  /* 0xfffffe6400347947 */ /* 0x000fea000383ffff */
.L_x_2066:
[----:B------:R-:W1:Y:S01]  /*1ed50*/  S2R R9, SR_TID.X ;  /* 0x0000000000097919 */ /* 0x000e620000002100 */
[----:B------:R-:W-:Y:S01]  /*1ed60*/  BSSY B0, `(.L_x_2327) ;  /* 0x000000c000007945 */ /* 0x000fe20003800000 */
[----:B------:R-:W-:Y:S01]  /*1ed70*/  IMAD.MOV.U32 R12, RZ, RZ, RZ ;  /* 0x000000ffff0c7224 */ /* 0x000fe200078e00ff */
[----:B------:R-:W-:Y:S01]  /*1ed80*/  MOV R15, 0xffffffff ;  /* 0xffffffff000f7802 */ /* 0x000fe20000000f00 */
[----:B------:R-:W-:Y:S02]  /*1ed90*/  IMAD.MOV.U32 R11, RZ, RZ, 0x1f ;  /* 0x0000001fff0b7424 */ /* 0x000fe400078e00ff */
[----:B-1----:R-:W-:-:S05]  /*1eda0*/  VIADD R9, R9, 0xffffff80 ;  /* 0xffffff8009097836 */ /* 0x002fca0000000000 */
[----:B------:R-:W-:-:S04]  /*1edb0*/  SHF.R.S32.HI R8, RZ, 0x1f, R9 ;  /* 0x0000001fff087819 */ /* 0x000fc80000011409 */
[----:B------:R-:W-:-:S04]  /*1edc0*/  LEA.HI R8, R8, R9, RZ, 0x7 ;  /* 0x0000000908087211 */ /* 0x000fc800078f38ff */
[----:B------:R-:W-:-:S05]  /*1edd0*/  SHF.R.S32.HI R8, RZ, 0x7, R8 ;  /* 0x00000007ff087819 */ /* 0x000fca0000011408 */
[----:B------:R-:W-:-:S07]  /*1ede0*/  IMAD.MOV.U32 R13, RZ, RZ, R8 ;  /* 0x000000ffff0d7224 */ /* 0x000fce00078e0008 */
[----:B0----5:R-:W-:Y:S05]  /*1edf0*/  WARPSYNC.COLLECTIVE R15, `(.L_x_2328) ;  /* 0x000000000f087348 */ /* 0x021fea0003c00000 */
[----:B------:R1:W2:Y:S02]  /*1ee00*/  SHFL.IDX P6, R14, R13, R12, R11 ;  /* 0x0000000c0d0e7389 */ /* 0x0002a400000c000b */
[----:B012--5:R-:W-:Y:S01]  /*1ee10*/  ENDCOLLECTIVE ;  /* 0x000000000000791b */ /* 0x027fe20003800000 */
.L_x_2328:
[----:B------:R-:W-:Y:S05]  /*1ee20*/  BSYNC B0 ;  /* 0x0000000000007941 */ /* 0x000fea0003800000 */
.L_x_2327:
[----:B------:R-:W-:Y:S05]  /*1ee30*/  BRA `(.L_x_2329) ;  /* 0xfffffe7000a07947 */ /* 0x000fea000383ffff */
.L_x_2082:
[----:B------:R-:W-:Y:S01]  /*1ee40*/  BSSY B1, `(.L_x_2330) ;  /* 0x0000008000017945 */ /* 0x000fe20003800000 */
[----:B------:R-:W-:Y:S02]  /*1ee50*/  IMAD.MOV.U32 R13, RZ, RZ, R5 ;  /* 0x000000ffff0d7224 */ /* 0x000fe400078e0005 */
[----:B------:R-:W-:Y:S02]  /*1ee60*/  IMAD.MOV.U32 R12, RZ, RZ, RZ ;  /* 0x000000ffff0c7224 */ /* 0x000fe400078e00ff */
[----:B------:R-:W-:Y:S02]  /*1ee70*/  IMAD.MOV.U32 R11, RZ, RZ, 0x1c1f ;  /* 0x00001c1fff0b7424 */ /* 0x000fe400078e00ff */
[----:B------:R-:W-:-:S07]  /*1ee80*/  IMAD.MOV.U32 R15, RZ, RZ, -0x1 ;  /* 0xffffffffff0f7424 */ /* 0x000fce00078e00ff */
[----:B0----5:R-:W-:Y:S05]  /*1ee90*/  WARPSYNC.COLLECTIVE R15, `(.L_x_2331) ;  /* 0x000000000f087348 */ /* 0x021fea0003c00000 */
[----:B------:R1:W2:Y:S02]  /*1eea0*/  SHFL.IDX P6, R14, R13, R12, R11 ;  /* 0x0000000c0d0e7389 */ /* 0x0002a400000c000b */
[----:B012--5:R-:W-:Y:S01]  /*1eeb0*/  ENDCOLLECTIVE ;  /* 0x000000000000791b */ /* 0x027fe20003800000 */
.L_x_2331:
[----:B------:R-:W-:Y:S05]  /*1eec0*/  BSYNC B1 ;  /* 0x0000000000017941 */ /* 0x000fea0003800000 */
.L_x_2330:
[----:B------:R-:W-:Y:S05]  /*1eed0*/  BRA `(.L_x_2332) ;  /* 0xfffffe7c00e47947 */ /* 0x000fea000383ffff */
.L_x_2083:
        /* <DEDUP_REMOVED lines=8> */
.L_x_2334:
[----:B------:R-:W-:Y:S05]  /*1ef60*/  BSYNC B1 ;  /* 0x0000000000017941 */ /* 0x000fea0003800000 */
.L_x_2333:
[----:B------:R-:W-:Y:S05]  /*1ef70*/  BRA `(.L_x_2335) ;  /* 0xfffffe7c00c47947 */ /* 0x000fea000383ffff */
.L_x_2084:
[----:B------:R-:W-:Y:S01]  /*1ef80*/  BSSY B1, `(.L_x_2336) ;  /* 0x0000008000017945 */ /* 0x000fe20003800000 */
[----:B------:R-:W-:Y:S01]  /*1ef90*/  IMAD.MOV.U32 R13, RZ, RZ, R3 ;  /* 0x000000ffff0d7224 */ /* 0x000fe200078e0003 */
[----:B------:R-:W-:Y:S01]  /*1efa0*/  MOV R15, 0xffffffff ;  /* 0xffffffff000f7802 */ /* 0x000fe20000000f00 */
[----:B------:R-:W-:Y:S02]  /*1efb0*/  IMAD.MOV.U32 R12, RZ, RZ, RZ ;  /* 0x000000ffff0c7224 */ /* 0x000fe400078e00ff */
[----:B------:R-:W-:-:S07]  /*1efc0*/  IMAD.MOV.U32 R11, RZ, RZ, 0x1c1f ;  /* 0x00001c1fff0b7424 */ /* 0x000fce00078e00ff */
[----:B0----5:R-:W-:Y:S05]  /*1efd0*/  WARPSYNC.COLLECTIVE R15, `(.L_x_2337) ;  /* 0x000000000f087348 */ /* 0x021fea0003c00000 */
[----:B------:R1:W2:Y:S02]  /*1efe0*/  SHFL.IDX P6, R14, R13, R12, R11 ;  /* 0x0000000c0d0e7389 */ /* 0x0002a400000c000b */
[----:B012--5:R-:W-:Y:S01]  /*1eff0*/  ENDCOLLECTIVE ;  /* 0x000000000000791b */ /* 0x027fe20003800000 */
.L_x_2337:
[----:B------:R-:W-:Y:S05]  /*1f000*/  BSYNC B1 ;  /* 0x0000000000017941 */ /* 0x000fea0003800000 */
.L_x_2336:
[----:B------:R-:W-:Y:S05]  /*1f010*/  BRA `(.L_x_2338) ;  /* 0xfffffe7c00a47947 */ /* 0x000fea000383ffff */
.L_x_2085:
        /* <DEDUP_REMOVED lines=8> */
.L_x_2340:
[----:B------:R-:W-:Y:S05]  /*1f0a0*/  BSYNC B1 ;  /* 0x0000000000017941 */ /* 0x000fea0003800000 */
.L_x_2339:
[----:B------:R-:W-:Y:S05]  /*1f0b0*/  BRA `(.L_x_2341) ;  /* 0xfffffe7c00847947 */ /* 0x000fea000383ffff */
.L_x_2086:
[----:B------:R-:W-:Y:S01]  /*1f0c0*/  BSSY B1, `(.L_x_2342) ;  /* 0x0000008000017945 */ /* 0x000fe20003800000 */
[----:B------:R-:W-:Y:S02]  /*1f0d0*/  IMAD.MOV.U32 R13, RZ, RZ, R5 ;  /* 0x000000ffff0d7224 */ /* 0x000fe400078e0005 */
[----:B------:R-:W-:Y:S02]  /*1f0e0*/  IMAD.MOV.U32 R12, RZ, RZ, 0x1 ;  /* 0x00000001ff0c7424 */ /* 0x000fe400078e00ff */
[----:B------:R-:W-:Y:S02]  /*1f0f0*/  IMAD.MOV.U32 R11, RZ, RZ, 0x1c1f ;  /* 0x00001c1fff0b7424 */ /* 0x000fe400078e00ff */
[----:B------:R-:W-:-:S07]  /*1f100*/  IMAD.MOV.U32 R15, RZ, RZ, -0x1 ;  /* 0xffffffffff0f7424 */ /* 0x000fce00078e00ff */
[----:B0----5:R-:W-:Y:S05]  /*1f110*/  WARPSYNC.COLLECTIVE R15, `(.L_x_2343) ;  /* 0x000000000f087348 */ /* 0x021fea0003c00000 */
[----:B------:R1:W2:Y:S02]  /*1f120*/  SHFL.IDX P6, R14, R13, R12, R11 ;  /* 0x0000000c0d0e7389 */ /* 0x0002a400000c000b */
[----:B012--5:R-:W-:Y:S01]  /*1f130*/  ENDCOLLECTIVE ;  /* 0x000000000000791b */ /* 0x027fe20003800000 */
.L_x_2343:
[----:B------:R-:W-:Y:S05]  /*1f140*/  BSYNC B1 ;  /* 0x0000000000017941 */ /* 0x000fea0003800000 */
.L_x_2342:
[----:B------:R-:W-:Y:S05]  /*1f150*/  BRA `(.L_x_2344) ;  /* 0xfffffe7c00647947 */ /* 0x000fea000383ffff */
.L_x_2087:
[----:B------:R-:W-:Y:S01]  /*1f160*/  BSSY B1, `(.L_x_2345) ;  /* 0x0000008000017945 */ /* 0x000fe20003800000 */
[----:B------:R-:W-:Y:S01]  /*1f170*/  IMAD.MOV.U32 R13, RZ, RZ, R4 ;  /* 0x000000ffff0d7224 */ /* 0x000fe200078e0004 */
[----:B------:R-:W-:Y:S01]  /*1f180*/  MOV R15, 0xffffffff ;  /* 0xffffffff000f7802 */ /* 0x000fe20000000f00 */
[----:B------:R-:W-:Y:S02]  /*1f190*/  IMAD.MOV.U32 R12, RZ, RZ, 0x1 ;  /* 0x00000001ff0c7424 */ /* 0x000fe400078e00ff */
[----:B------:R-:W-:-:S07]  /*1f1a0*/  IMAD.MOV.U32 R11, RZ, RZ, 0x1c1f ;  /* 0x00001c1fff0b7424 */ /* 0x000fce00078e00ff */
[----:B0----5:R-:W-:Y:S05]  /*1f1b0*/  WARPSYNC.COLLECTIVE R15, `(.L_x_2346) ;  /* 0x000000000f087348 */ /* 0x021fea0003c00000 */
[----:B------:R1:W2:Y:S02]  /*1f1c0*/  SHFL.IDX P6, R14, R13, R12, R11 ;  /* 0x0000000c0d0e7389 */ /* 0x0002a400000c000b */
[----:B012--5:R-:W-:Y:S01]  /*1f1d0*/  ENDCOLLECTIVE ;  /* 0x000000000000791b */ /* 0x027fe20003800000 */
.L_x_2346:
[----:B------:R-:W-:Y:S05]  /*1f1e0*/  BSYNC B1 ;  /* 0x0000000000017941 */ /* 0x000fea0003800000 */
.L_x_2345:
[----:B------:R-:W-:Y:S05]  /*1f1f0*/  BRA `(.L_x_2347) ;  /* 0xfffffe7c00447947 */ /* 0x000fea000383ffff */
.L_x_2088:
        /* <DEDUP_REMOVED lines=8> */
.L_x_2349:
[----:B------:R-:W-:Y:S05]  /*1f280*/  BSYNC B1 ;  /* 0x0000000000017941 */ /* 0x000fea0003800000 */
.L_x_2348:
[----:B------:R-:W-:Y:S05]  /*1f290*/  BRA `(.L_x_2350) ;  /* 0xfffffe7c00247947 */ /* 0x000fea000383ffff */
.L_x_2089:
        /* <DEDUP_REMOVED lines=8> */
.L_x_2352:
[----:B------:R-:W-:Y:S05]  /*1f320*/  BSYNC B1 ;  /* 0x0000000000017941 */ /* 0x000fea0003800000 */
.L_x_2351:
[----:B------:R-:W-:Y:S05]  /*1f330*/  BRA `(.L_x_2353) ;  /* 0xfffffe7c00047947 */ /* 0x000fea000383ffff */
.L_x_2091:
[----:B-1----:R1:W2:Y:S02]  /*1f340*/  SYNCS.PHASECHK.TRANS64.TRYWAIT P2, [R17+URZ+0x22800], R6 ;  /* 0x02280006110075a7 */ /* 0x0022a4000804017f */
[----:B--2---:R-:W-:Y:S05]  /*1f350*/  @!P2 NANOSLEEP.SYNCS 0x989680 ;  /* 0x009896800000a95d */ /* 0x004fea0003900000 */
[----:B------:R-:W2:Y:S02]  /*1f360*/  @!P2 SYNCS.PHASECHK.TRANS64 P2, [R17+URZ+0x22800], R6 ;  /* 0x022800061100a5a7 */ /* 0x000ea4000804007f */
[----:B--2---:R-:W-:Y:S05]  /*1f370*/  @!P2 BRA `(.L_x_2091) ;  /* 0xfffffffc00f0a947 */ /* 0x004fea000383ffff */
[----:B------:R-:W-:Y:S05]  /*1f380*/  BRA `(.L_x_2354) ;  /* 0xfffffe7c007c7947 */ /* 0x000fea000383ffff */
.L_x_2099:
        /* <DEDUP_REMOVED lines=8> */
.L_x_2356:
[----:B------:R-:W-:Y:S05]  /*1f410*/  BSYNC B1 ;  /* 0x0000000000017941 */ /* 0x000fea0003800000 */
.L_x_2355:
[----:B------:R-:W-:Y:S05]  /*1f420*/  BRA `(.L_x_2357) ;  /* 0xfffffe8c00507947 */ /* 0x000fea000383ffff */
.L_x_2100:
        /* <DEDUP_REMOVED lines=8> */
.L_x_2359:
[----:B------:R-:W-:Y:S05]  /*1f4b0*/  BSYNC B1 ;  /* 0x0000000000017941 */ /* 0x000fea0003800000 */
.L_x_2358:
[----:B------:R-:W-:Y:S05]  /*1f4c0*/  BRA `(.L_x_2360) ;  /* 0xfffffe8c00307947 */ /* 0x000fea000383ffff */
.L_x_2101:
        /* <DEDUP_REMOVED lines=8> */
.L_x_2362:
[----:B------:R-:W-:Y:S05]  /*1f550*/  BSYNC B1 ;  /* 0x0000000000017941 */ /* 0x000fea0003800000 */
.L_x_2361:
[----:B------:R-:W-:Y:S05]  /*1f560*/  BRA `(.L_x_2363) ;  /* 0xfffffe8c00107947 */ /* 0x000fea000383ffff */
.L_x_2102:
        /* <DEDUP_REMOVED lines=8> */
.L_x_2365:
[----:B------:R-:W-:Y:S05]  /*1f5f0*/  BSYNC B1 ;  /* 0x0000000000017941 */ /* 0x000fea0003800000 */
.L_x_2364:
[----:B------:R-:W-:Y:S05]  /*1f600*/  BRA `(.L_x_2366) ;  /* 0xfffffe8800f07947 */ /* 0x000fea000383ffff */
.L_x_2103:
        /* <DEDUP_REMOVED lines=8> */
.L_x_2368:
[----:B------:R-:W-:Y:S05]  /*1f690*/  BSYNC B1 ;  /* 0x0000000000017941 */ /* 0x000fea0003800000 */
.L_x_2367:
[----:B------:R-:W-:Y:S05]  /*1f6a0*/  BRA `(.L_x_2369) ;  /* 0xfffffe8800d07947 */ /* 0x000fea000383ffff */
.L_x_2104:
        /* <DEDUP_REMOVED lines=8> */
.L_x_2371:
[----:B------:R-:W-:Y:S05]  /*1f730*/  BSYNC B1 ;  /* 0x0000000000017941 */ /* 0x000fea0003800000 */
.L_x_2370:
[----:B------:R-:W-:Y:S05]  /*1f740*/  BRA `(.L_x_2372) ;  /* 0xfffffe8800b47947 */ /* 0x000fea000383ffff */
.L_x_2105:
        /* <DEDUP_REMOVED lines=8> */
.L_x_2374:
[----:B------:R-:W-:Y:S05]  /*1f7d0*/  BSYNC B1 ;  /* 0x0000000000017941 */ /* 0x000fea0003800000 */
.L_x_2373:
[----:B------:R-:W-:Y:S05]  /*1f7e0*/  BRA `(.L_x_2375) ;  /* 0xfffffe8800987947 */ /* 0x000fea000383ffff */
.L_x_2106:
        /* <DEDUP_REMOVED lines=8> */
.L_x_2377:
[----:B------:R-:W-:Y:S05]  /*1f870*/  BSYNC B1 ;  /* 0x0000000000017941 */ /* 0x000fea0003800000 */
.L_x_2376:
[----:B------:R-:W-:Y:S05]  /*1f880*/  BRA `(.L_x_2378) ;  /* 0xfffffe88007c7947 */ /* 0x000fea000383ffff */
.L_x_2108:
[----:B-1----:R1:W2:Y:S02]  /*1f890*/  SYNCS.PHASECHK.TRANS64.TRYWAIT P2, [R17+URZ+0x22800], R4 ;  /* 0x02280004110075a7 */ /* 0x0022a4000804017f */
[----:B--2---:R-:W-:Y:S05]  /*1f8a0*/  @!P2 NANOSLEEP.SYNCS 0x989680 ;  /* 0x009896800000a95d */ /* 0x004fea0003900000 */
[----:B------:R-:W2:Y:S02]  /*1f8b0*/  @!P2 SYNCS.PHASECHK.TRANS64 P2, [R17+URZ+0x22800], R4 ;  /* 0x022800041100a5a7 */ /* 0x000ea4000804007f */
[----:B--2---:R-:W-:Y:S05]  /*1f8c0*/  @!P2 BRA `(.L_x_2108) ;  /* 0xfffffffc00f0a947 */ /* 0x004fea000383ffff */
[----:B------:R-:W-:Y:S05]  /*1f8d0*/  BRA `(.L_x_2379) ;  /* 0xfffffe8800d87947 */ /* 0x000fea000383ffff */
.L_x_2114:
[----:B---3--:R3:W4:Y:S02]  /*1f8e0*/  SYNCS.PHASECHK.TRANS64.TRYWAIT P2, [R5+URZ+0x22830], R20 ;  /* 0x02283014050075a7 */ /* 0x008724000804017f */
[----:B----4-:R-:W-:Y:S05]  /*1f8f0*/  @!P2 NANOSLEEP.SYNCS 0x989680 ;  /* 0x009896800000a95d */ /* 0x010fea0003900000 */
[----:B------:R-:W4:Y:S02]  /*1f900*/  @!P2 SYNCS.PHASECHK.TRANS64 P2, [R5+URZ+0x22830], R20 ;  /* 0x022830140500a5a7 */ /* 0x000f24000804007f */
[----:B----4-:R-:W-:Y:S05]  /*1f910*/  @!P2 BRA `(.L_x_2114) ;  /* 0xfffffffc00f0a947 */ /* 0x010fea000383ffff */
[----:B------:R-:W-:Y:S05]  /*1f920*/  BRA `(.L_x_2113) ;  /* 0xfffffe9800407947 */ /* 0x000fea000383ffff */
.L_x_2127:
[----:B-1----:R1:W2:Y:S02]  /*1f930*/  SYNCS.PHASECHK.TRANS64.TRYWAIT P2, [R5+URZ+0x22850], R20 ;  /* 0x02285014050075a7 */ /* 0x0022a4000804017f */
[----:B--2---:R-:W-:Y:S05]  /*1f940*/  @!P2 NANOSLEEP.SYNCS 0x989680 ;  /* 0x009896800000a95d */ /* 0x004fea0003900000 */
[----:B------:R-:W2:Y:S02]  /*1f950*/  @!P2 SYNCS.PHASECHK.TRANS64 P2, [R5+URZ+0x22850], R20 ;  /* 0x022850140500a5a7 */ /* 0x000ea4000804007f */
[----:B--2---:R-:W-:Y:S05]  /*1f960*/  @!P2 BRA `(.L_x_2127) ;  /* 0xfffffffc00f0a947 */ /* 0x004fea000383ffff */
[----:B------:R-:W-:Y:S05]  /*1f970*/  BRA `(.L_x_2126) ;  /* 0xfffffec000747947 */ /* 0x000fea000383ffff */
.L_x_2136:
[----:B-1----:R1:W2:Y:S02]  /*1f980*/  SYNCS.PHASECHK.TRANS64.TRYWAIT P2, [R210+URZ+0x22830], R207 ;  /* 0x022830cfd20075a7 */ /* 0x0022a4000804017f */
[----:B--2---:R-:W-:Y:S05]  /*1f990*/  @!P2 NANOSLEEP.SYNCS 0x989680 ;  /* 0x009896800000a95d */ /* 0x004fea0003900000 */
[----:B------:R-:W2:Y:S02]  /*1f9a0*/  @!P2 SYNCS.PHASECHK.TRANS64 P2, [R210+URZ+0x22830], R207 ;  /* 0x022830cfd200a5a7 */ /* 0x000ea4000804007f */
[----:B--2---:R-:W-:Y:S05]  /*1f9b0*/  @!P2 BRA `(.L_x_2136) ;  /* 0xfffffffc00f0a947 */ /* 0x004fea000383ffff */
[----:B------:R-:W-:Y:S05]  /*1f9c0*/  BRA `(.L_x_2135) ;  /* 0xfffffec800307947 */ /* 0x000fea000383ffff */
.L_x_2149:
[----:B-1----:R1:W2:Y:S02]  /*1f9d0*/  SYNCS.PHASECHK.TRANS64.TRYWAIT P2, [R210+URZ+0x22850], R207 ;  /* 0x022850cfd20075a7 */ /* 0x0022a4000804017f */
[----:B--2---:R-:W-:Y:S05]  /*1f9e0*/  @!P2 NANOSLEEP.SYNCS 0x989680 ;  /* 0x009896800000a95d */ /* 0x004fea0003900000 */
[----:B------:R-:W2:Y:S02]  /*1f9f0*/  @!P2 SYNCS.PHASECHK.TRANS64 P2, [R210+URZ+0x22850], R207 ;  /* 0x022850cfd200a5a7 */ /* 0x000ea4000804007f */
[----:B--2---:R-:W-:Y:S05]  /*1fa00*/  @!P2 BRA `(.L_x_2149) ;  /* 0xfffffffc00f0a947 */ /* 0x004fea000383ffff */
[----:B------:R-:W-:Y:S05]  /*1fa10*/  BRA `(.L_x_2148) ;  /* 0xfffffef800a07947 */ /* 0x000fea000383ffff */
.L_x_2159:
[----:B--2---:R2:W3:Y:S02]  /*1fa20*/  SYNCS.PHASECHK.TRANS64.TRYWAIT P3, [R5+URZ+0x22830], R208 ;  /* 0x022830d0050075a7 */ /* 0x0044e4000806017f */
[----:B---3--:R-:W-:Y:S05]  /*1fa30*/  @!P3 NANOSLEEP.SYNCS 0x989680 ;  /* 0x009896800000b95d */ /* 0x008fea0003900000 */
[----:B------:R-:W3:Y:S02]  /*1fa40*/  @!P3 SYNCS.PHASECHK.TRANS64 P3, [R5+URZ+0x22830], R208 ;  /* 0x022830d00500b5a7 */ /* 0x000ee4000806007f */
[----:B---3--:R-:W-:Y:S05]  /*1fa50*/  @!P3 BRA `(.L_x_2159) ;  /* 0xfffffffc00f0b947 */ /* 0x008fea000383ffff */
[----:B------:R-:W-:Y:S05]  /*1fa60*/  BRA `(.L_x_2158) ;  /* 0xffffff00006c7947 */ /* 0x000fea000383ffff */
.L_x_2164:
[----:B-1----:R1:W2:Y:S02]  /*1fa70*/  SYNCS.PHASECHK.TRANS64.TRYWAIT P3, [R5+URZ+0x22850], R208 ;  /* 0x022850d0050075a7 */ /* 0x0022a4000806017f */
[----:B--2---:R-:W-:Y:S05]  /*1fa80*/  @!P3 NANOSLEEP.SYNCS 0x989680 ;  /* 0x009896800000b95d */ /* 0x004fea0003900000 */
[----:B------:R-:W2:Y:S02]  /*1fa90*/  @!P3 SYNCS.PHASECHK.TRANS64 P3, [R5+URZ+0x22850], R208 ;  /* 0x022850d00500b5a7 */ /* 0x000ea4000806007f */
[----:B--2---:R-:W-:Y:S05]  /*1faa0*/  @!P3 BRA `(.L_x_2164) ;  /* 0xfffffffc00f0b947 */ /* 0x004fea000383ffff */
[----:B------:R-:W-:Y:S05]  /*1fab0*/  BRA `(.L_x_2163) ;  /* 0xffffff2000487947 */ /* 0x000fea000383ffff */
.L_x_2170:
[----:B--2---:R2:W3:Y:S02]  /*1fac0*/  SYNCS.PHASECHK.TRANS64.TRYWAIT P2, [R208+URZ+0x22830], R209 ;  /* 0x022830d1d00075a7 */ /* 0x0044e4000804017f */
[----:B---3--:R-:W-:Y:S05]  /*1fad0*/  @!P2 NANOSLEEP.SYNCS 0x989680 ;  /* 0x009896800000a95d */ /* 0x008fea0003900000 */
[----:B------:R-:W3:Y:S02]  /*1fae0*/  @!P2 SYNCS.PHASECHK.TRANS64 P2, [R208+URZ+0x22830], R209 ;  /* 0x022830d1d000a5a7 */ /* 0x000ee4000804007f */
[----:B---3--:R-:W-:Y:S05]  /*1faf0*/  @!P2 BRA `(.L_x_2170) ;  /* 0xfffffffc00f0a947 */ /* 0x008fea000383ffff */
[----:B------:R-:W-:Y:S05]  /*1fb00*/  BRA `(.L_x_2169) ;  /* 0xffffff2400807947 */ /* 0x000fea000383ffff */
.L_x_2183:
[----:B-1----:R1:W2:Y:S02]  /*1fb10*/  SYNCS.PHASECHK.TRANS64.TRYWAIT P2, [R208+URZ+0x22850], R209 ;  /* 0x022850d1d00075a7 */ /* 0x0022a4000804017f */
[----:B--2---:R-:W-:Y:S05]  /*1fb20*/  @!P2 NANOSLEEP.SYNCS 0x989680 ;  /* 0x009896800000a95d */ /* 0x004fea0003900000 */
[----:B------:R-:W2:Y:S02]  /*1fb30*/  @!P2 SYNCS.PHASECHK.TRANS64 P2, [R208+URZ+0x22850], R209 ;  /* 0x022850d1d000a5a7 */ /* 0x000ea4000804007f */
[----:B--2---:R-:W-:Y:S05]  /*1fb40*/  @!P2 BRA `(.L_x_2183) ;  /* 0xfffffffc00f0a947 */ /* 0x004fea000383ffff */
[----:B------:R-:W-:Y:S05]  /*1fb50*/  BRA `(.L_x_2182) ;  /* 0xffffff5400f47947 */ /* 0x000fea000383ffff */
.L_x_2226:
[----:B------:R-:W1:Y:S01]  /*1fb60*/  S2R R11, SR_TID.X ;  /* 0x00000000000b7919 */ /* 0x000e620000002100 */
[----:B------:R-:W-:Y:S01]  /*1fb70*/  BSSY B1, `(.L_x_2380) ;  /* 0x000000a000017945 */ /* 0x000fe20003800000 */
[----:B------:R-:W-:Y:S02]  /*1fb80*/  IMAD.MOV.U32 R12, RZ, RZ, RZ ;  /* 0x000000ffff0c7224 */ /* 0x000fe400078e00ff */
[----:B------:R-:W-:Y:S01]  /*1fb90*/  IMAD.MOV.U32 R15, RZ, RZ, -0x1 ;  /* 0xffffffffff0f7424 */ /* 0x000fe200078e00ff */
[----:B-1----:R-:W-:-:S04]  /*1fba0*/  SHF.R.U32.HI R11, RZ, 0x5, R11 ;  /* 0x00000005ff0b7819 */ /* 0x002fc8000001160b */
[----:B------:R-:W-:-:S05]  /*1fbb0*/  LOP3.LUT R11, R11, 0x3, RZ, 0xc0, !PT ;  /* 0x000000030b0b7812 */ /* 0x000fca00078ec0ff */
[----:B0-----:R-:W-:Y:S02]  /*1fbc0*/  IMAD.MOV.U32 R13, RZ, RZ, R11 ;  /* 0x000000ffff0d7224 */ /* 0x001fe400078e000b */
[----:B------:R-:W-:-:S07]  /*1fbd0*/  IMAD.MOV.U32 R11, RZ, RZ, 0x1f ;  /* 0x0000001fff0b7424 */ /* 0x000fce00078e00ff */
[----:B------:R-:W-:Y:S05]  /*1fbe0*/  WARPSYNC.COLLECTIVE R15, `(.L_x_2381) ;  /* 0x000000000f087348 */ /* 0x000fea0003c00000 */
[----:B------:R0:W1:Y:S02]  /*1fbf0*/  SHFL.IDX P6, R14, R13, R12, R11 ;  /* 0x0000000c0d0e7389 */ /* 0x00006400000c000b */
[----:B01----:R-:W-:Y:S01]  /*1fc00*/  ENDCOLLECTIVE ;  /* 0x000000000000791b */ /* 0x003fe20003800000 */
.L_x_2381:
[----:B------:R-:W-:Y:S05]  /*1fc10*/  BSYNC B1 ;  /* 0x0000000000017941 */ /* 0x000fea0003800000 */
.L_x_2380:
[----:B------:R-:W-:Y:S05]  /*1fc20*/  BRA `(.L_x_2382) ;  /* 0xffffffa4005c7947 */ /* 0x000fea000383ffff */
.L_x_2227:
[----:B------:R-:W-:Y:S01]  /*1fc30*/  BSSY B1, `(.L_x_2383) ;  /* 0x0000006000017945 */ /* 0x000fe20003800000 */
[----:B------:R-:W-:-:S07]  /*1fc40*/  IMAD.MOV.U32 R15, RZ, RZ, -0x1 ;  /* 0xffffffffff0f7424 */ /* 0x000fce00078e00ff */
[----:B0-----:R-:W-:Y:S05]  /*1fc50*/  WARPSYNC.COLLECTIVE R15, `(.L_x_2384) ;  /* 0x000000000f0c7348 */ /* 0x001fea0003c00000 */
[----:B------:R-:W-:Y:S02]  /*1fc60*/  ELECT P6, UR62, PT ;  /* 0x00000000003e782f */ /* 0x000fe400038c0000 */
[----:B------:R-:W-:Y:S01]  /*1fc70*/  MOV R14, UR62 ;  /* 0x0000003e000e7c02 */ /* 0x000fe20008000f00 */
[----:B0-----:R-:W-:Y:S10]  /*1fc80*/  ENDCOLLECTIVE ;  /* 0x000000000000791b */ /* 0x001ff40003800000 */
.L_x_2384:
[----:B------:R-:W-:Y:S05]  /*1fc90*/  BSYNC B1 ;  /* 0x0000000000017941 */ /* 0x000fea0003800000 */
.L_x_2383:
[----:B------:R-:W-:Y:S05]  /*1fca0*/  BRA `(.L_x_2385) ;  /* 0xffffffa400487947 */ /* 0x000fea000383ffff */
.L_x_2229:
[----:B-1----:R1:W2:Y:S02]  /*1fcb0*/  SYNCS.PHASECHK.TRANS64.TRYWAIT P0, [R7+URZ+0x22820], R8 ;  /* 0x02282008070075a7 */ /* 0x0022a4000800017f */
[----:B--2---:R-:W-:Y:S05]  /*1fcc0*/  @!P0 NANOSLEEP.SYNCS 0x989680 ;  /* 0x009896800000895d */ /* 0x004fea0003900000 */
[----:B------:R-:W2:Y:S02]  /*1fcd0*/  @!P0 SYNCS.PHASECHK.TRANS64 P0, [R7+URZ+0x22820], R8 ;  /* 0x02282008070085a7 */ /* 0x000ea4000800007f */
[----:B--2---:R-:W-:Y:S05]  /*1fce0*/  @!P0 BRA `(.L_x_2229) ;  /* 0xfffffffc00f08947 */ /* 0x004fea000383ffff */
[----:B------:R-:W-:Y:S05]  /*1fcf0*/  BRA `(.L_x_2386) ;  /* 0xffffffa400647947 */ /* 0x000fea000383ffff */
.L_x_2232:
[----:B-1----:R1:W2:Y:S02]  /*1fd00*/  SYNCS.PHASECHK.TRANS64.TRYWAIT P0, [R8+URZ+0x228a0], R11 ;  /* 0x0228a00b080075a7 */ /* 0x0022a4000800017f */
[----:B--2---:R-:W-:Y:S05]  /*1fd10*/  @!P0 NANOSLEEP.SYNCS 0x989680 ;  /* 0x009896800000895d */ /* 0x004fea0003900000 */
[----:B------:R-:W2:Y:S02]  /*1fd20*/  @!P0 SYNCS.PHASECHK.TRANS64 P0, [R8+URZ+0x228a0], R11 ;  /* 0x0228a00b080085a7 */ /* 0x000ea4000800007f */
[----:B--2---:R-:W-:Y:S05]  /*1fd30*/  @!P0 BRA `(.L_x_2232) ;  /* 0xfffffffc00f08947 */ /* 0x004fea000383ffff */
[----:B------:R-:W-:Y:S05]  /*1fd40*/  BRA `(.L_x_2387) ;  /* 0xffffffa400747947 */ /* 0x000fea000383ffff */
.L_x_2234:
[----:B--2---:R2:W3:Y:S02]  /*1fd50*/  SYNCS.PHASECHK.TRANS64.TRYWAIT P0, [R8+URZ+0x228c0], R11 ;  /* 0x0228c00b080075a7 */ /* 0x0044e4000800017f */
[----:B---3--:R-:W-:Y:S05]  /*1fd60*/  @!P0 NANOSLEEP.SYNCS 0x989680 ;  /* 0x009896800000895d */ /* 0x008fea0003900000 */
[----:B------:R-:W3:Y:S02]  /*1fd70*/  @!P0 SYNCS.PHASECHK.TRANS64 P0, [R8+URZ+0x228c0], R11 ;  /* 0x0228c00b080085a7 */ /* 0x000ee4000800007f */
[----:B---3--:R-:W-:Y:S05]  /*1fd80*/  @!P0 BRA `(.L_x_2234) ;  /* 0xfffffffc00f08947 */ /* 0x008fea000383ffff */
[----:B------:R-:W-:Y:S05]  /*1fd90*/  BRA `(.L_x_2388) ;  /* 0xffffffa400d87947 */ /* 0x000fea000383ffff */
.L_x_2238:
[----:B-1----:R1:W2:Y:S02]  /*1fda0*/  SYNCS.PHASECHK.TRANS64.TRYWAIT P0, [R9+URZ+0x228a0], R10 ;  /* 0x0228a00a090075a7 */ /* 0x0022a4000800017f */
[----:B--2---:R-:W-:Y:S05]  /*1fdb0*/  @!P0 NANOSLEEP.SYNCS 0x989680 ;  /* 0x009896800000895d */ /* 0x004fea0003900000 */
[----:B------:R-:W2:Y:S02]  /*1fdc0*/  @!P0 SYNCS.PHASECHK.TRANS64 P0, [R9+URZ+0x228a0], R10 ;  /* 0x0228a00a090085a7 */ /* 0x000ea4000800007f */
[----:B--2---:R-:W-:Y:S05]  /*1fdd0*/  @!P0 BRA `(.L_x_2238) ;  /* 0xfffffffc00f08947 */ /* 0x004fea000383ffff */
[----:B------:R-:W-:Y:S05]  /*1fde0*/  BRA `(.L_x_2389) ;  /* 0xffffffa800c87947 */ /* 0x000fea000383ffff */
.L_x_2240:
[----:B--2---:R2:W3:Y:S02]  /*1fdf0*/  SYNCS.PHASECHK.TRANS64.TRYWAIT P1, [R9+URZ+0x228c0], R10 ;  /* 0x0228c00a090075a7 */ /* 0x0044e4000802017f */
[----:B---3--:R-:W-:Y:S05]  /*1fe00*/  @!P1 NANOSLEEP.SYNCS 0x989680 ;  /* 0x009896800000995d */ /* 0x008fea0003900000 */
[----:B------:R-:W3:Y:S02]  /*1fe10*/  @!P1 SYNCS.PHASECHK.TRANS64 P1, [R9+URZ+0x228c0], R10 ;  /* 0x0228c00a090095a7 */ /* 0x000ee4000802007f */
[----:B---3--:R-:W-:Y:S05]  /*1fe20*/  @!P1 BRA `(.L_x_2240) ;  /* 0xfffffffc00f09947 */ /* 0x008fea000383ffff */
[----:B------:R-:W-:Y:S05]  /*1fe30*/  BRA `(.L_x_2390) ;  /* 0xffffffac00247947 */ /* 0x000fea000383ffff */
.L_x_2258:
[----:B------:R-:W0:Y:S01]  /*1fe40*/  S2R R5, SR_TID.X ;  /* 0x0000000000057919 */ /* 0x000e220000002100 */
[----:B------:R-:W-:Y:S01]  /*1fe50*/  BSSY B0, `(.L_x_2391) ;  /* 0x000000a000007945 */ /* 0x000fe20003800000 */
[----:B------:R-:W-:Y:S01]  /*1fe60*/  IMAD.MOV.U32 R12, RZ, RZ, RZ ;  /* 0x000000ffff0c7224 */ /* 0x000fe200078e00ff */
[----:B-1----:R-:W-:Y:S01]  /*1fe70*/  MOV R11, 0x1f ;  /* 0x0000001f000b7802 */ /* 0x002fe20000000f00 */
[----:B------:R-:W-:Y:S01]  /*1fe80*/  IMAD.MOV.U32 R15, RZ, RZ, -0x1 ;  /* 0xffffffffff0f7424 */ /* 0x000fe200078e00ff */
[----:B0-----:R-:W-:-:S04]  /*1fe90*/  SHF.R.U32.HI R5, RZ, 0x5, R5 ;  /* 0x00000005ff057819 */ /* 0x001fc80000011605 */
[----:B------:R-:W-:-:S05]  /*1fea0*/  LOP3.LUT R5, R5, 0x3, RZ, 0xc0, !PT ;  /* 0x0000000305057812 */ /* 0x000fca00078ec0ff */
[----:B------:R-:W-:-:S07]  /*1feb0*/  IMAD.MOV.U32 R13, RZ, RZ, R5 ;  /* 0x000000ffff0d7224 */ /* 0x000fce00078e0005 */
[----:B------:R-:W-:Y:S05]  /*1fec0*/  WARPSYNC.COLLECTIVE R15, `(.L_x_2392) ;  /* 0x000000000f087348 */ /* 0x000fea0003c00000 */
[----:B------:R0:W1:Y:S02]  /*1fed0*/  SHFL.IDX P6, R14, R13, R12, R11 ;  /* 0x0000000c0d0e7389 */ /* 0x00006400000c000b */
[----:B01----:R-:W-:Y:S01]  /*1fee0*/  ENDCOLLECTIVE ;  /* 0x000000000000791b */ /* 0x003fe20003800000 */
.L_x_2392:
[----:B------:R-:W-:Y:S05]  /*1fef0*/  BSYNC B0 ;  /* 0x0000000000007941 */ /* 0x000fea0003800000 */
.L_x_2391:
[----:B------:R-:W-:Y:S05]  /*1ff00*/  BRA `(.L_x_2393) ;  /* 0xffffffb8009c7947 */ /* 0x000fea000383ffff */
.L_x_2259:
[----:B------:R-:W-:Y:S01]  /*1ff10*/  BSSY B0, `(.L_x_2394) ;  /* 0x0000006000007945 */ /* 0x000fe20003800000 */
[----:B------:R-:W-:-:S07]  /*1ff20*/  IMAD.MOV.U32 R15, RZ, RZ, -0x1 ;  /* 0xffffffffff0f7424 */ /* 0x000fce00078e00ff */
[----:B-1----:R-:W-:Y:S05]  /*1ff30*/  WARPSYNC.COLLECTIVE R15, `(.L_x_2395) ;  /* 0x000000000f0c7348 */ /* 0x002fea0003c00000 */
[----:B------:R-:W-:Y:S02]  /*1ff40*/  ELECT P6, UR62, PT ;  /* 0x00000000003e782f */ /* 0x000fe400038c0000 */
[----:B------:R-:W-:Y:S01]  /*1ff50*/  MOV R14, UR62 ;  /* 0x0000003e000e7c02 */ /* 0x000fe20008000f00 */
[----:B-1----:R-:W-:Y:S10]  /*1ff60*/  ENDCOLLECTIVE ;  /* 0x000000000000791b */ /* 0x002ff40003800000 */
.L_x_2395:
[----:B------:R-:W-:Y:S05]  /*1ff70*/  BSYNC B0 ;  /* 0x0000000000007941 */ /* 0x000fea0003800000 */
.L_x_2394:
[----:B------:R-:W-:Y:S05]  /*1ff80*/  BRA `(.L_x_2396) ;  /* 0xffffffb8008c7947 */ /* 0x000fea000383ffff */
.L_x_2262:
[----:B0-----:R0:W1:Y:S02]  /*1ff90*/  SYNCS.PHASECHK.TRANS64.TRYWAIT P0, [R5+URZ+0x22840], R7 ;  /* 0x02284007050075a7 */ /* 0x001064000800017f */
[----:B-1----:R-:W-:Y:S05]  /*1ffa0*/  @!P0 NANOSLEEP.SYNCS 0x989680 ;  /* 0x009896800000895d */ /* 0x002fea0003900000 */
[----:B------:R-:W1:Y:S02]  /*1ffb0*/  @!P0 SYNCS.PHASECHK.TRANS64 P0, [R5+URZ+0x22840], R7 ;  /* 0x02284007050085a7 */ /* 0x000e64000800007f */
[----:B-1----:R-:W-:Y:S05]  /*1ffc0*/  @!P0 BRA `(.L_x_2262) ;  /* 0xfffffffc00f08947 */ /* 0x002fea000383ffff */
[----:B------:R-:W-:Y:S05]  /*1ffd0*/  BRA `(.L_x_2397) ;  /* 0xffffffb800f47947 */ /* 0x000fea000383ffff */
.L_x_2265:
        /* <DEDUP_REMOVED lines=8> */
.L_x_2268:
[----:B0-----:R0:W1:Y:S02]  /*20060*/  SYNCS.PHASECHK.TRANS64.TRYWAIT P0, [R2+URZ+0x22860], R5 ;  /* 0x02286005020075a7 */ /* 0x001064000800017f */
[----:B-1----:R-:W-:Y:S05]  /*20070*/  @!P0 NANOSLEEP.SYNCS 0x989680 ;  /* 0x009896800000895d */ /* 0x002fea0003900000 */
[----:B------:R-:W1:Y:S02]  /*20080*/  @!P0 SYNCS.PHASECHK.TRANS64 P0, [R2+URZ+0x22860], R5 ;  /* 0x02286005020085a7 */ /* 0x000e64000800007f */
[----:B-1----:R-:W-:Y:S05]  /*20090*/  @!P0 BRA `(.L_x_2268) ;  /* 0xfffffffc00f08947 */ /* 0x002fea000383ffff */
[----:B------:R-:W-:Y:S05]  /*200a0*/  BRA `(.L_x_2399) ;  /* 0xffffffbc00ec7947 */ /* 0x000fea000383ffff */
.L_x_2277:
[----:B--2---:R2:W3:Y:S02]  /*200b0*/  SYNCS.PHASECHK.TRANS64.TRYWAIT P0, [R2+URZ+0x22840], R3 ;  /* 0x02284003020075a7 */ /* 0x0044e4000800017f */
[----:B---3--:R-:W-:Y:S05]  /*200c0*/  @!P0 NANOSLEEP.SYNCS 0x989680 ;  /* 0x009896800000895d */ /* 0x008fea0003900000 */
[----:B------:R-:W3:Y:S02]  /*200d0*/  @!P0 SYNCS.PHASECHK.TRANS64 P0, [R2+URZ+0x22840], R3 ;  /* 0x02284003020085a7 */ /* 0x000ee4000800007f */
[----:B---3--:R-:W-:Y:S05]  /*200e0*/  @!P0 BRA `(.L_x_2277) ;  /* 0xfffffffc00f08947 */ /* 0x008fea000383ffff */
[----:B------:R-:W-:Y:S05]  /*200f0*/  BRA `(.L_x_2400) ;  /* 0xffffffc4006c7947 */ /* 0x000fea000383ffff */
.L_x_2279:
[----:B0-----:R0:W3:Y:S02]  /*20100*/  SYNCS.PHASECHK.TRANS64.TRYWAIT P0, [R2+URZ+0x22860], R3 ;  /* 0x02286003020075a7 */ /* 0x0010e4000800017f */
[----:B---3--:R-:W-:Y:S05]  /*20110*/  @!P0 NANOSLEEP.SYNCS 0x989680 ;  /* 0x009896800000895d */ /* 0x008fea0003900000 */
[----:B------:R-:W3:Y:S02]  /*20120*/  @!P0 SYNCS.PHASECHK.TRANS64 P0, [R2+URZ+0x22860], R3 ;  /* 0x02286003020085a7 */ /* 0x000ee4000800007f */
[----:B---3--:R-:W-:Y:S05]  /*20130*/  @!P0 BRA `(.L_x_2279) ;  /* 0xfffffffc00f08947 */ /* 0x008fea000383ffff */
[----:B------:R-:W-:Y:S05]  /*20140*/  BRA `(.L_x_2401) ;  /* 0xffffffc400dc7947 */ /* 0x000fea000383ffff */
.L_x_2284:
[----:B---3--:R3:W4:Y:S02]  /*20150*/  SYNCS.PHASECHK.TRANS64.TRYWAIT P0, [R2+URZ+0x22840], R3 ;  /* 0x02284003020075a7 */ /* 0x008724000800017f */
[----:B----4-:R-:W-:Y:S05]  /*20160*/  @!P0 NANOSLEEP.SYNCS 0x989680 ;  /* 0x009896800000895d */ /* 0x010fea0003900000 */
[----:B------:R-:W4:Y:S02]  /*20170*/  @!P0 SYNCS.PHASECHK.TRANS64 P0, [R2+URZ+0x22840], R3 ;  /* 0x02284003020085a7 */ /* 0x000f24000800007f */
[----:B----4-:R-:W-:Y:S05]  /*20180*/  @!P0 BRA `(.L_x_2284) ;  /* 0xfffffffc00f08947 */ /* 0x010fea000383ffff */
[----:B------:R-:W-:Y:S05]  /*20190*/  BRA `(.L_x_2402) ;  /* 0xffffffcc00307947 */ /* 0x000fea000383ffff */
.L_x_2286:
[----:B0-----:R0:W2:Y:S02]  /*201a0*/  SYNCS.PHASECHK.TRANS64.TRYWAIT P1, [R2+URZ+0x22860], R3 ;  /* 0x02286003020075a7 */ /* 0x0010a4000802017f */
[----:B--2---:R-:W-:Y:S05]  /*201b0*/  @!P1 NANOSLEEP.SYNCS 0x989680 ;  /* 0x009896800000995d */ /* 0x004fea0003900000 */
[----:B------:R-:W2:Y:S02]  /*201c0*/  @!P1 SYNCS.PHASECHK.TRANS64 P1, [R2+URZ+0x22860], R3 ;  /* 0x02286003020095a7 */ /* 0x000ea4000802007f */
[----:B--2---:R-:W-:Y:S05]  /*201d0*/  @!P1 BRA `(.L_x_2286) ;  /* 0xfffffffc00f09947 */ /* 0x004fea000383ffff */
[----:B------:R-:W-:Y:S05]  /*201e0*/  BRA `(.L_x_2403) ;  /* 0xffffffcc009c7947 */ /* 0x000fea000383ffff */
.L_x_2291:
[----:B---3--:R3:W4:Y:S02]  /*201f0*/  SYNCS.PHASECHK.TRANS64.TRYWAIT P0, [R2+URZ+0x22840], R3 ;  /* 0x02284003020075a7 */ /* 0x008724000800017f */
[----:B----4-:R-:W-:Y:S05]  /*20200*/  @!P0 NANOSLEEP.SYNCS 0x989680 ;  /* 0x009896800000895d */ /* 0x010fea0003900000 */
[----:B------:R-:W4:Y:S02]  /*20210*/  @!P0 SYNCS.PHASECHK.TRANS64 P0, [R2+URZ+0x22840], R3 ;  /* 0x02284003020085a7 */ /* 0x000f24000800007f */
[----:B----4-:R-:W-:Y:S05]  /*20220*/  @!P0 BRA `(.L_x_2291) ;  /* 0xfffffffc00f08947 */ /* 0x010fea000383ffff */
[----:B------:R-:W-:Y:S05]  /*20230*/  BRA `(.L_x_2404) ;  /* 0xffffffd000cc7947 */ /* 0x000fea000383ffff */
.L_x_2293:
[----:B0-----:R0:W2:Y:S02]  /*20240*/  SYNCS.PHASECHK.TRANS64.TRYWAIT P1, [R2+URZ+0x22860], R3 ;  /* 0x02286003020075a7 */ /* 0x0010a4000802017f */
[----:B--2---:R-:W-:Y:S05]  /*20250*/  @!P1 NANOSLEEP.SYNCS 0x989680 ;  /* 0x009896800000995d */ /* 0x004fea0003900000 */
[----:B------:R-:W2:Y:S02]  /*20260*/  @!P1 SYNCS.PHASECHK.TRANS64 P1, [R2+URZ+0x22860], R3 ;  /* 0x02286003020095a7 */ /* 0x000ea4000802007f */
[----:B--2---:R-:W-:Y:S05]  /*20270*/  @!P1 BRA `(.L_x_2293) ;  /* 0xfffffffc00f09947 */ /* 0x004fea000383ffff */
[----:B------:R-:W-:Y:S05]  /*20280*/  BRA `(.L_x_2405) ;  /* 0xffffffd4003c7947 */ /* 0x000fea000383ffff */
.L_x_2298:
[----:B------:R-:W-:Y:S01]  /*20290*/  BSSY B0, `(.L_x_2406) ;  /* 0x0000008000007945 */ /* 0x000fe20003800000 */
[----:B0-----:R-:W-:Y:S02]  /*202a0*/  IMAD.MOV.U32 R13, RZ, RZ, R16 ;  /* 0x000000ffff0d7224 */ /* 0x001fe400078e0010 */
[----:B------:R-:W-:Y:S02]  /*202b0*/  IMAD.MOV.U32 R12, RZ, RZ, RZ ;  /* 0x000000ffff0c7224 */ /* 0x000fe400078e00ff */
[----:B-1----:R-:W-:Y:S02]  /*202c0*/  IMAD.MOV.U32 R11, RZ, RZ, 0x1f ;  /* 0x0000001fff0b7424 */ /* 0x002fe400078e00ff */
[----:B------:R-:W-:-:S07]  /*202d0*/  IMAD.MOV.U32 R15, RZ, RZ, -0x1 ;  /* 0xffffffffff0f7424 */ /* 0x000fce00078e00ff */
[----:B--23--:R-:W-:Y:S05]  /*202e0*/  WARPSYNC.COLLECTIVE R15, `(.L_x_2407) ;  /* 0x000000000f087348 */ /* 0x00cfea0003c00000 */
[----:B------:R0:W1:Y:S02]  /*202f0*/  SHFL.IDX P6, R14, R13, R12, R11 ;  /* 0x0000000c0d0e7389 */ /* 0x00006400000c000b */
[----:B0123--:R-:W-:Y:S01]  /*20300*/  ENDCOLLECTIVE ;  /* 0x000000000000791b */ /* 0x00ffe20003800000 */
.L_x_2407:
[----:B------:R-:W-:Y:S05]  /*20310*/  BSYNC B0 ;  /* 0x0000000000007941 */ /* 0x000fea0003800000 */
.L_x_2406:
        /* <DEDUP_REMOVED lines=8> */
.L_x_2408:
[----:B------:R-:W-:Y:S01]  /*203a0*/  MOV R16, R14 ;  /* 0x0000000e00107202 */ /* 0x000fe20000000f00 */
[----:B------:R-:W-:Y:S06]  /*203b0*/  BRA `(.L_x_2409) ;  /* 0xffffffd800307947 */ /* 0x000fec000383ffff */
.L_x_2301:
[----:B------:R-:W-:Y:S01]  /*203c0*/  BSSY B0, `(.L_x_2410) ;  /* 0x0000008000007945 */ /* 0x000fe20003800000 */
[----:B0----5:R-:W-:Y:S02]  /*203d0*/  IMAD.MOV.U32 R13, RZ, RZ, R17 ;  /* 0x000000ffff0d7224 */ /* 0x021fe400078e0011 */
[----:B------:R-:W-:Y:S02]  /*203e0*/  IMAD.MOV.U32 R12, RZ, RZ, 0x1 ;  /* 0x00000001ff0c7424 */ /* 0x000fe400078e00ff */
[----:B-1----:R-:W-:Y:S02]  /*203f0*/  IMAD.MOV.U32 R11, RZ, RZ, RZ ;  /* 0x000000ffff0b7224 */ /* 0x002fe400078e00ff */
[----:B------:R-:W-:-:S07]  /*20400*/  IMAD.MOV.U32 R15, RZ, RZ, -0x1 ;  /* 0xffffffffff0f7424 */ /* 0x000fce00078e00ff */
[----:B--234-:R-:W-:Y:S05]  /*20410*/  WARPSYNC.COLLECTIVE R15, `(.L_x_2411) ;  /* 0x000000000f087348 */ /* 0x01cfea0003c00000 */
[----:B------:R0:W1:Y:S02]  /*20420*/  SHFL.UP P6, R14, R13, R12, R11 ;  /* 0x0400000c0d0e7389 */ /* 0x00006400000c000b */
[----:B01234-:R-:W-:Y:S01]  /*20430*/  ENDCOLLECTIVE ;  /* 0x000000000000791b */ /* 0x01ffe20003800000 */
.L_x_2411:
[----:B------:R-:W-:Y:S05]  /*20440*/  BSYNC B0 ;  /* 0x0000000000007941 */ /* 0x000fea0003800000 */
.L_x_2410:
[C---:B------:R-:W-:Y:S01]  /*20450*/  ISETP.NE.AND P0, PT, R7.reuse, RZ, PT ;  /* 0x000000ff0700720c */ /* 0x040fe20003f05270 */
        /* <DEDUP_REMOVED lines=9> */
.L_x_2412:
        /* <DEDUP_REMOVED lines=8> */
.L_x_2413:
        /* <DEDUP_REMOVED lines=8> */
.L_x_2414:
        /* <DEDUP_REMOVED lines=8> */
.L_x_2415:
        /* <DEDUP_REMOVED lines=8> */
.L_x_2416:
[----:B------:R-:W-:Y:S05]  /*206f0*/  BRA `(.L_x_2417) ;  /* 0xffffffd400f47947 */ /* 0x000fea000383ffff */
.L_x_2306:
[----:B------:R-:W-:Y:S01]  /*20700*/  BSSY B0, `(.L_x_2418) ;  /* 0x0000008000007945 */ /* 0x000fe20003800000 */
[----:B-----5:R-:W-:Y:S01]  /*20710*/  IMAD.MOV.U32 R13, RZ, RZ, R17 ;  /* 0x000000ffff0d7224 */ /* 0x020fe200078e0011 */
[----:B-1----:R-:W-:Y:S01]  /*20720*/  MOV R11, RZ ;  /* 0x000000ff000b7202 */ /* 0x002fe20000000f00 */
[----:B------:R-:W-:Y:S02]  /*20730*/  IMAD.MOV.U32 R12, RZ, RZ, 0x1 ;  /* 0x00000001ff0c7424 */ /* 0x000fe400078e00ff */
[----:B------:R-:W-:-:S07]  /*20740*/  IMAD.MOV.U32 R15, RZ, RZ, -0x1 ;  /* 0xffffffffff0f7424 */ /* 0x000fce00078e00ff */
[----:B0-2---:R-:W-:Y:S05]  /*20750*/  WARPSYNC.COLLECTIVE R15, `(.L_x_2419) ;  /* 0x000000000f087348 */ /* 0x005fea0003c00000 */
[----:B------:R1:W3:Y:S02]  /*20760*/  SHFL.UP P6, R14, R13, R12, R11 ;  /* 0x0400000c0d0e7389 */ /* 0x0002e400000c000b */
[----:B0123--:R-:W-:Y:S01]  /*20770*/  ENDCOLLECTIVE ;  /* 0x000000000000791b */ /* 0x00ffe20003800000 */
.L_x_2419:
[----:B------:R-:W-:Y:S05]  /*20780*/  BSYNC B0 ;  /* 0x0000000000007941 */ /* 0x000fea0003800000 */
.L_x_2418:
        /* <DEDUP_REMOVED lines=10> */
.L_x_2420:
        /* <DEDUP_REMOVED lines=8> */
.L_x_2421:
        /* <DEDUP_REMOVED lines=8> */
.L_x_2422:
        /* <DEDUP_REMOVED lines=8> */
.L_x_2423:
        /* <DEDUP_REMOVED lines=8> */
.L_x_2424:
[----:B------:R-:W-:Y:S05]  /*20a30*/  BRA `(.L_x_2425) ;  /* 0xffffffd400d87947 */ /* 0x000fea000383ffff */
.L_x_2308:
[----:B------:R-:W-:Y:S01]  /*20a40*/  BSSY B0, `(.L_x_2426) ;  /* 0x0000006000007945 */ /* 0x000fe20003800000 */
[----:B------:R-:W-:Y:S01]  /*20a50*/  PLOP3.LUT P6, PT, P6, PT, PT, 0x8, 0x0 ;  /* 0x000000000000781c */ /* 0x000fe200037ce170 */
[----:B------:R-:W-:-:S12]  /*20a60*/  IMAD.MOV.U32 R15, RZ, RZ, -0x1 ;  /* 0xffffffffff0f7424 */ /* 0x000fd800078e00ff */
[----:B01----:R-:W-:Y:S05]  /*20a70*/  WARPSYNC.COLLECTIVE R15, `(.L_x_2427) ;  /* 0x000000000f087348 */ /* 0x003fea0003c00000 */
[----:B------:R-:W-:Y:S01]  /*20a80*/  VOTE.ANY R14, PT, P6 ;  /* 0x00000000000e7806 */ /* 0x000fe200030e0100 */
[----:B01----:R-:W-:Y:S06]  /*20a90*/  ENDCOLLECTIVE ;  /* 0x000000000000791b */ /* 0x003fec0003800000 */
.L_x_2427:
[----:B------:R-:W-:Y:S05]  /*20aa0*/  BSYNC B0 ;  /* 0x0000000000007941 */ /* 0x000fea0003800000 */
.L_x_2426:
[----:B------:R-:W-:Y:S01]  /*20ab0*/  IMAD.MOV.U32 R3, RZ, RZ, R14 ;  /* 0x000000ffff037224 */ /* 0x000fe200078e000e */
[----:B------:R-:W-:Y:S01]  /*20ac0*/  MOV R15, 0xffffffff ;  /* 0xffffffff000f7802 */ /* 0x000fe20000000f00 */
[----:B------:R-:W-:Y:S02]  /*20ad0*/  IMAD.MOV.U32 R13, RZ, RZ, R17 ;  /* 0x000000ffff0d7224 */ /* 0x000fe400078e0011 */
[----:B------:R-:W0:Y:S01]  /*20ae0*/  POPC R6, R3 ;  /* 0x0000000300067309 */ /* 0x000e220000000000 */
[----:B------:R-:W-:Y:S02]  /*20af0*/  IMAD.MOV.U32 R11, RZ, RZ, 0x1f ;  /* 0x0000001fff0b7424 */ /* 0x000fe400078e00ff */
[----:B0-----:R-:W-:-:S07]  /*20b00*/  IMAD.MOV.U32 R12, RZ, RZ, R6 ;  /* 0x000000ffff0c7224 */ /* 0x001fce00078e0006 */
[----:B------:R-:W-:Y:S05]  /*20b10*/  WARPSYNC.COLLECTIVE R15, `(.L_x_2428) ;  /* 0x000000000f087348 */ /* 0x000fea0003c00000 */
[----:B------:R0:W1:Y:S02]  /*20b20*/  SHFL.IDX P6, R14, R13, R12, R11 ;  /* 0x0000000c0d0e7389 */ /* 0x00006400000c000b */
[----:B01----:R-:W-:Y:S01]  /*20b30*/  ENDCOLLECTIVE ;  /* 0x000000000000791b */ /* 0x003fe20003800000 */
.L_x_2428:
[----:B------:R-:W-:Y:S01]  /*20b40*/  IMAD.MOV.U32 R17, RZ, RZ, R14 ;  /* 0x000000ffff117224 */ /* 0x000fe200078e000e */
[----:B------:R-:W-:Y:S06]  /*20b50*/  BRA `(.L_x_2429) ;  /* 0xffffffd400c87947 */ /* 0x000fec000383ffff */
.L_x_2310:
[----:B------:R-:W-:Y:S01]  /*20b60*/  BSSY B0, `(.L_x_2430) ;  /* 0x0000007000007945 */ /* 0x000fe20003800000 */
[----:B------:R-:W-:Y:S02]  /*20b70*/  IMAD.MOV.U32 R13, RZ, RZ, R2 ;  /* 0x000000ffff0d7224 */ /* 0x000fe400078e0002 */
[----:B-1----:R-:W-:Y:S02]  /*20b80*/  IMAD.MOV.U32 R11, RZ, RZ, 0x1f ;  /* 0x0000001fff0b7424 */ /* 0x002fe400078e00ff */
[----:B------:R-:W-:-:S07]  /*20b90*/  IMAD.MOV.U32 R15, RZ, RZ, -0x1 ;  /* 0xffffffffff0f7424 */ /* 0x000fce00078e00ff */
[----:B0-23--:R-:W-:Y:S05]  /*20ba0*/  WARPSYNC.COLLECTIVE R15, `(.L_x_2431) ;  /* 0x000000000f087348 */ /* 0x00dfea0003c00000 */
[----:B------:R1:W4:Y:S02]  /*20bb0*/  SHFL.IDX P6, R14, R13, R12, R11 ;  /* 0x0000000c0d0e7389 */ /* 0x00032400000c000b */
[----:B01234-:R-:W-:Y:S01]  /*20bc0*/  ENDCOLLECTIVE ;  /* 0x000000000000791b */ /* 0x01ffe20003800000 */
.L_x_2431:
[----:B------:R-:W-:Y:S05]  /*20bd0*/  BSYNC B0 ;  /* 0x0000000000007941 */ /* 0x000fea0003800000 */
.L_x_2430:
[----:B------:R-:W-:Y:S01]  /*20be0*/  IMAD.MOV.U32 R7, RZ, RZ, R14 ;  /* 0x000000ffff077224 */ /* 0x000fe200078e000e */
[----:B------:R-:W-:Y:S06]  /*20bf0*/  BRA `(.L_x_2309) ;  /* 0xffffffd400bc7947 */ /* 0x000fec000383ffff */
.L_x_2314:
[----:B-1----:R1:W2:Y:S02]  /*20c00*/  SYNCS.PHASECHK.TRANS64.TRYWAIT P0, [R0+URZ+0x22820], R3 ;  /* 0x02282003000075a7 */ /* 0x0022a4000800017f */
[----:B--2---:R-:W-:Y:S05]  /*20c10*/  @!P0 NANOSLEEP.SYNCS 0x989680 ;  /* 0x009896800000895d */ /* 0x004fea0003900000 */
[----:B------:R-:W2:Y:S02]  /*20c20*/  @!P0 SYNCS.PHASECHK.TRANS64 P0, [R0+URZ+0x22820], R3 ;  /* 0x02282003000085a7 */ /* 0x000ea4000800007f */
[----:B--2---:R-:W-:Y:S05]  /*20c30*/  @!P0 BRA `(.L_x_2314) ;  /* 0xfffffffc00f08947 */ /* 0x004fea000383ffff */
[----:B------:R-:W-:Y:S05]  /*20c40*/  BRA `(.L_x_2432) ;  /* 0xffffffdc00307947 */ /* 0x000fea000383ffff */
.L_x_2315:
        /* <DEDUP_REMOVED lines=11> */
.L_x_2434:
[----:B------:R-:W-:Y:S05]  /*20d00*/  BSYNC B0 ;  /* 0x0000000000007941 */ /* 0x000fea0003800000 */
.L_x_2433:
[----:B------:R-:W-:Y:S05]  /*20d10*/  BRA `(.L_x_2435) ;  /* 0xffffffdc00187947 */ /* 0x000fea000383ffff */
.L_x_2316:
[----:B------:R-:W-:Y:S01]  /*20d20*/  BSSY B0, `(.L_x_2436) ;  /* 0x0000006000007945 */ /* 0x000fe20003800000 */
[----:B------:R-:W-:-:S07]  /*20d30*/  IMAD.MOV.U32 R15, RZ, RZ, -0x1 ;  /* 0xffffffffff0f7424 */ /* 0x000fce00078e00ff */
[----:B012---:R-:W-:Y:S05]  /*20d40*/  WARPSYNC.COLLECTIVE R15, `(.L_x_2437) ;  /* 0x000000000f0c7348 */ /* 0x007fea0003c00000 */
[----:B------:R-:W-:Y:S02]  /*20d50*/  ELECT P6, UR62, PT ;  /* 0x00000000003e782f */ /* 0x000fe400038c0000 */
[----:B------:R-:W-:Y:S01]  /*20d60*/  MOV R14, UR62 ;  /* 0x0000003e000e7c02 */ /* 0x000fe20008000f00 */
[----:B012---:R-:W-:Y:S10]  /*20d70*/  ENDCOLLECTIVE ;  /* 0x000000000000791b */ /* 0x007ff40003800000 */
.L_x_2437:
[----:B------:R-:W-:Y:S05]  /*20d80*/  BSYNC B0 ;  /* 0x0000000000007941 */ /* 0x000fea0003800000 */
.L_x_2436:
[----:B------:R-:W-:Y:S05]  /*20d90*/  BRA `(.L_x_2438) ;  /* 0xffffffdc000c7947 */ /* 0x000fea000383ffff */
.L_x_2318:
[----:B-1----:R1:W2:Y:S02]  /*20da0*/  SYNCS.PHASECHK.TRANS64.TRYWAIT P0, [R6+URZ], R5 ;  /* 0x00000005060075a7 */ /* 0x0022a4000800017f */
[----:B--2---:R-:W-:Y:S05]  /*20db0*/  @!P0 NANOSLEEP.SYNCS 0x989680 ;  /* 0x009896800000895d */ /* 0x004fea0003900000 */
[----:B------:R-:W2:Y:S02]  /*20dc0*/  @!P0 SYNCS.PHASECHK.TRANS64 P0, [R6+URZ], R5 ;  /* 0x00000005060085a7 */ /* 0x000ea4000800007f */
[----:B--2---:R-:W-:Y:S05]  /*20dd0*/  @!P0 BRA `(.L_x_2318) ;  /* 0xfffffffc00f08947 */ /* 0x004fea000383ffff */
[----:B------:R-:W-:Y:S05]  /*20de0*/  BRA `(.L_x_2439) ;  /* 0xffffffdc00487947 */ /* 0x000fea000383ffff */
.L_x_2319:
[----:B--2---:R2:W3:Y:S02]  /*20df0*/  SYNCS.PHASECHK.TRANS64.TRYWAIT P0, [R7+URZ], R2 ;  /* 0x00000002070075a7 */ /* 0x0044e4000800017f */
[----:B---3--:R-:W-:Y:S05]  /*20e00*/  @!P0 NANOSLEEP.SYNCS 0x989680 ;  /* 0x009896800000895d */ /* 0x008fea0003900000 */
[----:B------:R-:W3:Y:S02]  /*20e10*/  @!P0 SYNCS.PHASECHK.TRANS64 P0, [R7+URZ], R2 ;  /* 0x00000002070085a7 */ /* 0x000ee4000800007f */
[----:B---3--:R-:W-:Y:S05]  /*20e20*/  @!P0 BRA `(.L_x_2319) ;  /* 0xfffffffc00f08947 */ /* 0x008fea000383ffff */
[----:B------:R-:W-:Y:S05]  /*20e30*/  BRA `(.L_x_2440) ;  /* 0xffffffdc003c7947 */ /* 0x000fea000383ffff */
.L_x_2321:
[----:B---3--:R3:W4:Y:S02]  /*20e40*/  SYNCS.PHASECHK.TRANS64.TRYWAIT P0, [R4+URZ], R5 ;  /* 0x00000005040075a7 */ /* 0x008724000800017f */
[----:B----4-:R-:W-:Y:S05]  /*20e50*/  @!P0 NANOSLEEP.SYNCS 0x989680 ;  /* 0x009896800000895d */ /* 0x010fea0003900000 */
[----:B------:R-:W4:Y:S02]  /*20e60*/  @!P0 SYNCS.PHASECHK.TRANS64 P0, [R4+URZ], R5 ;  /* 0x00000005040085a7 */ /* 0x000f24000800007f */
[----:B----4-:R-:W-:Y:S05]  /*20e70*/  @!P0 BRA `(.L_x_2321) ;  /* 0xfffffffc00f08947 */ /* 0x010fea000383ffff */
[----:B------:R-:W-:Y:S05]  /*20e80*/  BRA `(.L_x_2441) ;  /* 0xffffffdc00447947 */ /* 0x000fea000383ffff */
.L_x_2442:
        /* <DEDUP_REMOVED lines=15> */
.L_x_4724:


//--------------------- .text._ZN7cutlass13device_kernelIN5flash11enable_sm90INS1_16FlashAttnFwdSm90INS1_25CollectiveMainloopFwdSm90ILi2EN4cute5tupleIJNS5_1CILi1EEES8_S8_EEENS6_IJNS7_ILi128EEENS7_ILi96EEENS7_ILi64EEEEEELi256ENS_6half_tEfNS_4arch4Sm90ELb0ELb1ELb1ELb1ELb0ELb0ELb1ELb1ELb0ELb0ELb0ELb0EEENS1_21CollectiveEpilogueFwdINS6_IJSA_NS7_ILi256EEESB_EEES9_SE_SG_Li256ELb1ELb0ELb0ELb0EEENS1_36VarlenDynamicPersistentTileSchedulerILi128ELi96ELi256ELi32ELb0ELb0ELb1ELb1ELb0ELb1EEEEEEEEEvNT_6ParamsE --------------------------
	.section	.text._ZN7cutlass13device_kernelIN5flash11enable_sm90INS1_16FlashAttnFwdSm90INS1_25CollectiveMainloopFwdSm90ILi2EN4cute5tupleIJNS5_1CILi1EEES8_S8_EEENS6_IJNS7_ILi128EEENS7_ILi96EEENS7_ILi64EEEEEELi256ENS_6half_tEfNS_4arch4Sm90ELb0ELb1ELb1ELb1ELb0ELb0ELb1ELb1ELb0ELb0ELb0ELb0EEENS1_21CollectiveEpilogueFwdINS6_IJSA_NS7_ILi256EEESB_EEES9_SE_SG_Li256ELb1ELb0ELb0ELb0EEENS1_36VarlenDynamicPersistentTileSchedulerILi128ELi96ELi256ELi32ELb0ELb0ELb1ELb1ELb0ELb1EEEEEEEEEvNT_6ParamsE,"ax",@progbits
	.align	128
.text._ZN7cutlass13device_kernelIN5flash11enable_sm90INS1_16FlashAttnFwdSm90INS1_25CollectiveMainloopFwdSm90ILi2EN4cute5tupleIJNS5_1CILi1EEES8_S8_EEENS6_IJNS7_ILi128EEENS7_ILi96EEENS7_ILi64EEEEEELi256ENS_6half_tEfNS_4arch4Sm90ELb0ELb1ELb1ELb1ELb0ELb0ELb1ELb1ELb0ELb0ELb0ELb0EEENS1_21CollectiveEpilogueFwdINS6_IJSA_NS7_ILi256EEESB_EEES9_SE_SG_Li256ELb1ELb0ELb0ELb0EEENS1_36VarlenDynamicPersistentTileSchedulerILi128ELi96ELi256ELi32ELb0ELb0ELb1ELb1ELb0ELb1EEEEEEEEEvNT_6ParamsE:
        .type           _ZN7cutlass13device_kernelIN5flash11enable_sm90INS1_16FlashAttnFwdSm90INS1_25CollectiveMainloopFwdSm90ILi2EN4cute5tupleIJNS5_1CILi1EEES8_S8_EEENS6_IJNS7_ILi128EEENS7_ILi96EEENS7_ILi64EEEEEELi256ENS_6half_tEfNS_4arch4Sm90ELb0ELb1ELb1ELb1ELb0ELb0ELb1ELb1ELb0ELb0ELb0ELb0EEENS1_21CollectiveEpilogueFwdINS6_IJSA_NS7_ILi256EEESB_EEES9_SE_SG_Li256ELb1ELb0ELb0ELb0EEENS1_36VarlenDynamicPersistentTileSchedulerILi128ELi96ELi256ELi32ELb0ELb0ELb1ELb1ELb0ELb1EEEEEEEEEvNT_6ParamsE,@function
        .size           _ZN7cutlass13device_kernelIN5flash11enable_sm90INS1_16FlashAttnFwdSm90INS1_25CollectiveMainloopFwdSm90ILi2EN4cute5tupleIJNS5_1CILi1EEES8_S8_EEENS6_IJNS7_ILi128EEENS7_ILi96EEENS7_ILi64EEEEEELi256ENS_6half_tEfNS_4arch4Sm90ELb0ELb1ELb1ELb1ELb0ELb0ELb1ELb1ELb0ELb0ELb0ELb0EEENS1_21CollectiveEpilogueFwdINS6_IJSA_NS7_ILi256EEESB_EEES9_SE_SG_Li256ELb1ELb0ELb0ELb0EEENS1_36VarlenDynamicPersistentTileSchedulerILi128ELi96ELi256ELi32ELb0ELb0ELb1ELb1ELb0ELb1EEEEEEEEEvNT_6ParamsE,(.L_x_4725 - _ZN7cutlass13device_kernelIN5flash11enable_sm90INS1_16FlashAttnFwdSm90INS1_25CollectiveMainloopFwdSm90ILi2EN4cute5tupleIJNS5_1CILi1EEES8_S8_EEENS6_IJNS7_ILi128EEENS7_ILi96EEENS7_ILi64EEEEEELi256ENS_6half_tEfNS_4arch4Sm90ELb0ELb1ELb1ELb1ELb0ELb0ELb1ELb1ELb0ELb0ELb0ELb0EEENS1_21CollectiveEpilogueFwdINS6_IJSA_NS7_ILi256EEESB_EEES9_SE_SG_Li256ELb1ELb0ELb0ELb0EEENS1_36VarlenDynamicPersistentTileSchedulerILi128ELi96ELi256ELi32ELb0ELb0ELb1ELb1ELb0ELb1EEEEEEEEEvNT_6ParamsE)
        .other          _ZN7cutlass13device_kernelIN5flash11enable_sm90INS1_16FlashAttnFwdSm90INS1_25CollectiveMainloopFwdSm90ILi2EN4cute5tupleIJNS5_1CILi1EEES8_S8_EEENS6_IJNS7_ILi128EEENS7_ILi96EEENS7_ILi64EEEEEELi256ENS_6half_tEfNS_4arch4Sm90ELb0ELb1ELb1ELb1ELb0ELb0ELb1ELb1ELb0ELb0ELb0ELb0EEENS1_21CollectiveEpilogueFwdINS6_IJSA_NS7_ILi256EEESB_EEES9_SE_SG_Li256ELb1ELb0ELb0ELb0EEENS1_36VarlenDynamicPersistentTileSchedulerILi128ELi96ELi256ELi32ELb0ELb0ELb1ELb1ELb0ELb1EEEEEEEEEvNT_6ParamsE,@"STO_CUDA_ENTRY STV_DEFAULT"
_ZN7cutlass13device_kernelIN5flash11enable_sm90INS1_16FlashAttnFwdSm90INS1_25CollectiveMainloopFwdSm90ILi2EN4cute5tupleIJNS5_1CILi1EEES8_S8_EEENS6_IJNS7_ILi128EEENS7_ILi96EEENS7_ILi64EEEEEELi256ENS_6half_tEfNS_4arch4Sm90ELb0ELb1ELb1ELb1ELb0ELb0ELb1ELb1ELb0ELb0ELb0ELb0EEENS1_21CollectiveEpilogueFwdINS6_IJSA_NS7_ILi256EEESB_EEES9_SE_SG_Li256ELb1ELb0ELb0ELb0EEENS1_36VarlenDynamicPersistentTileSchedulerILi128ELi96ELi256ELi32ELb0ELb0ELb1ELb1ELb0ELb1EEEEEEEEEvNT_6ParamsE:
[----:B------:R-:W0:Y:S02]  /*0000*/  LDC R1, c[0x0][0x28] ;  /* 0x00000a00ff017b82 */ /* 0x000e240000000800 */
[----:B0-----:R-:W-:Y:S01]  /*0010*/  VIADD R1, R1, 0xfffffb70 ;  /* 0xfffffb7001017836 */ /* 0x001fe20000000000 */
[----:B------:R-:W0:Y:S01]  /*0020*/  S2R R3, SR_TID.X ;  /* 0x0000000000037919 */ /* 0x000e220000002100 */
[----:B------:R-:W-:Y:S01]  /*0030*/  ELECT P0, URZ, PT ;  /* 0x00000000003f782f */ /* 0x000fe20003800000 */
[----:B------:R-:W-:Y:S01]  /*0040*/  BSSY B0, `(.L_x_2443) ;  /* 0x0000018000007945 */ /* 0x000fe20003800000 */
[----:B------:R-:W-:Y:S02]  /*0050*/  ULDC UR4, c[0x0][0x20] ;  /* 0x0000080000047ab9 */ /* 0x000fe40000000800 */
[----:B------:R-:W-:Y:S01]  /*0060*/  IADD3 R16, P1, R1, UR4, RZ ;  /* 0x0000000401107c10 */ /* 0x000fe2000ff3e0ff */
[----:B------:R-:W-:-:S04]  /*0070*/  ULDC UR4, c[0x0][0x24] ;  /* 0x0000090000047ab9 */ /* 0x000fc80000000800 */
[----:B------:R-:W-:Y:S01]  /*0080*/  IMAD.X R17, RZ, RZ, UR4, P1 ;  /* 0x00000004ff117e24 */ /* 0x000fe200088e06ff */
        /* <DEDUP_REMOVED lines=19> */
.L_x_2444:
[----:B------:R-:W-:Y:S05]  /*01c0*/  BSYNC B0 ;  /* 0x0000000000007941 */ /* 0x000fea0003800000 */
.L_x_2443:
        /* <DEDUP_REMOVED lines=43> */
.L_x_2445:
        /* <DEDUP_REMOVED lines=22> */
.L_x_2446:
        /* <DEDUP_REMOVED lines=18> */
.L_x_2447:
        /* <DEDUP_REMOVED lines=22> */
.L_x_2448:
        /* <DEDUP_REMOVED lines=22> */
.L_x_2449:
[----:B------:R-:W-:Y:S01]  /*09c0*/  IADD3 R2, P0, R16, 0x70, RZ ;  /* 0x0000007010027810 */ /* 0x000fe20007f1e0ff */
[----:B------:R-:W-:Y:S01]  /*09d0*/  UMOV UR48, 0x1 ;  /* 0x0000000100307882 */ /* 0x000fe20000000000 */
[----:B------:R-:W-:Y:S01]  /*09e0*/  PLOP3.LUT P1, PT, PT, PT, UP0, 0x80, 0x0 ;  /* 0x000000000000781c */ /* 0x000fe20003f2f008 */
[----:B------:R-:W-:Y:S01]  /*09f0*/  NOP ;  /* 0x0000000000007918 */ /* 0x000fe20000000000 */
[----:B------:R-:W-:Y:S01]  /*0a00*/  USEL UR48, UR48, 0x2, !UP0 ;  /* 0x0000000230307887 */ /* 0x000fe2000c000000 */
[----:B------:R4:W-:Y:S01]  /*0a10*/  STL [R1+0x478], R2 ;  /* 0x0004780201007387 */ /* 0x0009e20000100800 */
[----:B------:R-:W-:Y:S01]  /*0a20*/  ULDC.64 UR54, c[0x0][0x208] ;  /* 0x0000820000367ab9 */ /* 0x000fe20000000a00 */
[----:B----4-:R-:W-:-:S05]  /*0a30*/  IMAD.X R2, RZ, RZ, R17, P0 ;  /* 0x000000ffff027224 */ /* 0x010fca00000e0611 */
[----:B------:R4:W-:Y:S01]  /*0a40*/  STL [R1+0x474], R2 ;  /* 0x0004740201007387 */ /* 0x0009e20000100800 */
[----:B0123--:R-:W-:Y:S06]  /*0a50*/  BAR.SYNC.DEFER_BLOCKING 0x0 ;  /* 0x0000000000007b1d */ /* 0x00ffec0000010000 */
[----:B------:R-:W-:Y:S05]  /*0a60*/  @!P1 BRA `(.L_x_2450) ;  /* 0x0000021c00849947 */ /* 0x000fea0003800000 */
.L_x_2451:
[----:B------:R-:W-:-:S08]  /*0a70*/  NOP ;  /* 0x0000000000007918 */ /* 0x000fd00000000000 */
[----:B------:R-:W0:Y:S02]  /*0a80*/  USETMAXREG.TRY_ALLOC.CTAPOOL UP0, 0xf0 ;  /* 0x000000f0000079c8 */ /* 0x000e240008000600 */
[----:B0-----:R-:W-:-:S13]  /*0a90*/  PLOP3.LUT P0, PT, PT, PT, UP0, 0x80, 0x0 ;  /* 0x000000000000781c */ /* 0x001fda0003f0f008 */
[----:B------:R-:W-:Y:S05]  /*0aa0*/  @!P0 BRA `(.L_x_2451) ;  /* 0xfffffffc00f08947 */ /* 0x000fea000383ffff */
[----:B------:R-:W-:Y:S01]  /*0ab0*/  ISETP.NE.AND P0, PT, R28, 0x1, PT ;  /* 0x000000011c00780c */ /* 0x000fe20003f05270 */
[----:B------:R-:W0:Y:S08]  /*0ac0*/  S2UR UR4, SR_CgaCtaId ;  /* 0x00000000000479c3 */ /* 0x000e300000008800 */
[----:B------:R-:W-:Y:S06]  /*0ad0*/  BAR.ARV 0x8, 0x120 ;  /* 0x0204800000007b1d */ /* 0x000fec0000002000 */
[----:B------:R-:W-:-:S02]  /*0ae0*/  UMOV UR44, 0x400 ;  /* 0x00000400002c7882 */ /* 0x000fc40000000000 */
[----:B------:R-:W-:Y:S08]  /*0af0*/  @!P0 BAR.ARV 0x9, 0x100 ;  /* 0x0244000000008b1d */ /* 0x000ff00000002000 */
[----:B------:R-:W-:Y:S01]  /*0b00*/  BAR.SYNC.DEFER_BLOCKING 0x5, 0x120 ;  /* 0x0144800000007b1d */ /* 0x000fe20000010000 */
[C---:B------:R-:W-:Y:S02]  /*0b10*/  IADD3 R200, P1, R16.reuse, 0x218, RZ ;  /* 0x0000021810c87810 */ /* 0x040fe40007f3e0ff */
[----:B------:R-:W-:Y:S01]  /*0b20*/  IADD3 R204, P2, R16, 0x224, RZ ;  /* 0x0000022410cc7810 */ /* 0x000fe20007f5e0ff */
[----:B0-----:R-:W-:-:S02]  /*0b30*/  ULEA UR44, UR4, UR44, 0x18 ;  /* 0x0000002c042c7291 */ /* 0x001fc4000f8ec03f */
[--C-:B------:R-:W-:Y:S01]  /*0b40*/  IMAD.X R201, RZ, RZ, R17.reuse, P1 ;  /* 0x000000ffffc97224 */ /* 0x100fe200008e0611 */
[----:B------:R-:W-:Y:S01]  /*0b50*/  ULDC UR4, c[0x0][0xd14] ;  /* 0x0003450000047ab9 */ /* 0x000fe20000000800 */
[----:B------:R-:W-:Y:S01]  /*0b60*/  STL.64 [R1+0x218], RZ ;  /* 0x000218ff01007387 */ /* 0x000fe20000100a00 */
[----:B------:R-:W-:-:S03]  /*0b70*/  IMAD.X R203, RZ, RZ, R17, P2 ;  /* 0x000000ffffcb7224 */ /* 0x000fc600010e0611 */
[----:B------:R-:W-:Y:S04]  /*0b80*/  STL [R1+0x220], RZ ;  /* 0x000220ff01007387 */ /* 0x000fe80000100800 */
[----:B------:R-:W-:Y:S04]  /*0b90*/  STL [R1+0x224], RZ ;  /* 0x000224ff01007387 */ /* 0x000fe80000100800 */
[----:B------:R-:W0:Y:S01]  /*0ba0*/  LDS.128 R8, [UR44+0x324d0] ;  /* 0x0324d02cff087984 */ /* 0x000e220008000c00 */
[----:B------:R-:W-:Y:S06]  /*0bb0*/  BAR.ARV 0x4, 0x120 ;  /* 0x0104800000007b1d */ /* 0x000fec0000002000 */
[----:B0-----:R-:W-:-:S13]  /*0bc0*/  ISETP.GE.AND P0, PT, R11, UR4, PT ;  /* 0x000000040b007c0c */ /* 0x001fda000bf06270 */
[----:B------:R-:W-:Y:S05]  /*0bd0*/  @P0 EXIT ;  /* 0x000000000000094d */ /* 0x000fea0003800000 */
[----:B------:R-:W0:Y:S01]  /*0be0*/  S2R R0, SR_TID.X ;  /* 0x0000000000007919 */ /* 0x000e220000002100 */
[----:B------:R-:W1:Y:S01]  /*0bf0*/  S2UR UR4, SR_SWINHI ;  /* 0x00000000000479c3 */ /* 0x000e620000002f00 */
[----:B------:R-:W-:Y:S01]  /*0c00*/  IMAD.MOV.U32 R193, RZ, RZ, 0x2 ;  /* 0x00000002ffc17424 */ /* 0x000fe200078e00ff */
[----:B------:R-:W-:Y:S01]  /*0c10*/  R2UR UR5, R9 ;  /* 0x00000000090572ca */ /* 0x000fe200000e0000 */
[----:B------:R-:W-:Y:S01]  /*0c20*/  VIADD R199, R28, 0x8 ;  /* 0x000000081cc77836 */ /* 0x000fe20000000000 */
[----:B------:R-:W-:Y:S02]  /*0c30*/  R2UR UR6, R11 ;  /* 0x000000000b0672ca */ /* 0x000fe400000e0000 */
[----:B------:R-:W-:Y:S02]  /*0c40*/  R2UR UR7, R10 ;  /* 0x000000000a0772ca */ /* 0x000fe400000e0000 */
[----:B------:R-:W-:Y:S01]  /*0c50*/  IADD3 R198, -R28, 0xb, RZ ;  /* 0x0000000b1cc67810 */ /* 0x000fe20007ffe1ff */
[----:B------:R-:W-:Y:S01]  /*0c60*/  UMOV UR36, UR44 ;  /* 0x0000002c00247c82 */ /* 0x000fe20008000000 */
[----:B-1----:R-:W-:Y:S01]  /*0c70*/  UMOV UR37, UR4 ;  /* 0x0000000400257c82 */ /* 0x002fe20008000000 */
[----:B0-----:R-:W-:-:S05]  /*0c80*/  VIADD R196, R0, 0xffffff80 ;  /* 0xffffff8000c47836 */ /* 0x001fca0000000000 */
[----:B------:R-:W-:-:S04]  /*0c90*/  SHF.R.S32.HI R29, RZ, 0x1f, R196 ;  /* 0x0000001fff1d7819 */ /* 0x000fc800000114c4 */
[CC--:B----4-:R-:W-:Y:S02]  /*0ca0*/  LEA.HI R2, R29.reuse, R196.reuse, RZ, 0x4 ;  /* 0x000000c41d027211 */ /* 0x0d0fe400078f20ff */
[CC--:B------:R-:W-:Y:S02]  /*0cb0*/  LEA.HI R3, R29.reuse, R196.reuse, RZ, 0x5 ;  /* 0x000000c41d037211 */ /* 0x0c0fe400078f28ff */
[----:B------:R-:W-:Y:S02]  /*0cc0*/  LEA.HI R0, R29, R196, RZ, 0x7 ;  /* 0x000000c41d007211 */ /* 0x000fe400078f38ff */
[----:B------:R-:W-:Y:S01]  /*0cd0*/  SHF.R.S32.HI R7, RZ, 0x4, R2 ;  /* 0x00000004ff077819 */ /* 0x000fe20000011402 */
[----:B------:R-:W-:Y:S01]  /*0ce0*/  IMAD.SHL.U32 R4, R3, 0x20, RZ ;  /* 0x0000002003047824 */ /* 0x000fe200078e00ff */
[----:B------:R-:W-:Y:S02]  /*0cf0*/  LOP3.LUT R3, R0, 0xffffff80, RZ, 0xc0, !PT ;  /* 0xffffff8000037812 */ /* 0x000fe400078ec0ff */
[----:B------:R-:W-:-:S02]  /*0d00*/  LOP3.LUT R5, R2, 0x3fffff0, RZ, 0xc0, !PT ;  /* 0x03fffff002057812 */ /* 0x000fc400078ec0ff */
[----:B------:R-:W-:Y:S01]  /*0d10*/  LEA.HI R2, R2, R7, RZ, 0x1 ;  /* 0x0000000702027211 */ /* 0x000fe200078f08ff */
[----:B------:R-:W-:Y:S01]  /*0d20*/  IMAD.IADD R202, R196, 0x1, -R3 ;  /* 0x00000001c4ca7824 */ /* 0x000fe200078e0a03 */
[----:B------:R-:W-:Y:S01]  /*0d30*/  LOP3.LUT R4, R4, 0xfffffc00, RZ, 0xc0, !PT ;  /* 0xfffffc0004047812 */ /* 0x000fe200078ec0ff */
[----:B------:R-:W-:Y:S01]  /*0d40*/  IMAD.IADD R5, R196, 0x1, -R5 ;  /* 0x00000001c4057824 */ /* 0x000fe200078e0a05 */
[----:B------:R-:W-:Y:S02]  /*0d50*/  LOP3.LUT R2, R2, 0x1ffffffe, RZ, 0xc0, !PT ;  /* 0x1ffffffe02027812 */ /* 0x000fe400078ec0ff */
[----:B------:R-:W-:Y:S01]  /*0d60*/  SHF.R.S32.HI R3, RZ, 0x1f, R202 ;  /* 0x0000001fff037819 */ /* 0x000fe200000114ca */
[----:B------:R-:W-:Y:S01]  /*0d70*/  IMAD R5, R5, 0x40, R4 ;  /* 0x0000004005057824 */ /* 0x000fe200078e0204 */
[----:B------:R-:W-:Y:S01]  /*0d80*/  SHF.R.S32.HI R207, RZ, 0x7, R0 ;  /* 0x00000007ffcf7819 */ /* 0x000fe20000011400 */
[----:B------:R-:W-:Y:S01]  /*0d90*/  IMAD.IADD R2, R7, 0x1, -R2 ;  /* 0x0000000107027824 */ /* 0x000fe200078e0a02 */
[----:B------:R-:W-:-:S02]  /*0da0*/  LEA.HI R30, R3, R202, RZ, 0x2 ;  /* 0x000000ca031e7211 */ /* 0x000fc400078f10ff */
[----:B------:R-:W-:Y:S01]  /*0db0*/  LEA.HI R3, R3, R202, RZ, 0x5 ;  /* 0x000000ca03037211 */ /* 0x000fe200078f28ff */
[----:B------:R-:W-:Y:S01]  /*0dc0*/  IMAD R192, R2, 0x8, R5 ;  /* 0x0000000802c07824 */ /* 0x000fe200078e0205 */
[--C-:B------:R-:W-:Y:S02]  /*0dd0*/  SHF.R.S32.HI R2, RZ, 0x2, R30.reuse ;  /* 0x00000002ff027819 */ /* 0x100fe4000001141e */
[----:B------:R-:W-:Y:S01]  /*0de0*/  SHF.R.S32.HI R5, RZ, 0x1f, R30 ;  /* 0x0000001fff057819 */ /* 0x000fe2000001141e */
[----:B------:R-:W-:Y:S01]  /*0df0*/  IMAD.WIDE R192, R192, R193, UR36 ;  /* 0x00000024c0c07e25 */ /* 0x000fe2000f8e02c1 */
[----:B------:R-:W-:Y:S02]  /*0e00*/  SHF.R.S32.HI R3, RZ, 0x5, R3 ;  /* 0x00000005ff037819 */ /* 0x000fe40000011403 */
[----:B------:R-:W-:Y:S02]  /*0e10*/  LEA.HI R5, R5, R2, RZ, 0x3 ;  /* 0x0000000205057211 */ /* 0x000fe400078f18ff */
[----:B------:R-:W-:-:S02]  /*0e20*/  IADD3 R7, P4, R192, 0x20, RZ ;  /* 0x00000020c0077810 */ /* 0x000fc40007f9e0ff */
[----:B------:R-:W-:Y:S02]  /*0e30*/  LOP3.LUT R5, R5, 0xfffffff8, RZ, 0xc0, !PT ;  /* 0xfffffff805057812 */ /* 0x000fe400078ec0ff */
[----:B------:R-:W-:Y:S02]  /*0e40*/  LOP3.LUT R4, R7, 0x380, RZ, 0xc0, !PT ;  /* 0x0000038007047812 */ /* 0x000fe400078ec0ff */
[----:B------:R-:W-:Y:S01]  /*0e50*/  IADD3 R9, P0, R192, 0x4000, RZ ;  /* 0x00004000c0097810 */ /* 0x000fe20007f1e0ff */
[----:B------:R-:W-:Y:S01]  /*0e60*/  IMAD.IADD R2, R2, 0x1, -R5 ;  /* 0x0000000102027824 */ /* 0x000fe200078e0a05 */
[----:B------:R-:W-:Y:S02]  /*0e70*/  SHF.R.U64 R4, R4, 0x3, RZ ;  /* 0x0000000304047819 */ /* 0x000fe400000012ff */
[----:B------:R-:W-:Y:S01]  /*0e80*/  LOP3.LUT R8, R9, 0x380, RZ, 0xc0, !PT ;  /* 0x0000038009087812 */ /* 0x000fe200078ec0ff */
[----:B------:R-:W-:Y:S01]  /*0e90*/  IMAD R31, R3, 0x10, R2 ;  /* 0x00000010031f7824 */ /* 0x000fe200078e0202 */
[----:B------:R-:W-:Y:S01]  /*0ea0*/  LOP3.LUT R2, R4, R7, RZ, 0x3c, !PT ;  /* 0x0000000704027212 */ /* 0x000fe200078e3cff */
[----:B------:R-:W-:Y:S01]  /*0eb0*/  IMAD.X R3, RZ, RZ, R193, P4 ;  /* 0x000000ffff037224 */ /* 0x000fe200020e06c1 */
[----:B------:R-:W-:-:S02]  /*0ec0*/  IADD3 R225, P1, R192, 0x4020, RZ ;  /* 0x00004020c0e17810 */ /* 0x000fc40007f3e0ff */
[C---:B------:R-:W-:Y:S02]  /*0ed0*/  IADD3 R5, P5, R192.reuse, 0x40, RZ ;  /* 0x00000040c0057810 */ /* 0x040fe40007fbe0ff */
[C---:B------:R-:W-:Y:S02]  /*0ee0*/  IADD3 R7, P6, R192.reuse, 0x60, RZ ;  /* 0x00000060c0077810 */ /* 0x040fe40007fde0ff */
[----:B------:R-:W-:Y:S02]  /*0ef0*/  IADD3 R11, P2, R192, 0x4040, RZ ;  /* 0x00004040c00b7810 */ /* 0x000fe40007f5e0ff */
[----:B------:R-:W-:Y:S02]  /*0f00*/  SHF.R.U64 R8, R8, 0x3, RZ ;  /* 0x0000000308087819 */ /* 0x000fe400000012ff */
[----:B------:R-:W-:Y:S02]  /*0f10*/  LOP3.LUT R224, R225, 0x380, RZ, 0xc0, !PT ;  /* 0x00000380e1e07812 */ /* 0x000fe400078ec0ff */
[----:B------:R-:W-:-:S02]  /*0f20*/  LOP3.LUT R4, R5, 0x380, RZ, 0xc0, !PT ;  /* 0x0000038005047812 */ /* 0x000fc400078ec0ff */
[----:B------:R-:W-:Y:S02]  /*0f30*/  LOP3.LUT R6, R7, 0x380, RZ, 0xc0, !PT ;  /* 0x0000038007067812 */ /* 0x000fe400078ec0ff */
[----:B------:R-:W-:Y:S02]  /*0f40*/  LOP3.LUT R10, R11, 0x380, RZ, 0xc0, !PT ;  /* 0x000003800b0a7812 */ /* 0x000fe400078ec0ff */
[----:B------:R-:W-:Y:S01]  /*0f50*/  LOP3.LUT R8, R8, R9, RZ, 0x3c, !PT ;  /* 0x0000000908087212 */ /* 0x000fe200078e3cff */
[----:B------:R-:W-:Y:S01]  /*0f60*/  IMAD.X R9, RZ, RZ, R193, P0 ;  /* 0x000000ffff097224 */ /* 0x000fe200000e06c1 */
[----:B------:R-:W-:Y:S02]  /*0f70*/  SHF.R.U64 R224, R224, 0x3, RZ ;  /* 0x00000003e0e07819 */ /* 0x000fe400000012ff */
[----:B------:R-:W-:Y:S02]  /*0f80*/  SHF.R.U64 R4, R4, 0x3, RZ ;  /* 0x0000000304047819 */ /* 0x000fe400000012ff */
[----:B------:R-:W-:-:S02]  /*0f90*/  SHF.R.U64 R6, R6, 0x3, RZ ;  /* 0x0000000306067819 */ /* 0x000fc400000012ff */
[----:B------:R-:W-:Y:S02]  /*0fa0*/  SHF.R.U64 R10, R10, 0x3, RZ ;  /* 0x000000030a0a7819 */ /* 0x000fe400000012ff */
[----:B------:R-:W-:Y:S02]  /*0fb0*/  IADD3 R23, P0, R192, 0x8060, RZ ;  /* 0x00008060c0177810 */ /* 0x000fe40007f1e0ff */
        /* <DEDUP_REMOVED lines=8> */
[----:B------:R-:W-:-:S02]  /*1040*/  LOP3.LUT R22, R23, 0x380, RZ, 0xc0, !PT ;  /* 0x0000038017167812 */ /* 0x000fc400078ec0ff */
[C---:B------:R-:W-:Y:S02]  /*1050*/  IADD3 R25, P1, R192.reuse, 0xc000, RZ ;  /* 0x0000c000c0197810 */ /* 0x040fe40007f3e0ff */
[C---:B------:R-:W-:Y:S02]  /*1060*/  IADD3 R13, P3, R192.reuse, 0x4060, RZ ;  /* 0x00004060c00d7810 */ /* 0x040fe40007f7e0ff */
[C---:B------:R-:W-:Y:S02]  /*1070*/  IADD3 R15, P4, R192.reuse, 0x8000, RZ ;  /* 0x00008000c00f7810 */ /* 0x040fe40007f9e0ff */
[C---:B------:R-:W-:Y:S02]  /*1080*/  IADD3 R19, P5, R192.reuse, 0x8020, RZ ;  /* 0x00008020c0137810 */ /* 0x040fe40007fbe0ff */
[C---:B------:R-:W-:Y:S02]  /*1090*/  IADD3 R21, P6, R192.reuse, 0x8040, RZ ;  /* 0x00008040c0157810 */ /* 0x040fe40007fde0ff */
[----:B------:R-:W-:-:S02]  /*10a0*/  IADD3 R27, P2, R192, 0xc020, RZ ;  /* 0x0000c020c01b7810 */ /* 0x000fc40007f5e0ff */
[----:B------:R-:W-:Y:S02]  /*10b0*/  SHF.R.U64 R22, R22, 0x3, RZ ;  /* 0x0000000316167819 */ /* 0x000fe400000012ff */
[----:B------:R-:W-:Y:S02]  /*10c0*/  LOP3.LUT R24, R25, 0x380, RZ, 0xc0, !PT ;  /* 0x0000038019187812 */ /* 0x000fe400078ec0ff */
[----:B------:R-:W-:Y:S02]  /*10d0*/  LOP3.LUT R12, R13, 0x380, RZ, 0xc0, !PT ;  /* 0x000003800d0c7812 */ /* 0x000fe400078ec0ff */
[----:B------:R-:W-:Y:S02]  /*10e0*/  LOP3.LUT R14, R15, 0x380, RZ, 0xc0, !PT ;  /* 0x000003800f0e7812 */ /* 0x000fe400078ec0ff */
[----:B------:R-:W-:Y:S02]  /*10f0*/  LOP3.LUT R18, R19, 0x380, RZ, 0xc0, !PT ;  /* 0x0000038013127812 */ /* 0x000fe400078ec0ff */
[----:B------:R-:W-:-:S02]  /*1100*/  LOP3.LUT R20, R21, 0x380, RZ, 0xc0, !PT ;  /* 0x0000038015147812 */ /* 0x000fc400078ec0ff */
[----:B------:R-:W-:Y:S02]  /*1110*/  LOP3.LUT R26, R27, 0x380, RZ, 0xc0, !PT ;  /* 0x000003801b1a7812 */ /* 0x000fe400078ec0ff */
[----:B------:R-:W-:Y:S02]  /*1120*/  LEA.HI R0, R0, R207, RZ, 0x1 ;  /* 0x000000cf00007211 */ /* 0x000fe400078f08ff */
[----:B------:R-:W-:Y:S02]  /*1130*/  LEA.HI R29, R29, R196, RZ, 0x3 ;  /* 0x000000c41d1d7211 */ /* 0x000fe400078f18ff */
[----:B------:R-:W-:Y:S01]  /*1140*/  LOP3.LUT R22, R22, R23, RZ, 0x3c, !PT ;  /* 0x0000001716167212 */ /* 0x000fe200078e3cff */
[----:B------:R-:W-:Y:S01]  /*1150*/  IMAD.X R23, RZ, RZ, R193, P0 ;  /* 0x000000ffff177224 */ /* 0x000fe200000e06c1 */
[----:B------:R-:W-:Y:S02]  /*1160*/  SHF.R.U64 R24, R24, 0x3, RZ ;  /* 0x0000000318187819 */ /* 0x000fe400000012ff */
[----:B------:R-:W-:-:S02]  /*1170*/  SHF.R.U64 R12, R12, 0x3, RZ ;  /* 0x000000030c0c7819 */ /* 0x000fc400000012ff */
[----:B------:R-:W-:Y:S02]  /*1180*/  SHF.R.U64 R14, R14, 0x3, RZ ;  /* 0x000000030e0e7819 */ /* 0x000fe400000012ff */
[----:B------:R-:W-:Y:S02]  /*1190*/  SHF.R.U64 R18, R18, 0x3, RZ ;  /* 0x0000000312127819 */ /* 0x000fe400000012ff */
[----:B------:R-:W-:Y:S02]  /*11a0*/  SHF.R.U64 R20, R20, 0x3, RZ ;  /* 0x0000000314147819 */ /* 0x000fe400000012ff */
[----:B------:R-:W-:Y:S02]  /*11b0*/  SHF.R.U64 R26, R26, 0x3, RZ ;  /* 0x000000031a1a7819 */ /* 0x000fe400000012ff */
[----:B------:R-:W-:Y:S02]  /*11c0*/  MOV R233, R2 ;  /* 0x0000000200e97202 */ /* 0x000fe40000000f00 */
[----:B------:R-:W-:-:S02]  /*11d0*/  MOV R232, R4 ;  /* 0x0000000400e87202 */ /* 0x000fc40000000f00 */
[----:B------:R-:W-:Y:S02]  /*11e0*/  LOP3.LUT R0, R0, 0x3fffffe, RZ, 0xc0, !PT ;  /* 0x03fffffe00007812 */ /* 0x000fe400078ec0ff */
        /* <DEDUP_REMOVED lines=15> */
[----:B------:R-:W-:Y:S01]  /*12e0*/  MOV R210, R22 ;  /* 0x0000001600d27202 */ /* 0x000fe20000000f00 */
[----:B------:R-:W-:Y:S01]  /*12f0*/  IMAD.IADD R5, R196, 0x1, -R5 ;  /* 0x00000001c4057824 */ /* 0x000fe200078e0a05 */
[----:B------:R-:W-:Y:S01]  /*1300*/  IADD3 R22, P0, R16, 0x13c, RZ ;  /* 0x0000013c10167810 */ /* 0x000fe20007f1e0ff */
[----:B------:R-:W-:Y:S01]  /*1310*/  IMAD.IADD R3, R202, 0x1, -R3 ;  /* 0x00000001ca037824 */ /* 0x000fe200078e0a03 */
[----:B------:R-:W-:Y:S01]  /*1320*/  IADD3 R206, P1, R16, 0x230, RZ ;  /* 0x0000023010ce7810 */ /* 0x000fe20007f3e0ff */
        /* <DEDUP_REMOVED lines=9> */
[----:B------:R-:W-:-:S02]  /*13c0*/  MOV R222, R12 ;  /* 0x0000000c00de7202 */ /* 0x000fc40000000f00 */
[----:B------:R-:W-:Y:S02]  /*13d0*/  MOV R221, R14 ;  /* 0x0000000e00dd7202 */ /* 0x000fe40000000f00 */
[----:B------:R-:W-:Y:S02]  /*13e0*/  MOV R220, R18 ;  /* 0x0000001200dc7202 */ /* 0x000fe40000000f00 */
[----:B------:R-:W-:Y:S02]  /*13f0*/  MOV R211, R20 ;  /* 0x0000001400d37202 */ /* 0x000fe40000000f00 */
[----:B------:R-:W-:Y:S02]  /*1400*/  MOV R209, R24 ;  /* 0x0000001800d17202 */ /* 0x000fe40000000f00 */
[----:B------:R-:W-:Y:S02]  /*1410*/  MOV R208, R26 ;  /* 0x0000001a00d07202 */ /* 0x000fe40000000f00 */
[----:B------:R-:W-:-:S07]  /*1420*/  SHF.R.S32.HI R190, RZ, 0x3, R29 ;  /* 0x00000003ffbe7819 */ /* 0x000fce000001141d */
.L_x_2577:
[----:B------:R-:W-:Y:S01]  /*1430*/  ULDC.64 UR8, c[0x0][0xb20] ;  /* 0x0002c80000087ab9 */ /* 0x000fe20000000a00 */
[----:B------:R-:W-:Y:S01]  /*1440*/  ULDC UR4, c[0x0][0x404] ;  /* 0x0001010000047ab9 */ /* 0x000fe20000000800 */
[----:B------:R-:W-:-:S04]  /*1450*/  UISETP.NE.U32.AND UP0, UPT, UR8, URZ, UPT ;  /* 0x0000003f0800728c */ /* 0x000fc8000bf05070 */
[----:B------:R-:W-:-:S03]  /*1460*/  UISETP.NE.AND.EX UP0, UPT, UR9, URZ, UPT, UP0 ;  /* 0x0000003f0900728c */ /* 0x000fc6000bf05300 */
[----:B------:R-:W-:Y:S02]  /*1470*/  ULDC.64 UR8, c[0x0][0xb10] ;  /* 0x0002c40000087ab9 */ /* 0x000fe40000000a00 */
[----:B------:R-:W-:Y:S01]  /*1480*/  UISETP.NE.U32.AND UP1, UPT, UR8, URZ, UPT ;  /* 0x0000003f0800728c */ /* 0x000fe2000bf25070 */
[----:B------:R-:W-:-:S03]  /*1490*/  PLOP3.LUT P0, PT, PT, PT, UP0, 0x80, 0x0 ;  /* 0x000000000000781c */ /* 0x000fc60003f0f008 */
[----:B------:R-:W-:-:S03]  /*14a0*/  UISETP.NE.AND.EX UP1, UPT, UR9, URZ, UPT, UP1 ;  /* 0x0000003f0900728c */ /* 0x000fc6000bf25310 */
[----:B------:R-:W-:Y:S02]  /*14b0*/  @UP0 ULDC.64 UR8, c[0x0][0xb20] ;  /* 0x0002c80000080ab9 */ /* 0x000fe40000000a00 */
[----:B------:R-:W-:Y:S01]  /*14c0*/  @UP0 UIMAD.WIDE UR8, UR6, 0x4, UR8 ;  /* 0x00000004060808a5 */ /* 0x000fe2000f8e0208 */
[----:B------:R-:W-:-:S05]  /*14d0*/  PLOP3.LUT P2, PT, PT, PT, UP1, 0x80, 0x0 ;  /* 0x000000000000781c */ /* 0x000fca0003f4f018 */
[----:B------:R-:W-:Y:S01]  /*14e0*/  @UP1 ULDC.64 UR10, c[0x0][0xb10] ;  /* 0x0002c400000a1ab9 */ /* 0x000fe20000000a00 */
[----:B------:R-:W-:Y:S02]  /*14f0*/  IMAD.U32 R2, RZ, RZ, UR8 ;  /* 0x00000008ff027e24 */ /* 0x000fe4000f8e00ff */
[----:B------:R-:W-:Y:S01]  /*1500*/  IMAD.U32 R3, RZ, RZ, UR9 ;  /* 0x00000009ff037e24 */ /* 0x000fe2000f8e00ff */
[----:B------:R-:W-:-:S04]  /*1510*/  @UP1 UIMAD.WIDE UR8, UR6, 0x4, UR10 ;  /* 0x00000004060818a5 */ /* 0x000fc8000f8e020a */
[----:B--2---:R-:W2:Y:S02]  /*1520*/  @P0 LDG.E R2, desc[UR54][R2.64] ;  /* 0x0000003602020981 */ /* 0x004ea4000c1e1900 */
[----:B01-345:R-:W-:Y:S02]  /*1530*/  IMAD.U32 R4, RZ, RZ, UR8 ;  /* 0x00000008ff047e24 */ /* 0x03bfe4000f8e00ff */
[----:B------:R-:W-:Y:S01]  /*1540*/  IMAD.U32 R5, RZ, RZ, UR9 ;  /* 0x00000009ff057e24 */ /* 0x000fe2000f8e00ff */
[----:B------:R-:W-:-:S04]  /*1550*/  ULDC.64 UR8, c[0x0][0x3f8] ;  /* 0x0000fe0000087ab9 */ /* 0x000fc80000000a00 */
[----:B------:R-:W3:Y:S01]  /*1560*/  @P2 LDG.E R4, desc[UR54][R4.64] ;  /* 0x0000003604042981 */ /* 0x000ee2000c1e1900 */
[----:B------:R-:W-:Y:S01]  /*1570*/  UISETP.NE.U32.AND UP0, UPT, UR8, URZ, UPT ;  /* 0x0000003f0800728c */ /* 0x000fe2000bf05070 */
[----:B------:R-:W-:Y:S01]  /*1580*/  UMOV UR42, URZ ;  /* 0x0000003f002a7c82 */ /* 0x000fe20008000000 */
[----:B------:R-:W-:Y:S02]  /*1590*/  ULDC UR38, c[0x0][0x288] ;  /* 0x0000a20000267ab9 */ /* 0x000fe40000000800 */
[----:B------:R-:W-:Y:S01]  /*15a0*/  UISETP.NE.AND.EX UP0, UPT, UR9, URZ, UPT, UP0 ;  /* 0x0000003f0900728c */ /* 0x000fe2000bf05300 */
[----:B------:R-:W-:Y:S02]  /*15b0*/  UMOV UR39, UR7 ;  /* 0x0000000700277c82 */ /* 0x000fe40008000000 */
[----:B------:R-:W-:Y:S01]  /*15c0*/  ULDC.64 UR8, c[0x0][0xb18] ;  /* 0x0002c60000087ab9 */ /* 0x000fe20000000a00 */
[----:B------:R-:W-:Y:S01]  /*15d0*/  USEL UR4, UR4, 0x1, UP0 ;  /* 0x0000000104047887 */ /* 0x000fe20008000000 */
[----:B------:R-:W-:Y:S01]  /*15e0*/  ISETP.NE.U32.AND P1, PT, RZ, UR8, PT ;  /* 0x00000008ff007c0c */ /* 0x000fe2000bf25070 */
[----:B------:R-:W-:-:S02]  /*15f0*/  ULDC UR8, c[0x0][0x2e0] ;  /* 0x0000b80000087ab9 */ /* 0x000fc40000000800 */
[----:B------:R-:W-:Y:S01]  /*1600*/  UIMAD UR4, UR4, UR8, URZ ;  /* 0x00000008040472a4 */ /* 0x000fe2000f8e023f */
[----:B------:R-:W-:Y:S02]  /*1610*/  ISETP.NE.AND.EX P1, PT, RZ, UR9, PT, P1 ;  /* 0x00000009ff007c0c */ /* 0x000fe4000bf25310 */
[----:B--2---:R-:W-:Y:S02]  /*1620*/  @P0 R2UR UR42, R2 ;  /* 0x00000000022a02ca */ /* 0x004fe400000e0000 */
        /* <DEDUP_REMOVED lines=15> */
.L_x_2452:
[----:B------:R-:W-:Y:S01]  /*1720*/  UMOV UR40, UR5 ;  /* 0x0000000500287c82 */ /* 0x000fe20008000000 */
[----:B------:R-:W-:Y:S01]  /*1730*/  UMOV UR41, UR6 ;  /* 0x0000000600297c82 */ /* 0x000fe20008000000 */
[----:B------:R-:W-:Y:S05]  /*1740*/  @!P1 BRA `(.L_x_2453) ;  /* 0x00000000001c9947 */ /* 0x000fea0003800000 */
[----:B------:R-:W-:Y:S02]  /*1750*/  ULDC.64 UR8, c[0x0][0xb18] ;  /* 0x0002c60000087ab9 */ /* 0x000fe40000000a00 */
[----:B------:R-:W-:-:S06]  /*1760*/  UIMAD.WIDE UR6, UR6, 0x4, UR8 ;  /* 0x00000004060678a5 */ /* 0x000fcc000f8e0208 */
[----:B------:R-:W-:Y:S02]  /*1770*/  IMAD.U32 R2, RZ, RZ, UR6 ;  /* 0x00000006ff027e24 */ /* 0x000fe4000f8e00ff */
[----:B------:R-:W-:-:S05]  /*1780*/  IMAD.U32 R3, RZ, RZ, UR7 ;  /* 0x00000007ff037e24 */ /* 0x000fca000f8e00ff */
[----:B------:R-:W2:Y:S02]  /*1790*/  LDG.E R2, desc[UR54][R2.64] ;  /* 0x0000003602027981 */ /* 0x000ea4000c1e1900 */
[----:B--2---:R-:W-:Y:S01]  /*17a0*/  R2UR UR4, R2 ;  /* 0x00000000020472ca */ /* 0x004fe200000e0000 */
[----:B------:R-:W-:-:S14]  /*17b0*/  BRA `(.L_x_2454) ;  /* 0x0000000000347947 */ /* 0x000fdc0003800000 */
.L_x_2453:
        /* <DEDUP_REMOVED lines=13> */
.L_x_2454:
[----:B------:R-:W0:Y:S01]  /*1890*/  S2R R0, SR_TID.X ;  /* 0x0000000000007919 */ /* 0x000e220000002100 */
[----:B------:R-:W-:Y:S01]  /*18a0*/  UIADD3 UR6, UP2, UR36, 0x32450, URZ ;  /* 0x0003245024067890 */ /* 0x000fe2000ff5e03f */
[----:B------:R-:W-:Y:S01]  /*18b0*/  IMAD.MOV.U32 R2, RZ, RZ, 0x3000 ;  /* 0x00003000ff027424 */ /* 0x000fe200078e00ff */
[----:B------:R-:W-:Y:S01]  /*18c0*/  UIADD3 UR12, UP3, UR36, 0x32460, URZ ;  /* 0x00032460240c7890 */ /* 0x000fe2000ff7e03f */
[----:B------:R-:W-:Y:S01]  /*18d0*/  IMAD.U32 R3, RZ, RZ, UR48 ;  /* 0x00000030ff037e24 */ /* 0x000fe2000f8e00ff */
[----:B------:R-:W-:Y:S01]  /*18e0*/  UIADD3 UR8, UP0, UR36, 0x32430, URZ ;  /* 0x0003243024087890 */ /* 0x000fe2000ff1e03f */
[----:B------:R-:W-:Y:S01]  /*18f0*/  IMAD.MOV.U32 R8, RZ, RZ, 0x1 ;  /* 0x00000001ff087424 */ /* 0x000fe200078e00ff */
[----:B------:R-:W-:Y:S01]  /*1900*/  UIADD3 UR10, UP1, UR36, 0x32440, URZ ;  /* 0x00032440240a7890 */ /* 0x000fe2000ff3e03f */
[----:B------:R-:W-:Y:S01]  /*1910*/  IMAD.MOV.U32 R9, RZ, RZ, RZ ;  /* 0x000000ffff097224 */ /* 0x000fe200078e00ff */
[----:B------:R-:W-:Y:S01]  /*1920*/  UIADD3.X UR7, URZ, UR37, URZ, UP2, !UPT ;  /* 0x000000253f077290 */ /* 0x000fe200097fe43f */
[----:B------:R-:W-:Y:S01]  /*1930*/  IMAD.MOV.U32 R5, RZ, RZ, 0x100 ;  /* 0x00000100ff057424 */ /* 0x000fe200078e00ff */
[----:B------:R-:W-:Y:S01]  /*1940*/  UIADD3.X UR13, URZ, UR37, URZ, UP3, !UPT ;  /* 0x000000253f0d7290 */ /* 0x000fe20009ffe43f */
[----:B------:R-:W-:Y:S01]  /*1950*/  IMAD.MOV.U32 R6, RZ, RZ, 0x1 ;  /* 0x00000001ff067424 */ /* 0x000fe200078e00ff */
[----:B------:R-:W-:Y:S01]  /*1960*/  UIADD3.X UR9, URZ, UR37, URZ, UP0, !UPT ;  /* 0x000000253f097290 */ /* 0x000fe200087fe43f */
[----:B------:R-:W-:Y:S01]  /*1970*/  IMAD.MOV.U32 R7, RZ, RZ, RZ ;  /* 0x000000ffff077224 */ /* 0x000fe200078e00ff */
[----:B------:R-:W-:Y:S01]  /*1980*/  UIADD3.X UR11, URZ, UR37, URZ, UP1, !UPT ;  /* 0x000000253f0b7290 */ /* 0x000fe20008ffe43f */
[----:B------:R-:W-:Y:S01]  /*1990*/  IMAD.U32 R10, RZ, RZ, UR6 ;  /* 0x00000006ff0a7e24 */ /* 0x000fe2000f8e00ff */
[----:B------:R-:W-:Y:S01]  /*19a0*/  STL.64 [R1+0x18], R2 ;  /* 0x0000180201007387 */ /* 0x000fe20000100a00 */
[----:B------:R-:W-:Y:S01]  /*19b0*/  IMAD.U32 R18, RZ, RZ, UR12 ;  /* 0x0000000cff127e24 */ /* 0x000fe2000f8e00ff */
[----:B------:R-:W-:Y:S01]  /*19c0*/  UIADD3 UR42, -UR42, UR4, URZ ;  /* 0x000000042a2a7290 */ /* 0x000fe2000fffe13f */
[----:B------:R-:W-:Y:S01]  /*19d0*/  IMAD.U32 R11, RZ, RZ, UR7 ;  /* 0x00000007ff0b7e24 */ /* 0x000fe2000f8e00ff */
[----:B------:R1:W-:Y:S01]  /*19e0*/  STL.64 [R1+0x60], R8 ;  /* 0x0000600801007387 */ /* 0x0003e20000100a00 */
[----:B------:R-:W-:Y:S01]  /*19f0*/  IMAD.U32 R19, RZ, RZ, UR13 ;  /* 0x0000000dff137e24 */ /* 0x000fe2000f8e00ff */
[----:B------:R-:W-:Y:S01]  /*1a00*/  ULDC.64 UR6, c[0x0][0xad8] ;  /* 0x0002b60000067ab9 */ /* 0x000fe20000000a00 */
[----:B------:R-:W-:Y:S01]  /*1a10*/  IMAD.U32 R20, RZ, RZ, UR5 ;  /* 0x00000005ff147e24 */ /* 0x000fe2000f8e00ff */
[----:B------:R-:W-:Y:S01]  /*1a20*/  UISETP.GE.AND UP0, UPT, UR7, 0x1, UPT ;  /* 0x000000010700788c */ /* 0x000fe2000bf06270 */
[----:B------:R-:W-:Y:S01]  /*1a30*/  IMAD.MOV.U32 R12, RZ, RZ, 0xc000 ;  /* 0x0000c000ff0c7424 */ /* 0x000fe200078e00ff */
[----:B------:R-:W-:Y:S01]  /*1a40*/  STL.128 [R1+0x440], RZ ;  /* 0x000440ff01007387 */ /* 0x000fe20000100c00 */
[----:B------:R-:W-:Y:S01]  /*1a50*/  IMAD.U32 R13, RZ, RZ, UR48 ;  /* 0x00000030ff0d7e24 */ /* 0x000fe2000f8e00ff */
[----:B------:R-:W-:Y:S01]  /*1a60*/  ULEA UR4, UR5, 0x80, 0x7 ;  /* 0x0000008005047891 */ /* 0x000fe2000f8e383f */
[----:B------:R-:W-:Y:S01]  /*1a70*/  IMAD.MOV.U32 R15, RZ, RZ, 0x100 ;  /* 0x00000100ff0f7424 */ /* 0x000fe200078e00ff */
[----:B------:R-:W-:Y:S01]  /*1a80*/  STL [R1+0x70], R20 ;  /* 0x0000701401007387 */ /* 0x000fe20000100800 */
[----:B0-----:R-:W-:Y:S01]  /*1a90*/  LOP3.LUT R0, R0, 0x7f, RZ, 0xc0, !PT ;  /* 0x0000007f00007812 */ /* 0x001fe200078ec0ff */
[----:B-1----:R-:W-:Y:S01]  /*1aa0*/  IMAD.U32 R8, RZ, RZ, UR8 ;  /* 0x00000008ff087e24 */ /* 0x002fe2000f8e00ff */
[----:B------:R-:W-:Y:S01]  /*1ab0*/  PLOP3.LUT P2, PT, PT, PT, UP0, 0x80, 0x0 ;  /* 0x000000000000781c */ /* 0x000fe20003f4f008 */
[----:B------:R-:W-:Y:S01]  /*1ac0*/  IMAD.U32 R2, RZ, RZ, UR10 ;  /* 0x0000000aff027e24 */ /* 0x000fe2000f8e00ff */
[----:B------:R-:W-:Y:S01]  /*1ad0*/  ISETP.NE.AND P0, PT, R0, RZ, PT ;  /* 0x000000ff0000720c */ /* 0x000fe20003f05270 */
[----:B------:R-:W-:Y:S01]  /*1ae0*/  IMAD.U32 R9, RZ, RZ, UR9 ;  /* 0x00000009ff097e24 */ /* 0x000fe2000f8e00ff */
[----:B------:R-:W0:Y:S01]  /*1af0*/  LDC R0, c[0x0][0xa80] ;  /* 0x0002a000ff007b82 */ /* 0x000e220000000800 */
[----:B------:R-:W-:Y:S01]  /*1b00*/  IMAD.U32 R3, RZ, RZ, UR11 ;  /* 0x0000000bff037e24 */ /* 0x000fe2000f8e00ff */
[----:B------:R-:W-:Y:S01]  /*1b10*/  SEL R4, RZ, 0x1, P0 ;  /* 0x00000001ff047807 */ /* 0x000fe20000000000 */
[----:B------:R-:W-:Y:S01]  /*1b20*/  STL.128 [R1+0x450], RZ ;  /* 0x000450ff01007387 */ /* 0x000fe20000100c00 */
[----:B------:R-:W-:Y:S01]  /*1b30*/  UIADD3 UR8, UR42, UR4, -UR38 ;  /* 0x000000042a087290 */ /* 0x000fe2000fffe826 */
[----:B------:R-:W-:-:S02]  /*1b40*/  IADD3 R34, P0, R16, 0x440, RZ ;  /* 0x0000044010227810 */ /* 0x000fc40007f1e0ff */
[----:B------:R-:W-:Y:S01]  /*1b50*/  IMAD.MOV.U32 R14, RZ, RZ, R4 ;  /* 0x000000ffff0e7224 */ /* 0x000fe200078e0004 */
[----:B------:R1:W-:Y:S01]  /*1b60*/  STL.128 [R1+0x20], R4 ;  /* 0x0000200401007387 */ /* 0x0003e20000100c00 */
[----:B------:R-:W-:Y:S01]  /*1b70*/  IADD3 R32, P1, R16, 0x38, RZ ;  /* 0x0000003810207810 */ /* 0x000fe20007f3e0ff */
[----:B------:R-:W-:Y:S01]  /*1b80*/  UIADD3 UR6, UR8, UR6, URZ ;  /* 0x0000000608067290 */ /* 0x000fe2000fffe03f */
[--C-:B------:R-:W-:Y:S01]  /*1b90*/  IMAD.X R35, RZ, RZ, R17.reuse, P0 ;  /* 0x000000ffff237224 */ /* 0x100fe200000e0611 */
[----:B------:R2:W-:Y:S02]  /*1ba0*/  STL.128 [R1+0x50], R12 ;  /* 0x0000500c01007387 */ /* 0x0005e40000100c00 */
[----:B------:R-:W-:Y:S02]  /*1bb0*/  IMAD.X R33, RZ, RZ, R17, P1 ;  /* 0x000000ffff217224 */ /* 0x000fe400008e0611 */
[----:B------:R2:W-:Y:S04]  /*1bc0*/  STL.64 [R1+0x8], R8 ;  /* 0x0000080801007387 */ /* 0x0005e80000100a00 */
[----:B------:R2:W-:Y:S01]  /*1bd0*/  STL.64 [R1+0x10], R2 ;  /* 0x0000100201007387 */ /* 0x0005e20000100a00 */
[----:B-1----:R-:W-:-:S03]  /*1be0*/  IMAD.MOV.U32 R4, RZ, RZ, R10 ;  /* 0x000000ffff047224 */ /* 0x002fc600078e000a */
[----:B------:R2:W-:Y:S01]  /*1bf0*/  STL.64 [R1+0x30], R2 ;  /* 0x0000300201007387 */ /* 0x0005e20000100a00 */
[----:B------:R-:W-:Y:S02]  /*1c00*/  IMAD.MOV.U32 R5, RZ, RZ, R11 ;  /* 0x000000ffff057224 */ /* 0x000fe400078e000b */
[----:B------:R-:W-:Y:S01]  /*1c10*/  IMAD.MOV.U32 R6, RZ, RZ, R18 ;  /* 0x000000ffff067224 */ /* 0x000fe200078e0012 */
[----:B0-----:R2:W-:Y:S01]  /*1c20*/  STL [R1+0x460], R0 ;  /* 0x0004600001007387 */ /* 0x0015e20000100800 */
[----:B------:R-:W-:-:S03]  /*1c30*/  IMAD.MOV.U32 R7, RZ, RZ, R19 ;  /* 0x000000ffff077224 */ /* 0x000fc600078e0013 */
[----:B------:R2:W-:Y:S04]  /*1c40*/  STL.128 [R1+0x230], RZ ;  /* 0x000230ff01007387 */ /* 0x0005e80000100c00 */
[----:B------:R2:W-:Y:S04]  /*1c50*/  STL.128 [R1+0x40], R4 ;  /* 0x0000400401007387 */ /* 0x0005e80000100c00 */
[----:B------:R2:W-:Y:S04]  /*1c60*/  STL.64 [R1+0x68], R6 ;  /* 0x0000680601007387 */ /* 0x0005e80000100a00 */
        /* <DEDUP_REMOVED lines=44> */
.L_x_2456:
[----:B------:R-:W-:-:S11]  /*1f30*/  UISETP.NE.AND UP0, UPT, UR7, 0x1, UPT ;  /* 0x000000010700788c */ /* 0x000fd6000bf05270 */
[----:B------:R-:W-:Y:S02]  /*1f40*/  @UP0 ULDC.64 UR10, c[0x0][0xae0] ;  /* 0x0002b800000a0ab9 */ /* 0x000fe40000000a00 */
[----:B------:R-:W-:-:S04]  /*1f50*/  UIMAD.WIDE.U32 UR8, UR4, UR10, URZ ;  /* 0x0000000a040872a5 */ /* 0x000fc8000f8e003f */
[----:B------:R-:W-:-:S12]  /*1f60*/  @UP0 USHF.R.U32.HI UR4, URZ, UR11, UR9 ;  /* 0x0000000b3f040299 */ /* 0x000fd80008011609 */
.L_x_2457:
[----:B------:R-:W-:-:S04]  /*1f70*/  UIMAD UR4, UR4, UR7, UR7 ;  /* 0x00000007040472a4 */ /* 0x000fc8000f8e0207 */
[----:B------:R-:W-:-:S04]  /*1f80*/  UISETP.LT.AND UP0, UPT, UR6, UR4, UPT ;  /* 0x000000040600728c */ /* 0x000fc8000bf01270 */
[----:B------:R-:W-:-:S12]  /*1f90*/  USEL UR6, UR6, UR4, UP0 ;  /* 0x0000000406067287 */ /* 0x000fd80008000000 */
.L_x_2455:
[----:B------:R-:W-:Y:S02]  /*1fa0*/  UIADD3 UR8, UR42, 0x5f, URZ ;  /* 0x0000005f2a087890 */ /* 0x000fe4000fffe03f */
[----:B------:R-:W-:Y:S02]  /*1fb0*/  UIADD3 UR10, UR6, 0x5f, URZ ;  /* 0x0000005f060a7890 */ /* 0x000fe4000fffe03f */
[----:B------:R-:W-:Y:S02]  /*1fc0*/  UIMAD.WIDE UR8, UR8, 0x2aaaaaab, URZ ;  /* 0x2aaaaaab080878a5 */ /* 0x000fe4000f8e023f */
[----:B------:R-:W-:Y:S02]  /*1fd0*/  UIMAD.WIDE UR10, UR10, 0x2aaaaaab, URZ ;  /* 0x2aaaaaab0a0a78a5 */ /* 0x000fe4000f8e023f */
[----:B------:R-:W-:Y:S02]  /*1fe0*/  USHF.R.U32.HI UR4, URZ, 0x1f, UR9 ;  /* 0x0000001f3f047899 */ /* 0x000fe40008011609 */
[----:B------:R-:W-:-:S02]  /*1ff0*/  USHF.R.U32.HI UR6, URZ, 0x1f, UR11 ;  /* 0x0000001f3f067899 */ /* 0x000fc4000801160b */
[----:B------:R-:W-:Y:S02]  /*2000*/  ULEA UR5, UR5, -UR38, 0x7 ;  /* 0x8000002605057291 */ /* 0x000fe4000f8e383f */
[----:B------:R-:W-:Y:S02]  /*2010*/  ULEA.HI.SX32 UR4, UR9, UR4, 0x1c ;  /* 0x0000000409047291 */ /* 0x000fe4000f8fe23f */
[----:B------:R-:W-:Y:S02]  /*2020*/  ULEA.HI.SX32 UR6, UR11, UR6, 0x1c ;  /* 0x000000060b067291 */ /* 0x000fe4000f8fe23f */
[----:B------:R-:W-:Y:S02]  /*2030*/  UIADD3 UR5, UR42, UR5, URZ ;  /* 0x000000052a057290 */ /* 0x000fe4000fffe03f */
        /* <DEDUP_REMOVED lines=16> */
.L_x_2459:
[----:B------:R-:W-:-:S11]  /*2140*/  UISETP.NE.AND UP0, UPT, UR7, 0x1, UPT ;  /* 0x000000010700788c */ /* 0x000fd6000bf05270 */
[----:B------:R-:W-:Y:S02]  /*2150*/  @UP0 ULDC.64 UR10, c[0x0][0xae0] ;  /* 0x0002b800000a0ab9 */ /* 0x000fe40000000a00 */
[----:B------:R-:W-:-:S04]  /*2160*/  UIMAD.WIDE.U32 UR4, UR6, UR10, URZ ;  /* 0x0000000a060472a5 */ /* 0x000fc8000f8e003f */
[----:B------:R-:W-:-:S12]  /*2170*/  @UP0 USHF.R.U32.HI UR6, URZ, UR11, UR5 ;  /* 0x0000000b3f060299 */ /* 0x000fd80008011605 */
.L_x_2460:
[----:B------:R-:W-:-:S04]  /*2180*/  UIMAD UR6, UR6, UR7, URZ ;  /* 0x00000007060672a4 */ /* 0x000fc8000f8e023f */
[----:B------:R-:W-:-:S04]  /*2190*/  UISETP.LT.AND UP0, UPT, UR8, UR6, UPT ;  /* 0x000000060800728c */ /* 0x000fc8000bf01270 */
[----:B------:R-:W-:-:S12]  /*21a0*/  USEL UR8, UR8, UR6, !UP0 ;  /* 0x0000000608087287 */ /* 0x000fd8000c000000 */
.L_x_2458:
        /* <DEDUP_REMOVED lines=9> */
[----:B--2---:R-:W0:Y:S01]  /*2240*/  SHFL.IDX PT, R0, R207, RZ, 0x1f ;  /* 0x00001fffcf007589 */ /* 0x004e2200000e0000 */
        /* <DEDUP_REMOVED lines=23> */
[----:B0-----:R-:W-:Y:S01]  /*23c0*/  LEA.HI R2, R0, R0, RZ, 0x1 ;  /* 0x0000000000027211 */ /* 0x001fe200078f08ff */
[----:B------:R-:W-:Y:S01]  /*23d0*/  IMAD.U32 R14, RZ, RZ, UR5 ;  /* 0x00000005ff0e7e24 */ /* 0x000fe2000f8e00ff */
[----:B------:R-:W-:Y:S01]  /*23e0*/  ULOP3.LUT UP0, URZ, UR6, 0x1bf, URZ, 0xc0, !UPT ;  /* 0x000001bf063f7892 */ /* 0x000fe2000f80c03f */
[----:B------:R-:W-:Y:S01]  /*23f0*/  IMAD.MOV.U32 R15, RZ, RZ, 0x40000040 ;  /* 0x40000040ff0f7424 */ /* 0x000fe200078e00ff */
[----:B------:R-:W-:Y:S01]  /*2400*/  LOP3.LUT R3, R2, 0x7fffe, RZ, 0xc0, !PT ;  /* 0x0007fffe02037812 */ /* 0x000fe200078ec0ff */
[----:B------:R0:W-:Y:S01]  /*2410*/  STL.128 [R1+0xa0], R8 ;  /* 0x0000a00801007387 */ /* 0x0001e20000100c00 */
[----:B------:R-:W-:Y:S01]  /*2420*/  IMAD.X R44, RZ, RZ, R17, P1 ;  /* 0x000000ffff2c7224 */ /* 0x000fe200008e0611 */
[----:B------:R-:W-:Y:S01]  /*2430*/  IADD3 R30, P5, R16, 0x118, RZ ;  /* 0x00000118101e7810 */ /* 0x000fe20007fbe0ff */
[----:B-1----:R-:W-:Y:S01]  /*2440*/  IMAD.MOV.U32 R5, RZ, RZ, 0x40000040 ;  /* 0x40000040ff057424 */ /* 0x002fe200078e00ff */
[----:B------:R0:W-:Y:S01]  /*2450*/  STL.64 [R1+0x78], RZ ;  /* 0x000078ff01007387 */ /* 0x0001e20000100a00 */
[----:B------:R-:W-:Y:S01]  /*2460*/  IMAD.IADD R3, R0, 0x1, -R3 ;  /* 0x0000000100037824 */ /* 0x000fe200078e0a03 */
[----:B------:R-:W-:Y:S01]  /*2470*/  PLOP3.LUT P1, PT, PT, PT, UP0, 0x80, 0x0 ;  /* 0x000000000000781c */ /* 0x000fe20003f2f008 */
[----:B--2---:R-:W-:Y:S01]  /*2480*/  IMAD.MOV.U32 R13, RZ, RZ, 0x40000040 ;  /* 0x40000040ff0d7424 */ /* 0x004fe200078e00ff */
[----:B------:R0:W-:Y:S01]  /*2490*/  STL.128 [R1+0xb0], RZ ;  /* 0x0000b0ff01007387 */ /* 0x0001e20000100c00 */
[C---:B------:R-:W-:Y:S01]  /*24a0*/  IADD3 R28, P6, R16.reuse, 0x110, RZ ;  /* 0x00000110101c7810 */ /* 0x040fe20007fde0ff */
[--C-:B------:R-:W-:Y:S01]  /*24b0*/  IMAD.X R31, RZ, RZ, R17.reuse, P5 ;  /* 0x000000ffff1f7224 */ /* 0x100fe200028e0611 */
[----:B------:R-:W-:Y:S01]  /*24c0*/  LEA R3, R3, UR6, 0xd ;  /* 0x0000000603037c11 */ /* 0x000fe2000f8e68ff */
[----:B------:R0:W-:Y:S01]  /*24d0*/  STL.128 [R1+0xc0], RZ ;  /* 0x0000c0ff01007387 */ /* 0x0001e20000100c00 */
[----:B------:R-:W-:Y:S01]  /*24e0*/  IADD3 R24, P0, R16, 0xa8, RZ ;  /* 0x000000a810187810 */ /* 0x000fe20007f1e0ff */
[----:B------:R-:W-:Y:S01]  /*24f0*/  IMAD.X R45, RZ, RZ, R17, P6 ;  /* 0x000000ffff2d7224 */ /* 0x000fe200030e0611 */
[----:B------:R-:W-:Y:S01]  /*2500*/  SHF.R.U32.HI R0, RZ, 0x4, R3 ;  /* 0x00000004ff007819 */ /* 0x000fe20000011603 */
[----:B------:R-:W-:Y:S01]  /*2510*/  VIADD R2, R3, 0xa000 ;  /* 0x0000a00003027836 */ /* 0x000fe20000000000 */
[----:B------:R0:W-:Y:S01]  /*2520*/  STL.128 [R1+0xd0], RZ ;  /* 0x0000d0ff01007387 */ /* 0x0001e20000100c00 */
[----:B------:R-:W-:Y:S01]  /*2530*/  IMAD.X R25, RZ, RZ, R17, P0 ;  /* 0x000000ffff197224 */ /* 0x000fe200000e0611 */
[----:B------:R-:W-:-:S02]  /*2540*/  LOP3.LUT R0, R0, 0x3fff, RZ, 0xc0, !PT ;  /* 0x00003fff00007812 */ /* 0x000fc400078ec0ff */
[----:B------:R-:W-:Y:S01]  /*2550*/  SHF.R.U32.HI R2, RZ, 0x4, R2 ;  /* 0x00000004ff027819 */ /* 0x000fe20000011602 */
[----:B------:R0:W-:Y:S01]  /*2560*/  STL.128 [R1+0xe0], RZ ;  /* 0x0000e0ff01007387 */ /* 0x0001e20000100c00 */
[----:B------:R-:W-:Y:S02]  /*2570*/  LOP3.LUT R4, R0, 0x10000, RZ, 0xfc, !PT ;  /* 0x0001000000047812 */ /* 0x000fe400078efcff */
[----:B------:R-:W-:Y:S01]  /*2580*/  LOP3.LUT R2, R2, 0x3fff, RZ, 0xc0, !PT ;  /* 0x00003fff02027812 */ /* 0x000fe200078ec0ff */
[----:B------:R0:W-:Y:S01]  /*2590*/  STL.128 [R1+0xf0], RZ ;  /* 0x0000f0ff01007387 */ /* 0x0001e20000100c00 */
[----:B------:R-:W-:Y:S02]  /*25a0*/  IADD3 R23, P2, R16, 0x98, RZ ;  /* 0x0000009810177810 */ /* 0x000fe40007f5e0ff */
[----:B------:R-:W-:Y:S01]  /*25b0*/  LOP3.LUT R2, R2, 0x10000, RZ, 0xfc, !PT ;  /* 0x0001000002027812 */ /* 0x000fe200078efcff */
[----:B------:R0:W-:Y:S01]  /*25c0*/  STL.64 [R1+0x98], R4 ;  /* 0x0000980401007387 */ /* 0x0001e20000100a00 */
[C---:B------:R-:W-:Y:S01]  /*25d0*/  IADD3 R19, P3, R16.reuse, 0x90, RZ ;  /* 0x0000009010137810 */ /* 0x040fe20007f7e0ff */
[--C-:B------:R-:W-:Y:S01]  /*25e0*/  IMAD.X R42, RZ, RZ, R17.reuse, P2 ;  /* 0x000000ffff2a7224 */ /* 0x100fe200010e0611 */
[C---:B------:R-:W-:Y:S01]  /*25f0*/  IADD3 R26, P4, R16.reuse, 0x88, RZ ;  /* 0x00000088101a7810 */ /* 0x040fe20007f9e0ff */
[----:B------:R-:W-:Y:S01]  /*2600*/  IMAD.MOV.U32 R12, RZ, RZ, R2 ;  /* 0x000000ffff0c7224 */ /* 0x000fe200078e0002 */
[----:B------:R0:W-:Y:S01]  /*2610*/  STL.128 [R1+0x100], RZ ;  /* 0x000100ff01007387 */ /* 0x0001e20000100c00 */
[C---:B------:R-:W-:Y:S01]  /*2620*/  IADD3 R18, P5, R16.reuse, 0x80, RZ ;  /* 0x0000008010127810 */ /* 0x040fe20007fbe0ff */
[--C-:B------:R-:W-:Y:S01]  /*2630*/  IMAD.X R40, RZ, RZ, R17.reuse, P3 ;  /* 0x000000ffff287224 */ /* 0x100fe200018e0611 */
[C---:B------:R-:W-:Y:S01]  /*2640*/  IADD3 R36, P6, R16.reuse, 0x78, RZ ;  /* 0x0000007810247810 */ /* 0x040fe20007fde0ff */
[----:B------:R0:W-:Y:S01]  /*2650*/  STL.128 [R1+0x110], R12 ;  /* 0x0001100c01007387 */ /* 0x0001e20000100c00 */
[----:B------:R-:W-:Y:S01]  /*2660*/  IADD3 R38, P0, R16, 0xb0, RZ ;  /* 0x000000b010267810 */ /* 0x000fe20007f1e0ff */
[----:B------:R-:W-:-:S02]  /*2670*/  IMAD.X R43, RZ, RZ, R17, P4 ;  /* 0x000000ffff2b7224 */ /* 0x000fc400020e0611 */
[--C-:B------:R-:W-:Y:S02]  /*2680*/  IMAD.X R41, RZ, RZ, R17.reuse, P5 ;  /* 0x000000ffff297224 */ /* 0x100fe400028e0611 */
[--C-:B------:R-:W-:Y:S02]  /*2690*/  IMAD.X R37, RZ, RZ, R17.reuse, P6 ;  /* 0x000000ffff257224 */ /* 0x100fe400030e0611 */
[----:B------:R-:W-:Y:S01]  /*26a0*/  IMAD.X R39, RZ, RZ, R17, P0 ;  /* 0x000000ffff277224 */ /* 0x000fe200000e0611 */
[----:B------:R-:W-:Y:S06]  /*26b0*/  @!P1 BRA `(.L_x_2462) ;  /* 0x0000000000409947 */ /* 0x000fec0003800000 */
[----:B------:R-:W-:Y:S01]  /*26c0*/  MOV R0, 0x0 ;  /* 0x0000000000007802 */ /* 0x000fe20000000f00 */
[----:B------:R-:W-:Y:S01]  /*26d0*/  ULDC.64 UR4, c[0x4][0x90] ;  /* 0x0100240000047ab9 */ /* 0x000fe20000000a00 */
[----:B------:R-:W-:Y:S01]  /*26e0*/  ULDC.64 UR6, c[0x4][0x28] ;  /* 0x01000a0000067ab9 */ /* 0x000fe20000000a00 */
[----:B0-----:R-:W-:Y:S01]  /*26f0*/  IMAD.U32 R4, RZ, RZ, UR4 ;  /* 0x00000004ff047e24 */ /* 0x001fe2000f8e00ff */
        /* <DEDUP_REMOVED lines=12> */
.L_x_2462:
[----:B------:R-:W1:Y:S01]  /*27c0*/  S2R R20, SR_TID.X ;  /* 0x0000000000147919 */ /* 0x000e620000002100 */
[----:B0-----:R-:W0:Y:S01]  /*27d0*/  LDC.64 R14, c[0x0][0x428] ;  /* 0x00010a00ff0e7b82 */ /* 0x001e220000000a00 */
[----:B------:R-:W-:Y:S01]  /*27e0*/  IADD3 R8, P0, R16, 0x120, RZ ;  /* 0x0000012010087810 */ /* 0x000fe20007f1e0ff */
[----:B------:R-:W-:Y:S01]  /*27f0*/  ULDC UR4, c[0x0][0x20] ;  /* 0x0000080000047ab9 */ /* 0x000fe20000000800 */
[----:B------:R-:W-:Y:S01]  /*2800*/  IMAD.U32 R7, RZ, RZ, UR38 ;  /* 0x00000026ff077e24 */ /* 0x000fe2000f8e00ff */
[----:B------:R-:W-:Y:S01]  /*2810*/  STL.64 [R1+0x130], R36 ;  /* 0x0001302401007387 */ /* 0x000fe20000100a00 */
[----:B------:R-:W-:Y:S02]  /*2820*/  IMAD.U32 R13, RZ, RZ, UR42 ;  /* 0x0000002aff0d7e24 */ /* 0x000fe4000f8e00ff */
[--C-:B------:R-:W-:Y:S01]  /*2830*/  IMAD.X R9, RZ, RZ, R17.reuse, P0 ;  /* 0x000000ffff097224 */ /* 0x100fe200000e0611 */
[----:B------:R-:W2:Y:S01]  /*2840*/  LDC R21, c[0x0][0x430] ;  /* 0x00010c00ff157b82 */ /* 0x000ea20000000800 */
[----:B------:R-:W-:Y:S01]  /*2850*/  VIADD R6, R22, -UR4 ;  /* 0x8000000416067c36 */ /* 0x000fe20008000000 */
[----:B------:R-:W-:Y:S04]  /*2860*/  STL.64 [R1+0x120], R194 ;  /* 0x000120c201007387 */ /* 0x000fe80000100a00 */
[----:B------:R-:W-:Y:S02]  /*2870*/  STL.64 [R1+0x128], R8 ;  /* 0x0001280801007387 */ /* 0x000fe40000100a00 */
[----:B------:R-:W3:Y:S02]  /*2880*/  LDC.64 R10, c[0x0][0xad0] ;  /* 0x0002b400ff0a7b82 */ /* 0x000ee40000000a00 */
[----:B------:R-:W-:Y:S04]  /*2890*/  STL.U8 [R1+0x138], RZ ;  /* 0x000138ff01007387 */ /* 0x000fe80000100000 */
[----:B------:R4:W-:Y:S02]  /*28a0*/  STL [R6+0x4], R7 ;  /* 0x0000040706007387 */ /* 0x0009e40000100800 */
[----:B------:R-:W5:Y:S02]  /*28b0*/  LDC.64 R4, c[0x0][0xad8] ;  /* 0x0002b600ff047b82 */ /* 0x000f640000000a00 */
[----:B------:R0:W-:Y:S04]  /*28c0*/  STL [R6+0x8], R13 ;  /* 0x0000080d06007387 */ /* 0x0001e80000100800 */
[----:B0-----:R0:W-:Y:S01]  /*28d0*/  STL [R6+0x24], R14 ;  /* 0x0000240e06007387 */ /* 0x0011e20000100800 */
[----:B-1----:R-:W-:Y:S01]  /*28e0*/  VIADD R196, R20, 0xffffff80 ;  /* 0xffffff8014c47836 */ /* 0x002fe20000000000 */
[----:B------:R-:W1:Y:S02]  /*28f0*/  LDC.64 R2, c[0x0][0xae0] ;  /* 0x0002b800ff027b82 */ /* 0x000e640000000a00 */
[----:B------:R0:W-:Y:S04]  /*2900*/  STL [R6+0x28], R15 ;  /* 0x0000280f06007387 */ /* 0x0001e80000100800 */
[----:B--2---:R0:W-:Y:S04]  /*2910*/  STL [R6+0x2c], R21 ;  /* 0x00002c1506007387 */ /* 0x0041e80000100800 */
[----:B---3--:R0:W-:Y:S04]  /*2920*/  STL [R6+0xc], R11 ;  /* 0x00000c0b06007387 */ /* 0x0081e80000100800 */
[----:B------:R0:W-:Y:S04]  /*2930*/  STL [R6+0x14], RZ ;  /* 0x000014ff06007387 */ /* 0x0001e80000100800 */
[----:B------:R0:W-:Y:S04]  /*2940*/  STL [R6], R196 ;  /* 0x000000c406007387 */ /* 0x0001e80000100800 */
[----:B-----5:R0:W-:Y:S04]  /*2950*/  STL [R6+0x10], R4 ;  /* 0x0000100406007387 */ /* 0x0201e80000100800 */
[----:B------:R0:W-:Y:S04]  /*2960*/  STL [R6+0x18], R5 ;  /* 0x0000180506007387 */ /* 0x0001e80000100800 */
[----:B-1----:R0:W-:Y:S04]  /*2970*/  STL [R6+0x1c], R2 ;  /* 0x00001c0206007387 */ /* 0x0021e80000100800 */
[----:B------:R0:W-:Y:S04]  /*2980*/  STL [R6+0x20], R3 ;  /* 0x0000200306007387 */ /* 0x0001e80000100800 */
[----:B----4-:R-:W2:Y:S01]  /*2990*/  LDL R7, [R1+0x224] ;  /* 0x0002240001077983 */ /* 0x010ea20000100800 */
        /* <DEDUP_REMOVED lines=9> */
[----:B------:R-:W1:Y:S02]  /*2a30*/  SYNCS.PHASECHK.TRANS64.TRYWAIT P0, [UR44+0x32400], R0 ;  /* 0x03240000ff0075a7 */ /* 0x000e64000800016c */
[----:B01----:R-:W-:Y:S05]  /*2a40*/  @!P0 BRA `(.L_x_2464) ;  /* 0x0000024c00b48947 */ /* 0x003fea0003800000 */
.L_x_2671:
[----:B------:R-:W-:Y:S05]  /*2a50*/  BSYNC B0 ;  /* 0x0000000000007941 */ /* 0x000fea0003800000 */
.L_x_2463:
[----:B------:R-:W2:Y:S04]  /*2a60*/  LDL R29, [R1+0x1c] ;  /* 0x00001c00011d7983 */ /* 0x000ea80000100800 */
[----:B------:R1:W5:Y:S01]  /*2a70*/  LDL.64 R20, [R1+0x218] ;  /* 0x0002180001147983 */ /* 0x0003620000100a00 */
[----:B------:R-:W-:Y:S01]  /*2a80*/  IMAD.U32 R10, RZ, RZ, UR36 ;  /* 0x00000024ff0a7e24 */ /* 0x000fe2000f8e00ff */
[C---:B------:R-:W-:Y:S01]  /*2a90*/  IADD3 R14, P0, R16.reuse, 0x138, RZ ;  /* 0x00000138100e7810 */ /* 0x040fe20007f1e0ff */
[----:B------:R-:W-:Y:S01]  /*2aa0*/  IMAD.U32 R11, RZ, RZ, UR37 ;  /* 0x00000025ff0b7e24 */ /* 0x000fe2000f8e00ff */
[C---:B0-----:R-:W-:Y:S01]  /*2ab0*/  IADD3 R0, P1, R16.reuse, 0x430, RZ ;  /* 0x0000043010007810 */ /* 0x041fe20007f3e0ff */
[----:B------:R-:W-:Y:S01]  /*2ac0*/  IMAD.MOV.U32 R8, RZ, RZ, R27 ;  /* 0x000000ffff087224 */ /* 0x000fe200078e001b */
[----:B------:R-:W-:Y:S01]  /*2ad0*/  STL.64 [R1+0x210], R24 ;  /* 0x0002101801007387 */ /* 0x000fe20000100a00 */
[----:B------:R-:W-:Y:S01]  /*2ae0*/  IMAD.MOV.U32 R9, RZ, RZ, R44 ;  /* 0x000000ffff097224 */ /* 0x000fe200078e002c */
[----:B------:R-:W-:Y:S05]  /*2af0*/  WARPSYNC.ALL ;  /* 0x0000000000007948 */ /* 0x000fea0003800000 */
[----:B------:R0:W-:Y:S01]  /*2b00*/  STL.128 [R1+0x1a0], R8 ;  /* 0x0001a00801007387 */ /* 0x0001e20000100c00 */
[----:B------:R-:W-:Y:S01]  /*2b10*/  IMAD.X R15, RZ, RZ, R17, P0 ;  /* 0x000000ffff0f7224 */ /* 0x000fe200000e0611 */
[----:B------:R-:W-:Y:S01]  /*2b20*/  BSSY B0, `(.L_x_2465) ;  /* 0x000002c000007945 */ /* 0x000fe20003800000 */
[----:B------:R-:W-:Y:S01]  /*2b30*/  IMAD.MOV.U32 R12, RZ, RZ, R18 ;  /* 0x000000ffff0c7224 */ /* 0x000fe200078e0012 */
[----:B------:R-:W-:Y:S01]  /*2b40*/  IADD3 R18, P0, R16, 0x170, RZ ;  /* 0x0000017010127810 */ /* 0x000fe20007f1e0ff */
[----:B------:R-:W-:Y:S01]  /*2b50*/  IMAD.MOV.U32 R13, RZ, RZ, R41 ;  /* 0x000000ffff0d7224 */ /* 0x000fe200078e0029 */
[----:B------:R-:W-:Y:S01]  /*2b60*/  STL.64 [R1+0x178], R200 ;  /* 0x000178c801007387 */ /* 0x000fe20000100a00 */
[----:B------:R-:W-:-:S03]  /*2b70*/  IMAD.X R7, RZ, RZ, R17, P1 ;  /* 0x000000ffff077224 */ /* 0x000fc600008e0611 */
[----:B------:R3:W-:Y:S01]  /*2b80*/  STL.128 [R1+0x180], R12 ;  /* 0x0001800c01007387 */ /* 0x0007e20000100c00 */
[----:B0-----:R-:W-:Y:S02]  /*2b90*/  IMAD.MOV.U32 R10, RZ, RZ, R32 ;  /* 0x000000ffff0a7224 */ /* 0x001fe400078e0020 */
[----:B------:R-:W-:Y:S02]  /*2ba0*/  IMAD.MOV.U32 R11, RZ, RZ, R33 ;  /* 0x000000ffff0b7224 */ /* 0x000fe400078e0021 */
[----:B------:R-:W-:Y:S02]  /*2bb0*/  IMAD.MOV.U32 R8, RZ, RZ, R204 ;  /* 0x000000ffff087224 */ /* 0x000fe400078e00cc */
[----:B------:R-:W-:Y:S02]  /*2bc0*/  IMAD.MOV.U32 R9, RZ, RZ, R203 ;  /* 0x000000ffff097224 */ /* 0x000fe400078e00cb */
[----:B------:R-:W-:Y:S01]  /*2bd0*/  IMAD.MOV.U32 R32, RZ, RZ, R18 ;  /* 0x000000ffff207224 */ /* 0x000fe200078e0012 */
[----:B------:R1:W-:Y:S01]  /*2be0*/  BAR.SYNC.DEFER_BLOCKING R199, 0x100 ;  /* 0x000400c70000751d */ /* 0x0003e20000010000 */
[----:B---3--:R-:W-:Y:S01]  /*2bf0*/  IADD3 R12, P1, R16, 0x128, RZ ;  /* 0x00000128100c7810 */ /* 0x008fe20007f3e0ff */
[----:B------:R-:W-:-:S02]  /*2c00*/  IMAD.MOV.U32 R14, RZ, RZ, R206 ;  /* 0x000000ffff0e7224 */ /* 0x000fc400078e00ce */
[----:B------:R-:W-:Y:S02]  /*2c10*/  IMAD.MOV.U32 R15, RZ, RZ, R205 ;  /* 0x000000ffff0f7224 */ /* 0x000fe400078e00cd */
[----:B------:R-:W-:Y:S01]  /*2c20*/  IMAD.X R13, RZ, RZ, R17, P1 ;  /* 0x000000ffff0d7224 */ /* 0x000fe200008e0611 */
[----:B------:R0:W-:Y:S01]  /*2c30*/  STL.128 [R1+0x1b0], R8 ;  /* 0x0001b00801007387 */ /* 0x0001e20000100c00 */
[----:B------:R-:W-:-:S03]  /*2c40*/  IMAD.MOV.U32 R18, RZ, RZ, R23 ;  /* 0x000000ffff127224 */ /* 0x000fc600078e0017 */
[----:B------:R-:W-:Y:S01]  /*2c50*/  STL.128 [R1+0x1f0], R12 ;  /* 0x0001f00c01007387 */ /* 0x000fe20000100c00 */
[----:B0-----:R-:W-:Y:S02]  /*2c60*/  IMAD.MOV.U32 R8, RZ, RZ, R19 ;  /* 0x000000ffff087224 */ /* 0x001fe400078e0013 */
[----:B------:R-:W-:Y:S02]  /*2c70*/  IMAD.MOV.U32 R9, RZ, RZ, R40 ;  /* 0x000000ffff097224 */ /* 0x000fe400078e0028 */
[----:B------:R-:W-:Y:S02]  /*2c80*/  IMAD.MOV.U32 R10, RZ, RZ, R28 ;  /* 0x000000ffff0a7224 */ /* 0x000fe400078e001c */
[----:B------:R-:W-:Y:S02]  /*2c90*/  IMAD.MOV.U32 R11, RZ, RZ, R45 ;  /* 0x000000ffff0b7224 */ /* 0x000fe400078e002d */
[----:B------:R-:W-:-:S03]  /*2ca0*/  IMAD.X R19, RZ, RZ, R17, P0 ;  /* 0x000000ffff137224 */ /* 0x000fc600000e0611 */
[----:B------:R0:W-:Y:S01]  /*2cb0*/  STL.128 [R1+0x1c0], R8 ;  /* 0x0001c00801007387 */ /* 0x0001e20000100c00 */
[----:B------:R-:W-:Y:S02]  /*2cc0*/  IMAD.MOV.U32 R33, RZ, RZ, R19 ;  /* 0x000000ffff217224 */ /* 0x000fe400078e0013 */
[----:B------:R-:W-:-:S03]  /*2cd0*/  IMAD.MOV.U32 R19, RZ, RZ, R42 ;  /* 0x000000ffff137224 */ /* 0x000fc600078e002a */
[----:B------:R-:W-:Y:S04]  /*2ce0*/  STL.128 [R1+0x1e0], R32 ;  /* 0x0001e02001007387 */ /* 0x000fe80000100c00 */
[----:B------:R-:W-:Y:S01]  /*2cf0*/  STL.128 [R1+0x190], R16 ;  /* 0x0001901001007387 */ /* 0x000fe20000100c00 */
[----:B0-----:R-:W-:Y:S02]  /*2d00*/  IMAD.MOV.U32 R8, RZ, RZ, R30 ;  /* 0x000000ffff087224 */ /* 0x001fe400078e001e */
[----:B------:R-:W-:Y:S02]  /*2d10*/  IMAD.MOV.U32 R9, RZ, RZ, R31 ;  /* 0x000000ffff097224 */ /* 0x000fe400078e001f */
[----:B------:R-:W-:Y:S02]  /*2d20*/  IMAD.MOV.U32 R10, RZ, RZ, R0 ;  /* 0x000000ffff0a7224 */ /* 0x000fe400078e0000 */
[----:B------:R-:W-:-:S05]  /*2d30*/  IMAD.MOV.U32 R11, RZ, RZ, R7 ;  /* 0x000000ffff0b7224 */ /* 0x000fca00078e0007 */
[----:B------:R0:W-:Y:S02]  /*2d40*/  STL.128 [R1+0x1d0], R8 ;  /* 0x0001d00801007387 */ /* 0x0001e40000100c00 */
[----:B0-----:R-:W-:Y:S02]  /*2d50*/  IMAD.MOV.U32 R8, RZ, RZ, R26 ;  /* 0x000000ffff087224 */ /* 0x001fe400078e001a */
[----:B------:R-:W-:Y:S02]  /*2d60*/  IMAD.MOV.U32 R9, RZ, RZ, R43 ;  /* 0x000000ffff097224 */ /* 0x000fe400078e002b */
[----:B------:R-:W-:Y:S02]  /*2d70*/  IMAD.MOV.U32 R10, RZ, RZ, R38 ;  /* 0x000000ffff0a7224 */ /* 0x000fe400078e0026 */
[----:B------:R-:W-:-:S05]  /*2d80*/  IMAD.MOV.U32 R11, RZ, RZ, R39 ;  /* 0x000000ffff0b7224 */ /* 0x000fca00078e0027 */
[----:B------:R1:W-:Y:S01]  /*2d90*/  STL.128 [R1+0x200], R8 ;  /* 0x0002000801007387 */ /* 0x0003e20000100c00 */
[----:B--2---:R-:W-:-:S04]  /*2da0*/  LOP3.LUT R0, R29, 0x1, RZ, 0xfc, !PT ;  /* 0x000000011d007812 */ /* 0x004fc800078efcff */
[----:B------:R-:W-:-:S13]  /*2db0*/  ISETP.NE.AND P1, PT, R0, 0x3, PT ;  /* 0x000000030000780c */ /* 0x000fda0003f25270 */
[----:B-1----:R-:W-:Y:S05]  /*2dc0*/  @!P1 BRA `(.L_x_2466) ;  /* 0x0000000000049947 */ /* 0x002fea0003800000 */
[----:B------:R-:W-:Y:S01]  /*2dd0*/  BPT.TRAP 0x1 ;  /* 0x000000040000795c */ /* 0x000fe20000300000 */
.L_x_2466:
[----:B------:R-:W-:Y:S05]  /*2de0*/  BSYNC B0 ;  /* 0x0000000000007941 */ /* 0x000fea0003800000 */
.L_x_2465:
[----:B------:R-:W2:Y:S01]  /*2df0*/  LDL.64 R8, [R1+0x8] ;  /* 0x0000080001087983 */ /* 0x000ea20000100a00 */
[----:B-----5:R-:W-:Y:S01]  /*2e00*/  SHF.L.U32 R21, R21, 0x1f, RZ ;  /* 0x0000001f15157819 */ /* 0x020fe200000006ff */
[----:B------:R-:W-:Y:S01]  /*2e10*/  BSSY B0, `(.L_x_2467) ;  /* 0x0000006000007945 */ /* 0x000fe20003800000 */
[----:B--2---:R-:W-:-:S05]  /*2e20*/  MOV R7, R8 ;  /* 0x0000000800077202 */ /* 0x004fca0000000f00 */
[----:B------:R-:W-:-:S04]  /*2e30*/  IMAD R20, R20, 0x8, R7 ;  /* 0x0000000814147824 */ /* 0x000fc800078e0207 */
[----:B------:R0:W1:Y:S01]  /*2e40*/  SYNCS.PHASECHK.TRANS64.TRYWAIT P0, [R20+URZ], R21 ;  /* 0x00000015140075a7 */ /* 0x000062000800017f */
[----:B------:R-:W-:Y:S05]  /*2e50*/  @!P1 BRA `(.L_x_2468) ;  /* 0x0000000000049947 */ /* 0x000fea0003800000 */
[----:B------:R-:W-:Y:S01]  /*2e60*/  BPT.TRAP 0x1 ;  /* 0x000000040000795c */ /* 0x000fe20000300000 */
.L_x_2468:
[----:B------:R-:W-:Y:S05]  /*2e70*/  BSYNC B0 ;  /* 0x0000000000007941 */ /* 0x000fea0003800000 */
.L_x_2467:
[----:B------:R-:W-:Y:S04]  /*2e80*/  BSSY B0, `(.L_x_2469) ;  /* 0x0000004000007945 */ /* 0x000fe80003800000 */
[----:B-1----:R-:W-:Y:S05]  /*2e90*/  @P0 BRA `(.L_x_2470) ;  /* 0x0000000000080947 */ /* 0x002fea0003800000 */
[----:B------:R-:W1:Y:S02]  /*2ea0*/  SYNCS.PHASECHK.TRANS64.TRYWAIT P0, [R20+URZ], R21 ;  /* 0x00000015140075a7 */ /* 0x000e64000800017f */
[----:B-1----:R-:W-:Y:S05]  /*2eb0*/  @!P0 BRA `(.L_x_2471) ;  /* 0x0000024800b08947 */ /* 0x002fea0003800000 */
.L_x_2470:
[----:B------:R-:W-:Y:S05]  /*2ec0*/  BSYNC B0 ;  /* 0x0000000000007941 */ /* 0x000fea0003800000 */
.L_x_2469:
[----:B------:R-:W2:Y:S04]  /*2ed0*/  LDL R13, [R1+0x218] ;  /* 0x00021800010d7983 */ /* 0x000ea80000100800 */
[----:B------:R-:W2:Y:S01]  /*2ee0*/  LDL.64 R8, [R1+0xa0] ;  /* 0x0000a00001087983 */ /* 0x000ea20000100a00 */
[----:B------:R-:W-:Y:S05]  /*2ef0*/  WARPSYNC.ALL ;  /* 0x0000000000007948 */ /* 0x000fea0003800000 */
[----:B01----:R-:W3:Y:S04]  /*2f00*/  LDL.64 R20, [R1+0x98] ;  /* 0x0000980001147983 */ /* 0x003ee80000100a00 */
        /* <DEDUP_REMOVED lines=21> */
[C---:B------:R-:W-:Y:S01]  /*3060*/  VIADD R10, R8.reuse, 0x4 ;  /* 0x00000004080a7836 */ /* 0x040fe20000000000 */
        /* <DEDUP_REMOVED lines=30> */
[----:B------:R-:W1:Y:S02]  /*3250*/  SYNCS.PHASECHK.TRANS64.TRYWAIT P0, [UR44+0x32410], R7 ;  /* 0x03241007ff0075a7 */ /* 0x000e64000800016c */
[----:B01----:R-:W-:Y:S05]  /*3260*/  @!P0 BRA `(.L_x_2473) ;  /* 0x0000024400d88947 */ /* 0x003fea0003800000 */
.L_x_2672:
[----:B------:R-:W-:Y:S05]  /*3270*/  BSYNC B0 ;  /* 0x0000000000007941 */ /* 0x000fea0003800000 */
.L_x_2472:
[----:B0-----:R-:W2:Y:S04]  /*3280*/  LDL R7, [R1+0x54] ;  /* 0x0000540001077983 */ /* 0x001ea80000100800 */
[----:B------:R0:W5:Y:S01]  /*3290*/  LDL.64 R8, [R1+0x218] ;  /* 0x0002180001087983 */ /* 0x0001620000100a00 */
[----:B------:R-:W-:Y:S01]  /*32a0*/  BSSY B0, `(.L_x_2474) ;  /* 0x0000005000007945 */ /* 0x000fe20003800000 */
[----:B--2---:R-:W-:-:S04]  /*32b0*/  LOP3.LUT R7, R7, 0x1, RZ, 0xfc, !PT ;  /* 0x0000000107077812 */ /* 0x004fc800078efcff */
[----:B------:R-:W-:-:S13]  /*32c0*/  ISETP.NE.AND P1, PT, R7, 0x3, PT ;  /* 0x000000030700780c */ /* 0x000fda0003f25270 */
[----:B0-----:R-:W-:Y:S05]  /*32d0*/  @!P1 BRA `(.L_x_2475) ;  /* 0x0000000000049947 */ /* 0x001fea0003800000 */
[----:B------:R-:W-:Y:S01]  /*32e0*/  BPT.TRAP 0x1 ;  /* 0x000000040000795c */ /* 0x000fe20000300000 */
.L_x_2475:
[----:B------:R-:W-:Y:S05]  /*32f0*/  BSYNC B0 ;  /* 0x0000000000007941 */ /* 0x000fea0003800000 */
.L_x_2474:
        /* <DEDUP_REMOVED lines=8> */
.L_x_2477:
[----:B------:R-:W-:Y:S05]  /*3380*/  BSYNC B0 ;  /* 0x0000000000007941 */ /* 0x000fea0003800000 */
.L_x_2476:
[----:B------:R-:W-:Y:S04]  /*3390*/  BSSY B0, `(.L_x_2478) ;  /* 0x0000004000007945 */ /* 0x000fe80003800000 */
[----:B-1----:R-:W-:Y:S05]  /*33a0*/  @P0 BRA `(.L_x_2479) ;  /* 0x0000000000080947 */ /* 0x002fea0003800000 */
[----:B------:R-:W1:Y:S02]  /*33b0*/  SYNCS.PHASECHK.TRANS64.TRYWAIT P0, [R8+URZ], R9 ;  /* 0x00000009080075a7 */ /* 0x000e64000800017f */
[----:B-1----:R-:W-:Y:S05]  /*33c0*/  @!P0 BRA `(.L_x_2480) ;  /* 0x0000024400988947 */ /* 0x002fea0003800000 */
.L_x_2479:
[----:B------:R-:W-:Y:S05]  /*33d0*/  BSYNC B0 ;  /* 0x0000000000007941 */ /* 0x000fea0003800000 */
.L_x_2478:
[----:B------:R-:W2:Y:S04]  /*33e0*/  LDL R21, [R1+0x218] ;  /* 0x0002180001157983 */ /* 0x000ea80000100800 */
[----:B01----:R-:W2:Y:S04]  /*33f0*/  LDL.64 R8, [R1+0x118] ;  /* 0x0001180001087983 */ /* 0x003ea80000100a00 */
[----:B------:R-:W3:Y:S04]  /*3400*/  LDL R7, [R1+0x90] ;  /* 0x0000900001077983 */ /* 0x000ee80000100800 */
[----:B------:R-:W4:Y:S04]  /*3410*/  LDL.64 R10, [R1+0x110] ;  /* 0x00011000010a7983 */ /* 0x000f280000100a00 */
[----:B------:R-:W5:Y:S04]  /*3420*/  LDL.64 R12, [R1+0x110] ;  /* 0x00011000010c7983 */ /* 0x000f680000100a00 */
[----:B------:R-:W5:Y:S04]  /*3430*/  LDL.64 R14, [R1+0x110] ;  /* 0x00011000010e7983 */ /* 0x000f680000100a00 */
[----:B------:R-:W5:Y:S01]  /*3440*/  LDL.64 R18, [R1+0x110] ;  /* 0x0001100001127983 */ /* 0x000f620000100a00 */
[----:B------:R-:W-:Y:S05]  /*3450*/  WARPSYNC.ALL ;  /* 0x0000000000007948 */ /* 0x000fea0003800000 */
[----:B------:R-:W-:Y:S01]  /*3460*/  WARPGROUP.ARRIVE ;  /* 0x00000000000079c5 */ /* 0x000fe20000000000 */
[----:B--2---:R-:W-:Y:S01]  /*3470*/  IMAD R8, R21, 0xc00, R8 ;  /* 0x00000c0015087824 */ /* 0x004fe200078e0208 */
[----:B------:R-:W-:Y:S01]  /*3480*/  R2UR UR7, R9 ;  /* 0x00000000090772ca */ /* 0x000fe200000e0000 */
[----:B------:R-:W2:Y:S01]  /*3490*/  LDL.64 R20, [R1+0x110] ;  /* 0x0001100001147983 */ /* 0x000ea20000100a00 */
[----:B---3--:R-:W-:-:S02]  /*34a0*/  ISETP.NE.U32.AND P0, PT, R7, RZ, PT ;  /* 0x000000ff0700720c */ /* 0x008fc40003f05070 */
        /* <DEDUP_REMOVED lines=132> */
[----:B------:R-:W-:Y:S01]  /*3cf0*/  R2UR UR5, R21 ;  /* 0x00000000150572ca */ /* 0x000fe200000e0000 */
[----:B------:R-:W0:Y:S01]  /*3d00*/  S2R R23, SR_TID.X ;  /* 0x0000000000177919 */ /* 0x000e220000002100 */
[----:B---3--:R-:W-:Y:S01]  /*3d10*/  VIADD R12, R12, 0xc02 ;  /* 0x00000c020c0c7836 */ /* 0x008fe20000000000 */
[----:B------:R-:W-:Y:S02]  /*3d20*/  WARPGROUP.DEPBAR.LE gsb0, 0x0 ;  /* 0x00008000000079c5 */ /* 0x000fe40000010000 */
[----:B------:R-:W-:-:S08]  /*3d30*/  WARPGROUP.ARRIVE ;  /* 0x00000000000079c5 */ /* 0x000fd00000000000 */
[----:B------:R-:W-:Y:S01]  /*3d40*/  HGMMA.64x96x16.F32 R24, gdesc[UR4], R24, gsb0 ;  /* 0x01600000041879f0 */ /* 0x000fe20008000818 */
[----:B0-----:R-:W-:-:S04]  /*3d50*/  LOP3.LUT R23, R23, 0x7f, RZ, 0xc0, !PT ;  /* 0x0000007f17177812 */ /* 0x001fc800078ec0ff */
[----:B------:R-:W-:Y:S01]  /*3d60*/  ISETP.NE.AND P0, PT, R23, RZ, PT ;  /* 0x000000ff1700720c */ /* 0x000fe20003f05270 */
        /* <DEDUP_REMOVED lines=52> */
[----:B------:R-:W2:Y:S04]  /*40b0*/  LDL.64 R12, [R1+0x170] ;  /* 0x00017000010c7983 */ /* 0x000ea80000100a00 */
[----:B------:R-:W3:Y:S04]  /*40c0*/  LDL R14, [R6] ;  /* 0x00000000060e7983 */ /* 0x000ee80000100800 */
[----:B------:R-:W4:Y:S04]  /*40d0*/  LDL R9, [R6+0x8] ;  /* 0x0000080006097983 */ /* 0x000f280000100800 */
[----:B------:R-:W5:Y:S04]  /*40e0*/  LDL R20, [R1+0x70] ;  /* 0x0000700001147983 */ /* 0x000f680000100800 */
[----:B-1----:R-:W4:Y:S04]  /*40f0*/  LDL R7, [R6+0x18] ;  /* 0x0000180006077983 */ /* 0x002f280000100800 */
[----:B------:R-:W5:Y:S04]  /*4100*/  LDL R8, [R6+0x4] ;  /* 0x0000040006087983 */ /* 0x000f680000100800 */
[----:B------:R-:W5:Y:S04]  /*4110*/  LDL R18, [R6+0xc] ;  /* 0x00000c0006127983 */ /* 0x000f680000100800 */
[----:B------:R-:W5:Y:S04]  /*4120*/  LDL R15, [R6+0x10] ;  /* 0x00001000060f7983 */ /* 0x000f680000100800 */
[----:B------:R-:W5:Y:S04]  /*4130*/  LDL R19, [R6+0x14] ;  /* 0x0000140006137983 */ /* 0x000f680000100800 */
[----:B--2---:R3:W2:Y:S02]  /*4140*/  LD.E R12, desc[UR54][R12.64] ;  /* 0x000000360c0c7980 */ /* 0x0046a4000c101900 */
[----:B---3--:R-:W-:-:S04]  /*4150*/  SHF.R.S32.HI R13, RZ, 0x1f, R14 ;  /* 0x0000001fff0d7819 */ /* 0x008fc8000001140e */
        /* <DEDUP_REMOVED lines=9> */
[----:B----4-:R-:W-:Y:S01]  /*41f0*/  ISETP.GE.AND P1, PT, R7, 0x1, PT ;  /* 0x000000010700780c */ /* 0x010fe20003f26270 */
[----:B------:R-:W-:Y:S01]  /*4200*/  BSSY B0, `(.L_x_2481) ;  /* 0x0000095000007945 */ /* 0x000fe20003800000 */
[-C--:B--2---:R-:W-:Y:S01]  /*4210*/  FMUL.FTZ R10, R24, R12.reuse ;  /* 0x0000000c180a7220 */ /* 0x084fe20000410000 */
[----:B------:R-:W-:Y:S01]  /*4220*/  SHF.R.S32.HI R24, RZ, 0x1f, R21 ;  /* 0x0000001fff187819 */ /* 0x000fe20000011415 */
[----:B------:R-:W-:-:S03]  /*4230*/  FMUL.FTZ R11, R25, R12 ;  /* 0x0000000c190b7220 */ /* 0x000fc60000410000 */
[----:B------:R-:W-:Y:S01]  /*4240*/  LEA.HI R23, R24, R21, RZ, 0x2 ;  /* 0x0000001518177211 */ /* 0x000fe200078f10ff */
[----:B------:R-:W-:-:S03]  /*4250*/  FMUL.FTZ R95, R26, R12 ;  /* 0x0000000c1a5f7220 */ /* 0x000fc60000410000 */
[--C-:B------:R-:W-:Y:S02]  /*4260*/  SHF.R.S32.HI R25, RZ, 0x2, R23.reuse ;  /* 0x00000002ff197819 */ /* 0x100fe40000011417 */
[----:B------:R-:W-:Y:S02]  /*4270*/  SHF.R.S32.HI R26, RZ, 0x1f, R23 ;  /* 0x0000001fff1a7819 */ /* 0x000fe40000011417 */
[----:B------:R-:W-:Y:S02]  /*4280*/  LEA.HI R24, R24, R21, RZ, 0x5 ;  /* 0x0000001518187211 */ /* 0x000fe400078f28ff */
[----:B------:R-:W-:Y:S01]  /*4290*/  LEA.HI R26, R26, R25, RZ, 0x3 ;  /* 0x000000191a1a7211 */ /* 0x000fe200078f18ff */
[----:B------:R-:W-:Y:S01]  /*42a0*/  FMUL.FTZ R89, R27, R12 ;  /* 0x0000000c1b597220 */ /* 0x000fe20000410000 */
[----:B------:R-:W-:Y:S02]  /*42b0*/  SHF.R.S32.HI R27, RZ, 0x5, R24 ;  /* 0x00000005ff1b7819 */ /* 0x000fe40000011418 */
[----:B------:R-:W-:-:S02]  /*42c0*/  LOP3.LUT R26, R26, 0xfffffff8, RZ, 0xc0, !PT ;  /* 0xfffffff81a1a7812 */ /* 0x000fc400078ec0ff */
        /* <DEDUP_REMOVED lines=46> */
[----:B-----5:R-:W-:Y:S02]  /*45b0*/  IMAD R27, R20, 0x8, R27 ;  /* 0x00000008141b7824 */ /* 0x020fe400078e021b */
[----:B------:R-:W-:Y:S01]  /*45c0*/  FMUL.FTZ R181, R71, R12 ;  /* 0x0000000c47b57220 */ /* 0x000fe20000410000 */
[----:B------:R-:W-:Y:S01]  /*45d0*/  IMAD.IADD R14, R21, 0x1, -R14 ;  /* 0x00000001150e7824 */ /* 0x000fe200078e0a0e */
[----:B------:R-:W-:Y:S01]  /*45e0*/  IADD3 R21, -R8, 0x1, R23 ;  /* 0x0000000108157810 */ /* 0x000fe20007ffe117 */
[----:B------:R-:W-:Y:S01]  /*45f0*/  IMAD.U32 R26, R27, 0x10, R26 ;  /* 0x000000101b1a7824 */ /* 0x000fe200078e001a */
[----:B------:R-:W1:Y:S03]  /*4600*/  MUFU.TANH R10, R10 ;  /* 0x0000000a000a7308 */ /* 0x000e660000002400 */
[----:B------:R-:W-:Y:S01]  /*4610*/  IMAD R26, R13, 0x40, R26 ;  /* 0x000000400d1a7824 */ /* 0x000fe200078e021a */
[----:B------:R-:W-:Y:S01]  /*4620*/  LOP3.LUT R13, RZ, R18, RZ, 0x33, !PT ;  /* 0x00000012ff0d7212 */ /* 0x000fe200078e33ff */
[----:B------:R-:W-:-:S03]  /*4630*/  IMAD R12, R14, -0x2, R21 ;  /* 0xfffffffe0e0c7824 */ /* 0x000fc600078e0215 */
[----:B------:R-:W2:Y:S01]  /*4640*/  MUFU.TANH R11, R11 ;  /* 0x0000000b000b7308 */ /* 0x000ea20000002400 */
[----:B------:R-:W-:-:S07]  /*4650*/  IMAD R23, R14, -0x2, R23 ;  /* 0xfffffffe0e177824 */ /* 0x000fce00078e0217 */
[----:B------:R-:W3:Y:S01]  /*4660*/  MUFU.TANH R95, R95 ;  /* 0x0000005f005f7308 */ /* 0x000ee20000002400 */
[----:B------:R-:W-:-:S07]  /*4670*/  IMAD.IADD R18, R12, 0x1, R15 ;  /* 0x000000010c127824 */ /* 0x000fce00078e020f */
        /* <DEDUP_REMOVED lines=45> */
[----:B------:R-:W-:-:S02]  /*4950*/  IMAD.U32 R25, RZ, RZ, UR4 ;  /* 0x00000004ff197e24 */ /* 0x000fc4000f8e00ff */
[----:B------:R-:W-:Y:S02]  /*4960*/  IMAD.IADD R21, R12, 0x1, R13 ;  /* 0x000000010c157824 */ /* 0x000fe400078e020d */
[----:B------:R-:W-:Y:S01]  /*4970*/  VIADD R20, R19, UR4 ;  /* 0x0000000413147c36 */ /* 0x000fe20008000000 */
[----:B------:R-:W-:Y:S01]  /*4980*/  VIADDMNMX R12, R26, R18, R23, PT ;  /* 0x000000121a0c7246 */ /* 0x000fe20003800117 */
[----:B------:R-:W-:Y:S02]  /*4990*/  IMAD R24, R14, -0x2, R25 ;  /* 0xfffffffe0e187824 */ /* 0x000fe400078e0219 */
[----:B------:R-:W-:Y:S01]  /*49a0*/  IMAD.IADD R13, R21, 0x1, R26 ;  /* 0x00000001150d7824 */ /* 0x000fe200078e021a */
[----:B-1234-:R-:W-:Y:S06]  /*49b0*/  @!P1 BRA `(.L_x_2482) ;  /* 0x0000000000649947 */ /* 0x01efec0003800000 */
        /* <DEDUP_REMOVED lines=12> */
.L_x_2486:
[----:B------:R-:W-:Y:S05]  /*4a80*/  BSYNC B2 ;  /* 0x0000000000027941 */ /* 0x000fea0003800000 */
.L_x_2485:
[----:B------:R-:W-:Y:S01]  /*4a90*/  LOP3.LUT R14, RZ, R14, RZ, 0x33, !PT ;  /* 0x0000000eff0e7212 */ /* 0x000fe200078e33ff */
[----:B------:R-:W-:Y:S06]  /*4aa0*/  BRA `(.L_x_2487) ;  /* 0x0000000000187947 */ /* 0x000fec0003800000 */
.L_x_2484:
[----:B------:R-:W-:-:S13]  /*4ab0*/  ISETP.NE.AND P1, PT, R7, 0x1, PT ;  /* 0x000000010700780c */ /* 0x000fda0003f25270 */
[----:B------:R-:W-:Y:S05]  /*4ac0*/  @!P1 BRA `(.L_x_2487) ;  /* 0x0000000000109947 */ /* 0x000fea0003800000 */
[----:B------:R-:W2:Y:S04]  /*4ad0*/  LDL R15, [R6+0x1c] ;  /* 0x00001c00060f7983 */ /* 0x000ea80000100800 */
[----:B------:R-:W3:Y:S01]  /*4ae0*/  LDL R19, [R6+0x20] ;  /* 0x0000200006137983 */ /* 0x000ee20000100800 */
[----:B--2---:R-:W-:-:S05]  /*4af0*/  IMAD.HI.U32 R14, R14, R15, RZ ;  /* 0x0000000f0e0e7227 */ /* 0x004fca00078e00ff */
[----:B---3--:R-:W-:-:S07]  /*4b00*/  SHF.R.U32.HI R14, RZ, R19, R14 ;  /* 0x00000013ff0e7219 */ /* 0x008fce000001160e */
.L_x_2487:
[----:B------:R-:W-:Y:S05]  /*4b10*/  BSYNC B1 ;  /* 0x0000000000017941 */ /* 0x000fea0003800000 */
.L_x_2483:
[----:B------:R-:W-:-:S05]  /*4b20*/  IMAD R14, R7, R14, R24 ;  /* 0x0000000e070e7224 */ /* 0x000fca00078e0218 */
[----:B------:R-:W-:Y:S02]  /*4b30*/  VIMNMX R13, R13, R14, !PT ;  /* 0x0000000e0d0d7248 */ /* 0x000fe40007fe0100 */
[----:B------:R-:W-:-:S07]  /*4b40*/  VIADDMNMX R12, R14, R7, R12, PT ;  /* 0x000000070e0c7246 */ /* 0x000fce000380010c */
.L_x_2482:
[----:B------:R-:W-:Y:S05]  /*4b50*/  BSYNC B0 ;  /* 0x0000000000007941 */ /* 0x000fea0003800000 */
.L_x_2481:
[----:B------:R-:W-:Y:S01]  /*4b60*/  ISETP.GE.AND P1, PT, R20, 0x2, PT ;  /* 0x000000021400780c */ /* 0x000fe20003f26270 */
[----:B------:R-:W-:Y:S01]  /*4b70*/  VIADD R26, R26, 0x8 ;  /* 0x000000081a1a7836 */ /* 0x000fe20000000000 */
[C---:B------:R-:W-:Y:S01]  /*4b80*/  ISETP.GE.AND P5, PT, R20.reuse, 0xa, PT ;  /* 0x0000000a1400780c */ /* 0x040fe20003fa6270 */
[----:B------:R-:W-:Y:S01]  /*4b90*/  BSSY B0, `(.L_x_2488) ;  /* 0x000008f000007945 */ /* 0x000fe20003800000 */
[----:B------:R-:W-:Y:S02]  /*4ba0*/  ISETP.GT.AND P3, PT, R13, 0x1, !P1 ;  /* 0x000000010d00780c */ /* 0x000fe40004f64270 */
[----:B------:R-:W-:Y:S02]  /*4bb0*/  ISETP.GE.AND P2, PT, R20, 0x9, PT ;  /* 0x000000091400780c */ /* 0x000fe40003f46270 */
[----:B------:R-:W-:Y:S02]  /*4bc0*/  ISETP.LT.OR P3, PT, R12, 0x2, P3 ;  /* 0x000000020c00780c */ /* 0x000fe40001f61670 */
[----:B------:R-:W-:-:S02]  /*4bd0*/  P2R R15, PR, RZ, 0x20 ;  /* 0x00000020ff0f7803 */ /* 0x000fc40000000000 */
[----:B------:R-:W-:Y:S01]  /*4be0*/  FSEL R101, R11, -INF , !P3 ;  /* 0xff8000000b657808 */ /* 0x000fe20005800000 */
[----:B------:R-:W-:Y:S01]  /*4bf0*/  IMAD.IADD R11, R21, 0x1, R26 ;  /* 0x00000001150b7824 */ /* 0x000fe200078e021a */
[C---:B------:R-:W-:Y:S02]  /*4c00*/  ISETP.GT.AND P3, PT, R13.reuse, 0x9, !P5 ;  /* 0x000000090d00780c */ /* 0x040fe40006f64270 */
[----:B------:R-:W-:Y:S02]  /*4c10*/  ISETP.GT.AND P4, PT, R13, 0x8, !P2 ;  /* 0x000000080d00780c */ /* 0x000fe40005784270 */
        /* <DEDUP_REMOVED lines=101> */
[----:B------:R-:W-:Y:S02]  /*5270*/  ISETP.GE.AND P6, PT, R20, 0x5a, PT ;  /* 0x0000005a1400780c */ /* 0x000fe40003fc6270 */
[----:B------:R-:W-:Y:S02]  /*5280*/  VIADDMNMX R10, R26, R18, R23, PT ;  /* 0x000000121a0a7246 */ /* 0x000fe40003800117 */
        /* <DEDUP_REMOVED lines=18> */
.L_x_2493:
[----:B------:R-:W-:Y:S05]  /*53b0*/  BSYNC B2 ;  /* 0x0000000000027941 */ /* 0x000fea0003800000 */
.L_x_2492:
[----:B------:R-:W-:Y:S01]  /*53c0*/  LOP3.LUT R8, RZ, R8, RZ, 0x33, !PT ;  /* 0x00000008ff087212 */ /* 0x000fe200078e33ff */
[----:B------:R-:W-:Y:S06]  /*53d0*/  BRA `(.L_x_2494) ;  /* 0x0000000000187947 */ /* 0x000fec0003800000 */
.L_x_2491:
[----:B------:R-:W-:-:S13]  /*53e0*/  ISETP.NE.AND P6, PT, R7, 0x1, PT ;  /* 0x000000010700780c */ /* 0x000fda0003fc5270 */
[----:B------:R-:W-:Y:S05]  /*53f0*/  @!P6 BRA `(.L_x_2494) ;  /* 0x000000000010e947 */ /* 0x000fea0003800000 */
[----:B------:R-:W2:Y:S04]  /*5400*/  LDL R9, [R6+0x1c] ;  /* 0x00001c0006097983 */ /* 0x000ea80000100800 */
[----:B------:R-:W3:Y:S01]  /*5410*/  LDL R13, [R6+0x20] ;  /* 0x00002000060d7983 */ /* 0x000ee20000100800 */
[----:B--2---:R-:W-:-:S05]  /*5420*/  IMAD.HI.U32 R8, R8, R9, RZ ;  /* 0x0000000908087227 */ /* 0x004fca00078e00ff */
[----:B---3--:R-:W-:-:S07]  /*5430*/  SHF.R.U32.HI R8, RZ, R13, R8 ;  /* 0x0000000dff087219 */ /* 0x008fce0000011608 */
.L_x_2494:
[----:B------:R-:W-:Y:S05]  /*5440*/  BSYNC B1 ;  /* 0x0000000000017941 */ /* 0x000fea0003800000 */
.L_x_2490:
[----:B------:R-:W-:-:S05]  /*5450*/  IMAD R8, R7, R8, R24 ;  /* 0x0000000807087224 */ /* 0x000fca00078e0218 */
[----:B------:R-:W-:Y:S02]  /*5460*/  VIADDMNMX R10, R8, R7, R10, PT ;  /* 0x00000007080a7246 */ /* 0x000fe4000380010a */
[----:B------:R-:W-:-:S07]  /*5470*/  VIMNMX R11, R11, R8, !PT ;  /* 0x000000080b0b7248 */ /* 0x000fce0007fe0100 */
.L_x_2489:
[----:B------:R-:W-:Y:S05]  /*5480*/  BSYNC B0 ;  /* 0x0000000000007941 */ /* 0x000fea0003800000 */
.L_x_2488:
        /* <DEDUP_REMOVED lines=13> */
[----:B------:R-:W5:Y:S01]  /*5560*/  LDL R18, [R1+0x380] ;  /* 0x0003800001127983 */ /* 0x000f620000100800 */
[----:B------:R-:W-:Y:S02]  /*5570*/  ISETP.LT.OR P1, PT, R10, 0xa, P1 ;  /* 0x0000000a0a00780c */ /* 0x000fe40000f21670 */
[----:B------:R-:W-:Y:S01]  /*5580*/  ISETP.NE.AND P6, PT, R28, RZ, PT ;  /* 0x000000ff1c00720c */ /* 0x000fe20003fc5270 */
[----:B------:R-:W5:Y:S01]  /*5590*/  LDL R21, [R1+0x25c] ;  /* 0x00025c0001157983 */ /* 0x000f620000100800 */
[----:B------:R-:W-:-:S02]  /*55a0*/  FSEL R83, R83, -INF , !P1 ;  /* 0xff80000053537808 */ /* 0x000fc40004800000 */
[----:B------:R-:W-:Y:S01]  /*55b0*/  ISETP.NE.AND P1, PT, R19, RZ, PT ;  /* 0x000000ff1300720c */ /* 0x000fe20003f25270 */
[----:B------:R-:W5:Y:S01]  /*55c0*/  LDL R23, [R1+0x264] ;  /* 0x0002640001177983 */ /* 0x000f620000100800 */
[----:B------:R-:W-:Y:S02]  /*55d0*/  FMNMX.FTZ R8, R107, R101, !PT ;  /* 0x000000656b087209 */ /* 0x000fe40007810000 */
[----:B------:R-:W-:Y:S01]  /*55e0*/  ISETP.GT.AND P1, PT, R11, 0x10, !P1 ;  /* 0x000000100b00780c */ /* 0x000fe20004f24270 */
[----:B------:R-:W5:Y:S01]  /*55f0*/  LDL R19, [R1+0x258] ;  /* 0x0002580001137983 */ /* 0x000f620000100800 */
[----:B------:R-:W-:Y:S02]  /*5600*/  FMNMX.FTZ R8, R97, R8, !PT ;  /* 0x0000000861087209 */ /* 0x000fe40007810000 */
[----:B------:R-:W-:Y:S01]  /*5610*/  ISETP.LT.OR P1, PT, R10, 0x11, P1 ;  /* 0x000000110a00780c */ /* 0x000fe20000f21670 */
[----:B------:R-:W5:Y:S01]  /*5620*/  LDL R152, [R1+0x248] ;  /* 0x0002480001987983 */ /* 0x000f620000100800 */
[----:B------:R-:W-:-:S02]  /*5630*/  FMNMX.FTZ R7, R91, R8, !PT ;  /* 0x000000085b077209 */ /* 0x000fc40007810000 */
[----:B------:R-:W-:Y:S01]  /*5640*/  FSEL R182, R182, -INF , !P1 ;  /* 0xff800000b6b67808 */ /* 0x000fe20004800000 */
[----:B------:R-:W5:Y:S01]  /*5650*/  LDL R154, [R1+0x24c] ;  /* 0x00024c00019a7983 */ /* 0x000f620000100800 */
[----:B------:R-:W-:Y:S02]  /*5660*/  ISETP.NE.AND P1, PT, R25, RZ, PT ;  /* 0x000000ff1900720c */ /* 0x000fe40003f25270 */
[C---:B------:R-:W-:Y:S01]  /*5670*/  ISETP.GT.AND P3, PT, R11.reuse, 0x50, !P3 ;  /* 0x000000500b00780c */ /* 0x040fe20005f64270 */
[----:B------:R-:W5:Y:S01]  /*5680*/  LDL R144, [R1+0x234] ;  /* 0x0002340001907983 */ /* 0x000f620000100800 */
[C---:B------:R-:W-:Y:S02]  /*5690*/  ISETP.GT.AND P1, PT, R11.reuse, 0x11, !P1 ;  /* 0x000000110b00780c */ /* 0x040fe40004f24270 */
[----:B------:R-:W-:Y:S01]  /*56a0*/  ISETP.GT.AND P4, PT, R11, 0x51, !P4 ;  /* 0x000000510b00780c */ /* 0x000fe20006784270 */
[----:B------:R-:W5:Y:S01]  /*56b0*/  LDL R146, [R1+0x238] ;  /* 0x0002380001927983 */ /* 0x000f620000100800 */
[----:B------:R-:W-:-:S02]  /*56c0*/  ISETP.LT.OR P1, PT, R10, 0x12, P1 ;  /* 0x000000120a00780c */ /* 0x000fc40000f21670 */
[----:B------:R-:W-:Y:S01]  /*56d0*/  ISETP.LT.OR P3, PT, R10, 0x51, P3 ;  /* 0x000000510a00780c */ /* 0x000fe20001f61670 */
[----:B------:R-:W5:Y:S01]  /*56e0*/  LDL R148, [R1+0x23c] ;  /* 0x00023c0001947983 */ /* 0x000f620000100800 */
[----:B------:R-:W-:Y:S02]  /*56f0*/  FSEL R162, R162, -INF , !P1 ;  /* 0xff800000a2a27808 */ /* 0x000fe40004800000 */
[C---:B------:R-:W-:Y:S01]  /*5700*/  ISETP.GT.AND P1, PT, R11.reuse, 0x18, !P2 ;  /* 0x000000180b00780c */ /* 0x040fe20005724270 */
[----:B------:R-:W5:Y:S01]  /*5710*/  LDL R110, [R1+0x240] ;  /* 0x00024000016e7983 */ /* 0x000f620000100800 */
[----:B------:R-:W-:Y:S02]  /*5720*/  ISETP.NE.AND P2, PT, R14, RZ, PT ;  /* 0x000000ff0e00720c */ /* 0x000fe40003f45270 */
[----:B------:R-:W-:Y:S01]  /*5730*/  ISETP.LT.OR P1, PT, R10, 0x19, P1 ;  /* 0x000000190a00780c */ /* 0x000fe20000f21670 */
[----:B------:R-:W5:Y:S01]  /*5740*/  LDL R14, [R1+0x368] ;  /* 0x00036800010e7983 */ /* 0x000f620000100800 */
[----:B------:R-:W-:-:S02]  /*5750*/  ISETP.GT.AND P5, PT, R11, 0x58, !P5 ;  /* 0x000000580b00780c */ /* 0x000fc40006fa4270 */
[----:B------:R-:W-:Y:S01]  /*5760*/  FSEL R229, R229, -INF , !P1 ;  /* 0xff800000e5e57808 */ /* 0x000fe20004800000 */
[----:B------:R-:W5:Y:S01]  /*5770*/  LDL R150, [R1+0x244] ;  /* 0x0002440001967983 */ /* 0x000f620000100800 */
[----:B------:R-:W-:Y:S02]  /*5780*/  ISETP.GT.AND P1, PT, R11, 0x19, !P6 ;  /* 0x000000190b00780c */ /* 0x000fe40007724270 */
[----:B------:R-:W-:Y:S01]  /*5790*/  ISETP.NE.AND P6, PT, R38, RZ, PT ;  /* 0x000000ff2600720c */ /* 0x000fe20003fc5270 */
[----:B------:R-:W5:Y:S01]  /*57a0*/  LDL R112, [R1+0x250] ;  /* 0x0002500001707983 */ /* 0x000f620000100800 */
[C---:B------:R-:W-:Y:S02]  /*57b0*/  ISETP.LT.OR P1, PT, R10.reuse, 0x1a, P1 ;  /* 0x0000001a0a00780c */ /* 0x040fe40000f21670 */
[----:B------:R-:W-:Y:S01]  /*57c0*/  ISETP.LT.OR P4, PT, R10, 0x52, P4 ;  /* 0x000000520a00780c */ /* 0x000fe20002781670 */
[----:B------:R-:W5:Y:S01]  /*57d0*/  LDL R38, [R1+0x3e0] ;  /* 0x0003e00001267983 */ /* 0x000f620000100800 */
[----:B------:R-:W-:-:S02]  /*57e0*/  FSEL R228, R228, -INF , !P1 ;  /* 0xff800000e4e47808 */ /* 0x000fc40004800000 */
[----:B------:R-:W-:Y:S01]  /*57f0*/  ISETP.NE.AND P1, PT, R29, RZ, PT ;  /* 0x000000ff1d00720c */ /* 0x000fe20003f25270 */
[----:B------:R-:W5:Y:S01]  /*5800*/  LDL R114, [R1+0x260] ;  /* 0x0002600001727983 */ /* 0x000f620000100800 */
[----:B------:R-:W-:Y:S02]  /*5810*/  FSEL R178, R178, -INF , !P3 ;  /* 0xff800000b2b27808 */ /* 0x000fe40005800000 */
[----:B------:R-:W-:Y:S01]  /*5820*/  ISETP.GT.AND P1, PT, R11, 0x20, !P1 ;  /* 0x000000200b00780c */ /* 0x000fe20004f24270 */
[----:B------:R-:W5:Y:S01]  /*5830*/  LDL R25, [R1+0x268] ;  /* 0x0002680001197983 */ /* 0x000f620000100800 */
[C---:B------:R-:W-:Y:S02]  /*5840*/  ISETP.LT.OR P5, PT, R10.reuse, 0x59, P5 ;  /* 0x000000590a00780c */ /* 0x040fe40002fa1670 */
[----:B------:R-:W-:Y:S01]  /*5850*/  ISETP.LT.OR P1, PT, R10, 0x21, P1 ;  /* 0x000000210a00780c */ /* 0x000fe20000f21670 */
[----:B------:R-:W5:Y:S01]  /*5860*/  LDL R27, [R1+0x26c] ;  /* 0x00026c00011b7983 */ /* 0x000f620000100800 */
[----:B------:R-:W-:-:S02]  /*5870*/  FSEL R179, R179, -INF , !P4 ;  /* 0xff800000b3b37808 */ /* 0x000fc40006000000 */
[----:B------:R-:W-:Y:S01]  /*5880*/  FSEL R187, R187, -INF , !P1 ;  /* 0xff800000bbbb7808 */ /* 0x000fe20004800000 */
[----:B------:R-:W5:Y:S01]  /*5890*/  LDL R116, [R1+0x270] ;  /* 0x0002700001747983 */ /* 0x000f620000100800 */
[----:B------:R-:W-:Y:S02]  /*58a0*/  ISETP.NE.AND P1, PT, R30, RZ, PT ;  /* 0x000000ff1e00720c */ /* 0x000fe40003f25270 */
[----:B------:R-:W-:Y:S01]  /*58b0*/  FSEL R180, R180, -INF , !P5 ;  /* 0xff800000b4b47808 */ /* 0x000fe20006800000 */
[----:B------:R-:W5:Y:S01]  /*58c0*/  LDL R29, [R1+0x274] ;  /* 0x00027400011d7983 */ /* 0x000f620000100800 */
[----:B------:R-:W-:-:S03]  /*58d0*/  ISETP.GT.AND P1, PT, R11, 0x21, !P1 ;  /* 0x000000210b00780c */ /* 0x000fc60004f24270 */
[----:B------:R-:W5:Y:S01]  /*58e0*/  LDL R118, [R1+0x280] ;  /* 0x0002800001767983 */ /* 0x000f620000100800 */
[----:B------:R-:W-:-:S03]  /*58f0*/  ISETP.LT.OR P1, PT, R10, 0x22, P1 ;  /* 0x000000220a00780c */ /* 0x000fc60000f21670 */
[----:B------:R-:W5:Y:S01]  /*5900*/  LDL R120, [R1+0x290] ;  /* 0x0002900001787983 */ /* 0x000f620000100800 */
[----:B------:R-:W-:Y:S02]  /*5910*/  FSEL R188, R188, -INF , !P1 ;  /* 0xff800000bcbc7808 */ /* 0x000fe40004800000 */
[----:B------:R-:W-:Y:S01]  /*5920*/  ISETP.NE.AND P1, PT, R31, RZ, PT ;  /* 0x000000ff1f00720c */ /* 0x000fe20003f25270 */
[----:B------:R-:W5:Y:S03]  /*5930*/  LDL R41, [R1+0x294] ;  /* 0x0002940001297983 */ /* 0x000f660000100800 */
[----:B------:R-:W-:Y:S01]  /*5940*/  ISETP.GT.AND P1, PT, R11, 0x28, !P1 ;  /* 0x000000280b00780c */ /* 0x000fe20004f24270 */
[----:B------:R-:W5:Y:S03]  /*5950*/  LDL R31, [R1+0x278] ;  /* 0x00027800011f7983 */ /* 0x000f660000100800 */
[----:B------:R-:W-:Y:S01]  /*5960*/  ISETP.LT.OR P1, PT, R10, 0x29, P1 ;  /* 0x000000290a00780c */ /* 0x000fe20000f21670 */
[----:B------:R-:W5:Y:S03]  /*5970*/  LDL R43, [R1+0x298] ;  /* 0x00029800012b7983 */ /* 0x000f660000100800 */
[----:B------:R-:W-:Y:S01]  /*5980*/  FSEL R189, R189, -INF , !P1 ;  /* 0xff800000bdbd7808 */ /* 0x000fe20004800000 */
[----:B------:R-:W5:Y:S01]  /*5990*/  LDL R45, [R1+0x29c] ;  /* 0x00029c00012d7983 */ /* 0x000f620000100800 */
[----:B------:R-:W-:-:S03]  /*59a0*/  ISETP.NE.AND P1, PT, R32, RZ, PT ;  /* 0x000000ff2000720c */ /* 0x000fc60003f25270 */
        /* <DEDUP_REMOVED lines=38> */
[C---:B------:R-:W-:Y:S01]  /*5c10*/  ISETP.GT.AND P1, PT, R11.reuse, 0x40, !P1 ;  /* 0x000000400b00780c */ /* 0x040fe20004f24270 */
[----:B------:R-:W5:Y:S03]  /*5c20*/  LDL R37, [R1+0x288] ;  /* 0x0002880001257983 */ /* 0x000f660000100800 */
[----:B------:R-:W-:Y:S01]  /*5c30*/  ISETP.LT.OR P1, PT, R10, 0x41, P1 ;  /* 0x000000410a00780c */ /* 0x000fe20000f21670 */
[----:B------:R-:W5:Y:S03]  /*5c40*/  LDL R130, [R1+0x2e0] ;  /* 0x0002e00001827983 */ /* 0x000f660000100800 */
[----:B------:R-:W-:Y:S01]  /*5c50*/  FSEL R174, R174, -INF , !P1 ;  /* 0xff800000aeae7808 */ /* 0x000fe20004800000 */
[----:B------:R-:W5:Y:S01]  /*5c60*/  LDL R71, [R1+0x2e4] ;  /* 0x0002e40001477983 */ /* 0x000f620000100800 */
[----:B------:R-:W-:-:S02]  /*5c70*/  ISETP.GT.AND P1, PT, R11, RZ, !P2 ;  /* 0x000000ff0b00720c */ /* 0x000fc40005724270 */
[----:B------:R-:W-:Y:S01]  /*5c80*/  ISETP.NE.AND P2, PT, R40, RZ, PT ;  /* 0x000000ff2800720c */ /* 0x000fe20003f45270 */
[----:B------:R-:W5:Y:S01]  /*5c90*/  LDL R73, [R1+0x2e8] ;  /* 0x0002e80001497983 */ /* 0x000f620000100800 */
[----:B------:R-:W-:Y:S02]  /*5ca0*/  ISETP.LT.OR P1, PT, R10, 0x1, P1 ;  /* 0x000000010a00780c */ /* 0x000fe40000f21670 */
[----:B------:R-:W-:Y:S01]  /*5cb0*/  ISETP.GT.AND P2, PT, R11, 0x49, !P2 ;  /* 0x000000490b00780c */ /* 0x000fe20005744270 */
[----:B------:R-:W5:Y:S01]  /*5cc0*/  LDL R75, [R1+0x2ec] ;  /* 0x0002ec00014b7983 */ /* 0x000f620000100800 */
[----:B------:R-:W-:Y:S02]  /*5cd0*/  FSEL R95, R95, -INF , !P1 ;  /* 0xff8000005f5f7808 */ /* 0x000fe40004800000 */
[----:B------:R-:W-:Y:S01]  /*5ce0*/  ISETP.GT.AND P1, PT, R11, 0x41, !P6 ;  /* 0x000000410b00780c */ /* 0x000fe20007724270 */
[----:B------:R-:W5:Y:S01]  /*5cf0*/  LDL R132, [R1+0x2f0] ;  /* 0x0002f00001847983 */ /* 0x000f620000100800 */
[----:B------:R-:W-:-:S02]  /*5d00*/  FMNMX.FTZ R6, R95, R89, !PT ;  /* 0x000000595f067209 */ /* 0x000fc40007810000 */
[----:B------:R-:W-:Y:S01]  /*5d10*/  ISETP.LT.OR P1, PT, R10, 0x42, P1 ;  /* 0x000000420a00780c */ /* 0x000fe20000f21670 */
[----:B------:R-:W5:Y:S01]  /*5d20*/  LDL R77, [R1+0x2f4] ;  /* 0x0002f400014d7983 */ /* 0x000f620000100800 */
[----:B------:R-:W-:Y:S02]  /*5d30*/  FMNMX.FTZ R6, R87, R6, !PT ;  /* 0x0000000657067209 */ /* 0x000fe40007810000 */
[----:B------:R-:W-:Y:S01]  /*5d40*/  FSEL R175, R175, -INF , !P1 ;  /* 0xff800000afaf7808 */ /* 0x000fe20004800000 */
[----:B------:R-:W5:Y:S01]  /*5d50*/  LDL R79, [R1+0x2f8] ;  /* 0x0002f800014f7983 */ /* 0x000f620000100800 */
[----:B------:R-:W-:Y:S02]  /*5d60*/  FMNMX.FTZ R9, R83, R6, !PT ;  /* 0x0000000653097209 */ /* 0x000fe40007810000 */
[----:B------:R-:W-:Y:S01]  /*5d70*/  FMNMX.FTZ R6, R156, R7, !PT ;  /* 0x000000079c067209 */ /* 0x000fe20007810000 */
[----:B------:R-:W5:Y:S01]  /*5d80*/  LDL R81, [R1+0x2fc] ;  /* 0x0002fc0001517983 */ /* 0x000f620000100800 */
[----:B------:R-:W-:-:S02]  /*5d90*/  FMNMX.FTZ R9, R182, R9, !PT ;  /* 0x00000009b6097209 */ /* 0x000fc40007810000 */
[----:B------:R-:W-:Y:S01]  /*5da0*/  FMNMX.FTZ R6, R163, R6, !PT ;  /* 0x00000006a3067209 */ /* 0x000fe20007810000 */
[----:B------:R-:W5:Y:S01]  /*5db0*/  LDL R134, [R1+0x300] ;  /* 0x0003000001867983 */ /* 0x000f620000100800 */
[----:B------:R-:W-:Y:S02]  /*5dc0*/  FMNMX.FTZ R8, R162, R9, !PT ;  /* 0x00000009a2087209 */ /* 0x000fe40007810000 */
[----:B------:R-:W-:Y:S01]  /*5dd0*/  FMNMX.FTZ R7, R165, R6, !PT ;  /* 0x00000006a5077209 */ /* 0x000fe20007810000 */
        /* <DEDUP_REMOVED lines=23> */
[----:B------:R-:W-:Y:S01]  /*5f50*/  ISETP.NE.AND P1, PT, R39, RZ, PT ;  /* 0x000000ff2700720c */ /* 0x000fe20003f25270 */
[----:B------:R-:W5:Y:S01]  /*5f60*/  LDL R111, [R1+0x324] ;  /* 0x00032400016f7983 */ /* 0x000f620000100800 */
[----:B------:R-:W-:Y:S02]  /*5f70*/  FMNMX.FTZ R6, R214, R7, !PT ;  /* 0x00000007d6067209 */ /* 0x000fe40007810000 */
[----:B------:R-:W-:Y:S01]  /*5f80*/  FMNMX.FTZ R8, R218, R9, !PT ;  /* 0x00000009da087209 */ /* 0x000fe20007810000 */
[----:B------:R-:W5:Y:S01]  /*5f90*/  LDL R39, [R1+0x28c] ;  /* 0x00028c0001277983 */ /* 0x000f620000100800 */
[----:B------:R-:W-:Y:S02]  /*5fa0*/  ISETP.GT.AND P1, PT, R11, 0x48, !P1 ;  /* 0x000000480b00780c */ /* 0x000fe40004f24270 */
[----:B------:R-:W-:Y:S01]  /*5fb0*/  FMNMX.FTZ R7, R215, R6, !PT ;  /* 0x00000006d7077209 */ /* 0x000fe20007810000 */
[----:B------:R-:W5:Y:S01]  /*5fc0*/  LDL R113, [R1+0x328] ;  /* 0x0003280001717983 */ /* 0x000f620000100800 */
[----:B------:R-:W-:-:S02]  /*5fd0*/  FMNMX.FTZ R9, R219, R8, !PT ;  /* 0x00000008db097209 */ /* 0x000fc40007810000 */
[----:B------:R-:W-:Y:S01]  /*5fe0*/  ISETP.LT.OR P1, PT, R10, 0x49, P1 ;  /* 0x000000490a00780c */ /* 0x000fe20000f21670 */
[----:B------:R-:W5:Y:S01]  /*5ff0*/  LDL R115, [R1+0x32c] ;  /* 0x00032c0001737983 */ /* 0x000f620000100800 */
[----:B------:R-:W-:Y:S02]  /*6000*/  FMNMX.FTZ R7, R172, R7, !PT ;  /* 0x00000007ac077209 */ /* 0x000fe40007810000 */
[----:B------:R-:W-:Y:S01]  /*6010*/  FMNMX.FTZ R6, R174, R9, !PT ;  /* 0x00000009ae067209 */ /* 0x000fe20007810000 */
[----:B------:R-:W5:Y:S01]  /*6020*/  LDL R140, [R1+0x330] ;  /* 0x00033000018c7983 */ /* 0x000f620000100800 */
[----:B------:R-:W-:Y:S02]  /*6030*/  ISETP.LT.OR P2, PT, R10, 0x4a, P2 ;  /* 0x0000004a0a00780c */ /* 0x000fe40001741670 */
[----:B------:R-:W-:Y:S01]  /*6040*/  FSEL R176, R176, -INF , !P1 ;  /* 0xff800000b0b07808 */ /* 0x000fe20004800000 */
[----:B------:R-:W5:Y:S01]  /*6050*/  LDL R117, [R1+0x334] ;  /* 0x0003340001757983 */ /* 0x000f620000100800 */
[----:B------:R-:W-:-:S02]  /*6060*/  FMNMX.FTZ R7, R166, R7, !PT ;  /* 0x00000007a6077209 */ /* 0x000fc40007810000 */
[----:B------:R-:W-:Y:S01]  /*6070*/  FMNMX.FTZ R9, R175, R6, !PT ;  /* 0x00000006af097209 */ /* 0x000fe20007810000 */
[----:B------:R-:W5:Y:S01]  /*6080*/  LDL R119, [R1+0x338] ;  /* 0x0003380001777983 */ /* 0x000f620000100800 */
[----:B------:R-:W-:Y:S02]  /*6090*/  FSEL R177, R177, -INF , !P2 ;  /* 0xff800000b1b17808 */ /* 0x000fe40005000000 */
[----:B------:R-:W-:Y:S01]  /*60a0*/  FMNMX.FTZ R6, R168, R7, !PT ;  /* 0x00000007a8067209 */ /* 0x000fe20007810000 */
[----:B------:R-:W5:Y:S01]  /*60b0*/  LDL R121, [R1+0x33c] ;  /* 0x00033c0001797983 */ /* 0x000f620000100800 */
[----:B------:R-:W-:Y:S02]  /*60c0*/  FMNMX.FTZ R8, R176, R9, !PT ;  /* 0x00000009b0087209 */ /* 0x000fe40007810000 */
[----:B------:R-:W-:Y:S01]  /*60d0*/  ISETP.NE.AND P6, PT, R20, RZ, PT ;  /* 0x000000ff1400720c */ /* 0x000fe20003fc5270 */
[----:B------:R-:W5:Y:S01]  /*60e0*/  LDL R142, [R1+0x340] ;  /* 0x00034000018e7983 */ /* 0x000f620000100800 */
[----:B------:R-:W-:-:S02]  /*60f0*/  FMNMX.FTZ R6, R169, R6, !PT ;  /* 0x00000006a9067209 */ /* 0x000fc40007810000 */
[----:B------:R-:W-:Y:S01]  /*6100*/  FMNMX.FTZ R7, R177, R8, !PT ;  /* 0x00000008b1077209 */ /* 0x000fe20007810000 */
[----:B------:R-:W5:Y:S01]  /*6110*/  LDL R20, [R1+0x350] ;  /* 0x0003500001147983 */ /* 0x000f620000100800 */
[----:B------:R-:W-:Y:S02]  /*6120*/  ISETP.GT.AND P6, PT, R11, 0x59, !P6 ;  /* 0x000000590b00780c */ /* 0x000fe400077c4270 */
[----:B------:R-:W-:Y:S01]  /*6130*/  FMNMX.FTZ R6, R167, R6, !PT ;  /* 0x00000006a7067209 */ /* 0x000fe20007810000 */
[----:B------:R-:W5:Y:S01]  /*6140*/  LDL R123, [R1+0x344] ;  /* 0x00034400017b7983 */ /* 0x000f620000100800 */
[----:B------:R-:W-:Y:S02]  /*6150*/  FMNMX.FTZ R8, R178, R7, !PT ;  /* 0x00000007b2087209 */ /* 0x000fe40007810000 */
[----:B------:R-:W-:Y:S01]  /*6160*/  ISETP.LT.OR P6, PT, R10, 0x5a, P6 ;  /* 0x0000005a0a00780c */ /* 0x000fe200037c1670 */
        /* <DEDUP_REMOVED lines=8> */
[----:B------:R-:W-:Y:S01]  /*61f0*/  FMNMX.FTZ R8, R173, R8, !PT ;  /* 0x00000008ad087209 */ /* 0x000fe20007810000 */
[----:B------:R-:W5:Y:S01]  /*6200*/  LDL R108, [R1+0x358] ;  /* 0x00035800016c7983 */ /* 0x000f620000100800 */
[----:B------:R-:W-:-:S03]  /*6210*/  FMNMX.FTZ R9, R181, R6, !PT ;  /* 0x00000006b5097209 */ /* 0x000fc60007810000 */
[----:B------:R-:W5:Y:S04]  /*6220*/  LDL R100, [R1+0x35c] ;  /* 0x00035c0001647983 */ /* 0x000f680000100800 */
[----:B------:R-:W-:Y:S04]  /*6230*/  STL.64 [R1+0x440], R8 ;  /* 0x0004400801007387 */ /* 0x000fe80000100a00 */
[----:B------:R-:W3:Y:S04]  /*6240*/  LDL R15, [R1+0x444] ;  /* 0x00044400010f7983 */ /* 0x000ee80000100800 */
[----:B------:R-:W0:Y:S04]  /*6250*/  SHFL.BFLY PT, R7, R8, 0x2, 0x1f ;  /* 0x0c401f0008077f89 */ /* 0x000e2800000e0000 */
[----:B------:R-:W5:Y:S04]  /*6260*/  LDL R102, [R1+0x360] ;  /* 0x0003600001667983 */ /* 0x000f680000100800 */
[----:B------:R-:W5:Y:S04]  /*6270*/  LDL R104, [R1+0x364] ;  /* 0x0003640001687983 */ /* 0x000f680000100800 */
[----:B------:R-:W5:Y:S04]  /*6280*/  LDL R96, [R1+0x36c] ;  /* 0x00036c0001607983 */ /* 0x000f680000100800 */
[----:B------:R-:W5:Y:S04]  /*6290*/  LDL R98, [R1+0x370] ;  /* 0x0003700001627983 */ /* 0x000f680000100800 */
[----:B------:R-:W5:Y:S01]  /*62a0*/  LDL R90, [R1+0x374] ;  /* 0x00037400015a7983 */ /* 0x000f620000100800 */
[----:B0-----:R-:W-:-:S03]  /*62b0*/  FMNMX.FTZ R10, R8, R7, !PT ;  /* 0x00000007080a7209 */ /* 0x001fc60007810000 */
[----:B------:R-:W5:Y:S04]  /*62c0*/  LDL R92, [R1+0x378] ;  /* 0x00037800015c7983 */ /* 0x000f680000100800 */
[----:B------:R-:W0:Y:S04]  /*62d0*/  SHFL.BFLY PT, R11, R10, 0x1, 0x1f ;  /* 0x0c201f000a0b7f89 */ /* 0x000e2800000e0000 */
[----:B------:R-:W4:Y:S04]  /*62e0*/  LDL.64 R6, [R1+0xa8] ;  /* 0x0000a80001067983 */ /* 0x000f280000100a00 */
[----:B------:R-:W5:Y:S04]  /*62f0*/  LDL R94, [R1+0x37c] ;  /* 0x00037c00015e7983 */ /* 0x000f680000100800 */
[----:B------:R-:W5:Y:S04]  /*6300*/  LDL R86, [R1+0x384] ;  /* 0x0003840001567983 */ /* 0x000f680000100800 */
[----:B------:R-:W5:Y:S04]  /*6310*/  LDL R88, [R1+0x388] ;  /* 0x0003880001587983 */ /* 0x000f680000100800 */
[----:B------:R-:W5:Y:S01]  /*6320*/  LDL R84, [R1+0x38c] ;  /* 0x00038c0001547983 */ /* 0x000f620000100800 */
[----:B0-----:R-:W-:-:S03]  /*6330*/  FMNMX.FTZ R10, R10, R11, !PT ;  /* 0x0000000b0a0a7209 */ /* 0x001fc60007810000 */
[----:B------:R-:W5:Y:S04]  /*6340*/  LDL R80, [R1+0x390] ;  /* 0x0003900001507983 */ /* 0x000f680000100800 */
[----:B------:R-:W-:Y:S04]  /*6350*/  STL [R1+0x440], R10 ;  /* 0x0004400a01007387 */ /* 0x000fe80000100800 */
[----:B------:R-:W4:Y:S04]  /*6360*/  LDL R159, [R1+0x440] ;  /* 0x00044000019f7983 */ /* 0x000f280000100800 */
        /* <DEDUP_REMOVED lines=28> */
[----:B--2---:R0:W-:Y:S04]  /*6530*/  STL [R1+0x230], R12 ;  /* 0x0002300c01007387 */ /* 0x0041e80000100800 */
[----:B------:R-:W2:Y:S04]  /*6540*/  LDL R11, [R1+0x414] ;  /* 0x00041400010b7983 */ /* 0x000ea80000100800 */
[----:B------:R-:W2:Y:S04]  /*6550*/  LDL R234, [R1+0x408] ;  /* 0x0004080001ea7983 */ /* 0x000ea80000100800 */
[----:B0-----:R-:W2:Y:S04]  /*6560*/  LDL R12, [R1+0x428] ;  /* 0x00042800010c7983 */ /* 0x001ea80000100800 */
[----:B------:R-:W2:Y:S04]  /*6570*/  LDL R236, [R1+0x40c] ;  /* 0x00040c0001ec7983 */ /* 0x000ea80000100800 */
[----:B------:R-:W2:Y:S04]  /*6580*/  LDL R235, [R1+0x410] ;  /* 0x0004100001eb7983 */ /* 0x000ea80000100800 */
[----:B------:R-:W2:Y:S04]  /*6590*/  LDL R226, [R1+0x418] ;  /* 0x0004180001e27983 */ /* 0x000ea80000100800 */
[----:B------:R-:W2:Y:S04]  /*65a0*/  LDL R227, [R1+0x41c] ;  /* 0x00041c0001e37983 */ /* 0x000ea80000100800 */
[----:B------:R-:W2:Y:S04]  /*65b0*/  LDL R225, [R1+0x42c] ;  /* 0x00042c0001e17983 */ /* 0x000ea80000100800 */
[----:B---3--:R-:W0:Y:S02]  /*65c0*/  SHFL.BFLY PT, R8, R15, 0x2, 0x1f ;  /* 0x0c401f000f087f89 */ /* 0x008e2400000e0000 */
[----:B0-----:R-:W-:-:S05]  /*65d0*/  FMNMX.FTZ R8, R8, R15, !PT ;  /* 0x0000000f08087209 */ /* 0x001fca0007810000 */
[----:B------:R-:W0:Y:S02]  /*65e0*/  SHFL.BFLY PT, R9, R8, 0x1, 0x1f ;  /* 0x0c201f0008097f89 */ /* 0x000e2400000e0000 */
[----:B0-----:R-:W-:Y:S02]  /*65f0*/  FMNMX.FTZ R10, R8, R9, !PT ;  /* 0x00000009080a7209 */ /* 0x001fe40007810000 */
[----:B------:R-:W3:Y:S04]  /*6600*/  LDL R8, [R1+0x420] ;  /* 0x0004200001087983 */ /* 0x000ee80000100800 */
[----:B------:R-:W3:Y:S01]  /*6610*/  LDL R9, [R1+0x424] ;  /* 0x0004240001097983 */ /* 0x000ee20000100800 */
[----:B----4-:R-:W-:Y:S01]  /*6620*/  FSETP.NEU.FTZ.AND P1, PT, R159, -INF , PT ;  /* 0xff8000009f00780b */ /* 0x010fe20003f3d000 */
[----:B------:R-:W-:Y:S01]  /*6630*/  FMUL.FTZ R159, R158, R159 ;  /* 0x0000009f9e9f7220 */ /* 0x000fe20000410000 */
[----:B------:R-:W-:-:S04]  /*6640*/  IMAD R6, R13, 0xc00, R6 ;  /* 0x00000c000d067824 */ /* 0x000fc800078e0206 */
[----:B------:R-:W-:Y:S01]  /*6650*/  FSEL R159, R159, RZ, P1 ;  /* 0x000000ff9f9f7208 */ /* 0x000fe20000800000 */
[----:B-----5:R0:W-:Y:S01]  /*6660*/  STL [R1+0x254], R160 ;  /* 0x000254a001007387 */ /* 0x0201e20000100800 */
[----:B------:R-:W-:-:S03]  /*6670*/  FSETP.NEU.FTZ.AND P1, PT, R10, -INF , PT ;  /* 0xff8000000a00780b */ /* 0x000fc60003f3d000 */
[-CC-:B------:R-:W-:Y:S01]  /*6680*/  FFMA.FTZ R13, R101, R158.reuse, -R159.reuse ;  /* 0x0000009e650d7223 */ /* 0x180fe2000001089f */
[----:B------:R1:W-:Y:S01]  /*6690*/  STL [R1+0x350], R20 ;  /* 0x0003501401007387 */ /* 0x0003e20000100800 */
[-C--:B0-----:R-:W-:Y:S01]  /*66a0*/  FMUL.FTZ R160, R10, R158.reuse ;  /* 0x0000009e0aa07220 */ /* 0x081fe20000410000 */
[-CC-:B------:R-:W-:Y:S01]  /*66b0*/  FFMA.FTZ R15, R97, R158.reuse, -R159.reuse ;  /* 0x0000009e610f7223 */ /* 0x180fe2000001089f */
[----:B-1----:R0:W-:Y:S03]  /*66c0*/  MUFU.EX2 R20, R13 ;  /* 0x0000000d00147308 */ /* 0x0021e60000000800 */
[----:B------:R-:W-:Y:S01]  /*66d0*/  FSEL R160, R160, RZ, P1 ;  /* 0x000000ffa0a07208 */ /* 0x000fe20000800000 */
[----:B------:R1:W-:Y:S04]  /*66e0*/  STL [R1+0x368], R14 ;  /* 0x0003680e01007387 */ /* 0x0003e80000100800 */
[----:B------:R4:W-:Y:S01]  /*66f0*/  STL [R1+0x380], R18 ;  /* 0x0003801201007387 */ /* 0x0009e20000100800 */
[----:B0-----:R-:W-:-:S03]  /*6700*/  FFMA.FTZ R13, R91, R158, -R159 ;  /* 0x0000009e5b0d7223 */ /* 0x001fc6000001089f */
[----:B------:R0:W-:Y:S01]  /*6710*/  STL [R1+0x258], R19 ;  /* 0x0002581301007387 */ /* 0x0001e20000100800 */
[----:B-1----:R1:W-:Y:S03]  /*6720*/  MUFU.EX2 R14, R15 ;  /* 0x0000000f000e7308 */ /* 0x0023e60000000800 */
[----:B------:R5:W-:Y:S04]  /*6730*/  STL [R1+0x25c], R21 ;  /* 0x00025c1501007387 */ /* 0x000be80000100800 */
[----:B------:R5:W-:Y:S01]  /*6740*/  STL [R1+0x264], R23 ;  /* 0x0002641701007387 */ /* 0x000be20000100800 */
[----:B----4-:R4:W-:Y:S01]  /*6750*/  MUFU.EX2 R18, R13 ;  /* 0x0000000d00127308 */ /* 0x0109e20000000800 */
[-C--:B0-----:R-:W-:Y:S01]  /*6760*/  FFMA.FTZ R19, R107, R158.reuse, -R159 ;  /* 0x0000009e6b137223 */ /* 0x081fe2000001089f */
[-CC-:B-1----:R-:W-:Y:S01]  /*6770*/  FFMA.FTZ R15, R87, R158.reuse, -R160.reuse ;  /* 0x0000009e570f7223 */ /* 0x182fe200000108a0 */
[-CC-:B-----5:R-:W-:Y:S01]  /*6780*/  FFMA.FTZ R21, R95, R158.reuse, -R160.reuse ;  /* 0x0000009e5f157223 */ /* 0x1a0fe200000108a0 */
[-CC-:B------:R-:W-:Y:S01]  /*6790*/  FFMA.FTZ R23, R89, R158.reuse, -R160.reuse ;  /* 0x0000009e59177223 */ /* 0x180fe200000108a0 */
[----:B----4-:R-:W-:-:S03]  /*67a0*/  FFMA.FTZ R13, R83, R158, -R160 ;  /* 0x0000009e530d7223 */ /* 0x010fc600000108a0 */
[----:B------:R-:W-:Y:S08]  /*67b0*/  MUFU.EX2 R19, R19 ;  /* 0x0000001300137308 */ /* 0x000ff00000000800 */
[----:B------:R-:W-:Y:S08]  /*67c0*/  MUFU.EX2 R21, R21 ;  /* 0x0000001500157308 */ /* 0x000ff00000000800 */
[----:B------:R-:W0:Y:S08]  /*67d0*/  MUFU.EX2 R23, R23 ;  /* 0x0000001700177308 */ /* 0x000e300000000800 */
[----:B------:R-:W-:Y:S08]  /*67e0*/  MUFU.EX2 R15, R15 ;  /* 0x0000000f000f7308 */ /* 0x000ff00000000800 */
[----:B------:R-:W1:Y:S01]  /*67f0*/  MUFU.EX2 R13, R13 ;  /* 0x0000000d000d7308 */ /* 0x000e620000000800 */
[----:B------:R4:W-:Y:S01]  /*6800*/  STL [R1+0x28c], R39 ;  /* 0x00028c2701007387 */ /* 0x0009e20000100800 */
[----:B------:R-:W-:-:S02]  /*6810*/  R2UR UR6, R6 ;  /* 0x00000000060672ca */ /* 0x000fc400000e0000 */
[----:B------:R-:W-:Y:S01]  /*6820*/  R2UR UR7, R7 ;  /* 0x00000000070772ca */ /* 0x000fe200000e0000 */
[----:B------:R5:W-:Y:S01]  /*6830*/  STL [R1+0x3e0], R38 ;  /* 0x0003e02601007387 */ /* 0x000be20000100800 */
[----:B0-----:R-:W-:-:S03]  /*6840*/  F2FP.F16.F32.PACK_AB R153, R23, R21 ;  /* 0x000000151799723e */ /* 0x001fc600000000ff */
[----:B------:R0:W-:Y:S01]  /*6850*/  STL [R1+0x248], R152 ;  /* 0x0002489801007387 */ /* 0x0001e20000100800 */
[----:B----4-:R-:W-:-:S03]  /*6860*/  IMAD.MOV.U32 R39, RZ, RZ, R7 ;  /* 0x000000ffff277224 */ /* 0x010fc600078e0007 */
[----:B------:R4:W-:Y:S01]  /*6870*/  STL [R1+0x24c], R154 ;  /* 0x00024c9a01007387 */ /* 0x0009e20000100800 */
[----:B-----5:R-:W-:Y:S01]  /*6880*/  VIADD R38, R6, 0x80 ;  /* 0x0000008006267836 */ /* 0x020fe20000000000 */
[----:B-1----:R-:W-:Y:S02]  /*6890*/  F2FP.F16.F32.PACK_AB R155, R13, R15 ;  /* 0x0000000f0d9b723e */ /* 0x002fe400000000ff */
[----:B0-----:R-:W-:Y:S01]  /*68a0*/  F2FP.F16.F32.PACK_AB R152, R20, R19 ;  /* 0x000000131498723e */ /* 0x001fe200000000ff */
        /* <DEDUP_REMOVED lines=110> */
[----:B0-----:R-:W-:-:S06]  /*6f90*/  WARPGROUP.ARRIVE ;  /* 0x00000000000079c5 */ /* 0x001fcc0000000000 */
        /* <DEDUP_REMOVED lines=9> */
[----:B--2---:R0:W-:Y:S01]  /*7030*/  STL [R1+0x414], R11 ;  /* 0x0004140b01007387 */ /* 0x0041e20000100800 */
[----:B------:R-:W-:Y:S03]  /*7040*/  MUFU.EX2 R156, R156 ;  /* 0x0000009c009c7308 */ /* 0x000fe60000000800 */
[----:B------:R2:W-:Y:S05]  /*7050*/  STL [R1+0x428], R12 ;  /* 0x0004280c01007387 */ /* 0x0005ea0000100800 */
[----:B------:R-:W4:Y:S08]  /*7060*/  MUFU.EX2 R163, R163 ;  /* 0x000000a300a37308 */ /* 0x000f300000000800 */
[----:B------:R-:W-:Y:S08]  /*7070*/  MUFU.EX2 R165, R165 ;  /* 0x000000a500a57308 */ /* 0x000ff00000000800 */
[----:B------:R-:W5:Y:S08]  /*7080*/  MUFU.EX2 R164, R164 ;  /* 0x000000a400a47308 */ /* 0x000f700000000800 */
[----:B------:R-:W-:Y:S08]  /*7090*/  MUFU.EX2 R182, R182 ;  /* 0x000000b600b67308 */ /* 0x000ff00000000800 */
[----:B------:R-:W1:Y:S08]  /*70a0*/  MUFU.EX2 R162, R162 ;  /* 0x000000a200a27308 */ /* 0x000e700000000800 */
[----:B0-----:R-:W-:Y:S08]  /*70b0*/  MUFU.EX2 R11, R229 ;  /* 0x000000e5000b7308 */ /* 0x001ff00000000800 */
[----:B--2---:R-:W0:Y:S01]  /*70c0*/  MUFU.EX2 R12, R228 ;  /* 0x000000e4000c7308 */ /* 0x004e220000000800 */
[----:B------:R-:W-:Y:S04]  /*70d0*/  STL [R1+0x408], R234 ;  /* 0x000408ea01007387 */ /* 0x000fe80000100800 */
[----:B------:R-:W-:Y:S04]  /*70e0*/  STL [R1+0x40c], R236 ;  /* 0x00040cec01007387 */ /* 0x000fe80000100800 */
[----:B------:R-:W-:Y:S04]  /*70f0*/  STL [R1+0x410], R235 ;  /* 0x000410eb01007387 */ /* 0x000fe80000100800 */
[----:B------:R-:W-:Y:S04]  /*7100*/  STL [R1+0x418], R226 ;  /* 0x000418e201007387 */ /* 0x000fe80000100800 */
[----:B------:R-:W-:Y:S04]  /*7110*/  STL [R1+0x41c], R227 ;  /* 0x00041ce301007387 */ /* 0x000fe80000100800 */
[----:B---3--:R-:W-:Y:S04]  /*7120*/  STL [R1+0x420], R8 ;  /* 0x0004200801007387 */ /* 0x008fe80000100800 */
[----:B------:R-:W-:Y:S04]  /*7130*/  STL [R1+0x424], R9 ;  /* 0x0004240901007387 */ /* 0x000fe80000100800 */
[----:B------:R-:W-:Y:S01]  /*7140*/  STL [R1+0x42c], R225 ;  /* 0x00042ce101007387 */ /* 0x000fe20000100800 */
        /* <DEDUP_REMOVED lines=9> */
[----:B------:R-:W2:Y:S01]  /*71e0*/  MUFU.EX2 R184, R184 ;  /* 0x000000b800b87308 */ /* 0x000ea20000000800 */
[----:B------:R-:W-:-:S02]  /*71f0*/  WARPGROUP.DEPBAR.LE gsb0, 0x0 ;  /* 0x00008000000079c5 */ /* 0x000fc40000010000 */
[----:B----4-:R-:W-:Y:S02]  /*7200*/  F2FP.F16.F32.PACK_AB R152, R163, R156 ;  /* 0x0000009ca398723e */ /* 0x010fe400000000ff */
[----:B-----5:R-:W-:Y:S02]  /*7210*/  F2FP.F16.F32.PACK_AB R154, R164, R165 ;  /* 0x000000a5a49a723e */ /* 0x020fe400000000ff */
[----:B-1----:R-:W-:Y:S02]  /*7220*/  F2FP.F16.F32.PACK_AB R153, R162, R182 ;  /* 0x000000b6a299723e */ /* 0x002fe400000000ff */
[----:B0-----:R-:W-:Y:S01]  /*7230*/  F2FP.F16.F32.PACK_AB R155, R12, R11 ;  /* 0x0000000b0c9b723e */ /* 0x001fe200000000ff */
        /* <DEDUP_REMOVED lines=32> */
[----:B0-----:R-:W-:-:S06]  /*7440*/  WARPGROUP.ARRIVE ;  /* 0x00000000000079c5 */ /* 0x001fcc0000000000 */
[----:B------:R-:W-:Y:S01]  /*7450*/  HGMMA.64x256x16.F32 R24, R152, gdesc[UR8].tnspB, R24, gsb0 ;  /* 0x43e0000898187df0 */ /* 0x000fe20008000818 */
[----:B------:R-:W-:Y:S08]  /*7460*/  MUFU.EX2 R185, R185 ;  /* 0x000000b900b97308 */ /* 0x000ff00000000800 */
[----:B------:R-:W0:Y:S08]  /*7470*/  MUFU.EX2 R186, R186 ;  /* 0x000000ba00ba7308 */ /* 0x000e300000000800 */
[----:B------:R-:W-:Y:S08]  /*7480*/  MUFU.EX2 R187, R187 ;  /* 0x000000bb00bb7308 */ /* 0x000ff00000000800 */
[----:B------:R-:W1:Y:S08]  /*7490*/  MUFU.EX2 R188, R188 ;  /* 0x000000bc00bc7308 */ /* 0x000e700000000800 */
[----:B------:R-:W-:Y:S08]  /*74a0*/  MUFU.EX2 R189, R189 ;  /* 0x000000bd00bd7308 */ /* 0x000ff00000000800 */
[----:B------:R-:W3:Y:S01]  /*74b0*/  MUFU.EX2 R197, R197 ;  /* 0x000000c500c57308 */ /* 0x000ee20000000800 */
        /* <DEDUP_REMOVED lines=13> */
[----:B------:R-:W4:Y:S08]  /*7590*/  MUFU.EX2 R213, R213 ;  /* 0x000000d500d57308 */ /* 0x000f300000000800 */
[----:B------:R-:W-:Y:S08]  /*75a0*/  MUFU.EX2 R214, R214 ;  /* 0x000000d600d67308 */ /* 0x000ff00000000800 */
[----:B------:R-:W5:Y:S08]  /*75b0*/  MUFU.EX2 R215, R215 ;  /* 0x000000d700d77308 */ /* 0x000f700000000800 */
[----:B------:R-:W-:Y:S08]  /*75c0*/  MUFU.EX2 R216, R216 ;  /* 0x000000d800d87308 */ /* 0x000ff00000000800 */
[----:B------:R-:W5:Y:S08]  /*75d0*/  MUFU.EX2 R217, R217 ;  /* 0x000000d900d97308 */ /* 0x000f700000000800 */
[----:B------:R-:W-:Y:S01]  /*75e0*/  MUFU.EX2 R218, R218 ;  /* 0x000000da00da7308 */ /* 0x000fe20000000800 */
[----:B------:R-:W-:-:S02]  /*75f0*/  WARPGROUP.DEPBAR.LE gsb0, 0x0 ;  /* 0x00008000000079c5 */ /* 0x000fc40000010000 */
[----:B--2---:R-:W-:Y:S02]  /*7600*/  F2FP.F16.F32.PACK_AB R152, R184, R161 ;  /* 0x000000a1b898723e */ /* 0x004fe400000000ff */
[----:B0-----:R-:W-:Y:S02]  /*7610*/  F2FP.F16.F32.PACK_AB R154, R186, R185 ;  /* 0x000000b9ba9a723e */ /* 0x001fe400000000ff */
[----:B-1----:R-:W-:Y:S02]  /*7620*/  F2FP.F16.F32.PACK_AB R153, R188, R187 ;  /* 0x000000bbbc99723e */ /* 0x002fe400000000ff */
[----:B---3--:R-:W-:Y:S01]  /*7630*/  F2FP.F16.F32.PACK_AB R155, R197, R189 ;  /* 0x000000bdc59b723e */ /* 0x008fe200000000ff */
        /* <DEDUP_REMOVED lines=34> */
[----:B------:R-:W0:Y:S01]  /*7860*/  MUFU.EX2 R219, R219 ;  /* 0x000000db00db7308 */ /* 0x000e220000000800 */
[----:B------:R-:W-:Y:S02]  /*7870*/  VIADD R8, R6, 0x180 ;  /* 0x0000018006087836 */ /* 0x000fe40000000000 */
        /* <DEDUP_REMOVED lines=8> */
[----:B------:R-:W-:Y:S02]  /*7900*/  IMAD.MOV.U32 R9, RZ, RZ, R7 ;  /* 0x000000ffff097224 */ /* 0x000fe400078e0007 */
        /* <DEDUP_REMOVED lines=10> */
[----:B------:R-:W-:Y:S01]  /*79b0*/  FFMA.FTZ R160, R181, R158, -R160 ;  /* 0x0000009eb5a07223 */ /* 0x000fe200000108a0 */
[----:B------:R-:W-:Y:S08]  /*79c0*/  MUFU.EX2 R172, R172 ;  /* 0x000000ac00ac7308 */ /* 0x000ff00000000800 */
[----:B------:R-:W1:Y:S08]  /*79d0*/  MUFU.EX2 R166, R166 ;  /* 0x000000a600a67308 */ /* 0x000e700000000800 */
[----:B------:R-:W-:Y:S08]  /*79e0*/  MUFU.EX2 R168, R168 ;  /* 0x000000a800a87308 */ /* 0x000ff00000000800 */
[----:B------:R-:W2:Y:S08]  /*79f0*/  MUFU.EX2 R169, R169 ;  /* 0x000000a900a97308 */ /* 0x000eb00000000800 */
[----:B------:R-:W-:Y:S08]  /*7a00*/  MUFU.EX2 R174, R174 ;  /* 0x000000ae00ae7308 */ /* 0x000ff00000000800 */
[----:B------:R-:W3:Y:S08]  /*7a10*/  MUFU.EX2 R159, R175 ;  /* 0x000000af009f7308 */ /* 0x000ef00000000800 */
[----:B------:R-:W-:Y:S01]  /*7a20*/  MUFU.EX2 R158, R176 ;  /* 0x000000b0009e7308 */ /* 0x000fe20000000800 */
[----:B------:R-:W-:Y:S01]  /*7a30*/  VIADD R8, R6, 0x200 ;  /* 0x0000020006087836 */ /* 0x000fe20000000000 */
[----:B------:R-:W-:-:S02]  /*7a40*/  WARPGROUP.DEPBAR.LE gsb0, 0x0 ;  /* 0x00008000000079c5 */ /* 0x000fc40000010000 */
[----:B----4-:R-:W-:Y:S02]  /*7a50*/  F2FP.F16.F32.PACK_AB R152, R213, R212 ;  /* 0x000000d4d598723e */ /* 0x010fe400000000ff */
[----:B-----5:R-:W-:Y:S02]  /*7a60*/  F2FP.F16.F32.PACK_AB R154, R215, R214 ;  /* 0x000000d6d79a723e */ /* 0x020fe400000000ff */
[----:B------:R-:W-:Y:S02]  /*7a70*/  F2FP.F16.F32.PACK_AB R153, R217, R216 ;  /* 0x000000d8d999723e */ /* 0x000fe400000000ff */
        /* <DEDUP_REMOVED lines=35> */
[----:B------:R-:W-:Y:S02]  /*7cb0*/  R2UR UR7, R9 ;  /* 0x00000000090772ca */ /* 0x000fe400000e0000 */
[----:B------:R-:W0:Y:S01]  /*7cc0*/  MUFU.EX2 R9, R177 ;  /* 0x000000b100097308 */ /* 0x000e220000000800 */
[----:B------:R-:W-:Y:S01]  /*7cd0*/  R2UR UR6, R8 ;  /* 0x00000000080672ca */ /* 0x000fe200000e0000 */
[----:B------:R-:W-:Y:S01]  /*7ce0*/  FADD.FTZ R19, R19, R20 ;  /* 0x0000001413137221 */ /* 0x000fe20000010000 */
[----:B------:R-:W-:-:S04]  /*7cf0*/  FADD.FTZ R20, R21, R23 ;  /* 0x0000001715147221 */ /* 0x000fc80000010000 */
[----:B------:R-:W-:Y:S01]  /*7d00*/  FADD.FTZ R20, R15, R20 ;  /* 0x000000140f147221 */ /* 0x000fe20000010000 */
[----:B------:R-:W-:Y:S08]  /*7d10*/  MUFU.EX2 R8, R167 ;  /* 0x000000a700087308 */ /* 0x000ff00000000800 */
[----:B------:R-:W4:Y:S08]  /*7d20*/  MUFU.EX2 R171, R171 ;  /* 0x000000ab00ab7308 */ /* 0x000f300000000800 */
[----:B------:R-:W-:Y:S08]  /*7d30*/  MUFU.EX2 R170, R170 ;  /* 0x000000aa00aa7308 */ /* 0x000ff00000000800 */
[----:B------:R-:W5:Y:S08]  /*7d40*/  MUFU.EX2 R173, R173 ;  /* 0x000000ad00ad7308 */ /* 0x000f700000000800 */
[----:B------:R-:W-:Y:S08]  /*7d50*/  MUFU.EX2 R178, R178 ;  /* 0x000000b200b27308 */ /* 0x000ff00000000800 */
[----:B------:R-:W5:Y:S08]  /*7d60*/  MUFU.EX2 R179, R179 ;  /* 0x000000b300b37308 */ /* 0x000f700000000800 */
[----:B------:R-:W-:Y:S08]  /*7d70*/  MUFU.EX2 R180, R180 ;  /* 0x000000b400b47308 */ /* 0x000ff00000000800 */
[----:B------:R-:W5:Y:S01]  /*7d80*/  MUFU.EX2 R15, R160 ;  /* 0x000000a0000f7308 */ /* 0x000f620000000800 */
[----:B------:R-:W-:Y:S01]  /*7d90*/  VIADD R6, R6, 0x280 ;  /* 0x0000028006067836 */ /* 0x000fe20000000000 */
[----:B------:R-:W-:-:S02]  /*7da0*/  WARPGROUP.DEPBAR.LE gsb0, 0x0 ;  /* 0x00008000000079c5 */ /* 0x000fc40000010000 */
[----:B-1----:R-:W-:Y:S02]  /*7db0*/  F2FP.F16.F32.PACK_AB R152, R166, R172 ;  /* 0x000000aca698723e */ /* 0x002fe400000000ff */
[----:B--2---:R-:W-:Y:S02]  /*7dc0*/  F2FP.F16.F32.PACK_AB R154, R169, R168 ;  /* 0x000000a8a99a723e */ /* 0x004fe400000000ff */
[----:B---3--:R-:W-:Y:S02]  /*7dd0*/  F2FP.F16.F32.PACK_AB R153, R159, R174 ;  /* 0x000000ae9f99723e */ /* 0x008fe400000000ff */
        /* <DEDUP_REMOVED lines=36> */
[----:B------:R-:W-:Y:S01]  /*8020*/  R2UR UR7, R7 ;  /* 0x00000000070772ca */ /* 0x000fe200000e0000 */
[----:B------:R-:W-:Y:S01]  /*8030*/  FADD.FTZ R19, R14, R19 ;  /* 0x000000130e137221 */ /* 0x000fe20000010000 */
[----:B------:R-:W-:Y:S01]  /*8040*/  FADD.FTZ R13, R13, R20 ;  /* 0x000000140d0d7221 */ /* 0x000fe20000010000 */
[----:B------:R-:W2:Y:S02]  /*8050*/  @!P0 LDL.64 R6, [R1+0x68] ;  /* 0x0000680001068983 */ /* 0x000ea40000100a00 */
[----:B------:R-:W-:-:S04]  /*8060*/  FADD.FTZ R19, R18, R19 ;  /* 0x0000001312137221 */ /* 0x000fc80000010000 */
[----:B------:R-:W-:Y:S01]  /*8070*/  FADD.FTZ R156, R156, R19 ;  /* 0x000000139c9c7221 */ /* 0x000fe20000010000 */
[----:B------:R-:W-:Y:S02]  /*8080*/  FADD.FTZ R19, R182, R13 ;  /* 0x0000000db6137221 */ /* 0x000fe40000010000 */
[----:B------:R-:W3:Y:S01]  /*8090*/  @!P0 LDL R13, [R1+0x218] ;  /* 0x00021800010d8983 */ /* 0x000ee20000100800 */
[----:B------:R-:W-:Y:S02]  /*80a0*/  WARPGROUP.DEPBAR.LE gsb0, 0x0 ;  /* 0x00008000000079c5 */ /* 0x000fe40000010000 */
[----:B----4-:R-:W-:Y:S02]  /*80b0*/  F2FP.F16.F32.PACK_AB R152, R171, R8 ;  /* 0x00000008ab98723e */ /* 0x010fe400000000ff */
[----:B-----5:R-:W-:Y:S02]  /*80c0*/  F2FP.F16.F32.PACK_AB R154, R173, R170 ;  /* 0x000000aaad9a723e */ /* 0x020fe400000000ff */
[----:B------:R-:W-:-:S02]  /*80d0*/  F2FP.F16.F32.PACK_AB R153, R179, R178 ;  /* 0x000000b2b399723e */ /* 0x000fc400000000ff */
[----:B------:R-:W-:Y:S01]  /*80e0*/  F2FP.F16.F32.PACK_AB R155, R15, R180 ;  /* 0x000000b40f9b723e */ /* 0x000fe200000000ff */
        /* <DEDUP_REMOVED lines=79> */
[----:B------:R-:W4:Y:S04]  /*85e0*/  LDL R155, [R1+0x230] ;  /* 0x00023000019b7983 */ /* 0x000f280000100800 */
[----:B------:R-:W5:Y:S04]  /*85f0*/  LDL R153, [R1+0x234] ;  /* 0x0002340001997983 */ /* 0x000f680000100800 */
[----:B0-----:R-:W5:Y:S04]  /*8600*/  LDL R119, [R1+0x238] ;  /* 0x0002380001777983 */ /* 0x001f680000100800 */
        /* <DEDUP_REMOVED lines=124> */
[----:B------:R-:W5:Y:S01]  /*8dd0*/  LDL R18, [R1+0x42c] ;  /* 0x00042c0001127983 */ /* 0x000f620000100800 */
        /* <DEDUP_REMOVED lines=20> */
[----:B--2---:R-:W-:Y:S02]  /*8f20*/  @!P0 MOV R6, R6 ;  /* 0x0000000600068202 */ /* 0x004fe40000000f00 */
[----:B------:R-:W-:Y:S01]  /*8f30*/  FADD.FTZ R171, R171, R8 ;  /* 0x00000008abab7221 */ /* 0x000fe20000010000 */
[----:B------:R-:W-:Y:S02]  /*8f40*/  FADD.FTZ R179, R179, R178 ;  /* 0x000000b2b3b37221 */ /* 0x000fe40000010000 */
[----:B---3--:R-:W-:Y:S02]  /*8f50*/  @!P0 IMAD R13, R13, 0x8, R6 ;  /* 0x000000080d0d8824 */ /* 0x008fe400078e0206 */
        /* <DEDUP_REMOVED lines=14> */
[----:B----4-:R2:W-:Y:S04]  /*9040*/  STL [R1+0x230], R155 ;  /* 0x0002309b01007387 */ /* 0x0105e80000100800 */
        /* <DEDUP_REMOVED lines=128> */
[----:B0-----:R-:W3:Y:S01]  /*9850*/  LDL R0, [R1+0x70] ;  /* 0x0000700001007983 */ /* 0x001ee20000100800 */
[----:B------:R-:W-:Y:S01]  /*9860*/  ISETP.GE.AND P1, PT, R5, 0x1, PT ;  /* 0x000000010500780c */ /* 0x000fe20003f26270 */
[----:B------:R-:W-:Y:S01]  /*9870*/  IMAD.U32 R7, RZ, RZ, UR38 ;  /* 0x00000026ff077e24 */ /* 0x000fe2000f8e00ff */
[----:B------:R-:W-:-:S06]  /*9880*/  UIADD3 UR45, UR45, -0x2, URZ ;  /* 0xfffffffe2d2d7890 */ /* 0x000fcc000fffe03f */
[----:B-1----:R-:W-:Y:S02]  /*9890*/  IMAD.U32 R10, RZ, RZ, UR45 ;  /* 0x0000002dff0a7e24 */ /* 0x002fe4000f8e00ff */
[----:B---3--:R-:W-:-:S05]  /*98a0*/  IMAD.SHL.U32 R0, R0, 0x80, RZ ;  /* 0x0000008000007824 */ /* 0x008fca00078e00ff */
[----:B------:R-:W-:-:S05]  /*98b0*/  IADD3 R7, R0, UR42, -R7 ;  /* 0x0000002a00077c10 */ /* 0x000fca000fffe807 */
[----:B------:R-:W-:Y:S01]  /*98c0*/  IMAD.IADD R4, R7, 0x1, R4 ;  /* 0x0000000107047824 */ /* 0x000fe200078e0204 */
[----:B--2---:R-:W-:Y:S06]  /*98d0*/  @!P1 BRA `(.L_x_2495) ;  /* 0x0000000000409947 */ /* 0x004fec0003800000 */
        /* <DEDUP_REMOVED lines=10> */
.L_x_2497:
[----:B------:R-:W-:-:S13]  /*9980*/  ISETP.NE.AND P1, PT, R5, 0x1, PT ;  /* 0x000000010500780c */ /* 0x000fda0003f25270 */
[----:B------:R-:W-:-:S05]  /*9990*/  @P1 IMAD.HI.U32 R2, R6, R2, RZ ;  /* 0x0000000206021227 */ /* 0x000fca00078e00ff */
[----:B------:R-:W-:-:S07]  /*99a0*/  @P1 SHF.R.U32.HI R6, RZ, R3, R2 ;  /* 0x00000003ff061219 */ /* 0x000fce0000011602 */
.L_x_2498:
[----:B------:R-:W-:Y:S05]  /*99b0*/  BSYNC B0 ;  /* 0x0000000000007941 */ /* 0x000fea0003800000 */
.L_x_2496:
[----:B------:R-:W-:-:S05]  /*99c0*/  IMAD R5, R6, R5, R5 ;  /* 0x0000000506057224 */ /* 0x000fca00078e0205 */
[----:B------:R-:W-:-:S07]  /*99d0*/  VIMNMX R4, R4, R5, PT ;  /* 0x0000000504047248 */ /* 0x000fce0003fe0100 */
.L_x_2495:
        /* <DEDUP_REMOVED lines=8> */
.L_x_2503:
[----:B------:R-:W-:Y:S01]  /*9a60*/  BSSY B0, `(.L_x_2502) ;  /* 0x0000004000007945 */ /* 0x000fe20003800000 */
[----:B------:R-:W-:Y:S01]  /*9a70*/  VIADD R0, R16, 0x178 ;  /* 0x0000017810007836 */ /* 0x000fe20000000000 */
[----:B------:R-:W-:-:S07]  /*9a80*/  MOV R212, 0x9aa0 ;  /* 0x00009aa000d47802 */ /* 0x000fce0000000f00 */
[----:B------:R-:W-:Y:S05]  /*9a90*/  CALL.REL.NOINC `($_ZN7cutlass13device_kernelIN5flash11enable_sm90INS1_16FlashAttnFwdSm90INS1_25CollectiveMainloopFwdSm90ILi2EN4cute5tupleIJNS5_1CILi1EEES8_S8_EEENS6_IJNS7_ILi128EEENS7_ILi96EEENS7_ILi64EEEEEELi256ENS_6half_tEfNS_4arch4Sm90ELb0ELb1ELb1ELb1ELb0ELb0ELb1ELb1ELb0ELb0ELb0ELb0EEENS1_21CollectiveEpilogueFwdINS6_IJSA_NS7_ILi256EEESB_EEES9_SE_SG_Li256ELb1ELb0ELb0ELb0EEENS1_36VarlenDynamicPersistentTileSchedulerILi128ELi96ELi256ELi32ELb0ELb0ELb1ELb1ELb0ELb1EEEEEEEEEvNT_6ParamsE$_ZZN5flash25CollectiveMainloopFwdSm90ILi2EN4cute5tupleIJNS1_1CILi1EEES4_S4_EEENS2_IJNS3_ILi128EEENS3_ILi96EEENS3_ILi64EEEEEELi256EN7cutlass6half_tEfNSA_4arch4Sm90ELb0ELb1ELb1ELb1ELb0ELb0ELb1ELb1ELb0ELb0ELb0ELb0EE3mmaINS_16FlashAttnFwdSm90ISE_NS_21CollectiveEpilogueFwdINS2_IJS6_NS3_ILi256EEES7_EEES5_SB_SD_Li256ELb1ELb0ELb0ELb0EEENS_36VarlenDynamicPersistentTileSchedulerILi128ELi96ELi256ELi32ELb0ELb0ELb1ELb1ELb0ELb1EEEE13SharedStorageENS1_6TensorINS1_11ArrayEngineIfLm128EEENS1_6LayoutINS2_IJNS2_IJNS3_ILi2EEEST_NS3_ILi32EEEEEES4_S4_EEENS2_IJNS2_IJS4_ST_NS3_ILi4EEEEEENS3_ILi0EEESZ_EEEEEEENS_7SoftmaxILi2ELi0EEEEEbRKNSE_6ParamsENSA_25PipelineTmaAsyncNoClusterILi2ENSA_16PipelineTmaAsyncILi2EEEEES1B_RNSA_13PipelineStateILj2EEERT0_RT1_iRiRKNS_16SeqlenInfoQKNewKILb1ELb0EEENS2_IJiiiiEEERT_ENKUliT_T0_T1_E_clIZSF_ISO_S12_S14_EbS17_S1B_S1B_S1E_S1G_S1I_iS1J_S1N_S1O_S1Q_EUlRS1R_iE1_NS3_ILb0EEENS3_ILb1EEEEEDaiS1R_S1S_S1T_) ;  /* 0x000001f000587944 */ /* 0x000fea0003c00000 */
[----:B------:R-:W-:Y:S05]  /*9aa0*/  BSYNC B0 ;  /* 0x0000000000007941 */ /* 0x000fea0003800000 */
.L_x_2502:
[C---:B------:R-:W-:Y:S01]  /*9ab0*/  ISETP.GT.AND P1, PT, R10.reuse, R188, PT ;  /* 0x000000bc0a00720c */ /* 0x040fe20003f24270 */
[----:B------:R-:W-:-:S12]  /*9ac0*/  VIADD R10, R10, 0xffffffff ;  /* 0xffffffff0a0a7836 */ /* 0x000fd80000000000 */
[----:B------:R-:W-:Y:S05]  /*9ad0*/  @P1 BRA `(.L_x_2503) ;  /* 0xfffffffc00e01947 */ /* 0x000fea000383ffff */
[----:B------:R-:W-:Y:S05]  /*9ae0*/  BSYNC B1 ;  /* 0x0000000000017941 */ /* 0x000fea0003800000 */
.L_x_2501:
[----:B------:R-:W2:Y:S02]  /*9af0*/  LDL R0, [R1+0x70] ;  /* 0x0000700001007983 */ /* 0x000ea40000100800 */
[----:B--2---:R-:W-:-:S07]  /*9b00*/  IMAD.SHL.U32 R0, R0, 0x80, RZ ;  /* 0x0000008000007824 */ /* 0x004fce00078e00ff */
.L_x_2500:
[----:B------:R-:W-:Y:S05]  /*9b10*/  BSYNC B2 ;  /* 0x0000000000027941 */ /* 0x000fea0003800000 */
.L_x_2499:
[----:B------:R-:W0:Y:S01]  /*9b20*/  LDC R5, c[0x0][0xadc] ;  /* 0x0002b700ff057b82 */ /* 0x000e220000000800 */
[----:B------:R-:W-:-:S06]  /*9b30*/  UIADD3 UR4, UR42, 0x80, -UR38 ;  /* 0x000000802a047890 */ /* 0x000fcc000fffe826 */
[----:B------:R-:W-:Y:S01]  /*9b40*/  VIADD R0, R0, UR4 ;  /* 0x0000000400007c36 */ /* 0x000fe20008000000 */
[----:B------:R-:W-:-:S03]  /*9b50*/  ULDC UR4, c[0x0][0xad4] ;  /* 0x0002b50000047ab9 */ /* 0x000fc60000000800 */
[----:B------:R-:W-:Y:S01]  /*9b60*/  VIADD R2, R0, -UR4 ;  /* 0x8000000400027c36 */ /* 0x000fe20008000000 */
[----:B0-----:R-:W-:-:S13]  /*9b70*/  ISETP.GE.AND P1, PT, R5, 0x1, PT ;  /* 0x000000010500780c */ /* 0x001fda0003f26270 */
[----:B------:R-:W-:Y:S05]  /*9b80*/  @!P1 BRA `(.L_x_2504) ;  /* 0x0000000000449947 */ /* 0x000fea0003800000 */
        /* <DEDUP_REMOVED lines=10> */
.L_x_2506:
[----:B------:R-:W-:-:S13]  /*9c30*/  ISETP.NE.AND P1, PT, R5, 0x1, PT ;  /* 0x000000010500780c */ /* 0x000fda0003f25270 */
[----:B------:R-:W0:Y:S02]  /*9c40*/  @P1 LDC.64 R6, c[0x0][0xae0] ;  /* 0x0002b800ff061b82 */ /* 0x000e240000000a00 */
[----:B0-----:R-:W-:-:S05]  /*9c50*/  @P1 IMAD.HI.U32 R4, R0, R6, RZ ;  /* 0x0000000600041227 */ /* 0x001fca00078e00ff */
[----:B------:R-:W-:-:S07]  /*9c60*/  @P1 SHF.R.U32.HI R0, RZ, R7, R4 ;  /* 0x00000007ff001219 */ /* 0x000fce0000011604 */
.L_x_2507:
[----:B------:R-:W-:Y:S05]  /*9c70*/  BSYNC B0 ;  /* 0x0000000000007941 */ /* 0x000fea0003800000 */
.L_x_2505:
[----:B------:R-:W-:-:S05]  /*9c80*/  IMAD R3, R0, R5, RZ ;  /* 0x0000000500037224 */ /* 0x000fca00078e02ff */
[----:B------:R-:W-:-:S07]  /*9c90*/  VIMNMX R2, R2, R3, !PT ;  /* 0x0000000302027248 */ /* 0x000fce0007fe0100 */
.L_x_2504:
[----:B------:R-:W-:-:S04]  /*9ca0*/  VIADD R2, R2, 0x5f ;  /* 0x0000005f02027836 */ /* 0x000fc80000000000 */
[----:B------:R-:W-:-:S05]  /*9cb0*/  IMAD.HI R2, R2, 0x2aaaaaab, RZ ;  /* 0x2aaaaaab02027827 */ /* 0x000fca00078e02ff */
[----:B------:R-:W-:-:S04]  /*9cc0*/  SHF.R.U32.HI R3, RZ, 0x1f, R2 ;  /* 0x0000001fff037819 */ /* 0x000fc80000011602 */
[----:B------:R-:W-:-:S04]  /*9cd0*/  LEA.HI.SX32 R2, R2, R3, 0x1c ;  /* 0x0000000302027211 */ /* 0x000fc800078fe2ff */
[----:B------:R-:W-:-:S04]  /*9ce0*/  VIMNMX R2, R2, UR43, !PT ;  /* 0x0000002b02027c48 */ /* 0x000fc8000ffe0100 */
[----:B------:R-:W-:-:S13]  /*9cf0*/  ISETP.GE.AND P1, PT, R10, R2, PT ;  /* 0x000000020a00720c */ /* 0x000fda0003f26270 */
[----:B------:R-:W-:Y:S05]  /*9d00*/  @!P1 BRA `(.L_x_2508) ;  /* 0x0000009c00749947 */ /* 0x000fea0003800000 */
.L_x_2525:
[----:B0-----:R-:W2:Y:S04]  /*9d10*/  LD.E R3, desc[UR54][R16.64+0x218] ;  /* 0x0002183610037980 */ /* 0x001ea8000c101900 */
[----:B-1----:R-:W3:Y:S01]  /*9d20*/  LD.E R0, desc[UR54][R16.64+0x220] ;  /* 0x0002203610007980 */ /* 0x002ee2000c101900 */
        /* <DEDUP_REMOVED lines=17> */
[----:B-1----:R-:W-:Y:S01]  /*9e40*/  @!P2 IMAD.MOV.U32 R3, RZ, RZ, RZ ;  /* 0x000000ffff03a224 */ /* 0x002fe200078e00ff */
[----:B--2---:R-:W-:-:S04]  /*9e50*/  LOP3.LUT R0, R0, 0x1, RZ, 0xfc, !PT ;  /* 0x0000000100007812 */ /* 0x004fc800078efcff */
[----:B------:R-:W-:-:S13]  /*9e60*/  ISETP.NE.AND P3, PT, R0, 0x3, PT ;  /* 0x000000030000780c */ /* 0x000fda0003f65270 */
[----:B0-----:R-:W-:Y:S05]  /*9e70*/  @!P3 BRA `(.L_x_2510) ;  /* 0x000000000004b947 */ /* 0x001fea0003800000 */
[----:B------:R-:W-:Y:S01]  /*9e80*/  BPT.TRAP 0x1 ;  /* 0x000000040000795c */ /* 0x000fe20000300000 */
.L_x_2510:
[----:B------:R-:W-:Y:S05]  /*9e90*/  BSYNC B0 ;  /* 0x0000000000007941 */ /* 0x000fea0003800000 */
.L_x_2509:
[----:B------:R-:W2:Y:S01]  /*9ea0*/  LD.E.64 R4, desc[UR54][R20.64+0x8] ;  /* 0x0000083614047980 */ /* 0x000ea2000c101b00 */
[----:B-----5:R-:W-:Y:S02]  /*9eb0*/  SHF.L.U32 R8, R9, 0x1f, RZ ;  /* 0x0000001f09087819 */ /* 0x020fe400000006ff */
[----:B--2---:R-:W-:-:S05]  /*9ec0*/  MOV R4, R4 ;  /* 0x0000000400047202 */ /* 0x004fca0000000f00 */
[----:B------:R-:W-:-:S04]  /*9ed0*/  IMAD R3, R3, 0x8, R4 ;  /* 0x0000000803037824 */ /* 0x000fc800078e0204 */
[----:B------:R0:W1:Y:S01]  /*9ee0*/  SYNCS.PHASECHK.TRANS64.TRYWAIT P2, [R3+URZ], R8 ;  /* 0x00000008030075a7 */ /* 0x000062000804017f */
[----:B------:R-:W2:Y:S04]  /*9ef0*/  LD.E R4, desc[UR54][R20.64+0x1c] ;  /* 0x00001c3614047980 */ /* 0x000ea8000c101900 */
[----:B------:R0:W5:Y:S04]  /*9f00*/  LD.E R0, desc[UR54][R16.64+0x218] ;  /* 0x0002183610007980 */ /* 0x000168000c101900 */
[----:B------:R0:W5:Y:S01]  /*9f10*/  LD.E R6, desc[UR54][R16.64+0x21c] ;  /* 0x00021c3610067980 */ /* 0x000162000c101900 */
[----:B------:R-:W-:Y:S01]  /*9f20*/  BSSY B0, `(.L_x_2511) ;  /* 0x0000005000007945 */ /* 0x000fe20003800000 */
[----:B--2---:R-:W-:-:S04]  /*9f30*/  LOP3.LUT R4, R4, 0x1, RZ, 0xfc, !PT ;  /* 0x0000000104047812 */ /* 0x004fc800078efcff */
[----:B------:R-:W-:-:S13]  /*9f40*/  ISETP.NE.AND P3, PT, R4, 0x3, PT ;  /* 0x000000030400780c */ /* 0x000fda0003f65270 */
[----:B01----:R-:W-:Y:S05]  /*9f50*/  @!P3 BRA `(.L_x_2512) ;  /* 0x000000000004b947 */ /* 0x003fea0003800000 */
[----:B------:R-:W-:Y:S01]  /*9f60*/  BPT.TRAP 0x1 ;  /* 0x000000040000795c */ /* 0x000fe20000300000 */
.L_x_2512:
[----:B------:R-:W-:Y:S05]  /*9f70*/  BSYNC B0 ;  /* 0x0000000000007941 */ /* 0x000fea0003800000 */
.L_x_2511:
[----:B------:R-:W-:Y:S04]  /*9f80*/  BSSY B0, `(.L_x_2513) ;  /* 0x0000008000007945 */ /* 0x000fe80003800000 */
[----:B------:R-:W-:Y:S05]  /*9f90*/  @P2 BRA `(.L_x_2514) ;  /* 0x0000000000182947 */ /* 0x000fea0003800000 */
[----:B------:R-:W2:Y:S01]  /*9fa0*/  LD.E.64 R4, desc[UR54][R20.64+0x8] ;  /* 0x0000083614047980 */ /* 0x000ea2000c101b00 */
[----:B-----5:R-:W-:Y:S02]  /*9fb0*/  SHF.L.U32 R3, R6, 0x1f, RZ ;  /* 0x0000001f06037819 */ /* 0x020fe400000006ff */
[----:B--2---:R-:W-:-:S05]  /*9fc0*/  MOV R5, R4 ;  /* 0x0000000400057202 */ /* 0x004fca0000000f00 */
[----:B------:R-:W-:-:S04]  /*9fd0*/  IMAD R0, R0, 0x8, R5 ;  /* 0x0000000800007824 */ /* 0x000fc800078e0205 */
[----:B------:R-:W0:Y:S02]  /*9fe0*/  SYNCS.PHASECHK.TRANS64.TRYWAIT P2, [R0+URZ], R3 ;  /* 0x00000003000075a7 */ /* 0x000e24000804017f */
[----:B0-----:R-:W-:Y:S05]  /*9ff0*/  @!P2 BRA `(.L_x_2515) ;  /* 0x000001d800a0a947 */ /* 0x001fea0003800000 */
.L_x_2514:
[----:B------:R-:W-:Y:S05]  /*a000*/  BSYNC B0 ;  /* 0x0000000000007941 */ /* 0x000fea0003800000 */
.L_x_2513:
        /* <DEDUP_REMOVED lines=14> */
[----:B0-----:R-:W-:Y:S01]  /*a0f0*/  IMAD.MOV.U32 R0, RZ, RZ, 0x1 ;  /* 0x00000001ff007424 */ /* 0x001fe200078e00ff */
        /* <DEDUP_REMOVED lines=42> */
[----:B0-----:R-:W-:Y:S05]  /*a3a0*/  @!P3 BRA `(.L_x_2517) ;  /* 0x000000000004b947 */ /* 0x001fea0003800000 */
[----:B------:R-:W-:Y:S01]  /*a3b0*/  BPT.TRAP 0x1 ;  /* 0x000000040000795c */ /* 0x000fe20000300000 */
.L_x_2517:
[----:B------:R-:W-:Y:S05]  /*a3c0*/  BSYNC B0 ;  /* 0x0000000000007941 */ /* 0x000fea0003800000 */
.L_x_2516:
[----:B------:R-:W2:Y:S01]  /*a3d0*/  LDL.64 R6, [R1+0x40] ;  /* 0x0000400001067983 */ /* 0x000ea20000100a00 */
[----:B-----5:R-:W-:Y:S02]  /*a3e0*/  SHF.L.U32 R8, R5, 0x1f, RZ ;  /* 0x0000001f05087819 */ /* 0x020fe400000006ff */
[----:B--2---:R-:W-:-:S05]  /*a3f0*/  MOV R6, R6 ;  /* 0x0000000600067202 */ /* 0x004fca0000000f00 */
[----:B------:R-:W-:-:S04]  /*a400*/  IMAD R3, R3, 0x8, R6 ;  /* 0x0000000803037824 */ /* 0x000fc800078e0206 */
[----:B------:R0:W1:Y:S01]  /*a410*/  SYNCS.PHASECHK.TRANS64.TRYWAIT P2, [R3+URZ], R8 ;  /* 0x00000008030075a7 */ /* 0x000062000804017f */
[----:B------:R0:W5:Y:S04]  /*a420*/  LD.E R4, desc[UR54][R16.64+0x218] ;  /* 0x0002183610047980 */ /* 0x000168000c101900 */
[----:B------:R0:W5:Y:S01]  /*a430*/  LD.E R5, desc[UR54][R16.64+0x21c] ;  /* 0x00021c3610057980 */ /* 0x000162000c101900 */
[----:B------:R-:W-:Y:S04]  /*a440*/  BSSY B0, `(.L_x_2518) ;  /* 0x0000003000007945 */ /* 0x000fe80003800000 */
[----:B------:R-:W-:Y:S05]  /*a450*/  @!P3 BRA `(.L_x_2519) ;  /* 0x000000000004b947 */ /* 0x000fea0003800000 */
[----:B------:R-:W-:Y:S01]  /*a460*/  BPT.TRAP 0x1 ;  /* 0x000000040000795c */ /* 0x000fe20000300000 */
.L_x_2519:
[----:B------:R-:W-:Y:S05]  /*a470*/  BSYNC B0 ;  /* 0x0000000000007941 */ /* 0x000fea0003800000 */
.L_x_2518:
[----:B------:R-:W-:Y:S04]  /*a480*/  BSSY B0, `(.L_x_2520) ;  /* 0x0000006000007945 */ /* 0x000fe80003800000 */
[----:B-1----:R-:W-:Y:S05]  /*a490*/  @P2 BRA `(.L_x_2521) ;  /* 0x0000000000102947 */ /* 0x002fea0003800000 */
[----:B-----5:R-:W-:Y:S01]  /*a4a0*/  IMAD R4, R4, 0x8, R6 ;  /* 0x0000000804047824 */ /* 0x020fe200078e0206 */
[----:B------:R-:W-:-:S04]  /*a4b0*/  SHF.L.U32 R5, R5, 0x1f, RZ ;  /* 0x0000001f05057819 */ /* 0x000fc800000006ff */
[----:B------:R-:W1:Y:S02]  /*a4c0*/  SYNCS.PHASECHK.TRANS64.TRYWAIT P2, [R4+URZ], R5 ;  /* 0x00000005040075a7 */ /* 0x000e64000804017f */
[----:B-1----:R-:W-:Y:S05]  /*a4d0*/  @!P2 BRA `(.L_x_2522) ;  /* 0x000001d4007ca947 */ /* 0x002fea0003800000 */
.L_x_2521:
[----:B------:R-:W-:Y:S05]  /*a4e0*/  BSYNC B0 ;  /* 0x0000000000007941 */ /* 0x000fea0003800000 */
.L_x_2520:
[----:B------:R-:W2:Y:S04]  /*a4f0*/  LD.E R11, desc[UR54][R16.64+0x218] ;  /* 0x00021836100b7980 */ /* 0x000ea8000c101900 */
[----:B------:R-:W2:Y:S04]  /*a500*/  LDL.64 R6, [R1+0x118] ;  /* 0x0001180001067983 */ /* 0x000ea80000100a00 */
[----:B0-----:R-:W3:Y:S04]  /*a510*/  LDL R3, [R1+0x90] ;  /* 0x0000900001037983 */ /* 0x001ee80000100800 */
[----:B-1---5:R-:W4:Y:S04]  /*a520*/  LDL.64 R4, [R1+0x110] ;  /* 0x0001100001047983 */ /* 0x022f280000100a00 */
[----:B------:R-:W4:Y:S04]  /*a530*/  LDL.64 R8, [R1+0x110] ;  /* 0x0001100001087983 */ /* 0x000f280000100a00 */
[----:B------:R-:W4:Y:S04]  /*a540*/  LDL.64 R12, [R1+0x110] ;  /* 0x00011000010c7983 */ /* 0x000f280000100a00 */
[----:B------:R-:W4:Y:S01]  /*a550*/  LDL.64 R14, [R1+0x110] ;  /* 0x00011000010e7983 */ /* 0x000f220000100a00 */
[----:B------:R-:W-:Y:S05]  /*a560*/  WARPSYNC.ALL ;  /* 0x0000000000007948 */ /* 0x000fea0003800000 */
[----:B------:R-:W-:Y:S01]  /*a570*/  WARPGROUP.ARRIVE ;  /* 0x00000000000079c5 */ /* 0x000fe20000000000 */
[----:B------:R-:W4:Y:S01]  /*a580*/  LDL.64 R18, [R1+0x110] ;  /* 0x0001100001127983 */ /* 0x000f220000100a00 */
[----:B--2---:R-:W-:Y:S01]  /*a590*/  IMAD R6, R11, 0xc00, R6 ;  /* 0x00000c000b067824 */ /* 0x004fe200078e0206 */
[----:B------:R-:W-:-:S02]  /*a5a0*/  R2UR UR7, R7 ;  /* 0x00000000070772ca */ /* 0x000fc400000e0000 */
[----:B---3--:R-:W-:Y:S02]  /*a5b0*/  ISETP.NE.U32.AND P2, PT, R3, RZ, PT ;  /* 0x000000ff0300720c */ /* 0x008fe40003f45070 */
[----:B------:R-:W-:Y:S02]  /*a5c0*/  R2UR UR6, R6 ;  /* 0x00000000060672ca */ /* 0x000fe400000e0000 */
[----:B----4-:R-:W-:Y:S02]  /*a5d0*/  R2UR UR4, R4 ;  /* 0x00000000040472ca */ /* 0x010fe400000e0000 */
        /* <DEDUP_REMOVED lines=161> */
[----:B------:R-:W-:Y:S04]  /*aff0*/  STL [R1+0x90], R0 ;  /* 0x0000900001007387 */ /* 0x000fe80000100800 */
[----:B------:R-:W-:Y:S01]  /*b000*/  STL [R1+0x90], R0 ;  /* 0x0000900001007387 */ /* 0x000fe20000100800 */
[----:B------:R-:W-:-:S02]  /*b010*/  WARPGROUP.DEPBAR.LE gsb0, 0x0 ;  /* 0x00008000000079c5 */ /* 0x000fc40000010000 */
[----:B------:R-:W-:-:S06]  /*b020*/  WARPGROUP.ARRIVE ;  /* 0x00000000000079c5 */ /* 0x000fcc0000000000 */
[----:B------:R-:W-:Y:S01]  /*b030*/  HGMMA.64x96x16.F32 R24, gdesc[UR4], R24, gsb0 ;  /* 0x01600000041879f0 */ /* 0x000fe20008000818 */
        /* <DEDUP_REMOVED lines=22> */
[----:B------:R-:W2:Y:S04]  /*b1a0*/  LDL.64 R12, [R1+0x170] ;  /* 0x00017000010c7983 */ /* 0x000ea80000100a00 */
[----:B------:R-:W3:Y:S04]  /*b1b0*/  LD.E.64 R4, desc[UR54][R16.64+0x440] ;  /* 0x0004403610047980 */ /* 0x000ee8000c101b00 */
        /* <DEDUP_REMOVED lines=64> */
[----:B--2---:R-:W2:Y:S02]  /*b5c0*/  LD.E R9, desc[UR54][R12.64] ;  /* 0x000000360c097980 */ /* 0x004ea4000c101900 */
[-C--:B--2---:R-:W-:Y:S01]  /*b5d0*/  FMUL.FTZ R7, R24, R9.reuse ;  /* 0x0000000918077220 */ /* 0x084fe20000410000 */
[-C--:B------:R-:W-:Y:S01]  /*b5e0*/  FMUL.FTZ R8, R25, R9.reuse ;  /* 0x0000000919087220 */ /* 0x080fe20000410000 */
[----:B------:R-:W-:-:S04]  /*b5f0*/  FMUL.FTZ R11, R28, R9 ;  /* 0x000000091c0b7220 */ /* 0x000fc80000410000 */
[----:B------:R-:W3:Y:S01]  /*b600*/  MUFU.TANH R7, R7 ;  /* 0x0000000700077308 */ /* 0x000ee20000002400 */
[-C--:B------:R-:W-:Y:S01]  /*b610*/  FMUL.FTZ R18, R29, R9.reuse ;  /* 0x000000091d127220 */ /* 0x080fe20000410000 */
[----:B------:R-:W-:-:S06]  /*b620*/  FMUL.FTZ R24, R32, R9 ;  /* 0x0000000920187220 */ /* 0x000fcc0000410000 */
[----:B------:R-:W2:Y:S01]  /*b630*/  MUFU.TANH R8, R8 ;  /* 0x0000000800087308 */ /* 0x000ea20000002400 */
[-C--:B------:R-:W-:Y:S01]  /*b640*/  FMUL.FTZ R6, R26, R9.reuse ;  /* 0x000000091a067220 */ /* 0x080fe20000410000 */
[----:B------:R-:W-:-:S06]  /*b650*/  FMUL.FTZ R26, R33, R9 ;  /* 0x00000009211a7220 */ /* 0x000fcc0000410000 */
[----:B------:R3:W0:Y:S01]  /*b660*/  MUFU.TANH R12, R11 ;  /* 0x0000000b000c7308 */ /* 0x0006220000002400 */
[----:B------:R-:W-:-:S07]  /*b670*/  FMUL.FTZ R28, R36, R9 ;  /* 0x00000009241c7220 */ /* 0x000fce0000410000 */
[----:B------:R-:W1:Y:S01]  /*b680*/  MUFU.TANH R18, R18 ;  /* 0x0000001200127308 */ /* 0x000e620000002400 */
[----:B---3--:R-:W-:Y:S01]  /*b690*/  FMNMX.FTZ R11, R7, R4, !PT ;  /* 0x00000004070b7209 */ /* 0x008fe20007810000 */
[-C--:B------:R-:W-:Y:S01]  /*b6a0*/  FMUL.FTZ R32, R37, R9.reuse ;  /* 0x0000000925207220 */ /* 0x080fe20000410000 */
[-C--:B------:R-:W-:Y:S01]  /*b6b0*/  FMUL.FTZ R40, R40, R9.reuse ;  /* 0x0000000928287220 */ /* 0x080fe20000410000 */
[----:B------:R-:W-:-:S04]  /*b6c0*/  FMUL.FTZ R76, R41, R9 ;  /* 0x00000009294c7220 */ /* 0x000fc80000410000 */
        /* <DEDUP_REMOVED lines=9> */
[----:B0-----:R-:W-:Y:S01]  /*b760*/  FMNMX.FTZ R11, R12, R11, !PT ;  /* 0x0000000b0c0b7209 */ /* 0x001fe20007810000 */
[-C--:B------:R-:W-:Y:S01]  /*b770*/  FMUL.FTZ R36, R53, R9.reuse ;  /* 0x0000000935247220 */ /* 0x080fe20000410000 */
[-C--:B------:R-:W-:Y:S01]  /*b780*/  FMUL.FTZ R72, R61, R9.reuse ;  /* 0x000000093d487220 */ /* 0x080fe20000410000 */
[-C--:B------:R-:W-:Y:S01]  /*b790*/  FMUL.FTZ R74, R64, R9.reuse ;  /* 0x00000009404a7220 */ /* 0x080fe20000410000 */
[-C--:B------:R-:W-:Y:S01]  /*b7a0*/  FMUL.FTZ R78, R65, R9.reuse ;  /* 0x00000009414e7220 */ /* 0x080fe20000410000 */
[-C--:B------:R-:W-:Y:S01]  /*b7b0*/  FMUL.FTZ R88, R68, R9.reuse ;  /* 0x0000000944587220 */ /* 0x080fe20000410000 */
[----:B------:R-:W-:Y:S01]  /*b7c0*/  FMUL.FTZ R90, R69, R9 ;  /* 0x00000009455a7220 */ /* 0x000fe20000410000 */
[----:B------:R-:W0:Y:S01]  /*b7d0*/  MUFU.TANH R28, R28 ;  /* 0x0000001c001c7308 */ /* 0x000e220000002400 */
[----:B-1----:R-:W-:Y:S01]  /*b7e0*/  FMNMX.FTZ R11, R18, R11, !PT ;  /* 0x0000000b120b7209 */ /* 0x002fe20007810000 */
[-C--:B------:R-:W-:Y:S01]  /*b7f0*/  FMUL.FTZ R130, R30, R9.reuse ;  /* 0x000000091e827220 */ /* 0x080fe20000410000 */
[-C--:B------:R-:W-:Y:S01]  /*b800*/  FMUL.FTZ R3, R27, R9.reuse ;  /* 0x000000091b037220 */ /* 0x080fe20000410000 */
[-C--:B------:R-:W-:Y:S01]  /*b810*/  FMUL.FTZ R132, R31, R9.reuse ;  /* 0x000000091f847220 */ /* 0x080fe20000410000 */
[-C--:B------:R-:W-:Y:S01]  /*b820*/  FMUL.FTZ R142, R34, R9.reuse ;  /* 0x00000009228e7220 */ /* 0x080fe20000410000 */
[-C--:B------:R-:W-:Y:S01]  /*b830*/  FMUL.FTZ R184, R35, R9.reuse ;  /* 0x0000000923b87220 */ /* 0x080fe20000410000 */
[----:B------:R-:W-:Y:S01]  /*b840*/  FMUL.FTZ R226, R38, R9 ;  /* 0x0000000926e27220 */ /* 0x000fe20000410000 */
[----:B------:R-:W1:Y:S01]  /*b850*/  MUFU.TANH R32, R32 ;  /* 0x0000002000207308 */ /* 0x000e620000002400 */
        /* <DEDUP_REMOVED lines=21> */
[----:B------:R-:W-:Y:S01]  /*b9b0*/  FMUL.FTZ R71, R71, R9 ;  /* 0x0000000947477220 */ /* 0x000fe20000410000 */
[----:B------:R-:W4:Y:S01]  /*b9c0*/  LD.E R33, desc[UR54][R16.64+0x238] ;  /* 0x0002383610217980 */ /* 0x000f22000c101900 */
[----:B------:R-:W0:Y:S01]  /*b9d0*/  MUFU.TANH R80, R80 ;  /* 0x0000005000507308 */ /* 0x000e220000002400 */
[----:B-1----:R-:W-:-:S02]  /*b9e0*/  FMNMX.FTZ R11, R32, R11, !PT ;  /* 0x0000000b200b7209 */ /* 0x002fc40007810000 */
[----:B------:R-:W4:Y:S04]  /*b9f0*/  LD.E R45, desc[UR54][R16.64+0x25c] ;  /* 0x00025c36102d7980 */ /* 0x000f28000c101900 */
[----:B------:R-:W4:Y:S01]  /*ba00*/  LD.E R41, desc[UR54][R16.64+0x26c] ;  /* 0x00026c3610297980 */ /* 0x000f22000c101900 */
[----:B------:R-:W1:Y:S01]  /*ba10*/  MUFU.TANH R82, R82 ;  /* 0x0000005200527308 */ /* 0x000e620000002400 */
[----:B---3--:R-:W-:Y:S01]  /*ba20*/  FMNMX.FTZ R11, R40, R11, !PT ;  /* 0x0000000b280b7209 */ /* 0x008fe20007810000 */
[----:B------:R-:W-:Y:S01]  /*ba30*/  FMUL.FTZ R48, R57, R9 ;  /* 0x0000000939307220 */ /* 0x000fe20000410000 */
[----:B------:R-:W3:Y:S04]  /*ba40*/  LD.E R34, desc[UR54][R16.64+0x250] ;  /* 0x0002503610227980 */ /* 0x000ee8000c101900 */
[----:B------:R-:W3:Y:S01]  /*ba50*/  LD.E R37, desc[UR54][R16.64+0x288] ;  /* 0x0002883610257980 */ /* 0x000ee2000c101900 */
[----:B------:R-:W1:Y:S01]  /*ba60*/  MUFU.TANH R84, R84 ;  /* 0x0000005400547308 */ /* 0x000e620000002400 */
[----:B--2---:R-:W-:-:S02]  /*ba70*/  FMNMX.FTZ R11, R76, R11, !PT ;  /* 0x0000000b4c0b7209 */ /* 0x004fc40007810000 */
[----:B------:R-:W2:Y:S04]  /*ba80*/  LD.E R38, desc[UR54][R16.64+0x260] ;  /* 0x0002603610267980 */ /* 0x000ea8000c101900 */
[----:B------:R-:W2:Y:S01]  /*ba90*/  LD.E R49, desc[UR54][R16.64+0x2b8] ;  /* 0x0002b83610317980 */ /* 0x000ea2000c101900 */
[----:B------:R-:W1:Y:S01]  /*baa0*/  MUFU.TANH R86, R86 ;  /* 0x0000005600567308 */ /* 0x000e620000002400 */
[----:B0-----:R-:W-:Y:S02]  /*bab0*/  FMNMX.FTZ R11, R80, R11, !PT ;  /* 0x0000000b500b7209 */ /* 0x001fe40007810000 */
[----:B------:R-:W3:Y:S05]  /*bac0*/  LD.E R42, desc[UR54][R16.64+0x264] ;  /* 0x00026436102a7980 */ /* 0x000eea000c101900 */
[----:B------:R-:W0:Y:S01]  /*bad0*/  MUFU.TANH R52, R52 ;  /* 0x0000003400347308 */ /* 0x000e220000002400 */
[----:B-1----:R-:W-:Y:S01]  /*bae0*/  FMNMX.FTZ R11, R82, R11, !PT ;  /* 0x0000000b520b7209 */ /* 0x002fe20007810000 */
[----:B------:R-:W2:Y:S04]  /*baf0*/  LD.E R50, desc[UR54][R16.64+0x284] ;  /* 0x0002843610327980 */ /* 0x000ea8000c101900 */
        /* <DEDUP_REMOVED lines=9> */
[----:B------:R-:W1:Y:S01]  /*bb90*/  MUFU.TANH R48, R48 ;  /* 0x0000003000307308 */ /* 0x000e620000002400 */
[----:B0-----:R-:W-:Y:S01]  /*bba0*/  FMNMX.FTZ R11, R52, R11, !PT ;  /* 0x0000000b340b7209 */ /* 0x001fe20007810000 */
[----:B------:R-:W2:Y:S06]  /*bbb0*/  LD.E R62, desc[UR54][R16.64+0x2c4] ;  /* 0x0002c436103e7980 */ /* 0x000eac000c101900 */
[----:B------:R-:W0:Y:S01]  /*bbc0*/  MUFU.TANH R60, R60 ;  /* 0x0000003c003c7308 */ /* 0x000e220000002400 */
[----:B-1----:R-:W-:Y:S01]  /*bbd0*/  FMNMX.FTZ R11, R36, R11, !PT ;  /* 0x0000000b240b7209 */ /* 0x002fe20007810000 */
[----:B------:R-:W2:Y:S04]  /*bbe0*/  LD.E R66, desc[UR54][R16.64+0x2d0] ;  /* 0x0002d03610427980 */ /* 0x000ea8000c101900 */
[----:B------:R-:W2:Y:S02]  /*bbf0*/  LD.E R61, desc[UR54][R16.64+0x2e8] ;  /* 0x0002e836103d7980 */ /* 0x000ea4000c101900 */
[----:B------:R-:W1:Y:S01]  /*bc00*/  MUFU.TANH R72, R72 ;  /* 0x0000004800487308 */ /* 0x000e620000002400 */
[----:B------:R-:W-:Y:S01]  /*bc10*/  FMNMX.FTZ R11, R44, R11, !PT ;  /* 0x0000000b2c0b7209 */ /* 0x000fe20007810000 */
[----:B------:R-:W2:Y:S06]  /*bc20*/  LD.E R68, desc[UR54][R16.64+0x2e0] ;  /* 0x0002e03610447980 */ /* 0x000eac000c101900 */
        /* <DEDUP_REMOVED lines=13> */
[----:B------:R-:W2:Y:S03]  /*bd00*/  LD.E R39, desc[UR54][R16.64+0x278] ;  /* 0x0002783610277980 */ /* 0x000ea6000c101900 */
[----:B------:R-:W-:Y:S01]  /*bd10*/  FMNMX.FTZ R11, R78, R11, !PT ;  /* 0x0000000b4e0b7209 */ /* 0x000fe20007810000 */
[----:B------:R-:W2:Y:S03]  /*bd20*/  LD.E R35, desc[UR54][R16.64+0x27c] ;  /* 0x00027c3610237980 */ /* 0x000ea6000c101900 */
[----:B0-----:R-:W-:Y:S01]  /*bd30*/  FMNMX.FTZ R11, R88, R11, !PT ;  /* 0x0000000b580b7209 */ /* 0x001fe20007810000 */
[----:B------:R-:W0:Y:S01]  /*bd40*/  MUFU.TANH R6, R6 ;  /* 0x0000000600067308 */ /* 0x000e220000002400 */
[----:B------:R-:W2:Y:S04]  /*bd50*/  LD.E R57, desc[UR54][R16.64+0x28c] ;  /* 0x00028c3610397980 */ /* 0x000ea8000c101900 */
[----:B------:R-:W2:Y:S01]  /*bd60*/  LD.E R55, desc[UR54][R16.64+0x298] ;  /* 0x0002983610377980 */ /* 0x000ea2000c101900 */
[----:B-1----:R-:W-:-:S02]  /*bd70*/  FMNMX.FTZ R13, R90, R11, !PT ;  /* 0x0000000b5a0d7209 */ /* 0x002fc40007810000 */
[----:B------:R-:W1:Y:S01]  /*bd80*/  MUFU.TANH R3, R3 ;  /* 0x0000000300037308 */ /* 0x000e620000002400 */
[----:B------:R-:W2:Y:S04]  /*bd90*/  LD.E R47, desc[UR54][R16.64+0x2a8] ;  /* 0x0002a836102f7980 */ /* 0x000ea8000c101900 */
[----:B------:R-:W0:Y:S03]  /*bda0*/  SHFL.BFLY PT, R14, R13, 0x2, 0x1f ;  /* 0x0c401f000d0e7f89 */ /* 0x000e2600000e0000 */
[----:B------:R-:W1:Y:S01]  /*bdb0*/  MUFU.TANH R130, R130 ;  /* 0x0000008200827308 */ /* 0x000e620000002400 */
[----:B------:R-:W2:Y:S04]  /*bdc0*/  LD.E R51, desc[UR54][R16.64+0x2ac] ;  /* 0x0002ac3610337980 */ /* 0x000ea8000c101900 */
[----:B------:R-:W2:Y:S03]  /*bdd0*/  LD.E R67, desc[UR54][R16.64+0x2c8] ;  /* 0x0002c83610437980 */ /* 0x000ea6000c101900 */
[----:B------:R-:W1:Y:S01]  /*bde0*/  MUFU.TANH R132, R132 ;  /* 0x0000008400847308 */ /* 0x000e620000002400 */
[----:B------:R-:W2:Y:S04]  /*bdf0*/  LD.E R59, desc[UR54][R16.64+0x2cc] ;  /* 0x0002cc36103b7980 */ /* 0x000ea8000c101900 */
[----:B------:R-:W2:Y:S01]  /*be00*/  LD.E R63, desc[UR54][R16.64+0x2dc] ;  /* 0x0002dc36103f7980 */ /* 0x000ea2000c101900 */
[----:B0-----:R-:W-:-:S05]  /*be10*/  FMNMX.FTZ R11, R13, R14, !PT ;  /* 0x0000000e0d0b7209 */ /* 0x001fca0007810000 */
[----:B------:R-:W0:Y:S01]  /*be20*/  SHFL.BFLY PT, R30, R11, 0x1, 0x1f ;  /* 0x0c201f000b1e7f89 */ /* 0x000e2200000e0000 */
[----:B------:R-:W1:Y:S01]  /*be30*/  MUFU.TANH R142, R142 ;  /* 0x0000008e008e7308 */ /* 0x000e620000002400 */
[----:B------:R-:W-:-:S07]  /*be40*/  FMNMX.FTZ R20, R6, R5, !PT ;  /* 0x0000000506147209 */ /* 0x000fce0007810000 */
[----:B------:R-:W1:Y:S08]  /*be50*/  MUFU.TANH R184, R184 ;  /* 0x000000b800b87308 */ /* 0x000e700000002400 */
[----:B------:R-:W1:Y:S01]  /*be60*/  MUFU.TANH R226, R226 ;  /* 0x000000e200e27308 */ /* 0x000e620000002400 */
[----:B0-----:R-:W-:Y:S02]  /*be70*/  FMNMX.FTZ R15, R11, R30, !PT ;  /* 0x0000001e0b0f7209 */ /* 0x001fe40007810000 */
[----:B-1----:R-:W-:-:S05]  /*be80*/  FMNMX.FTZ R11, R3, R20, !PT ;  /* 0x00000014030b7209 */ /* 0x002fca0007810000 */
[----:B------:R-:W0:Y:S01]  /*be90*/  MUFU.TANH R182, R182 ;  /* 0x000000b600b67308 */ /* 0x000e220000002400 */
[----:B------:R-:W-:-:S07]  /*bea0*/  FMUL.FTZ R14, R46, R9 ;  /* 0x000000092e0e7220 */ /* 0x000fce0000410000 */
[----:B------:R-:W1:Y:S01]  /*beb0*/  MUFU.TANH R176, R176 ;  /* 0x000000b000b07308 */ /* 0x000e620000002400 */
[----:B------:R-:W-:-:S07]  /*bec0*/  FMNMX.FTZ R11, R130, R11, !PT ;  /* 0x0000000b820b7209 */ /* 0x000fce0007810000 */
[----:B------:R-:W1:Y:S01]  /*bed0*/  MUFU.TANH R166, R166 ;  /* 0x000000a600a67308 */ /* 0x000e620000002400 */
[----:B------:R-:W-:-:S07]  /*bee0*/  FMNMX.FTZ R11, R132, R11, !PT ;  /* 0x0000000b840b7209 */ /* 0x000fce0007810000 */
[----:B------:R-:W-:Y:S01]  /*bef0*/  MUFU.TANH R158, R158 ;  /* 0x0000009e009e7308 */ /* 0x000fe20000002400 */
[----:B------:R-:W-:-:S07]  /*bf00*/  FMNMX.FTZ R11, R142, R11, !PT ;  /* 0x0000000b8e0b7209 */ /* 0x000fce0007810000 */
[----:B------:R-:W-:Y:S01]  /*bf10*/  MUFU.TANH R160, R160 ;  /* 0x000000a000a07308 */ /* 0x000fe20000002400 */
[----:B------:R-:W-:-:S07]  /*bf20*/  FMNMX.FTZ R11, R184, R11, !PT ;  /* 0x0000000bb80b7209 */ /* 0x000fce0007810000 */
[----:B------:R-:W-:Y:S01]  /*bf30*/  MUFU.TANH R168, R168 ;  /* 0x000000a800a87308 */ /* 0x000fe20000002400 */
[----:B------:R-:W-:-:S07]  /*bf40*/  FMNMX.FTZ R11, R226, R11, !PT ;  /* 0x0000000be20b7209 */ /* 0x000fce0007810000 */
[----:B------:R-:W-:Y:S01]  /*bf50*/  MUFU.TANH R174, R174 ;  /* 0x000000ae00ae7308 */ /* 0x000fe20000002400 */
[----:B0-----:R-:W-:-:S07]  /*bf60*/  FMNMX.FTZ R11, R182, R11, !PT ;  /* 0x0000000bb60b7209 */ /* 0x001fce0007810000 */
[----:B------:R-:W-:Y:S08]  /*bf70*/  MUFU.TANH R214, R214 ;  /* 0x000000d600d67308 */ /* 0x000ff00000002400 */
        /* <DEDUP_REMOVED lines=8> */
[----:B------:R-:W-:Y:S04]  /*c000*/  ST.E desc[UR54][R16.64+0x440], R13 ;  /* 0x0004400d10007985 */ /* 0x000fe8000c101936 */
[----:B------:R-:W3:Y:S03]  /*c010*/  LD.E R30, desc[UR54][R16.64+0x240] ;  /* 0x00024036101e7980 */ /* 0x000ee6000c101900 */
[----:B------:R-:W0:Y:S01]  /*c020*/  MUFU.TANH R14, R14 ;  /* 0x0000000e000e7308 */ /* 0x000e220000002400 */
[----:B-1----:R-:W-:Y:S01]  /*c030*/  FMNMX.FTZ R11, R176, R11, !PT ;  /* 0x0000000bb00b7209 */ /* 0x002fe20007810000 */
[----:B------:R-:W2:Y:S03]  /*c040*/  LD.E R46, desc[UR54][R16.64+0x280] ;  /* 0x00028036102e7980 */ /* 0x000ea6000c101900 */
[----:B------:R-:W-:-:S04]  /*c050*/  FMNMX.FTZ R11, R166, R11, !PT ;  /* 0x0000000ba60b7209 */ /* 0x000fc80007810000 */
[----:B0-----:R-:W-:-:S04]  /*c060*/  FMNMX.FTZ R11, R14, R11, !PT ;  /* 0x0000000b0e0b7209 */ /* 0x001fc80007810000 */
        /* <DEDUP_REMOVED lines=12> */
[----:B------:R0:W-:Y:S03]  /*c130*/  ST.E desc[UR54][R16.64+0x440], R15 ;  /* 0x0004400f10007985 */ /* 0x0001e6000c101936 */
[----:B------:R-:W-:Y:S01]  /*c140*/  FMNMX.FTZ R9, R71, R20, !PT ;  /* 0x0000001447097209 */ /* 0x000fe20007810000 */
[----:B------:R-:W4:Y:S04]  /*c150*/  LD.E R19, desc[UR54][R16.64+0x440] ;  /* 0x0004403610137980 */ /* 0x000f28000c101900 */
[----:B------:R-:W-:Y:S04]  /*c160*/  ST.E desc[UR54][R16.64+0x444], R9 ;  /* 0x0004440910007985 */ /* 0x000fe8000c101936 */
[----:B------:R-:W3:Y:S04]  /*c170*/  LD.E R11, desc[UR54][R16.64+0x444] ;  /* 0x00044436100b7980 */ /* 0x000ee8000c101900 */
[----:B0-----:R-:W2:Y:S04]  /*c180*/  LD.E R15, desc[UR54][R16.64+0x450] ;  /* 0x00045036100f7980 */ /* 0x001ea8000c101900 */
[----:B------:R-:W2:Y:S01]  /*c190*/  LD.E R20, desc[UR54][R16.64+0x454] ;  /* 0x0004543610147980 */ /* 0x000ea2000c101900 */
[----:B----4-:R-:W-:-:S04]  /*c1a0*/  FMUL.FTZ R27, R19, R21 ;  /* 0x00000015131b7220 */ /* 0x010fc80000410000 */
[----:B------:R-:W-:Y:S02]  /*c1b0*/  FFMA.FTZ R153, R8, R21, -R27 ;  /* 0x0000001508997223 */ /* 0x000fe4000001081b */
[----:B---3--:R-:W0:Y:S02]  /*c1c0*/  SHFL.BFLY PT, R8, R11, 0x2, 0x1f ;  /* 0x0c401f000b087f89 */ /* 0x008e2400000e0000 */
[----:B0-----:R-:W-:-:S05]  /*c1d0*/  FMNMX.FTZ R8, R11, R8, !PT ;  /* 0x000000080b087209 */ /* 0x001fca0007810000 */
[----:B------:R-:W0:Y:S01]  /*c1e0*/  SHFL.BFLY PT, R9, R8, 0x1, 0x1f ;  /* 0x0c201f0008097f89 */ /* 0x000e2200000e0000 */
[-C--:B------:R-:W-:Y:S01]  /*c1f0*/  FFMA.FTZ R29, R88, R21.reuse, -R27 ;  /* 0x00000015581d7223 */ /* 0x080fe2000001081b */
[----:B------:R-:W-:Y:S01]  /*c200*/  FADD.FTZ R4, R4, -R19 ;  /* 0x8000001304047221 */ /* 0x000fe20000010000 */
[----:B------:R-:W-:-:S03]  /*c210*/  FFMA.FTZ R152, R7, R21, -R27 ;  /* 0x0000001507987223 */ /* 0x000fc6000001081b */
[-C--:B------:R-:W-:Y:S01]  /*c220*/  FMUL.FTZ R4, R4, R21.reuse ;  /* 0x0000001504047220 */ /* 0x080fe20000410000 */
[----:B------:R-:W-:Y:S02]  /*c230*/  FFMA.FTZ R155, R12, R21, -R27 ;  /* 0x000000150c9b7223 */ /* 0x000fe4000001081b */
[----:B------:R-:W-:Y:S01]  /*c240*/  MUFU.EX2 R152, R152 ;  /* 0x0000009800987308 */ /* 0x000fe20000000800 */
[----:B0-----:R-:W-:-:S05]  /*c250*/  FMNMX.FTZ R88, R8, R9, !PT ;  /* 0x0000000908587209 */ /* 0x001fca0007810000 */
[----:B------:R-:W-:Y:S01]  /*c260*/  FADD.FTZ R100, R5, -R88 ;  /* 0x8000005805647221 */ /* 0x000fe20000010000 */
[-C--:B------:R-:W-:Y:S01]  /*c270*/  FMUL.FTZ R77, R88, R21.reuse ;  /* 0x00000015584d7220 */ /* 0x080fe20000410000 */
[----:B------:R-:W2:Y:S01]  /*c280*/  MUFU.EX2 R25, R4 ;  /* 0x0000000400197308 */ /* 0x000ea20000000800 */
[-C--:B------:R-:W-:Y:S01]  /*c290*/  FFMA.FTZ R154, R18, R21.reuse, -R27 ;  /* 0x00000015129a7223 */ /* 0x080fe2000001081b */
[----:B------:R-:W-:Y:S01]  /*c2a0*/  FMUL.FTZ R100, R21, R100 ;  /* 0x0000006415647220 */ /* 0x000fe20000410000 */
[-CC-:B------:R-:W-:Y:S01]  /*c2b0*/  FFMA.FTZ R185, R6, R21.reuse, -R77.reuse ;  /* 0x0000001506b97223 */ /* 0x180fe2000001084d */
[-CC-:B------:R-:W-:Y:S01]  /*c2c0*/  FFMA.FTZ R186, R3, R21.reuse, -R77.reuse ;  /* 0x0000001503ba7223 */ /* 0x180fe2000001084d */
[----:B------:R-:W-:-:S03]  /*c2d0*/  FFMA.FTZ R6, R130, R21, -R77 ;  /* 0x0000001582067223 */ /* 0x000fc6000001084d */
[----:B------:R-:W-:Y:S01]  /*c2e0*/  MUFU.EX2 R153, R153 ;  /* 0x0000009900997308 */ /* 0x000fe20000000800 */
[-C--:B------:R-:W-:Y:S01]  /*c2f0*/  FFMA.FTZ R181, R132, R21.reuse, -R77 ;  /* 0x0000001584b57223 */ /* 0x080fe2000001084d */
[-C--:B------:R-:W-:Y:S01]  /*c300*/  FFMA.FTZ R7, R24, R21.reuse, -R27 ;  /* 0x0000001518077223 */ /* 0x080fe2000001081b */
[----:B------:R-:W-:-:S05]  /*c310*/  FFMA.FTZ R179, R142, R21, -R77 ;  /* 0x000000158eb37223 */ /* 0x000fca000001084d */
[----:B------:R-:W-:Y:S01]  /*c320*/  MUFU.EX2 R155, R155 ;  /* 0x0000009b009b7308 */ /* 0x000fe20000000800 */
[-C--:B------:R-:W-:Y:S01]  /*c330*/  FFMA.FTZ R180, R26, R21.reuse, -R27 ;  /* 0x000000151ab47223 */ /* 0x080fe2000001081b */
[-CC-:B------:R-:W-:Y:S01]  /*c340*/  FFMA.FTZ R173, R176, R21.reuse, -R77.reuse ;  /* 0x00000015b0ad7223 */ /* 0x180fe2000001084d */
[-C--:B------:R-:W-:Y:S01]  /*c350*/  FFMA.FTZ R184, R184, R21.reuse, -R77 ;  /* 0x00000015b8b87223 */ /* 0x080fe2000001084d */
[-C--:B------:R-:W-:Y:S01]  /*c360*/  FFMA.FTZ R175, R28, R21.reuse, -R27 ;  /* 0x000000151caf7223 */ /* 0x080fe2000001081b */
[-C--:B------:R-:W-:Y:S01]  /*c370*/  FFMA.FTZ R177, R226, R21.reuse, -R77 ;  /* 0x00000015e2b17223 */ /* 0x080fe2000001084d */
[-C--:B------:R-:W-:Y:S01]  /*c380*/  FFMA.FTZ R178, R32, R21.reuse, -R27 ;  /* 0x0000001520b27223 */ /* 0x080fe2000001081b */
[-CC-:B------:R-:W-:Y:S01]  /*c390*/  FFMA.FTZ R182, R182, R21.reuse, -R77.reuse ;  /* 0x00000015b6b67223 */ /* 0x180fe2000001084d */
[----:B------:R-:W-:Y:S01]  /*c3a0*/  MUFU.EX2 R100, R100 ;  /* 0x0000006400647308 */ /* 0x000fe20000000800 */
[-CC-:B------:R-:W-:Y:S01]  /*c3b0*/  FFMA.FTZ R171, R14, R21.reuse, -R77.reuse ;  /* 0x000000150eab7223 */ /* 0x180fe2000001084d */
[-CC-:B------:R-:W-:Y:S01]  /*c3c0*/  FFMA.FTZ R85, R158, R21.reuse, -R77.reuse ;  /* 0x000000159e557223 */ /* 0x180fe2000001084d */
[-C--:B------:R-:W-:Y:S01]  /*c3d0*/  FFMA.FTZ R165, R160, R21.reuse, -R77 ;  /* 0x00000015a0a57223 */ /* 0x080fe2000001084d */
[-CC-:B------:R-:W-:Y:S01]  /*c3e0*/  FFMA.FTZ R172, R40, R21.reuse, -R27.reuse ;  /* 0x0000001528ac7223 */ /* 0x180fe2000001081b */
[-CC-:B------:R-:W-:Y:S01]  /*c3f0*/  FFMA.FTZ R169, R76, R21.reuse, -R27.reuse ;  /* 0x000000154ca97223 */ /* 0x180fe2000001081b */
[-CC-:B------:R-:W-:Y:S01]  /*c400*/  FFMA.FTZ R167, R80, R21.reuse, -R27.reuse ;  /* 0x0000001550a77223 */ /* 0x180fe2000001081b */
[-CC-:B------:R-:W-:Y:S01]  /*c410*/  FFMA.FTZ R170, R82, R21.reuse, -R27.reuse ;  /* 0x0000001552aa7223 */ /* 0x180fe2000001081b */
[----:B------:R-:W0:Y:S01]  /*c420*/  MUFU.EX2 R185, R185 ;  /* 0x000000b900b97308 */ /* 0x000e220000000800 */
[-CC-:B------:R-:W-:Y:S01]  /*c430*/  FFMA.FTZ R164, R84, R21.reuse, -R27.reuse ;  /* 0x0000001554a47223 */ /* 0x180fe2000001081b */
[-CC-:B------:R-:W-:Y:S01]  /*c440*/  FFMA.FTZ R161, R86, R21.reuse, -R27.reuse ;  /* 0x0000001556a17223 */ /* 0x180fe2000001081b */
[-CC-:B------:R-:W-:Y:S01]  /*c450*/  FFMA.FTZ R162, R52, R21.reuse, -R27.reuse ;  /* 0x0000001534a27223 */ /* 0x180fe2000001081b */
[-CC-:B------:R-:W-:Y:S01]  /*c460*/  FFMA.FTZ R159, R36, R21.reuse, -R27.reuse ;  /* 0x00000015249f7223 */ /* 0x180fe2000001081b */
[-CC-:B------:R-:W-:Y:S01]  /*c470*/  FFMA.FTZ R19, R44, R21.reuse, -R27.reuse ;  /* 0x000000152c137223 */ /* 0x180fe2000001081b */
[-CC-:B------:R-:W-:Y:S01]  /*c480*/  FFMA.FTZ R156, R48, R21.reuse, -R27.reuse ;  /* 0x00000015309c7223 */ /* 0x180fe2000001081b */
[-C--:B------:R-:W-:Y:S01]  /*c490*/  FFMA.FTZ R13, R72, R21.reuse, -R27 ;  /* 0x00000015480d7223 */ /* 0x080fe2000001081b */
[----:B------:R-:W1:Y:S01]  /*c4a0*/  MUFU.EX2 R186, R186 ;  /* 0x000000ba00ba7308 */ /* 0x000e620000000800 */
[-C--:B------:R-:W-:Y:S01]  /*c4b0*/  FFMA.FTZ R176, R166, R21.reuse, -R77 ;  /* 0x00000015a6b07223 */ /* 0x080fe2000001084d */
[-CC-:B------:R-:W-:Y:S01]  /*c4c0*/  FFMA.FTZ R11, R74, R21.reuse, -R27.reuse ;  /* 0x000000154a0b7223 */ /* 0x180fe2000001081b */
[-CC-:B------:R-:W-:Y:S01]  /*c4d0*/  FFMA.FTZ R12, R78, R21.reuse, -R27.reuse ;  /* 0x000000154e0c7223 */ /* 0x180fe2000001081b */
[-C--:B------:R-:W-:Y:S01]  /*c4e0*/  FFMA.FTZ R9, R90, R21.reuse, -R27 ;  /* 0x000000155a097223 */ /* 0x080fe2000001081b */
[-CC-:B------:R-:W-:Y:S01]  /*c4f0*/  FFMA.FTZ R168, R168, R21.reuse, -R77.reuse ;  /* 0x00000015a8a87223 */ /* 0x180fe2000001084d */
[-CC-:B------:R-:W-:Y:S01]  /*c500*/  FFMA.FTZ R163, R174, R21.reuse, -R77.reuse ;  /* 0x00000015aea37223 */ /* 0x180fe2000001084d */
[-CC-:B------:R-:W-:Y:S01]  /*c510*/  FFMA.FTZ R216, R216, R21.reuse, -R77.reuse ;  /* 0x00000015d8d87223 */ /* 0x180fe2000001084d */
[----:B------:R-:W3:Y:S01]  /*c520*/  MUFU.EX2 R6, R6 ;  /* 0x0000000600067308 */ /* 0x000ee20000000800 */
[--C-:B------:R-:W-:Y:S01]  /*c530*/  FFMA.FTZ R166, R214, R21, -R77.reuse ;  /* 0x00000015d6a67223 */ /* 0x100fe2000001084d */
[----:B--2---:R-:W-:Y:S01]  /*c540*/  FFMA.FTZ R214, R25, R15, R152 ;  /* 0x0000000f19d67223 */ /* 0x004fe20000010098 */
[-CC-:B------:R-:W-:Y:S01]  /*c550*/  FFMA.FTZ R228, R228, R21.reuse, -R77.reuse ;  /* 0x00000015e4e47223 */ /* 0x180fe2000001084d */
[-CC-:B------:R-:W-:Y:S01]  /*c560*/  FFMA.FTZ R236, R236, R21.reuse, -R77.reuse ;  /* 0x00000015ecec7223 */ /* 0x180fe2000001084d */
[-C--:B------:R-:W-:Y:S01]  /*c570*/  FFMA.FTZ R75, R23, R21.reuse, -R77 ;  /* 0x00000015174b7223 */ /* 0x080fe2000001084d */
[----:B------:R-:W2:Y:S02]  /*c580*/  LD.E R4, desc[UR54][R16.64+0x42c] ;  /* 0x00042c3610047980 */ /* 0x000ea4000c101900 */
[----:B------:R-:W4:Y:S01]  /*c590*/  MUFU.EX2 R154, R154 ;  /* 0x0000009a009a7308 */ /* 0x000f220000000800 */
[----:B0-----:R-:W-:Y:S01]  /*c5a0*/  FFMA.FTZ R15, R100, R20, R185 ;  /* 0x00000014640f7223 */ /* 0x001fe200000100b9 */
[-C--:B------:R-:W-:Y:S01]  /*c5b0*/  FFMA.FTZ R18, R60, R21.reuse, -R27 ;  /* 0x000000153c127223 */ /* 0x080fe2000001081b */
[-C--:B------:R-:W-:Y:S01]  /*c5c0*/  FFMA.FTZ R3, R73, R21.reuse, -R77 ;  /* 0x0000001549037223 */ /* 0x080fe2000001084d */
[----:B------:R-:W2:Y:S04]  /*c5d0*/  LD.E R24, desc[UR54][R16.64+0x424] ;  /* 0x0004243610187980 */ /* 0x000ea8000c101900 */
[----:B------:R-:W0:Y:S01]  /*c5e0*/  MUFU.EX2 R181, R181 ;  /* 0x000000b500b57308 */ /* 0x000e220000000800 */
[----:B------:R-:W-:Y:S01]  /*c5f0*/  FADD.FTZ R214, R153, R214 ;  /* 0x000000d699d67221 */ /* 0x000fe20000010000 */
[----:B-1----:R-:W-:Y:S01]  /*c600*/  FADD.FTZ R15, R186, R15 ;  /* 0x0000000fba0f7221 */ /* 0x002fe20000010000 */
[----:B------:R-:W2:Y:S04]  /*c610*/  LD.E R130, desc[UR54][R16.64+0x3c0] ;  /* 0x0003c03610827980 */ /* 0x000ea8000c101900 */
[----:B------:R-:W2:Y:S01]  /*c620*/  LD.E R132, desc[UR54][R16.64+0x3d0] ;  /* 0x0003d03610847980 */ /* 0x000ea2000c101900 */
[----:B------:R-:W1:Y:S01]  /*c630*/  MUFU.EX2 R7, R7 ;  /* 0x0000000700077308 */ /* 0x000e620000000800 */
[----:B------:R-:W-:-:S02]  /*c640*/  FFMA.FTZ R160, R218, R21, -R77 ;  /* 0x00000015daa07223 */ /* 0x000fc4000001084d */
[----:B------:R-:W2:Y:S04]  /*c650*/  LD.E R142, desc[UR54][R16.64+0x3f4] ;  /* 0x0003f436108e7980 */ /* 0x000ea8000c101900 */
[----:B------:R-:W2:Y:S01]  /*c660*/  LD.E R5, desc[UR54][R16.64+0x258] ;  /* 0x0002583610057980 */ /* 0x000ea2000c101900 */
[----:B------:R-:W1:Y:S01]  /*c670*/  MUFU.EX2 R179, R179 ;  /* 0x000000b300b37308 */ /* 0x000e620000000800 */
[-CC-:B------:R-:W-:Y:S01]  /*c680*/  FFMA.FTZ R158, R234, R21.reuse, -R77.reuse ;  /* 0x00000015ea9e7223 */ /* 0x180fe2000001084d */
[----:B------:R-:W-:Y:S01]  /*c690*/  FFMA.FTZ R14, R71, R21, -R77 ;  /* 0x00000015470e7223 */ /* 0x000fe2000001084d */
[----:B------:R-:W-:Y:S01]  /*c6a0*/  FADD.FTZ R21, R155, R214 ;  /* 0x000000d69b157221 */ /* 0x000fe20000010000 */
[----:B------:R-:W2:Y:S04]  /*c6b0*/  LD.E R26, desc[UR54][R16.64+0x230] ;  /* 0x00023036101a7980 */ /* 0x000ea8000c101900 */
[----:B------:R-:W1:Y:S01]  /*c6c0*/  MUFU.EX2 R180, R180 ;  /* 0x000000b400b47308 */ /* 0x000e620000000800 */
[----:B---3--:R-:W-:Y:S01]  /*c6d0*/  FADD.FTZ R20, R6, R15 ;  /* 0x0000000f06147221 */ /* 0x008fe20000010000 */
[----:B------:R-:W3:Y:S06]  /*c6e0*/  LD.E R36, desc[UR54][R16.64+0x254] ;  /* 0x0002543610247980 */ /* 0x000eec000c101900 */
[----:B------:R-:W1:Y:S01]  /*c6f0*/  MUFU.EX2 R184, R184 ;  /* 0x000000b800b87308 */ /* 0x000e620000000800 */
[----:B----4-:R-:W-:Y:S01]  /*c700*/  FADD.FTZ R214, R154, R21 ;  /* 0x000000159ad67221 */ /* 0x010fe20000010000 */
[----:B0-----:R-:W-:Y:S01]  /*c710*/  FADD.FTZ R20, R181, R20 ;  /* 0x00000014b5147221 */ /* 0x001fe20000010000 */
[----:B------:R-:W4:Y:S04]  /*c720*/  LD.E R28, desc[UR54][R16.64+0x234] ;  /* 0x00023436101c7980 */ /* 0x000f28000c101900 */
[----:B------:R-:W3:Y:S01]  /*c730*/  LD.E R32, desc[UR54][R16.64+0x244] ;  /* 0x0002443610207980 */ /* 0x000ee2000c101900 */
[----:B------:R-:W0:Y:S08]  /*c740*/  MUFU.EX2 R175, R175 ;  /* 0x000000af00af7308 */ /* 0x000e300000000800 */
[----:B------:R-:W0:Y:S01]  /*c750*/  MUFU.EX2 R177, R177 ;  /* 0x000000b100b17308 */ /* 0x000e220000000800 */
[----:B------:R-:W3:Y:S01]  /*c760*/  LD.E R40, desc[UR54][R16.64+0x270] ;  /* 0x0002703610287980 */ /* 0x000ee2000c101900 */
[----:B-1----:R-:W-:-:S06]  /*c770*/  FADD.FTZ R15, R7, R214 ;  /* 0x000000d6070f7221 */ /* 0x002fcc0000010000 */
[----:B------:R-:W1:Y:S01]  /*c780*/  MUFU.EX2 R178, R178 ;  /* 0x000000b200b27308 */ /* 0x000e620000000800 */
[----:B------:R-:W3:Y:S01]  /*c790*/  LD.E R44, desc[UR54][R16.64+0x274] ;  /* 0x00027436102c7980 */ /* 0x000ee2000c101900 */
[----:B------:R-:W-:-:S06]  /*c7a0*/  FADD.FTZ R21, R179, R20 ;  /* 0x00000014b3157221 */ /* 0x000fcc0000010000 */
[----:B------:R-:W1:Y:S01]  /*c7b0*/  MUFU.EX2 R182, R182 ;  /* 0x000000b600b67308 */ /* 0x000e620000000800 */
[----:B------:R-:W-:Y:S01]  /*c7c0*/  FADD.FTZ R20, R180, R15 ;  /* 0x0000000fb4147221 */ /* 0x000fe20000010000 */
[----:B------:R-:W-:Y:S01]  /*c7d0*/  FADD.FTZ R214, R184, R21 ;  /* 0x00000015b8d67221 */ /* 0x000fe20000010000 */
[----:B------:R-:W3:Y:S04]  /*c7e0*/  LD.E R52, desc[UR54][R16.64+0x290] ;  /* 0x0002903610347980 */ /* 0x000ee8000c101900 */
[----:B------:R-:W3:Y:S01]  /*c7f0*/  LD.E R48, desc[UR54][R16.64+0x2a0] ;  /* 0x0002a03610307980 */ /* 0x000ee2000c101900 */
[----:B------:R-:W1:Y:S08]  /*c800*/  MUFU.EX2 R172, R172 ;  /* 0x000000ac00ac7308 */ /* 0x000e700000000800 */
[----:B------:R-:W1:Y:S01]  /*c810*/  MUFU.EX2 R173, R173 ;  /* 0x000000ad00ad7308 */ /* 0x000e620000000800 */
[----:B------:R-:W3:Y:S01]  /*c820*/  LD.E R60, desc[UR54][R16.64+0x2c0] ;  /* 0x0002c036103c7980 */ /* 0x000ee2000c101900 */
[----:B0-----:R-:W-:-:S03]  /*c830*/  FADD.FTZ R15, R175, R20 ;  /* 0x00000014af0f7221 */ /* 0x001fc60000010000 */
[----:B------:R-:W3:Y:S03]  /*c840*/  LD.E R76, desc[UR54][R16.64+0x2d4] ;  /* 0x0002d436104c7980 */ /* 0x000ee6000c101900 */
[----:B------:R-:W0:Y:S01]  /*c850*/  MUFU.EX2 R176, R176 ;  /* 0x000000b000b07308 */ /* 0x000e220000000800 */
[----:B------:R-:W-:Y:S01]  /*c860*/  FADD.FTZ R21, R177, R214 ;  /* 0x000000d6b1157221 */ /* 0x000fe20000010000 */
[----:B------:R-:W3:Y:S01]  /*c870*/  LD.E R74, desc[UR54][R16.64+0x2e4] ;  /* 0x0002e436104a7980 */ /* 0x000ee2000c101900 */
[----:B-1----:R-:W-:-:S05]  /*c880*/  FADD.FTZ R15, R178, R15 ;  /* 0x0000000fb20f7221 */ /* 0x002fca0000010000 */
[----:B------:R-:W1:Y:S01]  /*c890*/  MUFU.EX2 R171, R171 ;  /* 0x000000ab00ab7308 */ /* 0x000e620000000800 */
[----:B------:R-:W3:Y:S01]  /*c8a0*/  LD.E R72, desc[UR54][R16.64+0x2f0] ;  /* 0x0002f03610487980 */ /* 0x000ee2000c101900 */
[----:B------:R-:W-:-:S03]  /*c8b0*/  FADD.FTZ R20, R182, R21 ;  /* 0x00000015b6147221 */ /* 0x000fc60000010000 */
[----:B------:R-:W3:Y:S03]  /*c8c0*/  LD.E R80, desc[UR54][R16.64+0x300] ;  /* 0x0003003610507980 */ /* 0x000ee6000c101900 */
[----:B------:R-:W1:Y:S01]  /*c8d0*/  MUFU.EX2 R174, R85 ;  /* 0x0000005500ae7308 */ /* 0x000e620000000800 */
[----:B------:R-:W3:Y:S04]  /*c8e0*/  LD.E R86, desc[UR54][R16.64+0x304] ;  /* 0x0003043610567980 */ /* 0x000ee8000c101900 */
[----:B------:R-:W3:Y:S04]  /*c8f0*/  LD.E R82, desc[UR54][R16.64+0x310] ;  /* 0x0003103610527980 */ /* 0x000ee8000c101900 */
[----:B------:R-:W3:Y:S04]  /*c900*/  LD.E R78, desc[UR54][R16.64+0x314] ;  /* 0x00031436104e7980 */ /* 0x000ee8000c101900 */
[----:B------:R-:W3:Y:S01]  /*c910*/  LD.E R84, desc[UR54][R16.64+0x320] ;  /* 0x0003203610547980 */ /* 0x000ee2000c101900 */
[----:B------:R-:W-:Y:S01]  /*c920*/  FADD.FTZ R214, R172, R15 ;  /* 0x0000000facd67221 */ /* 0x000fe20000010000 */
[----:B------:R-:W-:-:S02]  /*c930*/  FADD.FTZ R15, R173, R20 ;  /* 0x00000014ad0f7221 */ /* 0x000fc40000010000 */
[----:B------:R-:W3:Y:S02]  /*c940*/  LD.E R90, desc[UR54][R16.64+0x330] ;  /* 0x00033036105a7980 */ /* 0x000ee4000c101900 */
[----:B0-----:R-:W-:Y:S01]  /*c950*/  FADD.FTZ R20, R176, R15 ;  /* 0x0000000fb0147221 */ /* 0x001fe20000010000 */
[----:B------:R0:W-:Y:S01]  /*c960*/  MUFU.EX2 R8, R29 ;  /* 0x0000001d00087308 */ /* 0x0001e20000000800 */
[----:B------:R-:W3:Y:S02]  /*c970*/  LD.E R27, desc[UR54][R16.64+0x24c] ;  /* 0x00024c36101b7980 */ /* 0x000ee4000c101900 */
[----:B-1----:R-:W-:Y:S02]  /*c980*/  FADD.FTZ R141, R171, R20 ;  /* 0x00000014ab8d7221 */ /* 0x002fe40000010000 */
[----:B------:R-:W3:Y:S02]  /*c990*/  LD.E R71, desc[UR54][R16.64+0x2ec] ;  /* 0x0002ec3610477980 */ /* 0x000ee4000c101900 */
[----:B------:R-:W-:-:S02]  /*c9a0*/  FADD.FTZ R20, R174, R141 ;  /* 0x0000008dae147221 */ /* 0x000fc40000010000 */
[----:B0-----:R-:W3:Y:S04]  /*c9b0*/  LD.E R29, desc[UR54][R16.64+0x248] ;  /* 0x00024836101d7980 */ /* 0x001ee8000c101900 */
[----:B------:R-:W3:Y:S04]  /*c9c0*/  LD.E R73, desc[UR54][R16.64+0x2f8] ;  /* 0x0002f83610497980 */ /* 0x000ee8000c101900 */
[----:B------:R-:W3:Y:S04]  /*c9d0*/  LD.E R77, desc[UR54][R16.64+0x2fc] ;  /* 0x0002fc36104d7980 */ /* 0x000ee8000c101900 */
[----:B------:R-:W3:Y:S04]  /*c9e0*/  LD.E R85, desc[UR54][R16.64+0x31c] ;  /* 0x00031c3610557980 */ /* 0x000ee8000c101900 */
[----:B------:R-:W3:Y:S01]  /*c9f0*/  LD.E R141, desc[UR54][R16.64+0x3fc] ;  /* 0x0003fc36108d7980 */ /* 0x000ee2000c101900 */
[----:B------:R-:W0:Y:S08]  /*ca00*/  MUFU.EX2 R169, R169 ;  /* 0x000000a900a97308 */ /* 0x000e300000000800 */
[----:B------:R-:W1:Y:S08]  /*ca10*/  MUFU.EX2 R167, R167 ;  /* 0x000000a700a77308 */ /* 0x000e700000000800 */
[----:B------:R-:W1:Y:S01]  /*ca20*/  MUFU.EX2 R170, R170 ;  /* 0x000000aa00aa7308 */ /* 0x000e620000000800 */
[----:B0-----:R-:W-:-:S07]  /*ca30*/  FADD.FTZ R214, R169, R214 ;  /* 0x000000d6a9d67221 */ /* 0x001fce0000010000 */
[----:B------:R-:W0:Y:S08]  /*ca40*/  MUFU.EX2 R164, R164 ;  /* 0x000000a400a47308 */ /* 0x000e300000000800 */
[----:B------:R-:W0:Y:S01]  /*ca50*/  MUFU.EX2 R165, R165 ;  /* 0x000000a500a57308 */ /* 0x000e220000000800 */
[----:B-1----:R-:W-:-:S07]  /*ca60*/  FADD.FTZ R15, R167, R214 ;  /* 0x000000d6a70f7221 */ /* 0x002fce0000010000 */
[----:B------:R-:W1:Y:S08]  /*ca70*/  MUFU.EX2 R161, R161 ;  /* 0x000000a100a17308 */ /* 0x000e700000000800 */
[----:B------:R-:W1:Y:S01]  /*ca80*/  MUFU.EX2 R168, R168 ;  /* 0x000000a800a87308 */ /* 0x000e620000000800 */
[----:B------:R-:W-:-:S07]  /*ca90*/  FADD.FTZ R15, R170, R15 ;  /* 0x0000000faa0f7221 */ /* 0x000fce0000010000 */
[----:B------:R-:W1:Y:S08]  /*caa0*/  MUFU.EX2 R162, R162 ;  /* 0x000000a200a27308 */ /* 0x000e700000000800 */
[----:B------:R-:W1:Y:S01]  /*cab0*/  MUFU.EX2 R163, R163 ;  /* 0x000000a300a37308 */ /* 0x000e620000000800 */
[----:B0-----:R-:W-:Y:S01]  /*cac0*/  FADD.FTZ R214, R164, R15 ;  /* 0x0000000fa4d67221 */ /* 0x001fe20000010000 */
[----:B------:R-:W-:-:S06]  /*cad0*/  FADD.FTZ R187, R165, R20 ;  /* 0x00000014a5bb7221 */ /* 0x000fcc0000010000 */
[----:B------:R-:W0:Y:S08]  /*cae0*/  MUFU.EX2 R159, R159 ;  /* 0x0000009f009f7308 */ /* 0x000e300000000800 */
[----:B------:R-:W0:Y:S01]  /*caf0*/  MUFU.EX2 R166, R166 ;  /* 0x000000a600a67308 */ /* 0x000e220000000800 */
[----:B-1----:R-:W-:Y:S01]  /*cb00*/  FADD.FTZ R189, R161, R214 ;  /* 0x000000d6a1bd7221 */ /* 0x002fe20000010000 */
[----:B------:R-:W-:-:S06]  /*cb10*/  FADD.FTZ R20, R168, R187 ;  /* 0x000000bba8147221 */ /* 0x000fcc0000010000 */
[----:B------:R-:W1:Y:S08]  /*cb20*/  MUFU.EX2 R19, R19 ;  /* 0x0000001300137308 */ /* 0x000e700000000800 */
[----:B------:R1:W1:Y:S01]  /*cb30*/  MUFU.EX2 R23, R216 ;  /* 0x000000d800177308 */ /* 0x0002620000000800 */
[----:B------:R-:W-:Y:S01]  /*cb40*/  FADD.FTZ R214, R162, R189 ;  /* 0x000000bda2d67221 */ /* 0x000fe20000010000 */
[----:B------:R-:W-:-:S06]  /*cb50*/  FADD.FTZ R187, R163, R20 ;  /* 0x00000014a3bb7221 */ /* 0x000fcc0000010000 */
[----:B------:R-:W1:Y:S08]  /*cb60*/  MUFU.EX2 R156, R156 ;  /* 0x0000009c009c7308 */ /* 0x000e700000000800 */
[----:B------:R-:W1:Y:S01]  /*cb70*/  MUFU.EX2 R160, R160 ;  /* 0x000000a000a07308 */ /* 0x000e620000000800 */
[----:B0-----:R-:W-:Y:S01]  /*cb80*/  FADD.FTZ R214, R159, R214 ;  /* 0x000000d69fd67221 */ /* 0x001fe20000010000 */
[----:B-1----:R-:W-:-:S06]  /*cb90*/  FADD.FTZ R216, R166, R187 ;  /* 0x000000bba6d87221 */ /* 0x002fcc0000010000 */
[----:B------:R-:W0:Y:S08]  /*cba0*/  MUFU.EX2 R18, R18 ;  /* 0x0000001200127308 */ /* 0x000e300000000800 */
[----:B------:R-:W1:Y:S01]  /*cbb0*/  MUFU.EX2 R21, R228 ;  /* 0x000000e400157308 */ /* 0x000e620000000800 */
[----:B------:R-:W-:Y:S01]  /*cbc0*/  FADD.FTZ R187, R19, R214 ;  /* 0x000000d613bb7221 */ /* 0x000fe20000010000 */
[----:B------:R-:W-:-:S06]  /*cbd0*/  FADD.FTZ R189, R23, R216 ;  /* 0x000000d817bd7221 */ /* 0x000fcc0000010000 */
[----:B------:R-:W1:Y:S08]  /*cbe0*/  MUFU.EX2 R13, R13 ;  /* 0x0000000d000d7308 */ /* 0x000e700000000800 */
[----:B------:R-:W2:Y:S01]  /*cbf0*/  MUFU.EX2 R158, R158 ;  /* 0x0000009e009e7308 */ /* 0x000ea20000000800 */
[----:B------:R-:W-:Y:S01]  /*cc00*/  FADD.FTZ R187, R156, R187 ;  /* 0x000000bb9cbb7221 */ /* 0x000fe20000010000 */
[----:B------:R-:W-:-:S06]  /*cc10*/  FADD.FTZ R214, R160, R189 ;  /* 0x000000bda0d67221 */ /* 0x000fcc0000010000 */
[----:B------:R-:W2:Y:S08]  /*cc20*/  MUFU.EX2 R11, R11 ;  /* 0x0000000b000b7308 */ /* 0x000eb00000000800 */
[----:B------:R-:W2:Y:S01]  /*cc30*/  MUFU.EX2 R15, R236 ;  /* 0x000000ec000f7308 */ /* 0x000ea20000000800 */
[----:B0-----:R-:W-:Y:S01]  /*cc40*/  FADD.FTZ R216, R18, R187 ;  /* 0x000000bb12d87221 */ /* 0x001fe20000010000 */
[----:B-1----:R-:W-:-:S06]  /*cc50*/  FADD.FTZ R187, R21, R214 ;  /* 0x000000d615bb7221 */ /* 0x002fcc0000010000 */
[----:B------:R-:W0:Y:S08]  /*cc60*/  MUFU.EX2 R12, R12 ;  /* 0x0000000c000c7308 */ /* 0x000e300000000800 */
[----:B------:R1:W4:Y:S01]  /*cc70*/  MUFU.EX2 R20, R75 ;  /* 0x0000004b00147308 */ /* 0x0003220000000800 */
[----:B------:R-:W-:Y:S01]  /*cc80*/  FADD.FTZ R216, R13, R216 ;  /* 0x000000d80dd87221 */ /* 0x000fe20000010000 */
[----:B--2---:R-:W-:-:S06]  /*cc90*/  FADD.FTZ R214, R158, R187 ;  /* 0x000000bb9ed67221 */ /* 0x004fcc0000010000 */
[----:B------:R-:W2:Y:S01]  /*cca0*/  MUFU.EX2 R3, R3 ;  /* 0x0000000300037308 */ /* 0x000ea20000000800 */
[----:B-1----:R-:W-:Y:S01]  /*ccb0*/  FADD.FTZ R75, R11, R216 ;  /* 0x000000d80b4b7221 */ /* 0x002fe20000010000 */
[----:B------:R-:W-:-:S06]  /*ccc0*/  FADD.FTZ R187, R15, R214 ;  /* 0x000000d60fbb7221 */ /* 0x000fcc0000010000 */
[----:B------:R-:W1:Y:S01]  /*ccd0*/  MUFU.EX2 R14, R14 ;  /* 0x0000000e000e7308 */ /* 0x000e620000000800 */
[----:B0-----:R-:W-:Y:S01]  /*cce0*/  FADD.FTZ R75, R12, R75 ;  /* 0x0000004b0c4b7221 */ /* 0x001fe20000010000 */
[----:B----4-:R-:W-:-:S06]  /*ccf0*/  FADD.FTZ R214, R20, R187 ;  /* 0x000000bb14d67221 */ /* 0x010fcc0000010000 */
[----:B------:R-:W0:Y:S01]  /*cd00*/  MUFU.EX2 R9, R9 ;  /* 0x0000000900097308 */ /* 0x000e220000000800 */
[----:B------:R-:W-:Y:S01]  /*cd10*/  FADD.FTZ R216, R8, R75 ;  /* 0x0000004b08d87221 */ /* 0x000fe20000010000 */
[----:B--2---:R-:W-:Y:S01]  /*cd20*/  FADD.FTZ R75, R3, R214 ;  /* 0x000000d6034b7221 */ /* 0x004fe20000010000 */
[----:B------:R-:W-:-:S03]  /*cd30*/  FMUL.FTZ R217, R25, R24 ;  /* 0x0000001819d97220 */ /* 0x000fc60000410000 */
[----:B-1----:R-:W-:Y:S01]  /*cd40*/  FADD.FTZ R75, R14, R75 ;  /* 0x0000004b0e4b7221 */ /* 0x002fe20000010000 */
[----:B------:R-:W-:Y:S01]  /*cd50*/  FMUL.FTZ R219, R100, R4 ;  /* 0x0000000464db7220 */ /* 0x000fe20000410000 */
[----:B------:R-:W-:-:S03]  /*cd60*/  FMUL.FTZ R189, R25, R26 ;  /* 0x0000001a19bd7220 */ /* 0x000fc60000410000 */
[----:B------:R3:W-:Y:S01]  /*cd70*/  ST.E desc[UR54][R16.64+0x454], R75 ;  /* 0x0004544b10007985 */ /* 0x0007e2000c101936 */
[----:B0-----:R-:W-:-:S03]  /*cd80*/  FADD.FTZ R187, R9, R216 ;  /* 0x000000d809bb7221 */ /* 0x001fc60000010000 */
[----:B------:R0:W-:Y:S01]  /*cd90*/  ST.E desc[UR54][R16.64+0x424], R217 ;  /* 0x000424d910007985 */ /* 0x0001e2000c101936 */
[C---:B------:R-:W-:Y:S01]  /*cda0*/  FMUL.FTZ R197, R25.reuse, R28 ;  /* 0x0000001c19c57220 */ /* 0x040fe20000410000 */
[C---:B------:R-:W-:Y:S01]  /*cdb0*/  FMUL.FTZ R213, R25.reuse, R30 ;  /* 0x0000001e19d57220 */ /* 0x040fe20000410000 */
[C---:B---3--:R-:W-:Y:S01]  /*cdc0*/  FMUL.FTZ R75, R25.reuse, R36 ;  /* 0x00000024194b7220 */ /* 0x048fe20000410000 */
[----:B------:R1:W-:Y:S01]  /*cdd0*/  ST.E desc[UR54][R16.64+0x450], R187 ;  /* 0x000450bb10007985 */ /* 0x0003e2000c101936 */
[C---:B------:R-:W-:Y:S01]  /*cde0*/  FMUL.FTZ R215, R25.reuse, R32 ;  /* 0x0000002019d77220 */ /* 0x040fe20000410000 */
[C---:B------:R-:W-:Y:S01]  /*cdf0*/  FMUL.FTZ R225, R25.reuse, R44 ;  /* 0x0000002c19e17220 */ /* 0x040fe20000410000 */
[C---:B0-----:R-:W-:Y:S01]  /*ce00*/  FMUL.FTZ R217, R25.reuse, R42 ;  /* 0x0000002a19d97220 */ /* 0x041fe20000410000 */
[----:B------:R0:W-:Y:S01]  /*ce10*/  ST.E desc[UR54][R16.64+0x42c], R219 ;  /* 0x00042cdb10007985 */ /* 0x0001e2000c101936 */
[----:B------:R-:W-:-:S03]  /*ce20*/  FMUL.FTZ R227, R25, R46 ;  /* 0x0000002e19e37220 */ /* 0x000fc60000410000 */
[----:B------:R2:W-:Y:S04]  /*ce30*/  ST.E desc[UR54][R16.64+0x230], R189 ;  /* 0x000230bd10007985 */ /* 0x0005e8000c101936 */
[----:B------:R3:W-:Y:S01]  /*ce40*/  ST.E desc[UR54][R16.64+0x254], R75 ;  /* 0x0002544b10007985 */ /* 0x0007e2000c101936 */
[C---:B-1----:R-:W-:Y:S01]  /*ce50*/  FMUL.FTZ R187, R25.reuse, R34 ;  /* 0x0000002219bb7220 */ /* 0x042fe20000410000 */
[C---:B0-----:R-:W-:Y:S01]  /*ce60*/  FMUL.FTZ R219, R25.reuse, R40 ;  /* 0x0000002819db7220 */ /* 0x041fe20000410000 */
[C---:B--2---:R-:W-:Y:S01]  /*ce70*/  FMUL.FTZ R189, R25.reuse, R38 ;  /* 0x0000002619bd7220 */ /* 0x044fe20000410000 */
[C---:B---3--:R-:W-:Y:S01]  /*ce80*/  FMUL.FTZ R75, R25.reuse, R50 ;  /* 0x00000032194b7220 */ /* 0x048fe20000410000 */
[----:B------:R0:W-:Y:S04]  /*ce90*/  ST.E desc[UR54][R16.64+0x234], R197 ;  /* 0x000234c510007985 */ /* 0x0001e8000c101936 */
[----:B------:R1:W-:Y:S04]  /*cea0*/  ST.E desc[UR54][R16.64+0x240], R213 ;  /* 0x000240d510007985 */ /* 0x0003e8000c101936 */
[----:B------:R2:W-:Y:S04]  /*ceb0*/  ST.E desc[UR54][R16.64+0x244], R215 ;  /* 0x000244d710007985 */ /* 0x0005e8000c101936 */
[----:B------:R3:W-:Y:S01]  /*cec0*/  ST.E desc[UR54][R16.64+0x250], R187 ;  /* 0x000250bb10007985 */ /* 0x0007e2000c101936 */
[----:B0-----:R-:W-:-:S03]  /*ced0*/  FMUL.FTZ R197, R25, R54 ;  /* 0x0000003619c57220 */ /* 0x001fc60000410000 */
[----:B------:R0:W-:Y:S01]  /*cee0*/  ST.E desc[UR54][R16.64+0x260], R189 ;  /* 0x000260bd10007985 */ /* 0x0001e2000c101936 */
[----:B-1----:R-:W-:-:S03]  /*cef0*/  FMUL.FTZ R213, R25, R48 ;  /* 0x0000003019d57220 */ /* 0x002fc60000410000 */
[----:B------:R1:W-:Y:S01]  /*cf00*/  ST.E desc[UR54][R16.64+0x264], R217 ;  /* 0x000264d910007985 */ /* 0x0003e2000c101936 */
[----:B--2---:R-:W-:-:S03]  /*cf10*/  FMUL.FTZ R215, R25, R56 ;  /* 0x0000003819d77220 */ /* 0x004fc60000410000 */
[----:B------:R2:W-:Y:S01]  /*cf20*/  ST.E desc[UR54][R16.64+0x270], R219 ;  /* 0x000270db10007985 */ /* 0x0005e2000c101936 */
[----:B---3--:R-:W-:-:S03]  /*cf30*/  FMUL.FTZ R187, R25, R52 ;  /* 0x0000003419bb7220 */ /* 0x008fc60000410000 */
[----:B------:R3:W-:Y:S01]  /*cf40*/  ST.E desc[UR54][R16.64+0x274], R225 ;  /* 0x000274e110007985 */ /* 0x0007e2000c101936 */
[----:B0-----:R-:W-:-:S03]  /*cf50*/  FMUL.FTZ R189, R25, R58 ;  /* 0x0000003a19bd7220 */ /* 0x001fc60000410000 */
[----:B------:R0:W-:Y:S01]  /*cf60*/  ST.E desc[UR54][R16.64+0x280], R227 ;  /* 0x000280e310007985 */ /* 0x0001e2000c101936 */
[----:B-1----:R-:W-:-:S03]  /*cf70*/  FMUL.FTZ R217, R25, R64 ;  /* 0x0000004019d97220 */ /* 0x002fc60000410000 */
[----:B------:R1:W-:Y:S01]  /*cf80*/  ST.E desc[UR54][R16.64+0x284], R75 ;  /* 0x0002844b10007985 */ /* 0x0003e2000c101936 */
[C---:B--2---:R-:W-:Y:S01]  /*cf90*/  FMUL.FTZ R219, R25.reuse, R60 ;  /* 0x0000003c19db7220 */ /* 0x044fe20000410000 */
[C---:B---3--:R-:W-:Y:S01]  /*cfa0*/  FMUL.FTZ R225, R25.reuse, R62 ;  /* 0x0000003e19e17220 */ /* 0x048fe20000410000 */
[C---:B0-----:R-:W-:Y:S01]  /*cfb0*/  FMUL.FTZ R227, R25.reuse, R66 ;  /* 0x0000004219e37220 */ /* 0x041fe20000410000 */
[C---:B-1----:R-:W-:Y:S01]  /*cfc0*/  FMUL.FTZ R75, R25.reuse, R76 ;  /* 0x0000004c194b7220 */ /* 0x042fe20000410000 */
        /* <DEDUP_REMOVED lines=59> */
[----:B-1----:R-:W-:Y:S01]  /*d380*/  FMUL.FTZ R75, R25, R140 ;  /* 0x0000008c194b7220 */ /* 0x002fe20000410000 */
        /* <DEDUP_REMOVED lines=10> */
[C---:B0-----:R-:W-:Y:S01]  /*d430*/  FMUL.FTZ R187, R25.reuse, R132 ;  /* 0x0000008419bb7220 */ /* 0x041fe20000410000 */
        /* <DEDUP_REMOVED lines=9> */
[C---:B------:R-:W-:Y:S02]  /*d4d0*/  FMUL.FTZ R35, R100.reuse, R35 ;  /* 0x0000002364237220 */ /* 0x040fe40000410000 */
[----:B------:R3:W-:Y:S01]  /*d4e0*/  ST.E desc[UR54][R16.64+0x3b4], R225 ;  /* 0x0003b4e110007985 */ /* 0x0007e2000c101936 */
[----:B0-----:R-:W-:Y:S01]  /*d4f0*/  FMUL.FTZ R189, R25, R150 ;  /* 0x0000009619bd7220 */ /* 0x001fe20000410000 */
[----:B------:R-:W-:-:S02]  /*d500*/  FMUL.FTZ R37, R100, R37 ;  /* 0x0000002564257220 */ /* 0x000fc40000410000 */
[----:B------:R0:W-:Y:S01]  /*d510*/  ST.E desc[UR54][R16.64+0x3c0], R227 ;  /* 0x0003c0e310007985 */ /* 0x0001e2000c101936 */
[C---:B-1----:R-:W-:Y:S01]  /*d520*/  FMUL.FTZ R217, R25.reuse, R142 ;  /* 0x0000008e19d97220 */ /* 0x042fe20000410000 */
[C---:B------:R-:W-:Y:S02]  /*d530*/  FMUL.FTZ R57, R100.reuse, R57 ;  /* 0x0000003964397220 */ /* 0x040fe40000410000 */
[----:B------:R1:W-:Y:S01]  /*d540*/  ST.E desc[UR54][R16.64+0x3c4], R75 ;  /* 0x0003c44b10007985 */ /* 0x0003e2000c101936 */
[C---:B--2---:R-:W-:Y:S01]  /*d550*/  FMUL.FTZ R219, R25.reuse, R148 ;  /* 0x0000009419db7220 */ /* 0x044fe20000410000 */
[C---:B------:R-:W-:Y:S01]  /*d560*/  FMUL.FTZ R55, R100.reuse, R55 ;  /* 0x0000003764377220 */ /* 0x040fe20000410000 */
[C---:B------:R-:W-:Y:S01]  /*d570*/  FMUL.FTZ R53, R100.reuse, R53 ;  /* 0x0000003564357220 */ /* 0x040fe20000410000 */
[C---:B---3--:R-:W-:Y:S01]  /*d580*/  FMUL.FTZ R225, R25.reuse, R146 ;  /* 0x0000009219e17220 */ /* 0x048fe20000410000 */
[C---:B------:R-:W-:Y:S01]  /*d590*/  FMUL.FTZ R47, R100.reuse, R47 ;  /* 0x0000002f642f7220 */ /* 0x040fe20000410000 */
[C---:B------:R-:W-:Y:S01]  /*d5a0*/  FMUL.FTZ R51, R100.reuse, R51 ;  /* 0x0000003364337220 */ /* 0x040fe20000410000 */
[C---:B------:R-:W-:Y:S01]  /*d5b0*/  FMUL.FTZ R49, R100.reuse, R49 ;  /* 0x0000003164317220 */ /* 0x040fe20000410000 */
[C---:B0-----:R-:W-:Y:S01]  /*d5c0*/  FMUL.FTZ R227, R25.reuse, R144 ;  /* 0x0000009019e37220 */ /* 0x041fe20000410000 */
[C---:B------:R-:W-:Y:S01]  /*d5d0*/  FMUL.FTZ R69, R100.reuse, R69 ;  /* 0x0000004564457220 */ /* 0x040fe20000410000 */
[C---:B------:R-:W-:Y:S01]  /*d5e0*/  FMUL.FTZ R67, R100.reuse, R67 ;  /* 0x0000004364437220 */ /* 0x040fe20000410000 */
[C---:B------:R-:W-:Y:S01]  /*d5f0*/  FMUL.FTZ R59, R100.reuse, R59 ;  /* 0x0000003b643b7220 */ /* 0x040fe20000410000 */
[C---:B-1----:R-:W-:Y:S01]  /*d600*/  FMUL.FTZ R75, R25.reuse, R212 ;  /* 0x000000d4194b7220 */ /* 0x042fe20000410000 */
        /* <DEDUP_REMOVED lines=66> */
[----:B------:R2:W-:Y:S04]  /*da30*/  ST.E desc[UR54][R16.64+0x288], R37 ;  /* 0x0002882510007985 */ /* 0x0005e8000c101936 */
        /* <DEDUP_REMOVED lines=48> */
[----:B------:R4:W-:Y:S04]  /*dd40*/  ST.E desc[UR54][R16.64+0x40c], R143 ;  /* 0x00040c8f10007985 */ /* 0x0009e8000c101936 */
[----:B------:R-:W-:Y:S04]  /*dd50*/  ST.E desc[UR54][R16.64+0x418], R149 ;  /* 0x0004189510007985 */ /* 0x000fe8000c101936 */
[----:B------:R-:W-:Y:S04]  /*dd60*/  ST.E desc[UR54][R16.64+0x41c], R147 ;  /* 0x00041c9310007985 */ /* 0x000fe8000c101936 */
[----:B------:R4:W-:Y:S01]  /*dd70*/  ST.E desc[UR54][R16.64+0x428], R145 ;  /* 0x0004289110007985 */ /* 0x0009e2000c101936 */
[----:B------:R1:W-:Y:S06]  /*dd80*/  BAR.SYNC.DEFER_BLOCKING R199, 0x100 ;  /* 0x000400c70000751d */ /* 0x0003ec0000010000 */
[----:B0-----:R-:W4:Y:S04]  /*dd90*/  LD.E R5, desc[UR54][R16.64+0x230] ;  /* 0x0002303610057980 */ /* 0x001f28000c101900 */
[----:B------:R-:W4:Y:S04]  /*dda0*/  LD.E R25, desc[UR54][R16.64+0x234] ;  /* 0x0002343610197980 */ /* 0x000f28000c101900 */
[----:B------:R-:W4:Y:S04]  /*ddb0*/  LD.E R27, desc[UR54][R16.64+0x238] ;  /* 0x00023836101b7980 */ /* 0x000f28000c101900 */
[----:B------:R-:W4:Y:S04]  /*ddc0*/  LD.E R29, desc[UR54][R16.64+0x23c] ;  /* 0x00023c36101d7980 */ /* 0x000f28000c101900 */
[----:B------:R-:W4:Y:S04]  /*ddd0*/  LD.E R31, desc[UR54][R16.64+0x240] ;  /* 0x00024036101f7980 */ /* 0x000f28000c101900 */
[----:B------:R-:W4:Y:S04]  /*dde0*/  LD.E R33, desc[UR54][R16.64+0x244] ;  /* 0x0002443610217980 */ /* 0x000f28000c101900 */
[----:B-1----:R-:W4:Y:S04]  /*ddf0*/  LD.E R35, desc[UR54][R16.64+0x248] ;  /* 0x0002483610237980 */ /* 0x002f28000c101900 */
[----:B--2---:R-:W2:Y:S04]  /*de00*/  LD.E R37, desc[UR54][R16.64+0x24c] ;  /* 0x00024c3610257980 */ /* 0x004ea8000c101900 */
[----:B------:R-:W2:Y:S04]  /*de10*/  LD.E R39, desc[UR54][R16.64+0x250] ;  /* 0x0002503610277980 */ /* 0x000ea8000c101900 */
[----:B------:R-:W2:Y:S04]  /*de20*/  LD.E R41, desc[UR54][R16.64+0x254] ;  /* 0x0002543610297980 */ /* 0x000ea8000c101900 */
[----:B------:R-:W2:Y:S04]  /*de30*/  LD.E R43, desc[UR54][R16.64+0x258] ;  /* 0x00025836102b7980 */ /* 0x000ea8000c101900 */
[----:B------:R-:W2:Y:S04]  /*de40*/  LD.E R45, desc[UR54][R16.64+0x25c] ;  /* 0x00025c36102d7980 */ /* 0x000ea8000c101900 */
        /* <DEDUP_REMOVED lines=121> */
[----:B------:R-:W-:Y:S04]  /*e5e0*/  ST.E desc[UR54][R16.64+0x244], R33 ;  /* 0x0002442110007985 */ /* 0x000fe8000c101936 */
[----:B------:R-:W-:Y:S04]  /*e5f0*/  ST.E desc[UR54][R16.64+0x248], R35 ;  /* 0x0002482310007985 */ /* 0x000fe8000c101936 */
[----:B--2---:R-:W-:Y:S04]  /*e600*/  ST.E desc[UR54][R16.64+0x24c], R37 ;  /* 0x00024c2510007985 */ /* 0x004fe8000c101936 */
[----:B------:R-:W-:Y:S04]  /*e610*/  ST.E desc[UR54][R16.64+0x250], R39 ;  /* 0x0002502710007985 */ /* 0x000fe8000c101936 */
[----:B------:R-:W-:Y:S04]  /*e620*/  ST.E desc[UR54][R16.64+0x254], R41 ;  /* 0x0002542910007985 */ /* 0x000fe8000c101936 */
[----:B------:R-:W-:Y:S04]  /*e630*/  ST.E desc[UR54][R16.64+0x258], R43 ;  /* 0x0002582b10007985 */ /* 0x000fe8000c101936 */
[----:B------:R-:W-:Y:S04]  /*e640*/  ST.E desc[UR54][R16.64+0x25c], R45 ;  /* 0x00025c2d10007985 */ /* 0x000fe8000c101936 */
[----:B---3--:R-:W-:Y:S04]  /*e650*/  ST.E desc[UR54][R16.64+0x260], R47 ;  /* 0x0002602f10007985 */ /* 0x008fe8000c101936 */
        /* <DEDUP_REMOVED lines=115> */
[----:B0-----:R-:W4:Y:S04]  /*ed90*/  LD.E R187, desc[UR54][R16.64+0x218] ;  /* 0x0002183610bb7980 */ /* 0x001f28000c101900 */
[----:B-1----:R-:W4:Y:S04]  /*eda0*/  LD.E.64 R4, desc[UR54][R16.64+0xa8] ;  /* 0x0000a83610047980 */ /* 0x002f28000c101b00 */
[----:B------:R-:W4:Y:S04]  /*edb0*/  LDL R188, [R1+0x88] ;  /* 0x0000880001bc7983 */ /* 0x000f280000100800 */
[----:B--2---:R-:W2:Y:S04]  /*edc0*/  LD.E R24, desc[UR54][R16.64+0x230] ;  /* 0x0002303610187980 */ /* 0x004ea8000c101900 */
[----:B------:R-:W2:Y:S04]  /*edd0*/  LD.E R25, desc[UR54][R16.64+0x234] ;  /* 0x0002343610197980 */ /* 0x000ea8000c101900 */
[----:B---3--:R-:W2:Y:S04]  /*ede0*/  LD.E R26, desc[UR54][R16.64+0x238] ;  /* 0x00023836101a7980 */ /* 0x008ea8000c101900 */
[----:B------:R-:W2:Y:S04]  /*edf0*/  LD.E R27, desc[UR54][R16.64+0x23c] ;  /* 0x00023c36101b7980 */ /* 0x000ea8000c101900 */
[----:B----4-:R-:W2:Y:S04]  /*ee00*/  LD.E R28, desc[UR54][R16.64+0x240] ;  /* 0x00024036101c7980 */ /* 0x010ea8000c101900 */
        /* <DEDUP_REMOVED lines=272> */
[----:B0-----:R-:W-:-:S06]  /*ff10*/  WARPGROUP.ARRIVE ;  /* 0x00000000000079c5 */ /* 0x001fcc0000000000 */
        /* <DEDUP_REMOVED lines=700> */
[----:B0-----:R-:W4:Y:S04]  /*12ae0*/  LD.E R25, desc[UR54][R16.64+0x258] ;  /* 0x0002583610197980 */ /* 0x001f28000c101900 */
        /* <DEDUP_REMOVED lines=247> */
[----:B0-----:R-:W2:Y:S04]  /*13a60*/  LDL.64 R4, [R1+0x68] ;  /* 0x0000680001047983 */ /* 0x001ea80000100a00 */
[----:B------:R-:W3:Y:S01]  /*13a70*/  LD.E R0, desc[UR54][R16.64+0x218] ;  /* 0x0002183610007980 */ /* 0x000ee2000c101900 */
[----:B--2---:R-:W-:-:S05]  /*13a80*/  MOV R3, R4 ;  /* 0x0000000400037202 */ /* 0x004fca0000000f00 */
[----:B---3--:R-:W-:-:S05]  /*13a90*/  IMAD R0, R0, 0x8, R3 ;  /* 0x0000000800007824 */ /* 0x008fca00078e0203 */
[----:B------:R-:W-:-:S04]  /*13aa0*/  PRMT R0, RZ, 0x654, R0 ;  /* 0x00000654ff007816 */ /* 0x000fc80000000000 */
[----:B------:R1:W-:Y:S03]  /*13ab0*/  SYNCS.ARRIVE.TRANS64.RED.A1T0 RZ, [R0+URZ], RZ ;  /* 0x000000ff00ff79a7 */ /* 0x0003e6000810043f */
.L_x_2524:
[----:B------:R-:W-:Y:S05]  /*13ac0*/  BSYNC B0 ;  /* 0x0000000000007941 */ /* 0x000fea0003800000 */
.L_x_2523:
[----:B------:R-:W-:Y:S05]  /*13ad0*/  @P1 BRA `(.L_x_2525) ;  /* 0xffffff60008c1947 */ /* 0x000fea000383ffff */
.L_x_2508:
[----:B------:R-:W-:-:S13]  /*13ae0*/  ISETP.GE.AND P1, PT, R10, UR43, PT ;  /* 0x0000002b0a007c0c */ /* 0x000fda000bf26270 */
[----:B------:R-:W-:Y:S05]  /*13af0*/  @!P1 BRA `(.L_x_2526) ;  /* 0x000000b000649947 */ /* 0x000fea0003800000 */
[----:B0-----:R0:W5:Y:S02]  /*13b00*/  LDL.64 R2, [R1+0x178] ;  /* 0x0001780001027983 */ /* 0x0011640000100a00 */
.L_x_2557:
[----:B0----5:R-:W2:Y:S04]  /*13b10*/  LD.E R5, desc[UR54][R2.64] ;  /* 0x0000003602057980 */ /* 0x021ea8000c101900 */
        /* <DEDUP_REMOVED lines=13> */
[----:B------:R-:W-:Y:S05]  /*13bf0*/  YIELD ;  /* 0x0000000000007946 */ /* 0x000fea0003800000 */
[----:B------:R-:W-:Y:S01]  /*13c00*/  BSSY B0, `(.L_x_2527) ;  /* 0x0000006000007945 */ /* 0x000fe20003800000 */
[----:B---3--:R-:W-:Y:S01]  /*13c10*/  @!P1 IMAD.MOV.U32 R5, RZ, RZ, RZ ;  /* 0x000000ffff059224 */ /* 0x008fe200078e00ff */
[----:B--2---:R-:W-:-:S04]  /*13c20*/  LOP3.LUT R0, R0, 0x1, RZ, 0xfc, !PT ;  /* 0x0000000100007812 */ /* 0x004fc800078efcff */
[----:B------:R-:W-:-:S13]  /*13c30*/  ISETP.NE.AND P2, PT, R0, 0x3, PT ;  /* 0x000000030000780c */ /* 0x000fda0003f45270 */
[----:B-1----:R-:W-:Y:S05]  /*13c40*/  @!P2 BRA `(.L_x_2528) ;  /* 0x000000000004a947 */ /* 0x002fea0003800000 */
[----:B------:R-:W-:Y:S01]  /*13c50*/  BPT.TRAP 0x1 ;  /* 0x000000040000795c */ /* 0x000fe20000300000 */
.L_x_2528:
[----:B------:R-:W-:Y:S05]  /*13c60*/  BSYNC B0 ;  /* 0x0000000000007941 */ /* 0x000fea0003800000 */
.L_x_2527:
        /* <DEDUP_REMOVED lines=13> */
.L_x_2530:
[----:B------:R-:W-:Y:S05]  /*13d40*/  BSYNC B0 ;  /* 0x0000000000007941 */ /* 0x000fea0003800000 */
.L_x_2529:
        /* <DEDUP_REMOVED lines=8> */
.L_x_2532:
[----:B------:R-:W-:Y:S05]  /*13dd0*/  BSYNC B0 ;  /* 0x0000000000007941 */ /* 0x000fea0003800000 */
.L_x_2531:
[----:B------:R-:W2:Y:S04]  /*13de0*/  LD.E R5, desc[UR54][R2.64] ;  /* 0x0000003602057980 */ /* 0x000ea8000c101900 */
[----:B------:R-:W2:Y:S01]  /*13df0*/  LDL.64 R8, [R1+0xa0] ;  /* 0x0000a00001087983 */ /* 0x000ea20000100a00 */
[----:B------:R-:W-:Y:S05]  /*13e00*/  WARPSYNC.ALL ;  /* 0x0000000000007948 */ /* 0x000fea0003800000 */
[----:B------:R-:W3:Y:S04]  /*13e10*/  LDL.64 R18, [R1+0x98] ;  /* 0x0000980001127983 */ /* 0x000ee80000100a00 */
[----:B-1---5:R-:W4:Y:S04]  /*13e20*/  LDL.64 R6, [R1+0x98] ;  /* 0x0000980001067983 */ /* 0x022f280000100a00 */
[----:B------:R-:W4:Y:S01]  /*13e30*/  LDL.64 R12, [R1+0x98] ;  /* 0x00009800010c7983 */ /* 0x000f220000100a00 */
[----:B--2---:R-:W-:-:S03]  /*13e40*/  IMAD R4, R5, 0x300, R8 ;  /* 0x0000030005047824 */ /* 0x004fc600078e0208 */
[----:B------:R-:W2:Y:S01]  /*13e50*/  LDL.64 R14, [R1+0x98] ;  /* 0x00009800010e7983 */ /* 0x000ea20000100a00 */
        /* <DEDUP_REMOVED lines=11> */
[----:B---3--:R-:W-:-:S02]  /*13f10*/  R2UR UR4, R18 ;  /* 0x00000000120472ca */ /* 0x008fc400000e0000 */
[----:B------:R-:W-:Y:S01]  /*13f20*/  R2UR UR5, R19 ;  /* 0x00000000130572ca */ /* 0x000fe200000e0000 */
[----:B------:R-:W3:-:S12]  /*13f30*/  LDL R18, [R1+0x54] ;  /* 0x0000540001127983 */ /* 0x000ed80000100800 */
        /* <DEDUP_REMOVED lines=31> */
[----:B---3--:R-:W-:-:S04]  /*14130*/  LOP3.LUT R18, R18, 0x1, RZ, 0xfc, !PT ;  /* 0x0000000112127812 */ /* 0x008fc800078efcff */
[----:B------:R-:W-:Y:S01]  /*14140*/  ISETP.NE.AND P2, PT, R18, 0x3, PT ;  /* 0x000000031200780c */ /* 0x000fe20003f45270 */
[----:B------:R-:W-:Y:S01]  /*14150*/  BSSY B0, `(.L_x_2534) ;  /* 0x0000004000007945 */ /* 0x000fe20003800000 */
[----:B------:R-:W-:-:S11]  /*14160*/  WARPGROUP.DEPBAR.LE gsb0, 0x0 ;  /* 0x00008000000079c5 */ /* 0x000fd60000010000 */
[----:B-1----:R-:W-:Y:S05]  /*14170*/  @!P2 BRA `(.L_x_2535) ;  /* 0x000000000004a947 */ /* 0x002fea0003800000 */
[----:B------:R-:W-:Y:S01]  /*14180*/  BPT.TRAP 0x1 ;  /* 0x000000040000795c */ /* 0x000fe20000300000 */
.L_x_2535:
[----:B------:R-:W-:Y:S05]  /*14190*/  BSYNC B0 ;  /* 0x0000000000007941 */ /* 0x000fea0003800000 */
.L_x_2534:
        /* <DEDUP_REMOVED lines=10> */
.L_x_2537:
[----:B------:R-:W-:Y:S05]  /*14240*/  BSYNC B0 ;  /* 0x0000000000007941 */ /* 0x000fea0003800000 */
.L_x_2536:
[----:B------:R-:W-:Y:S04]  /*14250*/  BSSY B0, `(.L_x_2538) ;  /* 0x0000006000007945 */ /* 0x000fe80003800000 */
[----:B--2---:R-:W-:Y:S05]  /*14260*/  @P1 BRA `(.L_x_2539) ;  /* 0x0000000000101947 */ /* 0x004fea0003800000 */
[----:B-----5:R-:W-:Y:S01]  /*14270*/  IMAD R4, R4, 0x8, R7 ;  /* 0x0000000804047824 */ /* 0x020fe200078e0207 */
[----:B-1----:R-:W-:-:S04]  /*14280*/  SHF.L.U32 R5, R6, 0x1f, RZ ;  /* 0x0000001f06057819 */ /* 0x002fc800000006ff */
[----:B------:R-:W1:Y:S02]  /*14290*/  SYNCS.PHASECHK.TRANS64.TRYWAIT P1, [R4+URZ], R5 ;  /* 0x00000005040075a7 */ /* 0x000e64000802017f */
[----:B-1----:R-:W-:Y:S05]  /*142a0*/  @!P1 BRA `(.L_x_2540) ;  /* 0x0000013800309947 */ /* 0x002fea0003800000 */
.L_x_2539:
[----:B------:R-:W-:Y:S05]  /*142b0*/  BSYNC B0 ;  /* 0x0000000000007941 */ /* 0x000fea0003800000 */
.L_x_2538:
        /* <DEDUP_REMOVED lines=203> */
[----:B------:R-:W3:Y:S01]  /*14f70*/  LDL.64 R8, [R1+0x170] ;  /* 0x0001700001087983 */ /* 0x000ee20000100a00 */
[----:B------:R-:W-:Y:S02]  /*14f80*/  ULDC UR4, c[0x0][0x20] ;  /* 0x0000080000047ab9 */ /* 0x000fe40000000800 */
[----:B------:R-:W-:Y:S01]  /*14f90*/  VIADD R7, R22, -UR4 ;  /* 0x8000000416077c36 */ /* 0x000fe20008000000 */
[----:B------:R-:W4:Y:S04]  /*14fa0*/  LDL R18, [R1+0x70] ;  /* 0x0000700001127983 */ /* 0x000f280000100800 */
[----:B------:R-:W4:Y:S04]  /*14fb0*/  LDL R12, [R7] ;  /* 0x00000000070c7983 */ /* 0x000f280000100800 */
[----:B------:R-:W4:Y:S04]  /*14fc0*/  LDL R6, [R7+0x8] ;  /* 0x0000080007067983 */ /* 0x000f280000100800 */
[----:B--2---:R-:W2:Y:S04]  /*14fd0*/  LDL R4, [R7+0x18] ;  /* 0x0000180007047983 */ /* 0x004ea80000100800 */
[----:B------:R-:W2:Y:S04]  /*14fe0*/  LDL R5, [R7+0x4] ;  /* 0x0000040007057983 */ /* 0x000ea80000100800 */
[----:B------:R-:W2:Y:S04]  /*14ff0*/  LDL R14, [R7+0xc] ;  /* 0x00000c00070e7983 */ /* 0x000ea80000100800 */
[----:B------:R-:W2:Y:S04]  /*15000*/  LDL R13, [R7+0x10] ;  /* 0x00001000070d7983 */ /* 0x000ea80000100800 */
[----:B------:R-:W2:Y:S04]  /*15010*/  LDL R15, [R7+0x14] ;  /* 0x00001400070f7983 */ /* 0x000ea80000100800 */
[----:B---3--:R-:W3:Y:S01]  /*15020*/  LD.E R11, desc[UR54][R8.64] ;  /* 0x00000036080b7980 */ /* 0x008ee2000c101900 */
[----:B----4-:R-:W-:-:S04]  /*15030*/  SHF.R.S32.HI R23, RZ, 0x1f, R12 ;  /* 0x0000001fff177819 */ /* 0x010fc8000001140c */
[----:B------:R-:W-:Y:S02]  /*15040*/  LEA.HI R23, R23, R12, RZ, 0x7 ;  /* 0x0000000c17177211 */ /* 0x000fe400078f38ff */
[----:B--2---:R-:W-:Y:S01]  /*15050*/  ISETP.GE.AND P2, PT, R4, 0x1, PT ;  /* 0x000000010400780c */ /* 0x004fe20003f46270 */
[----:B------:R-:W-:Y:S01]  /*15060*/  BSSY B0, `(.L_x_2541) ;  /* 0x000009a000007945 */ /* 0x000fe20003800000 */
[-C--:B---3--:R-:W-:Y:S01]  /*15070*/  FMUL.FTZ R9, R25, R11.reuse ;  /* 0x0000000b19097220 */ /* 0x088fe20000410000 */
[----:B------:R-:W-:Y:S01]  /*15080*/  LOP3.LUT R25, R23, 0xffffff80, RZ, 0xc0, !PT ;  /* 0xffffff8017197812 */ /* 0x000fe200078ec0ff */
[----:B------:R-:W-:-:S04]  /*15090*/  FMUL.FTZ R8, R24, R11 ;  /* 0x0000000b18087220 */ /* 0x000fc80000410000 */
[----:B------:R-:W-:Y:S02]  /*150a0*/  IMAD.IADD R25, R12, 0x1, -R25 ;  /* 0x000000010c197824 */ /* 0x000fe400078e0a19 */
[-C--:B------:R-:W-:Y:S01]  /*150b0*/  FMUL.FTZ R87, R27, R11.reuse ;  /* 0x0000000b1b577220 */ /* 0x080fe20000410000 */
[-C--:B------:R-:W-:Y:S02]  /*150c0*/  FMUL.FTZ R28, R28, R11.reuse ;  /* 0x0000000b1c1c7220 */ /* 0x080fe40000410000 */
[----:B------:R-:W-:Y:S01]  /*150d0*/  SHF.R.S32.HI R24, RZ, 0x1f, R25 ;  /* 0x0000001fff187819 */ /* 0x000fe20000011419 */
[----:B------:R-:W-:-:S03]  /*150e0*/  FMUL.FTZ R29, R29, R11 ;  /* 0x0000000b1d1d7220 */ /* 0x000fc60000410000 */
[----:B------:R-:W-:Y:S01]  /*150f0*/  LEA.HI R27, R24, R25, RZ, 0x2 ;  /* 0x00000019181b7211 */ /* 0x000fe200078f10ff */
[----:B------:R2:W3:Y:S01]  /*15100*/  MUFU.TANH R72, R28 ;  /* 0x0000001c00487308 */ /* 0x0004e20000002400 */
[----:B------:R-:W-:Y:S02]  /*15110*/  FMUL.FTZ R89, R30, R11 ;  /* 0x0000000b1e597220 */ /* 0x000fe40000410000 */
[----:B------:R-:W-:-:S05]  /*15120*/  LOP3.LUT R30, R27, 0x7ffffffc, RZ, 0xc0, !PT ;  /* 0x7ffffffc1b1e7812 */ /* 0x000fca00078ec0ff */
[----:B------:R4:W0:Y:S01]  /*15130*/  MUFU.TANH R73, R29 ;  /* 0x0000001d00497308 */ /* 0x0008220000002400 */
[----:B--2---:R-:W-:Y:S02]  /*15140*/  SHF.R.S32.HI R28, RZ, 0x2, R27 ;  /* 0x00000002ff1c7819 */ /* 0x004fe4000001141b */
[----:B------:R-:W-:Y:S02]  /*15150*/  SHF.R.S32.HI R12, RZ, 0x7, R23 ;  /* 0x00000007ff0c7819 */ /* 0x000fe40000011417 */
[----:B------:R-:W-:Y:S02]  /*15160*/  LEA.HI R24, R24, R25, RZ, 0x5 ;  /* 0x0000001918187211 */ /* 0x000fe400078f28ff */
[----:B----4-:R-:W-:Y:S01]  /*15170*/  SHF.R.S32.HI R29, RZ, 0x1f, R27 ;  /* 0x0000001fff1d7819 */ /* 0x010fe2000001141b */
[----:B------:R-:W-:-:S03]  /*15180*/  IMAD.IADD R30, R25, 0x1, -R30 ;  /* 0x00000001191e7824 */ /* 0x000fc600078e0a1e */
[----:B------:R-:W-:Y:S02]  /*15190*/  LEA.HI R29, R29, R28, RZ, 0x3 ;  /* 0x0000001c1d1d7211 */ /* 0x000fe400078f18ff */
[----:B------:R-:W-:Y:S02]  /*151a0*/  LEA.HI R23, R23, R12, RZ, 0x1 ;  /* 0x0000000c17177211 */ /* 0x000fe400078f08ff */
[----:B------:R-:W-:Y:S02]  /*151b0*/  LOP3.LUT R29, R29, 0xfffffff8, RZ, 0xc0, !PT ;  /* 0xfffffff81d1d7812 */ /* 0x000fe400078ec0ff */
[----:B------:R-:W-:Y:S01]  /*151c0*/  SHF.R.S32.HI R25, RZ, 0x5, R24 ;  /* 0x00000005ff197819 */ /* 0x000fe20000011418 */
        /* <DEDUP_REMOVED lines=37> */
[----:B------:R-:W-:Y:S02]  /*15420*/  IMAD R24, R10, -0x60, R6 ;  /* 0xffffffa00a187824 */ /* 0x000fe400078e0206 */
[-C--:B------:R-:W-:Y:S01]  /*15430*/  FMUL.FTZ R149, R71, R11.reuse ;  /* 0x0000000b47957220 */ /* 0x080fe20000410000 */
[----:B------:R-:W-:Y:S02]  /*15440*/  IMAD R18, R18, 0x8, R25 ;  /* 0x0000000812127824 */ /* 0x000fe400078e0219 */
        /* <DEDUP_REMOVED lines=9> */
[----:B------:R-:W2:Y:S03]  /*154e0*/  MUFU.TANH R8, R8 ;  /* 0x0000000800087308 */ /* 0x000ea60000002400 */
[----:B------:R-:W-:Y:S01]  /*154f0*/  IMAD R18, R23, 0x40, R18 ;  /* 0x0000004017127824 */ /* 0x000fe200078e0212 */
[----:B------:R-:W-:-:S04]  /*15500*/  LOP3.LUT R23, RZ, R14, RZ, 0x33, !PT ;  /* 0x0000000eff177212 */ /* 0x000fc800078e33ff */
[----:B------:R-:W4:Y:S01]  /*15510*/  MUFU.TANH R9, R9 ;  /* 0x0000000900097308 */ /* 0x000f220000002400 */
[----:B------:R-:W-:-:S07]  /*15520*/  IMAD R12, R30, -0x2, R11 ;  /* 0xfffffffe1e0c7824 */ /* 0x000fce00078e020b */
[----:B------:R-:W0:Y:S01]  /*15530*/  MUFU.TANH R26, R26 ;  /* 0x0000001a001a7308 */ /* 0x000e220000002400 */
[----:B------:R-:W-:-:S07]  /*15540*/  IMAD R11, R10, -0x60, RZ ;  /* 0xffffffa00a0b7824 */ /* 0x000fce00078e02ff */
        /* <DEDUP_REMOVED lines=42> */
[----:B------:R-:W-:-:S02]  /*157f0*/  IMAD.IADD R67, R12, 0x1, R23 ;  /* 0x000000010c437824 */ /* 0x000fc400078e0217 */
[----:B------:R-:W-:-:S05]  /*15800*/  IMAD R30, R30, -0x2, R11 ;  /* 0xfffffffe1e1e7824 */ /* 0x000fca00078e020b */
[----:B------:R1:W0:Y:S01]  /*15810*/  MUFU.TANH R51, R65 ;  /* 0x0000004100337308 */ /* 0x0002220000002400 */
[----:B------:R-:W-:Y:S02]  /*15820*/  IMAD R28, R10, -0x60, R15 ;  /* 0xffffffa00a1c7824 */ /* 0x000fe400078e020f */
[----:B-1----:R-:W-:Y:S02]  /*15830*/  IMAD.IADD R65, R12, 0x1, R13 ;  /* 0x000000010c417824 */ /* 0x002fe400078e020d */
[--C-:B------:R-:W-:Y:S02]  /*15840*/  IMAD.IADD R12, R67, 0x1, R18.reuse ;  /* 0x00000001430c7824 */ /* 0x100fe400078e0212 */
        /* <DEDUP_REMOVED lines=14> */
.L_x_2546:
[----:B------:R-:W-:Y:S05]  /*15930*/  BSYNC B2 ;  /* 0x0000000000027941 */ /* 0x000fea0003800000 */
.L_x_2545:
[----:B------:R-:W-:Y:S01]  /*15940*/  LOP3.LUT R13, RZ, R13, RZ, 0x33, !PT ;  /* 0x0000000dff0d7212 */ /* 0x000fe200078e33ff */
[----:B------:R-:W-:Y:S06]  /*15950*/  BRA `(.L_x_2547) ;  /* 0x0000000000187947 */ /* 0x000fec0003800000 */
.L_x_2544:
[----:B------:R-:W-:-:S13]  /*15960*/  ISETP.NE.AND P1, PT, R4, 0x1, PT ;  /* 0x000000010400780c */ /* 0x000fda0003f25270 */
[----:B------:R-:W-:Y:S05]  /*15970*/  @!P1 BRA `(.L_x_2547) ;  /* 0x0000000000109947 */ /* 0x000fea0003800000 */
[----:B------:R-:W2:Y:S04]  /*15980*/  LDL R14, [R7+0x1c] ;  /* 0x00001c00070e7983 */ /* 0x000ea80000100800 */
[----:B------:R-:W3:Y:S01]  /*15990*/  LDL R24, [R7+0x20] ;  /* 0x0000200007187983 */ /* 0x000ee20000100800 */
[----:B--2---:R-:W-:-:S05]  /*159a0*/  IMAD.HI.U32 R13, R13, R14, RZ ;  /* 0x0000000e0d0d7227 */ /* 0x004fca00078e00ff */
[----:B---3--:R-:W-:-:S07]  /*159b0*/  SHF.R.U32.HI R13, RZ, R24, R13 ;  /* 0x00000018ff0d7219 */ /* 0x008fce000001160d */
.L_x_2547:
[----:B------:R-:W-:Y:S05]  /*159c0*/  BSYNC B1 ;  /* 0x0000000000017941 */ /* 0x000fea0003800000 */
.L_x_2543:
[----:B------:R-:W-:-:S05]  /*159d0*/  IMAD R13, R4, R13, R30 ;  /* 0x0000000d040d7224 */ /* 0x000fca00078e021e */
[----:B------:R-:W-:Y:S02]  /*159e0*/  VIMNMX R12, R12, R13, !PT ;  /* 0x0000000d0c0c7248 */ /* 0x000fe40007fe0100 */
[----:B------:R-:W-:-:S07]  /*159f0*/  VIADDMNMX R11, R13, R4, R11, PT ;  /* 0x000000040d0b7246 */ /* 0x000fce000380010b */
.L_x_2542:
[----:B------:R-:W-:Y:S05]  /*15a00*/  BSYNC B0 ;  /* 0x0000000000007941 */ /* 0x000fea0003800000 */
.L_x_2541:
        /* <DEDUP_REMOVED lines=133> */
.L_x_2553:
[----:B------:R-:W-:Y:S05]  /*16260*/  BSYNC B2 ;  /* 0x0000000000027941 */ /* 0x000fea0003800000 */
.L_x_2552:
[----:B------:R-:W-:Y:S01]  /*16270*/  LOP3.LUT R5, RZ, R5, RZ, 0x33, !PT ;  /* 0x00000005ff057212 */ /* 0x000fe200078e33ff */
[----:B------:R-:W-:Y:S06]  /*16280*/  BRA `(.L_x_2554) ;  /* 0x0000000000187947 */ /* 0x000fec0003800000 */
.L_x_2551:
[----:B------:R-:W-:-:S13]  /*16290*/  ISETP.NE.AND P6, PT, R4, 0x1, PT ;  /* 0x000000010400780c */ /* 0x000fda0003fc5270 */
[----:B------:R-:W-:Y:S05]  /*162a0*/  @!P6 BRA `(.L_x_2554) ;  /* 0x000000000010e947 */ /* 0x000fea0003800000 */
[----:B------:R-:W2:Y:S04]  /*162b0*/  LDL R6, [R7+0x1c] ;  /* 0x00001c0007067983 */ /* 0x000ea80000100800 */
[----:B------:R-:W3:Y:S01]  /*162c0*/  LDL R12, [R7+0x20] ;  /* 0x00002000070c7983 */ /* 0x000ee20000100800 */
[----:B--2---:R-:W-:-:S05]  /*162d0*/  IMAD.HI.U32 R5, R5, R6, RZ ;  /* 0x0000000605057227 */ /* 0x004fca00078e00ff */
[----:B---3--:R-:W-:-:S07]  /*162e0*/  SHF.R.U32.HI R5, RZ, R12, R5 ;  /* 0x0000000cff057219 */ /* 0x008fce0000011605 */
.L_x_2554:
[----:B------:R-:W-:Y:S05]  /*162f0*/  BSYNC B1 ;  /* 0x0000000000017941 */ /* 0x000fea0003800000 */
.L_x_2550:
[----:B------:R-:W-:-:S05]  /*16300*/  IMAD R5, R4, R5, R30 ;  /* 0x0000000504057224 */ /* 0x000fca00078e021e */
[----:B------:R-:W-:Y:S02]  /*16310*/  VIADDMNMX R9, R5, R4, R9, PT ;  /* 0x0000000405097246 */ /* 0x000fe40003800109 */
[----:B------:R-:W-:-:S07]  /*16320*/  VIMNMX R8, R8, R5, !PT ;  /* 0x0000000508087248 */ /* 0x000fce0007fe0100 */
.L_x_2549:
[----:B------:R-:W-:Y:S05]  /*16330*/  BSYNC B0 ;  /* 0x0000000000007941 */ /* 0x000fea0003800000 */
.L_x_2548:
        /* <DEDUP_REMOVED lines=12> */
[----:B------:R-:W5:Y:S01]  /*16400*/  LD.E R68, desc[UR54][R16.64+0x248] ;  /* 0x0002483610447980 */ /* 0x000f62000c101900 */
[----:B------:R-:W-:Y:S02]  /*16410*/  ISETP.NE.AND P2, PT, R46, RZ, PT ;  /* 0x000000ff2e00720c */ /* 0x000fe40003f45270 */
[----:B------:R-:W-:Y:S01]  /*16420*/  ISETP.LT.OR P1, PT, R9, 0xa, P1 ;  /* 0x0000000a0900780c */ /* 0x000fe20000f21670 */
[----:B------:R-:W5:Y:S01]  /*16430*/  LD.E R46, desc[UR54][R16.64+0x2b4] ;  /* 0x0002b436102e7980 */ /* 0x000f62000c101900 */
[----:B------:R-:W-:Y:S02]  /*16440*/  ISETP.NE.AND P6, PT, R36, RZ, PT ;  /* 0x000000ff2400720c */ /* 0x000fe40003fc5270 */
[----:B------:R-:W-:Y:S01]  /*16450*/  FSEL R99, R99, -INF , !P1 ;  /* 0xff80000063637808 */ /* 0x000fe20004800000 */
[----:B------:R-:W5:Y:S01]  /*16460*/  LD.E R64, desc[UR54][R16.64+0x25c] ;  /* 0x00025c3610407980 */ /* 0x000f62000c101900 */
        /* <DEDUP_REMOVED lines=33> */
[----:B------:R-:W-:Y:S01]  /*16680*/  ISETP.LT.OR P4, PT, R9, 0x52, P4 ;  /* 0x000000520900780c */ /* 0x000fe20002781670 */
[----:B------:R-:W5:Y:S01]  /*16690*/  LD.E R50, desc[UR54][R16.64+0x2d4] ;  /* 0x0002d43610327980 */ /* 0x000f62000c101900 */
[----:B------:R-:W-:-:S02]  /*166a0*/  ISETP.GT.AND P1, PT, R8, 0x20, !P1 ;  /* 0x000000200800780c */ /* 0x000fc40004f24270 */
[C---:B------:R-:W-:Y:S01]  /*166b0*/  ISETP.LT.OR P5, PT, R9.reuse, 0x59, P5 ;  /* 0x000000590900780c */ /* 0x040fe20002fa1670 */
[----:B------:R-:W5:Y:S01]  /*166c0*/  LD.E R88, desc[UR54][R16.64+0x2bc] ;  /* 0x0002bc3610587980 */ /* 0x000f62000c101900 */
[----:B------:R-:W-:-:S03]  /*166d0*/  ISETP.LT.OR P1, PT, R9, 0x21, P1 ;  /* 0x000000210900780c */ /* 0x000fc60000f21670 */
[----:B------:R-:W5:Y:S01]  /*166e0*/  LD.E R84, desc[UR54][R16.64+0x2c8] ;  /* 0x0002c83610547980 */ /* 0x000f62000c101900 */
[----:B------:R-:W-:Y:S02]  /*166f0*/  FSEL R133, R133, -INF , !P1 ;  /* 0xff80000085857808 */ /* 0x000fe40004800000 */
[----:B------:R-:W-:Y:S01]  /*16700*/  ISETP.NE.AND P1, PT, R40, RZ, PT ;  /* 0x000000ff2800720c */ /* 0x000fe20003f25270 */
[----:B------:R-:W5:Y:S03]  /*16710*/  LD.E R96, desc[UR54][R16.64+0x2cc] ;  /* 0x0002cc3610607980 */ /* 0x000f66000c101900 */
[----:B------:R-:W-:Y:S01]  /*16720*/  ISETP.GT.AND P1, PT, R8, 0x21, !P1 ;  /* 0x000000210800780c */ /* 0x000fe20004f24270 */
[----:B------:R-:W4:Y:S03]  /*16730*/  LD.E R40, desc[UR54][R16.64+0x294] ;  /* 0x0002943610287980 */ /* 0x000f26000c101900 */
[----:B------:R-:W-:Y:S01]  /*16740*/  ISETP.LT.OR P1, PT, R9, 0x22, P1 ;  /* 0x000000220900780c */ /* 0x000fe20000f21670 */
[----:B------:R-:W5:Y:S03]  /*16750*/  LD.E R102, desc[UR54][R16.64+0x2d8] ;  /* 0x0002d83610667980 */ /* 0x000f66000c101900 */
[----:B------:R-:W-:Y:S01]  /*16760*/  FSEL R125, R125, -INF , !P1 ;  /* 0xff8000007d7d7808 */ /* 0x000fe20004800000 */
[----:B------:R-:W5:Y:S01]  /*16770*/  LD.E R100, desc[UR54][R16.64+0x2dc] ;  /* 0x0002dc3610647980 */ /* 0x000f62000c101900 */
[----:B------:R-:W-:-:S02]  /*16780*/  ISETP.NE.AND P1, PT, R54, RZ, PT ;  /* 0x000000ff3600720c */ /* 0x000fc40003f25270 */
[----:B------:R-:W-:Y:S01]  /*16790*/  FSEL R143, R143, -INF , !P3 ;  /* 0xff8000008f8f7808 */ /* 0x000fe20005800000 */
        /* <DEDUP_REMOVED lines=52> */
[----:B------:R-:W4:Y:S01]  /*16ae0*/  LD.E R34, desc[UR54][R16.64+0x260] ;  /* 0x0002603610227980 */ /* 0x000f22000c101900 */
[----:B------:R-:W-:Y:S02]  /*16af0*/  ISETP.NE.AND P2, PT, R66, RZ, PT ;  /* 0x000000ff4200720c */ /* 0x000fe40003f45270 */
[----:B------:R-:W-:Y:S01]  /*16b00*/  ISETP.LT.OR P1, PT, R9, 0x42, P1 ;  /* 0x000000420900780c */ /* 0x000fe20000f21670 */
[----:B------:R-:W5:Y:S03]  /*16b10*/  LD.E R66, desc[UR54][R16.64+0x24c] ;  /* 0x00024c3610427980 */ /* 0x000f66000c101900 */
[----:B------:R-:W-:Y:S01]  /*16b20*/  FSEL R127, R127, -INF , !P1 ;  /* 0xff8000007f7f7808 */ /* 0x000fe20004800000 */
[----:B------:R-:W5:Y:S01]  /*16b30*/  LD.E R142, desc[UR54][R16.64+0x388] ;  /* 0x00038836108e7980 */ /* 0x000f62000c101900 */
[----:B------:R-:W-:-:S03]  /*16b40*/  ISETP.GT.AND P1, PT, R8, RZ, !P6 ;  /* 0x000000ff0800720c */ /* 0x000fc60007724270 */
[----:B------:R-:W5:Y:S01]  /*16b50*/  LD.E R144, desc[UR54][R16.64+0x38c] ;  /* 0x00038c3610907980 */ /* 0x000f62000c101900 */
[----:B------:R-:W-:-:S03]  /*16b60*/  ISETP.LT.OR P1, PT, R9, 0x1, P1 ;  /* 0x000000010900780c */ /* 0x000fc60000f21670 */
[----:B------:R-:W5:Y:S01]  /*16b70*/  LD.E R146, desc[UR54][R16.64+0x398] ;  /* 0x0003983610927980 */ /* 0x000f62000c101900 */
[----:B------:R-:W-:Y:S02]  /*16b80*/  FSEL R6, R26, -INF , !P1 ;  /* 0xff8000001a067808 */ /* 0x000fe40004800000 */
[----:B------:R-:W-:Y:S01]  /*16b90*/  ISETP.NE.AND P1, PT, R62, RZ, PT ;  /* 0x000000ff3e00720c */ /* 0x000fe20003f25270 */
        /* <DEDUP_REMOVED lines=22> */
[----:B------:R-:W-:Y:S02]  /*16d00*/  ISETP.GT.AND P2, PT, R8, 0x49, !P2 ;  /* 0x000000490800780c */ /* 0x000fe40005744270 */
[----:B------:R-:W-:Y:S01]  /*16d10*/  FMNMX.FTZ R12, R63, R12, !PT ;  /* 0x0000000c3f0c7209 */ /* 0x000fe20007810000 */
[----:B------:R-:W2:Y:S01]  /*16d20*/  LD.E R24, desc[UR54][R16.64+0x234] ;  /* 0x0002343610187980 */ /* 0x000ea2000c101900 */
[----:B------:R-:W-:Y:S02]  /*16d30*/  ISETP.NE.AND P6, PT, R28, RZ, PT ;  /* 0x000000ff1c00720c */ /* 0x000fe40003fc5270 */
[----:B------:R-:W-:Y:S01]  /*16d40*/  FMNMX.FTZ R12, R61, R12, !PT ;  /* 0x0000000c3d0c7209 */ /* 0x000fe20007810000 */
[----:B------:R-:W2:Y:S03]  /*16d50*/  LD.E R28, desc[UR54][R16.64+0x42c] ;  /* 0x00042c36101c7980 */ /* 0x000ea6000c101900 */
        /* <DEDUP_REMOVED lines=27> */
[----:B------:R-:W2:Y:S01]  /*16f10*/  LD.E R234, desc[UR54][R16.64+0x3e8] ;  /* 0x0003e83610ea7980 */ /* 0x000ea2000c101900 */
[----:B------:R-:W-:-:S02]  /*16f20*/  FMNMX.FTZ R14, R6, R5, !PT ;  /* 0x00000005060e7209 */ /* 0x000fc40007810000 */
[----:B------:R-:W-:Y:S01]  /*16f30*/  FMNMX.FTZ R12, R37, R12, !PT ;  /* 0x0000000c250c7209 */ /* 0x000fe20007810000 */
[----:B------:R-:W2:Y:S01]  /*16f40*/  LD.E R236, desc[UR54][R16.64+0x3ec] ;  /* 0x0003ec3610ec7980 */ /* 0x000ea2000c101900 */
        /* <DEDUP_REMOVED lines=12> */
[----:B------:R-:W-:-:S03]  /*17010*/  FMNMX.FTZ R14, R135, R14, !PT ;  /* 0x0000000e870e7209 */ /* 0x000fc60007810000 */
[----:B------:R-:W0:Y:S01]  /*17020*/  SHFL.BFLY PT, R12, R7, 0x2, 0x1f ;  /* 0x0c401f00070c7f89 */ /* 0x000e2200000e0000 */
[----:B------:R-:W-:-:S04]  /*17030*/  FMNMX.FTZ R14, R133, R14, !PT ;  /* 0x0000000e850e7209 */ /* 0x000fc80007810000 */
[----:B------:R-:W-:-:S04]  /*17040*/  FMNMX.FTZ R14, R125, R14, !PT ;  /* 0x0000000e7d0e7209 */ /* 0x000fc80007810000 */
[----:B------:R-:W-:-:S04]  /*17050*/  FMNMX.FTZ R14, R11, R14, !PT ;  /* 0x0000000e0b0e7209 */ /* 0x000fc80007810000 */
[----:B------:R-:W-:-:S04]  /*17060*/  FMNMX.FTZ R14, R19, R14, !PT ;  /* 0x0000000e130e7209 */ /* 0x000fc80007810000 */
[----:B------:R-:W-:-:S04]  /*17070*/  FMNMX.FTZ R14, R21, R14, !PT ;  /* 0x0000000e150e7209 */ /* 0x000fc80007810000 */
[----:B------:R-:W-:Y:S02]  /*17080*/  FMNMX.FTZ R14, R121, R14, !PT ;  /* 0x0000000e790e7209 */ /* 0x000fe40007810000 */
[----:B0-----:R-:W-:Y:S02]  /*17090*/  FMNMX.FTZ R18, R7, R12, !PT ;  /* 0x0000000c07127209 */ /* 0x001fe40007810000 */
[----:B------:R-:W-:Y:S02]  /*170a0*/  FMNMX.FTZ R14, R123, R14, !PT ;  /* 0x0000000e7b0e7209 */ /* 0x000fe40007810000 */
[----:B------:R-:W-:Y:S01]  /*170b0*/  ISETP.GT.AND P1, PT, R8, 0x48, !P1 ;  /* 0x000000480800780c */ /* 0x000fe20004f24270 */
[----:B------:R-:W0:Y:S01]  /*170c0*/  SHFL.BFLY PT, R65, R18, 0x1, 0x1f ;  /* 0x0c201f0012417f89 */ /* 0x000e2200000e0000 */
[----:B------:R-:W-:Y:S02]  /*170d0*/  FMNMX.FTZ R14, R129, R14, !PT ;  /* 0x0000000e810e7209 */ /* 0x000fe40007810000 */
[----:B------:R-:W-:-:S02]  /*170e0*/  ISETP.LT.OR P1, PT, R9, 0x49, P1 ;  /* 0x000000490900780c */ /* 0x000fc40000f21670 */
[----:B------:R-:W-:Y:S02]  /*170f0*/  ISETP.LT.OR P2, PT, R9, 0x4a, P2 ;  /* 0x0000004a0900780c */ /* 0x000fe40001741670 */
[----:B------:R-:W-:Y:S01]  /*17100*/  FSEL R145, R145, -INF , !P4 ;  /* 0xff80000091917808 */ /* 0x000fe20006000000 */
[----:B------:R1:W-:Y:S01]  /*17110*/  ST.E desc[UR54][R16.64+0x440], R7 ;  /* 0x0004400710007985 */ /* 0x0003e2000c101936 */
[----:B------:R-:W-:Y:S02]  /*17120*/  FMNMX.FTZ R14, R131, R14, !PT ;  /* 0x0000000e830e7209 */ /* 0x000fe40007810000 */
[----:B------:R-:W-:Y:S01]  /*17130*/  FSEL R139, R139, -INF , !P1 ;  /* 0xff8000008b8b7808 */ /* 0x000fe20004800000 */
[----:B------:R-:W3:Y:S01]  /*17140*/  LD.E R12, desc[UR54][R16.64+0x460] ;  /* 0x00046036100c7980 */ /* 0x000ee2000c101900 */
[----:B------:R-:W-:Y:S02]  /*17150*/  FMNMX.FTZ R14, R127, R14, !PT ;  /* 0x0000000e7f0e7209 */ /* 0x000fe40007810000 */
[----:B------:R-:W-:-:S02]  /*17160*/  FSEL R141, R141, -INF , !P2 ;  /* 0xff8000008d8d7808 */ /* 0x000fc40005000000 */
[----:B------:R-:W-:-:S04]  /*17170*/  FMNMX.FTZ R14, R139, R14, !PT ;  /* 0x0000000e8b0e7209 */ /* 0x000fc80007810000 */
[----:B------:R-:W-:Y:S02]  /*17180*/  FMNMX.FTZ R14, R141, R14, !PT ;  /* 0x0000000e8d0e7209 */ /* 0x000fe40007810000 */
[----:B------:R-:W-:Y:S02]  /*17190*/  ISETP.GT.AND P1, PT, R8, 0x59, !P6 ;  /* 0x000000590800780c */ /* 0x000fe40007724270 */
[----:B------:R-:W-:Y:S01]  /*171a0*/  FMNMX.FTZ R14, R143, R14, !PT ;  /* 0x0000000e8f0e7209 */ /* 0x000fe20007810000 */
[----:B------:R-:W4:Y:S01]  /*171b0*/  LD.E R8, desc[UR54][R16.64+0x454] ;  /* 0x0004543610087980 */ /* 0x000f22000c101900 */
[----:B0-----:R-:W-:Y:S02]  /*171c0*/  FMNMX.FTZ R65, R18, R65, !PT ;  /* 0x0000004112417209 */ /* 0x001fe40007810000 */
[----:B------:R-:W-:Y:S02]  /*171d0*/  ISETP.LT.OR P1, PT, R9, 0x5a, P1 ;  /* 0x0000005a0900780c */ /* 0x000fe40000f21670 */
[----:B------:R-:W-:-:S02]  /*171e0*/  FSEL R147, R147, -INF , !P5 ;  /* 0xff80000093937808 */ /* 0x000fc40006800000 */
[----:B------:R-:W-:Y:S01]  /*171f0*/  FMNMX.FTZ R14, R145, R14, !PT ;  /* 0x0000000e910e7209 */ /* 0x000fe20007810000 */
[----:B------:R0:W-:Y:S01]  /*17200*/  ST.E desc[UR54][R16.64+0x440], R65 ;  /* 0x0004404110007985 */ /* 0x0001e2000c101936 */
[----:B------:R-:W-:Y:S02]  /*17210*/  FSEL R149, R149, -INF , !P1 ;  /* 0xff80000095957808 */ /* 0x000fe40004800000 */
[----:B------:R-:W-:Y:S01]  /*17220*/  FMNMX.FTZ R14, R147, R14, !PT ;  /* 0x0000000e930e7209 */ /* 0x000fe20007810000 */
[----:B------:R-:W3:Y:S03]  /*17230*/  LD.E R67, desc[UR54][R16.64+0x440] ;  /* 0x0004403610437980 */ /* 0x000ee6000c101900 */
[----:B-1----:R-:W-:Y:S01]  /*17240*/  FMNMX.FTZ R7, R149, R14, !PT ;  /* 0x0000000e95077209 */ /* 0x002fe20007810000 */
[----:B------:R-:W5:Y:S04]  /*17250*/  LD.E R9, desc[UR54][R16.64+0x450] ;  /* 0x0004503610097980 */ /* 0x000f68000c101900 */
[----:B------:R-:W-:Y:S04]  /*17260*/  ST.E desc[UR54][R16.64+0x444], R7 ;  /* 0x0004440710007985 */ /* 0x000fe8000c101936 */
[----:B------:R-:W2:Y:S04]  /*17270*/  LD.E R14, desc[UR54][R16.64+0x444] ;  /* 0x00044436100e7980 */ /* 0x000ea8000c101900 */
[----:B0-----:R-:W4:Y:S01]  /*17280*/  LD.E R65, desc[UR54][R16.64+0x360] ;  /* 0x0003603610417980 */ /* 0x001f22000c101900 */
[C---:B---3--:R-:W-:Y:S01]  /*17290*/  FMUL.FTZ R18, R67.reuse, R12 ;  /* 0x0000000c43127220 */ /* 0x048fe20000410000 */
[----:B------:R-:W-:-:S04]  /*172a0*/  FSETP.NEU.FTZ.AND P1, PT, R67, -INF , PT ;  /* 0xff8000004300780b */ /* 0x000fc80003f3d000 */
[----:B------:R-:W-:-:S05]  /*172b0*/  FSEL R20, R18, RZ, P1 ;  /* 0x000000ff12147208 */ /* 0x000fca0000800000 */
[-CC-:B------:R-:W-:Y:S02]  /*172c0*/  FFMA.FTZ R176, R43, R12.reuse, -R20.reuse ;  /* 0x0000000c2bb07223 */ /* 0x180fe40000010814 */
[----:B--2---:R-:W0:Y:S01]  /*172d0*/  SHFL.BFLY PT, R43, R14, 0x2, 0x1f ;  /* 0x0c401f000e2b7f89 */ /* 0x004e2200000e0000 */
[-CC-:B------:R-:W-:Y:S01]  /*172e0*/  FFMA.FTZ R153, R59, R12.reuse, -R20.reuse ;  /* 0x0000000c3b997223 */ /* 0x180fe20000010814 */
[----:B------:R-:W-:Y:S02]  /*172f0*/  FSEL R67, R67, RZ, P1 ;  /* 0x000000ff43437208 */ /* 0x000fe40000800000 */
[----:B0-----:R-:W-:Y:S01]  /*17300*/  FMNMX.FTZ R14, R14, R43, !PT ;  /* 0x0000002b0e0e7209 */ /* 0x001fe20007810000 */
[-CC-:B------:R-:W-:Y:S01]  /*17310*/  FFMA.FTZ R187, R187, R12.reuse, -R20.reuse ;  /* 0x0000000cbbbb7223 */ /* 0x180fe20000010814 */
[-CC-:B------:R-:W-:Y:S01]  /*17320*/  FFMA.FTZ R152, R63, R12.reuse, -R20.reuse ;  /* 0x0000000c3f987223 */ /* 0x180fe20000010814 */
[-CC-:B------:R-:W-:Y:S01]  /*17330*/  FFMA.FTZ R154, R61, R12.reuse, -R20.reuse ;  /* 0x0000000c3d9a7223 */ /* 0x180fe20000010814 */
[-CC-:B------:R-:W-:Y:S01]  /*17340*/  FFMA.FTZ R182, R55, R12.reuse, -R20.reuse ;  /* 0x0000000c37b67223 */ /* 0x180fe20000010814 */
[----:B------:R-:W0:Y:S01]  /*17350*/  SHFL.BFLY PT, R59, R14, 0x1, 0x1f ;  /* 0x0c201f000e3b7f89 */ /* 0x000e2200000e0000 */
        /* <DEDUP_REMOVED lines=17> */
[----:B------:R-:W-:Y:S01]  /*17470*/  FADD.FTZ R67, R4, -R67 ;  /* 0x8000004304437221 */ /* 0x000fe20000010000 */
[-C--:B------:R-:W-:Y:S01]  /*17480*/  FFMA.FTZ R20, R57, R12.reuse, -R20 ;  /* 0x0000000c39147223 */ /* 0x080fe20000010814 */
[----:B------:R-:W-:Y:S01]  /*17490*/  MUFU.EX2 R187, R187 ;  /* 0x000000bb00bb7308 */ /* 0x000fe20000000800 */
[----:B------:R-:W2:Y:S01]  /*174a0*/  LD.E R29, desc[UR54][R16.64+0x424] ;  /* 0x00042436101d7980 */ /* 0x000ea2000c101900 */
[----:B------:R-:W-:Y:S01]  /*174b0*/  FMUL.FTZ R4, R67, R12 ;  /* 0x0000000c43047220 */ /* 0x000fe20000410000 */
[----:B0-----:R-:W-:-:S02]  /*174c0*/  FMNMX.FTZ R57, R14, R59, !PT ;  /* 0x0000003b0e397209 */ /* 0x001fc40007810000 */
[----:B------:R-:W3:Y:S02]  /*174d0*/  LD.E R31, desc[UR54][R16.64+0x240] ;  /* 0x00024036101f7980 */ /* 0x000ee4000c101900 */
[C---:B------:R-:W-:Y:S01]  /*174e0*/  FSETP.NEU.FTZ.AND P1, PT, R57.reuse, -INF , PT ;  /* 0xff8000003900780b */ /* 0x040fe20003f3d000 */
[CC--:B------:R-:W-:Y:S01]  /*174f0*/  FMUL.FTZ R58, R57.reuse, R12.reuse ;  /* 0x0000000c393a7220 */ /* 0x0c0fe20000410000 */
[----:B------:R0:W-:Y:S01]  /*17500*/  MUFU.EX2 R14, R20 ;  /* 0x00000014000e7308 */ /* 0x0001e20000000800 */
[----:B------:R-:W3:Y:S03]  /*17510*/  LD.E R33, desc[UR54][R16.64+0x250] ;  /* 0x0002503610217980 */ /* 0x000ee6000c101900 */
[----:B------:R-:W-:Y:S01]  /*17520*/  FSEL R104, R58, RZ, P1 ;  /* 0x000000ff3a687208 */ /* 0x000fe20000800000 */
[----:B------:R-:W3:Y:S03]  /*17530*/  LD.E R27, desc[UR54][R16.64+0x264] ;  /* 0x00026436101b7980 */ /* 0x000ee6000c101900 */
[----:B------:R-:W5:Y:S01]  /*17540*/  MUFU.EX2 R4, R4 ;  /* 0x0000000400047308 */ /* 0x000f620000000800 */
[----:B0-----:R-:W-:Y:S01]  /*17550*/  FSEL R20, R57, RZ, P1 ;  /* 0x000000ff39147208 */ /* 0x001fe20000800000 */
[-C--:B------:R-:W-:Y:S01]  /*17560*/  FFMA.FTZ R164, R121, R12.reuse, -R104 ;  /* 0x0000000c79a47223 */ /* 0x080fe20000010868 */
[----:B------:R-:W3:Y:S03]  /*17570*/  LD.E R25, desc[UR54][R16.64+0x270] ;  /* 0x0002703610197980 */ /* 0x000ee6000c101900 */
[----:B------:R-:W-:Y:S01]  /*17580*/  FADD.FTZ R151, R5, -R20 ;  /* 0x8000001405977221 */ /* 0x000fe20000010000 */
[----:B------:R-:W3:Y:S01]  /*17590*/  LD.E R43, desc[UR54][R16.64+0x2b0] ;  /* 0x0002b036102b7980 */ /* 0x000ee2000c101900 */
[----:B------:R-:W0:Y:S01]  /*175a0*/  MUFU.EX2 R152, R152 ;  /* 0x0000009800987308 */ /* 0x000e220000000800 */
[-CC-:B------:R-:W-:Y:S01]  /*175b0*/  FFMA.FTZ R185, R6, R12.reuse, -R104.reuse ;  /* 0x0000000c06b97223 */ /* 0x180fe20000010868 */
[----:B------:R-:W-:Y:S01]  /*175c0*/  FMUL.FTZ R121, R12, R151 ;  /* 0x000000970c797220 */ /* 0x000fe20000410000 */
[-CC-:B------:R-:W-:Y:S01]  /*175d0*/  FFMA.FTZ R186, R87, R12.reuse, -R104.reuse ;  /* 0x0000000c57ba7223 */ /* 0x180fe20000010868 */
[----:B------:R-:W3:Y:S04]  /*175e0*/  LD.E R63, desc[UR54][R16.64+0x364] ;  /* 0x00036436103f7980 */ /* 0x000ee8000c101900 */
[----:B------:R-:W1:Y:S01]  /*175f0*/  MUFU.EX2 R154, R154 ;  /* 0x0000009a009a7308 */ /* 0x000e620000000800 */
[----:B------:R-:W-:Y:S01]  /*17600*/  FFMA.FTZ R155, R89, R12, -R104 ;  /* 0x0000000c599b7223 */ /* 0x000fe20000010868 */
[----:B-----5:R-:W-:-:S06]  /*17610*/  FFMA.FTZ R9, R4, R9, R187 ;  /* 0x0000000904097223 */ /* 0x020fcc00000100bb */
[----:B------:R-:W5:Y:S01]  /*17620*/  MUFU.EX2 R153, R153 ;  /* 0x0000009900997308 */ /* 0x000f620000000800 */
[-CC-:B------:R-:W-:Y:S01]  /*17630*/  FFMA.FTZ R6, R99, R12.reuse, -R104.reuse ;  /* 0x0000000c63067223 */ /* 0x180fe20000010868 */
[----:B0-----:R-:W-:Y:S01]  /*17640*/  FADD.FTZ R9, R152, R9 ;  /* 0x0000000998097221 */ /* 0x001fe20000010000 */
[----:B------:R-:W3:Y:S04]  /*17650*/  LD.E R55, desc[UR54][R16.64+0x314] ;  /* 0x0003143610377980 */ /* 0x000ee8000c101900 */
[----:B------:R-:W3:Y:S01]  /*17660*/  LD.E R61, desc[UR54][R16.64+0x370] ;  /* 0x00037036103d7980 */ /* 0x000ee2000c101900 */
[----:B------:R-:W-:Y:S01]  /*17670*/  MUFU.EX2 R185, R185 ;  /* 0x000000b900b97308 */ /* 0x000fe20000000800 */
[----:B------:R-:W-:-:S07]  /*17680*/  FFMA.FTZ R169, R11, R12, -R104 ;  /* 0x0000000c0ba97223 */ /* 0x000fce0000010868 */
[----:B------:R-:W-:Y:S01]  /*17690*/  MUFU.EX2 R182, R182 ;  /* 0x000000b600b67308 */ /* 0x000fe20000000800 */
[-CC-:B------:R-:W-:Y:S01]  /*176a0*/  FFMA.FTZ R170, R19, R12.reuse, -R104.reuse ;  /* 0x0000000c13aa7223 */ /* 0x180fe20000010868 */
[-CC-:B------:R-:W-:Y:S01]  /*176b0*/  FFMA.FTZ R163, R21, R12.reuse, -R104.reuse ;  /* 0x0000000c15a37223 */ /* 0x180fe20000010868 */
[-CC-:B------:R-:W-:Y:S01]  /*176c0*/  FFMA.FTZ R179, R109, R12.reuse, -R104.reuse ;  /* 0x0000000c6db37223 */ /* 0x180fe20000010868 */
[-CC-:B------:R-:W-:Y:S01]  /*176d0*/  FFMA.FTZ R184, R115, R12.reuse, -R104.reuse ;  /* 0x0000000c73b87223 */ /* 0x180fe20000010868 */
[----:B------:R-:W3:Y:S03]  /*176e0*/  LD.E R53, desc[UR54][R16.64+0x300] ;  /* 0x0003003610357980 */ /* 0x000ee6000c101900 */
[----:B------:R-:W4:Y:S01]  /*176f0*/  MUFU.EX2 R121, R121 ;  /* 0x0000007900797308 */ /* 0x000f220000000800 */
[-CC-:B------:R-:W-:Y:S01]  /*17700*/  FFMA.FTZ R180, R137, R12.reuse, -R104.reuse ;  /* 0x0000000c89b47223 */ /* 0x180fe20000010868 */
[-CC-:B------:R-:W-:Y:S01]  /*17710*/  FFMA.FTZ R181, R135, R12.reuse, -R104.reuse ;  /* 0x0000000c87b57223 */ /* 0x180fe20000010868 */
[-CC-:B------:R-:W-:Y:S01]  /*17720*/  FFMA.FTZ R171, R133, R12.reuse, -R104.reuse ;  /* 0x0000000c85ab7223 */ /* 0x180fe20000010868 */
[----:B------:R-:W-:-:S04]  /*17730*/  FFMA.FTZ R172, R125, R12, -R104 ;  /* 0x0000000c7dac7223 */ /* 0x000fc80000010868 */
        /* <DEDUP_REMOVED lines=8> */
[----:B------:R-:W0:Y:S01]  /*177c0*/  MUFU.EX2 R186, R186 ;  /* 0x000000ba00ba7308 */ /* 0x000e220000000800 */
[-CC-:B------:R-:W-:Y:S01]  /*177d0*/  FFMA.FTZ R19, R139, R12.reuse, -R104.reuse ;  /* 0x0000000c8b137223 */ /* 0x180fe20000010868 */
[-CC-:B------:R-:W-:Y:S01]  /*177e0*/  FFMA.FTZ R11, R143, R12.reuse, -R104.reuse ;  /* 0x0000000c8f0b7223 */ /* 0x180fe20000010868 */
[----:B------:R-:W-:Y:S01]  /*177f0*/  FFMA.FTZ R149, R149, R12, -R104 ;  /* 0x0000000c95957223 */ /* 0x000fe20000010868 */
[----:B-1----:R-:W-:Y:S01]  /*17800*/  FADD.FTZ R12, R154, R9 ;  /* 0x000000099a0c7221 */ /* 0x002fe20000010000 */
[----:B------:R-:W3:Y:S03]  /*17810*/  LD.E R35, desc[UR54][R16.64+0x274] ;  /* 0x0002743610237980 */ /* 0x000ee6000c101900 */
[----:B------:R-:W1:Y:S01]  /*17820*/  MUFU.EX2 R155, R155 ;  /* 0x0000009b009b7308 */ /* 0x000e620000000800 */
[----:B-----5:R-:W-:Y:S01]  /*17830*/  FADD.FTZ R123, R153, R12 ;  /* 0x0000000c997b7221 */ /* 0x020fe20000010000 */
[----:B------:R-:W5:Y:S06]  /*17840*/  LD.E R49, desc[UR54][R16.64+0x2e4] ;  /* 0x0002e43610317980 */ /* 0x000f6c000c101900 */
[----:B------:R-:W1:Y:S01]  /*17850*/  MUFU.EX2 R178, R178 ;  /* 0x000000b200b27308 */ /* 0x000e620000000800 */
[----:B----4-:R-:W-:Y:S01]  /*17860*/  FFMA.FTZ R9, R121, R8, R185 ;  /* 0x0000000879097223 */ /* 0x010fe200000100b9 */
[----:B------:R-:W-:Y:S01]  /*17870*/  FADD.FTZ R12, R182, R123 ;  /* 0x0000007bb60c7221 */ /* 0x000fe20000010000 */
[----:B------:R-:W4:Y:S04]  /*17880*/  LD.E R37, desc[UR54][R16.64+0x284] ;  /* 0x0002843610257980 */ /* 0x000f28000c101900 */
[----:B------:R-:W5:Y:S01]  /*17890*/  LD.E R39, desc[UR54][R16.64+0x290] ;  /* 0x0002903610277980 */ /* 0x000f62000c101900 */
[----:B------:R-:W1:Y:S03]  /*178a0*/  MUFU.EX2 R6, R6 ;  /* 0x0000000600067308 */ /* 0x000e660000000800 */
[----:B------:R-:W5:Y:S04]  /*178b0*/  LD.E R47, desc[UR54][R16.64+0x2e0] ;  /* 0x0002e036102f7980 */ /* 0x000f68000c101900 */
[----:B------:R-:W5:Y:S01]  /*178c0*/  LD.E R41, desc[UR54][R16.64+0x2a4] ;  /* 0x0002a43610297980 */ /* 0x000f62000c101900 */
[----:B------:R-:W1:Y:S01]  /*178d0*/  MUFU.EX2 R177, R177 ;  /* 0x000000b100b17308 */ /* 0x000e620000000800 */
[----:B0-----:R-:W-:Y:S01]  /*178e0*/  FADD.FTZ R8, R186, R9 ;  /* 0x00000009ba087221 */ /* 0x001fe20000010000 */
[----:B------:R-:W-:Y:S01]  /*178f0*/  FADD.FTZ R123, R7, R12 ;  /* 0x0000000c077b7221 */ /* 0x000fe20000010000 */
[----:B------:R-:W5:Y:S04]  /*17900*/  LD.E R5, desc[UR54][R16.64+0x420] ;  /* 0x0004203610057980 */ /* 0x000f68000c101900 */
[----:B------:R-:W5:Y:S01]  /*17910*/  LD.E R58, desc[UR54][R16.64+0x238] ;  /* 0x00023836103a7980 */ /* 0x000f62000c101900 */
[----:B------:R-:W0:Y:S03]  /*17920*/  MUFU.EX2 R179, R179 ;  /* 0x000000b300b37308 */ /* 0x000e260000000800 */
[----:B------:R-:W5:Y:S04]  /*17930*/  LD.E R45, desc[UR54][R16.64+0x2c0] ;  /* 0x0002c036102d7980 */ /* 0x000f68000c101900 */
[----:B------:R-:W5:Y:S01]  /*17940*/  LD.E R51, desc[UR54][R16.64+0x2f4] ;  /* 0x0002f43610337980 */ /* 0x000f62000c101900 */
[----:B------:R-:W0:Y:S01]  /*17950*/  MUFU.EX2 R175, R175 ;  /* 0x000000af00af7308 */ /* 0x000e220000000800 */
[----:B-1----:R-:W-:Y:S01]  /*17960*/  FADD.FTZ R9, R155, R8 ;  /* 0x000000089b097221 */ /* 0x002fe20000010000 */
[----:B------:R-:W-:Y:S01]  /*17970*/  FADD.FTZ R12, R178, R123 ;  /* 0x0000007bb20c7221 */ /* 0x000fe20000010000 */
[----:B------:R-:W5:Y:S04]  /*17980*/  LD.E R104, desc[UR54][R16.64+0x2ec] ;  /* 0x0002ec3610687980 */ /* 0x000f68000c101900 */
[----:B------:R-:W5:Y:S01]  /*17990*/  LD.E R67, desc[UR54][R16.64+0x350] ;  /* 0x0003503610437980 */ /* 0x000f62000c101900 */
[----:B------:R-:W1:Y:S08]  /*179a0*/  MUFU.EX2 R184, R184 ;  /* 0x000000b800b87308 */ /* 0x000e700000000800 */
[----:B------:R-:W1:Y:S01]  /*179b0*/  MUFU.EX2 R176, R176 ;  /* 0x000000b000b07308 */ /* 0x000e620000000800 */
[----:B------:R-:W-:Y:S01]  /*179c0*/  FADD.FTZ R8, R6, R9 ;  /* 0x0000000906087221 */ /* 0x000fe20000010000 */
[----:B------:R-:W-:Y:S01]  /*179d0*/  FADD.FTZ R12, R177, R12 ;  /* 0x0000000cb10c7221 */ /* 0x000fe20000010000 */
[----:B------:R-:W5:Y:S04]  /*179e0*/  LD.E R59, desc[UR54][R16.64+0x354] ;  /* 0x00035436103b7980 */ /* 0x000f68000c101900 */
[----:B------:R-:W5:Y:S01]  /*179f0*/  LD.E R87, desc[UR54][R16.64+0x394] ;  /* 0x0003943610577980 */ /* 0x000f62000c101900 */
[----:B------:R-:W1:Y:S08]  /*17a00*/  MUFU.EX2 R180, R180 ;  /* 0x000000b400b47308 */ /* 0x000e700000000800 */
[----:B------:R-:W1:Y:S01]  /*17a10*/  MUFU.EX2 R173, R173 ;  /* 0x000000ad00ad7308 */ /* 0x000e620000000800 */
[----:B0-----:R-:W-:Y:S01]  /*17a20*/  FADD.FTZ R9, R179, R8 ;  /* 0x00000008b3097221 */ /* 0x001fe20000010000 */
[----:B------:R-:W-:Y:S01]  /*17a30*/  FADD.FTZ R123, R175, R12 ;  /* 0x0000000caf7b7221 */ /* 0x000fe20000010000 */
[----:B------:R-:W5:Y:S05]  /*17a40*/  LD.E R89, desc[UR54][R16.64+0x3a4] ;  /* 0x0003a43610597980 */ /* 0x000f6a000c101900 */
[----:B------:R-:W0:Y:S01]  /*17a50*/  MUFU.EX2 R174, R174 ;  /* 0x000000ae00ae7308 */ /* 0x000e220000000800 */
[----:B-1----:R-:W-:Y:S01]  /*17a60*/  FADD.FTZ R9, R184, R9 ;  /* 0x00000009b8097221 */ /* 0x002fe20000010000 */
[----:B------:R-:W-:Y:S01]  /*17a70*/  FADD.FTZ R12, R176, R123 ;  /* 0x0000007bb00c7221 */ /* 0x000fe20000010000 */
[----:B------:R-:W5:Y:S05]  /*17a80*/  LD.E R99, desc[UR54][R16.64+0x3d0] ;  /* 0x0003d03610637980 */ /* 0x000f6a000c101900 */
[----:B------:R-:W1:Y:S01]  /*17a90*/  MUFU.EX2 R168, R168 ;  /* 0x000000a800a87308 */ /* 0x000e620000000800 */
[----:B------:R-:W-:Y:S01]  /*17aa0*/  FADD.FTZ R8, R180, R9 ;  /* 0x00000009b4087221 */ /* 0x000fe20000010000 */
[----:B------:R-:W-:Y:S01]  /*17ab0*/  FADD.FTZ R9, R173, R12 ;  /* 0x0000000cad097221 */ /* 0x000fe20000010000 */
[----:B------:R-:W5:Y:S04]  /*17ac0*/  LD.E R109, desc[UR54][R16.64+0x3f4] ;  /* 0x0003f436106d7980 */ /* 0x000f68000c101900 */
[----:B------:R-:W5:Y:S01]  /*17ad0*/  LD.E R115, desc[UR54][R16.64+0x410] ;  /* 0x0004103610737980 */ /* 0x000f62000c101900 */
[----:B------:R-:W1:Y:S01]  /*17ae0*/  MUFU.EX2 R167, R167 ;  /* 0x000000a700a77308 */ /* 0x000e620000000800 */
[----:B0-----:R-:W-:-:S02]  /*17af0*/  FADD.FTZ R123, R174, R9 ;  /* 0x00000009ae7b7221 */ /* 0x001fc40000010000 */
[----:B------:R-:W5:Y:S04]  /*17b00*/  LD.E R125, desc[UR54][R16.64+0x3fc] ;  /* 0x0003fc36107d7980 */ /* 0x000f68000c101900 */
[----:B------:R-:W5:Y:S01]  /*17b10*/  LD.E R135, desc[UR54][R16.64+0x408] ;  /* 0x0004083610877980 */ /* 0x000f62000c101900 */
[----:B------:R-:W0:Y:S01]  /*17b20*/  MUFU.EX2 R166, R166 ;  /* 0x000000a600a67308 */ /* 0x000e220000000800 */
[----:B-1----:R-:W-:Y:S02]  /*17b30*/  FADD.FTZ R12, R168, R123 ;  /* 0x0000007ba80c7221 */ /* 0x002fe40000010000 */
[----:B------:R-:W5:Y:S04]  /*17b40*/  LD.E R123, desc[UR54][R16.64+0x3f8] ;  /* 0x0003f836107b7980 */ /* 0x000f68000c101900 */
[----:B------:R-:W5:Y:S01]  /*17b50*/  LD.E R133, desc[UR54][R16.64+0x418] ;  /* 0x0004183610857980 */ /* 0x000f62000c101900 */
[----:B------:R-:W-:-:S03]  /*17b60*/  FADD.FTZ R127, R167, R12 ;  /* 0x0000000ca77f7221 */ /* 0x000fc60000010000 */
[----:B------:R-:W5:Y:S04]  /*17b70*/  LD.E R131, desc[UR54][R16.64+0x41c] ;  /* 0x00041c3610837980 */ /* 0x000f68000c101900 */
[----:B------:R-:W5:Y:S01]  /*17b80*/  LD.E R129, desc[UR54][R16.64+0x428] ;  /* 0x0004283610817980 */ /* 0x000f62000c101900 */
[----:B0-----:R-:W-:-:S03]  /*17b90*/  FADD.FTZ R12, R166, R127 ;  /* 0x0000007fa60c7221 */ /* 0x001fc60000010000 */
[----:B------:R-:W5:Y:S01]  /*17ba0*/  LD.E R127, desc[UR54][R16.64+0x40c] ;  /* 0x00040c36107f7980 */ /* 0x000f62000c101900 */
[----:B------:R-:W0:Y:S08]  /*17bb0*/  MUFU.EX2 R181, R181 ;  /* 0x000000b500b57308 */ /* 0x000e300000000800 */
[----:B------:R-:W1:Y:S08]  /*17bc0*/  MUFU.EX2 R171, R171 ;  /* 0x000000ab00ab7308 */ /* 0x000e700000000800 */
[----:B------:R-:W1:Y:S01]  /*17bd0*/  MUFU.EX2 R172, R172 ;  /* 0x000000ac00ac7308 */ /* 0x000e620000000800 */
[----:B0-----:R-:W-:-:S07]  /*17be0*/  FADD.FTZ R8, R181, R8 ;  /* 0x00000008b5087221 */ /* 0x001fce0000010000 */
[----:B------:R-:W0:Y:S01]  /*17bf0*/  MUFU.EX2 R169, R169 ;  /* 0x000000a900a97308 */ /* 0x000e220000000800 */
[----:B-1----:R-:W-:-:S07]  /*17c00*/  FADD.FTZ R9, R171, R8 ;  /* 0x00000008ab097221 */ /* 0x002fce0000010000 */
[----:B------:R-:W1:Y:S08]  /*17c10*/  MUFU.EX2 R170, R170 ;  /* 0x000000aa00aa7308 */ /* 0x000e700000000800 */
[----:B------:R-:W1:Y:S01]  /*17c20*/  MUFU.EX2 R165, R165 ;  /* 0x000000a500a57308 */ /* 0x000e620000000800 */
[----:B------:R-:W-:-:S07]  /*17c30*/  FADD.FTZ R8, R172, R9 ;  /* 0x00000009ac087221 */ /* 0x000fce0000010000 */
[----:B------:R-:W2:Y:S01]  /*17c40*/  MUFU.EX2 R160, R160 ;  /* 0x000000a000a07308 */ /* 0x000ea20000000800 */
[----:B0-----:R-:W-:-:S07]  /*17c50*/  FADD.FTZ R9, R169, R8 ;  /* 0x00000008a9097221 */ /* 0x001fce0000010000 */
[----:B------:R-:W0:Y:S08]  /*17c60*/  MUFU.EX2 R163, R163 ;  /* 0x000000a300a37308 */ /* 0x000e300000000800 */
[----:B------:R-:W3:Y:S01]  /*17c70*/  MUFU.EX2 R159, R159 ;  /* 0x0000009f009f7308 */ /* 0x000ee20000000800 */
[----:B-1----:R-:W-:-:S07]  /*17c80*/  FADD.FTZ R8, R170, R9 ;  /* 0x00000009aa087221 */ /* 0x002fce0000010000 */
[----:B------:R-:W1:Y:S01]  /*17c90*/  MUFU.EX2 R164, R164 ;  /* 0x000000a400a47308 */ /* 0x000e620000000800 */
[----:B------:R-:W-:-:S07]  /*17ca0*/  FADD.FTZ R9, R165, R12 ;  /* 0x0000000ca5097221 */ /* 0x000fce0000010000 */
[----:B------:R-:W1:Y:S08]  /*17cb0*/  MUFU.EX2 R158, R158 ;  /* 0x0000009e009e7308 */ /* 0x000e700000000800 */
[----:B------:R-:W1:Y:S01]  /*17cc0*/  MUFU.EX2 R161, R161 ;  /* 0x000000a100a17308 */ /* 0x000e620000000800 */
[C---:B--2---:R-:W-:Y:S01]  /*17cd0*/  FMUL.FTZ R141, R4.reuse, R29 ;  /* 0x0000001d048d7220 */ /* 0x044fe20000410000 */
[----:B------:R-:W-:Y:S01]  /*17ce0*/  FMUL.FTZ R29, R4, R30 ;  /* 0x0000001e041d7220 */ /* 0x000fe20000410000 */
[----:B------:R-:W-:-:S05]  /*17cf0*/  FADD.FTZ R12, R160, R9 ;  /* 0x00000009a00c7221 */ /* 0x000fca0000010000 */
[----:B------:R-:W2:Y:S01]  /*17d00*/  MUFU.EX2 R23, R23 ;  /* 0x0000001700177308 */ /* 0x000ea20000000800 */
[----:B0-----:R-:W-:Y:S01]  /*17d10*/  FADD.FTZ R9, R163, R8 ;  /* 0x00000008a3097221 */ /* 0x001fe20000010000 */
[----:B------:R0:W-:Y:S06]  /*17d20*/  ST.E desc[UR54][R16.64+0x230], R29 ;  /* 0x0002301d10007985 */ /* 0x0001ec000c101936 */
[----:B------:R-:W2:Y:S01]  /*17d30*/  MUFU.EX2 R162, R162 ;  /* 0x000000a200a27308 */ /* 0x000ea20000000800 */
[C---:B---3--:R-:W-:Y:S01]  /*17d40*/  FMUL.FTZ R31, R4.reuse, R31 ;  /* 0x0000001f041f7220 */ /* 0x048fe20000410000 */
[C---:B------:R-:W-:Y:S01]  /*17d50*/  FMUL.FTZ R33, R4.reuse, R33 ;  /* 0x0000002104217220 */ /* 0x040fe20000410000 */
[C---:B------:R-:W-:Y:S01]  /*17d60*/  FMUL.FTZ R27, R4.reuse, R27 ;  /* 0x0000001b041b7220 */ /* 0x040fe20000410000 */
[----:B------:R-:W-:-:S04]  /*17d70*/  FMUL.FTZ R25, R4, R25 ;  /* 0x0000001904197220 */ /* 0x000fc80000410000 */
[----:B------:R-:W3:Y:S01]  /*17d80*/  MUFU.EX2 R15, R15 ;  /* 0x0000000f000f7308 */ /* 0x000ee20000000800 */
[----:B0-----:R-:W-:Y:S01]  /*17d90*/  FMUL.FTZ R29, R4, R34 ;  /* 0x00000022041d7220 */ /* 0x001fe20000410000 */
[----:B------:R-:W-:Y:S01]  /*17da0*/  FADD.FTZ R137, R159, R12 ;  /* 0x0000000c9f897221 */ /* 0x000fe20000010000 */
[----:B-1----:R-:W-:-:S05]  /*17db0*/  FADD.FTZ R8, R164, R9 ;  /* 0x00000009a4087221 */ /* 0x002fca0000010000 */
[----:B------:R-:W0:Y:S01]  /*17dc0*/  MUFU.EX2 R21, R21 ;  /* 0x0000001500157308 */ /* 0x000e220000000800 */
[----:B------:R-:W-:Y:S01]  /*17dd0*/  FADD.FTZ R12, R158, R137 ;  /* 0x000000899e0c7221 */ /* 0x000fe20000010000 */
[----:B------:R1:W-:Y:S06]  /*17de0*/  ST.E desc[UR54][R16.64+0x240], R31 ;  /* 0x0002401f10007985 */ /* 0x0003ec000c101936 */
[----:B------:R-:W0:Y:S01]  /*17df0*/  MUFU.EX2 R18, R18 ;  /* 0x0000001200127308 */ /* 0x000e220000000800 */
[----:B------:R2:W-:Y:S01]  /*17e00*/  ST.E desc[UR54][R16.64+0x250], R33 ;  /* 0x0002502110007985 */ /* 0x0005e2000c101936 */
[----:B------:R-:W-:-:S06]  /*17e10*/  FADD.FTZ R9, R161, R8 ;  /* 0x00000008a1097221 */ /* 0x000fcc0000010000 */
[----:B------:R-:W0:Y:S01]  /*17e20*/  MUFU.EX2 R156, R156 ;  /* 0x0000009c009c7308 */ /* 0x000e220000000800 */
[----:B------:R0:W-:Y:S01]  /*17e30*/  ST.E desc[UR54][R16.64+0x260], R29 ;  /* 0x0002601d10007985 */ /* 0x0001e2000c101936 */
[----:B-1----:R-:W-:-:S03]  /*17e40*/  FMUL.FTZ R31, R4, R40 ;  /* 0x00000028041f7220 */ /* 0x002fc60000410000 */
[----:B------:R1:W-:Y:S01]  /*17e50*/  ST.E desc[UR54][R16.64+0x264], R27 ;  /* 0x0002641b10007985 */ /* 0x0003e2000c101936 */
[C---:B--2---:R-:W-:Y:S02]  /*17e60*/  FMUL.FTZ R33, R4.reuse, R38 ;  /* 0x0000002604217220 */ /* 0x044fe40000410000 */
[----:B------:R-:W2:Y:S01]  /*17e70*/  MUFU.EX2 R13, R13 ;  /* 0x0000000d000d7308 */ /* 0x000ea20000000800 */
[----:B------:R1:W-:Y:S01]  /*17e80*/  ST.E desc[UR54][R16.64+0x270], R25 ;  /* 0x0002701910007985 */ /* 0x0003e2000c101936 */
[----:B------:R-:W-:Y:S01]  /*17e90*/  FADD.FTZ R137, R23, R12 ;  /* 0x0000000c17897221 */ /* 0x000fe20000010000 */
[----:B0-----:R-:W-:-:S05]  /*17ea0*/  FMUL.FTZ R29, R4, R42 ;  /* 0x0000002a041d7220 */ /* 0x001fca0000410000 */
[----:B------:R-:W0:Y:S01]  /*17eb0*/  MUFU.EX2 R19, R19 ;  /* 0x0000001300137308 */ /* 0x000e220000000800 */
[C---:B-1----:R-:W-:Y:S01]  /*17ec0*/  FMUL.FTZ R27, R4.reuse, R44 ;  /* 0x0000002c041b7220 */ /* 0x042fe20000410000 */
[----:B------:R-:W-:Y:S01]  /*17ed0*/  FMUL.FTZ R25, R4, R46 ;  /* 0x0000002e04197220 */ /* 0x000fe20000410000 */
[----:B------:R-:W-:-:S05]  /*17ee0*/  FADD.FTZ R8, R162, R9 ;  /* 0x00000009a2087221 */ /* 0x000fca0000010000 */
[----:B------:R-:W1:Y:S01]  /*17ef0*/  MUFU.EX2 R20, R20 ;  /* 0x0000001400147308 */ /* 0x000e620000000800 */
[----:B------:R2:W-:Y:S01]  /*17f00*/  ST.E desc[UR54][R16.64+0x294], R31 ;  /* 0x0002941f10007985 */ /* 0x0005e2000c101936 */
[----:B---3--:R-:W-:-:S03]  /*17f10*/  FADD.FTZ R137, R15, R137 ;  /* 0x000000890f897221 */ /* 0x008fc60000010000 */
[----:B------:R3:W-:Y:S01]  /*17f20*/  ST.E desc[UR54][R16.64+0x2a0], R33 ;  /* 0x0002a02110007985 */ /* 0x0007e2000c101936 */
[----:B------:R-:W-:-:S03]  /*17f30*/  FADD.FTZ R9, R21, R8 ;  /* 0x0000000815097221 */ /* 0x000fc60000010000 */
[----:B------:R0:W-:Y:S01]  /*17f40*/  ST.E desc[UR54][R16.64+0x2b4], R25 ;  /* 0x0002b41910007985 */ /* 0x0001e2000c101936 */
[----:B------:R-:W1:Y:S03]  /*17f50*/  MUFU.EX2 R11, R11 ;  /* 0x0000000b000b7308 */ /* 0x000e660000000800 */
[----:B------:R4:W-:Y:S01]  /*17f60*/  ST.E desc[UR54][R16.64+0x2c4], R27 ;  /* 0x0002c41b10007985 */ /* 0x0009e2000c101936 */
[C---:B------:R-:W-:Y:S01]  /*17f70*/  FMUL.FTZ R35, R4.reuse, R35 ;  /* 0x0000002304237220 */ /* 0x040fe20000410000 */
[C---:B--2---:R-:W-:Y:S02]  /*17f80*/  FMUL.FTZ R31, R4.reuse, R50 ;  /* 0x00000032041f7220 */ /* 0x044fe40000410000 */
[----:B------:R2:W-:Y:S01]  /*17f90*/  ST.E desc[UR54][R16.64+0x2d0], R29 ;  /* 0x0002d01d10007985 */ /* 0x0005e2000c101936 */
[C---:B---3--:R-:W-:Y:S01]  /*17fa0*/  FMUL.FTZ R33, R4.reuse, R48 ;  /* 0x0000003004217220 */ /* 0x048fe20000410000 */
[C---:B0-----:R-:W-:Y:S01]  /*17fb0*/  FMUL.FTZ R25, R4.reuse, R52 ;  /* 0x0000003404197220 */ /* 0x041fe20000410000 */
[C---:B----4-:R-:W-:Y:S01]  /*17fc0*/  FMUL.FTZ R27, R4.reuse, R56 ;  /* 0x00000038041b7220 */ /* 0x050fe20000410000 */
[----:B--2---:R-:W-:Y:S01]  /*17fd0*/  FMUL.FTZ R29, R4, R54 ;  /* 0x00000036041d7220 */ /* 0x004fe20000410000 */
[----:B------:R-:W0:Y:S01]  /*17fe0*/  MUFU.EX2 R12, R145 ;  /* 0x00000091000c7308 */ /* 0x000e220000000800 */
[----:B------:R-:W-:Y:S01]  /*17ff0*/  FADD.FTZ R137, R18, R137 ;  /* 0x0000008912897221 */ /* 0x000fe20000010000 */
[----:B------:R2:W-:Y:S01]  /*18000*/  ST.E desc[UR54][R16.64+0x274], R35 ;  /* 0x0002742310007985 */ /* 0x0005e2000c101936 */
[----:B------:R-:W-:Y:S01]  /*18010*/  FADD.FTZ R9, R156, R9 ;  /* 0x000000099c097221 */ /* 0x000fe20000010000 */
[C---:B------:R-:W-:Y:S01]  /*18020*/  FMUL.FTZ R37, R4.reuse, R37 ;  /* 0x0000002504257220 */ /* 0x040fe20000410000 */
[C---:B-----5:R-:W-:Y:S01]  /*18030*/  FMUL.FTZ R39, R4.reuse, R39 ;  /* 0x0000002704277220 */ /* 0x060fe20000410000 */
[----:B------:R3:W-:Y:S01]  /*18040*/  ST.E desc[UR54][R16.64+0x2d4], R31 ;  /* 0x0002d41f10007985 */ /* 0x0007e2000c101936 */
[----:B------:R-:W-:-:S03]  /*18050*/  FMUL.FTZ R41, R4, R41 ;  /* 0x0000002904297220 */ /* 0x000fc60000410000 */
[----:B------:R4:W-:Y:S01]  /*18060*/  ST.E desc[UR54][R16.64+0x2f0], R33 ;  /* 0x0002f02110007985 */ /* 0x0009e2000c101936 */
[----:B------:R-:W-:-:S03]  /*18070*/  FMUL.FTZ R5, R4, R5 ;  /* 0x0000000504057220 */ /* 0x000fc60000410000 */
[----:B------:R5:W-:Y:S01]  /*18080*/  ST.E desc[UR54][R16.64+0x304], R25 ;  /* 0x0003041910007985 */ /* 0x000be2000c101936 */
[----:B--2---:R-:W-:-:S03]  /*18090*/  FMUL.FTZ R35, R121, R64 ;  /* 0x0000004079237220 */ /* 0x004fc60000410000 */
[----:B------:R2:W-:Y:S01]  /*180a0*/  ST.E desc[UR54][R16.64+0x310], R27 ;  /* 0x0003101b10007985 */ /* 0x0005e2000c101936 */
[----:B---3--:R-:W-:-:S03]  /*180b0*/  FMUL.FTZ R31, R121, R66 ;  /* 0x00000042791f7220 */ /* 0x008fc60000410000 */
[----:B------:R3:W-:Y:S01]  /*180c0*/  ST.E desc[UR54][R16.64+0x320], R29 ;  /* 0x0003201d10007985 */ /* 0x0007e2000c101936 */
[C---:B----4-:R-:W-:Y:S01]  /*180d0*/  FMUL.FTZ R33, R121.reuse, R60 ;  /* 0x0000003c79217220 */ /* 0x050fe20000410000 */
[C---:B-----5:R-:W-:Y:S01]  /*180e0*/  FMUL.FTZ R25, R121.reuse, R58 ;  /* 0x0000003a79197220 */ /* 0x060fe20000410000 */
[----:B------:R-:W4:Y:S01]  /*180f0*/  MUFU.EX2 R8, R147 ;  /* 0x0000009300087308 */ /* 0x000f220000000800 */
[----:B--2---:R-:W-:Y:S01]  /*18100*/  FMUL.FTZ R27, R121, R70 ;  /* 0x00000046791b7220 */ /* 0x004fe20000410000 */
[----:B------:R-:W-:Y:S01]  /*18110*/  FADD.FTZ R139, R13, R137 ;  /* 0x000000890d8b7221 */ /* 0x000fe20000010000 */
[----:B---3--:R-:W-:Y:S01]  /*18120*/  FMUL.FTZ R29, R121, R68 ;  /* 0x00000044791d7220 */ /* 0x008fe20000410000 */
[----:B------:R-:W-:Y:S01]  /*18130*/  FADD.FTZ R137, R19, R9 ;  /* 0x0000000913897221 */ /* 0x000fe20000010000 */
[----:B------:R2:W-:Y:S03]  /*18140*/  ST.E desc[UR54][R16.64+0x284], R37 ;  /* 0x0002842510007985 */ /* 0x0005e6000c101936 */
[----:B------:R-:W3:Y:S01]  /*18150*/  MUFU.EX2 R9, R149 ;  /* 0x0000009500097308 */ /* 0x000ee20000000800 */
[----:B------:R5:W-:Y:S01]  /*18160*/  ST.E desc[UR54][R16.64+0x290], R39 ;  /* 0x0002902710007985 */ /* 0x000be2000c101936 */
[----:B-1----:R-:W-:-:S03]  /*18170*/  FADD.FTZ R137, R20, R137 ;  /* 0x0000008914897221 */ /* 0x002fc60000010000 */
[----:B------:R1:W-:Y:S04]  /*18180*/  ST.E desc[UR54][R16.64+0x2a4], R41 ;  /* 0x0002a42910007985 */ /* 0x0003e8000c101936 */
[----:B------:R0:W-:Y:S01]  /*18190*/  ST.E desc[UR54][R16.64+0x420], R5 ;  /* 0x0004200510007985 */ /* 0x0001e2000c101936 */
[----:B--2---:R-:W-:-:S03]  /*181a0*/  FMUL.FTZ R37, R121, R62 ;  /* 0x0000003e79257220 */ /* 0x004fc60000410000 */
[----:B------:R2:W-:Y:S01]  /*181b0*/  ST.E desc[UR54][R16.64+0x238], R25 ;  /* 0x0002381910007985 */ /* 0x0005e2000c101936 */
[----:B-----5:R-:W-:-:S03]  /*181c0*/  FMUL.FTZ R39, R121, R82 ;  /* 0x0000005279277220 */ /* 0x020fc60000410000 */
[----:B------:R5:W-:Y:S01]  /*181d0*/  ST.E desc[UR54][R16.64+0x23c], R27 ;  /* 0x00023c1b10007985 */ /* 0x000be2000c101936 */
[----:B-1----:R-:W-:-:S03]  /*181e0*/  FMUL.FTZ R41, R121, R74 ;  /* 0x0000004a79297220 */ /* 0x002fc60000410000 */
[----:B------:R1:W-:Y:S01]  /*181f0*/  ST.E desc[UR54][R16.64+0x248], R29 ;  /* 0x0002481d10007985 */ /* 0x0003e2000c101936 */
[----:B0-----:R-:W-:-:S03]  /*18200*/  FMUL.FTZ R5, R121, R80 ;  /* 0x0000005079057220 */ /* 0x001fc60000410000 */
[----:B------:R0:W-:Y:S01]  /*18210*/  ST.E desc[UR54][R16.64+0x24c], R31 ;  /* 0x00024c1f10007985 */ /* 0x0001e2000c101936 */
[----:B--2---:R-:W-:-:S03]  /*18220*/  FMUL.FTZ R25, R121, R72 ;  /* 0x0000004879197220 */ /* 0x004fc60000410000 */
[----:B------:R2:W-:Y:S01]  /*18230*/  ST.E desc[UR54][R16.64+0x258], R33 ;  /* 0x0002582110007985 */ /* 0x0005e2000c101936 */
[----:B-----5:R-:W-:-:S03]  /*18240*/  FMUL.FTZ R27, R121, R78 ;  /* 0x0000004e791b7220 */ /* 0x020fc60000410000 */
[----:B------:R5:W-:Y:S01]  /*18250*/  ST.E desc[UR54][R16.64+0x25c], R35 ;  /* 0x00025c2310007985 */ /* 0x000be2000c101936 */
[C---:B-1----:R-:W-:Y:S01]  /*18260*/  FMUL.FTZ R29, R121.reuse, R76 ;  /* 0x0000004c791d7220 */ /* 0x042fe20000410000 */
[C---:B0-----:R-:W-:Y:S01]  /*18270*/  FMUL.FTZ R31, R121.reuse, R94 ;  /* 0x0000005e791f7220 */ /* 0x041fe20000410000 */
[C---:B--2---:R-:W-:Y:S01]  /*18280*/  FMUL.FTZ R33, R121.reuse, R86 ;  /* 0x0000005679217220 */ /* 0x044fe20000410000 */
[----:B-----5:R-:W-:Y:S01]  /*18290*/  FMUL.FTZ R35, R121, R92 ;  /* 0x0000005c79237220 */ /* 0x020fe20000410000 */
[----:B------:R0:W-:Y:S01]  /*182a0*/  ST.E desc[UR54][R16.64+0x268], R37 ;  /* 0x0002682510007985 */ /* 0x0001e2000c101936 */
[----:B------:R-:W-:-:S03]  /*182b0*/  FADD.FTZ R137, R11, R137 ;  /* 0x000000890b897221 */ /* 0x000fc60000010000 */
        /* <DEDUP_REMOVED lines=9> */
[----:B-----5:R-:W-:-:S03]  /*18350*/  FMUL.FTZ R25, R121, R96 ;  /* 0x0000006079197220 */ /* 0x020fc60000410000 */
[----:B------:R5:W-:Y:S01]  /*18360*/  ST.E desc[UR54][R16.64+0x29c], R31 ;  /* 0x00029c1f10007985 */ /* 0x000be2000c101936 */
[----:B0-----:R-:W-:-:S03]  /*18370*/  FMUL.FTZ R27, R121, R102 ;  /* 0x00000066791b7220 */ /* 0x001fc60000410000 */
[----:B------:R0:W-:Y:S01]  /*18380*/  ST.E desc[UR54][R16.64+0x2a8], R33 ;  /* 0x0002a82110007985 */ /* 0x0001e2000c101936 */
[----:B-1----:R-:W-:-:S03]  /*18390*/  FMUL.FTZ R29, R121, R100 ;  /* 0x00000064791d7220 */ /* 0x002fc60000410000 */
[----:B------:R1:W-:Y:S01]  /*183a0*/  ST.E desc[UR54][R16.64+0x2ac], R35 ;  /* 0x0002ac2310007985 */ /* 0x0003e2000c101936 */
[C---:B--2---:R-:W-:Y:S01]  /*183b0*/  FMUL.FTZ R41, R121.reuse, R98 ;  /* 0x0000006279297220 */ /* 0x044fe20000410000 */
[C---:B-----5:R-:W-:Y:S01]  /*183c0*/  FMUL.FTZ R31, R121.reuse, R104 ;  /* 0x00000068791f7220 */ /* 0x060fe20000410000 */
[C---:B0-----:R-:W-:Y:S01]  /*183d0*/  FMUL.FTZ R33, R121.reuse, R106 ;  /* 0x0000006a79217220 */ /* 0x041fe20000410000 */
[----:B-1----:R-:W-:Y:S01]  /*183e0*/  FMUL.FTZ R35, R121, R108 ;  /* 0x0000006c79237220 */ /* 0x002fe20000410000 */
[----:B------:R-:W-:Y:S01]  /*183f0*/  FADD.FTZ R137, R12, R137 ;  /* 0x000000890c897221 */ /* 0x000fe20000010000 */
[----:B------:R0:W-:Y:S04]  /*18400*/  ST.E desc[UR54][R16.64+0x2b8], R37 ;  /* 0x0002b82510007985 */ /* 0x0001e8000c101936 */
[----:B------:R1:W-:Y:S01]  /*18410*/  ST.E desc[UR54][R16.64+0x2bc], R39 ;  /* 0x0002bc2710007985 */ /* 0x0003e2000c101936 */
[----:B----4-:R-:W-:-:S03]  /*18420*/  FADD.FTZ R137, R8, R137 ;  /* 0x0000008908897221 */ /* 0x010fc60000010000 */
        /* <DEDUP_REMOVED lines=8> */
[----:B----4-:R-:W-:-:S03]  /*184b0*/  FMUL.FTZ R25, R121, R116 ;  /* 0x0000007479197220 */ /* 0x010fc60000410000 */
[----:B------:R4:W-:Y:S01]  /*184c0*/  ST.E desc[UR54][R16.64+0x2ec], R31 ;  /* 0x0002ec1f10007985 */ /* 0x0009e2000c101936 */
[----:B0-----:R-:W-:-:S03]  /*184d0*/  FMUL.FTZ R27, R121, R118 ;  /* 0x00000076791b7220 */ /* 0x001fc60000410000 */
[----:B------:R0:W-:Y:S01]  /*184e0*/  ST.E desc[UR54][R16.64+0x2f8], R33 ;  /* 0x0002f82110007985 */ /* 0x0001e2000c101936 */
[----:B-1----:R-:W-:-:S03]  /*184f0*/  FMUL.FTZ R29, R121, R120 ;  /* 0x00000078791d7220 */ /* 0x002fc60000410000 */
[----:B------:R1:W-:Y:S01]  /*18500*/  ST.E desc[UR54][R16.64+0x2fc], R35 ;  /* 0x0002fc2310007985 */ /* 0x0003e2000c101936 */
[C---:B--2---:R-:W-:Y:S01]  /*18510*/  FMUL.FTZ R41, R121.reuse, R122 ;  /* 0x0000007a79297220 */ /* 0x044fe20000410000 */
[C---:B----4-:R-:W-:Y:S01]  /*18520*/  FMUL.FTZ R31, R121.reuse, R124 ;  /* 0x0000007c791f7220 */ /* 0x050fe20000410000 */
[C---:B0-----:R-:W-:Y:S01]  /*18530*/  FMUL.FTZ R33, R121.reuse, R126 ;  /* 0x0000007e79217220 */ /* 0x041fe20000410000 */
[----:B-1----:R-:W-:Y:S01]  /*18540*/  FMUL.FTZ R35, R121, R128 ;  /* 0x0000008079237220 */ /* 0x002fe20000410000 */
[----:B------:R0:W-:Y:S01]  /*18550*/  ST.E desc[UR54][R16.64+0x308], R37 ;  /* 0x0003082510007985 */ /* 0x0001e2000c101936 */
[----:B------:R-:W-:Y:S01]  /*18560*/  FADD.FTZ R139, R14, R139 ;  /* 0x0000008b0e8b7221 */ /* 0x000fe20000010000 */
[----:B---3--:R-:W-:Y:S02]  /*18570*/  FADD.FTZ R137, R9, R137 ;  /* 0x0000008909897221 */ /* 0x008fe40000010000 */
        /* <DEDUP_REMOVED lines=32> */
[C---:B0-----:R-:W-:Y:S01]  /*18780*/  FMUL.FTZ R139, R4.reuse, R24 ;  /* 0x00000018048b7220 */ /* 0x041fe20000410000 */
        /* <DEDUP_REMOVED lines=11> */
[C---:B---3--:R-:W-:Y:S01]  /*18840*/  FMUL.FTZ R137, R4.reuse, R36 ;  /* 0x0000002404897220 */ /* 0x048fe20000410000 */
        /* <DEDUP_REMOVED lines=30> */
[----:B------:R-:W-:Y:S01]  /*18a30*/  FMUL.FTZ R119, R4, R119 ;  /* 0x0000007704777220 */ /* 0x000fe20000410000 */
[C---:B0-----:R-:W-:Y:S01]  /*18a40*/  FMUL.FTZ R37, R121.reuse, R150 ;  /* 0x0000009679257220 */ /* 0x041fe20000410000 */
[C---:B-1----:R-:W-:Y:S01]  /*18a50*/  FMUL.FTZ R39, R121.reuse, R188 ;  /* 0x000000bc79277220 */ /* 0x042fe20000410000 */
[C---:B--2---:R-:W-:Y:S01]  /*18a60*/  FMUL.FTZ R5, R121.reuse, R212 ;  /* 0x000000d479057220 */ /* 0x044fe20000410000 */
[C---:B---3--:R-:W-:Y:S01]  /*18a70*/  FMUL.FTZ R25, R121.reuse, R214 ;  /* 0x000000d679197220 */ /* 0x048fe20000410000 */
[C---:B----4-:R-:W-:Y:S01]  /*18a80*/  FMUL.FTZ R27, R121.reuse, R216 ;  /* 0x000000d8791b7220 */ /* 0x050fe20000410000 */
        /* <DEDUP_REMOVED lines=73> */
[----:B0-----:R-:W5:Y:S04]  /*18f20*/  LD.E R5, desc[UR54][R16.64+0x230] ;  /* 0x0002303610057980 */ /* 0x001f68000c101900 */
        /* <DEDUP_REMOVED lines=256> */
[----:B0-----:R-:W5:Y:S04]  /*19f30*/  LD.E.64 R4, desc[UR54][R16.64+0xa8] ;  /* 0x0000a83610047980 */ /* 0x001f68000c101b00 */
[----:B------:R-:W5:Y:S04]  /*19f40*/  LDL R188, [R1+0x88] ;  /* 0x0000880001bc7983 */ /* 0x000f680000100800 */
[----:B-1----:R-:W5:Y:S04]  /*19f50*/  LD.E R24, desc[UR54][R16.64+0x230] ;  /* 0x0002303610187980 */ /* 0x002f68000c101900 */
[----:B------:R-:W5:Y:S04]  /*19f60*/  LD.E R25, desc[UR54][R16.64+0x234] ;  /* 0x0002343610197980 */ /* 0x000f68000c101900 */
        /* <DEDUP_REMOVED lines=1230> */
.L_x_2556:
[----:B------:R-:W-:Y:S05]  /*1ec50*/  BSYNC B0 ;  /* 0x0000000000007941 */ /* 0x000fea0003800000 */
.L_x_2555:
[C---:B------:R-:W-:Y:S01]  /*1ec60*/  ISETP.GT.AND P1, PT, R10.reuse, UR43, PT ;  /* 0x0000002b0a007c0c */ /* 0x040fe2000bf24270 */
[----:B------:R-:W-:-:S12]  /*1ec70*/  VIADD R10, R10, 0xffffffff ;  /* 0xffffffff0a0a7836 */ /* 0x000fd80000000000 */
[----:B------:R-:W-:Y:S05]  /*1ec80*/  @P1 BRA `(.L_x_2557) ;  /* 0xffffff4c00a01947 */ /* 0x000fea000383ffff */
.L_x_2526:
[----:B------:R-:W-:Y:S05]  /*1ec90*/  WARPSYNC.ALL ;  /* 0x0000000000007948 */ /* 0x000fea0003800000 */
[----:B0-----:R-:W1:Y:S04]  /*1eca0*/  LDL R5, [R1+0x450] ;  /* 0x0004500001057983 */ /* 0x001e680000100800 */
[----:B------:R-:W2:Y:S04]  /*1ecb0*/  LDL R6, [R1+0x454] ;  /* 0x0004540001067983 */ /* 0x000ea80000100800 */
[----:B------:R-:W3:Y:S04]  /*1ecc0*/  LDL R132, [R1+0x218] ;  /* 0x0002180001847983 */ /* 0x000ee80000100800 */
[----:B------:R-:W4:Y:S04]  /*1ecd0*/  LDL.64 R12, [R1+0x398] ;  /* 0x00039800010c7983 */ /* 0x000f280000100a00 */
[----:B------:R-:W5:Y:S04]  /*1ece0*/  LDL.64 R14, [R1+0x3d8] ;  /* 0x0003d800010e7983 */ /* 0x000f680000100a00 */
[----:B------:R-:W4:Y:S04]  /*1ecf0*/  LDL.64 R136, [R1+0x230] ;  /* 0x0002300001887983 */ /* 0x000f280000100a00 */
        /* <DEDUP_REMOVED lines=59> */
[----:B-1----:R-:W0:Y:S02]  /*1f0b0*/  SHFL.BFLY PT, R0, R5, 0x2, 0x1f ;  /* 0x0c401f0005007f89 */ /* 0x002e2400000e0000 */
[----:B0-----:R-:W-:-:S05]  /*1f0c0*/  FADD.FTZ R0, R5, R0 ;  /* 0x0000000005007221 */ /* 0x001fca0000010000 */
[----:B------:R-:W0:Y:S02]  /*1f0d0*/  SHFL.BFLY PT, R3, R0, 0x1, 0x1f ;  /* 0x0c201f0000037f89 */ /* 0x000e2400000e0000 */
[----:B0-----:R-:W-:Y:S01]  /*1f0e0*/  FADD.FTZ R2, R0, R3 ;  /* 0x0000000300027221 */ /* 0x001fe20000010000 */
[----:B---3--:R-:W-:Y:S01]  /*1f0f0*/  VIADD R132, R132, 0x1 ;  /* 0x0000000184847836 */ /* 0x008fe20000000000 */
[----:B------:R-:W3:Y:S04]  /*1f100*/  LDL R0, [R1+0x224] ;  /* 0x0002240001007983 */ /* 0x000ee80000100800 */
[----:B------:R-:W-:Y:S04]  /*1f110*/  STL [R1+0x450], R2 ;  /* 0x0004500201007387 */ /* 0x000fe80000100800 */
[----:B------:R-:W4:Y:S04]  /*1f120*/  LDL R146, [R1+0x450] ;  /* 0x0004500001927983 */ /* 0x000f280000100800 */
[----:B--2---:R-:W0:Y:S02]  /*1f130*/  SHFL.BFLY PT, R3, R6, 0x2, 0x1f ;  /* 0x0c401f0006037f89 */ /* 0x004e2400000e0000 */
[----:B0-----:R-:W-:Y:S01]  /*1f140*/  FADD.FTZ R3, R3, R6 ;  /* 0x0000000603037221 */ /* 0x001fe20000010000 */
[----:B------:R-:W-:Y:S01]  /*1f150*/  ISETP.NE.AND P2, PT, R132, 0x2, PT ;  /* 0x000000028400780c */ /* 0x000fe20003f45270 */
[----:B------:R-:W2:Y:S04]  /*1f160*/  LDL.64 R6, [R1+0x428] ;  /* 0x0004280001067983 */ /* 0x000ea80000100a00 */
[----:B------:R-:W0:Y:S08]  /*1f170*/  SHFL.BFLY PT, R4, R3, 0x1, 0x1f ;  /* 0x0c201f0003047f89 */ /* 0x000e3000000e0000 */
[----:B------:R-:W2:Y:S01]  /*1f180*/  @!P2 LDL R23, [R1+0x21c] ;  /* 0x00021c000117a983 */ /* 0x000ea20000100800 */
[----:B0-----:R-:W-:-:S03]  /*1f190*/  FADD.FTZ R138, R3, R4 ;  /* 0x00000004038a7221 */ /* 0x001fc60000010000 */
[----:B------:R-:W2:Y:S02]  /*1f1a0*/  LDL.64 R4, [R1+0x3f8] ;  /* 0x0003f80001047983 */ /* 0x000ea40000100a00 */
[----:B------:R-:W-:Y:S02]  /*1f1b0*/  FSETP.NE.FTZ.AND P1, PT, R138, RZ, PT ;  /* 0x000000ff8a00720b */ /* 0x000fe40003f35000 */
[----:B------:R-:W2:Y:S11]  /*1f1c0*/  LDL.64 R2, [R1+0x418] ;  /* 0x0004180001027983 */ /* 0x000eb60000100a00 */
[----:B------:R-:W2:Y:S04]  /*1f1d0*/  @P1 LDL R141, [R1+0x460] ;  /* 0x00046000018d1983 */ /* 0x000ea80000100800 */
[----:B------:R-:W2:Y:S01]  /*1f1e0*/  @P1 LDL R143, [R1+0x444] ;  /* 0x00044400018f1983 */ /* 0x000ea20000100800 */
[----:B------:R-:W-:-:S02]  /*1f1f0*/  IMAD.MOV.U32 R140, RZ, RZ, -0x800000 ;  /* 0xff800000ff8c7424 */ /* 0x000fc400078e00ff */
[----:B------:R-:W-:Y:S01]  /*1f200*/  IMAD.MOV.U32 R134, RZ, RZ, RZ ;  /* 0x000000ffff867224 */ /* 0x000fe200078e00ff */
[----:B------:R0:W-:Y:S08]  /*1f210*/  BAR.ARV R198, 0x100 ;  /* 0x000400c60000751d */ /* 0x0001f00000002000 */
[----:B------:R-:W-:Y:S06]  /*1f220*/  BAR.ARV 0x8, 0x120 ;  /* 0x0204800000007b1d */ /* 0x000fec0000002000 */
[----:B----4-:R-:W-:-:S13]  /*1f230*/  FSETP.NE.FTZ.AND P0, PT, R146, RZ, PT ;  /* 0x000000ff9200720b */ /* 0x010fda0003f15000 */
[----:B------:R-:W4:Y:S04]  /*1f240*/  @P0 LDL R135, [R1+0x460] ;  /* 0x0004600001870983 */ /* 0x000f280000100800 */
[----:B------:R-:W2:Y:S01]  /*1f250*/  @P0 LDL R142, [R1+0x440] ;  /* 0x00044000018e0983 */ /* 0x000ea20000100800 */
[----:B------:R-:W1:Y:S02]  /*1f260*/  @P0 MUFU.LG2 R139, R146 ;  /* 0x00000092008b0308 */ /* 0x000e640000000c00 */
[----:B-1----:R-:W-:-:S06]  /*1f270*/  @P0 FMUL.FTZ R144, R139, 0.69314718246459960938 ;  /* 0x3f3172188b900820 */ /* 0x002fcc0000410000 */
[----:B------:R-:W1:Y:S08]  /*1f280*/  @P1 MUFU.LG2 R145, R138 ;  /* 0x0000008a00911308 */ /* 0x000e700000000c00 */
[----:B------:R-:W0:Y:S01]  /*1f290*/  @P0 MUFU.RCP R134, R146 ;  /* 0x0000009200860308 */ /* 0x000e220000001000 */
[----:B---3--:R-:W-:Y:S02]  /*1f2a0*/  VIADD R0, R0, 0x1 ;  /* 0x0000000100007836 */ /* 0x008fe40000000000 */
[----:B-1----:R-:W-:Y:S01]  /*1f2b0*/  @P1 FMUL.FTZ R145, R145, 0.69314718246459960938 ;  /* 0x3f31721891911820 */ /* 0x002fe20000410000 */
[----:B------:R-:W-:Y:S01]  /*1f2c0*/  STL [R1+0x454], R138 ;  /* 0x0004548a01007387 */ /* 0x000fe20000100800 */
[-C--:B0-----:R-:W-:Y:S01]  /*1f2d0*/  FMUL.FTZ R137, R137, R134.reuse ;  /* 0x0000008689897220 */ /* 0x081fe20000410000 */
[-C--:B------:R-:W-:Y:S01]  /*1f2e0*/  FMUL.FTZ R136, R136, R134.reuse ;  /* 0x0000008688887220 */ /* 0x080fe20000410000 */
        /* <DEDUP_REMOVED lines=98> */
[----:B--2---:R-:W-:Y:S01]  /*1f910*/  @P0 FFMA.FTZ R140, R135, R142, R144 ;  /* 0x0000008e878c0223 */ /* 0x004fe20000010090 */
[----:B------:R-:W-:-:S06]  /*1f920*/  IMAD.MOV.U32 R135, RZ, RZ, RZ ;  /* 0x000000ffff877224 */ /* 0x000fcc00078e00ff */
[----:B------:R-:W0:Y:S01]  /*1f930*/  @P1 MUFU.RCP R135, R138 ;  /* 0x0000008a00871308 */ /* 0x000e220000001000 */
[----:B------:R-:W-:Y:S01]  /*1f940*/  @P1 FMUL.FTZ R144, R141, 0.69314718246459960938 ;  /* 0x3f3172188d901820 */ /* 0x000fe20000410000 */
[----:B------:R-:W-:-:S03]  /*1f950*/  IMAD.MOV.U32 R142, RZ, RZ, -0x800000 ;  /* 0xff800000ff8e7424 */ /* 0x000fc600078e00ff */
[----:B------:R-:W-:Y:S01]  /*1f960*/  @P1 FFMA.FTZ R142, R144, R143, R145 ;  /* 0x0000008f908e1223 */ /* 0x000fe20000010091 */
[----:B------:R-:W-:Y:S01]  /*1f970*/  STL [R1+0x450], R140 ;  /* 0x0004508c01007387 */ /* 0x000fe20000100800 */
[-C--:B0-----:R-:W-:Y:S01]  /*1f980*/  FMUL.FTZ R13, R13, R135.reuse ;  /* 0x000000870d0d7220 */ /* 0x081fe20000410000 */
        /* <DEDUP_REMOVED lines=65> */
[----:B0-----:R-:W-:Y:S01]  /*1fda0*/  VIADD R12, R133, 0x1 ;  /* 0x00000001850c7836 */ /* 0x001fe20000000000 */
[----:B-1----:R-:W-:Y:S01]  /*1fdb0*/  @!P2 LOP3.LUT R14, R23, 0x1, RZ, 0x3c, !PT ;  /* 0x00000001170ea812 */ /* 0x002fe200078e3cff */
        /* <DEDUP_REMOVED lines=34> */
.L_x_2461:
[----:B------:R-:W1:Y:S08]  /*1ffe0*/  S2UR UR4, SR_CgaCtaId ;  /* 0x00000000000479c3 */ /* 0x000e700000008800 */
[----:B------:R-:W-:Y:S06]  /*1fff0*/  BAR.SYNC.DEFER_BLOCKING 0x5, 0x120 ;  /* 0x0144800000007b1d */ /* 0x000fec0000010000 */
[----:B------:R-:W-:Y:S01]  /*20000*/  UMOV UR44, 0x400 ;  /* 0x00000400002c7882 */ /* 0x000fe20000000000 */
[----:B------:R-:W-:Y:S01]  /*20010*/  BSSY B0, `(.L_x_2558) ;  /* 0x0000281000007945 */ /* 0x000fe20003800000 */
[----:B-1----:R-:W-:-:S09]  /*20020*/  ULEA UR44, UR4, UR44, 0x18 ;  /* 0x0000002c042c7291 */ /* 0x002fd2000f8ec03f */
[----:B0-2---:R-:W0:Y:S02]  /*20030*/  LDS.128 R4, [UR44+0x324d0] ;  /* 0x0324d02cff047984 */ /* 0x005e240008000c00 */
[----:B0-----:R-:W-:Y:S02]  /*20040*/  R2UR UR5, R5 ;  /* 0x00000000050572ca */ /* 0x001fe400000e0000 */
[----:B------:R-:W-:Y:S02]  /*20050*/  R2UR UR7, R6 ;  /* 0x00000000060772ca */ /* 0x000fe400000e0000 */
[----:B------:R-:W-:Y:S01]  /*20060*/  R2UR UR6, R7 ;  /* 0x00000000070672ca */ /* 0x000fe200000e0000 */
[----:B------:R-:W-:Y:S06]  /*20070*/  BAR.ARV 0x4, 0x120 ;  /* 0x0104800000007b1d */ /* 0x000fec0000002000 */
[----:B------:R-:W-:Y:S08]  /*20080*/  @P0 BRA `(.L_x_2559) ;  /* 0x0000001800cc0947 */ /* 0x000ff00003800000 */
[----:B------:R-:W2:Y:S04]  /*20090*/  LDL.128 R136, [R1+0x230] ;  /* 0x0002300001887983 */ /* 0x000ea80000100c00 */
[----:B------:R-:W3:Y:S04]  /*200a0*/  LDL.128 R128, [R1+0x250] ;  /* 0x0002500001807983 */ /* 0x000ee80000100c00 */
        /* <DEDUP_REMOVED lines=30> */
[C---:B------:R-:W-:Y:S01]  /*20290*/  IADD3 R21, P0, R192.reuse, 0xc060, RZ ;  /* 0x0000c060c0157810 */ /* 0x040fe20007f1e0ff */
[----:B------:R-:W-:Y:S01]  /*202a0*/  ULDC.64 UR8, c[0x0][0xce0] ;  /* 0x0003380000087ab9 */ /* 0x000fe20000000a00 */
[----:B------:R-:W-:Y:S01]  /*202b0*/  LOP3.LUT R3, R192, 0x380, RZ, 0xc0, !PT ;  /* 0x00000380c0037812 */ /* 0x000fe200078ec0ff */
[----:B------:R-:W-:Y:S01]  /*202c0*/  ULDC.64 UR10, c[0x0][0xcd8] ;  /* 0x00033600000a7ab9 */ /* 0x000fe20000000a00 */
[----:B------:R-:W-:-:S02]  /*202d0*/  LOP3.LUT R2, R21, 0x380, RZ, 0xc0, !PT ;  /* 0x0000038015027812 */ /* 0x000fc400078ec0ff */
[----:B------:R-:W-:Y:S02]  /*202e0*/  SHF.R.U64 R3, R3, 0x3, RZ ;  /* 0x0000000303037819 */ /* 0x000fe400000012ff */
[----:B------:R-:W-:Y:S02]  /*202f0*/  SHF.R.U64 R2, R2, 0x3, RZ ;  /* 0x0000000302027819 */ /* 0x000fe400000012ff */
[----:B------:R-:W-:Y:S02]  /*20300*/  IADD3 R19, P1, R192, 0xc040, RZ ;  /* 0x0000c040c0137810 */ /* 0x000fe40007f3e0ff */
[----:B------:R-:W-:Y:S01]  /*20310*/  LOP3.LUT R2, R2, R21, RZ, 0x3c, !PT ;  /* 0x0000001502027212 */ /* 0x000fe200078e3cff */
[----:B------:R-:W-:Y:S01]  /*20320*/  IMAD.MOV.U32 R21, RZ, RZ, R193 ;  /* 0x000000ffff157224 */ /* 0x000fe200078e00c1 */
[----:B------:R-:W-:Y:S02]  /*20330*/  LOP3.LUT R20, R3, R192, RZ, 0x3c, !PT ;  /* 0x000000c003147212 */ /* 0x000fe400078e3cff */
[----:B------:R-:W-:-:S02]  /*20340*/  LOP3.LUT R0, R19, 0x380, RZ, 0xc0, !PT ;  /* 0x0000038013007812 */ /* 0x000fc400078ec0ff */
[----:B------:R-:W-:Y:S02]  /*20350*/  MOV R20, R20 ;  /* 0x0000001400147202 */ /* 0x000fe40000000f00 */
[----:B------:R-:W-:Y:S01]  /*20360*/  SHF.R.U64 R0, R0, 0x3, RZ ;  /* 0x0000000300007819 */ /* 0x000fe200000012ff */
[----:B------:R-:W-:-:S03]  /*20370*/  IMAD.X R3, RZ, RZ, R193, P0 ;  /* 0x000000ffff037224 */ /* 0x000fc600000e06c1 */
[----:B------:R-:W-:Y:S01]  /*20380*/  LOP3.LUT R18, R0, R19, RZ, 0x3c, !PT ;  /* 0x0000001300127212 */ /* 0x000fe200078e3cff */
[----:B------:R-:W-:Y:S01]  /*20390*/  IMAD.X R19, RZ, RZ, R193, P1 ;  /* 0x000000ffff137224 */ /* 0x000fe200008e06c1 */
[----:B------:R-:W-:-:S04]  /*203a0*/  UISETP.NE.U32.AND UP1, UPT, UR8, URZ, UPT ;  /* 0x0000003f0800728c */ /* 0x000fc8000bf25070 */
[----:B------:R-:W-:Y:S02]  /*203b0*/  MOV R18, R18 ;  /* 0x0000001200127202 */ /* 0x000fe40000000f00 */
[----:B------:R-:W-:Y:S01]  /*203c0*/  MOV R19, R2 ;  /* 0x0000000200137202 */ /* 0x000fe20000000f00 */
[----:B------:R-:W-:-:S03]  /*203d0*/  UISETP.NE.AND.EX UP1, UPT, UR9, URZ, UPT, UP1 ;  /* 0x0000003f0900728c */ /* 0x000fc6000bf25310 */
[----:B------:R-:W-:Y:S02]  /*203e0*/  ULDC.64 UR8, c[0x0][0xcd8] ;  /* 0x0003360000087ab9 */ /* 0x000fe40000000a00 */
[----:B------:R-:W-:-:S04]  /*203f0*/  UISETP.NE.U32.AND UP0, UPT, UR8, URZ, UPT ;  /* 0x0000003f0800728c */ /* 0x000fc8000bf05070 */
[----:B------:R-:W-:Y:S01]  /*20400*/  UISETP.NE.AND.EX UP0, UPT, UR9, URZ, UPT, UP0 ;  /* 0x0000003f0900728c */ /* 0x000fe2000bf05300 */
[----:B------:R-:W-:Y:S02]  /*20410*/  PLOP3.LUT P2, PT, PT, PT, UP1, 0x80, 0x0 ;  /* 0x000000000000781c */ /* 0x000fe40003f4f018 */
[----:B------:R-:W-:Y:S01]  /*20420*/  @UP1 ULDC.64 UR8, c[0x0][0xce0] ;  /* 0x0003380000081ab9 */ /* 0x000fe20000000a00 */
[----:B------:R-:W-:Y:S02]  /*20430*/  UIMAD.WIDE UR10, UR41, 0x4, UR10 ;  /* 0x00000004290a78a5 */ /* 0x000fe4000f8e020a */
[----:B------:R-:W-:Y:S01]  /*20440*/  PLOP3.LUT P1, PT, PT, PT, UP0, 0x80, 0x0 ;  /* 0x000000000000781c */ /* 0x000fe20003f2f008 */
[----:B------:R-:W-:-:S03]  /*20450*/  @UP1 UIMAD.WIDE UR8, UR41, 0x4, UR8 ;  /* 0x00000004290818a5 */ /* 0x000fc6000f8e0208 */
[----:B------:R-:W-:Y:S02]  /*20460*/  IMAD.U32 R2, RZ, RZ, UR10 ;  /* 0x0000000aff027e24 */ /* 0x000fe4000f8e00ff */
[----:B------:R-:W-:Y:S01]  /*20470*/  IMAD.U32 R3, RZ, RZ, UR11 ;  /* 0x0000000bff037e24 */ /* 0x000fe2000f8e00ff */
[----:B------:R-:W-:Y:S01]  /*20480*/  BAR.SYNC.DEFER_BLOCKING 0x1, 0x100 ;  /* 0x0044000000007b1d */ /* 0x000fe20000010000 */
[----:B--2---:R-:W-:Y:S02]  /*20490*/  F2FP.F16.F32.PACK_AB R136, R137, R136 ;  /* 0x000000888988723e */ /* 0x004fe400000000ff */
[----:B------:R-:W-:Y:S02]  /*204a0*/  F2FP.F16.F32.PACK_AB R137, R139, R138 ;  /* 0x0000008a8b89723e */ /* 0x000fe400000000ff */
[----:B---3--:R-:W-:Y:S02]  /*204b0*/  F2FP.F16.F32.PACK_AB R128, R129, R128 ;  /* 0x000000808180723e */ /* 0x008fe400000000ff */
[----:B------:R-:W-:-:S02]  /*204c0*/  F2FP.F16.F32.PACK_AB R129, R131, R130 ;  /* 0x000000828381723e */ /* 0x000fc400000000ff */
[----:B----4-:R-:W-:Y:S02]  /*204d0*/  F2FP.F16.F32.PACK_AB R138, R133, R132 ;  /* 0x00000084858a723e */ /* 0x010fe400000000ff */
[----:B------:R-:W-:Y:S02]  /*204e0*/  F2FP.F16.F32.PACK_AB R139, R135, R134 ;  /* 0x00000086878b723e */ /* 0x000fe400000000ff */
[----:B-----5:R-:W-:Y:S02]  /*204f0*/  F2FP.F16.F32.PACK_AB R120, R121, R120 ;  /* 0x000000787978723e */ /* 0x020fe400000000ff */
        /* <DEDUP_REMOVED lines=65> */
[----:B------:R-:W-:Y:S01]  /*20910*/  F2FP.F16.F32.PACK_AB R27, R15, R14 ;  /* 0x0000000e0f1b723e */ /* 0x000fe200000000ff */
[----:B------:R0:W-:Y:S01]  /*20920*/  STSM.16.M88.4 [R210], R48 ;  /* 0x00000030d2007844 */ /* 0x0001e20000000200 */
[----:B------:R-:W-:Y:S02]  /*20930*/  F2FP.F16.F32.PACK_AB R10, R5, R4 ;  /* 0x00000004050a723e */ /* 0x000fe400000000ff */
[----:B------:R-:W-:Y:S01]  /*20940*/  F2FP.F16.F32.PACK_AB R11, R7, R6 ;  /* 0x00000006070b723e */ /* 0x000fe200000000ff */
[----:B------:R0:W-:Y:S04]  /*20950*/  STSM.16.M88.4 [R209], R40 ;  /* 0x00000028d1007844 */ /* 0x0001e80000000200 */
[----:B------:R0:W-:Y:S04]  /*20960*/  STSM.16.M88.4 [R208], R32 ;  /* 0x00000020d0007844 */ /* 0x0001e80000000200 */
[----:B------:R0:W-:Y:S04]  /*20970*/  STSM.16.M88.4 [R18], R24 ;  /* 0x0000001812007844 */ /* 0x0001e80000000200 */
[----:B------:R0:W-:Y:S01]  /*20980*/  STSM.16.M88.4 [R19], R8 ;  /* 0x0000000813007844 */ /* 0x0001e20000000200 */
[----:B------:R-:W-:Y:S01]  /*20990*/  BAR.SYNC.DEFER_BLOCKING 0x1, 0x100 ;  /* 0x0044000000007b1d */ /* 0x000fe20000010000 */
[----:B------:R-:W-:-:S02]  /*209a0*/  IMAD.U32 R4, RZ, RZ, UR8 ;  /* 0x00000008ff047e24 */ /* 0x000fc4000f8e00ff */
[----:B------:R-:W-:-:S05]  /*209b0*/  IMAD.U32 R5, RZ, RZ, UR9 ;  /* 0x00000009ff057e24 */ /* 0x000fca000f8e00ff */
[----:B------:R-:W2:Y:S04]  /*209c0*/  @P2 LDG.E R4, desc[UR54][R4.64] ;  /* 0x0000003604042981 */ /* 0x000ea8000c1e1900 */
[----:B------:R-:W3:Y:S01]  /*209d0*/  @P1 LDG.E R0, desc[UR54][R2.64] ;  /* 0x0000003602001981 */ /* 0x000ee2000c1e1900 */
[----:B------:R-:W-:Y:S01]  /*209e0*/  IMAD.U32 R7, RZ, RZ, UR40 ;  /* 0x00000028ff077e24 */ /* 0x000fe2000f8e00ff */
[----:B------:R-:W-:Y:S01]  /*209f0*/  ULDC UR12, c[0x0][0xb88] ;  /* 0x0002e200000c7ab9 */ /* 0x000fe20000000800 */
[----:B------:R-:W-:Y:S02]  /*20a00*/  UMOV UR4, URZ ;  /* 0x0000003f00047c82 */ /* 0x000fe40008000000 */
[----:B------:R-:W-:Y:S01]  /*20a10*/  IMAD R7, R7, 0x80, R194 ;  /* 0x0000008007077824 */ /* 0x000fe200078e02c2 */
[----:B------:R-:W-:-:S03]  /*20a20*/  LOP3.LUT P0, RZ, R202, 0x3, RZ, 0xc0, !PT ;  /* 0x00000003caff7812 */ /* 0x000fc6000780c0ff */
[----:B------:R-:W-:Y:S01]  /*20a30*/  VIADD R6, R7, 0x8 ;  /* 0x0000000807067836 */ /* 0x000fe20000000000 */
[----:B--2---:R-:W-:Y:S02]  /*20a40*/  @P2 R2UR UR12, R4 ;  /* 0x00000000040c22ca */ /* 0x004fe400000e0000 */
[----:B---3--:R-:W-:Y:S01]  /*20a50*/  @P1 R2UR UR4, R0 ;  /* 0x00000000000412ca */ /* 0x008fe200000e0000 */
[----:B0-----:R-:W-:-:S14]  /*20a60*/  @P2 BRA `(.L_x_2560) ;  /* 0x0000000000182947 */ /* 0x001fdc0003800000 */
[----:B------:R-:W-:Y:S05]  /*20a70*/  @!P1 BRA `(.L_x_2560) ;  /* 0x0000000000149947 */ /* 0x000fea0003800000 */
[----:B------:R-:W2:Y:S04]  /*20a80*/  LDG.E R4, desc[UR54][R2.64] ;  /* 0x0000003602047981 */ /* 0x000ea8000c1e1900 */
[----:B------:R-:W3:Y:S01]  /*20a90*/  LDG.E R0, desc[UR54][R2.64+0x4] ;  /* 0x0000043602007981 */ /* 0x000ee2000c1e1900 */
[----:B--2---:R-:W-:Y:S02]  /*20aa0*/  R2UR UR8, R4 ;  /* 0x00000000040872ca */ /* 0x004fe400000e0000 */
[----:B---3--:R-:W-:-:S13]  /*20ab0*/  R2UR UR12, R0 ;  /* 0x00000000000c72ca */ /* 0x008fda00000e0000 */
[----:B------:R-:W-:-:S12]  /*20ac0*/  UIADD3 UR12, -UR8, UR12, URZ ;  /* 0x0000000c080c7290 */ /* 0x000fd8000fffe13f */
.L_x_2560:
[----:B------:R-:W-:Y:S01]  /*20ad0*/  ISETP.GE.OR P1, PT, R7, UR12, P0 ;  /* 0x0000000c07007c0c */ /* 0x000fe20008726670 */
[----:B------:R-:W-:Y:S01]  /*20ae0*/  USHF.R.S32.HI UR11, URZ, 0x1f, UR4 ;  /* 0x0000001f3f0b7899 */ /* 0x000fe20008011404 */
[----:B------:R-:W-:Y:S01]  /*20af0*/  ISETP.GE.OR P0, PT, R6, UR12, P0 ;  /* 0x0000000c06007c0c */ /* 0x000fe20008706670 */
[----:B------:R-:W-:Y:S01]  /*20b00*/  USHF.R.S32.HI UR16, URZ, 0x1f, UR39 ;  /* 0x0000001f3f107899 */ /* 0x000fe20008011427 */
[----:B------:R-:W-:-:S09]  /*20b10*/  ULDC.64 UR14, c[0x0][0xc70] ;  /* 0x00031c00000e7ab9 */ /* 0x000fd20000000a00 */
[----:B------:R-:W2:Y:S04]  /*20b20*/  @!P1 LDL R3, [R1+0x450] ;  /* 0x0004500001039983 */ /* 0x000ea80000100800 */
[----:B------:R-:W3:Y:S01]  /*20b30*/  @!P0 LDL R2, [R1+0x454] ;  /* 0x0004540001028983 */ /* 0x000ee20000100800 */
[----:B------:R-:W-:Y:S01]  /*20b40*/  UMOV UR10, UR4 ;  /* 0x00000004000a7c82 */ /* 0x000fe20008000000 */
[----:B------:R-:W-:Y:S01]  /*20b50*/  UIMAD UR13, UR16, UR14, URZ ;  /* 0x0000000e100d72a4 */ /* 0x000fe2000f8e023f */
[----:B------:R-:W-:Y:S01]  /*20b60*/  IMAD R0, R190, 0x40, R183 ;  /* 0x00000040be007824 */ /* 0x000fe200078e02b7 */
[----:B------:R-:W-:Y:S01]  /*20b70*/  UIMAD.WIDE.U32 UR8, UR39, UR14, UR10 ;  /* 0x0000000e270872a5 */ /* 0x000fe2000f8e000a */
[----:B------:R-:W-:Y:S01]  /*20b80*/  IMAD.MOV.U32 R5, RZ, RZ, 0x2 ;  /* 0x00000002ff057424 */ /* 0x000fe200078e00ff */
[----:B------:R-:W-:-:S02]  /*20b90*/  USHF.R.S32.HI UR10, URZ, 0x1f, UR41 ;  /* 0x0000001f3f0a7899 */ /* 0x000fc40008011429 */
[----:B------:R-:W-:Y:S01]  /*20ba0*/  UIMAD UR13, UR39, UR15, UR13 ;  /* 0x0000000f270d72a4 */ /* 0x000fe2000f8e020d */
[----:B------:R-:W-:Y:S01]  /*20bb0*/  IMAD.WIDE R4, R0, R5, UR36 ;  /* 0x0000002400047e25 */ /* 0x000fe2000f8e0205 */
[----:B------:R-:W-:Y:S01]  /*20bc0*/  USEL UR17, UR10, URZ, !UP0 ;  /* 0x0000003f0a117287 */ /* 0x000fe2000c000000 */
[----:B------:R-:W-:Y:S01]  /*20bd0*/  SHF.R.S32.HI R0, RZ, 0x1f, R7 ;  /* 0x0000001fff007819 */ /* 0x000fe20000011407 */
[----:B------:R-:W-:Y:S01]  /*20be0*/  ULDC.64 UR14, c[0x0][0xc78] ;  /* 0x00031e00000e7ab9 */ /* 0x000fe20000000a00 */
[----:B------:R-:W-:Y:S01]  /*20bf0*/  USEL UR18, UR41, URZ, !UP0 ;  /* 0x0000003f29127287 */ /* 0x000fe2000c000000 */
[C---:B------:R-:W-:Y:S01]  /*20c00*/  IADD3 R9, P5, R4.reuse, 0x1000, RZ ;  /* 0x0000100004097810 */ /* 0x040fe20007fbe0ff */
[----:B------:R-:W-:Y:S01]  /*20c10*/  UIMAD UR10, UR17, UR14, URZ ;  /* 0x0000000e110a72a4 */ /* 0x000fe2000f8e023f */
[C---:B------:R-:W-:Y:S01]  /*20c20*/  IADD3 R13, P2, R4.reuse, 0x2000, RZ ;  /* 0x00002000040d7810 */ /* 0x040fe20007f5e0ff */
[----:B------:R-:W-:Y:S01]  /*20c30*/  UIADD3 UR9, UR9, UR13, URZ ;  /* 0x0000000d09097290 */ /* 0x000fe2000fffe03f */
[C---:B------:R-:W-:Y:S01]  /*20c40*/  IADD3 R25, P4, R4.reuse, 0x3000, RZ ;  /* 0x0000300004197810 */ /* 0x040fe20007f9e0ff */
[----:B------:R-:W-:Y:S01]  /*20c50*/  UIMAD UR10, UR18, UR15, UR10 ;  /* 0x0000000f120a72a4 */ /* 0x000fe2000f8e020a */
[----:B------:R-:W-:Y:S01]  /*20c60*/  IADD3 R33, P6, R4, 0x5000, RZ ;  /* 0x0000500004217810 */ /* 0x000fe20007fde0ff */
[----:B------:R-:W-:Y:S01]  /*20c70*/  UIMAD.WIDE.U32 UR8, UR18, UR14, UR8 ;  /* 0x0000000e120872a5 */ /* 0x000fe2000f8e0008 */
[----:B------:R-:W-:-:S02]  /*20c80*/  LOP3.LUT R8, R9, 0x380, RZ, 0xc0, !PT ;  /* 0x0000038009087812 */ /* 0x000fc400078ec0ff */
[----:B------:R-:W-:Y:S01]  /*20c90*/  LOP3.LUT R12, R13, 0x380, RZ, 0xc0, !PT ;  /* 0x000003800d0c7812 */ /* 0x000fe200078ec0ff */
[----:B------:R-:W-:Y:S01]  /*20ca0*/  IMAD.U32 R11, RZ, RZ, UR10 ;  /* 0x0000000aff0b7e24 */ /* 0x000fe2000f8e00ff */
[----:B------:R-:W-:Y:S01]  /*20cb0*/  LOP3.LUT R24, R25, 0x380, RZ, 0xc0, !PT ;  /* 0x0000038019187812 */ /* 0x000fe200078ec0ff */
[----:B------:R-:W-:Y:S01]  /*20cc0*/  ULDC.64 UR14, c[0x0][0xba0] ;  /* 0x0002e800000e7ab9 */ /* 0x000fe20000000a00 */
[----:B------:R-:W-:Y:S02]  /*20cd0*/  IADD3 R6, P3, R7, UR8, RZ ;  /* 0x0000000807067c10 */ /* 0x000fe4000ff7e0ff */
[----:B------:R-:W-:Y:S02]  /*20ce0*/  LOP3.LUT R32, R33, 0x380, RZ, 0xc0, !PT ;  /* 0x0000038021207812 */ /* 0x000fe400078ec0ff */
[----:B------:R-:W-:Y:S01]  /*20cf0*/  IADD3.X R7, R0, UR9, R11, P3, !PT ;  /* 0x0000000900077c10 */ /* 0x000fe20009ffe40b */
[----:B------:R-:W-:Y:S01]  /*20d00*/  ULDC.64 UR8, c[0x0][0xc40] ;  /* 0x0003100000087ab9 */ /* 0x000fe20000000a00 */
[----:B------:R-:W-:-:S02]  /*20d10*/  SHF.R.U64 R8, R8, 0x3, RZ ;  /* 0x0000000308087819 */ /* 0x000fc400000012ff */
[----:B------:R-:W-:Y:S02]  /*20d20*/  LEA R18, P3, R6, UR8, 0x2 ;  /* 0x0000000806127c11 */ /* 0x000fe4000f8610ff */
[----:B------:R-:W-:Y:S02]  /*20d30*/  SHF.R.U64 R12, R12, 0x3, RZ ;  /* 0x000000030c0c7819 */ /* 0x000fe400000012ff */
[----:B------:R-:W-:Y:S02]  /*20d40*/  LEA.HI.X R19, R6, UR9, R7, 0x2, P3 ;  /* 0x0000000906137c11 */ /* 0x000fe400098f1407 */
[----:B------:R-:W-:Y:S02]  /*20d50*/  IADD3 R29, P3, R4, 0x4000, RZ ;  /* 0x00004000041d7810 */ /* 0x000fe40007f7e0ff */
[----:B------:R-:W-:Y:S02]  /*20d60*/  SHF.R.U64 R24, R24, 0x3, RZ ;  /* 0x0000000318187819 */ /* 0x000fe400000012ff */
[----:B------:R-:W-:-:S02]  /*20d70*/  LOP3.LUT R28, R29, 0x380, RZ, 0xc0, !PT ;  /* 0x000003801d1c7812 */ /* 0x000fc400078ec0ff */
        /* <DEDUP_REMOVED lines=15> */
[C---:B------:R-:W-:Y:S02]  /*20e70*/  IADD3 R49, P3, R4.reuse, 0x9000, RZ ;  /* 0x0000900004317810 */ /* 0x040fe40007f7e0ff */
[----:B------:R-:W-:Y:S02]  /*20e80*/  IADD3 R53, P6, R4, 0xa000, RZ ;  /* 0x0000a00004357810 */ /* 0x000fe40007fde0ff */
[----:B------:R-:W-:Y:S02]  /*20e90*/  LOP3.LUT R36, R37, 0x380, RZ, 0xc0, !PT ;  /* 0x0000038025247812 */ /* 0x000fe400078ec0ff */
[----:B------:R-:W-:-:S02]  /*20ea0*/  LOP3.LUT R40, R41, 0x380, RZ, 0xc0, !PT ;  /* 0x0000038029287812 */ /* 0x000fc400078ec0ff */
[----:B------:R-:W-:Y:S02]  /*20eb0*/  LOP3.LUT R44, R45, 0x380, RZ, 0xc0, !PT ;  /* 0x000003802d2c7812 */ /* 0x000fe400078ec0ff */
[----:B------:R-:W-:Y:S02]  /*20ec0*/  LOP3.LUT R48, R49, 0x380, RZ, 0xc0, !PT ;  /* 0x0000038031307812 */ /* 0x000fe400078ec0ff */
[----:B------:R-:W-:Y:S02]  /*20ed0*/  LOP3.LUT R52, R53, 0x380, RZ, 0xc0, !PT ;  /* 0x0000038035347812 */ /* 0x000fe400078ec0ff */
[----:B------:R-:W-:Y:S02]  /*20ee0*/  SHF.R.U64 R36, R36, 0x3, RZ ;  /* 0x0000000324247819 */ /* 0x000fe400000012ff */
        /* <DEDUP_REMOVED lines=21> */
[----:B------:R-:W-:Y:S01]  /*21040*/  LOP3.LUT R11, R4, 0x380, RZ, 0xc0, !PT ;  /* 0x00000380040b7812 */ /* 0x000fe200078ec0ff */
[----:B------:R-:W-:Y:S01]  /*21050*/  UIMAD UR8, UR11, UR14, URZ ;  /* 0x0000000e0b0872a4 */ /* 0x000fe2000f8e023f */
[----:B------:R-:W-:Y:S01]  /*21060*/  LOP3.LUT R64, R65, 0x380, RZ, 0xc0, !PT ;  /* 0x0000038041407812 */ /* 0x000fe200078ec0ff */
[----:B------:R-:W-:Y:S01]  /*21070*/  IMAD.X R73, RZ, RZ, R5, P6 ;  /* 0x000000ffff497224 */ /* 0x000fe200030e0605 */
[----:B------:R-:W-:Y:S01]  /*21080*/  LOP3.LUT R68, R69, 0x380, RZ, 0xc0, !PT ;  /* 0x0000038045447812 */ /* 0x000fe200078ec0ff */
[----:B------:R-:W-:Y:S01]  /*21090*/  ULDC.64 UR10, c[0x0][0xbe0] ;  /* 0x0002f800000a7ab9 */ /* 0x000fe20000000a00 */
[----:B------:R-:W-:Y:S02]  /*210a0*/  LOP3.LUT R0, R7, 0x380, RZ, 0xc0, !PT ;  /* 0x0000038007007812 */ /* 0x000fe400078ec0ff */
[----:B------:R-:W-:Y:S02]  /*210b0*/  SHF.R.U64 R56, R56, 0x3, RZ ;  /* 0x0000000338387819 */ /* 0x000fe400000012ff */
[----:B------:R-:W-:-:S02]  /*210c0*/  SHF.R.U64 R60, R60, 0x3, RZ ;  /* 0x000000033c3c7819 */ /* 0x000fc400000012ff */
[----:B------:R-:W-:Y:S02]  /*210d0*/  SHF.R.U64 R64, R64, 0x3, RZ ;  /* 0x0000000340407819 */ /* 0x000fe400000012ff */
[----:B------:R-:W-:Y:S02]  /*210e0*/  SHF.R.U64 R68, R68, 0x3, RZ ;  /* 0x0000000344447819 */ /* 0x000fe400000012ff */
        /* <DEDUP_REMOVED lines=10> */
[----:B------:R-:W-:-:S02]  /*21190*/  LOP3.LUT R4, R11, R4, RZ, 0x3c, !PT ;  /* 0x000000040b047212 */ /* 0x000fc400078e3cff */
[----:B------:R-:W-:Y:S01]  /*211a0*/  LOP3.LUT R72, R0, R7, RZ, 0x3c, !PT ;  /* 0x0000000700487212 */ /* 0x000fe200078e3cff */
[----:B------:R-:W-:Y:S02]  /*211b0*/  UIMAD UR8, UR4, UR15, UR8 ;  /* 0x0000000f040872a4 */ /* 0x000fe4000f8e0208 */
[----:B------:R-:W-:Y:S01]  /*211c0*/  UIMAD UR12, UR40, -0x80, UR12 ;  /* 0xffffff80280c78a4 */ /* 0x000fe2000f8e020c */
[----:B------:R-:W-:-:S05]  /*211d0*/  VIADD R0, R190, 0x20 ;  /* 0x00000020be007836 */ /* 0x000fca0000000000 */
[----:B------:R-:W-:Y:S02]  /*211e0*/  ISETP.GE.AND P3, PT, R190, UR12, PT ;  /* 0x0000000cbe007c0c */ /* 0x000fe4000bf66270 */
[----:B------:R-:W-:Y:S01]  /*211f0*/  SHF.R.S32.HI R191, RZ, 0x1f, R190 ;  /* 0x0000001fffbf7819 */ /* 0x000fe200000114be */
[----:B------:R-:W-:Y:S01]  /*21200*/  BSSY B1, `(.L_x_2561) ;  /* 0x000004a000017945 */ /* 0x000fe20003800000 */
[----:B--2---:R0:W-:Y:S04]  /*21210*/  @!P1 STG.E desc[UR54][R18.64], R3 ;  /* 0x0000000312009986 */ /* 0x0041e8000c101936 */
[----:B---3--:R1:W-:Y:S04]  /*21220*/  @!P0 STG.E desc[UR54][R18.64+0x20], R2 ;  /* 0x0000200212008986 */ /* 0x0083e8000c101936 */
[----:B------:R-:W5:Y:S01]  /*21230*/  LD.E.128 R4, desc[UR54][R4.64] ;  /* 0x0000003604047980 */ /* 0x000f62000c101d00 */
[----:B0-----:R-:W-:-:S03]  /*21240*/  SHF.R.S32.HI R3, RZ, 0x1f, R183 ;  /* 0x0000001fff037819 */ /* 0x001fc600000114b7 */
[----:B------:R-:W5:Y:S01]  /*21250*/  LD.E.128 R8, desc[UR54][R8.64] ;  /* 0x0000003608087980 */ /* 0x000f62000c101d00 */
[----:B-1----:R-:W-:-:S03]  /*21260*/  IMAD.U32 R19, RZ, RZ, UR14 ;  /* 0x0000000eff137e24 */ /* 0x002fc6000f8e00ff */
[----:B------:R-:W5:Y:S01]  /*21270*/  LD.E.128 R12, desc[UR54][R12.64] ;  /* 0x000000360c0c7980 */ /* 0x000f62000c101d00 */
[----:B------:R-:W-:-:S03]  /*21280*/  IMAD.MOV.U32 R2, RZ, RZ, R183 ;  /* 0x000000ffff027224 */ /* 0x000fc600078e00b7 */
[----:B------:R-:W5:Y:S01]  /*21290*/  LD.E.128 R24, desc[UR54][R24.64] ;  /* 0x0000003618187980 */ /* 0x000f62000c101d00 */
[----:B------:R-:W-:Y:S01]  /*212a0*/  IMAD.WIDE.U32 R2, R19, UR4, R2 ;  /* 0x0000000413027c25 */ /* 0x000fe2000f8e0002 */
[----:B------:R-:W-:Y:S02]  /*212b0*/  UIMAD UR4, UR16, UR10, URZ ;  /* 0x0000000a100472a4 */ /* 0x000fe4000f8e023f */
[----:B------:R-:W5:Y:S01]  /*212c0*/  LD.E.128 R28, desc[UR54][R28.64] ;  /* 0x000000361c1c7980 */ /* 0x000f62000c101d00 */
[----:B------:R-:W-:-:S03]  /*212d0*/  VIADD R3, R3, UR8 ;  /* 0x0000000803037c36 */ /* 0x000fc60008000000 */
[----:B------:R-:W5:Y:S01]  /*212e0*/  LD.E.128 R32, desc[UR54][R32.64] ;  /* 0x0000003620207980 */ /* 0x000f62000c101d00 */
[----:B------:R-:W-:-:S03]  /*212f0*/  IMAD.U32 R19, RZ, RZ, UR10 ;  /* 0x0000000aff137e24 */ /* 0x000fc6000f8e00ff */
        /* <DEDUP_REMOVED lines=10> */
[----:B------:R-:W-:-:S02]  /*213a0*/  UIMAD UR4, UR39, UR11, UR4 ;  /* 0x0000000b270472a4 */ /* 0x000fc4000f8e0204 */
[----:B------:R-:W-:Y:S01]  /*213b0*/  IMAD.WIDE.U32 R2, R19, UR39, R2 ;  /* 0x0000002713027c25 */ /* 0x000fe2000f8e0002 */
[----:B------:R-:W-:Y:S01]  /*213c0*/  ISETP.GE.AND P0, PT, R0, UR12, PT ;  /* 0x0000000c00007c0c */ /* 0x000fe2000bf06270 */
[----:B------:R-:W-:Y:S01]  /*213d0*/  @!PT LDS RZ, [RZ] ;  /* 0x00000000fffff984 */ /* 0x000fe20000000800 */
[----:B------:R-:W-:Y:S01]  /*213e0*/  @!PT LDS RZ, [RZ] ;  /* 0x00000000fffff984 */ /* 0x000fe20000000800 */
[----:B------:R-:W-:Y:S01]  /*213f0*/  @!PT LDS RZ, [RZ] ;  /* 0x00000000fffff984 */ /* 0x000fe20000000800 */
[----:B------:R-:W-:Y:S01]  /*21400*/  @!PT LDS RZ, [RZ] ;  /* 0x00000000fffff984 */ /* 0x000fe20000000800 */
[----:B------:R0:W-:Y:S06]  /*21410*/  MEMBAR.ALL.CTA ;  /* 0x0000000000007992 */ /* 0x0001ec0000008000 */
[----:B0-----:R-:W0:Y:S01]  /*21420*/  FENCE.VIEW.ASYNC.S ;  /* 0x00000000000073c6 */ /* 0x001e220000000000 */
[----:B------:R-:W-:Y:S01]  /*21430*/  ULDC.64 UR10, c[0x0][0xbe8] ;  /* 0x0002fa00000a7ab9 */ /* 0x000fe20000000a00 */
[C---:B------:R-:W-:Y:S01]  /*21440*/  VIADD R18, R190.reuse, 0x40 ;  /* 0x00000040be127836 */ /* 0x040fe20000000000 */
[----:B------:R-:W-:Y:S01]  /*21450*/  UIMAD UR8, UR17, UR10, URZ ;  /* 0x0000000a110872a4 */ /* 0x000fe2000f8e023f */
[----:B------:R-:W-:Y:S01]  /*21460*/  VIADD R3, R3, UR4 ;  /* 0x0000000403037c36 */ /* 0x000fe20008000000 */
[----:B------:R-:W-:Y:S01]  /*21470*/  UIADD3 UR4, UR44, 0x32420, URZ ;  /* 0x000324202c047890 */ /* 0x000fe2000fffe03f */
[----:B------:R-:W-:Y:S01]  /*21480*/  IMAD.U32 R21, RZ, RZ, UR10 ;  /* 0x0000000aff157e24 */ /* 0x000fe2000f8e00ff */
[----:B------:R-:W-:Y:S01]  /*21490*/  UIMAD UR8, UR18, UR11, UR8 ;  /* 0x0000000b120872a4 */ /* 0x000fe2000f8e0208 */
[----:B------:R-:W-:Y:S01]  /*214a0*/  VIADD R0, R190, 0x60 ;  /* 0x00000060be007836 */ /* 0x000fe20000000000 */
[----:B------:R-:W-:Y:S01]  /*214b0*/  UPRMT UR4, URZ, 0x654, UR4 ;  /* 0x000006543f047896 */ /* 0x000fe20008000004 */
[----:B------:R-:W-:Y:S01]  /*214c0*/  IMAD.WIDE.U32 R20, R21, UR18, R2 ;  /* 0x0000001215147c25 */ /* 0x000fe2000f8e0002 */
[----:B------:R-:W-:-:S02]  /*214d0*/  ISETP.GE.AND P1, PT, R18, UR12, PT ;  /* 0x0000000c12007c0c */ /* 0x000fc4000bf26270 */
[----:B------:R-:W-:Y:S01]  /*214e0*/  ISETP.GE.AND P2, PT, R0, UR12, PT ;  /* 0x0000000c00007c0c */ /* 0x000fe2000bf46270 */
[----:B------:R-:W-:Y:S02]  /*214f0*/  IMAD.U32 R19, RZ, RZ, UR40 ;  /* 0x00000028ff137e24 */ /* 0x000fe4000f8e00ff */
[----:B------:R-:W-:Y:S02]  /*21500*/  VIADD R79, R21, UR8 ;  /* 0x00000008154f7c36 */ /* 0x000fe40008000000 */
[----:B------:R-:W-:Y:S01]  /*21510*/  IMAD.WIDE R18, R19, 0x80, R190 ;  /* 0x0000008013127825 */ /* 0x000fe200078e02be */
[----:B0-----:R-:W-:Y:S01]  /*21520*/  SYNCS.ARRIVE.TRANS64.RED.A1T0 RZ, [UR4], RZ ;  /* 0x000000ffffff79a7 */ /* 0x001fe20008100404 */
        /* <DEDUP_REMOVED lines=23> */
.L_x_2562:
[----:B------:R-:W-:Y:S05]  /*216a0*/  BSYNC B1 ;  /* 0x0000000000017941 */ /* 0x000fea0003800000 */
.L_x_2561:
[----:B------:R-:W-:Y:S04]  /*216b0*/  BSSY B1, `(.L_x_2563) ;  /* 0x000001a000017945 */ /* 0x000fe80003800000 */
[----:B------:R-:W-:Y:S05]  /*216c0*/  @P0 BRA `(.L_x_2564) ;  /* 0x0000000000600947 */ /* 0x000fea0003800000 */
[----:B0----5:R-:W-:Y:S01]  /*216d0*/  IADD3 R5, P0, R18, 0x20, RZ ;  /* 0x0000002012057810 */ /* 0x021fe20007f1e0ff */
        /* <DEDUP_REMOVED lines=23> */
.L_x_2564:
[----:B------:R-:W-:Y:S05]  /*21850*/  BSYNC B1 ;  /* 0x0000000000017941 */ /* 0x000fea0003800000 */
.L_x_2563:
[----:B------:R-:W-:Y:S04]  /*21860*/  BSSY B1, `(.L_x_2565) ;  /* 0x000001a000017945 */ /* 0x000fe80003800000 */
[----:B------:R-:W-:Y:S05]  /*21870*/  @P1 BRA `(.L_x_2566) ;  /* 0x0000000000601947 */ /* 0x000fea0003800000 */
[----:B01---5:R-:W-:Y:S01]  /*21880*/  IADD3 R5, P0, R18, 0x40, RZ ;  /* 0x0000004012057810 */ /* 0x023fe20007f1e0ff */
        /* <DEDUP_REMOVED lines=23> */
.L_x_2566:
[----:B------:R-:W-:Y:S05]  /*21a00*/  BSYNC B1 ;  /* 0x0000000000017941 */ /* 0x000fea0003800000 */
.L_x_2565:
[----:B------:R-:W-:Y:S05]  /*21a10*/  @P2 BRA `(.L_x_2567) ;  /* 0x0000000c00802947 */ /* 0x000fea0003800000 */
[----:B012--5:R-:W-:Y:S01]  /*21a20*/  IADD3 R5, P0, R18, 0x60, RZ ;  /* 0x0000006012057810 */ /* 0x027fe20007f1e0ff */
        /* <DEDUP_REMOVED lines=25> */
.L_x_2559:
[----:B------:R-:W-:Y:S02]  /*21bc0*/  ULDC.64 UR8, c[0x0][0xce0] ;  /* 0x0003380000087ab9 */ /* 0x000fe40000000a00 */
        /* <DEDUP_REMOVED lines=8> */
[----:B------:R-:W-:Y:S02]  /*21c50*/  PLOP3.LUT P1, PT, PT, PT, UP0, 0x80, 0x0 ;  /* 0x000000000000781c */ /* 0x000fe40003f2f008 */
[----:B------:R-:W-:Y:S02]  /*21c60*/  ULDC.64 UR8, c[0x0][0xcd8] ;  /* 0x0003360000087ab9 */ /* 0x000fe40000000a00 */
[----:B------:R-:W-:Y:S01]  /*21c70*/  UIMAD.WIDE UR8, UR41, 0x4, UR8 ;  /* 0x00000004290878a5 */ /* 0x000fe2000f8e0208 */
[----:B------:R-:W-:Y:S02]  /*21c80*/  IMAD.U32 R4, RZ, RZ, UR10 ;  /* 0x0000000aff047e24 */ /* 0x000fe4000f8e00ff */
[----:B------:R-:W-:-:S02]  /*21c90*/  IMAD.U32 R5, RZ, RZ, UR11 ;  /* 0x0000000bff057e24 */ /* 0x000fc4000f8e00ff */
[----:B------:R-:W-:-:S03]  /*21ca0*/  IMAD.MOV.U32 R7, RZ, RZ, RZ ;  /* 0x000000ffff077224 */ /* 0x000fc600078e00ff */
[----:B------:R-:W2:Y:S01]  /*21cb0*/  @P2 LDG.E R4, desc[UR54][R4.64] ;  /* 0x0000003604042981 */ /* 0x000ea2000c1e1900 */
[----:B------:R-:W-:Y:S02]  /*21cc0*/  IMAD.U32 R2, RZ, RZ, UR8 ;  /* 0x00000008ff027e24 */ /* 0x000fe4000f8e00ff */
[----:B------:R-:W-:-:S05]  /*21cd0*/  IMAD.U32 R3, RZ, RZ, UR9 ;  /* 0x00000009ff037e24 */ /* 0x000fca000f8e00ff */
[----:B------:R0:W5:Y:S01]  /*21ce0*/  @P1 LDG.E R7, desc[UR54][R2.64] ;  /* 0x0000003602071981 */ /* 0x000162000c1e1900 */
[----:B------:R-:W-:Y:S01]  /*21cf0*/  ULDC UR4, c[0x0][0xb88] ;  /* 0x0002e20000047ab9 */ /* 0x000fe20000000800 */
[----:B------:R-:W-:Y:S01]  /*21d00*/  USHF.R.S32.HI UR10, URZ, 0x1f, UR39 ;  /* 0x0000001f3f0a7899 */ /* 0x000fe20008011427 */
[----:B------:R-:W-:Y:S02]  /*21d10*/  ISETP.GT.AND P0, PT, R196, 0x7f, PT ;  /* 0x0000007fc400780c */ /* 0x000fe40003f04270 */
[----:B--2---:R-:W-:Y:S01]  /*21d20*/  @P2 R2UR UR4, R4 ;  /* 0x00000000040422ca */ /* 0x004fe200000e0000 */
[----:B0-----:R-:W-:-:S14]  /*21d30*/  @P2 BRA `(.L_x_2568) ;  /* 0x0000000000182947 */ /* 0x001fdc0003800000 */
[----:B------:R-:W-:Y:S05]  /*21d40*/  @!P1 BRA `(.L_x_2568) ;  /* 0x0000000000149947 */ /* 0x000fea0003800000 */
[----:B------:R-:W2:Y:S04]  /*21d50*/  LDG.E R4, desc[UR54][R2.64] ;  /* 0x0000003602047981 */ /* 0x000ea8000c1e1900 */
[----:B------:R-:W3:Y:S01]  /*21d60*/  LDG.E R0, desc[UR54][R2.64+0x4] ;  /* 0x0000043602007981 */ /* 0x000ee2000c1e1900 */
[----:B--2---:R-:W-:Y:S02]  /*21d70*/  R2UR UR8, R4 ;  /* 0x00000000040872ca */ /* 0x004fe400000e0000 */
[----:B---3--:R-:W-:-:S13]  /*21d80*/  R2UR UR4, R0 ;  /* 0x00000000000472ca */ /* 0x008fda00000e0000 */
[----:B------:R-:W-:-:S12]  /*21d90*/  UIADD3 UR4, -UR8, UR4, URZ ;  /* 0x0000000408047290 */ /* 0x000fd8000fffe13f */
.L_x_2568:
[----:B------:R-:W-:Y:S01]  /*21da0*/  USHF.R.S32.HI UR8, URZ, 0x1f, UR41 ;  /* 0x0000001f3f087899 */ /* 0x000fe20008011429 */
[----:B------:R-:W-:Y:S01]  /*21db0*/  BSSY B1, `(.L_x_2569) ;  /* 0x000001f000017945 */ /* 0x000fe20003800000 */
[----:B------:R-:W-:Y:S01]  /*21dc0*/  USEL UR12, UR41, URZ, !UP0 ;  /* 0x0000003f290c7287 */ /* 0x000fe2000c000000 */
[----:B------:R-:W-:Y:S01]  /*21dd0*/  SHF.R.S32.HI R8, RZ, 0x1f, R183 ;  /* 0x0000001fff087819 */ /* 0x000fe200000114b7 */
[----:B------:R-:W-:Y:S01]  /*21de0*/  USEL UR11, UR8, URZ, !UP0 ;  /* 0x0000003f080b7287 */ /* 0x000fe2000c000000 */
[----:B-----5:R-:W-:Y:S01]  /*21df0*/  SHF.R.S32.HI R6, RZ, 0x1f, R7 ;  /* 0x0000001fff067819 */ /* 0x020fe20000011407 */
[----:B------:R-:W-:Y:S10]  /*21e00*/  @P0 BRA `(.L_x_2570) ;  /* 0x0000000000640947 */ /* 0x000ff40003800000 */
[----:B------:R-:W0:Y:S01]  /*21e10*/  S2R R2, SR_TID.X ;  /* 0x0000000000027919 */ /* 0x000e220000002100 */
[----:B------:R-:W-:-:S04]  /*21e20*/  IMAD.U32 R0, RZ, RZ, UR40 ;  /* 0x00000028ff007e24 */ /* 0x000fc8000f8e00ff */
[----:B0-----:R-:W-:-:S04]  /*21e30*/  IMAD R0, R0, 0x80, R2 ;  /* 0x0000008000007824 */ /* 0x001fc800078e0202 */
[----:B------:R-:W-:-:S05]  /*21e40*/  VIADD R0, R0, 0xffffff80 ;  /* 0xffffff8000007836 */ /* 0x000fca0000000000 */
[----:B------:R-:W-:-:S13]  /*21e50*/  ISETP.GE.AND P0, PT, R0, UR4, PT ;  /* 0x0000000400007c0c */ /* 0x000fda000bf06270 */
[----:B------:R-:W-:Y:S05]  /*21e60*/  @P0 BRA `(.L_x_2570) ;  /* 0x00000000004c0947 */ /* 0x000fea0003800000 */
[C---:B------:R-:W-:Y:S01]  /*21e70*/  IADD3 R2, P0, R0.reuse, R7, RZ ;  /* 0x0000000700027210 */ /* 0x040fe20007f1e0ff */
        /* <DEDUP_REMOVED lines=18> */
.L_x_2570:
[----:B------:R-:W-:Y:S05]  /*21fa0*/  BSYNC B1 ;  /* 0x0000000000017941 */ /* 0x000fea0003800000 */
.L_x_2569:
[----:B------:R-:W-:Y:S01]  /*21fb0*/  ULDC.64 UR8, c[0x0][0xba0] ;  /* 0x0002e80000087ab9 */ /* 0x000fe20000000a00 */
[----:B------:R-:W-:Y:S01]  /*21fc0*/  IMAD.MOV.U32 R2, RZ, RZ, R183 ;  /* 0x000000ffff027224 */ /* 0x000fe200078e00b7 */
[----:B------:R-:W-:Y:S01]  /*21fd0*/  ULDC.64 UR14, c[0x0][0xbe0] ;  /* 0x0002f800000e7ab9 */ /* 0x000fe20000000a00 */
[----:B0-----:R-:W-:Y:S01]  /*21fe0*/  IMAD.MOV.U32 R3, RZ, RZ, R8 ;  /* 0x000000ffff037224 */ /* 0x001fe200078e0008 */
[----:B------:R-:W-:Y:S01]  /*21ff0*/  BSSY B1, `(.L_x_2571) ;  /* 0x0000032000017945 */ /* 0x000fe20003800000 */
[----:B------:R-:W-:Y:S02]  /*22000*/  IMAD R0, R6, UR8, RZ ;  /* 0x0000000806007c24 */ /* 0x000fe4000f8e02ff */
[----:B------:R-:W-:Y:S01]  /*22010*/  IMAD.WIDE.U32 R2, R7, UR8, R2 ;  /* 0x0000000807027c25 */ /* 0x000fe2000f8e0002 */
[----:B------:R-:W-:-:S03]  /*22020*/  UIMAD UR8, UR10, UR14, URZ ;  /* 0x0000000e0a0872a4 */ /* 0x000fc6000f8e023f */
[----:B------:R-:W-:Y:S01]  /*22030*/  IMAD R7, R7, UR9, R0 ;  /* 0x0000000907077c24 */ /* 0x000fe2000f8e0200 */
[----:B------:R-:W-:Y:S01]  /*22040*/  UIMAD UR9, UR40, -0x80, UR4 ;  /* 0xffffff80280978a4 */ /* 0x000fe2000f8e0204 */
[----:B------:R-:W-:Y:S01]  /*22050*/  IMAD.U32 R5, RZ, RZ, UR14 ;  /* 0x0000000eff057e24 */ /* 0x000fe2000f8e00ff */
[----:B------:R-:W-:Y:S01]  /*22060*/  UIMAD UR8, UR39, UR15, UR8 ;  /* 0x0000000f270872a4 */ /* 0x000fe2000f8e0208 */
[----:B------:R-:W-:Y:S01]  /*22070*/  IMAD.IADD R3, R3, 0x1, R7 ;  /* 0x0000000103037824 */ /* 0x000fe200078e0207 */
[----:B------:R-:W-:Y:S01]  /*22080*/  SHF.R.S32.HI R7, RZ, 0x1f, R190 ;  /* 0x0000001fff077819 */ /* 0x000fe200000114be */
[----:B------:R-:W-:Y:S01]  /*22090*/  ULDC.64 UR14, c[0x0][0xbe8] ;  /* 0x0002fa00000e7ab9 */ /* 0x000fe20000000a00 */
[----:B------:R-:W-:Y:S01]  /*220a0*/  ISETP.GE.AND P2, PT, R190, UR9, PT ;  /* 0x00000009be007c0c */ /* 0x000fe2000bf46270 */
[----:B------:R-:W-:Y:S01]  /*220b0*/  IMAD.WIDE.U32 R2, R5, UR39, R2 ;  /* 0x0000002705027c25 */ /* 0x000fe2000f8e0002 */
[----:B------:R-:W-:-:S03]  /*220c0*/  UIMAD UR4, UR11, UR14, URZ ;  /* 0x0000000e0b0472a4 */ /* 0x000fc6000f8e023f */
[----:B------:R-:W-:Y:S01]  /*220d0*/  VIADD R4, R190, 0x40 ;  /* 0x00000040be047836 */ /* 0x000fe20000000000 */
[----:B------:R-:W-:Y:S01]  /*220e0*/  UIMAD UR4, UR12, UR15, UR4 ;  /* 0x0000000f0c0472a4 */ /* 0x000fe2000f8e0204 */
[----:B------:R-:W-:Y:S02]  /*220f0*/  VIADD R3, R3, UR8 ;  /* 0x0000000803037c36 */ /* 0x000fe40008000000 */
[----:B------:R-:W-:Y:S01]  /*22100*/  IMAD.U32 R5, RZ, RZ, UR14 ;  /* 0x0000000eff057e24 */ /* 0x000fe2000f8e00ff */
[----:B------:R-:W-:Y:S01]  /*22110*/  ISETP.GE.AND P0, PT, R4, UR9, PT ;  /* 0x0000000904007c0c */ /* 0x000fe2000bf06270 */
[----:B------:R-:W-:Y:S02]  /*22120*/  VIADD R0, R190, 0x20 ;  /* 0x00000020be007836 */ /* 0x000fe40000000000 */
[----:B------:R-:W-:-:S03]  /*22130*/  IMAD.WIDE.U32 R4, R5, UR12, R2 ;  /* 0x0000000c05047c25 */ /* 0x000fc6000f8e0002 */
[----:B------:R-:W-:Y:S01]  /*22140*/  ISETP.GE.AND P1, PT, R0, UR9, PT ;  /* 0x0000000900007c0c */ /* 0x000fe2000bf26270 */
[----:B------:R-:W-:Y:S02]  /*22150*/  IMAD.U32 R9, RZ, RZ, UR40 ;  /* 0x00000028ff097e24 */ /* 0x000fe4000f8e00ff */
        /* <DEDUP_REMOVED lines=27> */
.L_x_2572:
[----:B------:R-:W-:Y:S05]  /*22310*/  BSYNC B1 ;  /* 0x0000000000017941 */ /* 0x000fea0003800000 */
.L_x_2571:
[----:B------:R-:W-:Y:S01]  /*22320*/  BSSY B1, `(.L_x_2573) ;  /* 0x000001b000017945 */ /* 0x000fe20003800000 */
[----:B------:R-:W-:-:S03]  /*22330*/  ISETP.GE.AND P2, PT, R10, UR9, PT ;  /* 0x000000090a007c0c */ /* 0x000fc6000bf46270 */
[----:B------:R-:W-:Y:S10]  /*22340*/  @P1 BRA `(.L_x_2574) ;  /* 0x0000000000601947 */ /* 0x000ff40003800000 */
[----:B0-----:R-:W-:Y:S01]  /*22350*/  IADD3 R9, P1, R6, 0x20, RZ ;  /* 0x0000002006097810 */ /* 0x001fe20007f3e0ff */
        /* <DEDUP_REMOVED lines=23> */
.L_x_2574:
[----:B------:R-:W-:Y:S05]  /*224d0*/  BSYNC B1 ;  /* 0x0000000000017941 */ /* 0x000fea0003800000 */
.L_x_2573:
[----:B------:R-:W-:Y:S04]  /*224e0*/  BSSY B1, `(.L_x_2575) ;  /* 0x000001a000017945 */ /* 0x000fe80003800000 */
[----:B------:R-:W-:Y:S05]  /*224f0*/  @P0 BRA `(.L_x_2576) ;  /* 0x0000000000600947 */ /* 0x000fea0003800000 */
[----:B01----:R-:W-:Y:S01]  /*22500*/  IADD3 R9, P0, R6, 0x40, RZ ;  /* 0x0000004006097810 */ /* 0x003fe20007f1e0ff */
        /* <DEDUP_REMOVED lines=23> */
.L_x_2576:
[----:B------:R-:W-:Y:S05]  /*22680*/  BSYNC B1 ;  /* 0x0000000000017941 */ /* 0x000fea0003800000 */
.L_x_2575:
        /* <DEDUP_REMOVED lines=25> */
.L_x_2567:
[----:B------:R-:W-:Y:S05]  /*22820*/  BSYNC B0 ;  /* 0x0000000000007941 */ /* 0x000fea0003800000 */
.L_x_2558:
[----:B------:R-:W-:Y:S02]  /*22830*/  ULDC UR4, c[0x0][0xd14] ;  /* 0x0003450000047ab9 */ /* 0x000fe40000000800 */
[----:B------:R-:W-:-:S06]  /*22840*/  UISETP.GE.AND UP0, UPT, UR6, UR4, UPT ;  /* 0x000000040600728c */ /* 0x000fcc000bf06270 */
[----:B------:R-:W-:-:S13]  /*22850*/  PLOP3.LUT P0, PT, PT, PT, UP0, 0x80, 0x0 ;  /* 0x000000000000781c */ /* 0x000fda0003f0f008 */
[----:B------:R-:W-:Y:S05]  /*22860*/  @!P0 BRA `(.L_x_2577) ;  /* 0xfffffde800f08947 */ /* 0x000fea000383ffff */
[----:B------:R-:W-:Y:S05]  /*22870*/  EXIT ;  /* 0x000000000000794d */ /* 0x000fea0003800000 */
.L_x_2450:
[----:B------:R-:W-:-:S08]  /*22880*/  NOP ;  /* 0x0000000000007918 */ /* 0x000fd00000000000 */
[----:B----4-:R-:W0:-:S00]  /*22890*/  USETMAXREG.DEALLOC.CTAPOOL 0x18 ;  /* 0x00000018000079c8 */ /* 0x010e0000080e0500 */
[----:B0-----:R-:W-:-:S06]  /*228a0*/  LOP3.LUT R0, R0, 0x3, RZ, 0xc0, !PT ;  /* 0x0000000300007812 */ /* 0x001fcc00078ec0ff */
[----:B------:R-:W0:Y:S02]  /*228b0*/  SHFL.IDX PT, R0, R0, RZ, 0x1f ;  /* 0x00001fff00007589 */ /* 0x000e2400000e0000 */
[----:B0-----:R-:W-:-:S13]  /*228c0*/  ISETP.NE.AND P0, PT, R0, RZ, PT ;  /* 0x000000ff0000720c */ /* 0x001fda0003f05270 */
[----:B------:R-:W-:Y:S05]  /*228d0*/  @P0 EXIT ;  /* 0x000000000000094d */ /* 0x000fea0003800000 */
[----:B------:R-:W2:Y:S01]  /*228e0*/  LDL.LU R6, [R1+0x470] ;  /* 0x0004700001067983 */ /* 0x000ea20000300800 */
[----:B------:R-:W-:Y:S01]  /*228f0*/  ULDC UR5, c[0x0][0xd14] ;  /* 0x0003450000057ab9 */ /* 0x000fe20000000800 */
[----:B------:R-:W0:Y:S01]  /*22900*/  S2R R2, SR_TID.X ;  /* 0x0000000000027919 */ /* 0x000e220000002100 */
[----:B------:R-:W-:Y:S01]  /*22910*/  CS2R R16, SRZ ;  /* 0x0000000000107805 */ /* 0x000fe2000001ff00 */
[----:B------:R-:W1:Y:S01]  /*22920*/  S2UR UR6, SR_CTAID.X ;  /* 0x00000000000679c3 */ /* 0x000e620000002500 */
[----:B------:R-:W-:Y:S01]  /*22930*/  ULDC UR4, c[0x0][0xd10] ;  /* 0x0003440000047ab9 */ /* 0x000fe20000000800 */
[----:B0-----:R-:W-:-:S04]  /*22940*/  LOP3.LUT R7, R2, 0x1f, RZ, 0xc0, !PT ;  /* 0x0000001f02077812 */ /* 0x001fc800078ec0ff */
[----:B------:R-:W-:Y:S02]  /*22950*/  ISETP.NE.AND P0, PT, R7, 0x1f, PT ;  /* 0x0000001f0700780c */ /* 0x000fe40003f05270 */
[----:B--2---:R-:W-:-:S11]  /*22960*/  LOP3.LUT R6, R6, 0xffffffdf, RZ, 0xc0, !PT ;  /* 0xffffffdf06067812 */ /* 0x004fd600078ec0ff */
[----:B------:R-:W-:Y:S02]  /*22970*/  @P0 LOP3.LUT R6, R6, 0x20, RZ, 0xfc, !PT ;  /* 0x0000002006060812 */ /* 0x000fe400078efcff */
[----:B------:R-:W-:-:S13]  /*22980*/  ISETP.GE.OR P0, PT, R7, UR5, !P0 ;  /* 0x0000000507007c0c */ /* 0x000fda000c706670 */
[----:B------:R-:W0:Y:S02]  /*22990*/  @!P0 LDC.64 R2, c[0x0][0xd58] ;  /* 0x00035600ff028b82 */ /* 0x000e240000000a00 */
[----:B0-----:R-:W-:-:S05]  /*229a0*/  @!P0 IMAD.WIDE.U32 R2, R7, 0x4, R2 ;  /* 0x0000000407028825 */ /* 0x001fca00078e0002 */
[----:B------:R-:W2:Y:S01]  /*229b0*/  @!P0 LDG.E R17, desc[UR54][R2.64] ;  /* 0x0000003602118981 */ /* 0x000ea2000c1e1900 */
[C---:B------:R-:W-:Y:S02]  /*229c0*/  ISETP.NE.AND P1, PT, R7.reuse, RZ, PT ;  /* 0x000000ff0700720c */ /* 0x040fe40003f25270 */
[----:B------:R-:W-:Y:S02]  /*229d0*/  ISETP.GE.U32.AND P0, PT, R7, 0x2, PT ;  /* 0x000000020700780c */ /* 0x000fe40003f06070 */
[----:B------:R-:W-:-:S09]  /*229e0*/  LOP3.LUT R6, R6, 0xfffffffe, RZ, 0xc0, !PT ;  /* 0xfffffffe06067812 */ /* 0x000fd200078ec0ff */
[----:B------:R-:W-:-:S04]  /*229f0*/  @P1 LOP3.LUT R6, R6, 0x1, RZ, 0xfc, !PT ;  /* 0x0000000106061812 */ /* 0x000fc800078efcff */
[----:B------:R-:W-:-:S04]  /*22a00*/  LOP3.LUT R6, R6, 0xffffffef, RZ, 0xc0, !PT ;  /* 0xffffffef06067812 */ /* 0x000fc800078ec0ff */
[----:B------:R-:W-:-:S04]  /*22a10*/  @P0 LOP3.LUT R6, R6, 0x10, RZ, 0xfc, !PT ;  /* 0x0000001006060812 */ /* 0x000fc800078efcff */
[----:B------:R-:W-:Y:S01]  /*22a20*/  LOP3.LUT R6, R6, 0xfffffff7, RZ, 0xc0, !PT ;  /* 0xfffffff706067812 */ /* 0x000fe200078ec0ff */
[----:B------:R-:W-:Y:S01]  /*22a30*/  IMAD.MOV.U32 R19, RZ, RZ, RZ ;  /* 0x000000ffff137224 */ /* 0x000fe200078e00ff */
[----:B--2---:R-:W0:Y:S02]  /*22a40*/  SHFL.UP PT, R0, R17, 0x1, RZ ;  /* 0x0420000011007989 */ /* 0x004e2400000e00ff */
[----:B0-----:R-:W-:-:S05]  /*22a50*/  SEL R0, R0, RZ, P1 ;  /* 0x000000ff00007207 */ /* 0x001fca0000800000 */
[----:B------:R-:W-:-:S05]  /*22a60*/  IMAD.IADD R0, R17, 0x1, R0 ;  /* 0x0000000111007824 */ /* 0x000fca00078e0200 */
[----:B------:R-:W0:Y:S02]  /*22a70*/  SHFL.UP PT, R4, R0, 0x2, RZ ;  /* 0x0440000000047989 */ /* 0x000e2400000e00ff */
[----:B0-----:R-:W-:-:S05]  /*22a80*/  SEL R5, R4, RZ, P0 ;  /* 0x000000ff04057207 */ /* 0x001fca0000000000 */
[----:B------:R-:W-:-:S05]  /*22a90*/  IMAD.IADD R5, R0, 0x1, R5 ;  /* 0x0000000100057824 */ /* 0x000fca00078e0205 */
[----:B------:R-:W0:Y:S01]  /*22aa0*/  SHFL.UP PT, R4, R5, 0x4, RZ ;  /* 0x0480000005047989 */ /* 0x000e2200000e00ff */
[----:B------:R-:W-:-:S04]  /*22ab0*/  ISETP.GE.U32.AND P0, PT, R7, 0x4, PT ;  /* 0x000000040700780c */ /* 0x000fc80003f06070 */
[----:B0-----:R-:W-:-:S05]  /*22ac0*/  SEL R4, R4, RZ, P0 ;  /* 0x000000ff04047207 */ /* 0x001fca0000000000 */
[----:B------:R-:W-:-:S05]  /*22ad0*/  IMAD.IADD R4, R5, 0x1, R4 ;  /* 0x0000000105047824 */ /* 0x000fca00078e0204 */
[----:B------:R-:W0:Y:S01]  /*22ae0*/  SHFL.UP PT, R2, R4, 0x8, RZ ;  /* 0x0500000004027989 */ /* 0x000e2200000e00ff */
[----:B------:R-:W-:Y:S02]  /*22af0*/  @P0 LOP3.LUT R6, R6, 0x8, RZ, 0xfc, !PT ;  /* 0x0000000806060812 */ /* 0x000fe400078efcff */
[----:B------:R-:W-:-:S04]  /*22b00*/  ISETP.GE.U32.AND P0, PT, R7, 0x8, PT ;  /* 0x000000080700780c */ /* 0x000fc80003f06070 */
[----:B0-----:R-:W-:-:S05]  /*22b10*/  SEL R3, R2, RZ, P0 ;  /* 0x000000ff02037207 */ /* 0x001fca0000000000 */
[----:B------:R-:W-:-:S05]  /*22b20*/  IMAD.IADD R3, R4, 0x1, R3 ;  /* 0x0000000104037824 */ /* 0x000fca00078e0203 */
[----:B------:R-:W0:Y:S01]  /*22b30*/  SHFL.UP PT, R0, R3, 0x10, RZ ;  /* 0x0600000003007989 */ /* 0x000e2200000e00ff */
[----:B------:R-:W-:-:S04]  /*22b40*/  LOP3.LUT R6, R6, 0xfffffffb, RZ, 0xc0, !PT ;  /* 0xfffffffb06067812 */ /* 0x000fc800078ec0ff */
[----:B------:R-:W-:Y:S02]  /*22b50*/  @P0 LOP3.LUT R6, R6, 0x4, RZ, 0xfc, !PT ;  /* 0x0000000406060812 */ /* 0x000fe400078efcff */
[----:B------:R-:W-:-:S04]  /*22b60*/  ISETP.GE.U32.AND P0, PT, R7, 0x10, PT ;  /* 0x000000100700780c */ /* 0x000fc80003f06070 */
[----:B0-----:R-:W-:-:S05]  /*22b70*/  SEL R0, R0, RZ, P0 ;  /* 0x000000ff00007207 */ /* 0x001fca0000000000 */
[----:B------:R-:W-:-:S05]  /*22b80*/  IMAD.IADD R0, R3, 0x1, R0 ;  /* 0x0000000103007824 */ /* 0x000fca00078e0200 */
[----:B------:R-:W0:Y:S01]  /*22b90*/  SHFL.IDX PT, R2, R0, 0x1f, 0x1f ;  /* 0x03e01f0000027f89 */ /* 0x000e2200000e0000 */
[----:B------:R-:W-:-:S04]  /*22ba0*/  LOP3.LUT R6, R6, 0xfffffffd, RZ, 0xc0, !PT ;  /* 0xfffffffd06067812 */ /* 0x000fc800078ec0ff */
[----:B------:R-:W-:-:S05]  /*22bb0*/  @P0 LOP3.LUT R6, R6, 0x2, RZ, 0xfc, !PT ;  /* 0x0000000206060812 */ /* 0x000fca00078efcff */
[----:B------:R2:W-:Y:S01]  /*22bc0*/  STL [R1+0x470], R6 ;  /* 0x0004700601007387 */ /* 0x0005e20000100800 */
[----:B0-----:R-:W-:-:S05]  /*22bd0*/  IMAD R4, R2, UR4, RZ ;  /* 0x0000000402047c24 */ /* 0x001fca000f8e02ff */
[----:B-1----:R-:W-:Y:S01]  /*22be0*/  ISETP.GT.AND P0, PT, R4, UR6, PT ;  /* 0x0000000604007c0c */ /* 0x002fe2000bf04270 */
[----:B------:R-:W-:-:S12]  /*22bf0*/  IMAD.MOV.U32 R5, RZ, RZ, R4 ;  /* 0x000000ffff057224 */ /* 0x000fd800078e0004 */
[----:B--2---:R-:W-:Y:S05]  /*22c00*/  @P0 BRA `(.L_x_2578) ;  /* 0x0000000000bc0947 */ /* 0x004fea0003800000 */
[----:B------:R-:W-:Y:S01]  /*22c10*/  IMAD.MOV.U32 R4, RZ, RZ, R5 ;  /* 0x000000ffff047224 */ /* 0x000fe200078e0005 */
[----:B------:R-:W-:Y:S01]  /*22c20*/  ULDC UR5, c[0x0][0xd14] ;  /* 0x0003450000057ab9 */ /* 0x000fe20000000800 */
[----:B------:R-:W-:Y:S01]  /*22c30*/  IMAD.MOV.U32 R19, RZ, RZ, RZ ;  /* 0x000000ffff137224 */ /* 0x000fe200078e00ff */
[----:B------:R-:W-:Y:S01]  /*22c40*/  ULDC UR7, c[0x0][0xd14] ;  /* 0x0003450000077ab9 */ /* 0x000fe20000000800 */
[----:B------:R-:W-:-:S05]  /*22c50*/  ULDC UR4, c[0x0][0xd10] ;  /* 0x0003440000047ab9 */ /* 0x000fca0000000800 */
.L_x_2582:
        /* <DEDUP_REMOVED lines=16> */
.L_x_2581:
[----:B------:R-:W-:Y:S05]  /*22d60*/  BSYNC B0 ;  /* 0x0000000000007941 */ /* 0x000fea0003800000 */
.L_x_2580:
[----:B-----5:R-:W1:Y:S01]  /*22d70*/  SHFL.UP PT, R0, R17, 0x1, RZ ;  /* 0x0420000011007989 */ /* 0x020e6200000e00ff */
[C---:B------:R-:W-:Y:S02]  /*22d80*/  ISETP.NE.AND P0, PT, R6.reuse, RZ, PT ;  /* 0x000000ff0600720c */ /* 0x040fe40003f05270 */
[----:B------:R-:W-:Y:S02]  /*22d90*/  ISETP.GE.U32.AND P1, PT, R6, 0x2, PT ;  /* 0x000000020600780c */ /* 0x000fe40003f26070 */
[----:B-1----:R-:W-:Y:S02]  /*22da0*/  SEL R0, R0, RZ, P0 ;  /* 0x000000ff00007207 */ /* 0x002fe40000000000 */
[----:B------:R-:W-:-:S03]  /*22db0*/  ISETP.GE.U32.AND P0, PT, R6, 0x4, PT ;  /* 0x000000040600780c */ /* 0x000fc60003f06070 */
[----:B------:R-:W-:-:S05]  /*22dc0*/  IMAD.IADD R0, R17, 0x1, R0 ;  /* 0x0000000111007824 */ /* 0x000fca00078e0200 */
[----:B0-----:R-:W0:Y:S02]  /*22dd0*/  SHFL.UP PT, R2, R0, 0x2, RZ ;  /* 0x0440000000027989 */ /* 0x001e2400000e00ff */
        /* <DEDUP_REMOVED lines=18> */
.L_x_2578:
[----:B------:R-:W-:-:S04]  /*22f00*/  IMAD.IADD R5, R4, 0x1, -R5 ;  /* 0x0000000104057824 */ /* 0x000fc800078e0a05 */
[----:B------:R-:W-:-:S05]  /*22f10*/  IMAD R2, R0, UR4, R5 ;  /* 0x0000000400027c24 */ /* 0x000fca000f8e0205 */
[----:B------:R-:W-:Y:S02]  /*22f20*/  ISETP.GT.AND P0, PT, R2, UR6, PT ;  /* 0x0000000602007c0c */ /* 0x000fe4000bf04270 */
[----:B------:R-:W0:Y:S11]  /*22f30*/  LDC.64 R2, c[0x0][0xd68] ;  /* 0x00035a00ff027b82 */ /* 0x000e360000000a00 */
        /* <DEDUP_REMOVED lines=16> */
.L_x_2583:
        /* <DEDUP_REMOVED lines=24> */
[----:B------:R-:W-:Y:S02]  /*231c0*/  IMAD R5, R6, R2, R5 ;  /* 0x0000000206057224 */ /* 0x000fe400078e0205 */
[----:B------:R-:W-:Y:S01]  /*231d0*/  IMAD.MOV.U32 R2, RZ, RZ, RZ ;  /* 0x000000ffff027224 */ /* 0x000fe200078e00ff */
[----:B------:R-:W-:-:S04]  /*231e0*/  VIADDMNMX R8, R3, UR4, R8, PT ;  /* 0x0000000403087c46 */ /* 0x000fc8000b800108 */
[-C--:B------:R-:W-:Y:S02]  /*231f0*/  IABS R4, R8.reuse ;  /* 0x0000000800047213 */ /* 0x080fe40000000000 */
[----:B------:R-:W-:Y:S02]  /*23200*/  IABS R6, R8 ;  /* 0x0000000800067213 */ /* 0x000fe40000000000 */
[----:B------:R-:W1:Y:S08]  /*23210*/  I2F.RP R7, R4 ;  /* 0x0000000400077306 */ /* 0x000e700000209400 */
[----:B-1----:R-:W1:Y:S02]  /*23220*/  MUFU.RCP R7, R7 ;  /* 0x0000000700077308 */ /* 0x002e640000001000 */
[----:B-1----:R-:W-:Y:S01]  /*23230*/  VIADD R3, R7, 0xffffffe ;  /* 0x0ffffffe07037836 */ /* 0x002fe20000000000 */
[----:B------:R-:W-:-:S05]  /*23240*/  IABS R7, R5 ;  /* 0x0000000500077213 */ /* 0x000fca0000000000 */
[----:B------:R-:W1:Y:S02]  /*23250*/  F2I.FTZ.U32.TRUNC.NTZ R3, R3 ;  /* 0x0000000300037305 */ /* 0x000e64000021f000 */
[----:B-1----:R-:W-:-:S04]  /*23260*/  IMAD.MOV R9, RZ, RZ, -R3 ;  /* 0x000000ffff097224 */ /* 0x002fc800078e0a03 */
[----:B------:R-:W-:-:S04]  /*23270*/  IMAD R9, R9, R4, RZ ;  /* 0x0000000409097224 */ /* 0x000fc800078e02ff */
[----:B------:R-:W-:-:S04]  /*23280*/  IMAD.HI.U32 R2, R3, R9, R2 ;  /* 0x0000000903027227 */ /* 0x000fc800078e0002 */
[----:B------:R-:W-:Y:S02]  /*23290*/  IMAD.MOV R3, RZ, RZ, -R6 ;  /* 0x000000ffff037224 */ /* 0x000fe400078e0a06 */
[----:B------:R-:W-:-:S04]  /*232a0*/  IMAD.HI.U32 R2, R2, R7, RZ ;  /* 0x0000000702027227 */ /* 0x000fc800078e00ff */
[----:B------:R-:W-:-:S05]  /*232b0*/  IMAD R3, R2, R3, R7 ;  /* 0x0000000302037224 */ /* 0x000fca00078e0207 */
[----:B------:R-:W-:-:S13]  /*232c0*/  ISETP.GT.U32.AND P0, PT, R4, R3, PT ;  /* 0x000000030400720c */ /* 0x000fda0003f04070 */
[----:B------:R-:W-:Y:S02]  /*232d0*/  @!P0 IMAD.IADD R3, R3, 0x1, -R4 ;  /* 0x0000000103038824 */ /* 0x000fe400078e0a04 */
[----:B------:R-:W-:-:S03]  /*232e0*/  @!P0 VIADD R2, R2, 0x1 ;  /* 0x0000000102028836 */ /* 0x000fc60000000000 */
[----:B------:R-:W-:Y:S02]  /*232f0*/  ISETP.GE.U32.AND P0, PT, R3, R4, PT ;  /* 0x000000040300720c */ /* 0x000fe40003f06070 */
[C---:B------:R-:W-:Y:S01]  /*23300*/  LOP3.LUT R3, R5.reuse, R8, RZ, 0x3c, !PT ;  /* 0x0000000805037212 */ /* 0x040fe200078e3cff */
[----:B------:R-:W-:-:S10]  /*23310*/  IMAD.IADD R5, R5, 0x1, R0 ;  /* 0x0000000105057824 */ /* 0x000fd400078e0200 */
        /* <DEDUP_REMOVED lines=10> */
.L_x_2579:
[----:B------:R-:W-:Y:S02]  /*233c0*/  IMAD.MOV.U32 R17, RZ, RZ, RZ ;  /* 0x000000ffff117224 */ /* 0x000fe400078e00ff */
[----:B------:R-:W-:Y:S02]  /*233d0*/  IMAD.U32 R16, RZ, RZ, UR6 ;  /* 0x00000006ff107e24 */ /* 0x000fe4000f8e00ff */
[----:B------:R-:W-:-:S07]  /*233e0*/  IMAD.MOV.U32 R18, RZ, RZ, RZ ;  /* 0x000000ffff127224 */ /* 0x000fce00078e00ff */
.L_x_2584:
[----:B------:R-:W1:Y:S01]  /*233f0*/  S2R R0, SR_TID.X ;  /* 0x0000000000007919 */ /* 0x000e620000002100 */
[----:B------:R-:W-:Y:S01]  /*23400*/  UMOV UR50, URZ ;  /* 0x0000003f00327c82 */ /* 0x000fe20008000000 */
[----:B------:R-:W-:Y:S01]  /*23410*/  STL [R1+0x470], RZ ;  /* 0x000470ff01007387 */ /* 0x000fe20000100800 */
        /* <DEDUP_REMOVED lines=9> */
[----:B------:R1:W-:Y:S07]  /*234b0*/  STL [R1+0x474], R0 ;  /* 0x0004740001007387 */ /* 0x0003ee0000100800 */
[----:B------:R-:W-:Y:S05]  /*234c0*/  @P0 BRA `(.L_x_2585) ;  /* 0x0000004000280947 */ /* 0x000fea0003800000 */
[----:B-1----:R-:W-:Y:S01]  /*234d0*/  IMAD.MOV.U32 R0, RZ, RZ, 0x1 ;  /* 0x00000001ff007424 */ /* 0x002fe200078e00ff */
[----:B------:R1:W-:Y:S01]  /*234e0*/  STL [R1+0x470], RZ ;  /* 0x000470ff01007387 */ /* 0x0003e20000100800 */
[----:B------:R-:W-:Y:S01]  /*234f0*/  ULDC UR49, c[0x0][0xc] ;  /* 0x0000030000317ab9 */ /* 0x000fe20000000800 */
[----:B------:R-:W-:Y:S01]  /*23500*/  ULDC.64 UR52, c[0x0][0x198] ;  /* 0x0000660000347ab9 */ /* 0x000fe20000000a00 */
[----:B------:R-:W-:Y:S01]  /*23510*/  UMOV UR50, URZ ;  /* 0x0000003f00327c82 */ /* 0x000fe20008000000 */
[----:B------:R1:W-:Y:S04]  /*23520*/  STL [R1+0x474], R0 ;  /* 0x0004740001007387 */ /* 0x0003e80000100800 */
.L_x_2659:
[----:B------:R-:W-:Y:S05]  /*23530*/  YIELD ;  /* 0x0000000000007946 */ /* 0x000fea0003800000 */
[----:B------:R-:W-:Y:S01]  /*23540*/  ULDC.64 UR4, c[0x0][0xb20] ;  /* 0x0002c80000047ab9 */ /* 0x000fe20000000a00 */
[----:B-1----:R-:W-:Y:S01]  /*23550*/  IMAD.MOV.U32 R0, RZ, RZ, RZ ;  /* 0x000000ffff007224 */ /* 0x002fe200078e00ff */
[----:B------:R-:W-:Y:S01]  /*23560*/  ISETP.NE.U32.AND P0, PT, RZ, UR4, PT ;  /* 0x00000004ff007c0c */ /* 0x000fe2000bf05070 */
[----:B------:R-:W-:Y:S01]  /*23570*/  IMAD.MOV.U32 R4, RZ, RZ, RZ ;  /* 0x000000ffff047224 */ /* 0x000fe200078e00ff */
        /* <DEDUP_REMOVED lines=13> */
[----:B------:R-:W-:Y:S02]  /*23650*/  ULDC UR4, c[0x0][0x288] ;  /* 0x0000a20000047ab9 */ /* 0x000fe40000000800 */
[----:B------:R-:W-:Y:S01]  /*23660*/  IMAD.U32 R6, RZ, RZ, UR4 ;  /* 0x00000004ff067e24 */ /* 0x000fe2000f8e00ff */
[----:B------:R-:W-:Y:S01]  /*23670*/  ISETP.NE.AND.EX P1, PT, RZ, UR5, PT, P1 ;  /* 0x00000005ff007c0c */ /* 0x000fe2000bf25310 */
[----:B------:R-:W-:Y:S02]  /*23680*/  ULDC.64 UR4, c[0x0][0x3f8] ;  /* 0x0000fe0000047ab9 */ /* 0x000fe40000000a00 */
[----:B------:R-:W-:-:S03]  /*23690*/  UISETP.NE.U32.AND UP0, UPT, UR4, URZ, UPT ;  /* 0x0000003f0400728c */ /* 0x000fc6000bf05070 */
[----:B------:R-:W-:Y:S01]  /*236a0*/  ULDC UR4, c[0x0][0x404] ;  /* 0x0001010000047ab9 */ /* 0x000fe20000000800 */
[----:B------:R-:W-:-:S03]  /*236b0*/  UISETP.NE.AND.EX UP0, UPT, UR5, URZ, UPT, UP0 ;  /* 0x0000003f0500728c */ /* 0x000fc6000bf05300 */
[----:B------:R-:W-:Y:S01]  /*236c0*/  ULDC UR5, c[0x0][0x2e0] ;  /* 0x0000b80000057ab9 */ /* 0x000fe20000000800 */
[----:B------:R-:W-:Y:S01]  /*236d0*/  USEL UR4, UR4, 0x1, UP0 ;  /* 0x0000000104047887 */ /* 0x000fe20008000000 */
[----:B------:R-:W-:-:S03]  /*236e0*/  ISETP.NE.U32.AND P0, PT, RZ, UR6, PT ;  /* 0x00000006ff007c0c */ /* 0x000fc6000bf05070 */
[----:B------:R-:W-:Y:S01]  /*236f0*/  UIMAD UR4, UR4, UR5, URZ ;  /* 0x00000005040472a4 */ /* 0x000fe2000f8e023f */
[----:B------:R-:W-:Y:S01]  /*23700*/  ISETP.NE.AND.EX P0, PT, RZ, UR7, PT, P0 ;  /* 0x00000007ff007c0c */ /* 0x000fe2000bf05300 */
[----:B--2---:R1:W-:Y:S02]  /*23710*/  STL [R1+0x488], R4 ;  /* 0x0004880401007387 */ /* 0x0043e40000100800 */
[----:B-1----:R-:W1:Y:S02]  /*23720*/  @P1 LDC.64 R4, c[0x0][0xb10] ;  /* 0x0002c400ff041b82 */ /* 0x002e640000000a00 */
[----:B-1----:R-:W-:-:S05]  /*23730*/  @P1 IMAD.WIDE R4, R19, 0x4, R4 ;  /* 0x0000000413041825 */ /* 0x002fca00078e0204 */
[----:B------:R1:W5:Y:S02]  /*23740*/  @P1 LDG.E R6, desc[UR54][R4.64] ;  /* 0x0000003604061981 */ /* 0x000364000c1e1900 */
[----:B-1----:R-:W-:Y:S01]  /*23750*/  IMAD.U32 R4, RZ, RZ, UR4 ;  /* 0x00000004ff047e24 */ /* 0x002fe2000f8e00ff */
[----:B------:R-:W-:Y:S06]  /*23760*/  @P1 BRA `(.L_x_2586) ;  /* 0x0000000000101947 */ /* 0x000fec0003800000 */
[----:B------:R-:W-:Y:S05]  /*23770*/  @!P2 BRA `(.L_x_2586) ;  /* 0x00000000000ca947 */ /* 0x000fea0003800000 */
[----:B------:R-:W2:Y:S04]  /*23780*/  LDG.E R5, desc[UR54][R2.64] ;  /* 0x0000003602057981 */ /* 0x000ea8000c1e1900 */
[----:B-----5:R-:W2:Y:S02]  /*23790*/  LDG.E R6, desc[UR54][R2.64+0x4] ;  /* 0x0000043602067981 */ /* 0x020ea4000c1e1900 */
[----:B--2---:R-:W-:-:S07]  /*237a0*/  IMAD.IADD R6, R6, 0x1, -R5 ;  /* 0x0000000106067824 */ /* 0x004fce00078e0a05 */
.L_x_2586:
        /* <DEDUP_REMOVED lines=14> */
.L_x_2587:
[----:B------:R-:W-:Y:S05]  /*23890*/  @!P0 BRA `(.L_x_2588) ;  /* 0x00000000000c8947 */ /* 0x000fea0003800000 */
[----:B-1----:R-:W2:Y:S04]  /*238a0*/  LDG.E R5, desc[UR54][R2.64] ;  /* 0x0000003602057981 */ /* 0x002ea8000c1e1900 */
[----:B------:R-:W2:Y:S02]  /*238b0*/  LDG.E R4, desc[UR54][R2.64+0x4] ;  /* 0x0000043602047981 */ /* 0x000ea4000c1e1900 */
[----:B--2---:R-:W-:-:S07]  /*238c0*/  IMAD.IADD R4, R4, 0x1, -R5 ;  /* 0x0000000104047824 */ /* 0x004fce00078e0a05 */
.L_x_2588:
        /* <DEDUP_REMOVED lines=9> */
[----:B------:R-:W-:-:S11]  /*23960*/  VIADD R0, R9, 0xffffffff ;  /* 0xffffffff09007836 */ /* 0x000fd60000000000 */
[----:B------:R-:W-:Y:S05]  /*23970*/  @P1 BRA `(.L_x_2591) ;  /* 0x00000000001c1947 */ /* 0x000fea0003800000 */
[----:B------:R-:W-:Y:S01]  /*23980*/  ISETP.NE.AND P1, PT, R3, 0x1, PT ;  /* 0x000000010300780c */ /* 0x000fe20003f25270 */
[----:B------:R-:W-:-:S12]  /*23990*/  IMAD.MOV R9, RZ, RZ, -R9 ;  /* 0x000000ffff097224 */ /* 0x000fd800078e0a09 */
[----:B-1----:R-:W1:Y:S02]  /*239a0*/  @P1 LDC.64 R4, c[0x0][0xae0] ;  /* 0x0002b800ff041b82 */ /* 0x002e640000000a00 */
[----:B-1----:R-:W-:-:S05]  /*239b0*/  @P1 IMAD.HI.U32 R4, R9, R4, RZ ;  /* 0x0000000409041227 */ /* 0x002fca00078e00ff */
[----:B------:R-:W-:-:S04]  /*239c0*/  @P1 SHF.R.U32.HI R9, RZ, R5, R4 ;  /* 0x00000005ff091219 */ /* 0x000fc80000011604 */
[----:B------:R-:W-:Y:S01]  /*239d0*/  LOP3.LUT R0, RZ, R9, RZ, 0x33, !PT ;  /* 0x00000009ff007212 */ /* 0x000fe200078e33ff */
[----:B------:R-:W-:Y:S06]  /*239e0*/  BRA `(.L_x_2592) ;  /* 0x0000000000107947 */ /* 0x000fec0003800000 */
.L_x_2591:
[----:B------:R-:W-:-:S13]  /*239f0*/  ISETP.NE.AND P1, PT, R3, 0x1, PT ;  /* 0x000000010300780c */ /* 0x000fda0003f25270 */
[----:B-1----:R-:W1:Y:S02]  /*23a00*/  @P1 LDC.64 R4, c[0x0][0xae0] ;  /* 0x0002b800ff041b82 */ /* 0x002e640000000a00 */
[----:B-1----:R-:W-:-:S05]  /*23a10*/  @P1 IMAD.HI.U32 R4, R0, R4, RZ ;  /* 0x0000000400041227 */ /* 0x002fca00078e00ff */
[----:B------:R-:W-:-:S07]  /*23a20*/  @P1 SHF.R.U32.HI R0, RZ, R5, R4 ;  /* 0x00000005ff001219 */ /* 0x000fce0000011604 */
.L_x_2592:
[----:B------:R-:W-:Y:S05]  /*23a30*/  BSYNC B0 ;  /* 0x0000000000007941 */ /* 0x000fea0003800000 */
.L_x_2590:
[----:B------:R-:W-:-:S05]  /*23a40*/  IMAD R5, R0, R3, R3 ;  /* 0x0000000300057224 */ /* 0x000fca00078e0203 */
[----:B------:R-:W-:-:S07]  /*23a50*/  VIMNMX R2, R2, R5, PT ;  /* 0x0000000502027248 */ /* 0x000fce0003fe0100 */
.L_x_2589:
[----:B------:R-:W-:Y:S01]  /*23a60*/  VIADD R2, R2, 0x5f ;  /* 0x0000005f02027836 */ /* 0x000fe20000000000 */
[----:B------:R-:W-:Y:S01]  /*23a70*/  ULDC UR4, c[0x0][0xad4] ;  /* 0x0002b50000047ab9 */ /* 0x000fe20000000800 */
[----:B------:R-:W-:Y:S02]  /*23a80*/  VIADD R0, R7, 0x5f ;  /* 0x0000005f07007836 */ /* 0x000fe40000000000 */
[----:B------:R-:W-:-:S04]  /*23a90*/  IMAD.HI R2, R2, 0x2aaaaaab, RZ ;  /* 0x2aaaaaab02027827 */ /* 0x000fc800078e02ff */
[----:B------:R-:W-:Y:S01]  /*23aa0*/  IMAD.HI R0, R0, 0x2aaaaaab, RZ ;  /* 0x2aaaaaab00007827 */ /* 0x000fe200078e02ff */
[----:B-1----:R-:W-:-:S03]  /*23ab0*/  SHF.R.U32.HI R5, RZ, 0x1f, R2 ;  /* 0x0000001fff057819 */ /* 0x002fc60000011602 */
[----:B------:R-:W-:Y:S01]  /*23ac0*/  IMAD R6, R17, 0x80, -R6 ;  /* 0x0000008011067824 */ /* 0x000fe200078e0a06 */
[----:B------:R-:W-:Y:S02]  /*23ad0*/  LEA.HI.SX32 R2, R2, R5, 0x1c ;  /* 0x0000000502027211 */ /* 0x000fe400078fe2ff */
[----:B------:R-:W-:Y:S01]  /*23ae0*/  SHF.R.U32.HI R5, RZ, 0x1f, R0 ;  /* 0x0000001fff057819 */ /* 0x000fe20000011600 */
[----:B------:R-:W-:-:S03]  /*23af0*/  IMAD.IADD R6, R7, 0x1, R6 ;  /* 0x0000000107067824 */ /* 0x000fc600078e0206 */
        /* <DEDUP_REMOVED lines=15> */
.L_x_2595:
[----:B------:R-:W-:-:S13]  /*23bf0*/  ISETP.NE.AND P0, PT, R3, 0x1, PT ;  /* 0x000000010300780c */ /* 0x000fda0003f05270 */
[----:B------:R-:W2:Y:S02]  /*23c00*/  @P0 LDC.64 R4, c[0x0][0xae0] ;  /* 0x0002b800ff040b82 */ /* 0x000ea40000000a00 */
[----:B--2---:R-:W-:-:S05]  /*23c10*/  @P0 IMAD.HI.U32 R4, R6, R4, RZ ;  /* 0x0000000406040227 */ /* 0x004fca00078e00ff */
[----:B------:R-:W-:-:S07]  /*23c20*/  @P0 SHF.R.U32.HI R6, RZ, R5, R4 ;  /* 0x00000005ff060219 */ /* 0x000fce0000011604 */
.L_x_2596:
[----:B------:R-:W-:Y:S05]  /*23c30*/  BSYNC B0 ;  /* 0x0000000000007941 */ /* 0x000fea0003800000 */
.L_x_2594:
[----:B------:R-:W-:-:S05]  /*23c40*/  IMAD R3, R6, R3, RZ ;  /* 0x0000000306037224 */ /* 0x000fca00078e02ff */
[----:B------:R-:W-:-:S07]  /*23c50*/  VIMNMX R0, R0, R3, !PT ;  /* 0x0000000300007248 */ /* 0x000fce0007fe0100 */
.L_x_2593:
        /* <DEDUP_REMOVED lines=25> */
.L_x_2598:
        /* <DEDUP_REMOVED lines=14> */
[----:B------:R-:W-:Y:S02]  /*23ed0*/  IMAD.U32 R6, RZ, RZ, UR8 ;  /* 0x00000008ff067e24 */ /* 0x000fe4000f8e00ff */
[----:B------:R-:W-:-:S02]  /*23ee0*/  IMAD.U32 R7, RZ, RZ, UR9 ;  /* 0x00000009ff077e24 */ /* 0x000fc4000f8e00ff */
[----:B------:R-:W-:Y:S02]  /*23ef0*/  IMAD.U32 R10, RZ, RZ, UR4 ;  /* 0x00000004ff0a7e24 */ /* 0x000fe4000f8e00ff */
[----:B0-----:R-:W-:Y:S02]  /*23f00*/  IMAD.U32 R11, RZ, RZ, UR5 ;  /* 0x00000005ff0b7e24 */ /* 0x001fe4000f8e00ff */
[----:B-1----:R-:W-:Y:S02]  /*23f10*/  IMAD.MOV.U32 R8, RZ, RZ, 0x70 ;  /* 0x00000070ff087424 */ /* 0x002fe400078e00ff */
[----:B------:R-:W-:Y:S02]  /*23f20*/  IMAD.MOV.U32 R12, RZ, RZ, 0x1 ;  /* 0x00000001ff0c7424 */ /* 0x000fe400078e00ff */
[----:B------:R-:W-:-:S07]  /*23f30*/  IMAD.MOV.U32 R13, RZ, RZ, RZ ;  /* 0x000000ffff0d7224 */ /* 0x000fce00078e00ff */
[----:B------:R-:W-:-:S07]  /*23f40*/  LEPC R20, `(.L_x_2600) ;  /* 0x000000001014794e */ /* 0x000fce0000000000 */
[----:B--2---:R-:W-:Y:S05]  /*23f50*/  CALL.ABS.NOINC R2 ;  /* 0x0000000002007343 */ /* 0x004fea0003c00000 */
.L_x_2600:
        /* <DEDUP_REMOVED lines=11> */
[----:B------:R-:W-:Y:S02]  /*24010*/  IMAD.U32 R6, RZ, RZ, UR8 ;  /* 0x00000008ff067e24 */ /* 0x000fe4000f8e00ff */
[----:B------:R-:W-:-:S02]  /*24020*/  IMAD.U32 R7, RZ, RZ, UR9 ;  /* 0x00000009ff077e24 */ /* 0x000fc4000f8e00ff */
[----:B------:R-:W-:Y:S02]  /*24030*/  IMAD.U32 R10, RZ, RZ, UR4 ;  /* 0x00000004ff0a7e24 */ /* 0x000fe4000f8e00ff */
[----:B0-----:R-:W-:Y:S02]  /*24040*/  IMAD.U32 R11, RZ, RZ, UR5 ;  /* 0x00000005ff0b7e24 */ /* 0x001fe4000f8e00ff */
[----:B-1----:R-:W-:Y:S02]  /*24050*/  IMAD.MOV.U32 R8, RZ, RZ, 0x70 ;  /* 0x00000070ff087424 */ /* 0x002fe400078e00ff */
[----:B------:R-:W-:Y:S02]  /*24060*/  IMAD.MOV.U32 R12, RZ, RZ, 0x1 ;  /* 0x00000001ff0c7424 */ /* 0x000fe400078e00ff */
[----:B--2---:R-:W-:-:S07]  /*24070*/  IMAD.MOV.U32 R13, RZ, RZ, RZ ;  /* 0x000000ffff0d7224 */ /* 0x004fce00078e00ff */
[----:B------:R-:W-:-:S07]  /*24080*/  LEPC R20, `(.L_x_2602) ;  /* 0x000000001014794e */ /* 0x000fce0000000000 */
[----:B---3--:R-:W-:Y:S05]  /*24090*/  CALL.ABS.NOINC R2 ;  /* 0x0000000002007343 */ /* 0x008fea0003c00000 */
.L_x_2602:
        /* <DEDUP_REMOVED lines=16> */
.L_x_2601:
[----:B------:R-:W2:Y:S01]  /*241a0*/  LDL.LU R7, [R1+0x488] ;  /* 0x0004880001077983 */ /* 0x000ea20000300800 */
[----:B------:R-:W3:Y:S01]  /*241b0*/  LDC R0, c[0x0][0x428] ;  /* 0x00010a00ff007b82 */ /* 0x000ee20000000800 */
[----:B------:R-:W-:Y:S01]  /*241c0*/  ULDC.64 UR4, c[0x0][0xaf0] ;  /* 0x0002bc0000047ab9 */ /* 0x000fe20000000a00 */
[----:B------:R-:W4:Y:S01]  /*241d0*/  S2R R4, SR_TID.X ;  /* 0x0000000000047919 */ /* 0x000f220000002100 */
[----:B---3--:R-:W-:Y:S01]  /*241e0*/  ISETP.NE.AND P0, PT, R0, 0x1, PT ;  /* 0x000000010000780c */ /* 0x008fe20003f05270 */
[----:B------:R-:W-:Y:S01]  /*241f0*/  IMAD.MOV.U32 R0, RZ, RZ, R18 ;  /* 0x000000ffff007224 */ /* 0x000fe200078e0012 */
[----:B----4-:R-:W-:Y:S01]  /*24200*/  LOP3.LUT R6, R4, 0x1f, RZ, 0xc0, !PT ;  /* 0x0000001f04067812 */ /* 0x010fe200078ec0ff */
[----:B------:R-:W-:-:S10]  /*24210*/  IMAD.MOV.U32 R4, RZ, RZ, R19 ;  /* 0x000000ffff047224 */ /* 0x000fd400078e0013 */
[----:B------:R-:W3:Y:S08]  /*24220*/  @P0 LDC R3, c[0x0][0x42c] ;  /* 0x00010b00ff030b82 */ /* 0x000ef00000000800 */
[----:B------:R-:W4:Y:S01]  /*24230*/  @P0 LDC R5, c[0x0][0x430] ;  /* 0x00010c00ff050b82 */ /* 0x000f220000000800 */
[----:B---3--:R-:W-:-:S05]  /*24240*/  @P0 IMAD.HI.U32 R2, R18, R3, RZ ;  /* 0x0000000312020227 */ /* 0x008fca00078e00ff */
[----:B----4-:R-:W-:Y:S02]  /*24250*/  @P0 SHF.R.U32.HI R0, RZ, R5, R2 ;  /* 0x00000005ff000219 */ /* 0x010fe40000011602 */
[----:B------:R-:W-:-:S04]  /*24260*/  ISETP.NE.U32.AND P0, PT, RZ, UR4, PT ;  /* 0x00000004ff007c0c */ /* 0x000fc8000bf05070 */
[----:B------:R-:W-:Y:S01]  /*24270*/  ISETP.NE.AND.EX P0, PT, RZ, UR5, PT, P0 ;  /* 0x00000005ff007c0c */ /* 0x000fe2000bf05300 */
[----:B------:R-:W-:-:S12]  /*24280*/  ULDC.64 UR4, c[0x0][0xaf8] ;  /* 0x0002be0000047ab9 */ /* 0x000fd80000000a00 */
[----:B------:R-:W3:Y:S01]  /*24290*/  @P0 LDC.64 R2, c[0x0][0xaf0] ;  /* 0x0002bc00ff020b82 */ /* 0x000ee20000000a00 */
[----:B------:R-:W-:-:S04]  /*242a0*/  ISETP.NE.AND P6, PT, R6, RZ, PT ;  /* 0x000000ff0600720c */ /* 0x000fc80003fc5270 */
[----:B------:R-:W-:-:S09]  /*242b0*/  PLOP3.LUT P1, PT, P6, PT, PT, 0x8, 0x0 ;  /* 0x000000000000781c */ /* 0x000fd2000372e170 */
[----:B------:R-:W-:Y:S01]  /*242c0*/  VOTEU.ALL UP1, P6 ;  /* 0x00000000003f7886 */ /* 0x000fe20003020000 */
[----:B---3--:R-:W-:-:S05]  /*242d0*/  @P0 IMAD.WIDE R2, R19, 0x4, R2 ;  /* 0x0000000413020825 */ /* 0x008fca00078e0202 */
[----:B------:R3:W5:Y:S01]  /*242e0*/  @P0 LDG.E R4, desc[UR54][R2.64] ;  /* 0x0000003602040981 */ /* 0x000762000c1e1900 */
[----:B------:R-:W-:Y:S01]  /*242f0*/  ISETP.NE.U32.AND P0, PT, RZ, UR4, PT ;  /* 0x00000004ff007c0c */ /* 0x000fe2000bf05070 */
[----:B------:R-:W-:-:S03]  /*24300*/  @!UP1 UIADD3 UR8, UP0, UR52, 0x270, URZ ;  /* 0x0000027034089890 */ /* 0x000fc6000ff1e03f */
[----:B------:R-:W-:Y:S01]  /*24310*/  ISETP.NE.AND.EX P0, PT, RZ, UR5, PT, P0 ;  /* 0x00000005ff007c0c */ /* 0x000fe2000bf05300 */
[----:B------:R-:W-:-:S03]  /*24320*/  @!UP1 UIADD3.X UR9, URZ, UR53, URZ, UP0, !UPT ;  /* 0x000000353f099290 */ /* 0x000fc600087fe43f */
[----:B------:R-:W-:Y:S01]  /*24330*/  SEL R6, R19, RZ, !P0 ;  /* 0x000000ff13067207 */ /* 0x000fe20004000000 */
[----:B------:R-:W-:Y:S01]  /*24340*/  VOTEU.ALL UP0, P6 ;  /* 0x00000000003f7886 */ /* 0x000fe20003000000 */
[----:B--23--:R-:W-:-:S07]  /*24350*/  IMAD R17, R17, 0x80, R7 ;  /* 0x0000008011117824 */ /* 0x00cfce00078e0207 */
.L_x_2603:
        /* <DEDUP_REMOVED lines=9> */
[----:B--2---:R-:W-:Y:S05]  /*243f0*/  @P1 BRA.U.ANY `(.L_x_2603) ;  /* 0xfffffffd00d81947 */ /* 0x004fea000393ffff */
[----:B------:R-:W1:Y:S01]  /*24400*/  LDL R5, [R1+0x484] ;  /* 0x0004840001057983 */ /* 0x000e620000100800 */
[----:B------:R-:W2:Y:S01]  /*24410*/  LDC.64 R2, c[0x0][0x3f8] ;  /* 0x0000fe00ff027b82 */ /* 0x000ea20000000a00 */
[----:B------:R-:W-:Y:S02]  /*24420*/  ULDC.64 UR4, c[0x0][0xb00] ;  /* 0x0002c00000047ab9 */ /* 0x000fe40000000a00 */
[----:B--2---:R-:W-:Y:S01]  /*24430*/  LOP3.LUT P0, RZ, R2, UR4, RZ, 0xfc, !PT ;  /* 0x0000000402ff7c12 */ /* 0x004fe2000f80fcff */
[----:B------:R-:W-:-:S03]  /*24440*/  UMOV UR4, 0xffffffff ;  /* 0xffffffff00047882 */ /* 0x000fc60000000000 */
[----:B------:R-:W-:-:S04]  /*24450*/  LOP3.LUT P0, RZ, R3, UR5, RZ, 0xfc, P0 ;  /* 0x0000000503ff7c12 */ /* 0x000fc8000800fcff */
[----:B-----5:R-:W-:Y:S01]  /*24460*/  SEL R7, R4, RZ, !P0 ;  /* 0x000000ff04077207 */ /* 0x020fe20004000000 */
[----:B-1----:R-:W-:Y:S01]  /*24470*/  VIADD R8, R5, 0xffffffff ;  /* 0xffffffff05087836 */ /* 0x002fe20000000000 */
[----:B------:R-:W-:Y:S07]  /*24480*/  BRA.DIV UR4, `(.L_x_2604) ;  /* 0x0000003604cc7947 */ /* 0x000fee000b800000 */
.L_x_2675:
[----:B------:R-:W-:Y:S01]  /*24490*/  UMOV UR4, 0xffffffff ;  /* 0xffffffff00047882 */ /* 0x000fe20000000000 */
[----:B------:R-:W-:Y:S02]  /*244a0*/  SHF.R.S32.HI R5, RZ, 0x1f, R4 ;  /* 0x0000001fff057819 */ /* 0x000fe40000011404 */
[----:B------:R-:W-:Y:S05]  /*244b0*/  BRA.DIV UR4, `(.L_x_2605) ;  /* 0x0000003604f47947 */ /* 0x000fea000b800000 */
[----:B------:R-:W-:-:S13]  /*244c0*/  ELECT P6, URZ, PT ;  /* 0x00000000003f782f */ /* 0x000fda00038c0000 */
.L_x_2678:
        /* <DEDUP_REMOVED lines=8> */
[----:B0-----:R-:W0:Y:S02]  /*24550*/  @P0 LDC.64 R10, c[0x0][0x420] ;  /* 0x00010800ff0a0b82 */ /* 0x001e240000000a00 */
[----:B0-----:R-:W-:-:S05]  /*24560*/  @P0 IMAD.HI.U32 R10, R8, R10, RZ ;  /* 0x0000000a080a0227 */ /* 0x001fca00078e00ff */
        /* <DEDUP_REMOVED lines=10> */
[----:B------:R-:W-:-:S05]  /*24610*/  LEA.HI.X R13, R10, R3, R7, 0x2, P0 ;  /* 0x000000030a0d7211 */ /* 0x000fca00000f1407 */
[----:B------:R1:W5:Y:S02]  /*24620*/  LDG.E R7, desc[UR54][R12.64] ;  /* 0x000000360c077981 */ /* 0x000364000c1e1900 */
.L_x_2607:
[----:B------:R-:W2:Y:S01]  /*24630*/  LDL R9, [R1+0x470] ;  /* 0x0004700001097983 */ /* 0x000ea20000100800 */
[----:B0-----:R-:W-:-:S03]  /*24640*/  MOV R11, 0x400 ;  /* 0x00000400000b7802 */ /* 0x001fc60000000f00 */
[----:B------:R-:W3:Y:S01]  /*24650*/  LDL R10, [R1+0x474] ;  /* 0x00047400010a7983 */ /* 0x000ee20000100800 */
[----:B-1----:R-:W0:Y:S02]  /*24660*/  S2R R12, SR_CgaCtaId ;  /* 0x00000000000c7919 */ /* 0x002e240000008800 */
[----:B0-----:R-:W-:-:S05]  /*24670*/  LEA R11, R12, R11, 0x18 ;  /* 0x0000000b0c0b7211 */ /* 0x001fca00078ec0ff */
[----:B--2---:R-:W-:Y:S01]  /*24680*/  IMAD R9, R9, 0x8, R11 ;  /* 0x0000000809097824 */ /* 0x004fe200078e020b */
[----:B---3--:R-:W-:-:S04]  /*24690*/  SHF.L.U32 R10, R10, 0x1f, RZ ;  /* 0x0000001f0a0a7819 */ /* 0x008fc800000006ff */
[----:B------:R-:W0:Y:S02]  /*246a0*/  SYNCS.PHASECHK.TRANS64.TRYWAIT P0, [R9+URZ+0x32440], R10 ;  /* 0x0324400a090075a7 */ /* 0x000e24000800017f */
[----:B0-----:R-:W-:Y:S05]  /*246b0*/  @!P0 BRA `(.L_x_2608) ;  /* 0x0000003400948947 */ /* 0x001fea0003800000 */
.L_x_2679:
        /* <DEDUP_REMOVED lines=11> */
.L_x_2609:
[----:B------:R-:W2:Y:S01]  /*24770*/  LDL R11, [R1+0x470] ;  /* 0x00047000010b7983 */ /* 0x000ea20000100800 */
        /* <DEDUP_REMOVED lines=21> */
.L_x_2606:
[----:B------:R-:W1:Y:S01]  /*248d0*/  S2R R10, SR_CgaCtaId ;  /* 0x00000000000a7919 */ /* 0x000e620000008800 */
[----:B------:R-:W-:Y:S05]  /*248e0*/  WARPSYNC.ALL ;  /* 0x0000000000007948 */ /* 0x000fea0003800000 */
[----:B------:R-:W-:Y:S01]  /*248f0*/  BAR.SYNC.DEFER_BLOCKING 0x8, 0x120 ;  /* 0x0204800000007b1d */ /* 0x000fe20000010000 */
[----:B------:R-:W-:Y:S02]  /*24900*/  ELECT P0, URZ, PT ;  /* 0x00000000003f782f */ /* 0x000fe40003800000 */
[----:B------:R-:W-:-:S03]  /*24910*/  MOV R9, 0x400 ;  /* 0x0000040000097802 */ /* 0x000fc60000000f00 */
[----:B------:R-:W-:Y:S01]  /*24920*/  BSSY B0, `(.L_x_2610) ;  /* 0x0000032000007945 */ /* 0x000fe20003800000 */
[----:B-1----:R-:W-:-:S07]  /*24930*/  LEA R9, R10, R9, 0x18 ;  /* 0x000000090a097211 */ /* 0x002fce00078ec0ff */
        /* <DEDUP_REMOVED lines=19> */
[----:B-1----:R-:W-:Y:S01]  /*24a70*/  IMAD.MOV.U32 R6, RZ, RZ, 0x10000 ;  /* 0x00010000ff067424 */ /* 0x002fe200078e00ff */
        /* <DEDUP_REMOVED lines=27> */
[----:B-1----:R-:W-:Y:S01]  /*24c30*/  NOP ;  /* 0x0000000000007918 */ /* 0x002fe20000000000 */
.L_x_2611:
[----:B------:R-:W-:Y:S05]  /*24c40*/  BSYNC B0 ;  /* 0x0000000000007941 */ /* 0x000fea0003800000 */
.L_x_2610:
[----:B------:R-:W-:-:S04]  /*24c50*/  UIADD3 UR50, UR50, 0x1, URZ ;  /* 0x0000000132327890 */ /* 0x000fc8000fffe03f */
[----:B------:R-:W-:-:S04]  /*24c60*/  ULEA.HI UR4, UR50, UR50, URZ, 0x1 ;  /* 0x0000003232047291 */ /* 0x000fc8000f8f083f */
[----:B------:R-:W-:-:S04]  /*24c70*/  ULOP3.LUT UR4, UR4, 0xfffffffe, URZ, 0xc0, !UPT ;  /* 0xfffffffe04047892 */ /* 0x000fc8000f8ec03f */
[----:B------:R-:W-:-:S06]  /*24c80*/  UIADD3 UR4, UR50, -UR4, URZ ;  /* 0x8000000432047290 */ /* 0x000fcc000fffe03f */
[----:B------:R-:W-:-:S05]  /*24c90*/  IMAD.U32 R6, RZ, RZ, UR4 ;  /* 0x00000004ff067e24 */ /* 0x000fca000f8e00ff */
[----:B------:R-:W-:-:S04]  /*24ca0*/  SHF.L.U32 R6, R6, 0x1f, RZ ;  /* 0x0000001f06067819 */ /* 0x000fc800000006ff */
[----:B------:R-:W1:Y:S02]  /*24cb0*/  SYNCS.PHASECHK.TRANS64.TRYWAIT P0, [R9+URZ+0x32420], R6 ;  /* 0x03242006090075a7 */ /* 0x000e64000800017f */
[----:B-1----:R-:W-:Y:S05]  /*24cc0*/  @!P0 BRA `(.L_x_2612) ;  /* 0x0000003000248947 */ /* 0x002fea0003800000 */
.L_x_2680:
[----:B------:R-:W-:Y:S01]  /*24cd0*/  ULDC.64 UR46, c[0x0][0x3f8] ;  /* 0x0000fe00002e7ab9 */ /* 0x000fe20000000a00 */
[----:B------:R-:W-:Y:S01]  /*24ce0*/  ULDC.64 UR38, c[0x0][0x408] ;  /* 0x0001020000267ab9 */ /* 0x000fe20000000a00 */
[----:B------:R-:W-:Y:S04]  /*24cf0*/  BSSY B0, `(.L_x_2613) ;  /* 0x000003b000007945 */ /* 0x000fe80003800000 */
[----:B------:R-:W-:Y:S05]  /*24d00*/  @!P6 BRA `(.L_x_2614) ;  /* 0x0000000000e4e947 */ /* 0x000fea0003800000 */
[----:B-1----:R-:W2:Y:S01]  /*24d10*/  LDL R9, [R1+0x470] ;  /* 0x0004700001097983 */ /* 0x002ea20000100800 */
[----:B0-----:R-:W-:-:S03]  /*24d20*/  MOV R11, 0x400 ;  /* 0x00000400000b7802 */ /* 0x001fc60000000f00 */
[----:B------:R-:W3:Y:S01]  /*24d30*/  LDL R10, [R1+0x474] ;  /* 0x00047400010a7983 */ /* 0x000ee20000100800 */
[----:B------:R-:W0:Y:S02]  /*24d40*/  S2R R12, SR_CgaCtaId ;  /* 0x00000000000c7919 */ /* 0x000e240000008800 */
[----:B0-----:R-:W-:-:S05]  /*24d50*/  LEA R11, R12, R11, 0x18 ;  /* 0x0000000b0c0b7211 */ /* 0x001fca00078ec0ff */
[----:B--2---:R-:W-:Y:S01]  /*24d60*/  IMAD R9, R9, 0x8, R11 ;  /* 0x0000000809097824 */ /* 0x004fe200078e020b */
[----:B---3--:R-:W-:-:S04]  /*24d70*/  SHF.L.U32 R6, R10, 0x1f, RZ ;  /* 0x0000001f0a067819 */ /* 0x008fc800000006ff */
[----:B------:R-:W0:Y:S02]  /*24d80*/  SYNCS.PHASECHK.TRANS64.TRYWAIT P0, [R9+URZ+0x32460], R6 ;  /* 0x03246006090075a7 */ /* 0x000e24000800017f */
[----:B0-----:R-:W-:Y:S05]  /*24d90*/  @!P0 BRA `(.L_x_2615) ;  /* 0x0000003000108947 */ /* 0x001fea0003800000 */
.L_x_2681:
        /* <DEDUP_REMOVED lines=11> */
.L_x_2616:
[----:B0-----:R-:W2:Y:S01]  /*24e50*/  LDL R6, [R1+0x470] ;  /* 0x0004700001067983 */ /* 0x001ea20000100800 */
[----:B------:R-:W-:-:S03]  /*24e60*/  MOV R11, 0x400 ;  /* 0x00000400000b7802 */ /* 0x000fc60000000f00 */
[----:B------:R-:W3:Y:S01]  /*24e70*/  LDL R10, [R1+0x478] ;  /* 0x00047800010a7983 */ /* 0x000ee20000100800 */
[----:B------:R-:W0:Y:S01]  /*24e80*/  S2R R12, SR_CgaCtaId ;  /* 0x00000000000c7919 */ /* 0x000e220000008800 */
[----:B------:R-:W-:Y:S02]  /*24e90*/  R2UR UR11, R8 ;  /* 0x00000000080b72ca */ /* 0x000fe400000e0000 */
[----:B------:R-:W-:Y:S01]  /*24ea0*/  R2UR UR9, R9 ;  /* 0x00000000090972ca */ /* 0x000fe200000e0000 */
[----:B------:R-:W-:Y:S01]  /*24eb0*/  UIADD3 UR4, UP0, UR52, 0x470, URZ ;  /* 0x0000047034047890 */ /* 0x000fe2000ff1e03f */
[----:B------:R-:W-:Y:S02]  /*24ec0*/  R2UR UR12, R0 ;  /* 0x00000000000c72ca */ /* 0x000fe400000e0000 */
[----:B------:R-:W-:Y:S02]  /*24ed0*/  R2UR UR13, R7 ;  /* 0x00000000070d72ca */ /* 0x000fe400000e0000 */
        /* <DEDUP_REMOVED lines=28> */
.L_x_2614:
[----:B------:R-:W-:Y:S05]  /*250a0*/  BSYNC B0 ;  /* 0x0000000000007941 */ /* 0x000fea0003800000 */
.L_x_2613:
        /* <DEDUP_REMOVED lines=14> */
[----:B0-----:R-:W2:Y:S04]  /*25190*/  LDL.LU R11, [R1+0x470] ;  /* 0x00047000010b7983 */ /* 0x001ea80000300800 */
[----:B------:R-:W3:Y:S01]  /*251a0*/  LDL.LU R13, [R1+0x474] ;  /* 0x00047400010d7983 */ /* 0x000ee20000300800 */
[----:B------:R-:W-:Y:S01]  /*251b0*/  BSSY B2, `(.L_x_2621) ;  /* 0x0000070000027945 */ /* 0x000fe20003800000 */
[----:B--2---:R-:W-:-:S05]  /*251c0*/  VIADD R6, R11, 0x1 ;  /* 0x000000010b067836 */ /* 0x004fca0000000000 */
[----:B------:R-:W-:-:S04]  /*251d0*/  ISETP.NE.AND P0, PT, R6, 0x2, PT ;  /* 0x000000020600780c */ /* 0x000fc80003f05270 */
[----:B------:R-:W-:Y:S02]  /*251e0*/  SEL R9, RZ, 0x1, P0 ;  /* 0x00000001ff097807 */ /* 0x000fe40000000000 */
[----:B------:R-:W-:Y:S02]  /*251f0*/  SEL R14, R6, RZ, P0 ;  /* 0x000000ff060e7207 */ /* 0x000fe40000000000 */
[----:B---3--:R-:W-:-:S03]  /*25200*/  LOP3.LUT R13, R13, R9, RZ, 0x3c, !PT ;  /* 0x000000090d0d7212 */ /* 0x008fc600078e3cff */
[----:B------:R0:W-:Y:S04]  /*25210*/  STL [R1+0x470], R14 ;  /* 0x0004700e01007387 */ /* 0x0001e80000100800 */
[----:B------:R0:W-:Y:S01]  /*25220*/  STL [R1+0x474], R13 ;  /* 0x0004740d01007387 */ /* 0x0001e20000100800 */
        /* <DEDUP_REMOVED lines=22> */
.L_x_2623:
[----:B-1----:R-:W1:Y:S01]  /*25390*/  S2R R3, SR_CgaCtaId ;  /* 0x0000000000037919 */ /* 0x002e620000008800 */
[----:B------:R-:W-:-:S04]  /*253a0*/  MOV R2, 0x400 ;  /* 0x0000040000027802 */ /* 0x000fc80000000f00 */
[----:B-1----:R-:W-:Y:S02]  /*253b0*/  LEA R2, R3, R2, 0x18 ;  /* 0x0000000203027211 */ /* 0x002fe400078ec0ff */
[----:B------:R-:W-:-:S03]  /*253c0*/  SHF.L.U32 R3, R13, 0x1f, RZ ;  /* 0x0000001f0d037819 */ /* 0x000fc600000006ff */
[----:B------:R-:W-:-:S04]  /*253d0*/  IMAD R2, R14, 0x8, R2 ;  /* 0x000000080e027824 */ /* 0x000fc800078e0202 */
[----:B------:R-:W1:Y:S02]  /*253e0*/  SYNCS.PHASECHK.TRANS64.TRYWAIT P0, [R2+URZ+0x32440], R3 ;  /* 0x03244003020075a7 */ /* 0x000e64000800017f */
[----:B-1----:R-:W-:Y:S05]  /*253f0*/  @!P0 BRA `(.L_x_2624) ;  /* 0x00000028008c8947 */ /* 0x002fea0003800000 */
.L_x_2682:
        /* <DEDUP_REMOVED lines=11> */
.L_x_2625:
[----:B------:R-:W2:Y:S01]  /*254b0*/  LDL R6, [R1+0x470] ;  /* 0x0004700001067983 */ /* 0x000ea20000100800 */
        /* <DEDUP_REMOVED lines=21> */
.L_x_2683:
        /* <DEDUP_REMOVED lines=8> */
.L_x_2627:
[----:B-12---:R-:W2:Y:S01]  /*25690*/  LDL R3, [R1+0x470] ;  /* 0x0004700001037983 */ /* 0x006ea20000100800 */
        /* <DEDUP_REMOVED lines=33> */
.L_x_2622:
[----:B------:R-:W-:Y:S05]  /*258b0*/  BSYNC B2 ;  /* 0x0000000000027941 */ /* 0x000fea0003800000 */
.L_x_2621:
[----:B------:R-:W2:Y:S02]  /*258c0*/  LDL R2, [R1+0x484] ;  /* 0x0004840001027983 */ /* 0x000ea40000100800 */
[----:B--2---:R-:W-:-:S07]  /*258d0*/  VIADD R8, R2, 0xfffffffd ;  /* 0xfffffffd02087836 */ /* 0x004fce0000000000 */
.L_x_2620:
[----:B------:R-:W-:Y:S05]  /*258e0*/  BSYNC B1 ;  /* 0x0000000000017941 */ /* 0x000fea0003800000 */
.L_x_2619:
[----:B------:R-:W2:Y:S01]  /*258f0*/  LDL.LU R2, [R1+0x484] ;  /* 0x0004840001027983 */ /* 0x000ea20000300800 */
[----:B------:R-:W-:Y:S01]  /*25900*/  VIADD R10, R10, 0xfffffffe ;  /* 0xfffffffe0a0a7836 */ /* 0x000fe20000000000 */
[----:B--2---:R-:W-:-:S04]  /*25910*/  LOP3.LUT R3, RZ, R2, RZ, 0x33, !PT ;  /* 0x00000002ff037212 */ /* 0x004fc800078e33ff */
[----:B------:R-:W-:-:S13]  /*25920*/  ISETP.NE.AND P0, PT, R10, R3, PT ;  /* 0x000000030a00720c */ /* 0x000fda0003f05270 */
[----:B------:R-:W-:Y:S05]  /*25930*/  @!P0 BRA `(.L_x_2618) ;  /* 0x0000000c00948947 */ /* 0x000fea0003800000 */
.L_x_2642:
[----:B------:R-:W2:Y:S04]  /*25940*/  LDL.LU R3, [R1+0x470] ;  /* 0x0004700001037983 */ /* 0x000ea80000300800 */
        /* <DEDUP_REMOVED lines=9> */
[----:B------:R-:W-:Y:S01]  /*259e0*/  ISETP.NE.U32.AND P0, PT, RZ, UR46, PT ;  /* 0x0000002eff007c0c */ /* 0x000fe2000bf05070 */
[----:B0-----:R-:W-:-:S03]  /*259f0*/  IMAD.MOV.U32 R11, RZ, RZ, R8 ;  /* 0x000000ffff0b7224 */ /* 0x001fc600078e0008 */
[----:B------:R-:W-:-:S13]  /*25a00*/  ISETP.NE.AND.EX P0, PT, RZ, UR47, PT, P0 ;  /* 0x0000002fff007c0c */ /* 0x000fda000bf05300 */
[----:B------:R-:W-:Y:S05]  /*25a10*/  @!P0 BRA `(.L_x_2630) ;  /* 0x0000000000448947 */ /* 0x000fea0003800000 */
[----:B------:R-:W0:Y:S01]  /*25a20*/  LDC R11, c[0x0][0x41c] ;  /* 0x00010700ff0b7b82 */ /* 0x000e220000000800 */
[----:B------:R-:W-:Y:S02]  /*25a30*/  IMAD.MOV.U32 R12, RZ, RZ, R8 ;  /* 0x000000ffff0c7224 */ /* 0x000fe400078e0008 */
[----:B------:R-:W-:-:S04]  /*25a40*/  IMAD R7, R5, UR38, RZ ;  /* 0x0000002605077c24 */ /* 0x000fc8000f8e02ff */
[----:B------:R-:W-:Y:S01]  /*25a50*/  IMAD R7, R4, UR39, R7 ;  /* 0x0000002704077c24 */ /* 0x000fe2000f8e0207 */
[----:B0-----:R-:W-:-:S13]  /*25a60*/  ISETP.NE.AND P0, PT, R11, 0x1, PT ;  /* 0x000000010b00780c */ /* 0x001fda0003f05270 */
[----:B------:R-:W0:Y:S02]  /*25a70*/  @P0 LDC.64 R2, c[0x0][0x420] ;  /* 0x00010800ff020b82 */ /* 0x000e240000000a00 */
[----:B0-----:R-:W-:-:S05]  /*25a80*/  @P0 IMAD.HI.U32 R2, R8, R2, RZ ;  /* 0x0000000208020227 */ /* 0x001fca00078e00ff */
        /* <DEDUP_REMOVED lines=10> */
.L_x_2630:
[----:B------:R-:W1:Y:S01]  /*25b30*/  S2R R3, SR_CgaCtaId ;  /* 0x0000000000037919 */ /* 0x000e620000008800 */
[----:B------:R-:W-:-:S04]  /*25b40*/  MOV R2, 0x400 ;  /* 0x0000040000027802 */ /* 0x000fc80000000f00 */
[----:B-1----:R-:W-:Y:S02]  /*25b50*/  LEA R2, R3, R2, 0x18 ;  /* 0x0000000203027211 */ /* 0x002fe400078ec0ff */
[----:B------:R-:W-:-:S03]  /*25b60*/  SHF.L.U32 R3, R10, 0x1f, RZ ;  /* 0x0000001f0a037819 */ /* 0x000fc600000006ff */
[----:B------:R-:W-:-:S04]  /*25b70*/  IMAD R2, R9, 0x8, R2 ;  /* 0x0000000809027824 */ /* 0x000fc800078e0202 */
[----:B------:R-:W1:Y:S02]  /*25b80*/  SYNCS.PHASECHK.TRANS64.TRYWAIT P0, [R2+URZ+0x32440], R3 ;  /* 0x03244003020075a7 */ /* 0x000e64000800017f */
[----:B-1----:R-:W-:Y:S05]  /*25b90*/  @!P0 BRA `(.L_x_2631) ;  /* 0x0000002000cc8947 */ /* 0x002fea0003800000 */
.L_x_2684:
[----:B0-----:R-:W0:Y:S02]  /*25ba0*/  S2R R6, SR_TID.X ;  /* 0x0000000000067919 */ /* 0x001e240000002100 */
[----:B0-----:R-:W-:-:S04]  /*25bb0*/  LOP3.LUT R6, R6, 0x7f, RZ, 0xc0, !PT ;  /* 0x0000007f06067812 */ /* 0x001fc800078ec0ff */
[----:B------:R-:W-:-:S13]  /*25bc0*/  ISETP.NE.AND P0, PT, R6, RZ, PT ;  /* 0x000000ff0600720c */ /* 0x000fda0003f05270 */
[----:B------:R-:W-:Y:S05]  /*25bd0*/  @P0 BRA `(.L_x_2632) ;  /* 0x00000000001c0947 */ /* 0x000fea0003800000 */
[----:B------:R-:W0:Y:S01]  /*25be0*/  S2R R6, SR_TID.X ;  /* 0x0000000000067919 */ /* 0x000e220000002100 */
[----:B------:R-:W-:-:S04]  /*25bf0*/  IMAD.MOV.U32 R13, RZ, RZ, 0x3000 ;  /* 0x00003000ff0d7424 */ /* 0x000fc800078e00ff */
[----:B------:R2:W-:Y:S01]  /*25c00*/  SYNCS.ARRIVE.TRANS64 RZ, [R2+URZ+0x32430], R13 ;  /* 0x0324300d02ff79a7 */ /* 0x0005e2000800003f */
[----:B0-----:R-:W-:-:S04]  /*25c10*/  LOP3.LUT R6, R6, 0x1f, RZ, 0xc0, !PT ;  /* 0x0000001f06067812 */ /* 0x001fc800078ec0ff */
[----:B------:R-:W-:-:S13]  /*25c20*/  ISETP.NE.AND P1, PT, R6, RZ, PT ;  /* 0x000000ff0600720c */ /* 0x000fda0003f25270 */
[----:B--2---:R-:W-:Y:S05]  /*25c30*/  @!P1 BRA `(.L_x_2632) ;  /* 0x0000000000049947 */ /* 0x004fea0003800000 */
[----:B------:R-:W-:Y:S01]  /*25c40*/  BPT.TRAP 0x1 ;  /* 0x000000040000795c */ /* 0x000fe20000300000 */
.L_x_2632:
[----:B------:R-:W2:Y:S01]  /*25c50*/  LDL R12, [R1+0x478] ;  /* 0x00047800010c7983 */ /* 0x000ea20000100800 */
[----:B------:R-:W-:Y:S01]  /*25c60*/  MOV R6, 0x400 ;  /* 0x0000040000067802 */ /* 0x000fe20000000f00 */
        /* <DEDUP_REMOVED lines=14> */
[----:B--2---:R-:W-:-:S05]  /*25d50*/  IMAD R6, R11, 0x60, R12 ;  /* 0x000000600b067824 */ /* 0x004fca00078e020c */
[----:B------:R-:W-:-:S13]  /*25d60*/  R2UR UR11, R6 ;  /* 0x00000000060b72ca */ /* 0x000fda00000e0000 */
[----:B------:R0:W-:Y:S01]  /*25d70*/  UTMALDG.4D [UR8], [UR4], desc[UR6] ;  /* 0x00000608040075b4 */ /* 0x0001e20008019000 */
[----:B------:R-:W2:Y:S02]  /*25d80*/  SYNCS.PHASECHK.TRANS64.TRYWAIT P1, [R2+URZ+0x32460], R3 ;  /* 0x03246003020075a7 */ /* 0x000ea4000802017f */
[----:B0-2---:R-:W-:Y:S05]  /*25d90*/  @!P1 BRA `(.L_x_2633) ;  /* 0x0000002000609947 */ /* 0x005fea0003800000 */
.L_x_2685:
        /* <DEDUP_REMOVED lines=8> */
.L_x_2634:
[----:B------:R-:W2:Y:S01]  /*25e20*/  S2R R11, SR_CgaCtaId ;  /* 0x00000000000b7919 */ /* 0x000ea20000008800 */
[----:B01----:R-:W-:Y:S01]  /*25e30*/  MOV R3, 0x400 ;  /* 0x0000040000037802 */ /* 0x003fe20000000f00 */
        /* <DEDUP_REMOVED lines=31> */
.L_x_2629:
[----:B------:R-:W-:Y:S05]  /*26030*/  BSYNC B1 ;  /* 0x0000000000017941 */ /* 0x000fea0003800000 */
.L_x_2628:
[----:B------:R-:W-:Y:S01]  /*26040*/  VIADD R9, R9, 0x1 ;  /* 0x0000000109097836 */ /* 0x000fe20000000000 */
[----:B------:R-:W-:Y:S04]  /*26050*/  BSSY B1, `(.L_x_2635) ;  /* 0x000006f000017945 */ /* 0x000fe80003800000 */
[----:B------:R-:W-:-:S04]  /*26060*/  ISETP.NE.AND P0, PT, R9, 0x2, PT ;  /* 0x000000020900780c */ /* 0x000fc80003f05270 */
[----:B------:R-:W-:Y:S02]  /*26070*/  SEL R3, RZ, 0x1, P0 ;  /* 0x00000001ff037807 */ /* 0x000fe40000000000 */
[----:B------:R-:W-:Y:S01]  /*26080*/  SEL R12, R9, RZ, P0 ;  /* 0x000000ff090c7207 */ /* 0x000fe20000000000 */
[----:B------:R-:W-:Y:S01]  /*26090*/  VIADD R9, R8, 0xffffffff ;  /* 0xffffffff08097836 */ /* 0x000fe20000000000 */
[----:B0-----:R-:W-:-:S03]  /*260a0*/  LOP3.LUT R11, R10, R3, RZ, 0x3c, !PT ;  /* 0x000000030a0b7212 */ /* 0x001fc600078e3cff */
[----:B------:R0:W-:Y:S04]  /*260b0*/  STL [R1+0x470], R12 ;  /* 0x0004700c01007387 */ /* 0x0001e80000100800 */
[----:B------:R0:W-:Y:S01]  /*260c0*/  STL [R1+0x474], R11 ;  /* 0x0004740b01007387 */ /* 0x0001e20000100800 */
[----:B------:R-:W-:Y:S05]  /*260d0*/  @!P6 BRA `(.L_x_2636) ;  /* 0x000000040098e947 */ /* 0x000fea0003800000 */
[----:B------:R-:W-:Y:S01]  /*260e0*/  ISETP.NE.U32.AND P0, PT, RZ, UR46, PT ;  /* 0x0000002eff007c0c */ /* 0x000fe2000bf05070 */
[----:B------:R-:W-:-:S03]  /*260f0*/  IMAD.MOV.U32 R10, RZ, RZ, R9 ;  /* 0x000000ffff0a7224 */ /* 0x000fc600078e0009 */
[----:B------:R-:W-:-:S13]  /*26100*/  ISETP.NE.AND.EX P0, PT, RZ, UR47, PT, P0 ;  /* 0x0000002fff007c0c */ /* 0x000fda000bf05300 */
[----:B------:R-:W-:Y:S05]  /*26110*/  @!P0 BRA `(.L_x_2637) ;  /* 0x0000000000408947 */ /* 0x000fea0003800000 */
[----:B------:R-:W1:Y:S02]  /*26120*/  LDC R7, c[0x0][0x41c] ;  /* 0x00010700ff077b82 */ /* 0x000e640000000800 */
        /* <DEDUP_REMOVED lines=15> */
.L_x_2637:
[----:B------:R-:W2:Y:S01]  /*26220*/  S2R R3, SR_CgaCtaId ;  /* 0x0000000000037919 */ /* 0x000ea20000008800 */
[----:B------:R-:W-:-:S04]  /*26230*/  MOV R2, 0x400 ;  /* 0x0000040000027802 */ /* 0x000fc80000000f00 */
[----:B--2---:R-:W-:Y:S02]  /*26240*/  LEA R2, R3, R2, 0x18 ;  /* 0x0000000203027211 */ /* 0x004fe400078ec0ff */
[----:B------:R-:W-:-:S03]  /*26250*/  SHF.L.U32 R3, R11, 0x1f, RZ ;  /* 0x0000001f0b037819 */ /* 0x000fc600000006ff */
[----:B------:R-:W-:-:S04]  /*26260*/  IMAD R2, R12, 0x8, R2 ;  /* 0x000000080c027824 */ /* 0x000fc800078e0202 */
[----:B------:R-:W2:Y:S02]  /*26270*/  SYNCS.PHASECHK.TRANS64.TRYWAIT P0, [R2+URZ+0x32440], R3 ;  /* 0x03244003020075a7 */ /* 0x000ea4000800017f */
[----:B--2---:R-:W-:Y:S05]  /*26280*/  @!P0 BRA `(.L_x_2638) ;  /* 0x0000001c00388947 */ /* 0x004fea0003800000 */
.L_x_2686:
        /* <DEDUP_REMOVED lines=11> */
.L_x_2639:
[----:B------:R-:W3:Y:S01]  /*26340*/  LDL R6, [R1+0x470] ;  /* 0x0004700001067983 */ /* 0x000ee20000100800 */
        /* <DEDUP_REMOVED lines=19> */
[----:B------:R-:W1:Y:S02]  /*26480*/  SYNCS.PHASECHK.TRANS64.TRYWAIT P1, [R2+URZ+0x32460], R3 ;  /* 0x03246003020075a7 */ /* 0x000e64000802017f */
[----:B01----:R-:W-:Y:S05]  /*26490*/  @!P1 BRA `(.L_x_2640) ;  /* 0x0000001800c89947 */ /* 0x003fea0003800000 */
.L_x_2687:
        /* <DEDUP_REMOVED lines=8> */
.L_x_2641:
[----:B0-2---:R-:W2:Y:S01]  /*26520*/  LDL R3, [R1+0x470] ;  /* 0x0004700001037983 */ /* 0x005ea20000100800 */
        /* <DEDUP_REMOVED lines=33> */
.L_x_2636:
[----:B------:R-:W-:Y:S05]  /*26740*/  BSYNC B1 ;  /* 0x0000000000017941 */ /* 0x000fea0003800000 */
.L_x_2635:
[----:B------:R-:W2:Y:S01]  /*26750*/  LDL R2, [R1+0x47c] ;  /* 0x00047c0001027983 */ /* 0x000ea20000100800 */
[----:B------:R-:W-:Y:S01]  /*26760*/  VIADD R8, R8, 0xfffffffe ;  /* 0xfffffffe08087836 */ /* 0x000fe20000000000 */
[----:B--2---:R-:W-:-:S13]  /*26770*/  ISETP.GT.AND P0, PT, R9, R2, PT ;  /* 0x000000020900720c */ /* 0x004fda0003f04270 */
[----:B------:R-:W-:Y:S05]  /*26780*/  @P0 BRA `(.L_x_2642) ;  /* 0xfffffff0006c0947 */ /* 0x000fea000383ffff */
.L_x_2618:
[----:B------:R-:W-:Y:S05]  /*26790*/  BSYNC B0 ;  /* 0x0000000000007941 */ /* 0x000fea0003800000 */
.L_x_2617:
[----:B------:R-:W2:Y:S01]  /*267a0*/  LDL.LU R3, [R1+0x470] ;  /* 0x0004700001037983 */ /* 0x000ea20000300800 */
[----:B------:R-:W-:Y:S01]  /*267b0*/  BSSY B0, `(.L_x_2643) ;  /* 0x0000016000007945 */ /* 0x000fe20003800000 */
[----:B------:R-:W1:Y:S02]  /*267c0*/  S2R R2, SR_TID.X ;  /* 0x0000000000027919 */ /* 0x000e640000002100 */
[----:B-1----:R-:W-:-:S04]  /*267d0*/  LOP3.LUT R2, R2, 0x1f, RZ, 0xc0, !PT ;  /* 0x0000001f02027812 */ /* 0x002fc800078ec0ff */
[----:B------:R-:W-:Y:S01]  /*267e0*/  ISETP.NE.AND P1, PT, R2, RZ, PT ;  /* 0x000000ff0200720c */ /* 0x000fe20003f25270 */
[----:B--2---:R-:W-:-:S05]  /*267f0*/  VIADD R0, R3, 0x1 ;  /* 0x0000000103007836 */ /* 0x004fca0000000000 */
[----:B------:R-:W-:-:S04]  /*26800*/  ISETP.NE.AND P0, PT, R0, 0x2, PT ;  /* 0x000000020000780c */ /* 0x000fc80003f05270 */
[----:B------:R-:W-:Y:S02]  /*26810*/  SEL R2, R0, RZ, P0 ;  /* 0x000000ff00027207 */ /* 0x000fe40000000000 */
[----:B------:R-:W-:-:S03]  /*26820*/  SEL R0, RZ, 0x1, P0 ;  /* 0x00000001ff007807 */ /* 0x000fc60000000000 */
[----:B------:R1:W-:Y:S01]  /*26830*/  STL [R1+0x470], R2 ;  /* 0x0004700201007387 */ /* 0x0003e20000100800 */
[----:B------:R-:W-:Y:S05]  /*26840*/  @P1 BRA `(.L_x_2644) ;  /* 0x0000000000301947 */ /* 0x000fea0003800000 */
[----:B------:R-:W2:Y:S01]  /*26850*/  S2R R7, SR_LANEID ;  /* 0x0000000000077919 */ /* 0x000ea20000000000 */
[----:B------:R-:W-:Y:S01]  /*26860*/  VOTEU.ANY UR4, UPT, PT ;  /* 0x0000000000047886 */ /* 0x000fe200038e0100 */
[----:B-1----:R-:W1:Y:S01]  /*26870*/  LDC.64 R2, c[0x0][0xd38] ;  /* 0x00034e00ff027b82 */ /* 0x002e620000000a00 */
[----:B------:R-:W2:Y:S08]  /*26880*/  FLO.U32 R4, UR4 ;  /* 0x0000000400047d00 */ /* 0x000eb000080e0000 */
[----:B------:R-:W1:Y:S01]  /*26890*/  POPC R5, UR4 ;  /* 0x0000000400057d09 */ /* 0x000e620008000000 */
[----:B--2---:R-:W-:-:S13]  /*268a0*/  ISETP.EQ.U32.AND P0, PT, R4, R7, PT ;  /* 0x000000070400720c */ /* 0x004fda0003f02070 */
[----:B-1----:R-:W2:Y:S01]  /*268b0*/  @P0 ATOMG.E.ADD.STRONG.GPU PT, R3, desc[UR54][R2.64], R5 ;  /* 0x00000005020309a8 */ /* 0x002ea200081ee1f6 */
[----:B------:R-:W1:Y:S02]  /*268c0*/  S2R R6, SR_LTMASK ;  /* 0x0000000000067919 */ /* 0x000e640000003900 */
[----:B-1----:R-:W-:-:S04]  /*268d0*/  LOP3.LUT R6, R6, UR4, RZ, 0xc0, !PT ;  /* 0x0000000406067c12 */ /* 0x002fc8000f8ec0ff */
[----:B------:R-:W1:Y:S01]  /*268e0*/  POPC R7, R6 ;  /* 0x0000000600077309 */ /* 0x000e620000000000 */
[----:B--2---:R-:W1:Y:S02]  /*268f0*/  SHFL.IDX PT, R4, R3, R4, 0x1f ;  /* 0x00001f0403047589 */ /* 0x004e6400000e0000 */
[----:B-1----:R-:W-:-:S07]  /*26900*/  IADD3 R16, R4, UR49, R7 ;  /* 0x0000003104107c10 */ /* 0x002fce000fffe007 */
.L_x_2644:
[----:B------:R-:W-:Y:S05]  /*26910*/  BSYNC B0 ;  /* 0x0000000000007941 */ /* 0x000fea0003800000 */
.L_x_2643:
[----:B-1----:R-:W2:Y:S02]  /*26920*/  LDL.LU R2, [R1+0x474] ;  /* 0x0004740001027983 */ /* 0x002ea40000300800 */
[----:B--2---:R-:W-:-:S05]  /*26930*/  LOP3.LUT R2, R2, R0, RZ, 0x3c, !PT ;  /* 0x0000000002027212 */ /* 0x004fca00078e3cff */
[----:B------:R1:W-:Y:S02]  /*26940*/  STL [R1+0x474], R2 ;  /* 0x0004740201007387 */ /* 0x0003e40000100800 */
.L_x_2599:
[----:B------:R-:W-:Y:S05]  /*26950*/  BSYNC B6 ;  /* 0x0000000000067941 */ /* 0x000fea0003800000 */
.L_x_2597:
[----:B------:R-:W-:-:S03]  /*26960*/  UMOV UR4, 0xffffffff ;  /* 0xffffffff00047882 */ /* 0x000fc60000000000 */
[----:B------:R-:W-:Y:S05]  /*26970*/  BRA.DIV UR4, `(.L_x_2645) ;  /* 0x0000001604a47947 */ /* 0x000fea000b800000 */
[----:B------:R2:W3:Y:S04]  /*26980*/  SHFL.IDX PT, R4, R16, RZ, 0x1f ;  /* 0x00001fff10047589 */ /* 0x0004e800000e0000 */
[----:B------:R2:W4:Y:S02]  /*26990*/  SHFL.IDX PT, R6, R16, 0x1, 0x1f ;  /* 0x00201f0010067f89 */ /* 0x00052400000e0000 */
.L_x_2691:
[----:B------:R-:W5:Y:S01]  /*269a0*/  S2R R0, SR_TID.X ;  /* 0x0000000000007919 */ /* 0x000f620000002100 */
[----:B------:R-:W-:Y:S01]  /*269b0*/  ULDC UR4, c[0x0][0xd14] ;  /* 0x0003450000047ab9 */ /* 0x000fe20000000800 */
[----:B------:R-:W-:Y:S01]  /*269c0*/  BSSY B0, `(.L_x_2646) ;  /* 0x000000b000007945 */ /* 0x000fe20003800000 */
[----:B-1----:R-:W-:Y:S01]  /*269d0*/  IMAD.MOV.U32 R2, RZ, RZ, RZ ;  /* 0x000000ffff027224 */ /* 0x002fe200078e00ff */
[----:B-----5:R-:W-:Y:S01]  /*269e0*/  LOP3.LUT R8, R0, 0x1f, RZ, 0xc0, !PT ;  /* 0x0000001f00087812 */ /* 0x020fe200078ec0ff */
[----:B------:R-:W-:-:S03]  /*269f0*/  IMAD.U32 R0, RZ, RZ, UR4 ;  /* 0x00000004ff007e24 */ /* 0x000fc6000f8e00ff */
[C---:B------:R-:W-:Y:S01]  /*26a00*/  ISETP.NE.AND P0, PT, R8.reuse, 0x1f, PT ;  /* 0x0000001f0800780c */ /* 0x040fe20003f05270 */
[----:B------:R-:W-:-:S05]  /*26a10*/  IMAD.IADD R5, R8, 0x1, R19 ;  /* 0x0000000108057824 */ /* 0x000fca00078e0213 */
[----:B------:R-:W-:-:S13]  /*26a20*/  ISETP.GE.OR P0, PT, R5, R0, !P0 ;  /* 0x000000000500720c */ /* 0x000fda0004706670 */
[----:B------:R-:W-:Y:S05]  /*26a30*/  @P0 BRA `(.L_x_2647) ;  /* 0x00000000000c0947 */ /* 0x000fea0003800000 */
[----:B------:R-:W1:Y:S02]  /*26a40*/  LDC.64 R2, c[0x0][0xd58] ;  /* 0x00035600ff027b82 */ /* 0x000e640000000a00 */
[----:B-1----:R-:W-:-:S06]  /*26a50*/  IMAD.WIDE R2, R5, 0x4, R2 ;  /* 0x0000000405027825 */ /* 0x002fcc00078e0202 */
[----:B------:R1:W5:Y:S02]  /*26a60*/  LDG.E R2, desc[UR54][R2.64] ;  /* 0x0000003602027981 */ /* 0x000364000c1e1900 */
.L_x_2647:
[----:B------:R-:W-:Y:S05]  /*26a70*/  BSYNC B0 ;  /* 0x0000000000007941 */ /* 0x000fea0003800000 */
.L_x_2646:
        /* <DEDUP_REMOVED lines=23> */
.L_x_2699:
[----:B------:R-:W-:Y:S02]  /*26bf0*/  ULDC UR4, c[0x0][0xd10] ;  /* 0x0003440000047ab9 */ /* 0x000fe40000000800 */
[----:B------:R-:W-:-:S04]  /*26c00*/  IMAD.U32 R5, RZ, RZ, UR4 ;  /* 0x00000004ff057e24 */ /* 0x000fc8000f8e00ff */
[----:B-1----:R-:W-:-:S04]  /*26c10*/  IMAD R14, R14, R5, RZ ;  /* 0x000000050e0e7224 */ /* 0x002fc800078e02ff */
[----:B----4-:R-:W-:-:S05]  /*26c20*/  IMAD.IADD R7, R6, 0x1, R14 ;  /* 0x0000000106077824 */ /* 0x010fca00078e020e */
[----:B---3--:R-:W-:-:S13]  /*26c30*/  ISETP.GT.AND P0, PT, R7, R4, PT ;  /* 0x000000040700720c */ /* 0x008fda0003f04270 */
[----:B------:R-:W-:Y:S05]  /*26c40*/  @P0 BRA `(.L_x_2649) ;  /* 0x0000000000b40947 */ /* 0x000fea0003800000 */
[----:B------:R-:W1:Y:S02]  /*26c50*/  LDC R0, c[0x0][0xd14] ;  /* 0x00034500ff007b82 */ /* 0x000e640000000800 */
.L_x_2654:
[----:B------:R-:W-:-:S05]  /*26c60*/  VIADD R19, R19, 0x1f ;  /* 0x0000001f13137836 */ /* 0x000fca0000000000 */
[----:B-1----:R-:W-:-:S13]  /*26c70*/  ISETP.GE.AND P0, PT, R19, R0, PT ;  /* 0x000000001300720c */ /* 0x002fda0003f06270 */
[----:B------:R-:W-:Y:S05]  /*26c80*/  @P0 BRA `(.L_x_2650) ;  /* 0x0000000400ec0947 */ /* 0x000fea0003800000 */
[----:B------:R-:W1:Y:S01]  /*26c90*/  S2R R2, SR_TID.X ;  /* 0x0000000000027919 */ /* 0x000e620000002100 */
[----:B------:R-:W-:Y:S01]  /*26ca0*/  BSSY B0, `(.L_x_2651) ;  /* 0x000000a000007945 */ /* 0x000fe20003800000 */
[----:B-1----:R-:W-:Y:S01]  /*26cb0*/  LOP3.LUT R8, R2, 0x1f, RZ, 0xc0, !PT ;  /* 0x0000001f02087812 */ /* 0x002fe200078ec0ff */
[----:B------:R-:W-:-:S03]  /*26cc0*/  IMAD.MOV.U32 R2, RZ, RZ, RZ ;  /* 0x000000ffff027224 */ /* 0x000fc600078e00ff */
[C---:B------:R-:W-:Y:S01]  /*26cd0*/  ISETP.NE.AND P1, PT, R8.reuse, 0x1f, PT ;  /* 0x0000001f0800780c */ /* 0x040fe20003f25270 */
[----:B------:R-:W-:-:S05]  /*26ce0*/  IMAD.IADD R5, R8, 0x1, R19 ;  /* 0x0000000108057824 */ /* 0x000fca00078e0213 */
[----:B------:R-:W-:-:S13]  /*26cf0*/  ISETP.GE.OR P0, PT, R5, R0, !P1 ;  /* 0x000000000500720c */ /* 0x000fda0004f06670 */
[----:B------:R-:W-:Y:S05]  /*26d00*/  @P0 BRA `(.L_x_2652) ;  /* 0x00000000000c0947 */ /* 0x000fea0003800000 */
[----:B0-----:R-:W0:Y:S02]  /*26d10*/  LDC.64 R2, c[0x0][0xd58] ;  /* 0x00035600ff027b82 */ /* 0x001e240000000a00 */
[----:B0-----:R-:W-:-:S06]  /*26d20*/  IMAD.WIDE R2, R5, 0x4, R2 ;  /* 0x0000000405027825 */ /* 0x001fcc00078e0202 */
[----:B------:R1:W5:Y:S02]  /*26d30*/  LDG.E R2, desc[UR54][R2.64] ;  /* 0x0000003602027981 */ /* 0x000364000c1e1900 */
.L_x_2652:
[----:B------:R-:W-:Y:S05]  /*26d40*/  BSYNC B0 ;  /* 0x0000000000007941 */ /* 0x000fea0003800000 */
.L_x_2651:
        /* <DEDUP_REMOVED lines=8> */
[----:B------:R-:W3:Y:S02]  /*26dd0*/  SHFL.UP PT, R14, R13, 0x2, RZ ;  /* 0x044000000d0e7989 */ /* 0x000ee400000e00ff */
[----:B---3--:R-:W-:Y:S02]  /*26de0*/  SEL R14, R14, RZ, P1 ;  /* 0x000000ff0e0e7207 */ /* 0x008fe40000800000 */
[----:B------:R-:W-:-:S03]  /*26df0*/  ISETP.GE.U32.AND P1, PT, R8, 0x8, PT ;  /* 0x000000080800780c */ /* 0x000fc60003f26070 */
[----:B01----:R-:W-:-:S05]  /*26e00*/  IMAD.IADD R3, R13, 0x1, R14 ;  /* 0x000000010d037824 */ /* 0x003fca00078e020e */
        /* <DEDUP_REMOVED lines=11> */
.L_x_2707:
[----:B------:R-:W-:Y:S02]  /*26ec0*/  ULDC UR4, c[0x0][0xd10] ;  /* 0x0003440000047ab9 */ /* 0x000fe40000000800 */
[----:B------:R-:W-:-:S04]  /*26ed0*/  IMAD.U32 R5, RZ, RZ, UR4 ;  /* 0x00000004ff057e24 */ /* 0x000fc8000f8e00ff */
[----:B-1----:R-:W-:-:S04]  /*26ee0*/  IMAD R14, R14, R5, RZ ;  /* 0x000000050e0e7224 */ /* 0x002fc800078e02ff */
[----:B------:R-:W-:-:S05]  /*26ef0*/  IMAD.IADD R7, R14, 0x1, R7 ;  /* 0x000000010e077824 */ /* 0x000fca00078e0207 */
[----:B------:R-:W-:-:S13]  /*26f00*/  ISETP.GT.AND P0, PT, R7, R4, PT ;  /* 0x000000040700720c */ /* 0x000fda0003f04270 */
[----:B------:R-:W-:Y:S05]  /*26f10*/  @!P0 BRA `(.L_x_2654) ;  /* 0xfffffffc00508947 */ /* 0x000fea000383ffff */
.L_x_2649:
[----:B--2---:R-:W-:Y:S01]  /*26f20*/  IMAD.IADD R16, R7, 0x1, -R14 ;  /* 0x0000000107107824 */ /* 0x004fe200078e0a0e */
[----:B------:R-:W-:-:S03]  /*26f30*/  UMOV UR4, 0xffffffff ;  /* 0xffffffff00047882 */ /* 0x000fc60000000000 */
[----:B------:R-:W-:-:S05]  /*26f40*/  IMAD R7, R3, R5, R16 ;  /* 0x0000000503077224 */ /* 0x000fca00078e0210 */
[----:B------:R-:W-:Y:S01]  /*26f50*/  ISETP.GT.AND P6, PT, R7, R4, PT ;  /* 0x000000040700720c */ /* 0x000fe20003fc4270 */
[----:B------:R-:W-:-:S12]  /*26f60*/  BRA.DIV UR4, `(.L_x_2655) ;  /* 0x0000001a04147947 */ /* 0x000fd8000b800000 */
[----:B------:R-:W-:-:S04]  /*26f70*/  VOTE.ANY R7, PT, !P6 ;  /* 0x0000000000077806 */ /* 0x000fc800070e0100 */
[----:B------:R-:W1:Y:S02]  /*26f80*/  POPC R6, R7 ;  /* 0x0000000700067309 */ /* 0x000e640000000000 */
[----:B-1----:R1:W2:Y:S02]  /*26f90*/  SHFL.IDX PT, R17, R2, R6, 0x1f ;  /* 0x00001f0602117589 */ /* 0x0022a400000e0000 */
.L_x_2711:
[----:B------:R-:W-:Y:S01]  /*26fa0*/  ISETP.NE.AND P0, PT, R7, RZ, PT ;  /* 0x000000ff0700720c */ /* 0x000fe20003f05270 */
[----:B------:R-:W-:-:S12]  /*26fb0*/  IMAD.MOV.U32 R14, RZ, RZ, RZ ;  /* 0x000000ffff0e7224 */ /* 0x000fd800078e00ff */
[----:B------:R-:W-:Y:S05]  /*26fc0*/  @!P0 BRA `(.L_x_2656) ;  /* 0x0000000000108947 */ /* 0x000fea0003800000 */
[----:B------:R-:W-:Y:S01]  /*26fd0*/  UMOV UR4, 0xffffffff ;  /* 0xffffffff00047882 */ /* 0x000fe20000000000 */
[----:B------:R-:W-:Y:S02]  /*26fe0*/  VIADD R12, R6, 0xffffffff ;  /* 0xffffffff060c7836 */ /* 0x000fe40000000000 */
[----:B------:R-:W-:Y:S05]  /*26ff0*/  BRA.DIV UR4, `(.L_x_2657) ;  /* 0x0000001a04387947 */ /* 0x000fea000b800000 */
[----:B------:R3:W4:Y:S02]  /*27000*/  SHFL.IDX PT, R14, R3, R12, 0x1f ;  /* 0x00001f0c030e7589 */ /* 0x00072400000e0000 */
.L_x_2656:
[----:B01-3--:R-:W0:Y:S01]  /*27010*/  LDC.64 R2, c[0x0][0xd68] ;  /* 0x00035a00ff027b82 */ /* 0x00be220000000a00 */
[----:B------:R-:W-:-:S04]  /*27020*/  IMAD.IADD R19, R6, 0x1, R19 ;  /* 0x0000000106137824 */ /* 0x000fc800078e0213 */
[----:B0-----:R-:W-:-:S05]  /*27030*/  IMAD.WIDE R2, R19, 0x4, R2 ;  /* 0x0000000413027825 */ /* 0x001fca00078e0202 */
[----:B------:R0:W2:Y:S01]  /*27040*/  LDG.E R8, desc[UR54][R2.64] ;  /* 0x0000003602087981 */ /* 0x0000a2000c1e1900 */
[----:B----4-:R-:W-:Y:S02]  /*27050*/  IMAD R16, R14, R5, R16 ;  /* 0x000000050e107224 */ /* 0x010fe400078e0210 */
[----:B0-----:R-:W-:Y:S02]  /*27060*/  IMAD.MOV.U32 R2, RZ, RZ, RZ ;  /* 0x000000ffff027224 */ /* 0x001fe400078e00ff */
[----:B--2---:R-:W-:-:S05]  /*27070*/  IMAD R6, R17, R8, RZ ;  /* 0x0000000811067224 */ /* 0x004fca00078e02ff */
[----:B------:R-:W-:-:S04]  /*27080*/  IABS R7, R6 ;  /* 0x0000000600077213 */ /* 0x000fc80000000000 */
[----:B------:R-:W0:Y:S08]  /*27090*/  I2F.RP R10, R7 ;  /* 0x00000007000a7306 */ /* 0x000e300000209400 */
[----:B0-----:R-:W0:Y:S02]  /*270a0*/  MUFU.RCP R10, R10 ;  /* 0x0000000a000a7308 */ /* 0x001e240000001000 */
[----:B0-----:R-:W-:-:S06]  /*270b0*/  VIADD R11, R10, 0xffffffe ;  /* 0x0ffffffe0a0b7836 */ /* 0x001fcc0000000000 */
[----:B------:R-:W0:Y:S02]  /*270c0*/  F2I.FTZ.U32.TRUNC.NTZ R3, R11 ;  /* 0x0000000b00037305 */ /* 0x000e24000021f000 */
[----:B0-----:R-:W-:-:S04]  /*270d0*/  IMAD.MOV R12, RZ, RZ, -R3 ;  /* 0x000000ffff0c7224 */ /* 0x001fc800078e0a03 */
[----:B------:R-:W-:-:S04]  /*270e0*/  IMAD R9, R12, R7, RZ ;  /* 0x000000070c097224 */ /* 0x000fc800078e02ff */
        /* <DEDUP_REMOVED lines=27> */
[----:B0-----:R-:W-:Y:S01]  /*272a0*/  VIADD R2, R10, 0xffffffe ;  /* 0x0ffffffe0a027836 */ /* 0x001fe20000000000 */
[----:B------:R-:W-:-:S05]  /*272b0*/  IABS R10, R6 ;  /* 0x00000006000a7213 */ /* 0x000fca0000000000 */
[----:B------:R0:W1:Y:S02]  /*272c0*/  F2I.FTZ.U32.TRUNC.NTZ R3, R2 ;  /* 0x0000000200037305 */ /* 0x000064000021f000 */
[----:B0-----:R-:W-:Y:S02]  /*272d0*/  IMAD.MOV.U32 R2, RZ, RZ, RZ ;  /* 0x000000ffff027224 */ /* 0x001fe400078e00ff */
[----:B-1----:R-:W-:-:S04]  /*272e0*/  IMAD.MOV R7, RZ, RZ, -R3 ;  /* 0x000000ffff077224 */ /* 0x002fc800078e0a03 */
[----:B------:R-:W-:-:S04]  /*272f0*/  IMAD R7, R7, R8, RZ ;  /* 0x0000000807077224 */ /* 0x000fc800078e02ff */
[----:B------:R-:W-:Y:S01]  /*27300*/  IMAD.HI.U32 R3, R3, R7, R2 ;  /* 0x0000000703037227 */ /* 0x000fe200078e0002 */
[-C--:B------:R-:W-:Y:S02]  /*27310*/  IABS R7, R5.reuse ;  /* 0x0000000500077213 */ /* 0x080fe40000000000 */
[----:B------:R-:W-:-:S03]  /*27320*/  LOP3.LUT R2, R6, R5, RZ, 0x3c, !PT ;  /* 0x0000000506027212 */ /* 0x000fc600078e3cff */
[----:B------:R-:W-:Y:S02]  /*27330*/  IMAD.MOV R7, RZ, RZ, -R7 ;  /* 0x000000ffff077224 */ /* 0x000fe400078e0a07 */
        /* <DEDUP_REMOVED lines=16> */
.L_x_2650:
[----:B------:R-:W-:Y:S01]  /*27440*/  UMOV UR4, URZ ;  /* 0x0000003f00047c82 */ /* 0x000fe20008000000 */
[----:B------:R-:W-:Y:S01]  /*27450*/  UMOV UR5, URZ ;  /* 0x0000003f00057c82 */ /* 0x000fe20008000000 */
[----:B------:R-:W-:Y:S01]  /*27460*/  ULDC UR6, c[0x0][0xd14] ;  /* 0x0003450000067ab9 */ /* 0x000fe20000000800 */
[----:B--2---:R-:W-:Y:S02]  /*27470*/  IMAD.MOV.U32 R16, RZ, RZ, R4 ;  /* 0x000000ffff107224 */ /* 0x004fe400078e0004 */
[----:B------:R-:W-:Y:S02]  /*27480*/  IMAD.U32 R17, RZ, RZ, UR4 ;  /* 0x00000004ff117e24 */ /* 0x000fe4000f8e00ff */
[----:B------:R-:W-:Y:S02]  /*27490*/  IMAD.U32 R18, RZ, RZ, UR5 ;  /* 0x00000005ff127e24 */ /* 0x000fe4000f8e00ff */
[----:B------:R-:W-:-:S07]  /*274a0*/  IMAD.U32 R19, RZ, RZ, UR6 ;  /* 0x00000006ff137e24 */ /* 0x000fce000f8e00ff */
.L_x_2658:
[----:B------:R-:W1:Y:S01]  /*274b0*/  S2R R2, SR_TID.X ;  /* 0x0000000000027919 */ /* 0x000e620000002100 */
[----:B------:R-:W-:Y:S05]  /*274c0*/  WARPSYNC.ALL ;  /* 0x0000000000007948 */ /* 0x000fea0003800000 */
[----:B------:R-:W-:Y:S01]  /*274d0*/  BAR.SYNC.DEFER_BLOCKING 0x4, 0x120 ;  /* 0x0104800000007b1d */ /* 0x000fe20000010000 */
[----:B-1----:R-:W-:-:S04]  /*274e0*/  LOP3.LUT R2, R2, 0x1f, RZ, 0xc0, !PT ;  /* 0x0000001f02027812 */ /* 0x002fc800078ec0ff */
        /* <DEDUP_REMOVED lines=8> */
.L_x_2585:
[----:B------:R-:W3:Y:S01]  /*27570*/  S2R R3, SR_CgaCtaId ;  /* 0x0000000000037919 */ /* 0x000ee20000008800 */
[----:B------:R-:W-:Y:S01]  /*27580*/  UIADD3 UR4, UR50, 0x1, URZ ;  /* 0x0000000132047890 */ /* 0x000fe2000fffe03f */
[----:B-1----:R-:W-:-:S03]  /*27590*/  MOV R0, 0x400 ;  /* 0x0000040000007802 */ /* 0x002fc60000000f00 */
[----:B------:R-:W-:-:S04]  /*275a0*/  ULEA.HI UR5, UR4, UR4, URZ, 0x1 ;  /* 0x0000000404057291 */ /* 0x000fc8000f8f083f */
[----:B------:R-:W-:-:S04]  /*275b0*/  ULOP3.LUT UR5, UR5, 0xfffffffe, URZ, 0xc0, !UPT ;  /* 0xfffffffe05057892 */ /* 0x000fc8000f8ec03f */
[----:B------:R-:W-:Y:S01]  /*275c0*/  UIADD3 UR5, UR4, -UR5, URZ ;  /* 0x8000000504057290 */ /* 0x000fe2000fffe03f */
[----:B---3--:R-:W-:-:S05]  /*275d0*/  LEA R0, R3, R0, 0x18 ;  /* 0x0000000003007211 */ /* 0x008fca00078ec0ff */
[----:B------:R-:W-:-:S05]  /*275e0*/  IMAD.U32 R3, RZ, RZ, UR5 ;  /* 0x00000005ff037e24 */ /* 0x000fca000f8e00ff */
[----:B------:R-:W-:-:S04]  /*275f0*/  SHF.L.U32 R3, R3, 0x1f, RZ ;  /* 0x0000001f03037819 */ /* 0x000fc800000006ff */
[----:B------:R-:W1:Y:S02]  /*27600*/  SYNCS.PHASECHK.TRANS64.TRYWAIT P0, [R0+URZ+0x32420], R3 ;  /* 0x03242003000075a7 */ /* 0x000e64000800017f */
[----:B-1----:R-:W-:Y:S05]  /*27610*/  @!P0 BRA `(.L_x_2660) ;  /* 0x0000001000d48947 */ /* 0x002fea0003800000 */
.L_x_2714:
[----:B------:R-:W-:-:S03]  /*27620*/  UMOV UR4, 0xffffffff ;  /* 0xffffffff00047882 */ /* 0x000fc60000000000 */
[----:B------:R-:W-:Y:S05]  /*27630*/  BRA.DIV UR4, `(.L_x_2661) ;  /* 0x0000001204e07947 */ /* 0x000fea000b800000 */
[----:B--2---:R-:W2:Y:S02]  /*27640*/  S2R R2, SR_TID.X ;  /* 0x0000000000027919 */ /* 0x004ea40000002100 */
[----:B--2---:R-:W-:-:S04]  /*27650*/  SHF.R.U32.HI R2, RZ, 0x5, R2 ;  /* 0x00000005ff027819 */ /* 0x004fc80000011602 */
[----:B------:R-:W-:-:S05]  /*27660*/  LOP3.LUT R2, R2, 0x3, RZ, 0xc0, !PT ;  /* 0x0000000302027812 */ /* 0x000fca00078ec0ff */
[----:B------:R2:W3:Y:S02]  /*27670*/  SHFL.IDX PT, R14, R2, RZ, 0x1f ;  /* 0x00001fff020e7589 */ /* 0x0004e400000e0000 */
.L_x_2717:
[----:B---3--:R-:W-:Y:S01]  /*27680*/  ISETP.NE.AND P0, PT, R14, RZ, PT ;  /* 0x000000ff0e00720c */ /* 0x008fe20003f05270 */
[----:B------:R-:W-:-:S12]  /*27690*/  BSSY B0, `(.L_x_2662) ;  /* 0x0000027000007945 */ /* 0x000fd80003800000 */
[----:B------:R-:W-:Y:S05]  /*276a0*/  @P0 BRA `(.L_x_2663) ;  /* 0x0000000000940947 */ /* 0x000fea0003800000 */
[----:B------:R-:W-:-:S03]  /*276b0*/  UMOV UR4, 0xffffffff ;  /* 0xffffffff00047882 */ /* 0x000fc60000000000 */
[----:B------:R-:W-:Y:S05]  /*276c0*/  BRA.DIV UR4, `(.L_x_2664) ;  /* 0x0000001204f07947 */ /* 0x000fea000b800000 */
[----:B------:R-:W-:-:S13]  /*276d0*/  ELECT P6, URZ, PT ;  /* 0x00000000003f782f */ /* 0x000fda00038c0000 */
.L_x_2720:
[----:B------:R-:W-:Y:S05]  /*276e0*/  @!P6 BRA `(.L_x_2663) ;  /* 0x000000000084e947 */ /* 0x000fea0003800000 */
[----:B------:R-:W-:-:S06]  /*276f0*/  ULOP3.LUT UR4, UR48, 0x2, URZ, 0xfc, !UPT ;  /* 0x0000000230047892 */ /* 0x000fcc000f8efc3f */
[----:B--2---:R-:W-:-:S05]  /*27700*/  IMAD.U32 R2, RZ, RZ, UR4 ;  /* 0x00000004ff027e24 */ /* 0x004fca000f8e00ff */
[----:B------:R-:W-:-:S13]  /*27710*/  ISETP.NE.AND P2, PT, R2, 0x3, PT ;  /* 0x000000030200780c */ /* 0x000fda0003f45270 */
[----:B------:R-:W-:Y:S05]  /*27720*/  @!P2 BRA `(.L_x_2665) ;  /* 0x000000000004a947 */ /* 0x000fea0003800000 */
[----:B------:R-:W-:Y:S01]  /*27730*/  BPT.TRAP 0x1 ;  /* 0x000000040000795c */ /* 0x000fe20000300000 */
.L_x_2665:
[----:B-1----:R-:W2:Y:S04]  /*27740*/  LDL R3, [R1+0x470] ;  /* 0x0004700001037983 */ /* 0x002ea80000100800 */
        /* <DEDUP_REMOVED lines=13> */
.L_x_2721:
[----:B------:R-:W2:Y:S02]  /*27820*/  SYNCS.PHASECHK.TRANS64.TRYWAIT P0, [R7+URZ], R2 ;  /* 0x00000002070075a7 */ /* 0x000ea4000800017f */
[----:B--2---:R-:W-:Y:S05]  /*27830*/  @!P0 BRA `(.L_x_2667) ;  /* 0x0000001000c88947 */ /* 0x004fea0003800000 */
.L_x_2722:
[----:B------:R-:W-:Y:S05]  /*27840*/  @!P2 BRA `(.L_x_2668) ;  /* 0x000000000004a947 */ /* 0x000fea0003800000 */
[----:B------:R-:W-:Y:S01]  /*27850*/  BPT.TRAP 0x1 ;  /* 0x000000040000795c */ /* 0x000fe20000300000 */
.L_x_2668:
[----:B------:R-:W3:Y:S01]  /*27860*/  LDL.LU R4, [R1+0x470] ;  /* 0x0004700001047983 */ /* 0x000ee20000300800 */
[----:B------:R-:W-:-:S04]  /*27870*/  VIADD R0, R0, 0x32460 ;  /* 0x0003246000007836 */ /* 0x000fc80000000000 */
[----:B---3--:R-:W-:-:S04]  /*27880*/  IMAD R4, R4, 0x8, R0 ;  /* 0x0000000804047824 */ /* 0x008fc800078e0200 */
[----:B------:R-:W3:Y:S02]  /*27890*/  SYNCS.PHASECHK.TRANS64.TRYWAIT P0, [R4+URZ], R5 ;  /* 0x00000005040075a7 */ /* 0x000ee4000800017f */
[----:B---3--:R-:W-:Y:S05]  /*278a0*/  @!P0 BRA `(.L_x_2669) ;  /* 0x0000001000c08947 */ /* 0x008fea0003800000 */
.L_x_2723:
[----:B------:R-:W-:-:S07]  /*278b0*/  IMAD R3, R3, 0x8, R0 ;  /* 0x0000000803037824 */ /* 0x000fce00078e0200 */
.L_x_2670:
[----:B----4-:R4:W0:Y:S02]  /*278c0*/  SYNCS.PHASECHK.TRANS64.TRYWAIT P0, [R3+URZ], R2 ;  /* 0x00000002030075a7 */ /* 0x010824000800017f */
[----:B0-----:R-:W-:Y:S05]  /*278d0*/  @!P0 NANOSLEEP.SYNCS 0x989680 ;  /* 0x009896800000895d */ /* 0x001fea0003900000 */
[----:B------:R-:W0:Y:S02]  /*278e0*/  @!P0 SYNCS.PHASECHK.TRANS64 P0, [R3+URZ], R2 ;  /* 0x00000002030085a7 */ /* 0x000e24000800007f */
[----:B0-----:R-:W-:Y:S05]  /*278f0*/  @!P0 BRA `(.L_x_2670) ;  /* 0xfffffffc00f08947 */ /* 0x001fea000383ffff */
.L_x_2663:
[----:B------:R-:W-:Y:S05]  /*27900*/  BSYNC B0 ;  /* 0x0000000000007941 */ /* 0x000fea0003800000 */
.L_x_2662:
[----:B------:R-:W-:Y:S05]  /*27910*/  EXIT ;  /* 0x000000000000794d */ /* 0x000fea0003800000 */
.L_x_2464:
[----:B0-----:R-:W-:-:S04]  /*27920*/  IMAD.U32 R7, RZ, RZ, UR44 ;  /* 0x0000002cff077e24 */ /* 0x001fc8000f8e00ff */
[----:B------:R0:W1:Y:S03]  /*27930*/  SYNCS.PHASECHK.TRANS64.TRYWAIT P0, [R7+URZ+0x32400], R0 ;  /* 0x03240000070075a7 */ /* 0x000066000800017f */
[----:B-1----:R-:W-:Y:S05]  /*27940*/  @!P0 NANOSLEEP.SYNCS 0x989680 ;  /* 0x009896800000895d */ /* 0x002fea0003900000 */
[----:B------:R-:W1:Y:S02]  /*27950*/  @!P0 SYNCS.PHASECHK.TRANS64 P0, [R7+URZ+0x32400], R0 ;  /* 0x03240000070085a7 */ /* 0x000e64000800007f */
[----:B-1----:R-:W-:Y:S05]  /*27960*/  @!P0 BRA `(.L_x_2464) ;  /* 0xfffffffc00ec8947 */ /* 0x002fea000383ffff */
[----:B------:R-:W-:Y:S05]  /*27970*/  BRA `(.L_x_2671) ;  /* 0xfffffdb000347947 */ /* 0x000fea000383ffff */
.L_x_2471:
[----:B-1----:R1:W2:Y:S02]  /*27980*/  SYNCS.PHASECHK.TRANS64.TRYWAIT P0, [R20+URZ], R21 ;  /* 0x00000015140075a7 */ /* 0x0022a4000800017f */
[----:B--2---:R-:W-:Y:S05]  /*27990*/  @!P0 NANOSLEEP.SYNCS 0x989680 ;  /* 0x009896800000895d */ /* 0x004fea0003900000 */
[----:B------:R-:W2:Y:S02]  /*279a0*/  @!P0 SYNCS.PHASECHK.TRANS64 P0, [R20+URZ], R21 ;  /* 0x00000015140085a7 */ /* 0x000ea4000800007f */
[----:B--2---:R-:W-:Y:S05]  /*279b0*/  @!P0 BRA `(.L_x_2471) ;  /* 0xfffffffc00f08947 */ /* 0x004fea000383ffff */
[----:B------:R-:W-:Y:S05]  /*279c0*/  BRA `(.L_x_2470) ;  /* 0xfffffdb4003c7947 */ /* 0x000fea000383ffff */
.L_x_2473:
[----:B0-----:R-:W-:-:S04]  /*279d0*/  IMAD.U32 R8, RZ, RZ, UR44 ;  /* 0x0000002cff087e24 */ /* 0x001fc8000f8e00ff */
[----:B------:R0:W1:Y:S03]  /*279e0*/  SYNCS.PHASECHK.TRANS64.TRYWAIT P0, [R8+URZ+0x32410], R7 ;  /* 0x03241007080075a7 */ /* 0x000066000800017f */
[----:B-1----:R-:W-:Y:S05]  /*279f0*/  @!P0 NANOSLEEP.SYNCS 0x989680 ;  /* 0x009896800000895d */ /* 0x002fea0003900000 */
[----:B------:R-:W1:Y:S02]  /*27a00*/  @!P0 SYNCS.PHASECHK.TRANS64 P0, [R8+URZ+0x32410], R7 ;  /* 0x03241007080085a7 */ /* 0x000e64000800007f */
[----:B-1----:R-:W-:Y:S05]  /*27a10*/  @!P0 BRA `(.L_x_2473) ;  /* 0xfffffffc00ec8947 */ /* 0x002fea000383ffff */
[----:B------:R-:W-:Y:S05]  /*27a20*/  BRA `(.L_x_2672) ;  /* 0xfffffdb800107947 */ /* 0x000fea000383ffff */
.L_x_2480:
[----:B-1----:R1:W2:Y:S02]  /*27a30*/  SYNCS.PHASECHK.TRANS64.TRYWAIT P0, [R8+URZ], R9 ;  /* 0x00000009080075a7 */ /* 0x0022a4000800017f */
[----:B--2---:R-:W-:Y:S05]  /*27a40*/  @!P0 NANOSLEEP.SYNCS 0x989680 ;  /* 0x009896800000895d */ /* 0x004fea0003900000 */
[----:B------:R-:W2:Y:S02]  /*27a50*/  @!P0 SYNCS.PHASECHK.TRANS64 P0, [R8+URZ], R9 ;  /* 0x00000009080085a7 */ /* 0x000ea4000800007f */
[----:B--2---:R-:W-:Y:S05]  /*27a60*/  @!P0 BRA `(.L_x_2480) ;  /* 0xfffffffc00f08947 */ /* 0x004fea000383ffff */
[----:B------:R-:W-:Y:S05]  /*27a70*/  BRA `(.L_x_2479) ;  /* 0xfffffdb800547947 */ /* 0x000fea000383ffff */
.L_x_2515:
[----:B0-----:R0:W1:Y:S02]  /*27a80*/  SYNCS.PHASECHK.TRANS64.TRYWAIT P2, [R0+URZ], R3 ;  /* 0x00000003000075a7 */ /* 0x001064000804017f */
[----:B-1----:R-:W-:Y:S05]  /*27a90*/  @!P2 NANOSLEEP.SYNCS 0x989680 ;  /* 0x009896800000a95d */ /* 0x002fea0003900000 */
[----:B------:R-:W1:Y:S02]  /*27aa0*/  @!P2 SYNCS.PHASECHK.TRANS64 P2, [R0+URZ], R3 ;  /* 0x000000030000a5a7 */ /* 0x000e64000804007f */
[----:B-1----:R-:W-:Y:S05]  /*27ab0*/  @!P2 BRA `(.L_x_2515) ;  /* 0xfffffffc00f0a947 */ /* 0x002fea000383ffff */
[----:B------:R-:W-:Y:S05]  /*27ac0*/  BRA `(.L_x_2514) ;  /* 0xfffffe24004c7947 */ /* 0x000fea000383ffff */
.L_x_2522:
[----:B-1----:R1:W2:Y:S02]  /*27ad0*/  SYNCS.PHASECHK.TRANS64.TRYWAIT P2, [R4+URZ], R5 ;  /* 0x00000005040075a7 */ /* 0x0022a4000804017f */
[----:B--2---:R-:W-:Y:S05]  /*27ae0*/  @!P2 NANOSLEEP.SYNCS 0x989680 ;  /* 0x009896800000a95d */ /* 0x004fea0003900000 */
[----:B------:R-:W2:Y:S02]  /*27af0*/  @!P2 SYNCS.PHASECHK.TRANS64 P2, [R4+URZ], R5 ;  /* 0x000000050400a5a7 */ /* 0x000ea4000804007f */
[----:B--2---:R-:W-:Y:S05]  /*27b00*/  @!P2 BRA `(.L_x_2522) ;  /* 0xfffffffc00f0a947 */ /* 0x004fea000383ffff */
[----:B------:R-:W-:Y:S05]  /*27b10*/  BRA `(.L_x_2521) ;  /* 0xfffffe2800707947 */ /* 0x000fea000383ffff */
.L_x_2533:
[----:B-1----:R1:W2:Y:S02]  /*27b20*/  SYNCS.PHASECHK.TRANS64.TRYWAIT P1, [R0+URZ], R7 ;  /* 0x00000007000075a7 */ /* 0x0022a4000802017f */
[----:B--2---:R-:W-:Y:S05]  /*27b30*/  @!P1 NANOSLEEP.SYNCS 0x989680 ;  /* 0x009896800000995d */ /* 0x004fea0003900000 */
[----:B------:R-:W2:Y:S02]  /*27b40*/  @!P1 SYNCS.PHASECHK.TRANS64 P1, [R0+URZ], R7 ;  /* 0x00000007000095a7 */ /* 0x000ea4000802007f */
[----:B--2---:R-:W-:Y:S05]  /*27b50*/  @!P1 BRA `(.L_x_2533) ;  /* 0xfffffffc00f09947 */ /* 0x004fea000383ffff */
[----:B------:R-:W-:Y:S05]  /*27b60*/  BRA `(.L_x_2532) ;  /* 0xfffffec000987947 */ /* 0x000fea000383ffff */
.L_x_2540:
[----:B-1----:R1:W2:Y:S02]  /*27b70*/  SYNCS.PHASECHK.TRANS64.TRYWAIT P1, [R4+URZ], R5 ;  /* 0x00000005040075a7 */ /* 0x0022a4000802017f */
[----:B--2---:R-:W-:Y:S05]  /*27b80*/  @!P1 NANOSLEEP.SYNCS 0x989680 ;  /* 0x009896800000995d */ /* 0x004fea0003900000 */
[----:B------:R-:W2:Y:S02]  /*27b90*/  @!P1 SYNCS.PHASECHK.TRANS64 P1, [R4+URZ], R5 ;  /* 0x00000005040095a7 */ /* 0x000ea4000802007f */
[----:B--2---:R-:W-:Y:S05]  /*27ba0*/  @!P1 BRA `(.L_x_2540) ;  /* 0xfffffffc00f09947 */ /* 0x004fea000383ffff */
[----:B------:R-:W-:Y:S05]  /*27bb0*/  BRA `(.L_x_2539) ;  /* 0xfffffec400bc7947 */ /* 0x000fea000383ffff */
.L_x_2604:
[----:B------:R-:W1:Y:S01]  /*27bc0*/  S2R R5, SR_TID.X ;  /* 0x0000000000057919 */ /* 0x000e620000002100 */
[----:B------:R-:W-:Y:S01]  /*27bd0*/  BSSY B0, `(.L_x_2673) ;  /* 0x000000a000007945 */ /* 0x000fe20003800000 */
[----:B------:R-:W-:Y:S02]  /*27be0*/  IMAD.MOV.U32 R12, RZ, RZ, RZ ;  /* 0x000000ffff0c7224 */ /* 0x000fe400078e00ff */
[----:B0-----:R-:W-:Y:S02]  /*27bf0*/  IMAD.MOV.U32 R11, RZ, RZ, 0x1f ;  /* 0x0000001fff0b7424 */ /* 0x001fe400078e00ff */
[----:B------:R-:W-:Y:S01]  /*27c00*/  IMAD.MOV.U32 R15, RZ, RZ, -0x1 ;  /* 0xffffffffff0f7424 */ /* 0x000fe200078e00ff */
[----:B-1----:R-:W-:-:S04]  /*27c10*/  SHF.R.U32.HI R5, RZ, 0x5, R5 ;  /* 0x00000005ff057819 */ /* 0x002fc80000011605 */
[----:B------:R-:W-:-:S05]  /*27c20*/  LOP3.LUT R5, R5, 0x3, RZ, 0xc0, !PT ;  /* 0x0000000305057812 */ /* 0x000fca00078ec0ff */
[----:B------:R-:W-:-:S07]  /*27c30*/  IMAD.MOV.U32 R13, RZ, RZ, R5 ;  /* 0x000000ffff0d7224 */ /* 0x000fce00078e0005 */
[----:B------:R-:W-:Y:S05]  /*27c40*/  WARPSYNC.COLLECTIVE R15, `(.L_x_2674) ;  /* 0x000000000f087348 */ /* 0x000fea0003c00000 */
[----:B------:R0:W1:Y:S02]  /*27c50*/  SHFL.IDX P6, R14, R13, R12, R11 ;  /* 0x0000000c0d0e7389 */ /* 0x00006400000c000b */
[----:B01----:R-:W-:Y:S01]  /*27c60*/  ENDCOLLECTIVE ;  /* 0x000000000000791b */ /* 0x003fe20003800000 */
.L_x_2674:
[----:B------:R-:W-:Y:S05]  /*27c70*/  BSYNC B0 ;  /* 0x0000000000007941 */ /* 0x000fea0003800000 */
.L_x_2673:
[----:B------:R-:W-:Y:S05]  /*27c80*/  BRA `(.L_x_2675) ;  /* 0xffffffc800007947 */ /* 0x000fea000383ffff */
.L_x_2605:
[----:B------:R-:W-:Y:S01]  /*27c90*/  BSSY B0, `(.L_x_2676) ;  /* 0x0000006000007945 */ /* 0x000fe20003800000 */
[----:B------:R-:W-:-:S07]  /*27ca0*/  IMAD.MOV.U32 R15, RZ, RZ, -0x1 ;  /* 0xffffffffff0f7424 */ /* 0x000fce00078e00ff */
[----:B0-----:R-:W-:Y:S05]  /*27cb0*/  WARPSYNC.COLLECTIVE R15, `(.L_x_2677) ;  /* 0x000000000f0c7348 */ /* 0x001fea0003c00000 */
[----:B------:R-:W-:Y:S02]  /*27cc0*/  ELECT P6, UR62, PT ;  /* 0x00000000003e782f */ /* 0x000fe400038c0000 */
[----:B------:R-:W-:Y:S01]  /*27cd0*/  MOV R14, UR62 ;  /* 0x0000003e000e7c02 */ /* 0x000fe20008000f00 */
[----:B0-----:R-:W-:Y:S10]  /*27ce0*/  ENDCOLLECTIVE ;  /* 0x000000000000791b */ /* 0x001ff40003800000 */
.L_x_2677:
[----:B------:R-:W-:Y:S05]  /*27cf0*/  BSYNC B0 ;  /* 0x0000000000007941 */ /* 0x000fea0003800000 */
.L_x_2676:
[----:B------:R-:W-:Y:S05]  /*27d00*/  BRA `(.L_x_2678) ;  /* 0xffffffc400f07947 */ /* 0x000fea000383ffff */
.L_x_2608:
[----:B0-----:R0:W1:Y:S02]  /*27d10*/  SYNCS.PHASECHK.TRANS64.TRYWAIT P0, [R9+URZ+0x32440], R10 ;  /* 0x0324400a090075a7 */ /* 0x001064000800017f */
[----:B-1----:R-:W-:Y:S05]  /*27d20*/  @!P0 NANOSLEEP.SYNCS 0x989680 ;  /* 0x009896800000895d */ /* 0x002fea0003900000 */
[----:B------:R-:W1:Y:S02]  /*27d30*/  @!P0 SYNCS.PHASECHK.TRANS64 P0, [R9+URZ+0x32440], R10 ;  /* 0x0324400a090085a7 */ /* 0x000e64000800007f */
[----:B-1----:R-:W-:Y:S05]  /*27d40*/  @!P0 BRA `(.L_x_2608) ;  /* 0xfffffffc00f08947 */ /* 0x002fea000383ffff */
[----:B------:R-:W-:Y:S05]  /*27d50*/  BRA `(.L_x_2679) ;  /* 0xffffffc800587947 */ /* 0x000fea000383ffff */
.L_x_2612:
        /* <DEDUP_REMOVED lines=8> */
.L_x_2615:
[----:B0-----:R0:W1:Y:S02]  /*27de0*/  SYNCS.PHASECHK.TRANS64.TRYWAIT P0, [R9+URZ+0x32460], R6 ;  /* 0x03246006090075a7 */ /* 0x001064000800017f */
[----:B-1----:R-:W-:Y:S05]  /*27df0*/  @!P0 NANOSLEEP.SYNCS 0x989680 ;  /* 0x009896800000895d */ /* 0x002fea0003900000 */
[----:B------:R-:W1:Y:S02]  /*27e00*/  @!P0 SYNCS.PHASECHK.TRANS64 P0, [R9+URZ+0x32460], R6 ;  /* 0x03246006090085a7 */ /* 0x000e64000800007f */
[----:B-1----:R-:W-:Y:S05]  /*27e10*/  @!P0 BRA `(.L_x_2615) ;  /* 0xfffffffc00f08947 */ /* 0x002fea000383ffff */
[----:B------:R-:W-:Y:S05]  /*27e20*/  BRA `(.L_x_2681) ;  /* 0xffffffcc00dc7947 */ /* 0x000fea000383ffff */
.L_x_2624:
[----:B-1----:R1:W2:Y:S02]  /*27e30*/  SYNCS.PHASECHK.TRANS64.TRYWAIT P0, [R2+URZ+0x32440], R3 ;  /* 0x03244003020075a7 */ /* 0x0022a4000800017f */
[----:B--2---:R-:W-:Y:S05]  /*27e40*/  @!P0 NANOSLEEP.SYNCS 0x989680 ;  /* 0x009896800000895d */ /* 0x004fea0003900000 */
[----:B------:R-:W2:Y:S02]  /*27e50*/  @!P0 SYNCS.PHASECHK.TRANS64 P0, [R2+URZ+0x32440], R3 ;  /* 0x03244003020085a7 */ /* 0x000ea4000800007f */
[----:B--2---:R-:W-:Y:S05]  /*27e60*/  @!P0 BRA `(.L_x_2624) ;  /* 0xfffffffc00f08947 */ /* 0x004fea000383ffff */
[----:B------:R-:W-:Y:S05]  /*27e70*/  BRA `(.L_x_2682) ;  /* 0xffffffd400607947 */ /* 0x000fea000383ffff */
.L_x_2626:
[----:B--2---:R2:W3:Y:S02]  /*27e80*/  SYNCS.PHASECHK.TRANS64.TRYWAIT P0, [R2+URZ+0x32460], R3 ;  /* 0x03246003020075a7 */ /* 0x0044e4000800017f */
[----:B---3--:R-:W-:Y:S05]  /*27e90*/  @!P0 NANOSLEEP.SYNCS 0x989680 ;  /* 0x009896800000895d */ /* 0x008fea0003900000 */
[----:B------:R-:W3:Y:S02]  /*27ea0*/  @!P0 SYNCS.PHASECHK.TRANS64 P0, [R2+URZ+0x32460], R3 ;  /* 0x03246003020085a7 */ /* 0x000ee4000800007f */
[----:B---3--:R-:W-:Y:S05]  /*27eb0*/  @!P0 BRA `(.L_x_2626) ;  /* 0xfffffffc00f08947 */ /* 0x008fea000383ffff */
[----:B------:R-:W-:Y:S05]  /*27ec0*/  BRA `(.L_x_2683) ;  /* 0xffffffd400d07947 */ /* 0x000fea000383ffff */
.L_x_2631:
[----:B-1----:R1:W2:Y:S02]  /*27ed0*/  SYNCS.PHASECHK.TRANS64.TRYWAIT P0, [R2+URZ+0x32440], R3 ;  /* 0x03244003020075a7 */ /* 0x0022a4000800017f */
[----:B--2---:R-:W-:Y:S05]  /*27ee0*/  @!P0 NANOSLEEP.SYNCS 0x989680 ;  /* 0x009896800000895d */ /* 0x004fea0003900000 */
[----:B------:R-:W2:Y:S02]  /*27ef0*/  @!P0 SYNCS.PHASECHK.TRANS64 P0, [R2+URZ+0x32440], R3 ;  /* 0x03244003020085a7 */ /* 0x000ea4000800007f */
[----:B--2---:R-:W-:Y:S05]  /*27f00*/  @!P0 BRA `(.L_x_2631) ;  /* 0xfffffffc00f08947 */ /* 0x004fea000383ffff */
[----:B------:R-:W-:Y:S05]  /*27f10*/  BRA `(.L_x_2684) ;  /* 0xffffffdc00207947 */ /* 0x000fea000383ffff */
.L_x_2633:
[----:B0-----:R0:W2:Y:S02]  /*27f20*/  SYNCS.PHASECHK.TRANS64.TRYWAIT P1, [R2+URZ+0x32460], R3 ;  /* 0x03246003020075a7 */ /* 0x0010a4000802017f */
[----:B--2---:R-:W-:Y:S05]  /*27f30*/  @!P1 NANOSLEEP.SYNCS 0x989680 ;  /* 0x009896800000995d */ /* 0x004fea0003900000 */
[----:B------:R-:W2:Y:S02]  /*27f40*/  @!P1 SYNCS.PHASECHK.TRANS64 P1, [R2+URZ+0x32460], R3 ;  /* 0x03246003020095a7 */ /* 0x000ea4000802007f */
[----:B--2---:R-:W-:Y:S05]  /*27f50*/  @!P1 BRA `(.L_x_2633) ;  /* 0xfffffffc00f09947 */ /* 0x004fea000383ffff */
[----:B------:R-:W-:Y:S05]  /*27f60*/  BRA `(.L_x_2685) ;  /* 0xffffffdc008c7947 */ /* 0x000fea000383ffff */
.L_x_2638:
[----:B--2---:R2:W3:Y:S02]  /*27f70*/  SYNCS.PHASECHK.TRANS64.TRYWAIT P0, [R2+URZ+0x32440], R3 ;  /* 0x03244003020075a7 */ /* 0x0044e4000800017f */
[----:B---3--:R-:W-:Y:S05]  /*27f80*/  @!P0 NANOSLEEP.SYNCS 0x989680 ;  /* 0x009896800000895d */ /* 0x008fea0003900000 */
[----:B------:R-:W3:Y:S02]  /*27f90*/  @!P0 SYNCS.PHASECHK.TRANS64 P0, [R2+URZ+0x32440], R3 ;  /* 0x03244003020085a7 */ /* 0x000ee4000800007f */
[----:B---3--:R-:W-:Y:S05]  /*27fa0*/  @!P0 BRA `(.L_x_2638) ;  /* 0xfffffffc00f08947 */ /* 0x008fea000383ffff */
[----:B------:R-:W-:Y:S05]  /*27fb0*/  BRA `(.L_x_2686) ;  /* 0xffffffe000b47947 */ /* 0x000fea000383ffff */
.L_x_2640:
[----:B0-----:R0:W1:Y:S02]  /*27fc0*/  SYNCS.PHASECHK.TRANS64.TRYWAIT P1, [R2+URZ+0x32460], R3 ;  /* 0x03246003020075a7 */ /* 0x001064000802017f */
[----:B-1----:R-:W-:Y:S05]  /*27fd0*/  @!P1 NANOSLEEP.SYNCS 0x989680 ;  /* 0x009896800000995d */ /* 0x002fea0003900000 */
[----:B------:R-:W1:Y:S02]  /*27fe0*/  @!P1 SYNCS.PHASECHK.TRANS64 P1, [R2+URZ+0x32460], R3 ;  /* 0x03246003020095a7 */ /* 0x000e64000802007f */
[----:B-1----:R-:W-:Y:S05]  /*27ff0*/  @!P1 BRA `(.L_x_2640) ;  /* 0xfffffffc00f09947 */ /* 0x002fea000383ffff */
[----:B------:R-:W-:Y:S05]  /*28000*/  BRA `(.L_x_2687) ;  /* 0xffffffe400247947 */ /* 0x000fea000383ffff */
.L_x_2645:
[----:B------:R-:W-:Y:S01]  /*28010*/  BSSY B0, `(.L_x_2688) ;  /* 0x0000008000007945 */ /* 0x000fe20003800000 */
[----:B0-----:R-:W-:Y:S02]  /*28020*/  IMAD.MOV.U32 R13, RZ, RZ, R16 ;  /* 0x000000ffff0d7224 */ /* 0x001fe400078e0010 */
[----:B------:R-:W-:Y:S02]  /*28030*/  IMAD.MOV.U32 R12, RZ, RZ, RZ ;  /* 0x000000ffff0c7224 */ /* 0x000fe400078e00ff */
[----:B------:R-:W-:Y:S02]  /*28040*/  IMAD.MOV.U32 R11, RZ, RZ, 0x1f ;  /* 0x0000001fff0b7424 */ /* 0x000fe400078e00ff */
[----:B------:R-:W-:-:S07]  /*28050*/  IMAD.MOV.U32 R15, RZ, RZ, -0x1 ;  /* 0xffffffffff0f7424 */ /* 0x000fce00078e00ff */
[----:B-1----:R-:W-:Y:S05]  /*28060*/  WARPSYNC.COLLECTIVE R15, `(.L_x_2689) ;  /* 0x000000000f087348 */ /* 0x002fea0003c00000 */
[----:B------:R0:W2:Y:S02]  /*28070*/  SHFL.IDX P6, R14, R13, R12, R11 ;  /* 0x0000000c0d0e7389 */ /* 0x0000a400000c000b */
[----:B012---:R-:W-:Y:S01]  /*28080*/  ENDCOLLECTIVE ;  /* 0x000000000000791b */ /* 0x007fe20003800000 */
.L_x_2689:
[----:B------:R-:W-:Y:S05]  /*28090*/  BSYNC B0 ;  /* 0x0000000000007941 */ /* 0x000fea0003800000 */
.L_x_2688:
        /* <DEDUP_REMOVED lines=8> */
.L_x_2690:
[----:B------:R-:W-:Y:S01]  /*28120*/  IMAD.MOV.U32 R6, RZ, RZ, R14 ;  /* 0x000000ffff067224 */ /* 0x000fe200078e000e */
[----:B------:R-:W-:Y:S06]  /*28130*/  BRA `(.L_x_2691) ;  /* 0xffffffe800187947 */ /* 0x000fec000383ffff */
.L_x_2648:
        /* <DEDUP_REMOVED lines=8> */
.L_x_2693:
[----:B------:R-:W-:Y:S05]  /*281c0*/  BSYNC B0 ;  /* 0x0000000000007941 */ /* 0x000fea0003800000 */
.L_x_2692:
        /* <DEDUP_REMOVED lines=10> */
.L_x_2694:
        /* <DEDUP_REMOVED lines=8> */
.L_x_2695:
        /* <DEDUP_REMOVED lines=8> */
.L_x_2696:
        /* <DEDUP_REMOVED lines=8> */
.L_x_2697:
        /* <DEDUP_REMOVED lines=8> */
.L_x_2698:
[----:B------:R-:W-:Y:S05]  /*28470*/  BRA `(.L_x_2699) ;  /* 0xffffffe400dc7947 */ /* 0x000fea000383ffff */
.L_x_2653:
[----:B------:R-:W-:Y:S01]  /*28480*/  BSSY B0, `(.L_x_2700) ;  /* 0x0000008000007945 */ /* 0x000fe20003800000 */
[----:B-----5:R-:W-:Y:S02]  /*28490*/  IMAD.MOV.U32 R13, RZ, RZ, R2 ;  /* 0x000000ffff0d7224 */ /* 0x020fe400078e0002 */
[----:B------:R-:W-:Y:S02]  /*284a0*/  IMAD.MOV.U32 R12, RZ, RZ, 0x1 ;  /* 0x00000001ff0c7424 */ /* 0x000fe400078e00ff */
[----:B------:R-:W-:Y:S02]  /*284b0*/  IMAD.MOV.U32 R11, RZ, RZ, RZ ;  /* 0x000000ffff0b7224 */ /* 0x000fe400078e00ff */
[----:B------:R-:W-:-:S07]  /*284c0*/  IMAD.MOV.U32 R15, RZ, RZ, -0x1 ;  /* 0xffffffffff0f7424 */ /* 0x000fce00078e00ff */
[----:B012---:R-:W-:Y:S05]  /*284d0*/  WARPSYNC.COLLECTIVE R15, `(.L_x_2701) ;  /* 0x000000000f087348 */ /* 0x007fea0003c00000 */
[----:B------:R3:W4:Y:S02]  /*284e0*/  SHFL.UP P6, R14, R13, R12, R11 ;  /* 0x0400000c0d0e7389 */ /* 0x00072400000c000b */
[----:B01234-:R-:W-:Y:S01]  /*284f0*/  ENDCOLLECTIVE ;  /* 0x000000000000791b */ /* 0x01ffe20003800000 */
.L_x_2701:
[----:B------:R-:W-:Y:S05]  /*28500*/  BSYNC B0 ;  /* 0x0000000000007941 */ /* 0x000fea0003800000 */
.L_x_2700:
        /* <DEDUP_REMOVED lines=10> */
.L_x_2702:
        /* <DEDUP_REMOVED lines=8> */
.L_x_2703:
        /* <DEDUP_REMOVED lines=8> */
.L_x_2704:
        /* <DEDUP_REMOVED lines=8> */
.L_x_2705:
        /* <DEDUP_REMOVED lines=8> */
.L_x_2706:
[----:B------:R-:W-:Y:S05]  /*287b0*/  BRA `(.L_x_2707) ;  /* 0xffffffe400c07947 */ /* 0x000fea000383ffff */
.L_x_2655:
[----:B------:R-:W-:Y:S01]  /*287c0*/  BSSY B0, `(.L_x_2708) ;  /* 0x0000006000007945 */ /* 0x000fe20003800000 */
[----:B------:R-:W-:Y:S01]  /*287d0*/  PLOP3.LUT P6, PT, P6, PT, PT, 0x8, 0x0 ;  /* 0x000000000000781c */ /* 0x000fe200037ce170 */
[----:B------:R-:W-:-:S12]  /*287e0*/  IMAD.MOV.U32 R15, RZ, RZ, -0x1 ;  /* 0xffffffffff0f7424 */ /* 0x000fd800078e00ff */
[----:B0-----:R-:W-:Y:S05]  /*287f0*/  WARPSYNC.COLLECTIVE R15, `(.L_x_2709) ;  /* 0x000000000f087348 */ /* 0x001fea0003c00000 */
[----:B------:R-:W-:Y:S01]  /*28800*/  VOTE.ANY R14, PT, P6 ;  /* 0x00000000000e7806 */ /* 0x000fe200030e0100 */
[----:B0-----:R-:W-:Y:S06]  /*28810*/  ENDCOLLECTIVE ;  /* 0x000000000000791b */ /* 0x001fec0003800000 */
.L_x_2709:
[----:B------:R-:W-:Y:S05]  /*28820*/  BSYNC B0 ;  /* 0x0000000000007941 */ /* 0x000fea0003800000 */
.L_x_2708:
        /* <DEDUP_REMOVED lines=9> */
.L_x_2710:
[----:B------:R-:W-:Y:S01]  /*288c0*/  IMAD.MOV.U32 R17, RZ, RZ, R14 ;  /* 0x000000ffff117224 */ /* 0x000fe200078e000e */
[----:B------:R-:W-:Y:S06]  /*288d0*/  BRA `(.L_x_2711) ;  /* 0xffffffe400b07947 */ /* 0x000fec000383ffff */
.L_x_2657:
[----:B------:R-:W-:Y:S01]  /*288e0*/  BSSY B0, `(.L_x_2712) ;  /* 0x0000007000007945 */ /* 0x000fe20003800000 */
[----:B------:R-:W-:Y:S02]  /*288f0*/  IMAD.MOV.U32 R13, RZ, RZ, R3 ;  /* 0x000000ffff0d7224 */ /* 0x000fe400078e0003 */
[----:B------:R-:W-:Y:S02]  /*28900*/  IMAD.MOV.U32 R11, RZ, RZ, 0x1f ;  /* 0x0000001fff0b7424 */ /* 0x000fe400078e00ff */
[----:B------:R-:W-:-:S07]  /*28910*/  IMAD.MOV.U32 R15, RZ, RZ, -0x1 ;  /* 0xffffffffff0f7424 */ /* 0x000fce00078e00ff */
[----:B012---:R-:W-:Y:S05]  /*28920*/  WARPSYNC.COLLECTIVE R15, `(.L_x_2713) ;  /* 0x000000000f087348 */ /* 0x007fea0003c00000 */
[----:B------:R3:W4:Y:S02]  /*28930*/  SHFL.IDX P6, R14, R13, R12, R11 ;  /* 0x0000000c0d0e7389 */ /* 0x00072400000c000b */
[----:B01234-:R-:W-:Y:S01]  /*28940*/  ENDCOLLECTIVE ;  /* 0x000000000000791b */ /* 0x01ffe20003800000 */
.L_x_2713:
[----:B------:R-:W-:Y:S05]  /*28950*/  BSYNC B0 ;  /* 0x0000000000007941 */ /* 0x000fea0003800000 */
.L_x_2712:
[----:B------:R-:W-:Y:S05]  /*28960*/  BRA `(.L_x_2656) ;  /* 0xffffffe400a87947 */ /* 0x000fea000383ffff */
.L_x_2660:
[----:B-1----:R1:W3:Y:S02]  /*28970*/  SYNCS.PHASECHK.TRANS64.TRYWAIT P0, [R0+URZ+0x32420], R3 ;  /* 0x03242003000075a7 */ /* 0x0022e4000800017f */
[----:B---3--:R-:W-:Y:S05]  /*28980*/  @!P0 NANOSLEEP.SYNCS 0x989680 ;  /* 0x009896800000895d */ /* 0x008fea0003900000 */
[----:B------:R-:W3:Y:S02]  /*28990*/  @!P0 SYNCS.PHASECHK.TRANS64 P0, [R0+URZ+0x32420], R3 ;  /* 0x03242003000085a7 */ /* 0x000ee4000800007f */
[----:B---3--:R-:W-:Y:S05]  /*289a0*/  @!P0 BRA `(.L_x_2660) ;  /* 0xfffffffc00f08947 */ /* 0x008fea000383ffff */
[----:B------:R-:W-:Y:S05]  /*289b0*/  BRA `(.L_x_2714) ;  /* 0xffffffec00187947 */ /* 0x000fea000383ffff */
.L_x_2661:
[----:B--2---:R-:W2:Y:S01]  /*289c0*/  S2R R2, SR_TID.X ;  /* 0x0000000000027919 */ /* 0x004ea20000002100 */
[----:B------:R-:W-:Y:S01]  /*289d0*/  BSSY B0, `(.L_x_2715) ;  /* 0x000000a000007945 */ /* 0x000fe20003800000 */
[----:B------:R-:W-:Y:S02]  /*289e0*/  IMAD.MOV.U32 R12, RZ, RZ, RZ ;  /* 0x000000ffff0c7224 */ /* 0x000fe400078e00ff */
[----:B0-----:R-:W-:Y:S02]  /*289f0*/  IMAD.MOV.U32 R11, RZ, RZ, 0x1f ;  /* 0x0000001fff0b7424 */ /* 0x001fe400078e00ff */
[----:B------:R-:W-:Y:S01]  /*28a00*/  IMAD.MOV.U32 R15, RZ, RZ, -0x1 ;  /* 0xffffffffff0f7424 */ /* 0x000fe200078e00ff */
[----:B--2---:R-:W-:-:S04]  /*28a10*/  SHF.R.U32.HI R2, RZ, 0x5, R2 ;  /* 0x00000005ff027819 */ /* 0x004fc80000011602 */
[----:B------:R-:W-:-:S05]  /*28a20*/  LOP3.LUT R2, R2, 0x3, RZ, 0xc0, !PT ;  /* 0x0000000302027812 */ /* 0x000fca00078ec0ff */
[----:B------:R-:W-:-:S07]  /*28a30*/  IMAD.MOV.U32 R13, RZ, RZ, R2 ;  /* 0x000000ffff0d7224 */ /* 0x000fce00078e0002 */
[----:B-1----:R-:W-:Y:S05]  /*28a40*/  WARPSYNC.COLLECTIVE R15, `(.L_x_2716) ;  /* 0x000000000f087348 */ /* 0x002fea0003c00000 */
[----:B------:R0:W2:Y:S02]  /*28a50*/  SHFL.IDX P6, R14, R13, R12, R11 ;  /* 0x0000000c0d0e7389 */ /* 0x0000a400000c000b */
[----:B012---:R-:W-:Y:S01]  /*28a60*/  ENDCOLLECTIVE ;  /* 0x000000000000791b */ /* 0x007fe20003800000 */
.L_x_2716:
[----:B------:R-:W-:Y:S05]  /*28a70*/  BSYNC B0 ;  /* 0x0000000000007941 */ /* 0x000fea0003800000 */
.L_x_2715:
[----:B------:R-:W-:Y:S05]  /*28a80*/  BRA `(.L_x_2717) ;  /* 0xffffffe800fc7947 */ /* 0x000fea000383ffff */
.L_x_2664:
[----:B------:R-:W-:Y:S01]  /*28a90*/  BSSY B1, `(.L_x_2718) ;  /* 0x0000006000017945 */ /* 0x000fe20003800000 */
[----:B------:R-:W-:-:S07]  /*28aa0*/  IMAD.MOV.U32 R15, RZ, RZ, -0x1 ;  /* 0xffffffffff0f7424 */ /* 0x000fce00078e00ff */
[----:B012---:R-:W-:Y:S05]  /*28ab0*/  WARPSYNC.COLLECTIVE R15, `(.L_x_2719) ;  /* 0x000000000f0c7348 */ /* 0x007fea0003c00000 */
[----:B------:R-:W-:Y:S02]  /*28ac0*/  ELECT P6, UR62, PT ;  /* 0x00000000003e782f */ /* 0x000fe400038c0000 */
[----:B------:R-:W-:Y:S01]  /*28ad0*/  MOV R14, UR62 ;  /* 0x0000003e000e7c02 */ /* 0x000fe20008000f00 */
[----:B012---:R-:W-:Y:S10]  /*28ae0*/  ENDCOLLECTIVE ;  /* 0x000000000000791b */ /* 0x007ff40003800000 */
.L_x_2719:
[----:B------:R-:W-:Y:S05]  /*28af0*/  BSYNC B1 ;  /* 0x0000000000017941 */ /* 0x000fea0003800000 */
.L_x_2718:
[----:B------:R-:W-:Y:S05]  /*28b00*/  BRA `(.L_x_2720) ;  /* 0xffffffe800f47947 */ /* 0x000fea000383ffff */
.L_x_2666:
[----:B-1----:R1:W2:Y:S02]  /*28b10*/  SYNCS.PHASECHK.TRANS64.TRYWAIT P0, [R6+URZ], R5 ;  /* 0x00000005060075a7 */ /* 0x0022a4000800017f */
[----:B--2---:R-:W-:Y:S05]  /*28b20*/  @!P0 NANOSLEEP.SYNCS 0x989680 ;  /* 0x009896800000895d */ /* 0x004fea0003900000 */
[----:B------:R-:W2:Y:S02]  /*28b30*/  @!P0 SYNCS.PHASECHK.TRANS64 P0, [R6+URZ], R5 ;  /* 0x00000005060085a7 */ /* 0x000ea4000800007f */
[----:B--2---:R-:W-:Y:S05]  /*28b40*/  @!P0 BRA `(.L_x_2666) ;  /* 0xfffffffc00f08947 */ /* 0x004fea000383ffff */
[----:B------:R-:W-:Y:S05]  /*28b50*/  BRA `(.L_x_2721) ;  /* 0xffffffec00307947 */ /* 0x000fea000383ffff */
.L_x_2667:
[----:B--2---:R2:W3:Y:S02]  /*28b60*/  SYNCS.PHASECHK.TRANS64.TRYWAIT P0, [R7+URZ], R2 ;  /* 0x00000002070075a7 */ /* 0x0044e4000800017f */
[----:B---3--:R-:W-:Y:S05]  /*28b70*/  @!P0 NANOSLEEP.SYNCS 0x989680 ;  /* 0x009896800000895d */ /* 0x008fea0003900000 */
[----:B------:R-:W3:Y:S02]  /*28b80*/  @!P0 SYNCS.PHASECHK.TRANS64 P0, [R7+URZ], R2 ;  /* 0x00000002070085a7 */ /* 0x000ee4000800007f */
[----:B---3--:R-:W-:Y:S05]  /*28b90*/  @!P0 BRA `(.L_x_2667) ;  /* 0xfffffffc00f08947 */ /* 0x008fea000383ffff */
[----:B------:R-:W-:Y:S05]  /*28ba0*/  BRA `(.L_x_2722) ;  /* 0xffffffec00247947 */ /* 0x000fea000383ffff */
.L_x_2669:
[----:B---3--:R3:W4:Y:S02]  /*28bb0*/  SYNCS.PHASECHK.TRANS64.TRYWAIT P0, [R4+URZ], R5 ;  /* 0x00000005040075a7 */ /* 0x008724000800017f */
[----:B----4-:R-:W-:Y:S05]  /*28bc0*/  @!P0 NANOSLEEP.SYNCS 0x989680 ;  /* 0x009896800000895d */ /* 0x010fea0003900000 */
[----:B------:R-:W4:Y:S02]  /*28bd0*/  @!P0 SYNCS.PHASECHK.TRANS64 P0, [R4+URZ], R5 ;  /* 0x00000005040085a7 */ /* 0x000f24000800007f */
[----:B----4-:R-:W-:Y:S05]  /*28be0*/  @!P0 BRA `(.L_x_2669) ;  /* 0xfffffffc00f08947 */ /* 0x010fea000383ffff */
[----:B------:R-:W-:Y:S05]  /*28bf0*/  BRA `(.L_x_2723) ;  /* 0xffffffec002c7947 */ /* 0x000fea000383ffff */
        .type           $_ZN7cutlass13device_kernelIN5flash11enable_sm90INS1_16FlashAttnFwdSm90INS1_25CollectiveMainloopFwdSm90ILi2EN4cute5tupleIJNS5_1CILi1EEES8_S8_EEENS6_IJNS7_ILi128EEENS7_ILi96EEENS7_ILi64EEEEEELi256ENS_6half_tEfNS_4arch4Sm90ELb0ELb1ELb1ELb1ELb0ELb0ELb1ELb1ELb0ELb0ELb0ELb0EEENS1_21CollectiveEpilogueFwdINS6_IJSA_NS7_ILi256EEESB_EEES9_SE_SG_Li256ELb1ELb0ELb0ELb0EEENS1_36VarlenDynamicPersistentTileSchedulerILi128ELi96ELi256ELi32ELb0ELb0ELb1ELb1ELb0ELb1EEEEEEEEEvNT_6ParamsE$_ZZN5flash25CollectiveMainloopFwdSm90ILi2EN4cute5tupleIJNS1_1CILi1EEES4_S4_EEENS2_IJNS3_ILi128EEENS3_ILi96EEENS3_ILi64EEEEEELi256EN7cutlass6half_tEfNSA_4arch4Sm90ELb0ELb1ELb1ELb1ELb0ELb0ELb1ELb1ELb0ELb0ELb0ELb0EE3mmaINS_16FlashAttnFwdSm90ISE_NS_21CollectiveEpilogueFwdINS2_IJS6_NS3_ILi256EEES7_EEES5_SB_SD_Li256ELb1ELb0ELb0ELb0EEENS_36VarlenDynamicPersistentTileSchedulerILi128ELi96ELi256ELi32ELb0ELb0ELb1ELb1ELb0ELb1EEEE13SharedStorageENS1_6TensorINS1_11ArrayEngineIfLm128EEENS1_6LayoutINS2_IJNS2_IJNS3_ILi2EEEST_NS3_ILi32EEEEEES4_S4_EEENS2_IJNS2_IJS4_ST_NS3_ILi4EEEEEENS3_ILi0EEESZ_EEEEEEENS_7SoftmaxILi2ELi0EEEEEbRKNSE_6ParamsENSA_25PipelineTmaAsyncNoClusterILi2ENSA_16PipelineTmaAsyncILi2EEEEES1B_RNSA_13PipelineStateILj2EEERT0_RT1_iRiRKNS_16SeqlenInfoQKNewKILb1ELb0EEENS2_IJiiiiEEERT_ENKUliT_T0_T1_E_clIZSF_ISO_S12_S14_EbS17_S1B_S1B_S1E_S1G_S1I_iS1J_S1N_S1O_S1Q_EUlRS1R_iE1_NS3_ILb0EEENS3_ILb1EEEEEDaiS1R_S1S_S1T_,@function
        .size           $_ZN7cutlass13device_kernelIN5flash11enable_sm90INS1_16FlashAttnFwdSm90INS1_25CollectiveMainloopFwdSm90ILi2EN4cute5tupleIJNS5_1CILi1EEES8_S8_EEENS6_IJNS7_ILi128EEENS7_ILi96EEENS7_ILi64EEEEEELi256ENS_6half_tEfNS_4arch4Sm90ELb0ELb1ELb1ELb1ELb0ELb0ELb1ELb1ELb0ELb0ELb0ELb0EEENS1_21CollectiveEpilogueFwdINS6_IJSA_NS7_ILi256EEESB_EEES9_SE_SG_Li256ELb1ELb0ELb0ELb0EEENS1_36VarlenDynamicPersistentTileSchedulerILi128ELi96ELi256ELi32ELb0ELb0ELb1ELb1ELb0ELb1EEEEEEEEEvNT_6ParamsE$_ZZN5flash25CollectiveMainloopFwdSm90ILi2EN4cute5tupleIJNS1_1CILi1EEES4_S4_EEENS2_IJNS3_ILi128EEENS3_ILi96EEENS3_ILi64EEEEEELi256EN7cutlass6half_tEfNSA_4arch4Sm90ELb0ELb1ELb1ELb1ELb0ELb0ELb1ELb1ELb0ELb0ELb0ELb0EE3mmaINS_16FlashAttnFwdSm90ISE_NS_21CollectiveEpilogueFwdINS2_IJS6_NS3_ILi256EEES7_EEES5_SB_SD_Li256ELb1ELb0ELb0ELb0EEENS_36VarlenDynamicPersistentTileSchedulerILi128ELi96ELi256ELi32ELb0ELb0ELb1ELb1ELb0ELb1EEEE13SharedStorageENS1_6TensorINS1_11ArrayEngineIfLm128EEENS1_6LayoutINS2_IJNS2_IJNS3_ILi2EEEST_NS3_ILi32EEEEEES4_S4_EEENS2_IJNS2_IJS4_ST_NS3_ILi4EEEEEENS3_ILi0EEESZ_EEEEEEENS_7SoftmaxILi2ELi0EEEEEbRKNSE_6ParamsENSA_25PipelineTmaAsyncNoClusterILi2ENSA_16PipelineTmaAsyncILi2EEEEES1B_RNSA_13PipelineStateILj2EEERT0_RT1_iRiRKNS_16SeqlenInfoQKNewKILb1ELb0EEENS2_IJiiiiEEERT_ENKUliT_T0_T1_E_clIZSF_ISO_S12_S14_EbS17_S1B_S1B_S1E_S1G_S1I_iS1J_S1N_S1O_S1Q_EUlRS1R_iE1_NS3_ILb0EEENS3_ILb1EEEEEDaiS1R_S1S_S1T_,(.L_x_4725 - $_ZN7cutlass13device_kernelIN5flash11enable_sm90INS1_16FlashAttnFwdSm90INS1_25CollectiveMainloopFwdSm90ILi2EN4cute5tupleIJNS5_1CILi1EEES8_S8_EEENS6_IJNS7_ILi128EEENS7_ILi96EEENS7_ILi64EEEEEELi256ENS_6half_tEfNS_4arch4Sm90ELb0ELb1ELb1ELb1ELb0ELb0ELb1ELb1ELb0ELb0ELb0ELb0EEENS1_21CollectiveEpilogueFwdINS6_IJSA_NS7_ILi256EEESB_EEES9_SE_SG_Li256ELb1ELb0ELb0ELb0EEENS1_36VarlenDynamicPersistentTileSchedulerILi128ELi96ELi256ELi32ELb0ELb0ELb1ELb1ELb0ELb1EEEEEEEEEvNT_6ParamsE$_ZZN5flash25CollectiveMainloopFwdSm90ILi2EN4cute5tupleIJNS1_1CILi1EEES4_S4_EEENS2_IJNS3_ILi128EEENS3_ILi96EEENS3_ILi64EEEEEELi256EN7cutlass6half_tEfNSA_4arch4Sm90ELb0ELb1ELb1ELb1ELb0ELb0ELb1ELb1ELb0ELb0ELb0ELb0EE3mmaINS_16FlashAttnFwdSm90ISE_NS_21CollectiveEpilogueFwdINS2_IJS6_NS3_ILi256EEES7_EEES5_SB_SD_Li256ELb1ELb0ELb0ELb0EEENS_36VarlenDynamicPersistentTileSchedulerILi128ELi96ELi256ELi32ELb0ELb0ELb1ELb1ELb0ELb1EEEE13SharedStorageENS1_6TensorINS1_11ArrayEngineIfLm128EEENS1_6LayoutINS2_IJNS2_IJNS3_ILi2EEEST_NS3_ILi32EEEEEES4_S4_EEENS2_IJNS2_IJS4_ST_NS3_ILi4EEEEEENS3_ILi0EEESZ_EEEEEEENS_7SoftmaxILi2ELi0EEEEEbRKNSE_6ParamsENSA_25PipelineTmaAsyncNoClusterILi2ENSA_16PipelineTmaAsyncILi2EEEEES1B_RNSA_13PipelineStateILj2EEERT0_RT1_iRiRKNS_16SeqlenInfoQKNewKILb1ELb0EEENS2_IJiiiiEEERT_ENKUliT_T0_T1_E_clIZSF_ISO_S12_S14_EbS17_S1B_S1B_S1E_S1G_S1I_iS1J_S1N_S1O_S1Q_EUlRS1R_iE1_NS3_ILb0EEENS3_ILb1EEEEEDaiS1R_S1S_S1T_)
$_ZN7cutlass13device_kernelIN5flash11enable_sm90INS1_16FlashAttnFwdSm90INS1_25CollectiveMainloopFwdSm90ILi2EN4cute5tupleIJNS5_1CILi1EEES8_S8_EEENS6_IJNS7_ILi128EEENS7_ILi96EEENS7_ILi64EEEEEELi256ENS_6half_tEfNS_4arch4Sm90ELb0ELb1ELb1ELb1ELb0ELb0ELb1ELb1ELb0ELb0ELb0ELb0EEENS1_21CollectiveEpilogueFwdINS6_IJSA_NS7_ILi256EEESB_EEES9_SE_SG_Li256ELb1ELb0ELb0ELb0EEENS1_36VarlenDynamicPersistentTileSchedulerILi128ELi96ELi256ELi32ELb0ELb0ELb1ELb1ELb0ELb1EEEEEEEEEvNT_6ParamsE$_ZZN5flash25CollectiveMainloopFwdSm90ILi2EN4cute5tupleIJNS1_1CILi1EEES4_S4_EEENS2_IJNS3_ILi128EEENS3_ILi96EEENS3_ILi64EEEEEELi256EN7cutlass6half_tEfNSA_4arch4Sm90ELb0ELb1ELb1ELb1ELb0ELb0ELb1ELb1ELb0ELb0ELb0ELb0EE3mmaINS_16FlashAttnFwdSm90ISE_NS_21CollectiveEpilogueFwdINS2_IJS6_NS3_ILi256EEES7_EEES5_SB_SD_Li256ELb1ELb0ELb0ELb0EEENS_36VarlenDynamicPersistentTileSchedulerILi128ELi96ELi256ELi32ELb0ELb0ELb1ELb1ELb0ELb1EEEE13SharedStorageENS1_6TensorINS1_11ArrayEngineIfLm128EEENS1_6LayoutINS2_IJNS2_IJNS3_ILi2EEEST_NS3_ILi32EEEEEES4_S4_EEENS2_IJNS2_IJS4_ST_NS3_ILi4EEEEEENS3_ILi0EEESZ_EEEEEEENS_7SoftmaxILi2ELi0EEEEEbRKNSE_6ParamsENSA_25PipelineTmaAsyncNoClusterILi2ENSA_16PipelineTmaAsyncILi2EEEEES1B_RNSA_13PipelineStateILj2EEERT0_RT1_iRiRKNS_16SeqlenInfoQKNewKILb1ELb0EEENS2_IJiiiiEEERT_ENKUliT_T0_T1_E_clIZSF_ISO_S12_S14_EbS17_S1B_S1B_S1E_S1G_S1I_iS1J_S1N_S1O_S1Q_EUlRS1R_iE1_NS3_ILb0EEENS3_ILb1EEEEEDaiS1R_S1S_S1T_:
[----:B------:R-:W-:Y:S05]  /*28c00*/  YIELD ;  /* 0x0000000000007946 */ /* 0x000fea0003800000 */
[----:B------:R-:W-:Y:S02]  /*28c10*/  ULDC UR4, c[0x0][0x20] ;  /* 0x0000080000047ab9 */ /* 0x000fe40000000800 */
[----:B------:R-:W-:-:S05]  /*28c20*/  VIADD R0, R0, -UR4 ;  /* 0x8000000400007c36 */ /* 0x000fca0008000000 */
[----:B------:R-:W2:Y:S01]  /*28c30*/  LDL.64 R2, [R0] ;  /* 0x0000000000027983 */ /* 0x000ea20000100a00 */
[----:B------:R-:W0:Y:S02]  /*28c40*/  LDC.64 R4, c[0x0][0x208] ;  /* 0x00008200ff047b82 */ /* 0x000e240000000a00 */
[----:B0-----:R-:W-:Y:S02]  /*28c50*/  R2UR UR4, R4 ;  /* 0x00000000040472ca */ /* 0x001fe400000e0000 */
        /* <DEDUP_REMOVED lines=35> */
[----:B0-----:R1:W5:Y:S01]  /*28e90*/  LD.E R11, desc[UR6][R6.64+0x4] ;  /* 0x00000406060b7980 */ /* 0x001362000c101900 */
[----:B--2---:R-:W-:-:S04]  /*28ea0*/  LOP3.LUT R14, R14, 0x1, RZ, 0xfc, !PT ;  /* 0x000000010e0e7812 */ /* 0x004fc800078efcff */
[----:B------:R-:W-:-:S13]  /*28eb0*/  ISETP.NE.AND P1, PT, R14, 0x3, PT ;  /* 0x000000030e00780c */ /* 0x000fda0003f25270 */
[----:B-1----:R-:W-:Y:S05]  /*28ec0*/  @!P1 BRA `(.L_x_2725) ;  /* 0x0000000000049947 */ /* 0x002fea0003800000 */
[----:B------:R-:W-:Y:S01]  /*28ed0*/  BPT.TRAP 0x1 ;  /* 0x000000040000795c */ /* 0x000fe20000300000 */
.L_x_2725:
[----:B------:R-:W-:Y:S05]  /*28ee0*/  BSYNC B3 ;  /* 0x0000000000037941 */ /* 0x000fea0003800000 */
.L_x_2724:
[----:B------:R-:W-:Y:S02]  /*28ef0*/  R2UR UR4, R4 ;  /* 0x00000000040472ca */ /* 0x000fe400000e0000 */
[----:B------:R-:W-:-:S13]  /*28f00*/  R2UR UR5, R5 ;  /* 0x00000000050572ca */ /* 0x000fda00000e0000 */
[----:B------:R-:W2:Y:S01]  /*28f10*/  LD.E.64 R2, desc[UR4][R8.64+0x8] ;  /* 0x0000080408027980 */ /* 0x000ea2000c101b00 */
[----:B-----5:R-:W-:Y:S02]  /*28f20*/  SHF.L.U32 R13, R11, 0x1f, RZ ;  /* 0x0000001f0b0d7819 */ /* 0x020fe400000006ff */
[----:B--2---:R-:W-:-:S05]  /*28f30*/  MOV R3, R2 ;  /* 0x0000000200037202 */ /* 0x004fca0000000f00 */
[----:B------:R-:W-:-:S04]  /*28f40*/  IMAD R12, R12, 0x8, R3 ;  /* 0x000000080c0c7824 */ /* 0x000fc800078e0203 */
[----:B------:R0:W1:Y:S01]  /*28f50*/  SYNCS.PHASECHK.TRANS64.TRYWAIT P1, [R12+URZ], R13 ;  /* 0x0000000d0c0075a7 */ /* 0x000062000802017f */
[----:B------:R-:W2:Y:S01]  /*28f60*/  LD.E R11, desc[UR4][R8.64+0x1c] ;  /* 0x00001c04080b7980 */ /* 0x000ea2000c101900 */
[----:B------:R-:W-:Y:S02]  /*28f70*/  R2UR UR6, R4 ;  /* 0x00000000040672ca */ /* 0x000fe400000e0000 */
[----:B------:R-:W-:Y:S01]  /*28f80*/  R2UR UR7, R5 ;  /* 0x00000000050772ca */ /* 0x000fe200000e0000 */
[----:B------:R0:W5:Y:S01]  /*28f90*/  LD.E R2, desc[UR4][R6.64] ;  /* 0x0000000406027980 */ /* 0x000162000c101900 */
[----:B------:R-:W-:Y:S11]  /*28fa0*/  BSSY B3, `(.L_x_2726) ;  /* 0x0000006000037945 */ /* 0x000ff60003800000 */
[----:B------:R0:W5:Y:S01]  /*28fb0*/  LD.E R3, desc[UR6][R6.64+0x4] ;  /* 0x0000040606037980 */ /* 0x000162000c101900 */
[----:B--2---:R-:W-:-:S04]  /*28fc0*/  LOP3.LUT R11, R11, 0x1, RZ, 0xfc, !PT ;  /* 0x000000010b0b7812 */ /* 0x004fc800078efcff */
[----:B------:R-:W-:-:S13]  /*28fd0*/  ISETP.NE.AND P2, PT, R11, 0x3, PT ;  /* 0x000000030b00780c */ /* 0x000fda0003f45270 */
[----:B01----:R-:W-:Y:S05]  /*28fe0*/  @!P2 BRA `(.L_x_2727) ;  /* 0x000000000004a947 */ /* 0x003fea0003800000 */
[----:B------:R-:W-:Y:S01]  /*28ff0*/  BPT.TRAP 0x1 ;  /* 0x000000040000795c */ /* 0x000fe20000300000 */
.L_x_2727:
[----:B------:R-:W-:Y:S05]  /*29000*/  BSYNC B3 ;  /* 0x0000000000037941 */ /* 0x000fea0003800000 */
.L_x_2726:
        /* <DEDUP_REMOVED lines=8> */
[----:B------:R-:W0:Y:S02]  /*29090*/  SYNCS.PHASECHK.TRANS64.TRYWAIT P1, [R2+URZ], R3 ;  /* 0x00000003020075a7 */ /* 0x000e24000802017f */
[----:B0-----:R-:W-:Y:S05]  /*290a0*/  @!P1 BRA `(.L_x_2730) ;  /* 0x000001b400a49947 */ /* 0x001fea0003800000 */
.L_x_2729:
[----:B------:R-:W-:Y:S05]  /*290b0*/  BSYNC B3 ;  /* 0x0000000000037941 */ /* 0x000fea0003800000 */
.L_x_2728:
[----:B------:R-:W2:Y:S04]  /*290c0*/  LDL.64 R8, [R0] ;  /* 0x0000000000087983 */ /* 0x000ea80000100a00 */
[----:B------:R-:W3:Y:S01]  /*290d0*/  LDL.64 R6, [R0+0x28] ;  /* 0x0000280000067983 */ /* 0x000ee20000100a00 */
[C---:B------:R-:W-:Y:S02]  /*290e0*/  R2UR UR6, R4.reuse ;  /* 0x00000000040672ca */ /* 0x040fe400000e0000 */
[C---:B------:R-:W-:Y:S01]  /*290f0*/  R2UR UR7, R5.reuse ;  /* 0x00000000050772ca */ /* 0x040fe200000e0000 */
[----:B0----5:R-:W4:Y:S01]  /*29100*/  LDL.64 R2, [R0+0x20] ;  /* 0x0000200000027983 */ /* 0x021f220000100a00 */
        /* <DEDUP_REMOVED lines=85> */
[----:B0-----:R-:W-:Y:S05]  /*29660*/  @!P1 BRA `(.L_x_2732) ;  /* 0x0000000000049947 */ /* 0x001fea0003800000 */
[----:B------:R-:W-:Y:S01]  /*29670*/  BPT.TRAP 0x1 ;  /* 0x000000040000795c */ /* 0x000fe20000300000 */
.L_x_2732:
[----:B------:R-:W-:Y:S05]  /*29680*/  BSYNC B3 ;  /* 0x0000000000037941 */ /* 0x000fea0003800000 */
.L_x_2731:
        /* <DEDUP_REMOVED lines=17> */
.L_x_2734:
[----:B------:R-:W-:Y:S05]  /*297a0*/  BSYNC B3 ;  /* 0x0000000000037941 */ /* 0x000fea0003800000 */
.L_x_2733:
        /* <DEDUP_REMOVED lines=10> */
.L_x_2736:
[----:B------:R-:W-:Y:S05]  /*29850*/  BSYNC B3 ;  /* 0x0000000000037941 */ /* 0x000fea0003800000 */
.L_x_2735:
[----:B------:R-:W2:Y:S04]  /*29860*/  LDL.64 R12, [R0] ;  /* 0x00000000000c7983 */ /* 0x000ea80000100a00 */
[----:B------:R-:W3:Y:S01]  /*29870*/  LDL.64 R6, [R0+0x58] ;  /* 0x0000580000067983 */ /* 0x000ee20000100a00 */
[C---:B------:R-:W-:Y:S02]  /*29880*/  R2UR UR6, R4.reuse ;  /* 0x00000000040672ca */ /* 0x040fe400000e0000 */
[C---:B------:R-:W-:Y:S01]  /*29890*/  R2UR UR7, R5.reuse ;  /* 0x00000000050772ca */ /* 0x040fe200000e0000 */
[----:B------:R-:W4:Y:S01]  /*298a0*/  LDL.64 R2, [R0+0x48] ;  /* 0x0000480000027983 */ /* 0x000f220000100a00 */
[C---:B------:R-:W-:Y:S02]  /*298b0*/  R2UR UR4, R4.reuse ;  /* 0x00000000040472ca */ /* 0x040fe400000e0000 */
[C---:B------:R-:W-:Y:S01]  /*298c0*/  R2UR UR5, R5.reuse ;  /* 0x00000000050572ca */ /* 0x040fe200000e0000 */
[----:B0----5:R-:W4:Y:S08]  /*298d0*/  LDL.64 R8, [R0+0x50] ;  /* 0x0000500000087983 */ /* 0x021f300000100a00 */
[----:B--2---:R-:W2:Y:S04]  /*298e0*/  LD.E R11, desc[UR6][R12.64] ;  /* 0x000000060c0b7980 */ /* 0x004ea8000c101900 */
[----:B---3--:R-:W2:Y:S01]  /*298f0*/  LD.E.64 R6, desc[UR4][R6.64] ;  /* 0x0000000406067980 */ /* 0x008ea2000c101b00 */
[----:B------:R-:W-:Y:S05]  /*29900*/  WARPSYNC.ALL ;  /* 0x0000000000007948 */ /* 0x000fea0003800000 */
[----:B------:R-:W-:Y:S01]  /*29910*/  R2UR UR6, R4 ;  /* 0x00000000040672ca */ /* 0x000fe200000e0000 */
[----:B------:R-:W3:Y:S01]  /*29920*/  LDL.LU R18, [R1+0x470] ;  /* 0x0004700001127983 */ /* 0x000ee20000300800 */
[----:B------:R-:W-:-:S02]  /*29930*/  R2UR UR7, R5 ;  /* 0x00000000050772ca */ /* 0x000fc400000e0000 */
[----:B------:R-:W-:Y:S01]  /*29940*/  R2UR UR4, R4 ;  /* 0x00000000040472ca */ /* 0x000fe200000e0000 */
[----:B------:R-:W3:Y:S01]  /*29950*/  LDL R20, [R1+0x474] ;  /* 0x0004740001147983 */ /* 0x000ee20000100800 */
[----:B------:R-:W-:-:S03]  /*29960*/  R2UR UR5, R5 ;  /* 0x00000000050572ca */ /* 0x000fc600000e0000 */
[----:B------:R-:W3:Y:S06]  /*29970*/  LDL R19, [R1+0x478] ;  /* 0x0004780001137983 */ /* 0x000eec0000100800 */
[----:B----4-:R-:W4:Y:S04]  /*29980*/  LD.E R14, desc[UR6][R2.64] ;  /* 0x00000006020e7980 */ /* 0x010f28000c101900 */
[----:B------:R-:W3:Y:S01]  /*29990*/  LD.E.64 R12, desc[UR4][R8.64] ;  /* 0x00000004080c7980 */ /* 0x000ee2000c101b00 */
[----:B--2---:R-:W-:Y:S01]  /*299a0*/  IMAD R6, R11, 0xc00, R6 ;  /* 0x00000c000b067824 */ /* 0x004fe200078e0206 */
[----:B------:R-:W-:Y:S01]  /*299b0*/  R2UR UR7, R7 ;  /* 0x00000000070772ca */ /* 0x000fe200000e0000 */
[----:B------:R-:W-:Y:S01]  /*299c0*/  WARPGROUP.ARRIVE ;  /* 0x00000000000079c5 */ /* 0x000fe20000000000 */
        /* <DEDUP_REMOVED lines=14> */
[----:B------:R-:W-:Y:S01]  /*29ab0*/  WARPGROUP.ARRIVE ;  /* 0x00000000000079c5 */ /* 0x000fe20000000000 */
[----:B------:R-:W-:Y:S01]  /*29ac0*/  IMAD.MOV.U32 R15, RZ, RZ, R7 ;  /* 0x000000ffff0f7224 */ /* 0x000fe200078e0007 */
[----:B------:R-:W-:-:S02]  /*29ad0*/  R2UR UR8, R4 ;  /* 0x00000000040872ca */ /* 0x000fc400000e0000 */
[----:B------:R-:W-:Y:S02]  /*29ae0*/  R2UR UR6, R14 ;  /* 0x000000000e0672ca */ /* 0x000fe400000e0000 */
        /* <DEDUP_REMOVED lines=222> */
[----:B------:R-:W0:Y:S01]  /*2a8d0*/  S2R R197, SR_TID.X ;  /* 0x0000000000c57919 */ /* 0x000e220000002100 */
[----:B------:R-:W-:Y:S02]  /*2a8e0*/  R2UR UR8, R4 ;  /* 0x00000000040872ca */ /* 0x000fe400000e0000 */
[----:B------:R-:W-:Y:S02]  /*2a8f0*/  R2UR UR6, R12 ;  /* 0x000000000c0672ca */ /* 0x000fe400000e0000 */
[----:B------:R-:W-:Y:S02]  /*2a900*/  R2UR UR7, R13 ;  /* 0x000000000d0772ca */ /* 0x000fe400000e0000 */
[----:B------:R-:W-:Y:S02]  /*2a910*/  R2UR UR9, R5 ;  /* 0x00000000050972ca */ /* 0x000fe400000e0000 */
[----:B------:R-:W-:Y:S02]  /*2a920*/  LOP3.LUT R18, R18, 0xfff7ffff, RZ, 0xc0, !PT ;  /* 0xfff7ffff12127812 */ /* 0x000fe400078ec0ff */
[----:B0-----:R-:W-:Y:S01]  /*2a930*/  LOP3.LUT P2, RZ, R197, 0x7f, RZ, 0xc0, !PT ;  /* 0x0000007fc5ff7812 */ /* 0x001fe2000784c0ff */
[----:B--2---:R-:W-:-:S02]  /*2a940*/  VIADD R6, R8, 0xc06 ;  /* 0x00000c0608067836 */ /* 0x004fc40000000000 */
[----:B------:R-:W-:Y:S01]  /*2a950*/  IMAD.MOV.U32 R7, RZ, RZ, R9 ;  /* 0x000000ffff077224 */ /* 0x000fe200078e0009 */
[----:B------:R-:W-:Y:S02]  /*2a960*/  SHF.R.U32.HI R11, RZ, 0x7, R197 ;  /* 0x00000007ff0b7819 */ /* 0x000fe400000116c5 */
[----:B------:R-:W-:Y:S02]  /*2a970*/  R2UR UR4, R6 ;  /* 0x00000000060472ca */ /* 0x000fe400000e0000 */
[----:B------:R-:W-:-:S05]  /*2a980*/  R2UR UR5, R7 ;  /* 0x00000000070572ca */ /* 0x000fca00000e0000 */
[----:B------:R-:W-:-:S08]  /*2a990*/  @P2 LOP3.LUT R18, R18, 0x80000, RZ, 0xfc, !PT ;  /* 0x0008000012122812 */ /* 0x000fd000078efcff */
[----:B------:R-:W-:Y:S03]  /*2a9a0*/  HGMMA.64x96x16.F32 R24, gdesc[UR4], R24, gsb0 ;  /* 0x01600000041879f0 */ /* 0x000fe60008000818 */
[----:B------:R-:W-:Y:S02]  /*2a9b0*/  WARPGROUP.DEPBAR.LE gsb0, 0x0 ;  /* 0x00008000000079c5 */ /* 0x000fe40000010000 */
[----:B------:R0:W-:Y:S04]  /*2a9c0*/  ST.E desc[UR8][R2.64], R189 ;  /* 0x000000bd02007985 */ /* 0x0001e8000c101908 */
[----:B------:R-:W2:Y:S04]  /*2a9d0*/  @!P2 LDL.64 R6, [R0+0x18] ;  /* 0x000018000006a983 */ /* 0x000ea80000100a00 */
[----:B------:R-:W3:Y:S01]  /*2a9e0*/  @!P2 LDL.64 R8, [R0] ;  /* 0x000000000008a983 */ /* 0x000ee20000100a00 */
[----:B------:R-:W-:-:S02]  /*2a9f0*/  @!P2 R2UR UR4, R4 ;  /* 0x000000000404a2ca */ /* 0x000fc400000e0000 */
[C---:B------:R-:W-:Y:S01]  /*2aa00*/  @!P2 R2UR UR5, R5.reuse ;  /* 0x000000000505a2ca */ /* 0x040fe200000e0000 */
[----:B------:R1:W-:Y:S01]  /*2aa10*/  STL [R1+0x470], R18 ;  /* 0x0004701201007387 */ /* 0x0003e20000100800 */
[----:B------:R-:W-:Y:S02]  /*2aa20*/  @!P2 R2UR UR6, R4 ;  /* 0x000000000406a2ca */ /* 0x000fe400000e0000 */
[----:B------:R-:W-:Y:S02]  /*2aa30*/  @!P2 R2UR UR7, R5 ;  /* 0x000000000507a2ca */ /* 0x000fe400000e0000 */
[----:B------:R-:W-:-:S05]  /*2aa40*/  IADD3 R11, -R11, 0xb, RZ ;  /* 0x0000000b0b0b7810 */ /* 0x000fca0007ffe1ff */
[----:B------:R4:W-:Y:S06]  /*2aa50*/  BAR.ARV R11, 0x100 ;  /* 0x0004000b0000751d */ /* 0x0009ec0000002000 */
[----:B--2---:R-:W2:Y:S04]  /*2aa60*/  @!P2 LD.E.64 R6, desc[UR4][R6.64+0x30] ;  /* 0x000030040606a980 */ /* 0x004ea8000c101b00 */
[----:B---3--:R-:W0:Y:S01]  /*2aa70*/  @!P2 LD.E R8, desc[UR6][R8.64] ;  /* 0x000000060808a980 */ /* 0x008e22000c101900 */
[----:B--2---:R-:W-:-:S05]  /*2aa80*/  @!P2 MOV R13, R6 ;  /* 0x00000006000da202 */ /* 0x004fca0000000f00 */
[----:B0-----:R-:W-:-:S05]  /*2aa90*/  @!P2 IMAD R2, R8, 0x8, R13 ;  /* 0x000000080802a824 */ /* 0x001fca00078e020d */
[----:B------:R-:W-:-:S04]  /*2aaa0*/  @!P2 PRMT R2, RZ, 0x654, R2 ;  /* 0x00000654ff02a816 */ /* 0x000fc80000000002 */
[----:B------:R0:W-:Y:S02]  /*2aab0*/  @!P2 SYNCS.ARRIVE.TRANS64.RED.A1T0 RZ, [R2+URZ], RZ ;  /* 0x000000ff02ffa9a7 */ /* 0x0001e4000810043f */
[----:B0-----:R-:W2:Y:S01]  /*2aac0*/  LDL.64 R2, [R0+0x68] ;  /* 0x0000680000027983 */ /* 0x001ea20000100a00 */
[----:B------:R-:W-:Y:S02]  /*2aad0*/  R2UR UR4, R4 ;  /* 0x00000000040472ca */ /* 0x000fe400000e0000 */
[----:B------:R-:W-:-:S13]  /*2aae0*/  R2UR UR5, R5 ;  /* 0x00000000050572ca */ /* 0x000fda00000e0000 */
[----:B--2---:R-:W1:Y:S01]  /*2aaf0*/  LD.E.64 R2, desc[UR4][R2.64] ;  /* 0x0000000402027980 */ /* 0x004e62000c101b00 */
[C---:B------:R-:W-:Y:S02]  /*2ab00*/  R2UR UR4, R4.reuse ;  /* 0x00000000040472ca */ /* 0x040fe400000e0000 */
[C---:B------:R-:W-:Y:S01]  /*2ab10*/  R2UR UR5, R5.reuse ;  /* 0x00000000050572ca */ /* 0x040fe200000e0000 */
[----:B------:R-:W-:Y:S01]  /*2ab20*/  IMAD.MOV.U32 R23, RZ, RZ, R157 ;  /* 0x000000ffff177224 */ /* 0x000fe200078e009d */
[C---:B------:R-:W-:Y:S02]  /*2ab30*/  R2UR UR8, R4.reuse ;  /* 0x00000000040872ca */ /* 0x040fe400000e0000 */
[C---:B------:R-:W-:Y:S01]  /*2ab40*/  R2UR UR9, R5.reuse ;  /* 0x00000000050972ca */ /* 0x040fe200000e0000 */
[----:B------:R-:W-:Y:S01]  /*2ab50*/  IMAD.MOV.U32 R8, RZ, RZ, R19 ;  /* 0x000000ffff087224 */ /* 0x000fe200078e0013 */
[----:B------:R-:W-:Y:S01]  /*2ab60*/  R2UR UR12, R4 ;  /* 0x00000000040c72ca */ /* 0x000fe200000e0000 */
[----:B------:R-:W-:Y:S01]  /*2ab70*/  IMAD.MOV.U32 R9, RZ, RZ, R20 ;  /* 0x000000ffff097224 */ /* 0x000fe200078e0014 */
[----:B------:R-:W-:-:S02]  /*2ab80*/  R2UR UR13, R5 ;  /* 0x00000000050d72ca */ /* 0x000fc400000e0000 */
[----:B------:R-:W-:Y:S02]  /*2ab90*/  R2UR UR6, R4 ;  /* 0x00000000040672ca */ /* 0x000fe400000e0000 */
[----:B------:R-:W-:-:S05]  /*2aba0*/  R2UR UR7, R5 ;  /* 0x00000000050772ca */ /* 0x000fca00000e0000 */
[----:B------:R0:W2:Y:S01]  /*2abb0*/  LD.E R78, desc[UR8][R8.64] ;  /* 0x00000008084e7980 */ /* 0x0000a2000c101900 */
[C---:B------:R-:W-:Y:S02]  /*2abc0*/  R2UR UR8, R4.reuse ;  /* 0x00000000040872ca */ /* 0x040fe400000e0000 */
[C---:B------:R-:W-:Y:S02]  /*2abd0*/  R2UR UR9, R5.reuse ;  /* 0x00000000050972ca */ /* 0x040fe400000e0000 */
[C---:B------:R-:W-:Y:S02]  /*2abe0*/  R2UR UR10, R4.reuse ;  /* 0x00000000040a72ca */ /* 0x040fe400000e0000 */
[----:B------:R-:W-:Y:S01]  /*2abf0*/  R2UR UR11, R5 ;  /* 0x00000000050b72ca */ /* 0x000fe200000e0000 */
[----:B------:R-:W3:Y:S08]  /*2ac00*/  LD.E R6, desc[UR6][R22.64+0x4] ;  /* 0x0000040616067980 */ /* 0x000ef0000c101900 */
[----:B------:R-:W3:Y:S04]  /*2ac10*/  LD.E R77, desc[UR8][R22.64+0xc] ;  /* 0x00000c08164d7980 */ /* 0x000ee8000c101900 */
[----:B------:R-:W4:Y:S04]  /*2ac20*/  LD.E R79, desc[UR10][R22.64+0x14] ;  /* 0x0000140a164f7980 */ /* 0x000f28000c101900 */
[----:B-1----:R-:W2:Y:S01]  /*2ac30*/  LD.E R18, desc[UR4][R2.64] ;  /* 0x0000000402127980 */ /* 0x002ea2000c101900 */
[----:B------:R-:W-:-:S02]  /*2ac40*/  R2UR UR4, R4 ;  /* 0x00000000040472ca */ /* 0x000fc400000e0000 */
[----:B------:R-:W-:Y:S01]  /*2ac50*/  R2UR UR5, R5 ;  /* 0x00000000050572ca */ /* 0x000fe200000e0000 */
[----:B------:R-:W3:-:S12]  /*2ac60*/  LD.E R3, desc[UR12][R22.64+0x18] ;  /* 0x0000180c16037980 */ /* 0x000ed8000c101900 */
[----:B------:R-:W3:Y:S01]  /*2ac70*/  LD.E R75, desc[UR4][R22.64] ;  /* 0x00000004164b7980 */ /* 0x000ee2000c101900 */
[----:B------:R-:W-:Y:S02]  /*2ac80*/  R2UR UR4, R4 ;  /* 0x00000000040472ca */ /* 0x000fe400000e0000 */
[----:B------:R-:W-:-:S13]  /*2ac90*/  R2UR UR5, R5 ;  /* 0x00000000050572ca */ /* 0x000fda00000e0000 */
[----:B------:R-:W3:Y:S01]  /*2aca0*/  LD.E R7, desc[UR4][R22.64+0x8] ;  /* 0x0000080416077980 */ /* 0x000ee2000c101900 */
[----:B------:R-:W-:Y:S02]  /*2acb0*/  R2UR UR4, R4 ;  /* 0x00000000040472ca */ /* 0x000fe400000e0000 */
[----:B------:R-:W-:-:S13]  /*2acc0*/  R2UR UR5, R5 ;  /* 0x00000000050572ca */ /* 0x000fda00000e0000 */
[----:B------:R-:W3:Y:S01]  /*2acd0*/  LD.E R76, desc[UR4][R22.64+0x10] ;  /* 0x00001004164c7980 */ /* 0x000ee2000c101900 */
[----:B------:R-:W-:Y:S01]  /*2ace0*/  BSSY B3, `(.L_x_2738) ;  /* 0x00000a5000037945 */ /* 0x000fe20003800000 */
[----:B----4-:R-:W-:Y:S02]  /*2acf0*/  IMAD R79, R10, -0x60, R79 ;  /* 0xffffffa00a4f7824 */ /* 0x010fe400078e024f */
[-C--:B--2---:R-:W-:Y:S01]  /*2ad00*/  FMUL.FTZ R20, R49, R18.reuse ;  /* 0x0000001231147220 */ /* 0x084fe20000410000 */
[----:B------:R-:W-:-:S03]  /*2ad10*/  FMUL.FTZ R73, R43, R18 ;  /* 0x000000122b497220 */ /* 0x000fc60000410000 */
[----:B------:R1:W2:Y:S01]  /*2ad20*/  MUFU.TANH R43, R20 ;  /* 0x00000014002b7308 */ /* 0x0002a20000002400 */
[-C--:B------:R-:W-:Y:S01]  /*2ad30*/  FMUL.FTZ R32, R32, R18.reuse ;  /* 0x0000001220207220 */ /* 0x080fe20000410000 */
[----:B-1----:R-:W-:-:S06]  /*2ad40*/  FMUL.FTZ R20, R57, R18 ;  /* 0x0000001239147220 */ /* 0x002fcc0000410000 */
[----:B------:R3:W1:Y:S01]  /*2ad50*/  MUFU.TANH R84, R20 ;  /* 0x0000001400547308 */ /* 0x0006620000002400 */
[----:B------:R-:W-:Y:S01]  /*2ad60*/  FMUL.FTZ R19, R48, R18 ;  /* 0x0000001230137220 */ /* 0x000fe20000410000 */
[----:B---3--:R-:W-:-:S06]  /*2ad70*/  SHF.R.S32.HI R20, RZ, 0x1f, R75 ;  /* 0x0000001fff147819 */ /* 0x008fcc000001144b */
[----:B------:R3:W4:Y:S01]  /*2ad80*/  MUFU.TANH R80, R32 ;  /* 0x0000002000507308 */ /* 0x0007220000002400 */
[----:B------:R-:W-:Y:S01]  /*2ad90*/  LEA.HI R20, R20, R75, RZ, 0x7 ;  /* 0x0000004b14147211 */ /* 0x000fe200078f38ff */
[----:B------:R-:W-:-:S03]  /*2ada0*/  FMUL.FTZ R72, R42, R18 ;  /* 0x000000122a487220 */ /* 0x000fc60000410000 */
[----:B---3--:R-:W-:-:S03]  /*2adb0*/  LOP3.LUT R32, R20, 0xffffff80, RZ, 0xc0, !PT ;  /* 0xffffff8014207812 */ /* 0x008fc600078ec0ff */
[----:B------:R3:W0:Y:S02]  /*2adc0*/  MUFU.TANH R42, R19 ;  /* 0x00000013002a7308 */ /* 0x0006240000002400 */
[----:B------:R-:W-:Y:S02]  /*2add0*/  IMAD.IADD R32, R75, 0x1, -R32 ;  /* 0x000000014b207824 */ /* 0x000fe400078e0a20 */
[-C--:B------:R-:W-:Y:S01]  /*2ade0*/  FMUL.FTZ R21, R52, R18.reuse ;  /* 0x0000001234157220 */ /* 0x080fe20000410000 */
[----:B---3--:R-:W-:-:S04]  /*2adf0*/  FMUL.FTZ R19, R56, R18 ;  /* 0x0000001238137220 */ /* 0x008fc80000410000 */
[----:B------:R3:W1:Y:S01]  /*2ae00*/  MUFU.TANH R83, R19 ;  /* 0x0000001300537308 */ /* 0x0006620000002400 */
[----:B------:R-:W-:Y:S01]  /*2ae10*/  FMUL.FTZ R12, R31, R18 ;  /* 0x000000121f0c7220 */ /* 0x000fe20000410000 */
[----:B---3--:R-:W-:-:S06]  /*2ae20*/  SHF.R.S32.HI R19, RZ, 0x1f, R32 ;  /* 0x0000001fff137819 */ /* 0x008fcc0000011420 */
[----:B------:R3:W1:Y:S01]  /*2ae30*/  MUFU.TANH R82, R21 ;  /* 0x0000001500527308 */ /* 0x0006620000002400 */
[----:B0-----:R-:W-:Y:S01]  /*2ae40*/  FMUL.FTZ R8, R24, R18 ;  /* 0x0000001218087220 */ /* 0x001fe20000410000 */
[----:B---3--:R-:W-:-:S04]  /*2ae50*/  LEA.HI R21, R19, R32, RZ, 0x2 ;  /* 0x0000002013157211 */ /* 0x008fc800078f10ff */
[----:B------:R-:W-:Y:S01]  /*2ae60*/  LOP3.LUT R31, R21, 0x7ffffffc, RZ, 0xc0, !PT ;  /* 0x7ffffffc151f7812 */ /* 0x000fe200078ec0ff */
[----:B------:R-:W-:Y:S01]  /*2ae70*/  FMUL.FTZ R24, R34, R18 ;  /* 0x0000001222187220 */ /* 0x000fe20000410000 */
[----:B------:R-:W-:Y:S02]  /*2ae80*/  LEA.HI R19, R19, R32, RZ, 0x5 ;  /* 0x0000002013137211 */ /* 0x000fe400078f28ff */
[----:B------:R-:W-:Y:S01]  /*2ae90*/  SHF.R.S32.HI R34, RZ, 0x1f, R21 ;  /* 0x0000001fff227819 */ /* 0x000fe20000011415 */
[----:B------:R-:W-:Y:S01]  /*2aea0*/  IMAD.IADD R32, R32, 0x1, -R31 ;  /* 0x0000000120207824 */ /* 0x000fe200078e0a1f */
[----:B------:R-:W-:Y:S01]  /*2aeb0*/  SHF.R.S32.HI R31, RZ, 0x2, R21 ;  /* 0x00000002ff1f7819 */ /* 0x000fe20000011415 */
[----:B------:R-:W-:Y:S01]  /*2aec0*/  FMUL.FTZ R33, R33, R18 ;  /* 0x0000001221217220 */ /* 0x000fe20000410000 */
[----:B------:R-:W-:Y:S02]  /*2aed0*/  SHF.R.S32.HI R21, RZ, 0x5, R19 ;  /* 0x00000005ff157819 */ /* 0x000fe40000011413 */
[----:B------:R-:W-:-:S02]  /*2aee0*/  SHF.R.S32.HI R19, RZ, 0x7, R20 ;  /* 0x00000007ff137819 */ /* 0x000fc40000011414 */
[----:B------:R-:W-:Y:S01]  /*2aef0*/  LEA.HI R34, R34, R31, RZ, 0x3 ;  /* 0x0000001f22227211 */ /* 0x000fe200078f18ff */
[----:B------:R0:W3:Y:S01]  /*2af00*/  MUFU.TANH R81, R33 ;  /* 0x0000002100517308 */ /* 0x0000e20000002400 */
        /* <DEDUP_REMOVED lines=10> */
[----:B0-----:R-:W-:Y:S01]  /*2afb0*/  IMAD R33, R78, 0x8, R21 ;  /* 0x000000084e217824 */ /* 0x001fe200078e0215 */
[----:B------:R-:W-:Y:S01]  /*2afc0*/  LEA.HI R20, R20, R19, RZ, 0x1 ;  /* 0x0000001314147211 */ /* 0x000fe200078f08ff */
        /* <DEDUP_REMOVED lines=23> */
[----:B------:R-:W-:Y:S01]  /*2b140*/  LOP3.LUT R34, R34, 0xfffffff8, RZ, 0xc0, !PT ;  /* 0xfffffff822227812 */ /* 0x000fe200078ec0ff */
[----:B------:R-:W-:-:S02]  /*2b150*/  IMAD R21, R10, -0x60, R7 ;  /* 0xffffffa00a157824 */ /* 0x000fc400078e0207 */
[-C--:B------:R-:W-:Y:S01]  /*2b160*/  FMUL.FTZ R50, R71, R18.reuse ;  /* 0x0000001247327220 */ /* 0x080fe20000410000 */
[-C--:B------:R-:W-:Y:S01]  /*2b170*/  FMUL.FTZ R40, R40, R18.reuse ;  /* 0x0000001228287220 */ /* 0x080fe20000410000 */
[----:B------:R-:W-:Y:S01]  /*2b180*/  FMUL.FTZ R41, R41, R18 ;  /* 0x0000001229297220 */ /* 0x000fe20000410000 */
[----:B------:R-:W-:Y:S02]  /*2b190*/  LOP3.LUT R20, R20, 0x3fffffe, RZ, 0xc0, !PT ;  /* 0x03fffffe14147812 */ /* 0x000fe400078ec0ff */
[----:B------:R-:W-:Y:S01]  /*2b1a0*/  ISETP.GE.AND P1, PT, R3, 0x1, PT ;  /* 0x000000010300780c */ /* 0x000fe20003f26270 */
[----:B------:R-:W-:Y:S01]  /*2b1b0*/  IMAD.IADD R34, R31, 0x1, -R34 ;  /* 0x000000011f227824 */ /* 0x000fe200078e0a22 */
[----:B------:R-:W-:Y:S01]  /*2b1c0*/  IADD3 R21, -R6, 0x1, R21 ;  /* 0x0000000106157810 */ /* 0x000fe20007ffe115 */
[----:B------:R-:W0:Y:S01]  /*2b1d0*/  MUFU.TANH R8, R8 ;  /* 0x0000000800087308 */ /* 0x000e220000002400 */
[----:B------:R-:W-:Y:S01]  /*2b1e0*/  IMAD.IADD R20, R19, 0x1, -R20 ;  /* 0x0000000113147824 */ /* 0x000fe200078e0a14 */
[----:B------:R-:W-:Y:S01]  /*2b1f0*/  LOP3.LUT R18, RZ, R77, RZ, 0x33, !PT ;  /* 0x0000004dff127212 */ /* 0x000fe200078e33ff */
[----:B------:R-:W-:-:S05]  /*2b200*/  IMAD.U32 R19, R33, 0x10, R34 ;  /* 0x0000001021137824 */ /* 0x000fca00078e0022 */
[----:B------:R-:W0:Y:S01]  /*2b210*/  MUFU.TANH R13, R13 ;  /* 0x0000000d000d7308 */ /* 0x000e220000002400 */
[----:B------:R-:W-:-:S07]  /*2b220*/  IMAD R21, R32, -0x2, R21 ;  /* 0xfffffffe20157824 */ /* 0x000fce00078e0215 */
[----:B------:R-:W0:Y:S01]  /*2b230*/  MUFU.TANH R2, R2 ;  /* 0x0000000200027308 */ /* 0x000e220000002400 */
[----:B------:R-:W-:-:S07]  /*2b240*/  IMAD R54, R20, 0x40, R19 ;  /* 0x0000004014367824 */ /* 0x000fce00078e0213 */
        /* <DEDUP_REMOVED lines=12> */
[----:B------:R0:W0:Y:S08]  /*2b310*/  MUFU.TANH R39, R41 ;  /* 0x0000002900277308 */ /* 0x0000300000002400 */
        /* <DEDUP_REMOVED lines=25> */
[----:B------:R-:W-:-:S02]  /*2b4b0*/  IMAD R19, R10, -0x60, RZ ;  /* 0xffffffa00a137824 */ /* 0x000fc400078e02ff */
[C---:B------:R-:W-:Y:S02]  /*2b4c0*/  IMAD.IADD R63, R21.reuse, 0x1, R76 ;  /* 0x00000001153f7824 */ /* 0x040fe400078e024c */
[----:B------:R-:W-:Y:S02]  /*2b4d0*/  IMAD.IADD R67, R21, 0x1, R18 ;  /* 0x0000000115437824 */ /* 0x000fe400078e0212 */
[----:B------:R-:W-:Y:S02]  /*2b4e0*/  IMAD R62, R32, -0x2, R19 ;  /* 0xfffffffe203e7824 */ /* 0x000fe400078e0213 */
[--C-:B------:R-:W-:Y:S02]  /*2b4f0*/  IMAD.IADD R58, R63, 0x1, R54.reuse ;  /* 0x000000013f3a7824 */ /* 0x100fe400078e0236 */
[----:B------:R-:W-:Y:S01]  /*2b500*/  IMAD.IADD R59, R67, 0x1, R54 ;  /* 0x00000001433b7824 */ /* 0x000fe200078e0236 */
[----:B-1234-:R-:W-:Y:S06]  /*2b510*/  @!P1 BRA `(.L_x_2739) ;  /* 0x0000000000849947 */ /* 0x01efec0003800000 */
        /* <DEDUP_REMOVED lines=16> */
.L_x_2743:
[----:B------:R-:W-:Y:S05]  /*2b620*/  BSYNC B5 ;  /* 0x0000000000057941 */ /* 0x000fea0003800000 */
.L_x_2742:
[----:B------:R-:W-:Y:S01]  /*2b630*/  LOP3.LUT R18, RZ, R18, RZ, 0x33, !PT ;  /* 0x00000012ff127212 */ /* 0x000fe200078e33ff */
[----:B------:R-:W-:Y:S06]  /*2b640*/  BRA `(.L_x_2744) ;  /* 0x0000000000287947 */ /* 0x000fec0003800000 */
.L_x_2741:
        /* <DEDUP_REMOVED lines=10> */
.L_x_2744:
[----:B------:R-:W-:Y:S05]  /*2b6f0*/  BSYNC B4 ;  /* 0x0000000000047941 */ /* 0x000fea0003800000 */
.L_x_2740:
[----:B------:R-:W-:-:S05]  /*2b700*/  IMAD R18, R3, R18, R62 ;  /* 0x0000001203127224 */ /* 0x000fca00078e023e */
[----:B------:R-:W-:Y:S02]  /*2b710*/  VIMNMX R59, R59, R18, !PT ;  /* 0x000000123b3b7248 */ /* 0x000fe40007fe0100 */
[----:B------:R-:W-:-:S07]  /*2b720*/  VIADDMNMX R58, R18, R3, R58, PT ;  /* 0x00000003123a7246 */ /* 0x000fce000380013a */
.L_x_2739:
[----:B------:R-:W-:Y:S05]  /*2b730*/  BSYNC B3 ;  /* 0x0000000000037941 */ /* 0x000fea0003800000 */
.L_x_2738:
[C---:B------:R-:W-:Y:S01]  /*2b740*/  ISETP.GE.AND P2, PT, R79.reuse, 0x9, PT ;  /* 0x000000094f00780c */ /* 0x040fe20003f46270 */
[----:B------:R-:W-:Y:S01]  /*2b750*/  VIADD R54, R54, 0x8 ;  /* 0x0000000836367836 */ /* 0x000fe20000000000 */
[----:B------:R-:W-:Y:S01]  /*2b760*/  ISETP.GE.AND P1, PT, R79, 0x2, PT ;  /* 0x000000024f00780c */ /* 0x000fe20003f26270 */
[----:B------:R-:W-:Y:S01]  /*2b770*/  BSSY B3, `(.L_x_2745) ;  /* 0x0000097000037945 */ /* 0x000fe20003800000 */
[C---:B------:R-:W-:Y:S02]  /*2b780*/  ISETP.GT.AND P3, PT, R59.reuse, 0x8, !P2 ;  /* 0x000000083b00780c */ /* 0x040fe40005764270 */
[----:B------:R-:W-:Y:S02]  /*2b790*/  ISETP.GT.AND P4, PT, R59, 0x1, !P1 ;  /* 0x000000013b00780c */ /* 0x000fe40004f84270 */
[----:B------:R-:W-:Y:S02]  /*2b7a0*/  ISETP.LT.OR P3, PT, R58, 0x9, P3 ;  /* 0x000000093a00780c */ /* 0x000fe40001f61670 */
[----:B------:R-:W-:-:S02]  /*2b7b0*/  ISETP.GE.AND P5, PT, R79, 0xa, PT ;  /* 0x0000000a4f00780c */ /* 0x000fc40003fa6270 */
[----:B0-----:R-:W-:Y:S02]  /*2b7c0*/  FSEL R32, R14, -INF , !P3 ;  /* 0xff8000000e207808 */ /* 0x001fe40005800000 */
[C---:B------:R-:W-:Y:S02]  /*2b7d0*/  ISETP.LT.OR P4, PT, R58.reuse, 0x2, P4 ;  /* 0x000000023a00780c */ /* 0x040fe40002781670 */
        /* <DEDUP_REMOVED lines=127> */
.L_x_2750:
[----:B------:R-:W-:Y:S05]  /*2bfd0*/  BSYNC B5 ;  /* 0x0000000000057941 */ /* 0x000fea0003800000 */
.L_x_2749:
[----:B------:R-:W-:Y:S01]  /*2bfe0*/  LOP3.LUT R6, RZ, R6, RZ, 0x33, !PT ;  /* 0x00000006ff067212 */ /* 0x000fe200078e33ff */
[----:B------:R-:W-:Y:S06]  /*2bff0*/  BRA `(.L_x_2751) ;  /* 0x0000000000287947 */ /* 0x000fec0003800000 */
.L_x_2748:
        /* <DEDUP_REMOVED lines=10> */
.L_x_2751:
[----:B------:R-:W-:Y:S05]  /*2c0a0*/  BSYNC B4 ;  /* 0x0000000000047941 */ /* 0x000fea0003800000 */
.L_x_2747:
[----:B------:R-:W-:-:S05]  /*2c0b0*/  IMAD R6, R3, R6, R62 ;  /* 0x0000000603067224 */ /* 0x000fca00078e023e */
[----:B------:R-:W-:Y:S02]  /*2c0c0*/  VIADDMNMX R58, R6, R3, R58, PT ;  /* 0x00000003063a7246 */ /* 0x000fe4000380013a */
[----:B------:R-:W-:-:S07]  /*2c0d0*/  VIMNMX R59, R59, R6, !PT ;  /* 0x000000063b3b7248 */ /* 0x000fce0007fe0100 */
.L_x_2746:
[----:B------:R-:W-:Y:S05]  /*2c0e0*/  BSYNC B3 ;  /* 0x0000000000037941 */ /* 0x000fea0003800000 */
.L_x_2745:
        /* <DEDUP_REMOVED lines=76> */
[----:B------:R-:W-:Y:S02]  /*2c5b0*/  ISETP.LT.OR P1, PT, R58, 0x1, P1 ;  /* 0x000000013a00780c */ /* 0x000fe40000f21670 */
[----:B------:R-:W-:Y:S02]  /*2c5c0*/  ISETP.NE.AND P6, PT, R64, RZ, PT ;  /* 0x000000ff4000720c */ /* 0x000fe40003fc5270 */
[----:B------:R-:W-:Y:S02]  /*2c5d0*/  FSEL R56, R2, -INF , !P1 ;  /* 0xff80000002387808 */ /* 0x000fe40004800000 */
[----:B--2---:R-:W2:Y:S01]  /*2c5e0*/  LD.E.64 R2, desc[UR4][R6.64] ;  /* 0x0000000406027980 */ /* 0x004ea2000c101b00 */
[----:B------:R-:W-:-:S02]  /*2c5f0*/  ISETP.GT.AND P1, PT, R59, 0x49, !P2 ;  /* 0x000000493b00780c */ /* 0x000fc40005724270 */
[C---:B------:R-:W-:Y:S02]  /*2c600*/  ISETP.GT.AND P3, PT, R59.reuse, 0x50, !P3 ;  /* 0x000000503b00780c */ /* 0x040fe40005f64270 */
[C---:B------:R-:W-:Y:S02]  /*2c610*/  ISETP.GT.AND P4, PT, R59.reuse, 0x51, !P4 ;  /* 0x000000513b00780c */ /* 0x040fe40006784270 */
[C---:B------:R-:W-:Y:S02]  /*2c620*/  ISETP.GT.AND P5, PT, R59.reuse, 0x58, !P5 ;  /* 0x000000583b00780c */ /* 0x040fe40006fa4270 */
[----:B------:R-:W-:Y:S02]  /*2c630*/  ISETP.GT.AND P2, PT, R59, 0x59, !P6 ;  /* 0x000000593b00780c */ /* 0x000fe40007744270 */
[C---:B------:R-:W-:Y:S02]  /*2c640*/  ISETP.LT.OR P1, PT, R58.reuse, 0x4a, P1 ;  /* 0x0000004a3a00780c */ /* 0x040fe40000f21670 */
[----:B------:R-:W-:-:S02]  /*2c650*/  ISETP.LT.OR P3, PT, R58, 0x51, P3 ;  /* 0x000000513a00780c */ /* 0x000fc40001f61670 */
[----:B------:R-:W-:Y:S02]  /*2c660*/  FSEL R26, R26, -INF , !P1 ;  /* 0xff8000001a1a7808 */ /* 0x000fe40004800000 */
[C---:B------:R-:W-:Y:S02]  /*2c670*/  ISETP.LT.OR P4, PT, R58.reuse, 0x52, P4 ;  /* 0x000000523a00780c */ /* 0x040fe40002781670 */
[----:B------:R-:W-:Y:S02]  /*2c680*/  FSEL R27, R27, -INF , !P3 ;  /* 0xff8000001b1b7808 */ /* 0x000fe40005800000 */
[C---:B------:R-:W-:Y:S02]  /*2c690*/  ISETP.LT.OR P5, PT, R58.reuse, 0x59, P5 ;  /* 0x000000593a00780c */ /* 0x040fe40002fa1670 */
[----:B------:R-:W-:Y:S02]  /*2c6a0*/  FSEL R29, R29, -INF , !P4 ;  /* 0xff8000001d1d7808 */ /* 0x000fe40006000000 */
[----:B------:R-:W-:-:S02]  /*2c6b0*/  ISETP.LT.OR P2, PT, R58, 0x5a, P2 ;  /* 0x0000005a3a00780c */ /* 0x000fc40001741670 */
[----:B------:R-:W-:Y:S02]  /*2c6c0*/  FSEL R47, R47, -INF , !P5 ;  /* 0xff8000002f2f7808 */ /* 0x000fe40006800000 */
[----:B------:R-:W-:Y:S02]  /*2c6d0*/  R2UR UR6, R4 ;  /* 0x00000000040672ca */ /* 0x000fe400000e0000 */
[----:B------:R-:W-:Y:S02]  /*2c6e0*/  R2UR UR7, R5 ;  /* 0x00000000050772ca */ /* 0x000fe400000e0000 */
[----:B------:R-:W-:-:S11]  /*2c6f0*/  FSEL R50, R50, -INF , !P2 ;  /* 0xff80000032327808 */ /* 0x000fd60005000000 */
[----:B------:R-:W3:Y:S01]  /*2c700*/  LD.E R65, desc[UR6][R6.64+0x14] ;  /* 0x0000140606417980 */ /* 0x000ee2000c101900 */
        /* <DEDUP_REMOVED lines=48> */
[----:B------:R-:W-:-:S03]  /*2ca10*/  FMNMX.FTZ R59, R50, R59, !PT ;  /* 0x0000003b323b7209 */ /* 0x000fc60007810000 */
[----:B------:R-:W0:Y:S04]  /*2ca20*/  SHFL.BFLY PT, R9, R58, 0x2, 0x1f ;  /* 0x0c401f003a097f89 */ /* 0x000e2800000e0000 */
[----:B------:R1:W-:Y:S04]  /*2ca30*/  ST.E.64 desc[UR4][R6.64], R58 ;  /* 0x0000003a06007985 */ /* 0x0003e8000c101b04 */
[----:B------:R-:W4:Y:S01]  /*2ca40*/  LD.E R66, desc[UR6][R6.64+0x4] ;  /* 0x0000040606427980 */ /* 0x000f22000c101900 */
[----:B0-----:R-:W-:-:S03]  /*2ca50*/  FMNMX.FTZ R9, R58, R9, !PT ;  /* 0x000000093a097209 */ /* 0x001fc60007810000 */
[----:B-1----:R-:W5:Y:S04]  /*2ca60*/  LD.E R58, desc[UR4][R6.64+0x10] ;  /* 0x00001004063a7980 */ /* 0x002f68000c101900 */
[----:B------:R-:W0:Y:S02]  /*2ca70*/  SHFL.BFLY PT, R24, R9, 0x1, 0x1f ;  /* 0x0c201f0009187f89 */ /* 0x000e2400000e0000 */
[----:B0-----:R-:W-:-:S05]  /*2ca80*/  FMNMX.FTZ R61, R9, R24, !PT ;  /* 0x00000018093d7209 */ /* 0x001fca0007810000 */
[----:B------:R-:W-:Y:S04]  /*2ca90*/  ST.E desc[UR4][R6.64], R61 ;  /* 0x0000003d06007985 */ /* 0x000fe8000c101904 */
[----:B------:R-:W3:Y:S01]  /*2caa0*/  LD.E R63, desc[UR6][R6.64] ;  /* 0x00000006063f7980 */ /* 0x000ee2000c101900 */
[----:B------:R-:W-:Y:S02]  /*2cab0*/  R2UR UR8, R4 ;  /* 0x00000000040872ca */ /* 0x000fe400000e0000 */
[----:B------:R-:W-:Y:S01]  /*2cac0*/  R2UR UR9, R5 ;  /* 0x00000000050972ca */ /* 0x000fe200000e0000 */
[----:B----4-:R-:W0:Y:S02]  /*2cad0*/  SHFL.BFLY PT, R9, R66, 0x2, 0x1f ;  /* 0x0c401f0042097f89 */ /* 0x010e2400000e0000 */
[----:B0-----:R-:W-:-:S05]  /*2cae0*/  FMNMX.FTZ R24, R9, R66, !PT ;  /* 0x0000004209187209 */ /* 0x001fca0007810000 */
[----:B------:R-:W0:Y:S02]  /*2caf0*/  SHFL.BFLY PT, R9, R24, 0x1, 0x1f ;  /* 0x0c201f0018097f89 */ /* 0x000e2400000e0000 */
[----:B0-----:R-:W-:Y:S02]  /*2cb00*/  FMNMX.FTZ R59, R24, R9, !PT ;  /* 0x00000009183b7209 */ /* 0x001fe40007810000 */
[----:B---3--:R-:W-:Y:S02]  /*2cb10*/  FSETP.NEU.FTZ.AND P1, PT, R63, -INF , PT ;  /* 0xff8000003f00780b */ /* 0x008fe40003f3d000 */
[----:B------:R-:W-:Y:S02]  /*2cb20*/  FSETP.NEU.FTZ.AND P2, PT, R59, -INF , PT ;  /* 0xff8000003b00780b */ /* 0x000fe40003f5d000 */
[----:B------:R-:W-:Y:S02]  /*2cb30*/  FSEL R9, R63, RZ, P1 ;  /* 0x000000ff3f097208 */ /* 0x000fe40000800000 */
[----:B------:R-:W-:-:S03]  /*2cb40*/  FSEL R64, R59, RZ, P2 ;  /* 0x000000ff3b407208 */ /* 0x000fc60001000000 */
[----:B------:R-:W-:Y:S02]  /*2cb50*/  FADD.FTZ R9, R2, -R9 ;  /* 0x8000000902097221 */ /* 0x000fe40000010000 */
[----:B------:R-:W-:Y:S02]  /*2cb60*/  FADD.FTZ R3, R3, -R64 ;  /* 0x8000004003037221 */ /* 0x000fe40000010000 */
[----:B--2---:R-:W-:Y:S02]  /*2cb70*/  FMUL.FTZ R9, R9, R62 ;  /* 0x0000003e09097220 */ /* 0x004fe40000410000 */
[----:B------:R-:W-:-:S04]  /*2cb80*/  FMUL.FTZ R62, R62, R3 ;  /* 0x000000033e3e7220 */ /* 0x000fc80000410000 */
[----:B------:R-:W5:Y:S08]  /*2cb90*/  MUFU.EX2 R9, R9 ;  /* 0x0000000900097308 */ /* 0x000f700000000800 */
[----:B------:R-:W0:Y:S01]  /*2cba0*/  MUFU.EX2 R24, R62 ;  /* 0x0000003e00187308 */ /* 0x000e220000000800 */
[----:B------:R1:W-:Y:S01]  /*2cbb0*/  ST.E desc[UR4][R6.64+0x4], R59 ;  /* 0x0000043b06007985 */ /* 0x0003e2000c101904 */
[----:B-----5:R-:W-:Y:S01]  /*2cbc0*/  FMUL.FTZ R61, R9, R58 ;  /* 0x0000003a093d7220 */ /* 0x020fe20000410000 */
[----:B0-----:R-:W-:-:S04]  /*2cbd0*/  FMUL.FTZ R63, R24, R65 ;  /* 0x00000041183f7220 */ /* 0x001fc80000410000 */
[----:B------:R-:W-:Y:S04]  /*2cbe0*/  ST.E desc[UR6][R6.64+0x10], R61 ;  /* 0x0000103d06007985 */ /* 0x000fe8000c101906 */
[----:B------:R0:W-:Y:S04]  /*2cbf0*/  ST.E desc[UR8][R6.64+0x14], R63 ;  /* 0x0000143f06007985 */ /* 0x0001e8000c101908 */
[----:B------:R-:W2:Y:S04]  /*2cc00*/  LDL.64 R2, [R0+0x70] ;  /* 0x0000700000027983 */ /* 0x000ea80000100a00 */
[----:B--2---:R-:W0:Y:S04]  /*2cc10*/  LD.E R65, desc[UR6][R2.64+0x20] ;  /* 0x0000200602417980 */ /* 0x004e28000c101900 */
[----:B------:R-:W0:Y:S04]  /*2cc20*/  LD.E R58, desc[UR4][R2.64] ;  /* 0x00000004023a7980 */ /* 0x000e28000c101900 */
[----:B------:R-:W2:Y:S04]  /*2cc30*/  LD.E R62, desc[UR8][R2.64+0x4] ;  /* 0x00000408023e7980 */ /* 0x000ea8000c101900 */
[----:B-1----:R-:W3:Y:S04]  /*2cc40*/  LD.E R59, desc[UR4][R2.64+0x10] ;  /* 0x00001004023b7980 */ /* 0x002ee8000c101900 */
[----:B------:R-:W4:Y:S01]  /*2cc50*/  LD.E R64, desc[UR6][R2.64+0x14] ;  /* 0x0000140602407980 */ /* 0x000f22000c101900 */
[C---:B0-----:R-:W-:Y:S01]  /*2cc60*/  FMUL.FTZ R6, R58.reuse, R65 ;  /* 0x000000413a067220 */ /* 0x041fe20000410000 */
        /* <DEDUP_REMOVED lines=14> */
[-C--:B------:R-:W-:Y:S01]  /*2cd50*/  FFMA.FTZ R216, R12, R65.reuse, -R62 ;  /* 0x000000410cd87223 */ /* 0x080fe2000001083e */
[----:B------:R-:W-:-:S06]  /*2cd60*/  FFMA.FTZ R187, R15, R65, -R6 ;  /* 0x000000410fbb7223 */ /* 0x000fcc0000010806 */
[----:B------:R-:W0:Y:S01]  /*2cd70*/  MUFU.EX2 R215, R215 ;  /* 0x000000d700d77308 */ /* 0x000e220000000800 */
[----:B------:R-:W-:-:S07]  /*2cd80*/  FFMA.FTZ R15, R54, R65, -R62 ;  /* 0x00000041360f7223 */ /* 0x000fce000001083e */
[----:B------:R-:W1:Y:S01]  /*2cd90*/  MUFU.EX2 R214, R214 ;  /* 0x000000d600d67308 */ /* 0x000e620000000800 */
[-CC-:B------:R-:W-:Y:S01]  /*2cda0*/  FFMA.FTZ R34, R34, R65.reuse, -R6.reuse ;  /* 0x0000004122227223 */ /* 0x180fe20000010806 */
[----:B------:R-:W-:-:S06]  /*2cdb0*/  FFMA.FTZ R186, R14, R65, -R6 ;  /* 0x000000410eba7223 */ /* 0x000fcc0000010806 */
[----:B------:R-:W2:Y:S01]  /*2cdc0*/  MUFU.EX2 R154, R154 ;  /* 0x0000009a009a7308 */ /* 0x000ea20000000800 */
[-C--:B------:R-:W-:Y:S01]  /*2cdd0*/  FFMA.FTZ R178, R21, R65.reuse, -R6 ;  /* 0x0000004115b27223 */ /* 0x080fe20000010806 */
[----:B------:R-:W-:-:S06]  /*2cde0*/  FFMA.FTZ R14, R25, R65, -R62 ;  /* 0x00000041190e7223 */ /* 0x000fcc000001083e */
[----:B------:R-:W5:Y:S01]  /*2cdf0*/  MUFU.EX2 R155, R155 ;  /* 0x0000009b009b7308 */ /* 0x000f620000000800 */
[-CC-:B------:R-:W-:Y:S01]  /*2ce00*/  FFMA.FTZ R35, R35, R65.reuse, -R6.reuse ;  /* 0x0000004123237223 */ /* 0x180fe20000010806 */
[-CC-:B------:R-:W-:Y:S01]  /*2ce10*/  FFMA.FTZ R36, R36, R65.reuse, -R6.reuse ;  /* 0x0000004124247223 */ /* 0x180fe20000010806 */
[-CC-:B------:R-:W-:Y:S01]  /*2ce20*/  FFMA.FTZ R37, R37, R65.reuse, -R6.reuse ;  /* 0x0000004125257223 */ /* 0x180fe20000010806 */
[----:B------:R-:W-:-:S04]  /*2ce30*/  FFMA.FTZ R163, R38, R65, -R6 ;  /* 0x0000004126a37223 */ /* 0x000fc80000010806 */
[----:B------:R-:W5:Y:S01]  /*2ce40*/  MUFU.EX2 R213, R213 ;  /* 0x000000d500d57308 */ /* 0x000f620000000800 */
[-CC-:B------:R-:W-:Y:S01]  /*2ce50*/  FFMA.FTZ R162, R39, R65.reuse, -R6.reuse ;  /* 0x0000004127a27223 */ /* 0x180fe20000010806 */
[-CC-:B------:R-:W-:Y:S01]  /*2ce60*/  FFMA.FTZ R165, R40, R65.reuse, -R6.reuse ;  /* 0x0000004128a57223 */ /* 0x180fe20000010806 */
[-CC-:B------:R-:W-:Y:S01]  /*2ce70*/  FFMA.FTZ R164, R41, R65.reuse, -R6.reuse ;  /* 0x0000004129a47223 */ /* 0x180fe20000010806 */
[-CC-:B------:R-:W-:Y:S01]  /*2ce80*/  FFMA.FTZ R170, R42, R65.reuse, -R6.reuse ;  /* 0x000000412aaa7223 */ /* 0x180fe20000010806 */
[----:B------:R-:W-:-:S03]  /*2ce90*/  FFMA.FTZ R169, R43, R65, -R6 ;  /* 0x000000412ba97223 */ /* 0x000fc60000010806 */
[----:B------:R-:W5:Y:S01]  /*2cea0*/  MUFU.EX2 R216, R216 ;  /* 0x000000d800d87308 */ /* 0x000f620000000800 */
[-CC-:B------:R-:W-:Y:S01]  /*2ceb0*/  FFMA.FTZ R172, R44, R65.reuse, -R6.reuse ;  /* 0x000000412cac7223 */ /* 0x180fe20000010806 */
[-CC-:B------:R-:W-:Y:S01]  /*2cec0*/  FFMA.FTZ R171, R45, R65.reuse, -R6.reuse ;  /* 0x000000412dab7223 */ /* 0x180fe20000010806 */
[-CC-:B------:R-:W-:Y:S01]  /*2ced0*/  FFMA.FTZ R177, R20, R65.reuse, -R6.reuse ;  /* 0x0000004114b17223 */ /* 0x180fe20000010806 */
[-CC-:B------:R-:W-:Y:S01]  /*2cee0*/  FFMA.FTZ R180, R19, R65.reuse, -R6.reuse ;  /* 0x0000004113b47223 */ /* 0x180fe20000010806 */
[-CC-:B------:R-:W-:Y:S01]  /*2cef0*/  FFMA.FTZ R179, R18, R65.reuse, -R6.reuse ;  /* 0x0000004112b37223 */ /* 0x180fe20000010806 */
[-CC-:B------:R-:W-:Y:S01]  /*2cf00*/  FFMA.FTZ R185, R13, R65.reuse, -R6.reuse ;  /* 0x000000410db97223 */ /* 0x180fe20000010806 */
[-C--:B------:R-:W-:Y:S01]  /*2cf10*/  FFMA.FTZ R184, R8, R65.reuse, -R6 ;  /* 0x0000004108b87223 */ /* 0x080fe20000010806 */
[----:B------:R-:W5:Y:S01]  /*2cf20*/  MUFU.EX2 R21, R34 ;  /* 0x0000002200157308 */ /* 0x000f620000000800 */
[----:B---3--:R-:W-:Y:S01]  /*2cf30*/  FADD.FTZ R6, R152, R59 ;  /* 0x0000003b98067221 */ /* 0x008fe20000010000 */
[----:B----4-:R-:W-:Y:S01]  /*2cf40*/  FADD.FTZ R7, R153, R64 ;  /* 0x0000004099077221 */ /* 0x010fe20000010000 */
[----:B------:R-:W-:-:S05]  /*2cf50*/  FFMA.FTZ R13, R28, R65, -R62 ;  /* 0x000000411c0d7223 */ /* 0x000fca000001083e */
[----:B------:R-:W3:Y:S01]  /*2cf60*/  MUFU.EX2 R15, R15 ;  /* 0x0000000f000f7308 */ /* 0x000ee20000000800 */
[----:B0-----:R-:W-:Y:S01]  /*2cf70*/  FADD.FTZ R25, R215, R6 ;  /* 0x00000006d7197221 */ /* 0x001fe20000010000 */
[----:B-1----:R-:W-:Y:S01]  /*2cf80*/  FADD.FTZ R6, R214, R7 ;  /* 0x00000007d6067221 */ /* 0x002fe20000010000 */
[----:B------:R-:W-:-:S05]  /*2cf90*/  FFMA.FTZ R12, R30, R65, -R62 ;  /* 0x000000411e0c7223 */ /* 0x000fca000001083e */
[----:B------:R-:W0:Y:S01]  /*2cfa0*/  MUFU.EX2 R20, R35 ;  /* 0x0000002300147308 */ /* 0x000e220000000800 */
[----:B--2---:R-:W-:Y:S01]  /*2cfb0*/  FADD.FTZ R8, R154, R25 ;  /* 0x000000199a087221 */ /* 0x004fe20000010000 */
[----:B-----5:R-:W-:-:S06]  /*2cfc0*/  FADD.FTZ R7, R155, R6 ;  /* 0x000000069b077221 */ /* 0x020fcc0000010000 */
[----:B------:R-:W1:Y:S01]  /*2cfd0*/  MUFU.EX2 R14, R14 ;  /* 0x0000000e000e7308 */ /* 0x000e620000000800 */
[----:B------:R-:W-:Y:S01]  /*2cfe0*/  FFMA.FTZ R11, R72, R65, -R62 ;  /* 0x00000041480b7223 */ /* 0x000fe2000001083e */
[----:B------:R-:W-:-:S06]  /*2cff0*/  FADD.FTZ R8, R213, R8 ;  /* 0x00000008d5087221 */ /* 0x000fcc0000010000 */
[----:B------:R-:W2:Y:S01]  /*2d000*/  MUFU.EX2 R19, R36 ;  /* 0x0000002400137308 */ /* 0x000ea20000000800 */
[----:B------:R-:W-:Y:S01]  /*2d010*/  FADD.FTZ R6, R216, R7 ;  /* 0x00000007d8067221 */ /* 0x000fe20000010000 */
[----:B------:R-:W-:-:S06]  /*2d020*/  FFMA.FTZ R166, R73, R65, -R62 ;  /* 0x0000004149a67223 */ /* 0x000fcc000001083e */
[----:B------:R-:W4:Y:S01]  /*2d030*/  MUFU.EX2 R13, R13 ;  /* 0x0000000d000d7308 */ /* 0x000f220000000800 */
[----:B------:R-:W-:Y:S01]  /*2d040*/  FADD.FTZ R7, R21, R8 ;  /* 0x0000000815077221 */ /* 0x000fe20000010000 */
[----:B---3--:R-:W-:-:S06]  /*2d050*/  FADD.FTZ R25, R15, R6 ;  /* 0x000000060f197221 */ /* 0x008fcc0000010000 */
[----:B------:R-:W3:Y:S01]  /*2d060*/  MUFU.EX2 R18, R37 ;  /* 0x0000002500127308 */ /* 0x000ee20000000800 */
[----:B------:R-:W-:-:S07]  /*2d070*/  FFMA.FTZ R168, R46, R65, -R62 ;  /* 0x000000412ea87223 */ /* 0x000fce000001083e */
[----:B------:R-:W5:Y:S01]  /*2d080*/  MUFU.EX2 R12, R12 ;  /* 0x0000000c000c7308 */ /* 0x000f620000000800 */
[----:B0-----:R-:W-:Y:S01]  /*2d090*/  FADD.FTZ R6, R20, R7 ;  /* 0x0000000714067221 */ /* 0x001fe20000010000 */
[----:B-1----:R-:W-:-:S06]  /*2d0a0*/  FADD.FTZ R8, R14, R25 ;  /* 0x000000190e087221 */ /* 0x002fcc0000010000 */
[----:B------:R-:W0:Y:S01]  /*2d0b0*/  MUFU.EX2 R163, R163 ;  /* 0x000000a300a37308 */ /* 0x000e220000000800 */
[----:B------:R-:W-:-:S07]  /*2d0c0*/  FFMA.FTZ R167, R74, R65, -R62 ;  /* 0x000000414aa77223 */ /* 0x000fce000001083e */
[----:B------:R-:W1:Y:S01]  /*2d0d0*/  MUFU.EX2 R11, R11 ;  /* 0x0000000b000b7308 */ /* 0x000e620000000800 */
[----:B--2---:R-:W-:Y:S01]  /*2d0e0*/  FADD.FTZ R7, R19, R6 ;  /* 0x0000000613077221 */ /* 0x004fe20000010000 */
[----:B----4-:R-:W-:-:S06]  /*2d0f0*/  FADD.FTZ R25, R13, R8 ;  /* 0x000000080d197221 */ /* 0x010fcc0000010000 */
[----:B------:R-:W2:Y:S01]  /*2d100*/  MUFU.EX2 R162, R162 ;  /* 0x000000a200a27308 */ /* 0x000ea20000000800 */
[----:B------:R-:W-:-:S07]  /*2d110*/  FFMA.FTZ R174, R48, R65, -R62 ;  /* 0x0000004130ae7223 */ /* 0x000fce000001083e */
[----:B------:R-:W4:Y:S01]  /*2d120*/  MUFU.EX2 R166, R166 ;  /* 0x000000a600a67308 */ /* 0x000f220000000800 */
[----:B---3--:R-:W-:Y:S01]  /*2d130*/  FADD.FTZ R6, R18, R7 ;  /* 0x0000000712067221 */ /* 0x008fe20000010000 */
[----:B-----5:R-:W-:-:S06]  /*2d140*/  FADD.FTZ R8, R12, R25 ;  /* 0x000000190c087221 */ /* 0x020fcc0000010000 */
        /* <DEDUP_REMOVED lines=55> */
[----:B------:R-:W2:Y:S08]  /*2d4c0*/  MUFU.EX2 R186, R186 ;  /* 0x000000ba00ba7308 */ /* 0x000eb00000000800 */
[----:B------:R-:W4:Y:S01]  /*2d4d0*/  MUFU.EX2 R160, R160 ;  /* 0x000000a000a07308 */ /* 0x000f220000000800 */
[----:B---3--:R-:W-:Y:S01]  /*2d4e0*/  FADD.FTZ R6, R179, R6 ;  /* 0x00000006b3067221 */ /* 0x008fe20000010000 */
[----:B-----5:R-:W-:-:S06]  /*2d4f0*/  FADD.FTZ R8, R23, R8 ;  /* 0x0000000817087221 */ /* 0x020fcc0000010000 */
[----:B------:R-:W3:Y:S08]  /*2d500*/  MUFU.EX2 R185, R185 ;  /* 0x000000b900b97308 */ /* 0x000ef00000000800 */
[----:B------:R-:W5:Y:S01]  /*2d510*/  MUFU.EX2 R159, R159 ;  /* 0x0000009f009f7308 */ /* 0x000f620000000800 */
[----:B0-----:R-:W-:Y:S01]  /*2d520*/  FADD.FTZ R7, R187, R6 ;  /* 0x00000006bb077221 */ /* 0x001fe20000010000 */
[----:B-1----:R-:W-:-:S06]  /*2d530*/  FADD.FTZ R25, R161, R8 ;  /* 0x00000008a1197221 */ /* 0x002fcc0000010000 */
[----:B------:R-:W0:Y:S08]  /*2d540*/  MUFU.EX2 R184, R184 ;  /* 0x000000b800b87308 */ /* 0x000e300000000800 */
[----:B------:R-:W1:Y:S01]  /*2d550*/  MUFU.EX2 R158, R158 ;  /* 0x0000009e009e7308 */ /* 0x000e620000000800 */
[----:B--2---:R-:W-:Y:S01]  /*2d560*/  FADD.FTZ R6, R186, R7 ;  /* 0x00000007ba067221 */ /* 0x004fe20000010000 */
[----:B----4-:R-:W-:-:S03]  /*2d570*/  FADD.FTZ R8, R160, R25 ;  /* 0x00000019a0087221 */ /* 0x010fc60000010000 */
[----:B---3--:R-:W-:Y:S01]  /*2d580*/  FADD.FTZ R7, R185, R6 ;  /* 0x00000006b9077221 */ /* 0x008fe20000010000 */
[----:B-----5:R-:W-:-:S03]  /*2d590*/  FADD.FTZ R25, R159, R8 ;  /* 0x000000089f197221 */ /* 0x020fc60000010000 */
[----:B0-----:R-:W-:Y:S01]  /*2d5a0*/  FADD.FTZ R27, R184, R7 ;  /* 0x00000007b81b7221 */ /* 0x001fe20000010000 */
[----:B-1----:R-:W-:-:S04]  /*2d5b0*/  FADD.FTZ R25, R158, R25 ;  /* 0x000000199e197221 */ /* 0x002fc80000010000 */
[----:B------:R-:W-:Y:S04]  /*2d5c0*/  ST.E desc[UR4][R2.64+0x10], R27 ;  /* 0x0000101b02007985 */ /* 0x000fe8000c101904 */
[----:B------:R0:W-:Y:S04]  /*2d5d0*/  ST.E desc[UR6][R2.64+0x14], R25 ;  /* 0x0000141902007985 */ /* 0x0001e8000c101906 */
[----:B------:R-:W0:Y:S01]  /*2d5e0*/  LDL.64 R6, [R0+0x80] ;  /* 0x0000800000067983 */ /* 0x000e220000100a00 */
[----:B------:R-:W-:Y:S02]  /*2d5f0*/  R2UR UR10, R4 ;  /* 0x00000000040a72ca */ /* 0x000fe400000e0000 */
[----:B------:R-:W-:-:S02]  /*2d600*/  R2UR UR11, R5 ;  /* 0x00000000050b72ca */ /* 0x000fc400000e0000 */
[----:B------:R-:W-:Y:S02]  /*2d610*/  R2UR UR18, R4 ;  /* 0x00000000041272ca */ /* 0x000fe400000e0000 */
[----:B------:R-:W-:-:S09]  /*2d620*/  R2UR UR19, R5 ;  /* 0x00000000051372ca */ /* 0x000fd200000e0000 */
[----:B0-----:R-:W2:Y:S04]  /*2d630*/  LD.E R2, desc[UR10][R6.64+0x14] ;  /* 0x0000140a06027980 */ /* 0x001ea8000c101900 */
[----:B------:R-:W3:Y:S04]  /*2d640*/  LD.E R8, desc[UR4][R6.64] ;  /* 0x0000000406087980 */ /* 0x000ee8000c101900 */
[----:B------:R-:W4:Y:S04]  /*2d650*/  LD.E R34, desc[UR4][R6.64+0x30] ;  /* 0x0000300406227980 */ /* 0x000f28000c101900 */
        /* <DEDUP_REMOVED lines=45> */
[----:B--2---:R-:W-:-:S03]  /*2d930*/  FMUL.FTZ R29, R9, R2 ;  /* 0x00000002091d7220 */ /* 0x004fc60000410000 */
[----:B------:R-:W2:Y:S01]  /*2d940*/  LD.E R2, desc[UR18][R6.64+0x150] ;  /* 0x0001501206027980 */ /* 0x000ea2000c101900 */
[----:B---3--:R-:W-:-:S05]  /*2d950*/  FMUL.FTZ R3, R9, R8 ;  /* 0x0000000809037220 */ /* 0x008fca0000410000 */
[----:B------:R4:W-:Y:S02]  /*2d960*/  ST.E desc[UR4][R6.64], R3 ;  /* 0x0000000306007985 */ /* 0x0009e4000c101904 */
[----:B----4-:R-:W-:-:S05]  /*2d970*/  FMUL.FTZ R3, R9, R34 ;  /* 0x0000002209037220 */ /* 0x010fca0000410000 */
[----:B------:R5:W-:Y:S02]  /*2d980*/  ST.E desc[UR4][R6.64+0x30], R3 ;  /* 0x0000300306007985 */ /* 0x000be4000c101904 */
[----:B-----5:R-:W-:-:S05]  /*2d990*/  FMUL.FTZ R3, R9, R46 ;  /* 0x0000002e09037220 */ /* 0x020fca0000410000 */
[----:B------:R0:W-:Y:S02]  /*2d9a0*/  ST.E desc[UR4][R6.64+0x60], R3 ;  /* 0x0000600306007985 */ /* 0x0001e4000c101904 */
[----:B0-----:R-:W-:-:S05]  /*2d9b0*/  FMUL.FTZ R3, R9, R60 ;  /* 0x0000003c09037220 */ /* 0x001fca0000410000 */
[----:B------:R0:W-:Y:S02]  /*2d9c0*/  ST.E desc[UR4][R6.64+0x94], R3 ;  /* 0x0000940306007985 */ /* 0x0001e4000c101904 */
[----:B0-----:R-:W-:-:S05]  /*2d9d0*/  FMUL.FTZ R3, R9, R76 ;  /* 0x0000004c09037220 */ /* 0x001fca0000410000 */
[----:B------:R0:W-:Y:S02]  /*2d9e0*/  ST.E desc[UR4][R6.64+0xd4], R3 ;  /* 0x0000d40306007985 */ /* 0x0001e4000c101904 */
[----:B0-----:R-:W-:-:S05]  /*2d9f0*/  FMUL.FTZ R3, R9, R92 ;  /* 0x0000005c09037220 */ /* 0x001fca0000410000 */
[----:B------:R2:W-:Y:S02]  /*2da00*/  ST.E desc[UR4][R6.64+0x114], R3 ;  /* 0x0001140306007985 */ /* 0x0005e4000c101904 */
[C---:B--2---:R-:W-:Y:S02]  /*2da10*/  FMUL.FTZ R3, R9.reuse, R2 ;  /* 0x0000000209037220 */ /* 0x044fe40000410000 */
[----:B------:R-:W2:Y:S01]  /*2da20*/  LD.E R2, desc[UR6][R6.64+0x154] ;  /* 0x0001540606027980 */ /* 0x000ea2000c101900 */
[----:B------:R-:W-:-:S05]  /*2da30*/  FMUL.FTZ R25, R9, R26 ;  /* 0x0000001a09197220 */ /* 0x000fca0000410000 */
[----:B------:R0:W-:Y:S02]  /*2da40*/  ST.E desc[UR6][R6.64+0x4], R25 ;  /* 0x0000041906007985 */ /* 0x0001e4000c101906 */
[----:B0-----:R-:W-:-:S05]  /*2da50*/  FMUL.FTZ R25, R9, R36 ;  /* 0x0000002409197220 */ /* 0x001fca0000410000 */
        /* <DEDUP_REMOVED lines=76> */
[----:B------:R-:W-:Y:S04]  /*2df20*/  ST.E desc[UR4][R6.64+0x1d4], R27 ;  /* 0x0001d41b06007985 */ /* 0x000fe8000c101904 */
[----:B------:R0:W-:Y:S04]  /*2df30*/  ST.E desc[UR4][R6.64+0x1e0], R3 ;  /* 0x0001e00306007985 */ /* 0x0001e8000c101904 */
[----:B------:R1:W-:Y:S04]  /*2df40*/  ST.E desc[UR4][R6.64+0x1e4], R25 ;  /* 0x0001e41906007985 */ /* 0x0003e8000c101904 */
[----:B0-----:R-:W3:Y:S04]  /*2df50*/  LD.E R3, desc[UR6][R6.64+0x8] ;  /* 0x0000080606037980 */ /* 0x001ee8000c101900 */
[----:B-1----:R-:W4:Y:S01]  /*2df60*/  LD.E R25, desc[UR6][R6.64+0xc] ;  /* 0x00000c0606197980 */ /* 0x002f22000c101900 */
[C---:B------:R-:W-:Y:S01]  /*2df70*/  FMUL.FTZ R31, R9.reuse, R30 ;  /* 0x0000001e091f7220 */ /* 0x040fe20000410000 */
[----:B--2---:R-:W-:-:S02]  /*2df80*/  FMUL.FTZ R27, R9, R2 ;  /* 0x00000002091b7220 */ /* 0x004fc40000410000 */
[----:B------:R-:W2:Y:S01]  /*2df90*/  LD.E R2, desc[UR6][R6.64+0x1f4] ;  /* 0x0001f40606027980 */ /* 0x000ea2000c101900 */
[C---:B------:R-:W-:Y:S01]  /*2dfa0*/  FMUL.FTZ R33, R9.reuse, R32 ;  /* 0x0000002009217220 */ /* 0x040fe20000410000 */
[C---:B------:R-:W-:Y:S02]  /*2dfb0*/  FMUL.FTZ R35, R9.reuse, R42 ;  /* 0x0000002a09237220 */ /* 0x040fe40000410000 */
[----:B------:R0:W-:Y:S04]  /*2dfc0*/  ST.E desc[UR10][R6.64+0x14], R29 ;  /* 0x0000141d06007985 */ /* 0x0001e8000c10190a */
[----:B------:R1:W-:Y:S01]  /*2dfd0*/  ST.E desc[UR12][R6.64+0x20], R31 ;  /* 0x0000201f06007985 */ /* 0x0003e2000c10190c */
[C---:B0-----:R-:W-:Y:S01]  /*2dfe0*/  FMUL.FTZ R29, R9.reuse, R40 ;  /* 0x00000028091d7220 */ /* 0x041fe20000410000 */
[----:B-1----:R-:W-:-:S02]  /*2dff0*/  FMUL.FTZ R31, R9, R44 ;  /* 0x0000002c091f7220 */ /* 0x002fc40000410000 */
[----:B------:R0:W-:Y:S04]  /*2e000*/  ST.E desc[UR14][R6.64+0x24], R33 ;  /* 0x0000242106007985 */ /* 0x0001e8000c10190e */
[----:B------:R1:W-:Y:S04]  /*2e010*/  ST.E desc[UR10][R6.64+0x44], R29 ;  /* 0x0000441d06007985 */ /* 0x0003e8000c10190a */
[----:B------:R5:W-:Y:S04]  /*2e020*/  ST.E desc[UR16][R6.64+0x50], R35 ;  /* 0x0000502306007985 */ /* 0x000be8000c101910 */
[----:B------:R3:W-:Y:S01]  /*2e030*/  ST.E desc[UR12][R6.64+0x54], R31 ;  /* 0x0000541f06007985 */ /* 0x0007e2000c10190c */
[C---:B0-----:R-:W-:Y:S01]  /*2e040*/  FMUL.FTZ R33, R9.reuse, R54 ;  /* 0x0000003609217220 */ /* 0x041fe20000410000 */
[C---:B-1----:R-:W-:Y:S01]  /*2e050*/  FMUL.FTZ R29, R9.reuse, R52 ;  /* 0x00000034091d7220 */ /* 0x042fe20000410000 */
[C---:B-----5:R-:W-:Y:S01]  /*2e060*/  FMUL.FTZ R35, R9.reuse, R58 ;  /* 0x0000003a09237220 */ /* 0x060fe20000410000 */
[----:B---3--:R-:W-:-:S03]  /*2e070*/  FMUL.FTZ R31, R9, R56 ;  /* 0x00000038091f7220 */ /* 0x008fc60000410000 */
[----:B------:R0:W-:Y:S04]  /*2e080*/  ST.E desc[UR10][R6.64+0x74], R29 ;  /* 0x0000741d06007985 */ /* 0x0001e8000c10190a */
[----:B------:R1:W-:Y:S04]  /*2e090*/  ST.E desc[UR14][R6.64+0x80], R33 ;  /* 0x0000802106007985 */ /* 0x0003e8000c10190e */
[----:B------:R3:W-:Y:S04]  /*2e0a0*/  ST.E desc[UR12][R6.64+0x84], R31 ;  /* 0x0000841f06007985 */ /* 0x0007e8000c10190c */
[----:B------:R5:W-:Y:S01]  /*2e0b0*/  ST.E desc[UR16][R6.64+0x90], R35 ;  /* 0x0000902306007985 */ /* 0x000be2000c101910 */
[C---:B0-----:R-:W-:Y:S01]  /*2e0c0*/  FMUL.FTZ R29, R9.reuse, R66 ;  /* 0x00000042091d7220 */ /* 0x041fe20000410000 */
[C---:B-1----:R-:W-:Y:S01]  /*2e0d0*/  FMUL.FTZ R33, R9.reuse, R70 ;  /* 0x0000004609217220 */ /* 0x042fe20000410000 */
[C---:B---3--:R-:W-:Y:S01]  /*2e0e0*/  FMUL.FTZ R31, R9.reuse, R68 ;  /* 0x00000044091f7220 */ /* 0x048fe20000410000 */
[----:B-----5:R-:W-:-:S02]  /*2e0f0*/  FMUL.FTZ R35, R9, R72 ;  /* 0x0000004809237220 */ /* 0x020fc40000410000 */
[----:B------:R0:W-:Y:S01]  /*2e100*/  ST.E desc[UR10][R6.64+0xb0], R29 ;  /* 0x0000b01d06007985 */ /* 0x0001e2000c10190a */
[----:B------:R-:W-:-:S03]  /*2e110*/  FMUL.FTZ R37, R9, R74 ;  /* 0x0000004a09257220 */ /* 0x000fc60000410000 */
[----:B------:R1:W-:Y:S04]  /*2e120*/  ST.E desc[UR12][R6.64+0xb4], R31 ;  /* 0x0000b41f06007985 */ /* 0x0003e8000c10190c */
[----:B------:R3:W-:Y:S04]  /*2e130*/  ST.E desc[UR14][R6.64+0xc0], R33 ;  /* 0x0000c02106007985 */ /* 0x0007e8000c10190e */
[----:B------:R5:W-:Y:S01]  /*2e140*/  ST.E desc[UR16][R6.64+0xc4], R35 ;  /* 0x0000c42306007985 */ /* 0x000be2000c101910 */
[C---:B0-----:R-:W-:Y:S01]  /*2e150*/  FMUL.FTZ R29, R9.reuse, R82 ;  /* 0x00000052091d7220 */ /* 0x041fe20000410000 */
[C---:B-1----:R-:W-:Y:S01]  /*2e160*/  FMUL.FTZ R31, R9.reuse, R84 ;  /* 0x00000054091f7220 */ /* 0x042fe20000410000 */
[C---:B---3--:R-:W-:Y:S01]  /*2e170*/  FMUL.FTZ R33, R9.reuse, R86 ;  /* 0x0000005609217220 */ /* 0x048fe20000410000 */
[----:B-----5:R-:W-:Y:S01]  /*2e180*/  FMUL.FTZ R35, R9, R88 ;  /* 0x0000005809237220 */ /* 0x020fe20000410000 */
[----:B------:R0:W-:Y:S01]  /*2e190*/  ST.E desc[UR18][R6.64+0xd0], R37 ;  /* 0x0000d02506007985 */ /* 0x0001e2000c101912 */
[----:B------:R-:W-:-:S03]  /*2e1a0*/  FMUL.FTZ R3, R24, R3 ;  /* 0x0000000318037220 */ /* 0x000fc60000410000 */
[----:B------:R1:W-:Y:S01]  /*2e1b0*/  ST.E desc[UR10][R6.64+0xf0], R29 ;  /* 0x0000f01d06007985 */ /* 0x0003e2000c10190a */
[----:B----4-:R-:W-:-:S03]  /*2e1c0*/  FMUL.FTZ R25, R24, R25 ;  /* 0x0000001918197220 */ /* 0x010fc60000410000 */
[----:B------:R3:W-:Y:S04]  /*2e1d0*/  ST.E desc[UR12][R6.64+0xf4], R31 ;  /* 0x0000f41f06007985 */ /* 0x0007e8000c10190c */
[----:B------:R4:W-:Y:S01]  /*2e1e0*/  ST.E desc[UR14][R6.64+0x100], R33 ;  /* 0x0001002106007985 */ /* 0x0009e2000c10190e */
[----:B0-----:R-:W-:-:S03]  /*2e1f0*/  FMUL.FTZ R37, R9, R90 ;  /* 0x0000005a09257220 */ /* 0x001fc60000410000 */
[----:B------:R0:W-:Y:S01]  /*2e200*/  ST.E desc[UR16][R6.64+0x104], R35 ;  /* 0x0001042306007985 */ /* 0x0001e2000c101910 */
[C---:B-1----:R-:W-:Y:S01]  /*2e210*/  FMUL.FTZ R29, R9.reuse, R98 ;  /* 0x00000062091d7220 */ /* 0x042fe20000410000 */
[C---:B---3--:R-:W-:Y:S01]  /*2e220*/  FMUL.FTZ R31, R9.reuse, R100 ;  /* 0x00000064091f7220 */ /* 0x048fe20000410000 */
[C---:B----4-:R-:W-:Y:S01]  /*2e230*/  FMUL.FTZ R33, R9.reuse, R102 ;  /* 0x0000006609217220 */ /* 0x050fe20000410000 */
[C---:B0-----:R-:W-:Y:S01]  /*2e240*/  FMUL.FTZ R35, R9.reuse, R104 ;  /* 0x0000006809237220 */ /* 0x041fe20000410000 */
[----:B------:R0:W-:Y:S04]  /*2e250*/  ST.E desc[UR4][R6.64+0x8], R3 ;  /* 0x0000080306007985 */ /* 0x0001e8000c101904 */
[----:B------:R1:W-:Y:S04]  /*2e260*/  ST.E desc[UR4][R6.64+0xc], R25 ;  /* 0x00000c1906007985 */ /* 0x0003e8000c101904 */
[----:B0-----:R-:W3:Y:S04]  /*2e270*/  LD.E R3, desc[UR6][R6.64+0x1c] ;  /* 0x00001c0606037980 */ /* 0x001ee8000c101900 */
[----:B-1----:R-:W4:Y:S01]  /*2e280*/  LD.E R25, desc[UR6][R6.64+0x28] ;  /* 0x0000280606197980 */ /* 0x002f22000c101900 */
[----:B--2---:R-:W-:-:S05]  /*2e290*/  FMUL.FTZ R9, R9, R2 ;  /* 0x0000000209097220 */ /* 0x004fca0000410000 */
[----:B------:R0:W-:Y:S04]  /*2e2a0*/  ST.E desc[UR4][R6.64+0x1f4], R9 ;  /* 0x0001f40906007985 */ /* 0x0001e8000c101904 */
[----:B0-----:R-:W2:Y:S01]  /*2e2b0*/  LD.E R9, desc[UR6][R6.64+0x18] ;  /* 0x0000180606097980 */ /* 0x001ea2000c101900 */
[C---:B---3--:R-:W-:Y:S01]  /*2e2c0*/  FMUL.FTZ R3, R24.reuse, R3 ;  /* 0x0000000318037220 */ /* 0x048fe20000410000 */
[----:B----4-:R-:W-:-:S04]  /*2e2d0*/  FMUL.FTZ R25, R24, R25 ;  /* 0x0000001918197220 */ /* 0x010fc80000410000 */
        /* <DEDUP_REMOVED lines=42> */
[----:B0-----:R-:W2:Y:S04]  /*2e580*/  LD.E R9, desc[UR6][R6.64+0x8c] ;  /* 0x00008c0606097980 */ /* 0x001ea8000c101900 */
[----:B------:R-:W-:Y:S04]  /*2e590*/  ST.E desc[UR18][R6.64+0x110], R37 ;  /* 0x0001102506007985 */ /* 0x000fe8000c101912 */
[----:B------:R-:W-:Y:S04]  /*2e5a0*/  ST.E desc[UR10][R6.64+0x130], R29 ;  /* 0x0001301d06007985 */ /* 0x000fe8000c10190a */
[----:B------:R-:W-:Y:S04]  /*2e5b0*/  ST.E desc[UR12][R6.64+0x134], R31 ;  /* 0x0001341f06007985 */ /* 0x000fe8000c10190c */
[----:B------:R-:W-:Y:S04]  /*2e5c0*/  ST.E desc[UR14][R6.64+0x140], R33 ;  /* 0x0001402106007985 */ /* 0x000fe8000c10190e */
[----:B------:R-:W-:Y:S04]  /*2e5d0*/  ST.E desc[UR16][R6.64+0x144], R35 ;  /* 0x0001442306007985 */ /* 0x000fe8000c101910 */
[----:B------:R-:W-:Y:S01]  /*2e5e0*/  ST.E desc[UR4][R6.64+0x1f0], R27 ;  /* 0x0001f01b06007985 */ /* 0x000fe2000c101904 */
[C---:B---3--:R-:W-:Y:S01]  /*2e5f0*/  FMUL.FTZ R3, R24.reuse, R3 ;  /* 0x0000000318037220 */ /* 0x048fe20000410000 */
[----:B----4-:R-:W-:-:S04]  /*2e600*/  FMUL.FTZ R25, R24, R25 ;  /* 0x0000001918197220 */ /* 0x010fc80000410000 */
[----:B------:R-:W-:Y:S01]  /*2e610*/  ST.E desc[UR4][R6.64+0x98], R3 ;  /* 0x0000980306007985 */ /* 0x000fe2000c101904 */
[----:B--2---:R-:W-:-:S05]  /*2e620*/  FMUL.FTZ R9, R24, R9 ;  /* 0x0000000918097220 */ /* 0x004fca0000410000 */
[----:B------:R0:W-:Y:S04]  /*2e630*/  ST.E desc[UR4][R6.64+0x8c], R9 ;  /* 0x00008c0906007985 */ /* 0x0001e8000c101904 */
[----:B------:R1:W-:Y:S04]  /*2e640*/  ST.E desc[UR4][R6.64+0x9c], R25 ;  /* 0x00009c1906007985 */ /* 0x0003e8000c101904 */
[----:B0-----:R-:W2:Y:S02]  /*2e650*/  LD.E R9, desc[UR6][R6.64+0xa8] ;  /* 0x0000a80606097980 */ /* 0x001ea4000c101900 */
[----:B--2---:R-:W-:-:S05]  /*2e660*/  FMUL.FTZ R9, R24, R9 ;  /* 0x0000000918097220 */ /* 0x004fca0000410000 */
[----:B------:R0:W-:Y:S04]  /*2e670*/  ST.E desc[UR4][R6.64+0xa8], R9 ;  /* 0x0000a80906007985 */ /* 0x0001e8000c101904 */
[----:B------:R-:W2:Y:S02]  /*2e680*/  LD.E R3, desc[UR6][R6.64+0xac] ;  /* 0x0000ac0606037980 */ /* 0x000ea4000c101900 */
[----:B--2---:R-:W-:-:S05]  /*2e690*/  FMUL.FTZ R3, R24, R3 ;  /* 0x0000000318037220 */ /* 0x004fca0000410000 */
[----:B------:R2:W-:Y:S04]  /*2e6a0*/  ST.E desc[UR4][R6.64+0xac], R3 ;  /* 0x0000ac0306007985 */ /* 0x0005e8000c101904 */
[----:B-1----:R-:W3:Y:S02]  /*2e6b0*/  LD.E R25, desc[UR6][R6.64+0xb8] ;  /* 0x0000b80606197980 */ /* 0x002ee4000c101900 */
[----:B---3--:R-:W-:-:S05]  /*2e6c0*/  FMUL.FTZ R25, R24, R25 ;  /* 0x0000001918197220 */ /* 0x008fca0000410000 */
[----:B------:R1:W-:Y:S04]  /*2e6d0*/  ST.E desc[UR4][R6.64+0xb8], R25 ;  /* 0x0000b81906007985 */ /* 0x0003e8000c101904 */
[----:B0-----:R-:W3:Y:S02]  /*2e6e0*/  LD.E R9, desc[UR6][R6.64+0xbc] ;  /* 0x0000bc0606097980 */ /* 0x001ee4000c101900 */
[----:B---3--:R-:W-:-:S05]  /*2e6f0*/  FMUL.FTZ R9, R24, R9 ;  /* 0x0000000918097220 */ /* 0x008fca0000410000 */
[----:B------:R0:W-:Y:S04]  /*2e700*/  ST.E desc[UR4][R6.64+0xbc], R9 ;  /* 0x0000bc0906007985 */ /* 0x0001e8000c101904 */
[----:B--2---:R-:W2:Y:S02]  /*2e710*/  LD.E R3, desc[UR6][R6.64+0xc8] ;  /* 0x0000c80606037980 */ /* 0x004ea4000c101900 */
        /* <DEDUP_REMOVED lines=116> */
[----:B--2---:R-:W2:Y:S01]  /*2ee60*/  LD.E R3, desc[UR6][R6.64+0x1fc] ;  /* 0x0001fc0606037980 */ /* 0x004ea2000c101900 */
[----:B------:R-:W-:Y:S01]  /*2ee70*/  LEA.HI R28, R197, 0x8, RZ, 0x19 ;  /* 0x00000008c51c7811 */ /* 0x000fe200078fc8ff */
[----:B--2---:R-:W-:-:S05]  /*2ee80*/  FMUL.FTZ R29, R24, R3 ;  /* 0x00000003181d7220 */ /* 0x004fca0000410000 */
[----:B------:R2:W-:Y:S04]  /*2ee90*/  ST.E desc[UR4][R6.64+0x1fc], R29 ;  /* 0x0001fc1d06007985 */ /* 0x0005e8000c101904 */
[----:B------:R-:W3:Y:S01]  /*2eea0*/  LDL.64 R2, [R0+0x80] ;  /* 0x0000800000027983 */ /* 0x000ee20000100a00 */
[----:B------:R4:W-:Y:S06]  /*2eeb0*/  BAR.SYNC.DEFER_BLOCKING R28, 0x100 ;  /* 0x0004001c0000751d */ /* 0x0009ec0000010000 */
[----:B------:R-:W5:Y:S04]  /*2eec0*/  LDL.64 R26, [R0] ;  /* 0x00000000001a7983 */ /* 0x000f680000100a00 */
[----:B-1----:R-:W2:Y:S04]  /*2eed0*/  LDL.64 R24, [R0+0x98] ;  /* 0x0000980000187983 */ /* 0x002ea80000100a00 */
[----:B0-----:R-:W4:Y:S04]  /*2eee0*/  LDL.64 R8, [R0+0x88] ;  /* 0x0000880000087983 */ /* 0x001f280000100a00 */
[----:B---3--:R-:W3:Y:S04]  /*2eef0*/  LD.E R31, desc[UR4][R2.64] ;  /* 0x00000004021f7980 */ /* 0x008ee8000c101900 */
[----:B-----5:R-:W5:Y:S04]  /*2ef00*/  LD.E R217, desc[UR6][R26.64] ;  /* 0x000000061ad97980 */ /* 0x020f68000c101900 */
[----:B--2---:R-:W5:Y:S04]  /*2ef10*/  LD.E.64 R6, desc[UR4][R24.64] ;  /* 0x0000000418067980 */ /* 0x004f68000c101b00 */
[----:B---3--:R-:W-:Y:S04]  /*2ef20*/  ST.E desc[UR8][R2.64], R31 ;  /* 0x0000001f02007985 */ /* 0x008fe8000c101908 */
[----:B------:R-:W2:Y:S04]  /*2ef30*/  LD.E R29, desc[UR10][R2.64+0x4] ;  /* 0x0000040a021d7980 */ /* 0x000ea8000c101900 */
[----:B--2---:R0:W-:Y:S04]  /*2ef40*/  ST.E desc[UR4][R2.64+0x4], R29 ;  /* 0x0000041d02007985 */ /* 0x0041e8000c101904 */
[----:B------:R-:W2:Y:S04]  /*2ef50*/  LD.E R33, desc[UR6][R2.64+0x8] ;  /* 0x0000080602217980 */ /* 0x000ea8000c101900 */
[----:B--2---:R-:W-:Y:S04]  /*2ef60*/  ST.E desc[UR4][R2.64+0x8], R33 ;  /* 0x0000082102007985 */ /* 0x004fe8000c101904 */
[----:B------:R-:W2:Y:S04]  /*2ef70*/  LD.E R27, desc[UR6][R2.64+0xc] ;  /* 0x00000c06021b7980 */ /* 0x000ea8000c101900 */
[----:B--2---:R1:W-:Y:S04]  /*2ef80*/  ST.E desc[UR4][R2.64+0xc], R27 ;  /* 0x00000c1b02007985 */ /* 0x0043e8000c101904 */
[----:B------:R-:W2:Y:S04]  /*2ef90*/  LD.E R25, desc[UR6][R2.64+0x10] ;  /* 0x0000100602197980 */ /* 0x000ea8000c101900 */
[----:B--2---:R2:W-:Y:S04]  /*2efa0*/  ST.E desc[UR4][R2.64+0x10], R25 ;  /* 0x0000101902007985 */ /* 0x0045e8000c101904 */
[----:B0-----:R-:W3:Y:S04]  /*2efb0*/  LD.E R29, desc[UR6][R2.64+0x14] ;  /* 0x00001406021d7980 */ /* 0x001ee8000c101900 */
[----:B---3--:R0:W-:Y:S04]  /*2efc0*/  ST.E desc[UR4][R2.64+0x14], R29 ;  /* 0x0000141d02007985 */ /* 0x0081e8000c101904 */
[----:B------:R-:W3:Y:S04]  /*2efd0*/  LD.E R31, desc[UR6][R2.64+0x18] ;  /* 0x00001806021f7980 */ /* 0x000ee8000c101900 */
[----:B---3--:R3:W-:Y:S04]  /*2efe0*/  ST.E desc[UR4][R2.64+0x18], R31 ;  /* 0x0000181f02007985 */ /* 0x0087e8000c101904 */
[----:B-1----:R-:W4:Y:S04]  /*2eff0*/  LD.E R27, desc[UR6][R2.64+0x1c] ;  /* 0x00001c06021b7980 */ /* 0x002f28000c101900 */
[----:B----4-:R1:W-:Y:S04]  /*2f000*/  ST.E desc[UR4][R2.64+0x1c], R27 ;  /* 0x00001c1b02007985 */ /* 0x0103e8000c101904 */
[----:B--2---:R-:W2:Y:S04]  /*2f010*/  LD.E R25, desc[UR6][R2.64+0x20] ;  /* 0x0000200602197980 */ /* 0x004ea8000c101900 */
[----:B--2---:R2:W-:Y:S04]  /*2f020*/  ST.E desc[UR4][R2.64+0x20], R25 ;  /* 0x0000201902007985 */ /* 0x0045e8000c101904 */
[----:B0-----:R-:W4:Y:S04]  /*2f030*/  LD.E R29, desc[UR6][R2.64+0x24] ;  /* 0x00002406021d7980 */ /* 0x001f28000c101900 */
[----:B----4-:R0:W-:Y:S04]  /*2f040*/  ST.E desc[UR4][R2.64+0x24], R29 ;  /* 0x0000241d02007985 */ /* 0x0101e8000c101904 */
[----:B---3--:R-:W3:Y:S04]  /*2f050*/  LD.E R31, desc[UR6][R2.64+0x28] ;  /* 0x00002806021f7980 */ /* 0x008ee8000c101900 */
        /* <DEDUP_REMOVED lines=230> */
[----:B----4-:R-:W-:Y:S04]  /*2fec0*/  ST.E desc[UR4][R2.64+0x1f4], R29 ;  /* 0x0001f41d02007985 */ /* 0x010fe8000c101904 */
[----:B---3--:R-:W3:Y:S04]  /*2fed0*/  LD.E R31, desc[UR6][R2.64+0x1f8] ;  /* 0x0001f806021f7980 */ /* 0x008ee8000c101900 */
[----:B---3--:R-:W-:Y:S04]  /*2fee0*/  ST.E desc[UR4][R2.64+0x1f8], R31 ;  /* 0x0001f81f02007985 */ /* 0x008fe8000c101904 */
[----:B-1----:R-:W3:Y:S01]  /*2fef0*/  LD.E R27, desc[UR6][R2.64+0x1fc] ;  /* 0x0001fc06021b7980 */ /* 0x002ee2000c101900 */
        /* <DEDUP_REMOVED lines=28> */
[----:B------:R-:W-:Y:S02]  /*300c0*/  R2UR UR56, R4 ;  /* 0x00000000043872ca */ /* 0x000fe400000e0000 */
[----:B------:R-:W-:Y:S01]  /*300d0*/  R2UR UR57, R5 ;  /* 0x00000000053972ca */ /* 0x000fe200000e0000 */
[----:B---3--:R0:W-:Y:S04]  /*300e0*/  ST.E desc[UR4][R2.64+0x1fc], R27 ;  /* 0x0001fc1b02007985 */ /* 0x0081e8000c101904 */
[----:B------:R-:W3:Y:S04]  /*300f0*/  LD.E R218, desc[UR16][R8.64] ;  /* 0x0000001008da7980 */ /* 0x000ee8000c101900 */
[----:B------:R-:W4:Y:S04]  /*30100*/  LD.E R24, desc[UR18][R2.64] ;  /* 0x0000001202187980 */ /* 0x000f28000c101900 */
[----:B--2---:R-:W4:Y:S04]  /*30110*/  LD.E R25, desc[UR20][R2.64+0x4] ;  /* 0x0000041402197980 */ /* 0x004f28000c101900 */
[----:B------:R-:W4:Y:S04]  /*30120*/  LD.E R26, desc[UR22][R2.64+0x8] ;  /* 0x00000816021a7980 */ /* 0x000f28000c101900 */
[----:B0-----:R-:W4:Y:S04]  /*30130*/  LD.E R27, desc[UR24][R2.64+0xc] ;  /* 0x00000c18021b7980 */ /* 0x001f28000c101900 */
        /* <DEDUP_REMOVED lines=123> */
[----:B------:R-:W4:Y:S01]  /*308f0*/  LD.E R151, desc[UR52][R2.64+0x1fc] ;  /* 0x0001fc3402977980 */ /* 0x000f22000c101900 */
[----:B-----5:R-:W-:Y:S01]  /*30900*/  IMAD R6, R217, 0xc00, R6 ;  /* 0x00000c00d9067824 */ /* 0x020fe200078e0206 */
[----:B---3--:R-:W-:-:S02]  /*30910*/  ISETP.NE.U32.AND P1, PT, R218, RZ, PT ;  /* 0x000000ffda00720c */ /* 0x008fc40003f25070 */
        /* <DEDUP_REMOVED lines=27> */
[----:B----4-:R-:W-:-:S06]  /*30ad0*/  WARPGROUP.ARRIVE ;  /* 0x00000000000079c5 */ /* 0x010fcc0000000000 */
        /* <DEDUP_REMOVED lines=15> */
[----:B------:R-:W-:Y:S02]  /*30bd0*/  R2UR UR4, R4 ;  /* 0x00000000040472ca */ /* 0x000fe400000e0000 */
[----:B------:R-:W-:-:S13]  /*30be0*/  R2UR UR5, R5 ;  /* 0x00000000050572ca */ /* 0x000fda00000e0000 */
        /* <DEDUP_REMOVED lines=359> */
[C---:B------:R-:W-:Y:S01]  /*32260*/  R2UR UR19, R5.reuse ;  /* 0x00000000051372ca */ /* 0x040fe200000e0000 */
[----:B------:R5:W-:Y:S01]  /*32270*/  ST.E desc[UR24][R2.64+0x1f4], R149 ;  /* 0x0001f49502007985 */ /* 0x000be2000c101918 */
        /* <DEDUP_REMOVED lines=12> */
[C---:B------:R-:W-:Y:S02]  /*32340*/  R2UR UR52, R4.reuse ;  /* 0x00000000043472ca */ /* 0x040fe400000e0000 */
[----:B------:R-:W-:Y:S01]  /*32350*/  R2UR UR53, R5 ;  /* 0x00000000053572ca */ /* 0x000fe200000e0000 */
[----:B------:R5:W-:Y:S01]  /*32360*/  ST.E desc[UR6][R2.64+0x1f8], R150 ;  /* 0x0001f89602007985 */ /* 0x000be2000c101906 */
[----:B------:R-:W-:-:S03]  /*32370*/  R2UR UR60, R4 ;  /* 0x00000000043c72ca */ /* 0x000fc600000e0000 */
[----:B------:R5:W-:Y:S01]  /*32380*/  ST.E desc[UR8][R2.64+0x1fc], R151 ;  /* 0x0001fc9702007985 */ /* 0x000be2000c101908 */
[----:B------:R-:W-:-:S03]  /*32390*/  R2UR UR61, R5 ;  /* 0x00000000053d72ca */ /* 0x000fc600000e0000 */
[----:B------:R-:W-:Y:S01]  /*323a0*/  ST.E desc[UR16][R8.64], R189 ;  /* 0x000000bd08007985 */ /* 0x000fe2000c101910 */
[C---:B------:R-:W-:Y:S02]  /*323b0*/  R2UR UR58, R4.reuse ;  /* 0x00000000043a72ca */ /* 0x040fe400000e0000 */
[C---:B------:R-:W-:Y:S01]  /*323c0*/  R2UR UR59, R5.reuse ;  /* 0x00000000053b72ca */ /* 0x040fe200000e0000 */
[----:B0-----:R-:W5:Y:S01]  /*323d0*/  LD.E R24, desc[UR18][R2.64] ;  /* 0x0000001202187980 */ /* 0x001f62000c101900 */
[C---:B------:R-:W-:Y:S02]  /*323e0*/  R2UR UR56, R4.reuse ;  /* 0x00000000043872ca */ /* 0x040fe400000e0000 */
[C---:B------:R-:W-:Y:S01]  /*323f0*/  R2UR UR57, R5.reuse ;  /* 0x00000000053972ca */ /* 0x040fe200000e0000 */
[----:B-1----:R-:W5:Y:S01]  /*32400*/  LD.E R25, desc[UR20][R2.64+0x4] ;  /* 0x0000041402197980 */ /* 0x002f62000c101900 */
[C---:B------:R-:W-:Y:S02]  /*32410*/  R2UR UR4, R4.reuse ;  /* 0x00000000040472ca */ /* 0x040fe400000e0000 */
[----:B------:R-:W-:Y:S01]  /*32420*/  R2UR UR5, R5 ;  /* 0x00000000050572ca */ /* 0x000fe200000e0000 */
[----:B--2---:R-:W2:Y:S01]  /*32430*/  LD.E R26, desc[UR22][R2.64+0x8] ;  /* 0x00000816021a7980 */ /* 0x004ea2000c101900 */
[----:B------:R-:W-:-:S02]  /*32440*/  R2UR UR6, R4 ;  /* 0x00000000040672ca */ /* 0x000fc400000e0000 */
[C---:B------:R-:W-:Y:S01]  /*32450*/  R2UR UR7, R5.reuse ;  /* 0x00000000050772ca */ /* 0x040fe200000e0000 */
[----:B---3--:R-:W2:Y:S01]  /*32460*/  LD.E R27, desc[UR24][R2.64+0xc] ;  /* 0x00000c18021b7980 */ /* 0x008ea2000c101900 */
[C---:B------:R-:W-:Y:S02]  /*32470*/  R2UR UR8, R4.reuse ;  /* 0x00000000040872ca */ /* 0x040fe400000e0000 */
[C---:B------:R-:W-:Y:S01]  /*32480*/  R2UR UR9, R5.reuse ;  /* 0x00000000050972ca */ /* 0x040fe200000e0000 */
[----:B----4-:R-:W2:Y:S01]  /*32490*/  LD.E R28, desc[UR26][R2.64+0x10] ;  /* 0x0000101a021c7980 */ /* 0x010ea2000c101900 */
[C---:B------:R-:W-:Y:S02]  /*324a0*/  R2UR UR10, R4.reuse ;  /* 0x00000000040a72ca */ /* 0x040fe400000e0000 */
[----:B------:R-:W-:Y:S01]  /*324b0*/  R2UR UR11, R5 ;  /* 0x00000000050b72ca */ /* 0x000fe200000e0000 */
[----:B-----5:R-:W2:Y:S01]  /*324c0*/  LD.E R29, desc[UR28][R2.64+0x14] ;  /* 0x0000141c021d7980 */ /* 0x020ea2000c101900 */
        /* <DEDUP_REMOVED lines=387> */
[----:B------:R-:W-:Y:S02]  /*33d00*/  WARPGROUP.DEPBAR.LE gsb0, 0x0 ;  /* 0x00008000000079c5 */ /* 0x000fe40000010000 */
        /* <DEDUP_REMOVED lines=2713> */
[----:B------:R-:W-:Y:S04]  /*3e6a0*/  ST.E desc[UR6][R2.64+0x1ec], R147 ;  /* 0x0001ec9302007985 */ /* 0x000fe8000c101906 */
[----:B------:R-:W-:Y:S04]  /*3e6b0*/  ST.E desc[UR8][R2.64+0x1f0], R148 ;  /* 0x0001f09402007985 */ /* 0x000fe8000c101908 */
[----:B------:R-:W-:Y:S04]  /*3e6c0*/  ST.E desc[UR10][R2.64+0x1f4], R149 ;  /* 0x0001f49502007985 */ /* 0x000fe8000c10190a */
[----:B------:R-:W-:Y:S04]  /*3e6d0*/  ST.E desc[UR12][R2.64+0x1f8], R150 ;  /* 0x0001f89602007985 */ /* 0x000fe8000c10190c */
[----:B------:R-:W-:Y:S01]  /*3e6e0*/  ST.E desc[UR14][R2.64+0x1fc], R151 ;  /* 0x0001fc9702007985 */ /* 0x000fe2000c10190e */
        /* <DEDUP_REMOVED lines=765> */
[----:B------:R-:W2:Y:S01]  /*416c0*/  LD.E R11, desc[UR6][R2.64+0x4] ;  /* 0x00000406020b7980 */ /* 0x000ea2000c101900 */
[C---:B------:R-:W-:Y:S02]  /*416d0*/  R2UR UR4, R4.reuse ;  /* 0x00000000040472ca */ /* 0x040fe400000e0000 */
        /* <DEDUP_REMOVED lines=10> */
[----:B0-----:R-:W4:Y:S01]  /*41780*/  LD.E R9, desc[UR6][R2.64+0xc] ;  /* 0x00000c0602097980 */ /* 0x001f22000c101900 */
[C---:B------:R-:W-:Y:S02]  /*41790*/  R2UR UR4, R4.reuse ;  /* 0x00000000040472ca */ /* 0x040fe400000e0000 */
[C---:B------:R-:W-:Y:S02]  /*417a0*/  R2UR UR5, R5.reuse ;  /* 0x00000000050572ca */ /* 0x040fe400000e0000 */
[----:B------:R-:W-:Y:S02]  /*417b0*/  R2UR UR6, R4 ;  /* 0x00000000040672ca */ /* 0x000fe400000e0000 */
[----:B------:R-:W-:-:S09]  /*417c0*/  R2UR UR7, R5 ;  /* 0x00000000050772ca */ /* 0x000fd200000e0000 */
[----:B----4-:R0:W-:Y:S04]  /*417d0*/  ST.E desc[UR4][R2.64+0xc], R9 ;  /* 0x00000c0902007985 */ /* 0x0101e8000c101904 */
[----:B-1----:R-:W4:Y:S01]  /*417e0*/  LD.E R7, desc[UR6][R2.64+0x10] ;  /* 0x0000100602077980 */ /* 0x002f22000c101900 */
[C---:B------:R-:W-:Y:S02]  /*417f0*/  R2UR UR4, R4.reuse ;  /* 0x00000000040472ca */ /* 0x040fe400000e0000 */
[C---:B------:R-:W-:Y:S02]  /*41800*/  R2UR UR5, R5.reuse ;  /* 0x00000000050572ca */ /* 0x040fe400000e0000 */
[----:B------:R-:W-:Y:S02]  /*41810*/  R2UR UR6, R4 ;  /* 0x00000000040672ca */ /* 0x000fe400000e0000 */
[----:B------:R-:W-:-:S09]  /*41820*/  R2UR UR7, R5 ;  /* 0x00000000050772ca */ /* 0x000fd200000e0000 */
[----:B----4-:R1:W-:Y:S04]  /*41830*/  ST.E desc[UR4][R2.64+0x10], R7 ;  /* 0x0000100702007985 */ /* 0x0103e8000c101904 */
        /* <DEDUP_REMOVED lines=726> */
[----:B---3--:R-:W2:Y:S01]  /*445a0*/  LD.E R13, desc[UR6][R2.64+0x1f8] ;  /* 0x0001f806020d7980 */ /* 0x008ea2000c101900 */
[C---:B------:R-:W-:Y:S02]  /*445b0*/  R2UR UR4, R4.reuse ;  /* 0x00000000040472ca */ /* 0x040fe400000e0000 */
[C---:B------:R-:W-:Y:S02]  /*445c0*/  R2UR UR5, R5.reuse ;  /* 0x00000000050572ca */ /* 0x040fe400000e0000 */
[----:B------:R-:W-:Y:S02]  /*445d0*/  R2UR UR6, R4 ;  /* 0x00000000040672ca */ /* 0x000fe400000e0000 */
[----:B------:R-:W-:-:S02]  /*445e0*/  R2UR UR7, R5 ;  /* 0x00000000050772ca */ /* 0x000fc400000e0000 */
[----:B------:R-:W-:-:S07]  /*445f0*/  LOP3.LUT P6, RZ, R197, 0x7f, RZ, 0xc0, !PT ;  /* 0x0000007fc5ff7812 */ /* 0x000fce00078cc0ff */
[----:B--2---:R1:W-:Y:S04]  /*44600*/  ST.E desc[UR4][R2.64+0x1f8], R13 ;  /* 0x0001f80d02007985 */ /* 0x0043e8000c101904 */
[----:B0-----:R-:W2:Y:S01]  /*44610*/  LD.E R9, desc[UR6][R2.64+0x1fc] ;  /* 0x0001fc0602097980 */ /* 0x001ea2000c101900 */
[----:B------:R-:W-:Y:S02]  /*44620*/  R2UR UR4, R4 ;  /* 0x00000000040472ca */ /* 0x000fe400000e0000 */
[----:B------:R-:W-:-:S13]  /*44630*/  R2UR UR5, R5 ;  /* 0x00000000050572ca */ /* 0x000fda00000e0000 */
[----:B--2---:R1:W-:Y:S01]  /*44640*/  ST.E desc[UR4][R2.64+0x1fc], R9 ;  /* 0x0001fc0902007985 */ /* 0x0043e2000c101904 */
[----:B------:R-:W-:Y:S05]  /*44650*/  @P6 BRA `(.L_x_2752) ;  /* 0x0000000000306947 */ /* 0x000fea0003800000 */
[----:B-1----:R-:W2:Y:S04]  /*44660*/  LDL.64 R2, [R0+0x40] ;  /* 0x0000400000027983 */ /* 0x002ea80000100a00 */
        /* <DEDUP_REMOVED lines=11> */
.L_x_2752:
[----:B------:R-:W-:-:S04]  /*44720*/  IMAD.MOV.U32 R213, RZ, RZ, 0x0 ;  /* 0x00000000ffd57424 */ /* 0x000fc800078e00ff */
[----:B01----:R-:W-:Y:S05]  /*44730*/  RET.REL.NODEC R212 `(_ZN7cutlass13device_kernelIN5flash11enable_sm90INS1_16FlashAttnFwdSm90INS1_25CollectiveMainloopFwdSm90ILi2EN4cute5tupleIJNS5_1CILi1EEES8_S8_EEENS6_IJNS7_ILi128EEENS7_ILi96EEENS7_ILi64EEEEEELi256ENS_6half_tEfNS_4arch4Sm90ELb0ELb1ELb1ELb1ELb0ELb0ELb1ELb1ELb0ELb0ELb0ELb0EEENS1_21CollectiveEpilogueFwdINS6_IJSA_NS7_ILi256EEESB_EEES9_SE_SG_Li256ELb1ELb0ELb0ELb0EEENS1_36VarlenDynamicPersistentTileSchedulerILi128ELi96ELi256ELi32ELb0ELb0ELb1ELb1ELb0ELb1EEEEEEEEEvNT_6ParamsE) ;  /* 0xfffffbb8d4307950 */ /* 0x003fea0003c3ffff */
.L_x_2730:
[----:B0-----:R0:W1:Y:S02]  /*44740*/  SYNCS.PHASECHK.TRANS64.TRYWAIT P1, [R2+URZ], R3 ;  /* 0x00000003020075a7 */ /* 0x001064000802017f */
[----:B-1----:R-:W-:Y:S05]  /*44750*/  @!P1 NANOSLEEP.SYNCS 0x989680 ;  /* 0x009896800000995d */ /* 0x002fea0003900000 */
[----:B------:R-:W1:Y:S02]  /*44760*/  @!P1 SYNCS.PHASECHK.TRANS64 P1, [R2+URZ], R3 ;  /* 0x00000003020095a7 */ /* 0x000e64000802007f */
[----:B-1----:R-:W-:Y:S05]  /*44770*/  @!P1 BRA `(.L_x_2730) ;  /* 0xfffffffc00f09947 */ /* 0x002fea000383ffff */
[----:B------:R-:W-:Y:S05]  /*44780*/  BRA `(.L_x_2729) ;  /* 0xfffffe4800487947 */ /* 0x000fea000383ffff */
.L_x_2737:
[----:B0-----:R0:W1:Y:S02]  /*44790*/  SYNCS.PHASECHK.TRANS64.TRYWAIT P1, [R8+URZ], R9 ;  /* 0x00000009080075a7 */ /* 0x001064000802017f */
[----:B-1----:R-:W-:Y:S05]  /*447a0*/  @!P1 NANOSLEEP.SYNCS 0x989680 ;  /* 0x009896800000995d */ /* 0x002fea0003900000 */
[----:B------:R-:W1:Y:S02]  /*447b0*/  @!P1 SYNCS.PHASECHK.TRANS64 P1, [R8+URZ], R9 ;  /* 0x00000009080095a7 */ /* 0x000e64000802007f */
[----:B-1----:R-:W-:Y:S05]  /*447c0*/  @!P1 BRA `(.L_x_2737) ;  /* 0xfffffffc00f09947 */ /* 0x002fea000383ffff */
[----:B------:R-:W-:Y:S05]  /*447d0*/  BRA `(.L_x_2736) ;  /* 0xfffffe50001c7947 */ /* 0x000fea000383ffff */
.L_x_2753:
        /* <DEDUP_REMOVED lines=10> */
.L_x_4725:


//--------------------- .text._ZN7cutlass13device_kernelIN5flash11enable_sm90INS1_16FlashAttnFwdSm90INS1_25CollectiveMainloopFwdSm90ILi2EN4cute5tupleIJNS5_1CILi1EEES8_S8_EEENS6_IJNS7_ILi128EEENS7_ILi96EEENS7_ILi64EEEEEELi256ENS_6half_tEfNS_4arch4Sm90ELb0ELb1ELb1ELb1ELb0ELb1ELb1ELb1ELb0ELb0ELb0ELb0EEENS1_21CollectiveEpilogueFwdINS6_IJSA_NS7_ILi256EEESB_EEES9_SE_SG_Li256ELb1ELb0ELb0ELb0EEENS1_36VarlenDynamicPersistentTileSchedulerILi128ELi96ELi256ELi32ELb0ELb0ELb1ELb1ELb0ELb1EEEEEEEEEvNT_6ParamsE --------------------------
	.section	.text._ZN7cutlass13device_kernelIN5flash11enable_sm90INS1_16FlashAttnFwdSm90INS1_25CollectiveMainloopFwdSm90ILi2EN4cute5tupleIJNS5_1CILi1EEES8_S8_EEENS6_IJNS7_ILi128EEENS7_ILi96EEENS7_ILi64EEEEEELi256ENS_6half_tEfNS_4arch4Sm90ELb0ELb1ELb1ELb1ELb0ELb1ELb1ELb1ELb0ELb0ELb0ELb0EEENS1_21CollectiveEpilogueFwdINS6_IJSA_NS7_ILi256EEESB_EEES9_SE_SG_Li256ELb1ELb0ELb0ELb0EEENS1_36VarlenDynamicPersistentTileSchedulerILi128ELi96ELi256ELi32ELb0ELb0ELb1ELb1ELb0ELb1EEEEEEEEEvNT_6ParamsE,"ax",@progbits
	.align	128
.text._ZN7cutlass13device_kernelIN5flash11enable_sm90INS1_16FlashAttnFwdSm90INS1_25CollectiveMainloopFwdSm90ILi2EN4cute5tupleIJNS5_1CILi1EEES8_S8_EEENS6_IJNS7_ILi128EEENS7_ILi96EEENS7_ILi64EEEEEELi256ENS_6half_tEfNS_4arch4Sm90ELb0ELb1ELb1ELb1ELb0ELb1ELb1ELb1ELb0ELb0ELb0ELb0EEENS1_21CollectiveEpilogueFwdINS6_IJSA_NS7_ILi256EEESB_EEES9_SE_SG_Li256ELb1ELb0ELb0ELb0EEENS1_36VarlenDynamicPersistentTileSchedulerILi128ELi96ELi256ELi32ELb0ELb0ELb1ELb1ELb0ELb1EEEEEEEEEvNT_6ParamsE:
        .type           _ZN7cutlass13device_kernelIN5flash11enable_sm90INS1_16FlashAttnFwdSm90INS1_25CollectiveMainloopFwdSm90ILi2EN4cute5tupleIJNS5_1CILi1EEES8_S8_EEENS6_IJNS7_ILi128EEENS7_ILi96EEENS7_ILi64EEEEEELi256ENS_6half_tEfNS_4arch4Sm90ELb0ELb1ELb1ELb1ELb0ELb1ELb1ELb1ELb0ELb0ELb0ELb0EEENS1_21CollectiveEpilogueFwdINS6_IJSA_NS7_ILi256EEESB_EEES9_SE_SG_Li256ELb1ELb0ELb0ELb0EEENS1_36VarlenDynamicPersistentTileSchedulerILi128ELi96ELi256ELi32ELb0ELb0ELb1ELb1ELb0ELb1EEEEEEEEEvNT_6ParamsE,@function
        .size           _ZN7cutlass13device_kernelIN5flash11enable_sm90INS1_16FlashAttnFwdSm90INS1_25CollectiveMainloopFwdSm90ILi2EN4cute5tupleIJNS5_1CILi1EEES8_S8_EEENS6_IJNS7_ILi128EEENS7_ILi96EEENS7_ILi64EEEEEELi256ENS_6half_tEfNS_4arch4Sm90ELb0ELb1ELb1ELb1ELb0ELb1ELb1ELb1ELb0ELb0ELb0ELb0EEENS1_21CollectiveEpilogueFwdINS6_IJSA_NS7_ILi256EEESB_EEES9_SE_SG_Li256ELb1ELb0ELb0ELb0EEENS1_36VarlenDynamicPersistentTileSchedulerILi128ELi96ELi256ELi32ELb0ELb0ELb1ELb1ELb0ELb1EEEEEEEEEvNT_6ParamsE,(.L_x_4727 - _ZN7cutlass13device_kernelIN5flash11enable_sm90INS1_16FlashAttnFwdSm90INS1_25CollectiveMainloopFwdSm90ILi2EN4cute5tupleIJNS5_1CILi1EEES8_S8_EEENS6_IJNS7_ILi128EEENS7_ILi96EEENS7_ILi64EEEEEELi256ENS_6half_tEfNS_4arch4Sm90ELb0ELb1ELb1ELb1ELb0ELb1ELb1ELb1ELb0ELb0ELb0ELb0EEENS1_21CollectiveEpilogueFwdINS6_IJSA_NS7_ILi256EEESB_EEES9_SE_SG_Li256ELb1ELb0ELb0ELb0EEENS1_36VarlenDynamicPersistentTileSchedulerILi128ELi96ELi256ELi32ELb0ELb0ELb1ELb1ELb0ELb1EEEEEEEEEvNT_6ParamsE)
        .other          _ZN7cutlass13device_kernelIN5flash11enable_sm90INS1_16FlashAttnFwdSm90INS1_25CollectiveMainloopFwdSm90ILi2EN4cute5tupleIJNS5_1CILi1EEES8_S8_EEENS6_IJNS7_ILi128EEENS7_ILi96EEENS7_ILi64EEEEEELi256ENS_6half_tEfNS_4arch4Sm90ELb0ELb1ELb1ELb1ELb0ELb1ELb1ELb1ELb0ELb0ELb0ELb0EEENS1_21CollectiveEpilogueFwdINS6_IJSA_NS7_ILi256EEESB_EEES9_SE_SG_Li256ELb1ELb0ELb0ELb0EEENS1_36VarlenDynamicPersistentTileSchedulerILi128ELi96ELi256ELi32ELb0ELb0ELb1ELb1ELb0ELb1EEEEEEEEEvNT_6ParamsE,@"STO_CUDA_ENTRY STV_DEFAULT"
_ZN7cutlass13device_kernelIN5flash11enable_sm90INS1_16FlashAttnFwdSm90INS1_25CollectiveMainloopFwdSm90ILi2EN4cute5tupleIJNS5_1CILi1EEES8_S8_EEENS6_IJNS7_ILi128EEENS7_ILi96EEENS7_ILi64EEEEEELi256ENS_6half_tEfNS_4arch4Sm90ELb0ELb1ELb1ELb1ELb0ELb1ELb1ELb1ELb0ELb0ELb0ELb0EEENS1_21CollectiveEpilogueFwdINS6_IJSA_NS7_ILi256EEESB_EEES9_SE_SG_Li256ELb1ELb0ELb0ELb0EEENS1_36VarlenDynamicPersistentTileSchedulerILi128ELi96ELi256ELi32ELb0ELb0ELb1ELb1ELb0ELb1EEEEEEEEEvNT_6ParamsE:
[----:B------:R-:W0:Y:S02]  /*0000*/  LDC R1, c[0x0][0x28] ;  /* 0x00000a00ff017b82 */ /* 0x000e240000000800 */
[----:B0-----:R-:W-:-:S05]  /*0010*/  VIADD R1, R1, 0xfffffb60 ;  /* 0xfffffb6001017836 */ /* 0x001fca0000000000 */
[----:B------:R-:W-:Y:S01]  /*0020*/  R2UR UR4, R1 ;  /* 0x00000000010472ca */ /* 0x000fe200000e0000 */
[----:B------:R-:W0:Y:S01]  /*0030*/  S2R R3, SR_TID.X ;  /* 0x0000000000037919 */ /* 0x000e220000002100 */
[----:B------:R-:W-:Y:S01]  /*0040*/  ELECT P0, URZ, PT ;  /* 0x00000000003f782f */ /* 0x000fe20003800000 */
[----:B------:R-:W-:Y:S01]  /*0050*/  BSSY B0, `(.L_x_2754) ;  /* 0x000001e000007945 */ /* 0x000fe20003800000 */
[----:B------:R-:W-:Y:S01]  /*0060*/  ULDC UR49, c[0x0][0x20] ;  /* 0x0000080000317ab9 */ /* 0x000fe20000000800 */
[----:B------:R-:W-:-:S08]  /*0070*/  ULDC UR48, c[0x0][0x24] ;  /* 0x0000090000307ab9 */ /* 0x000fd00000000800 */
[----:B------:R-:W-:-:S04]  /*0080*/  UIADD3 UR49, UP0, UR4, UR49, URZ ;  /* 0x0000003104317290 */ /* 0x000fc8000ff1e03f */
[----:B------:R-:W-:Y:S01]  /*0090*/  UIADD3.X UR48, URZ, UR48, URZ, UP0, !UPT ;  /* 0x000000303f307290 */ /* 0x000fe200087fe43f */
        /* <DEDUP_REMOVED lines=25> */
.L_x_2755:
[----:B------:R-:W-:Y:S05]  /*0230*/  BSYNC B0 ;  /* 0x0000000000007941 */ /* 0x000fea0003800000 */
.L_x_2754:
        /* <DEDUP_REMOVED lines=43> */
.L_x_2756:
        /* <DEDUP_REMOVED lines=22> */
.L_x_2757:
        /* <DEDUP_REMOVED lines=18> */
.L_x_2758:
        /* <DEDUP_REMOVED lines=22> */
.L_x_2759:
        /* <DEDUP_REMOVED lines=22> */
.L_x_2760:
[----:B------:R-:W-:Y:S01]  /*0a30*/  PLOP3.LUT P0, PT, PT, PT, UP0, 0x80, 0x0 ;  /* 0x000000000000781c */ /* 0x000fe20003f0f008 */
[----:B------:R-:W-:Y:S01]  /*0a40*/  UMOV UR50, 0x1 ;  /* 0x0000000100327882 */ /* 0x000fe20000000000 */
[----:B------:R-:W-:Y:S01]  /*0a50*/  NOP ;  /* 0x0000000000007918 */ /* 0x000fe20000000000 */
[----:B------:R-:W-:Y:S01]  /*0a60*/  USEL UR50, UR50, 0x2, !UP0 ;  /* 0x0000000232327887 */ /* 0x000fe2000c000000 */
[----:B------:R-:W-:Y:S01]  /*0a70*/  BSSY B7, `(.L_x_2761) ;  /* 0x00033b8000077945 */ /* 0x000fe20003800000 */
[----:B------:R-:W-:Y:S01]  /*0a80*/  ULDC.64 UR56, c[0x0][0x208] ;  /* 0x0000820000387ab9 */ /* 0x000fe20000000a00 */
[----:B------:R-:W-:Y:S02]  /*0a90*/  IMAD.U32 R16, RZ, RZ, UR49 ;  /* 0x00000031ff107e24 */ /* 0x000fe4000f8e00ff */
[----:B------:R-:W-:Y:S01]  /*0aa0*/  IMAD.U32 R17, RZ, RZ, UR48 ;  /* 0x00000030ff117e24 */ /* 0x000fe2000f8e00ff */
[----:B0123--:R-:W-:Y:S06]  /*0ab0*/  BAR.SYNC.DEFER_BLOCKING 0x0 ;  /* 0x0000000000007b1d */ /* 0x00ffec0000010000 */
[----:B------:R-:W-:Y:S05]  /*0ac0*/  @!P0 BRA `(.L_x_2762) ;  /* 0x000002d8001c8947 */ /* 0x000fea0003800000 */
.L_x_2763:
[----:B------:R-:W-:-:S08]  /*0ad0*/  NOP ;  /* 0x0000000000007918 */ /* 0x000fd00000000000 */
[----:B------:R-:W0:Y:S02]  /*0ae0*/  USETMAXREG.TRY_ALLOC.CTAPOOL UP0, 0xf0 ;  /* 0x000000f0000079c8 */ /* 0x000e240008000600 */
[----:B0-----:R-:W-:-:S13]  /*0af0*/  PLOP3.LUT P0, PT, PT, PT, UP0, 0x80, 0x0 ;  /* 0x000000000000781c */ /* 0x001fda0003f0f008 */
[----:B------:R-:W-:Y:S05]  /*0b00*/  @!P0 BRA `(.L_x_2763) ;  /* 0xfffffffc00f08947 */ /* 0x000fea000383ffff */
[----:B------:R-:W2:Y:S01]  /*0b10*/  LDL.LU R2, [R1+0x470] ;  /* 0x0004700001027983 */ /* 0x000ea20000300800 */
[----:B------:R-:W0:Y:S01]  /*0b20*/  S2UR UR5, SR_CgaCtaId ;  /* 0x00000000000579c3 */ /* 0x000e220000008800 */
[----:B------:R-:W-:Y:S01]  /*0b30*/  UMOV UR4, 0x400 ;  /* 0x0000040000047882 */ /* 0x000fe20000000000 */
[----:B------:R-:W-:Y:S01]  /*0b40*/  UIADD3 UR40, UP0, UR49, 0x218, URZ ;  /* 0x0000021831287890 */ /* 0x000fe2000ff1e03f */
[----:B------:R-:W1:Y:S01]  /*0b50*/  S2R R0, SR_TID.X ;  /* 0x0000000000007919 */ /* 0x000e620000002100 */
[----:B------:R-:W-:Y:S02]  /*0b60*/  UIADD3 UR41, UP1, UR49, 0x224, URZ ;  /* 0x0000022431297890 */ /* 0x000fe4000ff3e03f */
[----:B------:R-:W-:Y:S01]  /*0b70*/  UIADD3.X UR42, URZ, UR48, URZ, UP0, !UPT ;  /* 0x000000303f2a7290 */ /* 0x000fe200087fe43f */
[----:B------:R-:W-:Y:S01]  /*0b80*/  STL.64 [R1+0x218], RZ ;  /* 0x000218ff01007387 */ /* 0x000fe20000100a00 */
[----:B------:R-:W-:-:S03]  /*0b90*/  UIADD3.X UR43, URZ, UR48, URZ, UP1, !UPT ;  /* 0x000000303f2b7290 */ /* 0x000fc60008ffe43f */
[----:B------:R-:W-:Y:S04]  /*0ba0*/  STL [R1+0x220], RZ ;  /* 0x000220ff01007387 */ /* 0x000fe80000100800 */
[----:B------:R-:W-:Y:S01]  /*0bb0*/  STL [R1+0x224], RZ ;  /* 0x000224ff01007387 */ /* 0x000fe20000100800 */
[----:B0-----:R-:W-:-:S06]  /*0bc0*/  ULEA UR4, UR5, UR4, 0x18 ;  /* 0x0000000405047291 */ /* 0x001fcc000f8ec03f */
[----:B------:R-:W-:Y:S01]  /*0bd0*/  IMAD.U32 R145, RZ, RZ, UR4 ;  /* 0x00000004ff917e24 */ /* 0x000fe2000f8e00ff */
[----:B------:R-:W-:Y:S06]  /*0be0*/  BAR.ARV 0x8, 0x120 ;  /* 0x0204800000007b1d */ /* 0x000fec0000002000 */
[----:B-1----:R-:W-:Y:S01]  /*0bf0*/  SHF.R.U32.HI R10, RZ, 0x7, R0 ;  /* 0x00000007ff0a7819 */ /* 0x002fe20000011600 */
[----:B------:R-:W-:-:S03]  /*0c00*/  ULDC UR4, c[0x0][0xd14] ;  /* 0x0003450000047ab9 */ /* 0x000fc60000000800 */
[----:B------:R-:W-:-:S13]  /*0c10*/  ISETP.NE.AND P0, PT, R10, 0x1, PT ;  /* 0x000000010a00780c */ /* 0x000fda0003f05270 */
[----:B------:R-:W-:Y:S08]  /*0c20*/  @!P0 BAR.ARV 0x9, 0x100 ;  /* 0x0244000000008b1d */ /* 0x000ff00000002000 */
[----:B------:R-:W-:Y:S06]  /*0c30*/  BAR.SYNC.DEFER_BLOCKING 0x5, 0x120 ;  /* 0x0144800000007b1d */ /* 0x000fec0000010000 */
[----:B------:R-:W0:Y:S02]  /*0c40*/  LDS.128 R116, [R145+0x324d0] ;  /* 0x0324d00091747984 */ /* 0x000e240000000c00 */
[----:B------:R-:W-:Y:S06]  /*0c50*/  BAR.ARV 0x4, 0x120 ;  /* 0x0104800000007b1d */ /* 0x000fec0000002000 */
[----:B--2---:R-:W-:-:S04]  /*0c60*/  LOP3.LUT R2, R2, 0xffefffff, RZ, 0xc0, !PT ;  /* 0xffefffff02027812 */ /* 0x004fc800078ec0ff */
[----:B------:R-:W-:Y:S02]  /*0c70*/  @P0 LOP3.LUT R2, R2, 0x100000, RZ, 0xfc, !PT ;  /* 0x0010000002020812 */ /* 0x000fe400078efcff */
[----:B0-----:R-:W-:-:S03]  /*0c80*/  ISETP.GE.AND P0, PT, R119, UR4, PT ;  /* 0x0000000477007c0c */ /* 0x001fc6000bf06270 */
[----:B------:R0:W-:Y:S10]  /*0c90*/  STL [R1+0x470], R2 ;  /* 0x0004700201007387 */ /* 0x0001f40000100800 */
[----:B0-----:R-:W-:Y:S05]  /*0ca0*/  @P0 BRA `(.L_x_2764) ;  /* 0x0000033800500947 */ /* 0x001fea0003800000 */
[----:B------:R-:W-:Y:S01]  /*0cb0*/  VIADD R192, R0, 0xffffff80 ;  /* 0xffffff8000c07836 */ /* 0x000fe20000000000 */
[C---:B------:R-:W-:Y:S01]  /*0cc0*/  IADD3 R180, -R10.reuse, 0xb, RZ ;  /* 0x0000000b0ab47810 */ /* 0x040fe20007ffe1ff */
[----:B------:R-:W-:Y:S02]  /*0cd0*/  VIADD R176, R10, 0x8 ;  /* 0x000000080ab07836 */ /* 0x000fe40000000000 */
[----:B------:R-:W-:Y:S01]  /*0ce0*/  IMAD.MOV.U32 R152, RZ, RZ, RZ ;  /* 0x000000ffff987224 */ /* 0x000fe200078e00ff */
[----:B------:R-:W-:Y:S01]  /*0cf0*/  SHF.R.S32.HI R3, RZ, 0x1f, R192 ;  /* 0x0000001fff037819 */ /* 0x000fe200000114c0 */
[----:B------:R-:W-:-:S03]  /*0d00*/  IMAD.MOV.U32 R155, RZ, RZ, RZ ;  /* 0x000000ffff9b7224 */ /* 0x000fc600078e00ff */
        /* <DEDUP_REMOVED lines=11> */
[----:B------:R-:W-:Y:S01]  /*0dc0*/  LEA.HI R5, R5, R212, RZ, 0x5 ;  /* 0x000000d405057211 */ /* 0x000fe200078f28ff */
[----:B------:R-:W-:Y:S01]  /*0dd0*/  IMAD.IADD R0, R213, 0x1, -R0 ;  /* 0x00000001d5007824 */ /* 0x000fe200078e0a00 */
[----:B------:R-:W-:-:S02]  /*0de0*/  SHF.R.S32.HI R4, RZ, 0x2, R2 ;  /* 0x00000002ff047819 */ /* 0x000fc40000011402 */
[----:B------:R-:W-:Y:S02]  /*0df0*/  SHF.R.S32.HI R7, RZ, 0x1f, R2 ;  /* 0x0000001fff077819 */ /* 0x000fe40000011402 */
[----:B------:R-:W-:Y:S02]  /*0e00*/  SHF.R.S32.HI R5, RZ, 0x5, R5 ;  /* 0x00000005ff057819 */ /* 0x000fe40000011405 */
[----:B------:R-:W-:Y:S02]  /*0e10*/  LEA.HI R7, R7, R4, RZ, 0x3 ;  /* 0x0000000407077211 */ /* 0x000fe400078f18ff */
[----:B------:R-:W-:Y:S02]  /*0e20*/  SHF.R.S32.HI R165, RZ, 0x5, R165 ;  /* 0x00000005ffa57819 */ /* 0x000fe400000114a5 */
[----:B------:R-:W-:-:S05]  /*0e30*/  LOP3.LUT R7, R7, 0xfffffff8, RZ, 0xc0, !PT ;  /* 0xfffffff807077812 */ /* 0x000fca00078ec0ff */
[----:B------:R-:W-:Y:S01]  /*0e40*/  IMAD.IADD R4, R4, 0x1, -R7 ;  /* 0x0000000104047824 */ /* 0x000fe200078e0a07 */
[C---:B------:R-:W-:Y:S02]  /*0e50*/  LOP3.LUT R7, R6.reuse, 0x3fffff0, RZ, 0xc0, !PT ;  /* 0x03fffff006077812 */ /* 0x040fe400078ec0ff */
[----:B------:R-:W-:Y:S01]  /*0e60*/  LEA.HI R6, R6, R9, RZ, 0x1 ;  /* 0x0000000906067211 */ /* 0x000fe200078f08ff */
[----:B------:R-:W-:Y:S01]  /*0e70*/  IMAD R5, R5, 0x10, R4 ;  /* 0x0000001005057824 */ /* 0x000fe200078e0204 */
[CC--:B------:R-:W-:Y:S02]  /*0e80*/  LEA.HI R4, R3.reuse, R192.reuse, RZ, 0x2 ;  /* 0x000000c003047211 */ /* 0x0c0fe400078f10ff */
[----:B------:R-:W-:Y:S01]  /*0e90*/  LOP3.LUT R8, R6, 0x1ffffffe, RZ, 0xc0, !PT ;  /* 0x1ffffffe06087812 */ /* 0x000fe200078ec0ff */
[----:B------:R-:W-:Y:S01]  /*0ea0*/  IMAD R182, R0, 0x40, R5 ;  /* 0x0000004000b67824 */ /* 0x000fe200078e0205 */
[----:B------:R-:W-:Y:S01]  /*0eb0*/  SHF.R.S32.HI R153, RZ, 0x2, R4 ;  /* 0x00000002ff997819 */ /* 0x000fe20000011404 */
[----:B------:R-:W-:Y:S01]  /*0ec0*/  IMAD.IADD R6, R192, 0x1, -R7 ;  /* 0x00000001c0067824 */ /* 0x000fe200078e0a07 */
[----:B------:R-:W-:Y:S01]  /*0ed0*/  LEA.HI R0, R3, R192, RZ, 0x3 ;  /* 0x000000c003007211 */ /* 0x000fe200078f18ff */
[----:B------:R-:W-:Y:S01]  /*0ee0*/  IMAD.IADD R8, R9, 0x1, -R8 ;  /* 0x0000000109087824 */ /* 0x000fe200078e0a08 */
[----:B------:R-:W-:Y:S01]  /*0ef0*/  LOP3.LUT R191, R4, 0xfffffffc, RZ, 0xc0, !PT ;  /* 0xfffffffc04bf7812 */ /* 0x000fe200078ec0ff */
[----:B------:R-:W-:Y:S01]  /*0f00*/  VIADD R154, R153, 0x40 ;  /* 0x00000040999a7836 */ /* 0x000fe20000000000 */
[----:B------:R-:W-:Y:S01]  /*0f10*/  LOP3.LUT R3, R0, 0x1ffffff8, RZ, 0xc0, !PT ;  /* 0x1ffffff800037812 */ /* 0x000fe200078ec0ff */
[----:B------:R-:W-:Y:S01]  /*0f20*/  IMAD R7, R165, 0x10, R6 ;  /* 0x00000010a5077824 */ /* 0x000fe200078e0206 */
[----:B------:R-:W-:Y:S01]  /*0f30*/  SHF.R.S32.HI R4, RZ, 0x1f, R4 ;  /* 0x0000001fff047819 */ /* 0x000fe20000011404 */
[----:B------:R-:W-:Y:S01]  /*0f40*/  IMAD.IADD R191, R192, 0x1, -R191 ;  /* 0x00000001c0bf7824 */ /* 0x000fe200078e0abf */
[----:B------:R-:W-:Y:S01]  /*0f50*/  SHF.R.S32.HI R5, RZ, 0x1f, R154 ;  /* 0x0000001fff057819 */ /* 0x000fe2000001149a */
[----:B------:R-:W-:Y:S01]  /*0f60*/  IMAD.SHL.U32 R166, R154, 0x40, RZ ;  /* 0x000000409aa67824 */ /* 0x000fe200078e00ff */
[----:B------:R-:W-:Y:S01]  /*0f70*/  SHF.R.S32.HI R162, RZ, 0x3, R0 ;  /* 0x00000003ffa27819 */ /* 0x000fe20000011400 */
[----:B------:R-:W-:Y:S01]  /*0f80*/  IMAD.IADD R3, R192, 0x1, -R3 ;  /* 0x00000001c0037824 */ /* 0x000fe200078e0a03 */
[----:B------:R-:W-:Y:S01]  /*0f90*/  LEA.HI R5, R5, R154, RZ, 0x3 ;  /* 0x0000009a05057211 */ /* 0x000fe200078f18ff */
[----:B------:R-:W-:Y:S01]  /*0fa0*/  IMAD.SHL.U32 R22, R191, 0x8, RZ ;  /* 0x00000008bf167824 */ /* 0x000fe200078e00ff */
[----:B------:R-:W-:Y:S01]  /*0fb0*/  LOP3.LUT R166, R166, 0x1c0, RZ, 0xc0, !PT ;  /* 0x000001c0a6a67812 */ /* 0x000fe200078ec0ff */
[----:B------:R-:W-:Y:S01]  /*0fc0*/  IMAD.SHL.U32 R160, R3, 0x8, RZ ;  /* 0x0000000803a07824 */ /* 0x000fe200078e00ff */
[----:B------:R-:W-:Y:S01]  /*0fd0*/  LEA.HI R4, R4, R153, RZ, 0x3 ;  /* 0x0000009904047211 */ /* 0x000fe200078f18ff */
[----:B------:R-:W-:Y:S01]  /*0fe0*/  IMAD.SHL.U32 R5, R5, 0x40, RZ ;  /* 0x0000004005057824 */ /* 0x000fe200078e00ff */
[----:B------:R-:W-:-:S02]  /*0ff0*/  LOP3.LUT R3, R2, 0x7ffffffc, RZ, 0xc0, !PT ;  /* 0x7ffffffc02037812 */ /* 0x000fc400078ec0ff */
[----:B------:R-:W-:Y:S02]  /*1000*/  SHF.R.U32.HI R167, RZ, 0x3, R166 ;  /* 0x00000003ffa77819 */ /* 0x000fe400000116a6 */
[----:B------:R-:W-:Y:S02]  /*1010*/  LOP3.LUT R0, R166, 0x38, R22, 0xf8, !PT ;  /* 0x00000038a6007812 */ /* 0x000fe400078ef816 */
[----:B------:R-:W-:Y:S02]  /*1020*/  LOP3.LUT R168, R5, 0xfffffe00, RZ, 0xc0, !PT ;  /* 0xfffffe0005a87812 */ /* 0x000fe400078ec0ff */
[----:B------:R-:W-:Y:S02]  /*1030*/  LEA R7, R7, R8, 0x3 ;  /* 0x0000000807077211 */ /* 0x000fe400078e18ff */
[----:B------:R-:W-:Y:S02]  /*1040*/  LOP3.LUT R4, R4, 0xfffffff8, RZ, 0xc0, !PT ;  /* 0xfffffff804047812 */ /* 0x000fe400078ec0ff */
[----:B------:R-:W-:Y:S01]  /*1050*/  IADD3 R3, R212, -R3, RZ ;  /* 0x80000003d4037210 */ /* 0x000fe20007ffe0ff */
[----:B------:R-:W-:Y:S01]  /*1060*/  IMAD.SHL.U32 R214, R7, 0x8, RZ ;  /* 0x0000000807d67824 */ /* 0x000fe200078e00ff */
[----:B------:R-:W-:Y:S01]  /*1070*/  LOP3.LUT R0, R168, R0, R167, 0xf6, !PT ;  /* 0x00000000a8007212 */ /* 0x000fe200078ef6a7 */
[----:B------:R-:W-:Y:S01]  /*1080*/  IMAD.IADD R179, R153, 0x1, -R4 ;  /* 0x0000000199b37824 */ /* 0x000fe200078e0a04 */
[----:B------:R-:W-:Y:S01]  /*1090*/  SHF.R.S32.HI R161, RZ, 0x1f, R153 ;  /* 0x0000001fffa17819 */ /* 0x000fe20000011499 */
[----:B------:R-:W-:Y:S01]  /*10a0*/  IMAD.SHL.U32 R183, R3, 0x2, RZ ;  /* 0x0000000203b77824 */ /* 0x000fe200078e00ff */
[----:B------:R-:W-:Y:S01]  /*10b0*/  SHF.R.S32.HI R169, RZ, 0x1f, R154 ;  /* 0x0000001fffa97819 */ /* 0x000fe2000001149a */
[----:B------:R-:W-:Y:S01]  /*10c0*/  IMAD R210, R0, 0x2, R145 ;  /* 0x0000000200d27824 */ /* 0x000fe200078e0291 */
[----:B------:R-:W-:-:S07]  /*10d0*/  SHF.R.S32.HI R23, RZ, 0x1f, R22 ;  /* 0x0000001fff177819 */ /* 0x000fce0000011416 */
.L_x_2986:
[----:B------:R-:W-:Y:S05]  /*10e0*/  YIELD ;  /* 0x0000000000007946 */ /* 0x000fea0003800000 */
[----:B------:R-:W-:Y:S01]  /*10f0*/  ULDC.64 UR4, c[0x0][0xb20] ;  /* 0x0002c80000047ab9 */ /* 0x000fe20000000a00 */
[----:B0---4-:R-:W0:Y:S01]  /*1100*/  LDC.64 R4, c[0x0][0xb00] ;  /* 0x0002c000ff047b82 */ /* 0x011e220000000a00 */
[----:B------:R-:W-:Y:S01]  /*1110*/  ISETP.NE.U32.AND P1, PT, RZ, UR4, PT ;  /* 0x00000004ff007c0c */ /* 0x000fe2000bf25070 */
[----:B--2--5:R-:W-:Y:S02]  /*1120*/  IMAD.MOV.U32 R11, RZ, RZ, RZ ;  /* 0x000000ffff0b7224 */ /* 0x024fe400078e00ff */
[----:B-1----:R-:W-:Y:S01]  /*1130*/  IMAD.MOV.U32 R27, RZ, RZ, RZ ;  /* 0x000000ffff1b7224 */ /* 0x002fe200078e00ff */
        /* <DEDUP_REMOVED lines=8> */
[----:B0-----:R-:W-:-:S06]  /*11c0*/  IMAD.WIDE R8, R119, 0x4, R4 ;  /* 0x0000000477087825 */ /* 0x001fcc00078e0204 */
        /* <DEDUP_REMOVED lines=28> */
.L_x_2765:
[----:B------:R-:W-:Y:S01]  /*1390*/  ULDC.64 UR4, c[0x0][0xb18] ;  /* 0x0002c60000047ab9 */ /* 0x000fe20000000a00 */
[----:B------:R-:W-:Y:S01]  /*13a0*/  IMAD.MOV.U32 R177, RZ, RZ, R117 ;  /* 0x000000ffffb17224 */ /* 0x000fe200078e0075 */
[----:B------:R-:W-:Y:S01]  /*13b0*/  ISETP.NE.U32.AND P1, PT, RZ, UR4, PT ;  /* 0x00000004ff007c0c */ /* 0x000fe2000bf25070 */
[----:B------:R-:W-:Y:S02]  /*13c0*/  IMAD.MOV.U32 R170, RZ, RZ, R118 ;  /* 0x000000ffffaa7224 */ /* 0x000fe400078e0076 */
[----:B------:R-:W-:Y:S01]  /*13d0*/  IMAD.MOV.U32 R171, RZ, RZ, R119 ;  /* 0x000000ffffab7224 */ /* 0x000fe200078e0077 */
[----:B------:R-:W-:-:S13]  /*13e0*/  ISETP.NE.AND.EX P1, PT, RZ, UR5, PT, P1 ;  /* 0x00000005ff007c0c */ /* 0x000fda000bf25310 */
[----:B------:R-:W-:Y:S05]  /*13f0*/  @!P1 BRA `(.L_x_2766) ;  /* 0x0000000000109947 */ /* 0x000fea0003800000 */
[----:B------:R-:W0:Y:S02]  /*1400*/  LDC.64 R2, c[0x0][0xb18] ;  /* 0x0002c600ff027b82 */ /* 0x000e240000000a00 */
[----:B0-----:R-:W-:-:S05]  /*1410*/  IMAD.WIDE R2, R119, 0x4, R2 ;  /* 0x0000000477027825 */ /* 0x001fca00078e0202 */
[----:B------:R0:W5:Y:S01]  /*1420*/  LDG.E R26, desc[UR56][R2.64] ;  /* 0x00000038021a7981 */ /* 0x000162000c1e1900 */
[----:B------:R-:W-:Y:S05]  /*1430*/  BRA `(.L_x_2767) ;  /* 0x0000000000107947 */ /* 0x000fea0003800000 */
.L_x_2766:
[----:B------:R-:W-:Y:S05]  /*1440*/  @!P0 BRA `(.L_x_2767) ;  /* 0x00000000000c8947 */ /* 0x000fea0003800000 */
[----:B------:R-:W2:Y:S04]  /*1450*/  LDG.E R3, desc[UR56][R8.64] ;  /* 0x0000003808037981 */ /* 0x000ea8000c1e1900 */
[----:B------:R-:W2:Y:S02]  /*1460*/  LDG.E R26, desc[UR56][R8.64+0x4] ;  /* 0x00000438081a7981 */ /* 0x000ea4000c1e1900 */
[----:B--2---:R-:W-:-:S07]  /*1470*/  IADD3 R26, -R3, R26, RZ ;  /* 0x0000001a031a7210 */ /* 0x004fce0007ffe1ff */
.L_x_2767:
        /* <DEDUP_REMOVED lines=38> */
.L_x_2770:
[----:B------:R-:W-:-:S13]  /*16e0*/  ISETP.NE.AND P0, PT, R9, 0x1, PT ;  /* 0x000000010900780c */ /* 0x000fda0003f05270 */
[----:B------:R-:W0:Y:S02]  /*16f0*/  @P0 LDC.64 R4, c[0x0][0xae0] ;  /* 0x0002b800ff040b82 */ /* 0x000e240000000a00 */
[----:B0-----:R-:W-:-:S05]  /*1700*/  @P0 IMAD.HI.U32 R4, R2, R4, RZ ;  /* 0x0000000402040227 */ /* 0x001fca00078e00ff */
[----:B------:R-:W-:-:S07]  /*1710*/  @P0 SHF.R.U32.HI R2, RZ, R5, R4 ;  /* 0x00000005ff020219 */ /* 0x000fce0000011604 */
.L_x_2771:
[----:B------:R-:W-:Y:S05]  /*1720*/  BSYNC B0 ;  /* 0x0000000000007941 */ /* 0x000fea0003800000 */
.L_x_2769:
[----:B------:R-:W-:-:S05]  /*1730*/  IMAD R3, R2, R9, R9 ;  /* 0x0000000902037224 */ /* 0x000fca00078e0209 */
[----:B------:R-:W-:-:S07]  /*1740*/  VIMNMX R0, R0, R3, PT ;  /* 0x0000000300007248 */ /* 0x000fce0003fe0100 */
.L_x_2768:
        /* <DEDUP_REMOVED lines=15> */
.L_x_2774:
[----:B------:R-:W-:Y:S01]  /*1840*/  ISETP.NE.AND P0, PT, R9, 0x1, PT ;  /* 0x000000010900780c */ /* 0x000fe20003f05270 */
[----:B------:R-:W-:-:S12]  /*1850*/  IMAD.MOV.U32 R4, RZ, RZ, R19 ;  /* 0x000000ffff047224 */ /* 0x000fd800078e0013 */
[----:B------:R-:W0:Y:S02]  /*1860*/  @P0 LDC.64 R6, c[0x0][0xae0] ;  /* 0x0002b800ff060b82 */ /* 0x000e240000000a00 */
[----:B0-----:R-:W-:-:S05]  /*1870*/  @P0 IMAD.HI.U32 R6, R19, R6, RZ ;  /* 0x0000000613060227 */ /* 0x001fca00078e00ff */
[----:B------:R-:W-:-:S07]  /*1880*/  @P0 SHF.R.U32.HI R4, RZ, R7, R6 ;  /* 0x00000007ff040219 */ /* 0x000fce0000011606 */
.L_x_2775:
[----:B------:R-:W-:Y:S05]  /*1890*/  BSYNC B0 ;  /* 0x0000000000007941 */ /* 0x000fea0003800000 */
.L_x_2773:
[----:B------:R-:W-:-:S05]  /*18a0*/  IMAD R3, R4, R9, RZ ;  /* 0x0000000904037224 */ /* 0x000fca00078e02ff */
[----:B------:R-:W-:-:S07]  /*18b0*/  VIMNMX R2, R2, R3, !PT ;  /* 0x0000000302027248 */ /* 0x000fce0007fe0100 */
.L_x_2772:
[----:B------:R-:W-:Y:S01]  /*18c0*/  IADD3 R0, R0, 0x5f, RZ ;  /* 0x0000005f00007810 */ /* 0x000fe20007ffe0ff */
        /* <DEDUP_REMOVED lines=11> */
[----:B------:R-:W-:-:S03]  /*1980*/  VIMNMX R0, R3, R40, PT ;  /* 0x0000002803007248 */ /* 0x000fc60003fe0100 */
[----:B------:R-:W-:Y:S01]  /*1990*/  IMAD.WIDE.U32 R2, R5, -0x55555555, RZ ;  /* 0xaaaaaaab05027825 */ /* 0x000fe200078e00ff */
[----:B------:R-:W-:-:S04]  /*19a0*/  ISETP.GT.AND P0, PT, R0, R5, PT ;  /* 0x000000050000720c */ /* 0x000fc80003f04270 */
[----:B------:R-:W-:-:S05]  /*19b0*/  SHF.R.U32.HI R24, RZ, 0x6, R3 ;  /* 0x00000006ff187819 */ /* 0x000fca0000011603 */
[----:B------:R-:W-:-:S04]  /*19c0*/  IMAD.MOV.U32 R59, RZ, RZ, R24 ;  /* 0x000000ffff3b7224 */ /* 0x000fc800078e0018 */
        /* <DEDUP_REMOVED lines=27> */
.L_x_2778:
[----:B------:R-:W-:Y:S05]  /*1b80*/  BSYNC B6 ;  /* 0x0000000000067941 */ /* 0x000fea0003800000 */
.L_x_2777:
[----:B------:R-:W-:Y:S01]  /*1b90*/  IADD3 R58, R145, 0x400, RZ ;  /* 0x00000400913a7810 */ /* 0x000fe20007ffe0ff */
[----:B------:R-:W-:Y:S03]  /*1ba0*/  BSSY B6, `(.L_x_2779) ;  /* 0x0000013000067945 */ /* 0x000fe60003800000 */
        /* <DEDUP_REMOVED lines=18> */
.L_x_2780:
[----:B------:R-:W-:Y:S05]  /*1cd0*/  BSYNC B6 ;  /* 0x0000000000067941 */ /* 0x000fea0003800000 */
.L_x_2779:
        /* <DEDUP_REMOVED lines=9> */
[C---:B------:R-:W-:Y:S02]  /*1d70*/  IADD3 R95, R22.reuse, 0x20, RZ ;  /* 0x00000020165f7810 */ /* 0x040fe40007ffe0ff */
[----:B------:R-:W3:Y:S08]  /*1d80*/  LDC.64 R44, c[0x0][0x3e8] ;  /* 0x0000fa00ff2c7b82 */ /* 0x000ef00000000a00 */
[----:B------:R-:W4:Y:S01]  /*1d90*/  @P0 LDC.64 R2, c[0x0][0xaf0] ;  /* 0x0002bc00ff020b82 */ /* 0x000f220000000a00 */
[----:B------:R-:W-:-:S02]  /*1da0*/  VIADD R94, R22, 0x40 ;  /* 0x00000040165e7836 */ /* 0x000fc40000000000 */
[----:B------:R-:W-:-:S05]  /*1db0*/  VIADD R92, R22, 0x60 ;  /* 0x00000060165c7836 */ /* 0x000fca0000000000 */
[----:B------:R-:W1:Y:S01]  /*1dc0*/  LDC R31, c[0x0][0x3d4] ;  /* 0x0000f500ff1f7b82 */ /* 0x000e620000000800 */
[----:B------:R-:W-:-:S07]  /*1dd0*/  VIADD R90, R22, 0x80 ;  /* 0x00000080165a7836 */ /* 0x000fce0000000000 */
[----:B------:R-:W1:Y:S01]  /*1de0*/  LDC.64 R32, c[0x0][0x3d8] ;  /* 0x0000f600ff207b82 */ /* 0x000e620000000a00 */
[----:B----4-:R-:W-:-:S05]  /*1df0*/  @P0 IMAD.WIDE R2, R119, 0x4, R2 ;  /* 0x0000000477020825 */ /* 0x010fca00078e0202 */
[----:B------:R4:W4:Y:S01]  /*1e00*/  @P0 LDG.E R119, desc[UR56][R2.64] ;  /* 0x0000003802770981 */ /* 0x000922000c1e1900 */
[----:B0-----:R-:W-:Y:S01]  /*1e10*/  ISETP.NE.AND P0, PT, R0, 0x1, PT ;  /* 0x000000010000780c */ /* 0x001fe20003f05270 */
[----:B------:R-:W-:Y:S01]  /*1e20*/  VIADD R88, R22, 0xa0 ;  /* 0x000000a016587836 */ /* 0x000fe20000000000 */
[----:B------:R-:W-:Y:S01]  /*1e30*/  SHF.R.S32.HI R14, RZ, 0x1f, R12 ;  /* 0x0000001fff0e7819 */ /* 0x000fe2000001140c */
[----:B------:R-:W-:Y:S01]  /*1e40*/  IMAD.SHL.U32 R54, R191, 0x4, RZ ;  /* 0x00000004bf367824 */ /* 0x000fe200078e00ff */
[----:B--2---:R-:W-:Y:S01]  /*1e50*/  SHF.R.U32.HI R20, RZ, 0x7, R20 ;  /* 0x00000007ff147819 */ /* 0x004fe20000011614 */
[----:B------:R-:W-:Y:S01]  /*1e60*/  IMAD.SHL.U32 R83, R179, 0x40, RZ ;  /* 0x00000040b3537824 */ /* 0x000fe200078e00ff */
[----:B---3--:R-:W-:Y:S01]  /*1e70*/  SHF.L.U64.HI R87, R44, 0x6, R45 ;  /* 0x000000062c577819 */ /* 0x008fe2000001022d */
[-C--:B-1----:R-:W-:Y:S01]  /*1e80*/  IMAD R4, R14, R50.reuse, RZ ;  /* 0x000000320e047224 */ /* 0x082fe200078e02ff */
[----:B------:R-:W-:Y:S01]  /*1e90*/  ISETP.NE.AND P6, PT, R20, 0x1, PT ;  /* 0x000000011400780c */ /* 0x000fe20003fc5270 */
[----:B----4-:R-:W-:Y:S01]  /*1ea0*/  IMAD.WIDE.U32 R2, R12, R50, RZ ;  /* 0x000000320c027225 */ /* 0x010fe200078e00ff */
[----:B------:R-:W-:-:S02]  /*1eb0*/  SHF.R.S32.HI R55, RZ, 0x1f, R54 ;  /* 0x0000001fff377819 */ /* 0x000fc40000011436 */
[----:B------:R-:W-:Y:S01]  /*1ec0*/  LOP3.LUT R83, R83, 0x1c0, RZ, 0xc0, !PT ;  /* 0x000001c053537812 */ /* 0x000fe200078ec0ff */
[----:B------:R-:W0:Y:S01]  /*1ed0*/  @P0 LDC R5, c[0x0][0x42c] ;  /* 0x00010b00ff050b82 */ /* 0x000e220000000800 */
[----:B------:R-:W-:Y:S01]  /*1ee0*/  IMAD.MOV.U32 R78, RZ, RZ, 0x20 ;  /* 0x00000020ff4e7424 */ /* 0x000fe200078e00ff */
[----:B------:R-:W-:Y:S01]  /*1ef0*/  SHF.L.U64.HI R84, R50, 0x6, R51 ;  /* 0x0000000632547819 */ /* 0x000fe20000010233 */
[----:B------:R-:W-:Y:S01]  /*1f00*/  IMAD R73, R45, 0x60, RZ ;  /* 0x000000602d497824 */ /* 0x000fe200078e02ff */
[----:B------:R-:W-:Y:S01]  /*1f10*/  SHF.R.U32.HI R79, RZ, 0x3, R83 ;  /* 0x00000003ff4f7819 */ /* 0x000fe20000011653 */
[----:B------:R-:W-:Y:S01]  /*1f20*/  IMAD.SHL.U32 R85, R44, 0x40, RZ ;  /* 0x000000402c557824 */ /* 0x000fe200078e00ff */
[----:B------:R-:W-:Y:S01]  /*1f30*/  SHF.L.U64.HI R80, R32, 0x6, R33 ;  /* 0x0000000620507819 */ /* 0x000fe20000010221 */
[----:B------:R-:W-:Y:S01]  /*1f40*/  IMAD.SHL.U32 R82, R50, 0x40, RZ ;  /* 0x0000004032527824 */ /* 0x000fe200078e00ff */
[----:B------:R-:W1:Y:S01]  /*1f50*/  @P0 LDC R7, c[0x0][0x430] ;  /* 0x00010c00ff070b82 */ /* 0x000e620000000800 */
[----:B------:R-:W-:-:S02]  /*1f60*/  IMAD.U32 R77, RZ, RZ, UR50 ;  /* 0x00000032ff4d7e24 */ /* 0x000fc4000f8e00ff */
[----:B------:R-:W-:Y:S02]  /*1f70*/  IMAD.SHL.U32 R81, R32, 0x40, RZ ;  /* 0x0000004020517824 */ /* 0x000fe400078e00ff */
[----:B------:R-:W-:Y:S01]  /*1f80*/  IMAD.SHL.U32 R76, R31, 0x2, RZ ;  /* 0x000000021f4c7824 */ /* 0x000fe200078e00ff */
[----:B------:R-:W-:Y:S01]  /*1f90*/  LOP3.LUT R77, R77, 0x1, RZ, 0xfc, !PT ;  /* 0x000000014d4d7812 */ /* 0x000fe200078efcff */
        /* <DEDUP_REMOVED lines=10> */
[----:B------:R-:W-:Y:S02]  /*2040*/  IMAD R5, R6, UR4, RZ ;  /* 0x0000000406057c24 */ /* 0x000fe4000f8e02ff */
[----:B------:R-:W-:Y:S02]  /*2050*/  VIADD R7, R22, 0xc0 ;  /* 0x000000c016077836 */ /* 0x000fe40000000000 */
        /* <DEDUP_REMOVED lines=14> */
[----:B------:R-:W-:Y:S02]  /*2140*/  ISETP.GE.AND P1, PT, R95, UR4, PT ;  /* 0x000000045f007c0c */ /* 0x000fe4000bf26270 */
        /* <DEDUP_REMOVED lines=9> */
[----:B------:R-:W-:Y:S02]  /*21e0*/  SEL R0, RZ, 0x1, P0 ;  /* 0x00000001ff007807 */ /* 0x000fe40000000000 */
[----:B------:R-:W-:-:S02]  /*21f0*/  ISETP.GE.AND P0, PT, R94, UR4, PT ;  /* 0x000000045e007c0c */ /* 0x000fc4000bf06270 */
[----:B------:R-:W-:Y:S02]  /*2200*/  ISETP.GE.AND P3, PT, R4, UR4, PT ;  /* 0x0000000404007c0c */ /* 0x000fe4000bf66270 */
[----:B------:R-:W-:Y:S02]  /*2210*/  LOP3.LUT R0, R5, 0x2, R0, 0xe2, !PT ;  /* 0x0000000205007812 */ /* 0x000fe400078ee200 */
[----:B------:R-:W-:Y:S01]  /*2220*/  ISETP.GE.AND P2, PT, R7, UR4, PT ;  /* 0x0000000407007c0c */ /* 0x000fe2000bf46270 */
[C---:B------:R-:W-:Y:S01]  /*2230*/  IMAD R7, R118.reuse, UR7, R3 ;  /* 0x0000000776077c24 */ /* 0x040fe2000f8e0203 */
[----:B------:R-:W-:Y:S01]  /*2240*/  SEL R5, RZ, 0x4, P0 ;  /* 0x00000004ff057807 */ /* 0x000fe20000000000 */
[----:B------:R-:W-:Y:S01]  /*2250*/  IMAD.WIDE.U32 R2, R118, UR6, R22 ;  /* 0x0000000676027c25 */ /* 0x000fe2000f8e0016 */
[----:B------:R-:W-:Y:S02]  /*2260*/  SEL R4, RZ, 0x8, P1 ;  /* 0x00000008ff047807 */ /* 0x000fe40000800000 */
[----:B------:R-:W-:Y:S01]  /*2270*/  ISETP.GE.AND P0, PT, R90, UR4, PT ;  /* 0x000000045a007c0c */ /* 0x000fe2000bf06270 */
[----:B------:R-:W-:Y:S01]  /*2280*/  IMAD.IADD R3, R3, 0x1, R7 ;  /* 0x0000000103037824 */ /* 0x000fe200078e0207 */
[----:B------:R-:W-:Y:S01]  /*2290*/  ISETP.GE.AND P1, PT, R88, UR4, PT ;  /* 0x0000000458007c0c */ /* 0x000fe2000bf26270 */
[----:B------:R-:W-:Y:S01]  /*22a0*/  ULDC.64 UR4, c[0x0][0x328] ;  /* 0x0000ca0000047ab9 */ /* 0x000fe20000000a00 */
[----:B------:R-:W-:Y:S01]  /*22b0*/  LOP3.LUT R0, R4, R0, R5, 0xfe, !PT ;  /* 0x0000000004007212 */ /* 0x000fe200078efe05 */
[----:B------:R-:W-:Y:S01]  /*22c0*/  IMAD R6, R8, UR4, RZ ;  /* 0x0000000408067c24 */ /* 0x000fe2000f8e02ff */
[----:B------:R-:W-:Y:S01]  /*22d0*/  SEL R5, RZ, 0x10, P0 ;  /* 0x00000010ff057807 */ /* 0x000fe20000000000 */
[----:B------:R-:W-:Y:S01]  /*22e0*/  IMAD.WIDE.U32 R8, R153, R44, R22 ;  /* 0x0000002c99087225 */ /* 0x000fe200078e0016 */
[----:B------:R-:W-:-:S02]  /*22f0*/  SEL R4, RZ, 0x20, P1 ;  /* 0x00000020ff047807 */ /* 0x000fc40000800000 */
[----:B------:R-:W-:Y:S01]  /*2300*/  ISETP.GE.AND P0, PT, R22, R31, PT ;  /* 0x0000001f1600720c */ /* 0x000fe20003f06270 */
[C---:B------:R-:W-:Y:S01]  /*2310*/  IMAD R61, R53.reuse, UR5, R6 ;  /* 0x00000005353d7c24 */ /* 0x040fe2000f8e0206 */
[----:B------:R-:W-:Y:S01]  /*2320*/  LOP3.LUT R5, R4, R0, R5, 0xfe, !PT ;  /* 0x0000000004057212 */ /* 0x000fe200078efe05 */
[----:B------:R-:W-:Y:S01]  /*2330*/  IMAD.WIDE.U32 R52, R53, UR4, R2 ;  /* 0x0000000435347c25 */ /* 0x000fe2000f8e0002 */
[----:B------:R-:W-:Y:S01]  /*2340*/  SEL R0, RZ, 0x40, P2 ;  /* 0x00000040ff007807 */ /* 0x000fe20001000000 */
[----:B------:R-:W-:Y:S01]  /*2350*/  ULDC UR4, c[0x0][0x2e4] ;  /* 0x0000b90000047ab9 */ /* 0x000fe20000000800 */
[----:B------:R-:W-:Y:S01]  /*2360*/  SEL R13, R31, RZ, P0 ;  /* 0x000000ff1f0d7207 */ /* 0x000fe20000000000 */
[----:B------:R-:W-:Y:S01]  /*2370*/  IMAD R2, R161, R44, RZ ;  /* 0x0000002ca1027224 */ /* 0x000fe200078e02ff */
[----:B------:R-:W-:Y:S01]  /*2380*/  LOP3.LUT R11, R5, R0, RZ, 0xfc, !PT ;  /* 0x00000000050b7212 */ /* 0x000fe200078efcff */
[----:B------:R-:W-:Y:S01]  /*2390*/  IMAD.WIDE.U32 R4, R153, R44, R54 ;  /* 0x0000002c99047225 */ /* 0x000fe200078e0036 */
[----:B------:R-:W-:-:S02]  /*23a0*/  LOP3.LUT P1, RZ, R179, 0x4, RZ, 0xc0, !PT ;  /* 0x00000004b3ff7812 */ /* 0x000fc4000782c0ff */
[----:B------:R-:W-:Y:S01]  /*23b0*/  SEL R60, RZ, 0xffffff80, P3 ;  /* 0xffffff80ff3c7807 */ /* 0x000fe20001800000 */
[----:B------:R-:W-:Y:S01]  /*23c0*/  IMAD R21, R153, R45, R2 ;  /* 0x0000002d99157224 */ /* 0x000fe200078e0202 */
[----:B------:R-:W-:Y:S01]  /*23d0*/  SEL R78, R78, 0xffffffe0, !P1 ;  /* 0xffffffe04e4e7807 */ /* 0x000fe20004800000 */
[-C--:B------:R-:W-:Y:S01]  /*23e0*/  IMAD R0, R161, R32.reuse, RZ ;  /* 0x00000020a1007224 */ /* 0x080fe200078e02ff */
[----:B------:R-:W-:Y:S01]  /*23f0*/  ISETP.GE.AND P1, PT, R22, UR4, PT ;  /* 0x0000000416007c0c */ /* 0x000fe2000bf26270 */
[----:B------:R-:W-:Y:S01]  /*2400*/  IMAD.IADD R5, R5, 0x1, R21 ;  /* 0x0000000105057824 */ /* 0x000fe200078e0215 */
[----:B------:R-:W-:Y:S01]  /*2410*/  LOP3.LUT R60, R11, 0x80, R60, 0xc8, !PT ;  /* 0x000000800b3c7812 */ /* 0x000fe200078ec83c */
[----:B------:R-:W-:-:S04]  /*2420*/  IMAD.WIDE.U32 R6, R153, R32, R22 ;  /* 0x0000002099067225 */ /* 0x000fc800078e0016 */
[C---:B------:R-:W-:Y:S02]  /*2430*/  IMAD R15, R153.reuse, R33, R0 ;  /* 0x00000021990f7224 */ /* 0x040fe400078e0200 */
[----:B------:R-:W-:-:S03]  /*2440*/  IMAD.WIDE.U32 R2, R153, R32, R54 ;  /* 0x0000002099027225 */ /* 0x000fc600078e0036 */
[----:B------:R-:W-:Y:S01]  /*2450*/  IADD3 R7, R15, R7, RZ ;  /* 0x000000070f077210 */ /* 0x000fe20007ffe0ff */
[----:B------:R-:W-:Y:S02]  /*2460*/  IMAD.IADD R13, R22, 0x1, R13 ;  /* 0x00000001160d7824 */ /* 0x000fe400078e020d */
[----:B-----5:R-:W-:Y:S01]  /*2470*/  IMAD.WIDE.U32 R46, R41, R44, R4 ;  /* 0x0000002c292e7225 */ /* 0x020fe200078e0004 */
[----:B------:R-:W-:Y:S02]  /*2480*/  LOP3.LUT R4, R83, 0x18, R22, 0xf8, !PT ;  /* 0x0000001853047812 */ /* 0x000fe400078ef816 */
[----:B------:R-:W-:Y:S01]  /*2490*/  SHF.R.S32.HI R0, RZ, 0x1f, R13 ;  /* 0x0000001fff007819 */ /* 0x000fe2000001140d */
[----:B------:R-:W-:Y:S01]  /*24a0*/  IMAD.IADD R3, R3, 0x1, R15 ;  /* 0x0000000103037824 */ /* 0x000fe200078e020f */
[----:B------:R-:W-:Y:S01]  /*24b0*/  SHF.R.S32.HI R15, RZ, 0x1f, R41 ;  /* 0x0000001fff0f7819 */ /* 0x000fe20000011429 */
[----:B------:R-:W-:Y:S01]  /*24c0*/  IMAD.IADD R9, R21, 0x1, R9 ;  /* 0x0000000115097824 */ /* 0x000fe200078e0209 */
[----:B------:R-:W-:Y:S01]  /*24d0*/  LOP3.LUT R4, R4, R79, RZ, 0x3c, !PT ;  /* 0x0000004f04047212 */ /* 0x000fe200078e3cff */
[----:B------:R-:W-:Y:S01]  /*24e0*/  IMAD.WIDE.U32 R26, R41, R32, R2 ;  /* 0x00000020291a7225 */ /* 0x000fe200078e0002 */
[----:B------:R-:W-:-:S02]  /*24f0*/  LEA.HI R0, R0, R13, RZ, 0x3 ;  /* 0x0000000d00007211 */ /* 0x000fc400078f18ff */
[----:B------:R-:W-:Y:S01]  /*2500*/  IADD3 R2, P2, R153, R12, RZ ;  /* 0x0000000c99027210 */ /* 0x000fe20007f5e0ff */
[----:B------:R-:W-:Y:S01]  /*2510*/  IMAD R10, R15, R44, RZ ;  /* 0x0000002c0f0a7224 */ /* 0x000fe200078e02ff */
[----:B------:R-:W-:Y:S01]  /*2520*/  SHF.R.S32.HI R68, RZ, 0x3, R0 ;  /* 0x00000003ff447819 */ /* 0x000fe20000011400 */
[----:B------:R-:W-:Y:S01]  /*2530*/  IMAD R75, R165, 0x200, R4 ;  /* 0x00000200a54b7824 */ /* 0x000fe200078e0204 */
[----:B------:R-:W-:Y:S01]  /*2540*/  LOP3.LUT R4, R83, 0x38, R0, 0xf8, !PT ;  /* 0x0000003853047812 */ /* 0x000fe200078ef800 */
[----:B------:R-:W-:Y:S01]  /*2550*/  IMAD R29, R41, R45, R10 ;  /* 0x0000002d291d7224 */ /* 0x000fe200078e020a */
[----:B------:R-:W-:Y:S01]  /*2560*/  LOP3.LUT R67, R0, 0xfffffff8, RZ, 0xc0, !PT ;  /* 0xfffffff800437812 */ /* 0x000fe200078ec0ff */
[----:B------:R-:W-:Y:S01]  /*2570*/  IMAD R10, R15, R32, RZ ;  /* 0x000000200f0a7224 */ /* 0x000fe200078e02ff */
[----:B------:R-:W-:Y:S01]  /*2580*/  LOP3.LUT R0, R166, 0x38, R0, 0xf8, !PT ;  /* 0x00000038a6007812 */ /* 0x000fe200078ef800 */
[----:B------:R-:W-:Y:S01]  /*2590*/  IMAD.WIDE.U32 R48, R41, R44, R8 ;  /* 0x0000002c29307225 */ /* 0x000fe200078e0008 */
[----:B------:R-:W-:-:S02]  /*25a0*/  LOP3.LUT R4, R4, R79, RZ, 0x3c, !PT ;  /* 0x0000004f04047212 */ /* 0x000fc400078e3cff */
[----:B------:R-:W-:Y:S01]  /*25b0*/  LOP3.LUT R63, R0, R167, RZ, 0x3c, !PT ;  /* 0x000000a7003f7212 */ /* 0x000fe200078e3cff */
[----:B------:R-:W-:Y:S01]  /*25c0*/  IMAD R13, R51, 0x60, RZ ;  /* 0x00000060330d7824 */ /* 0x000fe200078e02ff */
[----:B------:R-:W-:Y:S01]  /*25d0*/  SHF.R.S32.HI R62, RZ, 0x1f, R67 ;  /* 0x0000001fff3e7819 */ /* 0x000fe20000011443 */
[----:B------:R-:W-:Y:S01]  /*25e0*/  IMAD.WIDE.U32 R44, R44, 0x60, RZ ;  /* 0x000000602c2c7825 */ /* 0x000fe200078e00ff */
[----:B------:R-:W-:-:S03]  /*25f0*/  LOP3.LUT R0, R11, 0x40, RZ, 0xc0, !PT ;  /* 0x000000400b007812 */ /* 0x000fc600078ec0ff */
[----:B------:R-:W-:Y:S01]  /*2600*/  IMAD.WIDE.U32 R50, R50, 0x60, RZ ;  /* 0x0000006032327825 */ /* 0x000fe200078e00ff */
[----:B------:R-:W-:-:S03]  /*2610*/  IADD3 R73, R45, R73, RZ ;  /* 0x000000492d497210 */ /* 0x000fc60007ffe0ff */
[----:B------:R-:W-:Y:S02]  /*2620*/  IMAD R5, R41, R33, R10 ;  /* 0x0000002129057224 */ /* 0x000fe400078e020a */
[----:B------:R-:W-:Y:S02]  /*2630*/  IMAD R9, R33, 0x60, RZ ;  /* 0x0000006021097824 */ /* 0x000fe400078e02ff */
[----:B------:R-:W-:-:S04]  /*2640*/  IMAD.WIDE.U32 R42, R41, R32, R6 ;  /* 0x00000020292a7225 */ /* 0x000fc800078e0006 */
        /* <DEDUP_REMOVED lines=13> */
.L_x_2828:
        /* <DEDUP_REMOVED lines=19> */
[----:B------:R-:W-:Y:S01]  /*2850*/  LEA.HI.X R15, R6, R99, R7, 0x1, P5 ;  /* 0x00000063060f7211 */ /* 0x000fe200028f0c07 */
[----:B------:R-:W-:Y:S01]  /*2860*/  IMAD R7, R152, 0x1800, R71 ;  /* 0x0000180098077824 */ /* 0x000fe200078e0247 */
[----:B------:R-:W-:-:S02]  /*2870*/  ISETP.GT.AND P4, PT, R59, R24, PT ;  /* 0x000000183b00720c */ /* 0x000fc40003f84270 */
[----:B------:R-:W-:Y:S01]  /*2880*/  LEA R104, R5, R18, 0x1 ;  /* 0x0000001205687211 */ /* 0x000fe200078e08ff */
[----:B------:R-:W-:Y:S01]  /*2890*/  IMAD R102, R7, 0x2, R18 ;  /* 0x0000000207667824 */ /* 0x000fe200078e0212 */
[----:B------:R-:W-:-:S05]  /*28a0*/  P2R R96, PR, RZ, 0x10 ;  /* 0x00000010ff607803 */ /* 0x000fca0000000000 */
        /* <DEDUP_REMOVED lines=43> */
.L_x_2785:
[----:B------:R-:W-:Y:S05]  /*2b60*/  BSYNC B1 ;  /* 0x0000000000017941 */ /* 0x000fea0003800000 */
.L_x_2784:
        /* <DEDUP_REMOVED lines=29> */
.L_x_2787:
[----:B------:R-:W-:Y:S05]  /*2d40*/  BSYNC B1 ;  /* 0x0000000000017941 */ /* 0x000fea0003800000 */
.L_x_2786:
        /* <DEDUP_REMOVED lines=27> */
.L_x_2788:
[----:B------:R-:W-:Y:S01]  /*2f00*/  IMAD R86, R152, 0x8, R145 ;  /* 0x0000000898567824 */ /* 0x000fe200078e0291 */
[----:B------:R-:W-:Y:S01]  /*2f10*/  SHF.L.U32 R107, R155, 0x1f, RZ ;  /* 0x0000001f9b6b7819 */ /* 0x000fe200000006ff */
[----:B------:R-:W-:Y:S03]  /*2f20*/  BSSY B1, `(.L_x_2789) ;  /* 0x0000003000017945 */ /* 0x000fe60003800000 */
[----:B------:R-:W0:Y:S02]  /*2f30*/  SYNCS.PHASECHK.TRANS64.TRYWAIT P6, [R86+URZ+0x32490], R107 ;  /* 0x0324906b560075a7 */ /* 0x000e2400080c017f */
[----:B0-----:R-:W-:Y:S05]  /*2f40*/  @!P6 BRA `(.L_x_2790) ;  /* 0x0000031400b0e947 */ /* 0x001fea0003800000 */
.L_x_3104:
[----:B------:R-:W-:Y:S05]  /*2f50*/  BSYNC B1 ;  /* 0x0000000000017941 */ /* 0x000fea0003800000 */
.L_x_2789:
        /* <DEDUP_REMOVED lines=49> */
.L_x_2796:
[----:B------:R-:W-:Y:S05]  /*3270*/  BSYNC B3 ;  /* 0x0000000000037941 */ /* 0x000fea0003800000 */
.L_x_2795:
[----:B--2---:R1:W-:Y:S02]  /*3280*/  STG.E.128 desc[UR56][R14.64], R4 ;  /* 0x000000040e007986 */ /* 0x0043e4000c101d38 */
.L_x_2794:
[----:B------:R-:W-:Y:S05]  /*3290*/  BSYNC B2 ;  /* 0x0000000000027941 */ /* 0x000fea0003800000 */
.L_x_2793:
[----:B------:R-:W-:Y:S05]  /*32a0*/  @P2 BRA `(.L_x_2792) ;  /* 0x0000000000c02947 */ /* 0x000fea0003800000 */
[----:B-1----:R1:W2:Y:S01]  /*32b0*/  LDS.128 R4, [R102] ;  /* 0x0000000066047984 */ /* 0x0022a20000000c00 */
[----:B------:R-:W-:Y:S01]  /*32c0*/  IADD3 R36, R54, 0x10, RZ ;  /* 0x0000001036247810 */ /* 0x000fe20007ffe0ff */
[----:B------:R-:W-:Y:S03]  /*32d0*/  BSSY B2, `(.L_x_2797) ;  /* 0x000002c000027945 */ /* 0x000fe60003800000 */
        /* <DEDUP_REMOVED lines=43> */
.L_x_2798:
[----:B------:R-:W-:Y:S05]  /*3590*/  BSYNC B2 ;  /* 0x0000000000027941 */ /* 0x000fea0003800000 */
.L_x_2797:
[----:B--2---:R2:W-:Y:S02]  /*35a0*/  STG.E.128 desc[UR56][R14.64+0x40], R4 ;  /* 0x000040040e007986 */ /* 0x0045e4000c101d38 */
.L_x_2792:
[----:B------:R-:W-:Y:S05]  /*35b0*/  BSYNC B1 ;  /* 0x0000000000017941 */ /* 0x000fea0003800000 */
.L_x_2791:
        /* <DEDUP_REMOVED lines=48> */
.L_x_2803:
[----:B------:R-:W-:Y:S05]  /*38c0*/  BSYNC B2 ;  /* 0x0000000000027941 */ /* 0x000fea0003800000 */
.L_x_2802:
[----:B--2---:R3:W-:Y:S02]  /*38d0*/  STG.E.128 desc[UR56][R12.64], R4 ;  /* 0x000000040c007986 */ /* 0x0047e4000c101d38 */
.L_x_2801:
[----:B------:R-:W-:Y:S05]  /*38e0*/  BSYNC B1 ;  /* 0x0000000000017941 */ /* 0x000fea0003800000 */
.L_x_2800:
        /* <DEDUP_REMOVED lines=47> */
.L_x_2805:
[----:B------:R-:W-:Y:S05]  /*3be0*/  BSYNC B1 ;  /* 0x0000000000017941 */ /* 0x000fea0003800000 */
.L_x_2804:
[----:B--2---:R4:W-:Y:S01]  /*3bf0*/  STG.E.128 desc[UR56][R12.64+0x40], R4 ;  /* 0x000040040c007986 */ /* 0x0049e2000c101d38 */
[----:B------:R-:W-:Y:S05]  /*3c00*/  BRA `(.L_x_2799) ;  /* 0x00000014005c7947 */ /* 0x000fea0003800000 */
.L_x_2783:
        /* <DEDUP_REMOVED lines=39> */
[----:B------:R-:W-:Y:S02]  /*3e80*/  IMAD.MOV.U32 R33, RZ, RZ, R15 ;  /* 0x000000ffff217224 */ /* 0x000fe400078e000f */
[----:B---3--:R-:W-:Y:S02]  /*3e90*/  IMAD.MOV.U32 R35, RZ, RZ, R13 ;  /* 0x000000ffff237224 */ /* 0x008fe400078e000d */
        /* <DEDUP_REMOVED lines=27> */
.L_x_2806:
        /* <DEDUP_REMOVED lines=9> */
.L_x_3105:
[----:B------:R-:W-:Y:S05]  /*40e0*/  BSYNC B1 ;  /* 0x0000000000017941 */ /* 0x000fea0003800000 */
.L_x_2807:
        /* <DEDUP_REMOVED lines=40> */
[----:B------:R-:W-:Y:S02]  /*4370*/  HADD2.F32 R14, -RZ, R120.H0_H0 ;  /* 0x20000078ff0e7230 */ /* 0x000fe40000004100 */
[C---:B------:R-:W-:Y:S01]  /*4380*/  FMUL.FTZ R120, R12.reuse, R15 ;  /* 0x0000000f0c787220 */ /* 0x040fe20000410000 */
[----:B------:R-:W-:Y:S02]  /*4390*/  HADD2.F32 R28, -RZ, R119.H0_H0 ;  /* 0x20000077ff1c7230 */ /* 0x000fe40000004100 */
[-C--:B------:R-:W-:Y:S01]  /*43a0*/  FMUL.FTZ R122, R37, R30.reuse ;  /* 0x0000001e257a7220 */ /* 0x080fe20000410000 */
[----:B------:R-:W-:Y:S01]  /*43b0*/  FMUL.FTZ R30, R33, R30 ;  /* 0x0000001e211e7220 */ /* 0x000fe20000410000 */
[-C--:B------:R-:W-:Y:S01]  /*43c0*/  FFMA.FTZ R119, R12, R14.reuse, -R29 ;  /* 0x0000000e0c777223 */ /* 0x080fe2000001081d */
[----:B------:R-:W-:Y:S01]  /*43d0*/  FFMA.FTZ R120, R13, R14, R120 ;  /* 0x0000000e0d787223 */ /* 0x000fe20000010078 */
[----:B------:R-:W-:-:S02]  /*43e0*/  HADD2.F32 R13, -RZ, R39.H0_H0 ;  /* 0x20000027ff0d7230 */ /* 0x000fc40000004100 */
[-C--:B------:R-:W-:Y:S01]  /*43f0*/  FFMA.FTZ R37, R37, R28.reuse, R30 ;  /* 0x0000001c25257223 */ /* 0x080fe2000001001e */
[----:B------:R-:W-:Y:S02]  /*4400*/  HADD2.F32 R12, -RZ, R35.H0_H0 ;  /* 0x20000023ff0c7230 */ /* 0x000fe40000004100 */
[----:B------:R-:W-:Y:S01]  /*4410*/  FFMA.FTZ R122, R33, R28, -R122 ;  /* 0x0000001c217a7223 */ /* 0x000fe2000001087a */
[----:B------:R-:W-:Y:S02]  /*4420*/  HADD2.F32 R15, -RZ, R123.H1_H1 ;  /* 0x3000007bff0f7230 */ /* 0x000fe40000004100 */
[----:B------:R-:W-:Y:S01]  /*4430*/  HADD2.F32 R39, -RZ, R39.H1_H1 ;  /* 0x30000027ff277230 */ /* 0x000fe20000004100 */
[----:B------:R-:W-:Y:S01]  /*4440*/  F2FP.F16.F32.PACK_AB R37, R37, R120 ;  /* 0x000000782525723e */ /* 0x000fe200000000ff */
[----:B------:R-:W-:Y:S02]  /*4450*/  HADD2.F32 R30, -RZ, R31.H0_H0 ;  /* 0x2000001fff1e7230 */ /* 0x000fe40000004100 */
[----:B------:R-:W-:Y:S01]  /*4460*/  FMUL.FTZ R124, R12, R15 ;  /* 0x0000000f0c7c7220 */ /* 0x000fe20000410000 */
[----:B------:R-:W-:-:S02]  /*4470*/  HADD2.F32 R35, -RZ, R35.H1_H1 ;  /* 0x30000023ff237230 */ /* 0x000fc40000004100 */
[----:B------:R-:W-:Y:S01]  /*4480*/  FMUL.FTZ R29, R13, R15 ;  /* 0x0000000f0d1d7220 */ /* 0x000fe20000410000 */
[----:B------:R-:W-:Y:S02]  /*4490*/  HADD2.F32 R14, -RZ, R123.H0_H0 ;  /* 0x2000007bff0e7230 */ /* 0x000fe40000004100 */
[-C--:B------:R-:W-:Y:S01]  /*44a0*/  FMUL.FTZ R126, R39, R30.reuse ;  /* 0x0000001e277e7220 */ /* 0x080fe20000410000 */
[----:B------:R-:W-:Y:S02]  /*44b0*/  HADD2.F32 R28, -RZ, R121.H0_H0 ;  /* 0x20000079ff1c7230 */ /* 0x000fe40000004100 */
[----:B------:R-:W-:Y:S01]  /*44c0*/  FMUL.FTZ R128, R35, R30 ;  /* 0x0000001e23807220 */ /* 0x000fe20000410000 */
[----:B------:R-:W-:Y:S02]  /*44d0*/  HADD2.F32 R15, -RZ, R130.H0_H0 ;  /* 0x20000082ff0f7230 */ /* 0x000fe40000004100 */
[-C--:B------:R-:W-:Y:S01]  /*44e0*/  FFMA.FTZ R124, R13, R14.reuse, R124 ;  /* 0x0000000e0d7c7223 */ /* 0x080fe2000001007c */
[----:B------:R-:W-:Y:S01]  /*44f0*/  FFMA.FTZ R30, R12, R14, -R29 ;  /* 0x0000000e0c1e7223 */ /* 0x000fe2000001081d */
[-C--:B------:R-:W-:Y:S01]  /*4500*/  FFMA.FTZ R121, R35, R28.reuse, -R126 ;  /* 0x0000001c23797223 */ /* 0x080fe2000001087e */
[----:B------:R-:W-:Y:S01]  /*4510*/  FFMA.FTZ R123, R39, R28, R128 ;  /* 0x0000001c277b7223 */ /* 0x000fe20000010080 */
[----:B------:R-:W-:Y:S01]  /*4520*/  HADD2.F32 R28, -RZ, R131.H1_H1 ;  /* 0x30000083ff1c7230 */ /* 0x000fe20000004100 */
[----:B------:R-:W-:Y:S01]  /*4530*/  F2FP.F16.F32.PACK_AB R119, R122, R119 ;  /* 0x000000777a77723e */ /* 0x000fe200000000ff */
[----:B------:R-:W-:Y:S01]  /*4540*/  HADD2.F32 R13, -RZ, R36.H0_H0 ;  /* 0x20000024ff0d7230 */ /* 0x000fe20000004100 */
[----:B------:R-:W-:Y:S01]  /*4550*/  F2FP.F16.F32.PACK_AB R30, R121, R30 ;  /* 0x0000001e791e723e */ /* 0x000fe200000000ff */
[----:B------:R-:W-:-:S02]  /*4560*/  HADD2.F32 R29, -RZ, R127.H0_H0 ;  /* 0x2000007fff1d7230 */ /* 0x000fc40000004100 */
[----:B------:R-:W-:Y:S02]  /*4570*/  HADD2.F32 R12, -RZ, R32.H0_H0 ;  /* 0x20000020ff0c7230 */ /* 0x000fe40000004100 */
[-C--:B------:R-:W-:Y:S01]  /*4580*/  FMUL.FTZ R31, R13, R28.reuse ;  /* 0x0000001c0d1f7220 */ /* 0x080fe20000410000 */
[----:B------:R-:W-:Y:S02]  /*4590*/  HADD2.F32 R36, -RZ, R36.H1_H1 ;  /* 0x30000024ff247230 */ /* 0x000fe40000004100 */
[----:B------:R-:W-:Y:S02]  /*45a0*/  HADD2.F32 R32, -RZ, R32.H1_H1 ;  /* 0x30000020ff207230 */ /* 0x000fe40000004100 */
[----:B------:R-:W-:Y:S01]  /*45b0*/  FMUL.FTZ R28, R12, R28 ;  /* 0x0000001c0c1c7220 */ /* 0x000fe20000410000 */
[----:B------:R-:W-:Y:S02]  /*45c0*/  HADD2.F32 R14, -RZ, R131.H0_H0 ;  /* 0x20000083ff0e7230 */ /* 0x000fe40000004100 */
[-C--:B------:R-:W-:Y:S01]  /*45d0*/  FMUL.FTZ R33, R36, R29.reuse ;  /* 0x0000001d24217220 */ /* 0x080fe20000410000 */
[----:B------:R-:W-:-:S02]  /*45e0*/  FMUL.FTZ R29, R32, R29 ;  /* 0x0000001d201d7220 */ /* 0x000fc40000410000 */
[-C--:B------:R-:W-:Y:S01]  /*45f0*/  FFMA.FTZ R31, R12, R14.reuse, -R31 ;  /* 0x0000000e0c1f7223 */ /* 0x080fe2000001081f */
[----:B------:R-:W-:Y:S01]  /*4600*/  FFMA.FTZ R28, R13, R14, R28 ;  /* 0x0000000e0d1c7223 */ /* 0x000fe2000001001c */
[-C--:B------:R-:W-:Y:S01]  /*4610*/  FFMA.FTZ R32, R32, R15.reuse, -R33 ;  /* 0x0000000f20207223 */ /* 0x080fe20000010821 */
[----:B------:R-:W-:Y:S01]  /*4620*/  FFMA.FTZ R33, R36, R15, R29 ;  /* 0x0000000f24217223 */ /* 0x000fe2000001001d */
[----:B------:R-:W-:Y:S02]  /*4630*/  HADD2.F32 R14, -RZ, R118.H0_H0 ;  /* 0x20000076ff0e7230 */ /* 0x000fe40000004100 */
        /* <DEDUP_REMOVED lines=22> */
.L_x_2812:
[----:B------:R-:W-:Y:S05]  /*47a0*/  BSYNC B2 ;  /* 0x0000000000027941 */ /* 0x000fea0003800000 */
.L_x_2811:
[----:B------:R-:W-:Y:S02]  /*47b0*/  ISETP.GE.AND P5, PT, R115, R109, PT ;  /* 0x0000006d7300720c */ /* 0x000fe40003fa6270 */
[----:B------:R-:W-:-:S11]  /*47c0*/  P2R R13, PR, RZ, 0x1 ;  /* 0x00000001ff0d7803 */ /* 0x000fd60000000000 */
[--C-:B------:R-:W-:Y:S02]  /*47d0*/  @!P5 SHF.R.S32.HI R12, RZ, 0x1f, R115.reuse ;  /* 0x0000001fff0cd819 */ /* 0x100fe40000011473 */
[----:B------:R-:W-:-:S04]  /*47e0*/  @!P5 IADD3 R104, P0, P6, R56, R104, R115 ;  /* 0x000000683868d210 */ /* 0x000fc80007e1e073 */
[----:B------:R-:W-:Y:S02]  /*47f0*/  @!P5 IADD3.X R116, R93, R116, R12, P0, P6 ;  /* 0x000000745d74d210 */ /* 0x000fe400007ec40c */
[CC--:B------:R-:W-:Y:S02]  /*4800*/  LEA R12, P6, R112.reuse, R98.reuse, 0x1 ;  /* 0x00000062700c7211 */ /* 0x0c0fe400078c08ff */
[----:B------:R-:W-:Y:S02]  /*4810*/  ISETP.NE.AND P0, PT, R13, RZ, PT ;  /* 0x000000ff0d00720c */ /* 0x000fe40003f05270 */
[----:B------:R-:W-:Y:S02]  /*4820*/  LEA.HI.X R13, R112, R99, R114, 0x1, P6 ;  /* 0x00000063700d7211 */ /* 0x000fe400030f0c72 */
[----:B------:R-:W-:-:S03]  /*4830*/  @!P5 LEA R14, P6, R104, R98, 0x1 ;  /* 0x00000062680ed211 */ /* 0x000fc600078c08ff */
[----:B-1----:R1:W-:Y:S01]  /*4840*/  STG.E.128 desc[UR56][R12.64], R32 ;  /* 0x000000200c007986 */ /* 0x0023e2000c101d38 */
[----:B------:R-:W-:-:S05]  /*4850*/  @!P5 LEA.HI.X R15, R104, R99, R116, 0x1, P6 ;  /* 0x00000063680fd211 */ /* 0x000fca00030f0c74 */
[----:B--2---:R1:W-:Y:S04]  /*4860*/  @!P5 STG.E.128 desc[UR56][R14.64], R36 ;  /* 0x000000240e00d986 */ /* 0x0043e8000c101d38 */
.L_x_2810:
[----:B------:R-:W-:Y:S05]  /*4870*/  BSYNC B1 ;  /* 0x0000000000017941 */ /* 0x000fea0003800000 */
.L_x_2809:
        /* <DEDUP_REMOVED lines=17> */
[----:B------:R-:W-:Y:S01]  /*4990*/  LOP3.LUT R13, R12, R167, RZ, 0x3c, !PT ;  /* 0x000000a70c0d7212 */ /* 0x000fe200078e3cff */
[----:B------:R-:W-:-:S04]  /*49a0*/  IMAD R12, R152, 0x1800, R63 ;  /* 0x00001800980c7824 */ /* 0x000fc800078e023f */
[----:B------:R-:W-:Y:S02]  /*49b0*/  IMAD.IADD R13, R168, 0x1, R13 ;  /* 0x00000001a80d7824 */ /* 0x000fe400078e020d */
        /* <DEDUP_REMOVED lines=85> */
[----:B------:R-:W-:Y:S02]  /*4f10*/  F2FP.F16.F32.PACK_AB R14, R14, R15 ;  /* 0x0000000f0e0e723e */ /* 0x000fe400000000ff */
[----:B------:R-:W-:Y:S02]  /*4f20*/  F2FP.F16.F32.PACK_AB R30, R9, R110 ;  /* 0x0000006e091e723e */ /* 0x000fe400000000ff */
[----:B------:R-:W-:-:S07]  /*4f30*/  MOV R15, R10 ;  /* 0x0000000a000f7202 */ /* 0x000fce0000000f00 */
.L_x_2814:
[----:B------:R-:W-:Y:S05]  /*4f40*/  BSYNC B1 ;  /* 0x0000000000017941 */ /* 0x000fea0003800000 */
.L_x_2813:
        /* <DEDUP_REMOVED lines=10> */
.L_x_2782:
[----:B------:R-:W-:-:S13]  /*4ff0*/  ISETP.NE.AND P3, PT, R77, 0x3, PT ;  /* 0x000000034d00780c */ /* 0x000fda0003f65270 */
[----:B------:R-:W-:Y:S05]  /*5000*/  @!P3 BRA `(.L_x_2815) ;  /* 0x000000000004b947 */ /* 0x000fea0003800000 */
[----:B------:R-:W-:Y:S01]  /*5010*/  BPT.TRAP 0x1 ;  /* 0x000000040000795c */ /* 0x000fe20000300000 */
.L_x_2815:
[----:B------:R-:W-:Y:S01]  /*5020*/  IMAD R86, R152, 0x8, R145 ;  /* 0x0000000898567824 */ /* 0x000fe200078e0291 */
[----:B------:R-:W-:Y:S01]  /*5030*/  SHF.L.U32 R107, R155, 0x1f, RZ ;  /* 0x0000001f9b6b7819 */ /* 0x000fe200000006ff */
[----:B------:R-:W-:Y:S01]  /*5040*/  IMAD R97, R59, -0x60, R40 ;  /* 0xffffffa03b617824 */ /* 0x000fe200078e0228 */
[----:B------:R-:W-:Y:S02]  /*5050*/  BSSY B1, `(.L_x_2816) ;  /* 0x0000004000017945 */ /* 0x000fe40003800000 */
[----:B------:R-:W0:Y:S02]  /*5060*/  SYNCS.PHASECHK.TRANS64.TRYWAIT P4, [R86+URZ+0x32490], R107 ;  /* 0x0324906b560075a7 */ /* 0x000e24000808017f */
[----:B------:R-:W-:Y:S01]  /*5070*/  VIMNMX R97, R97, 0x60, PT ;  /* 0x0000006061617848 */ /* 0x000fe20003fe0100 */
[----:B0-----:R-:W-:Y:S06]  /*5080*/  @!P4 BRA `(.L_x_2817) ;  /* 0x000002f40088c947 */ /* 0x001fec0003800000 */
.L_x_3106:
[----:B------:R-:W-:Y:S05]  /*5090*/  BSYNC B1 ;  /* 0x0000000000017941 */ /* 0x000fea0003800000 */
.L_x_2816:
        /* <DEDUP_REMOVED lines=8> */
.L_x_2819:
[----:B------:R-:W-:Y:S05]  /*5120*/  BSYNC B1 ;  /* 0x0000000000017941 */ /* 0x000fea0003800000 */
.L_x_2818:
[----:B------:R-:W-:Y:S05]  /*5130*/  @P4 BRA `(.L_x_2799) ;  /* 0x0000000000104947 */ /* 0x000fea0003800000 */
[----:B-1----:R-:W1:Y:S04]  /*5140*/  @!P1 LDS.128 R4, [R104+0x2000] ;  /* 0x0020000068049984 */ /* 0x002e680000000c00 */
[----:B------:R-:W2:Y:S04]  /*5150*/  @!P2 LDS.128 R8, [R102+0x2000] ;  /* 0x002000006608a984 */ /* 0x000ea80000000c00 */
[----:B-1----:R1:W-:Y:S04]  /*5160*/  @!P1 STG.E.128 desc[UR56][R12.64], R4 ;  /* 0x000000040c009986 */ /* 0x0023e8000c101d38 */
[----:B--2---:R1:W-:Y:S02]  /*5170*/  @!P2 STG.E.128 desc[UR56][R12.64+0x40], R8 ;  /* 0x000040080c00a986 */ /* 0x0043e4000c101d38 */
.L_x_2799:
[----:B------:R-:W-:Y:S05]  /*5180*/  BSYNC B0 ;  /* 0x0000000000007941 */ /* 0x000fea0003800000 */
.L_x_2781:
        /* <DEDUP_REMOVED lines=17> */
.L_x_2821:
[----:B------:R-:W-:Y:S05]  /*52a0*/  BSYNC B0 ;  /* 0x0000000000007941 */ /* 0x000fea0003800000 */
.L_x_2820:
[----:B------:R-:W2:Y:S01]  /*52b0*/  SYNCS.PHASECHK.TRANS64.TRYWAIT P3, [R86+URZ+0x324b0], R107 ;  /* 0x0324b06b560075a7 */ /* 0x000ea2000806017f */
[----:B------:R-:W-:Y:S01]  /*52c0*/  ULDC UR44, c[0x0][0x310] ;  /* 0x0000c400002c7ab9 */ /* 0x000fe20000000800 */
[----:B------:R-:W-:Y:S01]  /*52d0*/  ULDC.64 UR38, c[0x0][0x318] ;  /* 0x0000c60000267ab9 */ /* 0x000fe20000000a00 */
[----:B------:R-:W-:Y:S01]  /*52e0*/  ULDC.64 UR36, c[0x0][0x308] ;  /* 0x0000c20000247ab9 */ /* 0x000fe20000000a00 */
[----:B------:R-:W-:Y:S01]  /*52f0*/  BSSY B0, `(.L_x_2822) ;  /* 0x0000003000007945 */ /* 0x000fe20003800000 */
[----:B------:R-:W-:-:S03]  /*5300*/  IMAD R5, R152, 0x6000, R75 ;  /* 0x0000600098057824 */ /* 0x000fc600078e024b */
[----:B--2---:R-:W-:Y:S05]  /*5310*/  @!P3 BRA `(.L_x_2823) ;  /* 0x000002f000f8b947 */ /* 0x004fea0003800000 */
.L_x_3107:
[----:B------:R-:W-:Y:S05]  /*5320*/  BSYNC B0 ;  /* 0x0000000000007941 */ /* 0x000fea0003800000 */
.L_x_2822:
        /* <DEDUP_REMOVED lines=39> */
.L_x_2825:
[----:B------:R-:W-:Y:S05]  /*55a0*/  BSYNC B0 ;  /* 0x0000000000007941 */ /* 0x000fea0003800000 */
.L_x_2824:
        /* <DEDUP_REMOVED lines=10> */
[----:B------:R-:W-:-:S03]  /*5650*/  LEA R32, P3, R4, UR36, 0x1 ;  /* 0x0000002404207c11 */ /* 0x000fc6000f8608ff */
[----:B------:R-:W-:-:S05]  /*5660*/  IMAD.IADD R5, R5, 0x1, R7 ;  /* 0x0000000105057824 */ /* 0x000fca00078e0207 */
        /* <DEDUP_REMOVED lines=25> */
.L_x_2827:
[----:B------:R-:W-:Y:S05]  /*5800*/  BSYNC B0 ;  /* 0x0000000000007941 */ /* 0x000fea0003800000 */
.L_x_2826:
        /* <DEDUP_REMOVED lines=8> */
[----:B------:R-:W-:Y:S01]  /*5890*/  VIADD R152, R152, 0x1 ;  /* 0x0000000198987836 */ /* 0x000fe20000000000 */
[----:B0-2---:R-:W-:-:S04]  /*58a0*/  @!P4 IADD3 R86, R86, 0x324c0, RZ ;  /* 0x000324c05656c810 */ /* 0x005fc80007ffe0ff */
        /* <DEDUP_REMOVED lines=12> */
.L_x_2776:
[----:B------:R-:W1:Y:S01]  /*5970*/  S2R R0, SR_TID.X ;  /* 0x0000000000007919 */ /* 0x000e620000002100 */
[----:B------:R-:W2:Y:S01]  /*5980*/  LDC R12, c[0x0][0xa80] ;  /* 0x0002a000ff0c7b82 */ /* 0x000ea20000000800 */
[----:B------:R-:W-:Y:S02]  /*5990*/  IMAD.MOV.U32 R5, RZ, RZ, 0x100 ;  /* 0x00000100ff057424 */ /* 0x000fe400078e00ff */
[----:B------:R-:W-:Y:S01]  /*59a0*/  IMAD.MOV.U32 R6, RZ, RZ, 0x1 ;  /* 0x00000001ff067424 */ /* 0x000fe200078e00ff */
[----:B------:R-:W-:Y:S01]  /*59b0*/  STL [R1+0x70], R117 ;  /* 0x0000707501007387 */ /* 0x000fe20000100800 */
[----:B------:R-:W-:Y:S02]  /*59c0*/  IMAD.MOV.U32 R7, RZ, RZ, RZ ;  /* 0x000000ffff077224 */ /* 0x000fe400078e00ff */
[----:B------:R-:W-:Y:S01]  /*59d0*/  IMAD.MOV.U32 R14, RZ, RZ, 0x1 ;  /* 0x00000001ff0e7424 */ /* 0x000fe200078e00ff */
[----:B------:R-:W-:Y:S01]  /*59e0*/  STL.128 [R1+0x230], RZ ;  /* 0x000230ff01007387 */ /* 0x000fe20000100c00 */
[----:B------:R-:W-:-:S02]  /*59f0*/  IMAD.MOV.U32 R15, RZ, RZ, RZ ;  /* 0x000000ffff0f7224 */ /* 0x000fc400078e00ff */
[----:B------:R-:W-:Y:S01]  /*5a00*/  IMAD.U32 R3, RZ, RZ, UR50 ;  /* 0x00000032ff037e24 */ /* 0x000fe2000f8e00ff */
[----:B------:R-:W-:Y:S01]  /*5a10*/  STL.128 [R1+0x240], RZ ;  /* 0x000240ff01007387 */ /* 0x000fe20000100c00 */
[----:B---34-:R-:W-:Y:S02]  /*5a20*/  IMAD.MOV.U32 R28, RZ, RZ, 0xc000 ;  /* 0x0000c000ff1c7424 */ /* 0x018fe400078e00ff */
[----:B------:R-:W-:Y:S01]  /*5a30*/  IMAD.U32 R29, RZ, RZ, UR50 ;  /* 0x00000032ff1d7e24 */ /* 0x000fe2000f8e00ff */
[----:B------:R-:W-:Y:S01]  /*5a40*/  STL.64 [R1+0x60], R14 ;  /* 0x0000600e01007387 */ /* 0x000fe20000100a00 */
[----:B------:R-:W-:Y:S02]  /*5a50*/  IMAD.MOV.U32 R31, RZ, RZ, 0x100 ;  /* 0x00000100ff1f7424 */ /* 0x000fe400078e00ff */
[----:B------:R-:W-:Y:S01]  /*5a60*/  IMAD.U32 R32, RZ, RZ, UR49 ;  /* 0x00000031ff207e24 */ /* 0x000fe2000f8e00ff */
[----:B------:R-:W-:Y:S01]  /*5a70*/  STL.128 [R1+0x260], RZ ;  /* 0x000260ff01007387 */ /* 0x000fe20000100c00 */
[----:B------:R-:W-:-:S03]  /*5a80*/  IMAD.U32 R18, RZ, RZ, UR49 ;  /* 0x00000031ff127e24 */ /* 0x000fc6000f8e00ff */
[----:B--2---:R-:W-:Y:S04]  /*5a90*/  STL [R1+0x250], R12 ;  /* 0x0002500c01007387 */ /* 0x004fe80000100800 */
[----:B------:R-:W-:Y:S01]  /*5aa0*/  STL.128 [R1+0x270], RZ ;  /* 0x000270ff01007387 */ /* 0x000fe20000100c00 */
[----:B-1----:R-:W-:-:S03]  /*5ab0*/  LOP3.LUT R2, R0, 0x7f, RZ, 0xc0, !PT ;  /* 0x0000007f00027812 */ /* 0x002fc600078ec0ff */
[----:B------:R-:W-:Y:S01]  /*5ac0*/  STL.128 [R1+0x280], RZ ;  /* 0x000280ff01007387 */ /* 0x000fe20000100c00 */
[----:B------:R-:W-:Y:S01]  /*5ad0*/  ISETP.NE.AND P1, PT, R2, RZ, PT ;  /* 0x000000ff0200720c */ /* 0x000fe20003f25270 */
[----:B------:R-:W1:Y:S01]  /*5ae0*/  S2R R0, SR_SWINHI ;  /* 0x0000000000007919 */ /* 0x000e620000002f00 */
[----:B------:R-:W-:Y:S02]  /*5af0*/  IMAD.MOV.U32 R2, RZ, RZ, 0x3000 ;  /* 0x00003000ff027424 */ /* 0x000fe400078e00ff */
[----:B------:R-:W-:Y:S01]  /*5b00*/  SEL R4, RZ, 0x1, P1 ;  /* 0x00000001ff047807 */ /* 0x000fe20000800000 */
[----:B------:R-:W-:Y:S04]  /*5b10*/  STL.128 [R1+0x290], RZ ;  /* 0x000290ff01007387 */ /* 0x000fe80000100c00 */
[----:B------:R2:W-:Y:S01]  /*5b20*/  STL.128 [R1+0x20], R4 ;  /* 0x0000200401007387 */ /* 0x0005e20000100c00 */
[----:B------:R-:W-:-:S03]  /*5b30*/  IMAD.MOV.U32 R30, RZ, RZ, R4 ;  /* 0x000000ffff1e7224 */ /* 0x000fc600078e0004 */
[----:B------:R-:W-:Y:S04]  /*5b40*/  STL.128 [R1+0x2a0], RZ ;  /* 0x0002a0ff01007387 */ /* 0x000fe80000100c00 */
[----:B------:R-:W-:Y:S04]  /*5b50*/  STL.128 [R1+0x2b0], RZ ;  /* 0x0002b0ff01007387 */ /* 0x000fe80000100c00 */
[----:B------:R-:W-:Y:S04]  /*5b60*/  STL.128 [R1+0x2c0], RZ ;  /* 0x0002c0ff01007387 */ /* 0x000fe80000100c00 */
[----:B------:R-:W-:Y:S04]  /*5b70*/  STL.128 [R1+0x2d0], RZ ;  /* 0x0002d0ff01007387 */ /* 0x000fe80000100c00 */
[----:B------:R-:W-:Y:S01]  /*5b80*/  STL.128 [R1+0x2e0], RZ ;  /* 0x0002e0ff01007387 */ /* 0x000fe20000100c00 */
[----:B------:R-:W-:-:S02]  /*5b90*/  MOV R26, R145 ;  /* 0x00000091001a7202 */ /* 0x000fc40000000f00 */
[----:B-1----:R-:W-:Y:S01]  /*5ba0*/  MOV R27, R0 ;  /* 0x00000000001b7202 */ /* 0x002fe20000000f00 */
[----:B------:R-:W-:Y:S01]  /*5bb0*/  STL.128 [R1+0x2f0], RZ ;  /* 0x0002f0ff01007387 */ /* 0x000fe20000100c00 */
[----:B------:R-:W-:-:S03]  /*5bc0*/  IADD3 R0, P3, R26, 0x32450, RZ ;  /* 0x000324501a007810 */ /* 0x000fc60007f7e0ff */
[----:B------:R-:W-:Y:S01]  /*5bd0*/  STL.128 [R1+0x300], RZ ;  /* 0x000300ff01007387 */ /* 0x000fe20000100c00 */
[C---:B------:R-:W-:Y:S02]  /*5be0*/  IADD3 R10, P4, R26.reuse, 0x32460, RZ ;  /* 0x000324601a0a7810 */ /* 0x040fe40007f9e0ff */
[----:B------:R-:W-:Y:S01]  /*5bf0*/  IADD3 R8, P1, R26, 0x32430, RZ ;  /* 0x000324301a087810 */ /* 0x000fe20007f3e0ff */
[----:B--2---:R-:W-:Y:S01]  /*5c00*/  IMAD.MOV.U32 R4, RZ, RZ, R0 ;  /* 0x000000ffff047224 */ /* 0x004fe200078e0000 */
[----:B------:R-:W-:Y:S01]  /*5c10*/  IADD3.X R5, RZ, R27, RZ, P3, !PT ;  /* 0x0000001bff057210 */ /* 0x000fe20001ffe4ff */
[--C-:B------:R-:W-:Y:S01]  /*5c20*/  IMAD.X R7, RZ, RZ, R27.reuse, P4 ;  /* 0x000000ffff077224 */ /* 0x100fe200020e061b */
[----:B------:R-:W-:Y:S01]  /*5c30*/  STL.128 [R1+0x310], RZ ;  /* 0x000310ff01007387 */ /* 0x000fe20000100c00 */
[----:B------:R-:W-:Y:S01]  /*5c40*/  IMAD.MOV.U32 R6, RZ, RZ, R10 ;  /* 0x000000ffff067224 */ /* 0x000fe200078e000a */
[----:B------:R-:W-:Y:S01]  /*5c50*/  IADD3 R18, P3, R18, 0x260, RZ ;  /* 0x0000026012127810 */ /* 0x000fe20007f7e0ff */
[----:B------:R-:W-:Y:S01]  /*5c60*/  IMAD.X R9, RZ, RZ, R27, P1 ;  /* 0x000000ffff097224 */ /* 0x000fe200008e061b */
[----:B------:R-:W-:Y:S04]  /*5c70*/  STL.128 [R1+0x320], RZ ;  /* 0x000320ff01007387 */ /* 0x000fe80000100c00 */
[----:B------:R1:W-:Y:S04]  /*5c80*/  STL.128 [R1+0x40], R4 ;  /* 0x0000400401007387 */ /* 0x0003e80000100c00 */
[----:B------:R-:W-:Y:S04]  /*5c90*/  STL.64 [R1+0x68], R6 ;  /* 0x0000680601007387 */ /* 0x000fe80000100a00 */
[----:B------:R-:W-:Y:S04]  /*5ca0*/  STL.64 [R1+0x8], R8 ;  /* 0x0000080801007387 */ /* 0x000fe80000100a00 */
[----:B------:R-:W-:Y:S01]  /*5cb0*/  STL.128 [R1+0x330], RZ ;  /* 0x000330ff01007387 */ /* 0x000fe20000100c00 */
[----:B-1----:R-:W1:Y:S03]  /*5cc0*/  LDC.64 R4, c[0x0][0xad8] ;  /* 0x0002b600ff047b82 */ /* 0x002e660000000a00 */
[----:B------:R-:W-:Y:S04]  /*5cd0*/  STL.128 [R1+0x340], RZ ;  /* 0x000340ff01007387 */ /* 0x000fe80000100c00 */
[----:B------:R-:W-:Y:S04]  /*5ce0*/  STL.128 [R1+0x350], RZ ;  /* 0x000350ff01007387 */ /* 0x000fe80000100c00 */
[----:B------:R-:W-:Y:S04]  /*5cf0*/  STL.128 [R1+0x360], RZ ;  /* 0x000360ff01007387 */ /* 0x000fe80000100c00 */
[----:B------:R-:W-:Y:S04]  /*5d00*/  STL.128 [R1+0x370], RZ ;  /* 0x000370ff01007387 */ /* 0x000fe80000100c00 */
[----:B------:R-:W-:Y:S04]  /*5d10*/  STL.128 [R1+0x380], RZ ;  /* 0x000380ff01007387 */ /* 0x000fe80000100c00 */
[----:B------:R-:W-:Y:S01]  /*5d20*/  STL.128 [R1+0x390], RZ ;  /* 0x000390ff01007387 */ /* 0x000fe20000100c00 */
[----:B-1----:R-:W-:-:S03]  /*5d30*/  ISETP.GE.AND P1, PT, R5, 0x1, PT ;  /* 0x000000010500780c */ /* 0x002fc60003f26270 */
[----:B------:R-:W-:Y:S01]  /*5d40*/  STL.128 [R1+0x3a0], RZ ;  /* 0x0003a0ff01007387 */ /* 0x000fe20000100c00 */
[----:B------:R-:W-:-:S03]  /*5d50*/  IMAD.IADD R0, R25, 0x1, R4 ;  /* 0x0000000119007824 */ /* 0x000fc600078e0204 */
[----:B------:R-:W-:Y:S04]  /*5d60*/  STL.128 [R1+0x3b0], RZ ;  /* 0x0003b0ff01007387 */ /* 0x000fe80000100c00 */
        /* <DEDUP_REMOVED lines=10> */
[----:B------:R-:W-:Y:S04]  /*5e10*/  STL.64 [R1], RZ ;  /* 0x000000ff01007387 */ /* 0x000fe80000100a00 */
[----:B------:R-:W-:Y:S04]  /*5e20*/  STL.64 [R1+0x38], RZ ;  /* 0x000038ff01007387 */ /* 0x000fe80000100a00 */
[----:B------:R1:W-:Y:S04]  /*5e30*/  STL.64 [R1+0x18], R2 ;  /* 0x0000180201007387 */ /* 0x0003e80000100a00 */
[----:B------:R2:W-:Y:S01]  /*5e40*/  STL.128 [R1+0x50], R28 ;  /* 0x0000501c01007387 */ /* 0x0005e20000100c00 */
[----:B-1----:R-:W-:-:S05]  /*5e50*/  IADD3 R2, P2, R26, 0x32440, RZ ;  /* 0x000324401a027810 */ /* 0x002fca0007f5e0ff */
[----:B------:R-:W-:Y:S01]  /*5e60*/  IMAD.X R3, RZ, RZ, R27, P2 ;  /* 0x000000ffff037224 */ /* 0x000fe200010e061b */
[----:B------:R-:W-:Y:S01]  /*5e70*/  IADD3 R32, P2, R32, 0x230, RZ ;  /* 0x0000023020207810 */ /* 0x000fe20007f5e0ff */
[----:B--2---:R-:W-:-:S03]  /*5e80*/  IMAD.U32 R30, RZ, RZ, UR49 ;  /* 0x00000031ff1e7e24 */ /* 0x004fc6000f8e00ff */
[----:B------:R-:W-:Y:S02]  /*5e90*/  STL.64 [R1+0x10], R2 ;  /* 0x0000100201007387 */ /* 0x000fe40000100a00 */
[----:B------:R-:W-:Y:S02]  /*5ea0*/  IADD3 R30, P4, R30, 0x38, RZ ;  /* 0x000000381e1e7810 */ /* 0x000fe40007f9e0ff */
[----:B------:R1:W-:Y:S02]  /*5eb0*/  STL.64 [R1+0x30], R2 ;  /* 0x0000300201007387 */ /* 0x0003e40000100a00 */
[----:B-1----:R-:W-:-:S05]  /*5ec0*/  IMAD.U32 R2, RZ, RZ, UR49 ;  /* 0x00000031ff027e24 */ /* 0x002fca000f8e00ff */
[----:B------:R-:W-:Y:S01]  /*5ed0*/  IADD3 R2, P5, R2, 0x70, RZ ;  /* 0x0000007002027810 */ /* 0x000fe20007fbe0ff */
[----:B------:R-:W-:-:S12]  /*5ee0*/  @P0 BRA `(.L_x_2829) ;  /* 0x00000000000c0947 */ /* 0x000fd80003800000 */
[----:B------:R-:W1:Y:S01]  /*5ef0*/  FENCE.VIEW.ASYNC.G ;  /* 0x00000000000073c6 */ /* 0x000e620000000100 */
[----:B------:R-:W-:Y:S05]  /*5f00*/  WARPSYNC.ALL ;  /* 0x0000000000007948 */ /* 0x000fea0003800000 */
[----:B-1----:R-:W-:Y:S06]  /*5f10*/  BAR.ARV 0xc, 0x120 ;  /* 0x0304800000007b1d */ /* 0x002fec0000002000 */
.L_x_2829:
[----:B------:R-:W-:Y:S01]  /*5f20*/  IMAD.X R39, RZ, RZ, UR48, P2 ;  /* 0x00000030ff277e24 */ /* 0x000fe200090e06ff */
[----:B------:R-:W-:Y:S01]  /*5f30*/  IADD3.X R31, RZ, UR48, RZ, P4, !PT ;  /* 0x00000030ff1f7c10 */ /* 0x000fe2000a7fe4ff */
[----:B------:R-:W-:Y:S02]  /*5f40*/  IMAD.X R37, RZ, RZ, UR48, P3 ;  /* 0x00000030ff257e24 */ /* 0x000fe400098e06ff */
[----:B------:R-:W-:Y:S01]  /*5f50*/  IMAD.X R73, RZ, RZ, UR48, P5 ;  /* 0x00000030ff497e24 */ /* 0x000fe2000a8e06ff */
        /* <DEDUP_REMOVED lines=12> */
.L_x_2832:
[----:B------:R-:W-:-:S13]  /*6020*/  ISETP.NE.AND P0, PT, R5, 0x1, PT ;  /* 0x000000010500780c */ /* 0x000fda0003f05270 */
[----:B------:R-:W1:Y:S02]  /*6030*/  @P0 LDC.64 R6, c[0x0][0xae0] ;  /* 0x0002b800ff060b82 */ /* 0x000e640000000a00 */
[----:B-1----:R-:W-:-:S05]  /*6040*/  @P0 IMAD.HI.U32 R4, R3, R6, RZ ;  /* 0x0000000603040227 */ /* 0x002fca00078e00ff */
[----:B------:R-:W-:-:S07]  /*6050*/  @P0 SHF.R.U32.HI R3, RZ, R7, R4 ;  /* 0x00000007ff030219 */ /* 0x000fce0000011604 */
.L_x_2833:
[----:B------:R-:W-:Y:S05]  /*6060*/  BSYNC B0 ;  /* 0x0000000000007941 */ /* 0x000fea0003800000 */
.L_x_2831:
[----:B------:R-:W-:-:S05]  /*6070*/  IMAD R3, R3, R5, R5 ;  /* 0x0000000503037224 */ /* 0x000fca00078e0205 */
[----:B------:R-:W-:-:S07]  /*6080*/  VIMNMX R0, R0, R3, PT ;  /* 0x0000000300007248 */ /* 0x000fce0003fe0100 */
.L_x_2830:
        /* <DEDUP_REMOVED lines=18> */
.L_x_2836:
[----:B------:R-:W-:-:S13]  /*61b0*/  ISETP.NE.AND P0, PT, R5, 0x1, PT ;  /* 0x000000010500780c */ /* 0x000fda0003f05270 */
[----:B------:R-:W1:Y:S02]  /*61c0*/  @P0 LDC.64 R6, c[0x0][0xae0] ;  /* 0x0002b800ff060b82 */ /* 0x000e640000000a00 */
[----:B-1----:R-:W-:-:S05]  /*61d0*/  @P0 IMAD.HI.U32 R6, R19, R6, RZ ;  /* 0x0000000613060227 */ /* 0x002fca00078e00ff */
[----:B------:R-:W-:-:S07]  /*61e0*/  @P0 SHF.R.U32.HI R19, RZ, R7, R6 ;  /* 0x00000007ff130219 */ /* 0x000fce0000011606 */
.L_x_2837:
[----:B------:R-:W-:Y:S05]  /*61f0*/  BSYNC B0 ;  /* 0x0000000000007941 */ /* 0x000fea0003800000 */
.L_x_2835:
[----:B------:R-:W-:-:S05]  /*6200*/  IMAD R5, R19, R5, RZ ;  /* 0x0000000513057224 */ /* 0x000fca00078e02ff */
[----:B------:R-:W-:-:S07]  /*6210*/  VIMNMX R0, R0, R5, !PT ;  /* 0x0000000500007248 */ /* 0x000fce0007fe0100 */
.L_x_2834:
[----:B------:R-:W-:Y:S01]  /*6220*/  IMAD.HI R0, R0, 0x2aaaaaab, RZ ;  /* 0x2aaaaaab00007827 */ /* 0x000fe200078e02ff */
[----:B------:R-:W-:-:S04]  /*6230*/  PLOP3.LUT P0, PT, PT, PT, PT, 0x80, 0x0 ;  /* 0x000000000000781c */ /* 0x000fc80003f0f070 */
[----:B------:R-:W-:-:S04]  /*6240*/  SHF.R.U32.HI R3, RZ, 0x1f, R0 ;  /* 0x0000001fff037819 */ /* 0x000fc80000011600 */
[----:B------:R-:W-:-:S04]  /*6250*/  LEA.HI.SX32 R3, R0, R3, 0x1c ;  /* 0x0000000300037211 */ /* 0x000fc800078fe2ff */
[----:B------:R-:W-:-:S04]  /*6260*/  VIMNMX R164, RZ, R3, !PT ;  /* 0x00000003ffa47248 */ /* 0x000fc80007fe0100 */
[----:B------:R-:W-:-:S13]  /*6270*/  ISETP.GT.AND P1, PT, R178, R164, PT ;  /* 0x000000a4b200720c */ /* 0x000fda0003f24270 */
[----:B------:R-:W-:Y:S05]  /*6280*/  @!P1 BRA `(.L_x_2838) ;  /* 0x0000025400409947 */ /* 0x000fea0003800000 */
[----:B------:R1:W-:Y:S01]  /*6290*/  STL.64 [R1+0x78], RZ ;  /* 0x000078ff01007387 */ /* 0x0003e20000100a00 */
[----:B------:R-:W-:Y:S01]  /*62a0*/  IMAD.U32 R52, RZ, RZ, UR49 ;  /* 0x00000031ff347e24 */ /* 0x000fe2000f8e00ff */
[----:B------:R-:W-:Y:S01]  /*62b0*/  MOV R63, UR49 ;  /* 0x00000031003f7c02 */ /* 0x000fe20008000f00 */
[----:B------:R-:W-:Y:S01]  /*62c0*/  IMAD.U32 R58, RZ, RZ, UR49 ;  /* 0x00000031ff3a7e24 */ /* 0x000fe2000f8e00ff */
[----:B------:R-:W-:Y:S01]  /*62d0*/  UMOV UR4, 0xffffffff ;  /* 0xffffffff00047882 */ /* 0x000fe20000000000 */
[----:B------:R-:W-:Y:S01]  /*62e0*/  IMAD.U32 R28, RZ, RZ, UR49 ;  /* 0x00000031ff1c7e24 */ /* 0x000fe2000f8e00ff */
[----:B------:R-:W-:Y:S01]  /*62f0*/  IADD3 R52, P1, R52, 0x118, RZ ;  /* 0x0000011834347810 */ /* 0x000fe20007f3e0ff */
        /* <DEDUP_REMOVED lines=10> */
[----:B------:R-:W-:Y:S01]  /*63a0*/  IMAD.X R33, RZ, RZ, UR48, P1 ;  /* 0x00000030ff217e24 */ /* 0x000fe200088e06ff */
[----:B------:R-:W-:Y:S01]  /*63b0*/  IADD3 R54, P1, R54, 0x88, RZ ;  /* 0x0000008836367810 */ /* 0x000fe20007f3e0ff */
[----:B------:R-:W-:Y:S01]  /*63c0*/  IMAD.X R57, RZ, RZ, UR48, P5 ;  /* 0x00000030ff397e24 */ /* 0x000fe2000a8e06ff */
[----:B------:R-:W-:Y:S01]  /*63d0*/  IADD3 R63, P5, R63, 0x80, RZ ;  /* 0x000000803f3f7810 */ /* 0x000fe20007fbe0ff */
[----:B------:R-:W-:Y:S01]  /*63e0*/  IMAD.X R29, RZ, RZ, UR48, P4 ;  /* 0x00000030ff1d7e24 */ /* 0x000fe2000a0e06ff */
[----:B------:R-:W-:Y:S01]  /*63f0*/  IADD3 R24, P4, R24, 0x78, RZ ;  /* 0x0000007818187810 */ /* 0x000fe20007f9e0ff */
[----:B------:R-:W-:-:S02]  /*6400*/  IMAD.X R62, RZ, RZ, UR48, P0 ;  /* 0x00000030ff3e7e24 */ /* 0x000fc400080e06ff */
[----:B------:R-:W-:Y:S02]  /*6410*/  IMAD.X R56, RZ, RZ, UR48, P3 ;  /* 0x00000030ff387e24 */ /* 0x000fe400098e06ff */
[----:B------:R-:W-:Y:S02]  /*6420*/  IMAD.X R60, RZ, RZ, UR48, P2 ;  /* 0x00000030ff3c7e24 */ /* 0x000fe400090e06ff */
[----:B------:R-:W-:Y:S02]  /*6430*/  IMAD.X R55, RZ, RZ, UR48, P1 ;  /* 0x00000030ff377e24 */ /* 0x000fe400088e06ff */
[----:B------:R-:W-:Y:S02]  /*6440*/  IMAD.X R64, RZ, RZ, UR48, P5 ;  /* 0x00000030ff407e24 */ /* 0x000fe4000a8e06ff */
[----:B------:R-:W-:Y:S01]  /*6450*/  IMAD.X R25, RZ, RZ, UR48, P4 ;  /* 0x00000030ff197e24 */ /* 0x000fe2000a0e06ff */
[----:B-1----:R-:W-:Y:S06]  /*6460*/  BRA.DIV UR4, `(.L_x_2839) ;  /* 0x000002e204b87947 */ /* 0x002fec000b800000 */
[----:B------:R1:W2:Y:S02]  /*6470*/  SHFL.IDX PT, R14, R213, RZ, 0x1f ;  /* 0x00001fffd50e7589 */ /* 0x0002a400000e0000 */
.L_x_3110:
[----:B--2---:R-:W-:Y:S01]  /*6480*/  LEA.HI R0, R14, R14, RZ, 0x1 ;  /* 0x0000000e0e007211 */ /* 0x004fe200078f08ff */
[C---:B------:R-:W-:Y:S01]  /*6490*/  VIADD R43, R145.reuse, 0x18400 ;  /* 0x00018400912b7836 */ /* 0x040fe20000000000 */
[----:B------:R-:W-:Y:S01]  /*64a0*/  STL.128 [R1+0xb0], RZ ;  /* 0x0000b0ff01007387 */ /* 0x000fe20000100c00 */
[C---:B------:R-:W-:Y:S01]  /*64b0*/  VIADD R8, R145.reuse, 0x400 ;  /* 0x0000040091087836 */ /* 0x040fe20000000000 */
[----:B------:R-:W-:Y:S01]  /*64c0*/  LOP3.LUT R3, R0, 0x7fffe, RZ, 0xc0, !PT ;  /* 0x0007fffe00037812 */ /* 0x000fe200078ec0ff */
[----:B------:R-:W-:Y:S01]  /*64d0*/  IMAD.MOV.U32 R4, RZ, RZ, 0x1 ;  /* 0x00000001ff047424 */ /* 0x000fe200078e00ff */
[----:B------:R-:W-:Y:S01]  /*64e0*/  STL.128 [R1+0xc0], RZ ;  /* 0x0000c0ff01007387 */ /* 0x000fe20000100c00 */
[----:B------:R-:W-:Y:S01]  /*64f0*/  IMAD.MOV.U32 R5, RZ, RZ, RZ ;  /* 0x000000ffff057224 */ /* 0x000fe200078e00ff */
[----:B------:R-:W-:Y:S01]  /*6500*/  IADD3 R0, R14, -R3, RZ ;  /* 0x800000030e007210 */ /* 0x000fe20007ffe0ff */
[----:B------:R-:W-:Y:S01]  /*6510*/  VIADD R3, R145, 0x1c400 ;  /* 0x0001c40091037836 */ /* 0x000fe20000000000 */
[----:B------:R-:W-:Y:S01]  /*6520*/  SHF.R.U32.HI R8, RZ, 0x4, R8 ;  /* 0x00000004ff087819 */ /* 0x000fe20000011608 */
[----:B------:R-:W-:Y:S01]  /*6530*/  IMAD.MOV.U32 R6, RZ, RZ, 0x1 ;  /* 0x00000001ff067424 */ /* 0x000fe200078e00ff */
[----:B------:R-:W-:Y:S01]  /*6540*/  STL.128 [R1+0xd0], RZ ;  /* 0x0000d0ff01007387 */ /* 0x000fe20000100c00 */
[----:B------:R-:W-:Y:S01]  /*6550*/  IMAD R0, R0, 0x2000, R43 ;  /* 0x0000200000007824 */ /* 0x000fe200078e022b */
[----:B------:R-:W-:Y:S01]  /*6560*/  SHF.R.U32.HI R3, RZ, 0x4, R3 ;  /* 0x00000004ff037819 */ /* 0x000fe20000011603 */
[----:B------:R-:W-:Y:S01]  /*6570*/  IMAD.MOV.U32 R7, RZ, RZ, RZ ;  /* 0x000000ffff077224 */ /* 0x000fe200078e00ff */
[----:B------:R-:W-:Y:S01]  /*6580*/  LOP3.LUT R8, R8, 0x3fff, RZ, 0xc0, !PT ;  /* 0x00003fff08087812 */ /* 0x000fe200078ec0ff */
[----:B------:R-:W-:Y:S01]  /*6590*/  VIADD R9, R0, 0xa000 ;  /* 0x0000a00000097836 */ /* 0x000fe20000000000 */
[----:B------:R-:W-:Y:S01]  /*65a0*/  LOP3.LUT R3, R3, 0x3fff, RZ, 0xc0, !PT ;  /* 0x00003fff03037812 */ /* 0x000fe200078ec0ff */
[----:B------:R-:W-:Y:S01]  /*65b0*/  IMAD.MOV.U32 R12, RZ, RZ, 0x1 ;  /* 0x00000001ff0c7424 */ /* 0x000fe200078e00ff */
[----:B------:R-:W-:Y:S01]  /*65c0*/  SHF.R.U32.HI R0, RZ, 0x4, R0 ;  /* 0x00000004ff007819 */ /* 0x000fe20000011600 */
[----:B------:R-:W-:Y:S01]  /*65d0*/  IMAD.MOV.U32 R13, RZ, RZ, RZ ;  /* 0x000000ffff0d7224 */ /* 0x000fe200078e00ff */
[----:B------:R-:W-:Y:S01]  /*65e0*/  SHF.R.U32.HI R9, RZ, 0x4, R9 ;  /* 0x00000004ff097819 */ /* 0x000fe20000011609 */
[----:B------:R2:W-:Y:S01]  /*65f0*/  STL.128 [R1+0x80], R4 ;  /* 0x0000800401007387 */ /* 0x0005e20000100c00 */
[----:B------:R-:W-:Y:S01]  /*6600*/  LOP3.LUT R3, R3, 0x10000, RZ, 0xfc, !PT ;  /* 0x0001000003037812 */ /* 0x000fe200078efcff */
[----:B------:R-:W-:Y:S01]  /*6610*/  IMAD.MOV.U32 R11, RZ, RZ, 0x40000040 ;  /* 0x40000040ff0b7424 */ /* 0x000fe200078e00ff */
[----:B------:R-:W-:Y:S01]  /*6620*/  LOP3.LUT R9, R9, 0x3fff, RZ, 0xc0, !PT ;  /* 0x00003fff09097812 */ /* 0x000fe200078ec0ff */
[----:B------:R3:W-:Y:S01]  /*6630*/  STL.64 [R1+0x90], R12 ;  /* 0x0000900c01007387 */ /* 0x0007e20000100a00 */
[----:B------:R-:W-:Y:S01]  /*6640*/  LOP3.LUT R0, R0, 0x3fff, RZ, 0xc0, !PT ;  /* 0x00003fff00007812 */ /* 0x000fe200078ec0ff */
[----:B------:R-:W-:Y:S01]  /*6650*/  IMAD.U32 R34, RZ, RZ, UR49 ;  /* 0x00000031ff227e24 */ /* 0x000fe2000f8e00ff */
[----:B------:R-:W-:Y:S01]  /*6660*/  LOP3.LUT R10, R8, 0x10000, RZ, 0xfc, !PT ;  /* 0x00010000080a7812 */ /* 0x000fe200078efcff */
[----:B------:R4:W-:Y:S01]  /*6670*/  STL.128 [R1+0xe0], RZ ;  /* 0x0000e0ff01007387 */ /* 0x0009e20000100c00 */
[----:B------:R-:W-:Y:S01]  /*6680*/  LOP3.LUT P0, RZ, R43, 0x1bf, RZ, 0xc0, !PT ;  /* 0x000001bf2bff7812 */ /* 0x000fe2000780c0ff */
[----:B------:R-:W-:Y:S01]  /*6690*/  BSSY B6, `(.L_x_2840) ;  /* 0x0000021000067945 */ /* 0x000fe20003800000 */
[----:B------:R-:W-:Y:S01]  /*66a0*/  IADD3 R34, P1, R34, 0xb0, RZ ;  /* 0x000000b022227810 */ /* 0x000fe20007f3e0ff */
[----:B------:R4:W-:Y:S01]  /*66b0*/  STL.128 [R1+0xf0], RZ ;  /* 0x0000f0ff01007387 */ /* 0x0009e20000100c00 */
[----:B--2---:R-:W-:Y:S01]  /*66c0*/  LOP3.LUT R6, R8, 0x3000000, RZ, 0xfc, !PT ;  /* 0x0300000008067812 */ /* 0x004fe200078efcff */
[----:B------:R-:W-:Y:S01]  /*66d0*/  IMAD.MOV.U32 R4, RZ, RZ, R3 ;  /* 0x000000ffff047224 */ /* 0x000fe200078e0003 */
[----:B------:R-:W-:Y:S01]  /*66e0*/  LOP3.LUT R8, R9, 0x10000, RZ, 0xfc, !PT ;  /* 0x0001000009087812 */ /* 0x000fe200078efcff */
[----:B------:R-:W-:Y:S01]  /*66f0*/  IMAD.MOV.U32 R5, RZ, RZ, 0x40000040 ;  /* 0x40000040ff057424 */ /* 0x000fe200078e00ff */
[----:B---3--:R-:W-:Y:S01]  /*6700*/  LOP3.LUT R12, R0, 0x10000, RZ, 0xfc, !PT ;  /* 0x00010000000c7812 */ /* 0x008fe200078efcff */
[----:B------:R-:W-:Y:S01]  /*6710*/  IMAD.MOV.U32 R7, RZ, RZ, 0x40000040 ;  /* 0x40000040ff077424 */ /* 0x000fe200078e00ff */
[----:B------:R-:W-:Y:S01]  /*6720*/  MOV R13, 0x40000040 ;  /* 0x40000040000d7802 */ /* 0x000fe20000000f00 */
[----:B------:R-:W-:Y:S01]  /*6730*/  IMAD.MOV.U32 R9, RZ, RZ, 0x40000040 ;  /* 0x40000040ff097424 */ /* 0x000fe200078e00ff */
[----:B------:R4:W-:Y:S01]  /*6740*/  STL.128 [R1+0x100], RZ ;  /* 0x000100ff01007387 */ /* 0x0009e20000100c00 */
[----:B------:R-:W-:-:S03]  /*6750*/  IMAD.X R35, RZ, RZ, UR48, P1 ;  /* 0x00000030ff237e24 */ /* 0x000fc600088e06ff */
[----:B------:R4:W-:Y:S04]  /*6760*/  STL.128 [R1+0xa0], R4 ;  /* 0x0000a00401007387 */ /* 0x0009e80000100c00 */
[----:B------:R4:W-:Y:S04]  /*6770*/  STL.64 [R1+0x98], R12 ;  /* 0x0000980c01007387 */ /* 0x0009e80000100a00 */
[----:B------:R4:W-:Y:S01]  /*6780*/  STL.128 [R1+0x110], R8 ;  /* 0x0001100801007387 */ /* 0x0009e20000100c00 */
[----:B------:R-:W-:Y:S05]  /*6790*/  @!P0 BRA `(.L_x_2841) ;  /* 0x0000000000408947 */ /* 0x000fea0003800000 */
[----:B------:R-:W-:Y:S01]  /*67a0*/  MOV R0, 0x0 ;  /* 0x0000000000007802 */ /* 0x000fe20000000f00 */
[----:B------:R-:W-:Y:S01]  /*67b0*/  ULDC.64 UR4, c[0x4][0x90] ;  /* 0x0100240000047ab9 */ /* 0x000fe20000000a00 */
[----:B------:R-:W-:Y:S01]  /*67c0*/  ULDC.64 UR6, c[0x4][0x98] ;  /* 0x0100260000067ab9 */ /* 0x000fe20000000a00 */
[----:B----4-:R-:W-:Y:S01]  /*67d0*/  IMAD.U32 R4, RZ, RZ, UR4 ;  /* 0x00000004ff047e24 */ /* 0x010fe2000f8e00ff */
[----:B------:R2:W3:Y:S01]  /*67e0*/  LDC.64 R14, c[0x4][R0] ;  /* 0x01000000000e7b82 */ /* 0x0004e20000000a00 */
        /* <DEDUP_REMOVED lines=8> */
[----:B--2---:R-:W-:-:S07]  /*6870*/  IMAD.MOV.U32 R12, RZ, RZ, 0x1 ;  /* 0x00000001ff0c7424 */ /* 0x004fce00078e00ff */
[----:B------:R-:W-:-:S07]  /*6880*/  LEPC R20, `(.L_x_2841) ;  /* 0x000000001014794e */ /* 0x000fce0000000000 */
[----:B01-3-5:R-:W-:Y:S05]  /*6890*/  CALL.ABS.NOINC R14 ;  /* 0x000000000e007343 */ /* 0x02bfea0003c00000 */
.L_x_2841:
[----:B------:R-:W-:Y:S05]  /*68a0*/  BSYNC B6 ;  /* 0x0000000000067941 */ /* 0x000fea0003800000 */
.L_x_2840:
[----:B------:R-:W2:Y:S01]  /*68b0*/  S2R R19, SR_TID.X ;  /* 0x0000000000137919 */ /* 0x000ea20000002100 */
[----:B----4-:R-:W3:Y:S01]  /*68c0*/  LDC.64 R10, c[0x0][0xad8] ;  /* 0x0002b600ff0a7b82 */ /* 0x010ee20000000a00 */
[----:B------:R-:W-:Y:S01]  /*68d0*/  UIADD3 UR5, UP0, UR49, 0x120, URZ ;  /* 0x0000012031057890 */ /* 0x000fe2000ff1e03f */
[----:B------:R-:W-:Y:S01]  /*68e0*/  IMAD.MOV.U32 R8, RZ, RZ, RZ ;  /* 0x000000ffff087224 */ /* 0x000fe200078e00ff */
[----:B------:R4:W-:Y:S01]  /*68f0*/  STL.64 [R1+0x130], R24 ;  /* 0x0001301801007387 */ /* 0x0009e20000100a00 */
[----:B------:R-:W-:Y:S01]  /*6900*/  IMAD.U32 R72, RZ, RZ, UR49 ;  /* 0x00000031ff487e24 */ /* 0x000fe2000f8e00ff */
[----:B------:R-:W-:Y:S01]  /*6910*/  UIADD3.X UR6, URZ, UR48, URZ, UP0, !UPT ;  /* 0x000000303f067290 */ /* 0x000fe200087fe43f */
[----:B------:R-:W-:Y:S01]  /*6920*/  IMAD.U32 R36, RZ, RZ, UR49 ;  /* 0x00000031ff247e24 */ /* 0x000fe2000f8e00ff */
[----:B------:R-:W-:Y:S01]  /*6930*/  UIADD3 UR4, UP0, UR49, 0x16c, URZ ;  /* 0x0000016c31047890 */ /* 0x000fe2000ff1e03f */
[----:B------:R-:W0:Y:S01]  /*6940*/  LDC.64 R44, c[0x0][0xae0] ;  /* 0x0002b800ff2c7b82 */ /* 0x000e220000000a00 */
[----:B------:R-:W-:Y:S01]  /*6950*/  IMAD.U32 R12, RZ, RZ, UR5 ;  /* 0x00000005ff0c7e24 */ /* 0x000fe2000f8e00ff */
[----:B------:R4:W-:Y:S01]  /*6960*/  STL.64 [R1+0x120], R182 ;  /* 0x000120b601007387 */ /* 0x0009e20000100a00 */
[----:B------:R-:W-:Y:S01]  /*6970*/  UIADD3.X UR5, URZ, UR48, URZ, UP0, !UPT ;  /* 0x000000303f057290 */ /* 0x000fe200087fe43f */
[----:B------:R-:W-:Y:S01]  /*6980*/  IMAD.U32 R13, RZ, RZ, UR6 ;  /* 0x00000006ff0d7e24 */ /* 0x000fe2000f8e00ff */
[----:B------:R-:W-:Y:S01]  /*6990*/  MOV R38, UR49 ;  /* 0x0000003100267c02 */ /* 0x000fe20008000f00 */
[----:B------:R-:W-:Y:S01]  /*69a0*/  IMAD.U32 R14, RZ, RZ, UR4 ;  /* 0x00000004ff0e7e24 */ /* 0x000fe2000f8e00ff */
[----:B------:R4:W-:Y:S01]  /*69b0*/  STL.U8 [R1+0x138], RZ ;  /* 0x000138ff01007387 */ /* 0x0009e20000100000 */
[----:B------:R-:W1:Y:S01]  /*69c0*/  LDC.64 R20, c[0x0][0xad0] ;  /* 0x0002b400ff147b82 */ /* 0x000e620000000a00 */
[----:B------:R-:W-:Y:S01]  /*69d0*/  IMAD.U32 R15, RZ, RZ, UR5 ;  /* 0x00000005ff0f7e24 */ /* 0x000fe2000f8e00ff */
[----:B------:R-:W-:Y:S01]  /*69e0*/  ULDC UR4, c[0x0][0x3d4] ;  /* 0x0000f50000047ab9 */ /* 0x000fe20000000800 */
[----:B------:R4:W-:Y:S01]  /*69f0*/  STL.64 [R1+0x128], R12 ;  /* 0x0001280c01007387 */ /* 0x0009e20000100a00 */
[----:B------:R-:W-:-:S02]  /*6a00*/  ISETP.LT.AND P0, PT, RZ, UR4, PT ;  /* 0x00000004ff007c0c */ /* 0x000fc4000bf01270 */
[----:B------:R-:W-:Y:S01]  /*6a10*/  IADD3 R38, P1, R38, 0x170, RZ ;  /* 0x0000017026267810 */ /* 0x000fe20007f3e0ff */
[----:B------:R4:W-:Y:S01]  /*6a20*/  STL.64 [R1+0x170], R14 ;  /* 0x0001700e01007387 */ /* 0x0009e20000100a00 */
[----:B------:R-:W4:Y:S01]  /*6a30*/  LDC R6, c[0x0][0x430] ;  /* 0x00010c00ff067b82 */ /* 0x000f220000000800 */
[----:B---3--:R-:W-:Y:S01]  /*6a40*/  IMAD.MOV.U32 R159, RZ, RZ, R10 ;  /* 0x000000ffff9f7224 */ /* 0x008fe200078e000a */
[----:B------:R-:W-:Y:S01]  /*6a50*/  IADD3 R72, P2, R72, 0x13c, RZ ;  /* 0x0000013c48487810 */ /* 0x000fe20007f5e0ff */
[----:B------:R-:W-:Y:S01]  /*6a60*/  IMAD.MOV.U32 R9, RZ, RZ, R11 ;  /* 0x000000ffff097224 */ /* 0x000fe200078e000b */
[----:B------:R-:W-:Y:S01]  /*6a70*/  IADD3 R36, P4, R36, 0x128, RZ ;  /* 0x0000012824247810 */ /* 0x000fe20007f9e0ff */
[----:B------:R-:W-:Y:S02]  /*6a80*/  IMAD.X R67, RZ, RZ, UR48, P1 ;  /* 0x00000030ff437e24 */ /* 0x000fe400088e06ff */
[----:B--2---:R-:W-:Y:S01]  /*6a90*/  VIADD R192, R19, 0xffffff80 ;  /* 0xffffff8013c07836 */ /* 0x004fe20000000000 */
[----:B------:R-:W4:Y:S01]  /*6aa0*/  LDC.64 R4, c[0x0][0x428] ;  /* 0x00010a00ff047b82 */ /* 0x000f220000000a00 */
[----:B0-----:R-:W-:-:S02]  /*6ab0*/  IMAD.MOV.U32 R10, RZ, RZ, R44 ;  /* 0x000000ffff0a7224 */ /* 0x001fc400078e002c */
[----:B------:R-:W-:Y:S01]  /*6ac0*/  IMAD.MOV.U32 R11, RZ, RZ, R45 ;  /* 0x000000ffff0b7224 */ /* 0x000fe200078e002d */
[----:B------:R0:W-:Y:S01]  /*6ad0*/  STL [R1+0x13c], R192 ;  /* 0x00013cc001007387 */ /* 0x0001e20000100800 */
[----:B------:R-:W-:Y:S02]  /*6ae0*/  IMAD.U32 R19, RZ, RZ, UR49 ;  /* 0x00000031ff137e24 */ /* 0x000fe4000f8e00ff */
[----:B------:R-:W-:Y:S01]  /*6af0*/  IMAD.X R75, RZ, RZ, UR48, P2 ;  /* 0x00000030ff4b7e24 */ /* 0x000fe200090e06ff */
[----:B------:R0:W-:Y:S01]  /*6b00*/  STL.128 [R1+0x150], R8 ;  /* 0x0001500801007387 */ /* 0x0001e20000100c00 */
[----:B-1----:R-:W-:Y:S01]  /*6b10*/  IMAD.MOV.U32 R158, RZ, RZ, R21 ;  /* 0x000000ffff9e7224 */ /* 0x002fe200078e0015 */
[----:B------:R-:W-:Y:S01]  /*6b20*/  IADD3 R19, P3, R19, 0x138, RZ ;  /* 0x0000013813137810 */ /* 0x000fe20007f7e0ff */
[----:B------:R-:W-:Y:S02]  /*6b30*/  IMAD.MOV.U32 R7, RZ, RZ, R20 ;  /* 0x000000ffff077224 */ /* 0x000fe400078e0014 */
[----:B------:R-:W-:Y:S01]  /*6b40*/  IMAD.X R65, RZ, RZ, UR48, P4 ;  /* 0x00000030ff417e24 */ /* 0x000fe2000a0e06ff */
[----:B------:R0:W-:Y:S01]  /*6b50*/  STL.128 [R1+0x140], R156 ;  /* 0x0001409c01007387 */ /* 0x0001e20000100c00 */
[----:B------:R-:W-:-:S03]  /*6b60*/  IMAD.X R66, RZ, RZ, UR48, P3 ;  /* 0x00000030ff427e24 */ /* 0x000fc600098e06ff */
[----:B----4-:R0:W-:Y:S01]  /*6b70*/  STL.128 [R1+0x160], R4 ;  /* 0x0001600401007387 */ /* 0x0101e20000100c00 */
[----:B------:R-:W-:Y:S05]  /*6b80*/  @P0 BRA `(.L_x_2842) ;  /* 0x0000000000400947 */ /* 0x000fea0003800000 */
[----:B------:R-:W2:Y:S02]  /*6b90*/  LDL R3, [R1+0x224] ;  /* 0x0002240001037983 */ /* 0x000ea40000100800 */
[----:B--2---:R-:W-:-:S04]  /*6ba0*/  LEA.HI R0, R3, R3, RZ, 0x1 ;  /* 0x0000000303007211 */ /* 0x004fc800078f08ff */
        /* <DEDUP_REMOVED lines=8> */
.L_x_2845:
[----:B--2---:R2:W3:Y:S02]  /*6c30*/  SYNCS.PHASECHK.TRANS64.TRYWAIT P0, [R145+URZ+0x32400], R0 ;  /* 0x03240000910075a7 */ /* 0x0044e4000800017f */
[----:B---3--:R-:W-:Y:S05]  /*6c40*/  @!P0 NANOSLEEP.SYNCS 0x989680 ;  /* 0x009896800000895d */ /* 0x008fea0003900000 */
[----:B------:R-:W3:Y:S02]  /*6c50*/  @!P0 SYNCS.PHASECHK.TRANS64 P0, [R145+URZ+0x32400], R0 ;  /* 0x03240000910085a7 */ /* 0x000ee4000800007f */
[----:B---3--:R-:W-:Y:S05]  /*6c60*/  @!P0 BRA `(.L_x_2845) ;  /* 0xfffffffc00f08947 */ /* 0x008fea000383ffff */
.L_x_2844:
[----:B------:R-:W-:Y:S05]  /*6c70*/  BSYNC B0 ;  /* 0x0000000000007941 */ /* 0x000fea0003800000 */
.L_x_2843:
[----:B------:R-:W-:Y:S05]  /*6c80*/  BRA `(.L_x_2846) ;  /* 0x0000002c00887947 */ /* 0x000fea0003800000 */
.L_x_2842:
[----:B------:R-:W1:Y:S01]  /*6c90*/  LDC.64 R12, c[0x0][0x3d8] ;  /* 0x0000f600ff0c7b82 */ /* 0x000e620000000a00 */
[----:B-----5:R-:W-:Y:S01]  /*6ca0*/  SHF.R.S32.HI R3, RZ, 0x1f, R41 ;  /* 0x0000001fff037819 */ /* 0x020fe20000011429 */
[----:B------:R-:W-:Y:S01]  /*6cb0*/  IMAD.SHL.U32 R24, R191, 0x4, RZ ;  /* 0x00000004bf187824 */ /* 0x000fe200078e00ff */
[----:B------:R-:W-:Y:S01]  /*6cc0*/  LOP3.LUT P0, RZ, R43, 0x3ff, RZ, 0xc0, !PT ;  /* 0x000003ff2bff7812 */ /* 0x000fe2000780c0ff */
[----:B0-----:R-:W-:Y:S01]  /*6cd0*/  IMAD.MOV.U32 R4, RZ, RZ, R22 ;  /* 0x000000ffff047224 */ /* 0x001fe200078e0016 */
[----:B------:R-:W-:Y:S01]  /*6ce0*/  BSSY B6, `(.L_x_2847) ;  /* 0x0000031000067945 */ /* 0x000fe20003800000 */
[----:B------:R-:W-:Y:S01]  /*6cf0*/  IMAD.MOV.U32 R5, RZ, RZ, R23 ;  /* 0x000000ffff057224 */ /* 0x000fe200078e0017 */
[----:B------:R-:W-:Y:S01]  /*6d00*/  SHF.R.S32.HI R25, RZ, 0x1f, R24 ;  /* 0x0000001fff197819 */ /* 0x000fe20000011418 */
[----:B------:R-:W0:Y:S01]  /*6d10*/  LDC.64 R14, c[0x0][0x3e8] ;  /* 0x0000fa00ff0e7b82 */ /* 0x000e220000000a00 */
[-C--:B-1----:R-:W-:Y:S01]  /*6d20*/  IMAD R0, R3, R12.reuse, RZ ;  /* 0x0000000c03007224 */ /* 0x082fe200078e02ff */
[----:B------:R-:W-:Y:S01]  /*6d30*/  SHF.L.U64.HI R82, R12, 0x6, R13 ;  /* 0x000000060c527819 */ /* 0x000fe2000001020d */
[----:B------:R-:W-:-:S04]  /*6d40*/  IMAD.WIDE.U32 R42, R41, R12, RZ ;  /* 0x0000000c292a7225 */ /* 0x000fc800078e00ff */
[----:B------:R-:W-:Y:S01]  /*6d50*/  IMAD.WIDE.U32 R8, R153, R12, R4 ;  /* 0x0000000c99087225 */ /* 0x000fe200078e0004 */
[----:B0-----:R-:W-:-:S03]  /*6d60*/  SHF.L.U64.HI R85, R14, 0x6, R15 ;  /* 0x000000060e557819 */ /* 0x001fc6000001020f */
[----:B------:R-:W-:Y:S01]  /*6d70*/  IMAD R6, R3, R14, RZ ;  /* 0x0000000e03067224 */ /* 0x000fe200078e02ff */
[----:B------:R-:W-:Y:S01]  /*6d80*/  IADD3 R44, P3, R8, R42, RZ ;  /* 0x0000002a082c7210 */ /* 0x000fe20007f7e0ff */
[----:B------:R-:W-:-:S04]  /*6d90*/  IMAD.WIDE.U32 R10, R153, R14, R4 ;  /* 0x0000000e990a7225 */ /* 0x000fc800078e0004 */
[C---:B------:R-:W-:Y:S02]  /*6da0*/  IMAD R45, R41.reuse, R13, R0 ;  /* 0x0000000d292d7224 */ /* 0x040fe400078e0200 */
[----:B------:R-:W-:Y:S02]  /*6db0*/  IMAD R47, R41, R15, R6 ;  /* 0x0000000f292f7224 */ /* 0x000fe400078e0206 */
[C---:B------:R-:W-:Y:S02]  /*6dc0*/  IMAD R20, R161.reuse, R12, RZ ;  /* 0x0000000ca1147224 */ /* 0x040fe400078e02ff */
[-C--:B------:R-:W-:Y:S02]  /*6dd0*/  IMAD R46, R161, R14.reuse, RZ ;  /* 0x0000000ea12e7224 */ /* 0x080fe400078e02ff */
[----:B------:R-:W-:-:S04]  /*6de0*/  IMAD.WIDE.U32 R40, R41, R14, RZ ;  /* 0x0000000e29287225 */ /* 0x000fc800078e00ff */
[--C-:B------:R-:W-:Y:S01]  /*6df0*/  IMAD.WIDE.U32 R4, R153, R12, R24.reuse ;  /* 0x0000000c99047225 */ /* 0x100fe200078e0018 */
[----:B------:R-:W-:Y:S02]  /*6e00*/  IADD3 R51, P4, R10, R40, RZ ;  /* 0x000000280a337210 */ /* 0x000fe40007f9e0ff */
[----:B------:R-:W-:Y:S01]  /*6e10*/  IADD3 R47, R47, R41, RZ ;  /* 0x000000292f2f7210 */ /* 0x000fe20007ffe0ff */
[----:B------:R-:W-:Y:S01]  /*6e20*/  IMAD.WIDE.U32 R6, R153, R14, R24 ;  /* 0x0000000e99067225 */ /* 0x000fe200078e0018 */
[----:B------:R-:W-:-:S03]  /*6e30*/  IADD3 R80, P1, R4, R42, RZ ;  /* 0x0000002a04507210 */ /* 0x000fc60007f3e0ff */
[C---:B------:R-:W-:Y:S01]  /*6e40*/  IMAD R20, R153.reuse, R13, R20 ;  /* 0x0000000d99147224 */ /* 0x040fe200078e0214 */
[----:B------:R-:W-:Y:S01]  /*6e50*/  IADD3 R81, P2, R6, R40, RZ ;  /* 0x0000002806517210 */ /* 0x000fe20007f5e0ff */
[----:B------:R-:W-:Y:S02]  /*6e60*/  IMAD R46, R153, R15, R46 ;  /* 0x0000000f992e7224 */ /* 0x000fe400078e022e */
[----:B------:R-:W-:Y:S02]  /*6e70*/  IMAD.IADD R45, R45, 0x1, R43 ;  /* 0x000000012d2d7824 */ /* 0x000fe400078e022b */
[----:B------:R-:W-:Y:S01]  /*6e80*/  IMAD.SHL.U32 R84, R12, 0x40, RZ ;  /* 0x000000400c547824 */ /* 0x000fe200078e00ff */
[----:B------:R-:W-:Y:S01]  /*6e90*/  IADD3.X R69, R47, R46, R11, P4, !PT ;  /* 0x0000002e2f457210 */ /* 0x000fe200027fe40b */
[----:B------:R-:W-:Y:S01]  /*6ea0*/  IMAD.SHL.U32 R86, R14, 0x40, RZ ;  /* 0x000000400e567824 */ /* 0x000fe200078e00ff */
[C---:B------:R-:W-:Y:S02]  /*6eb0*/  IADD3.X R49, R45.reuse, R20, R9, P3, !PT ;  /* 0x000000142d317210 */ /* 0x040fe40001ffe409 */
[----:B------:R-:W-:-:S02]  /*6ec0*/  IADD3.X R79, R45, R5, R20, P1, !PT ;  /* 0x000000052d4f7210 */ /* 0x000fc40000ffe414 */
[----:B------:R-:W-:Y:S01]  /*6ed0*/  IADD3.X R83, R47, R7, R46, P2, !PT ;  /* 0x000000072f537210 */ /* 0x000fe200017fe42e */
[----:B------:R-:W-:Y:S06]  /*6ee0*/  @!P0 BRA `(.L_x_2848) ;  /* 0x0000000000408947 */ /* 0x000fec0003800000 */
        /* <DEDUP_REMOVED lines=16> */
.L_x_2848:
[----:B------:R-:W-:Y:S05]  /*6ff0*/  BSYNC B6 ;  /* 0x0000000000067941 */ /* 0x000fea0003800000 */
.L_x_2847:
[----:B------:R-:W2:Y:S01]  /*7000*/  LDL R15, [R1+0x70] ;  /* 0x00007000010f7983 */ /* 0x000ea20000100800 */
[----:B------:R-:W0:Y:S01]  /*7010*/  LDC.64 R6, c[0x0][0x3d8] ;  /* 0x0000f600ff067b82 */ /* 0x000e220000000a00 */
[----:B------:R-:W-:Y:S01]  /*7020*/  ULDC.U8 UR4, c[0x0][0x3f0] ;  /* 0x0000fc0000047ab9 */ /* 0x000fe20000000000 */
[----:B------:R-:W-:Y:S01]  /*7030*/  BSSY B0, `(.L_x_2849) ;  /* 0x000029f000007945 */ /* 0x000fe20003800000 */
[----:B------:R-:W-:-:S05]  /*7040*/  ISETP.NE.AND P0, PT, RZ, UR4, PT ;  /* 0x00000004ff007c0c */ /* 0x000fca000bf05270 */
[----:B------:R-:W1:Y:S01]  /*7050*/  LDC.64 R4, c[0x0][0x3e8] ;  /* 0x0000fa00ff047b82 */ /* 0x000e620000000a00 */
[----:B--2---:R-:W-:Y:S01]  /*7060*/  SHF.R.S32.HI R3, RZ, 0x1f, R15 ;  /* 0x0000001fff037819 */ /* 0x004fe2000001140f */
[----:B0-----:R-:W-:-:S04]  /*7070*/  IMAD.WIDE.U32 R8, R15, R6, RZ ;  /* 0x000000060f087225 */ /* 0x001fc800078e00ff */
[C---:B------:R-:W-:Y:S02]  /*7080*/  IMAD R0, R3.reuse, R6, RZ ;  /* 0x0000000603007224 */ /* 0x040fe400078e02ff */
[-C--:B-1----:R-:W-:Y:S02]  /*7090*/  IMAD R12, R3, R4.reuse, RZ ;  /* 0x00000004030c7224 */ /* 0x082fe400078e02ff */
[C---:B------:R-:W-:Y:S02]  /*70a0*/  IMAD R3, R15.reuse, R7, R0 ;  /* 0x000000070f037224 */ /* 0x040fe400078e0200 */
[----:B------:R-:W-:-:S04]  /*70b0*/  IMAD.WIDE.U32 R10, R15, R4, RZ ;  /* 0x000000040f0a7225 */ /* 0x000fc800078e00ff */
[----:B------:R-:W-:Y:S02]  /*70c0*/  IMAD R13, R15, R5, R12 ;  /* 0x000000050f0d7224 */ /* 0x000fe400078e020c */
[----:B------:R-:W-:Y:S02]  /*70d0*/  IMAD.IADD R3, R9, 0x1, R3 ;  /* 0x0000000109037824 */ /* 0x000fe400078e0203 */
[----:B------:R-:W-:Y:S01]  /*70e0*/  IMAD R0, R15, -0x80, R156 ;  /* 0xffffff800f007824 */ /* 0x000fe200078e029c */
[----:B------:R-:W-:Y:S01]  /*70f0*/  IADD3 R13, R11, R13, RZ ;  /* 0x0000000d0b0d7210 */ /* 0x000fe20007ffe0ff */
[C---:B------:R-:W-:Y:S01]  /*7100*/  IMAD.SHL.U32 R77, R8.reuse, 0x80, RZ ;  /* 0x00000080084d7824 */ /* 0x040fe200078e00ff */
[----:B------:R-:W-:Y:S01]  /*7110*/  SHF.L.U64.HI R78, R8, 0x7, R3 ;  /* 0x00000007084e7819 */ /* 0x000fe20000010203 */
[C---:B------:R-:W-:Y:S01]  /*7120*/  IMAD.SHL.U32 R74, R10.reuse, 0x80, RZ ;  /* 0x000000800a4a7824 */ /* 0x040fe200078e00ff */
[----:B------:R-:W-:Y:S02]  /*7130*/  SHF.L.U64.HI R76, R10, 0x7, R13 ;  /* 0x000000070a4c7819 */ /* 0x000fe4000001020d */
[----:B------:R-:W-:Y:S01]  /*7140*/  VIMNMX R9, R0, 0x80, PT ;  /* 0x0000008000097848 */ /* 0x000fe20003fe0100 */
[----:B------:R-:W-:Y:S06]  /*7150*/  @!P0 BRA `(.L_x_2850) ;  /* 0x0000001400648947 */ /* 0x000fec0003800000 */
[----:B------:R0:W5:Y:S01]  /*7160*/  LDL R70, [R1+0x224] ;  /* 0x0002240001467983 */ /* 0x0001620000100800 */
        /* <DEDUP_REMOVED lines=9> */
[----:B------:R-:W-:Y:S01]  /*7200*/  CS2R R40, SRZ ;  /* 0x0000000000287805 */ /* 0x000fe2000001ff00 */
[----:B------:R-:W-:Y:S01]  /*7210*/  IMAD.MOV.U32 R13, RZ, RZ, R47 ;  /* 0x000000ffff0d7224 */ /* 0x000fe200078e002f */
        /* <DEDUP_REMOVED lines=9> */
[----:B-1----:R-:W-:-:S05]  /*72b0*/  @P2 IMAD.HI.U32 R3, R0, R3, RZ ;  /* 0x0000000300032227 */ /* 0x002fca00078e00ff */
[----:B--2---:R-:W-:Y:S02]  /*72c0*/  @P2 SHF.R.U32.HI R0, RZ, R8, R3 ;  /* 0x00000008ff002219 */ /* 0x004fe40000011603 */
[----:B------:R-:W-:Y:S02]  /*72d0*/  CS2R R8, SRZ ;  /* 0x0000000000087805 */ /* 0x000fe4000001ff00 */
[----:B------:R-:W-:Y:S01]  /*72e0*/  SHF.R.S32.HI R71, RZ, 0x1f, R0 ;  /* 0x0000001fff477819 */ /* 0x000fe20000011400 */
[----:B0-----:R-:W-:Y:S06]  /*72f0*/  @P1 BRA `(.L_x_2852) ;  /* 0x0000000000581947 */ /* 0x001fec0003800000 */
[----:B------:R-:W-:Y:S01]  /*7300*/  VIADD R14, R24, 0x10 ;  /* 0x00000010180e7836 */ /* 0x000fe20000000000 */
[----:B------:R-:W-:Y:S01]  /*7310*/  IADD3 R15, P3, R77, R80, RZ ;  /* 0x000000504d0f7210 */ /* 0x000fe20007f7e0ff */
[----:B------:R-:W-:Y:S01]  /*7320*/  ULDC UR4, c[0x0][0x3d4] ;  /* 0x0000f50000047ab9 */ /* 0x000fe20000000800 */
[----:B------:R-:W-:Y:S01]  /*7330*/  IADD3 R3, P4, R74, R81, RZ ;  /* 0x000000514a037210 */ /* 0x000fe20007f9e0ff */
[----:B------:R-:W-:Y:S01]  /*7340*/  ULDC.64 UR6, c[0x0][0x3c8] ;  /* 0x0000f20000067ab9 */ /* 0x000fe20000000a00 */
[----:B------:R-:W-:Y:S01]  /*7350*/  ISETP.GE.AND P1, PT, R14, UR4, PT ;  /* 0x000000040e007c0c */ /* 0x000fe2000bf26270 */
[----:B------:R-:W-:Y:S01]  /*7360*/  ULDC.64 UR8, c[0x0][0x3e0] ;  /* 0x0000f80000087ab9 */ /* 0x000fe20000000a00 */
[----:B------:R-:W-:Y:S01]  /*7370*/  ISETP.GE.AND P2, PT, R24, UR4, PT ;  /* 0x0000000418007c0c */ /* 0x000fe2000bf46270 */
[----:B------:R-:W-:Y:S01]  /*7380*/  IMAD.X R46, R78, 0x1, R79, P3 ;  /* 0x000000014e2e7824 */ /* 0x000fe200018e064f */
[----:B------:R-:W-:Y:S01]  /*7390*/  LEA R14, P3, R15, UR6, 0x1 ;  /* 0x000000060f0e7c11 */ /* 0x000fe2000f8608ff */
[----:B------:R-:W-:Y:S01]  /*73a0*/  IMAD.X R44, R76, 0x1, R83, P4 ;  /* 0x000000014c2c7824 */ /* 0x000fe200020e0653 */
[----:B------:R-:W-:-:S02]  /*73b0*/  LEA R68, P4, R3, UR8, 0x1 ;  /* 0x0000000803447c11 */ /* 0x000fc4000f8808ff */
[----:B------:R-:W-:Y:S02]  /*73c0*/  CS2R R48, SRZ ;  /* 0x0000000000307805 */ /* 0x000fe4000001ff00 */
[----:B------:R-:W-:Y:S02]  /*73d0*/  LEA.HI.X R15, R15, UR7, R46, 0x1, P3 ;  /* 0x000000070f0f7c11 */ /* 0x000fe400098f0c2e */
[----:B------:R-:W-:Y:S02]  /*73e0*/  CS2R R50, SRZ ;  /* 0x0000000000327805 */ /* 0x000fe4000001ff00 */
[----:B------:R-:W-:Y:S02]  /*73f0*/  LEA.HI.X R69, R3, UR9, R44, 0x1, P4 ;  /* 0x0000000903457c11 */ /* 0x000fe4000a0f0c2c */
[----:B------:R-:W-:Y:S02]  /*7400*/  CS2R R44, SRZ ;  /* 0x00000000002c7805 */ /* 0x000fe4000001ff00 */
[----:B------:R-:W-:Y:S01]  /*7410*/  CS2R R46, SRZ ;  /* 0x00000000002e7805 */ /* 0x000fe2000001ff00 */
[----:B------:R0:W5:Y:S04]  /*7420*/  @!P2 LDG.E.64 R48, desc[UR56][R14.64] ;  /* 0x000000380e30a981 */ /* 0x000168000c1e1b00 */
[----:B------:R0:W5:Y:S04]  /*7430*/  @!P1 LDG.E.64 R44, desc[UR56][R14.64+0x20] ;  /* 0x000020380e2c9981 */ /* 0x000168000c1e1b00 */
[----:B------:R0:W5:Y:S04]  /*7440*/  @!P2 LDG.E.64 R50, desc[UR56][R68.64] ;  /* 0x000000384432a981 */ /* 0x000168000c1e1b00 */
[----:B------:R0:W5:Y:S02]  /*7450*/  @!P1 LDG.E.64 R46, desc[UR56][R68.64+0x20] ;  /* 0x00002038442e9981 */ /* 0x000164000c1e1b00 */
.L_x_2852:
[----:B------:R-:W-:Y:S05]  /*7460*/  BSYNC B1 ;  /* 0x0000000000017941 */ /* 0x000fea0003800000 */
.L_x_2851:
[----:B------:R-:W-:Y:S04]  /*7470*/  BSSY B1, `(.L_x_2853) ;  /* 0x0000018000017945 */ /* 0x000fe80003800000 */
[----:B------:R-:W-:Y:S05]  /*7480*/  @P0 BRA `(.L_x_2854) ;  /* 0x0000000000580947 */ /* 0x000fea0003800000 */
[----:B------:R-:W-:Y:S01]  /*7490*/  IADD3 R3, P2, P3, R81, R86, R74 ;  /* 0x0000005651037210 */ /* 0x000fe20007b5e04a */
[----:B0-----:R-:W-:Y:S01]  /*74a0*/  VIADD R14, R24, 0x10 ;  /* 0x00000010180e7836 */ /* 0x001fe20000000000 */
        /* <DEDUP_REMOVED lines=11> */
[----:B------:R-:W-:Y:S02]  /*7560*/  LEA R68, P1, R3, UR4, 0x1 ;  /* 0x0000000403447c11 */ /* 0x000fe4000f8208ff */
[----:B------:R-:W-:Y:S02]  /*7570*/  LEA.HI.X R15, R9, UR7, R20, 0x1, P0 ;  /* 0x00000007090f7c11 */ /* 0x000fe400080f0c14 */
[----:B------:R-:W-:Y:S02]  /*7580*/  CS2R R20, SRZ ;  /* 0x0000000000147805 */ /* 0x000fe4000001ff00 */
[----:B------:R-:W-:-:S02]  /*7590*/  LEA.HI.X R69, R3, UR5, R8, 0x1, P1 ;  /* 0x0000000503457c11 */ /* 0x000fc400088f0c08 */
[----:B------:R-:W-:Y:S01]  /*75a0*/  CS2R R8, SRZ ;  /* 0x0000000000087805 */ /* 0x000fe2000001ff00 */
[----:B------:R1:W5:Y:S05]  /*75b0*/  @!P2 LDG.E.64 R40, desc[UR56][R14.64] ;  /* 0x000000380e28a981 */ /* 0x00036a000c1e1b00 */
[----:B------:R1:W5:Y:S04]  /*75c0*/  @!P3 LDG.E.64 R8, desc[UR56][R14.64+0x20] ;  /* 0x000020380e08b981 */ /* 0x000368000c1e1b00 */
[----:B------:R1:W5:Y:S04]  /*75d0*/  @!P2 LDG.E.64 R42, desc[UR56][R68.64] ;  /* 0x00000038442aa981 */ /* 0x000368000c1e1b00 */
[----:B------:R1:W5:Y:S02]  /*75e0*/  @!P3 LDG.E.64 R20, desc[UR56][R68.64+0x20] ;  /* 0x000020384414b981 */ /* 0x000364000c1e1b00 */
.L_x_2854:
[----:B------:R-:W-:Y:S05]  /*75f0*/  BSYNC B1 ;  /* 0x0000000000017941 */ /* 0x000fea0003800000 */
.L_x_2853:
[----:B------:R-:W-:Y:S01]  /*7600*/  IMAD.WIDE.U32 R10, R0, R6, R10 ;  /* 0x00000006000a7225 */ /* 0x000fe200078e000a */
[----:B-----5:R-:W-:Y:S01]  /*7610*/  LEA.HI R3, R70, R70, RZ, 0x1 ;  /* 0x0000004646037211 */ /* 0x020fe200078f08ff */
[----:B------:R-:W-:Y:S01]  /*7620*/  ULDC.64 UR4, c[0x0][0x3c8] ;  /* 0x0000f20000047ab9 */ /* 0x000fe20000000a00 */
[----:B------:R-:W-:Y:S01]  /*7630*/  ULDC.64 UR6, c[0x0][0x3e0] ;  /* 0x0000f80000067ab9 */ /* 0x000fe20000000a00 */
[----:B------:R-:W-:Y:S01]  /*7640*/  IMAD R6, R71, R6, RZ ;  /* 0x0000000647067224 */ /* 0x000fe200078e02ff */
[----:B------:R-:W-:Y:S01]  /*7650*/  LOP3.LUT R3, R3, 0xfffffffe, RZ, 0xc0, !PT ;  /* 0xfffffffe03037812 */ /* 0x000fe200078ec0ff */
[-C--:B------:R-:W-:Y:S02]  /*7660*/  IMAD R71, R71, R4.reuse, RZ ;  /* 0x0000000447477224 */ /* 0x080fe400078e02ff */
[----:B------:R-:W-:Y:S01]  /*7670*/  IMAD R7, R0, R7, R6 ;  /* 0x0000000700077224 */ /* 0x000fe200078e0206 */
[----:B------:R-:W-:Y:S01]  /*7680*/  IADD3 R3, R70, -R3, RZ ;  /* 0x8000000346037210 */ /* 0x000fe20007ffe0ff */
[----:B------:R-:W-:Y:S01]  /*7690*/  IMAD.WIDE.U32 R12, R0, R4, R12 ;  /* 0x00000004000c7225 */ /* 0x000fe200078e000c */
[----:B------:R-:W-:Y:S01]  /*76a0*/  LEA R4, P0, R10, UR4, 0x1 ;  /* 0x000000040a047c11 */ /* 0x000fe2000f8008ff */
[----:B------:R-:W-:Y:S01]  /*76b0*/  UMOV UR4, 0xffffffff ;  /* 0xffffffff00047882 */ /* 0x000fe20000000000 */
[----:B------:R-:W-:Y:S01]  /*76c0*/  SHF.L.U32 R6, R3, 0x1f, RZ ;  /* 0x0000001f03067819 */ /* 0x000fe200000006ff */
[----:B------:R-:W-:Y:S01]  /*76d0*/  IMAD R71, R0, R5, R71 ;  /* 0x0000000500477224 */ /* 0x000fe200078e0247 */
[----:B------:R-:W-:Y:S01]  /*76e0*/  LEA R0, P1, R12, UR6, 0x1 ;  /* 0x000000060c007c11 */ /* 0x000fe2000f8208ff */
[----:B------:R-:W-:-:S02]  /*76f0*/  IMAD.IADD R5, R11, 0x1, R7 ;  /* 0x000000010b057824 */ /* 0x000fc400078e0207 */
[----:B------:R-:W-:-:S03]  /*7700*/  IMAD.IADD R7, R13, 0x1, R71 ;  /* 0x000000010d077824 */ /* 0x000fc600078e0247 */
[----:B------:R-:W-:Y:S02]  /*7710*/  LEA.HI.X R5, R10, UR5, R5, 0x1, P0 ;  /* 0x000000050a057c11 */ /* 0x000fe400080f0c05 */
[----:B------:R-:W-:Y:S01]  /*7720*/  LEA.HI.X R3, R12, UR7, R7, 0x1, P1 ;  /* 0x000000070c037c11 */ /* 0x000fe200088f0c07 */
[----:B------:R-:W-:Y:S06]  /*7730*/  BRA.DIV UR4, `(.L_x_2855) ;  /* 0x000002d2042c7947 */ /* 0x000fec000b800000 */
.L_x_3113:
[----:B------:R-:W-:-:S03]  /*7740*/  UMOV UR4, 0xffffffff ;  /* 0xffffffff00047882 */ /* 0x000fc60000000000 */
[----:B------:R-:W-:Y:S05]  /*7750*/  BRA.DIV UR4, `(.L_x_2856) ;  /* 0x000002d2044c7947 */ /* 0x000fea000b800000 */
.L_x_3116:
[----:B------:R-:W-:-:S03]  /*7760*/  UMOV UR4, 0xffffffff ;  /* 0xffffffff00047882 */ /* 0x000fc60000000000 */
[----:B------:R-:W-:Y:S05]  /*7770*/  BRA.DIV UR4, `(.L_x_2857) ;  /* 0x000002d2046c7947 */ /* 0x000fea000b800000 */
.L_x_3119:
[----:B------:R-:W-:-:S03]  /*7780*/  UMOV UR4, 0xffffffff ;  /* 0xffffffff00047882 */ /* 0x000fc60000000000 */
[----:B------:R-:W-:Y:S05]  /*7790*/  BRA.DIV UR4, `(.L_x_2858) ;  /* 0x000002d2048c7947 */ /* 0x000fea000b800000 */
.L_x_3122:
[----:B------:R-:W-:-:S03]  /*77a0*/  UMOV UR4, 0xffffffff ;  /* 0xffffffff00047882 */ /* 0x000fc60000000000 */
[----:B------:R-:W-:Y:S05]  /*77b0*/  BRA.DIV UR4, `(.L_x_2859) ;  /* 0x000002d204ac7947 */ /* 0x000fea000b800000 */
.L_x_3125:
[----:B------:R-:W-:-:S03]  /*77c0*/  UMOV UR4, 0xffffffff ;  /* 0xffffffff00047882 */ /* 0x000fc60000000000 */
[----:B------:R-:W-:Y:S05]  /*77d0*/  BRA.DIV UR4, `(.L_x_2860) ;  /* 0x000002d204cc7947 */ /* 0x000fea000b800000 */
.L_x_3128:
[----:B------:R-:W-:-:S03]  /*77e0*/  UMOV UR4, 0xffffffff ;  /* 0xffffffff00047882 */ /* 0x000fc60000000000 */
[----:B------:R-:W-:Y:S05]  /*77f0*/  BRA.DIV UR4, `(.L_x_2861) ;  /* 0x000002d204ec7947 */ /* 0x000fea000b800000 */
.L_x_3131:
[----:B------:R-:W-:-:S03]  /*7800*/  UMOV UR4, 0xffffffff ;  /* 0xffffffff00047882 */ /* 0x000fc60000000000 */
[----:B------:R-:W-:Y:S05]  /*7810*/  BRA.DIV UR4, `(.L_x_2862) ;  /* 0x000002d6040c7947 */ /* 0x000fea000b800000 */
.L_x_3134:
[----:B------:R-:W2:Y:S01]  /*7820*/  SYNCS.PHASECHK.TRANS64.TRYWAIT P0, [R145+URZ+0x32400], R6 ;  /* 0x03240006910075a7 */ /* 0x000ea2000800017f */
[----:B------:R-:W-:Y:S04]  /*7830*/  BSSY B1, `(.L_x_2863) ;  /* 0x0000002000017945 */ /* 0x000fe80003800000 */
[----:B--2---:R-:W-:Y:S05]  /*7840*/  @!P0 BRA `(.L_x_2864) ;  /* 0x000002d400288947 */ /* 0x004fea0003800000 */
.L_x_3135:
[----:B------:R-:W-:Y:S05]  /*7850*/  BSYNC B1 ;  /* 0x0000000000017941 */ /* 0x000fea0003800000 */
.L_x_2863:
[----:B------:R-:W3:Y:S01]  /*7860*/  LDL R5, [R1+0x70] ;  /* 0x0000700001057983 */ /* 0x000ee20000100800 */
[C---:B------:R-:W-:Y:S01]  /*7870*/  IMAD.SHL.U32 R0, R179.reuse, 0x40, RZ ;  /* 0x00000040b3007824 */ /* 0x040fe200078e00ff */
[----:B------:R-:W-:Y:S01]  /*7880*/  LOP3.LUT P0, RZ, R179, 0x4, RZ, 0xc0, !PT ;  /* 0x00000004b3ff7812 */ /* 0x000fe2000780c0ff */
[----:B------:R-:W-:Y:S01]  /*7890*/  IMAD.MOV.U32 R4, RZ, RZ, R44 ;  /* 0x000000ffff047224 */ /* 0x000fe200078e002c */
[----:B------:R-:W-:Y:S01]  /*78a0*/  BSSY B1, `(.L_x_2865) ;  /* 0x0000085000017945 */ /* 0x000fe20003800000 */
[----:B--2---:R-:W-:Y:S01]  /*78b0*/  IMAD.MOV.U32 R6, RZ, RZ, R49 ;  /* 0x000000ffff067224 */ /* 0x004fe200078e0031 */
[----:B------:R-:W-:Y:S01]  /*78c0*/  LOP3.LUT R3, R0, 0x1c0, RZ, 0xc0, !PT ;  /* 0x000001c000037812 */ /* 0x000fe200078ec0ff */
[----:B------:R-:W-:-:S03]  /*78d0*/  IMAD.MOV.U32 R7, RZ, RZ, R46 ;  /* 0x000000ffff077224 */ /* 0x000fc600078e002e */
[----:B------:R-:W-:Y:S02]  /*78e0*/  LOP3.LUT R0, R3, 0x18, R22, 0xf8, !PT ;  /* 0x0000001803007812 */ /* 0x000fe400078ef816 */
[----:B------:R-:W-:Y:S02]  /*78f0*/  SHF.R.U32.HI R3, RZ, 0x3, R3 ;  /* 0x00000003ff037819 */ /* 0x000fe40000011603 */
[----:B------:R-:W-:Y:S01]  /*7900*/  PRMT R78, R6, 0x5410, R7 ;  /* 0x00005410064e7816 */ /* 0x000fe20000000007 */
[----:B------:R-:W-:Y:S01]  /*7910*/  IMAD.MOV.U32 R6, RZ, RZ, R50 ;  /* 0x000000ffff067224 */ /* 0x000fe200078e0032 */
[----:B------:R-:W-:Y:S01]  /*7920*/  LOP3.LUT R0, R0, R3, RZ, 0x3c, !PT ;  /* 0x0000000300007212 */ /* 0x000fe200078e3cff */
[----:B------:R-:W-:Y:S01]  /*7930*/  IMAD.MOV.U32 R3, RZ, RZ, R45 ;  /* 0x000000ffff037224 */ /* 0x000fe200078e002d */
[----:B------:R-:W-:-:S03]  /*7940*/  MOV R7, R51 ;  /* 0x0000003300077202 */ /* 0x000fc60000000f00 */
[----:B------:R-:W-:Y:S01]  /*7950*/  IMAD R0, R165, 0x200, R0 ;  /* 0x00000200a5007824 */ /* 0x000fe200078e0200 */
[----:B------:R-:W-:-:S03]  /*7960*/  PRMT R11, R11, 0x5410, R3 ;  /* 0x000054100b0b7816 */ /* 0x000fc60000000003 */
[----:B------:R-:W-:Y:S01]  /*7970*/  IMAD R145, R0, 0x2, R145 ;  /* 0x0000000200917824 */ /* 0x000fe200078e0291 */
[----:B------:R-:W-:Y:S01]  /*7980*/  PRMT R0, R4, 0x7610, R0 ;  /* 0x0000761004007816 */ /* 0x000fe20000000000 */
[----:B------:R-:W-:Y:S02]  /*7990*/  IMAD.MOV.U32 R4, RZ, RZ, R48 ;  /* 0x000000ffff047224 */ /* 0x000fe400078e0030 */
[C---:B------:R-:W-:Y:S02]  /*79a0*/  VIADD R10, R145.reuse, 0x18400 ;  /* 0x00018400910a7836 */ /* 0x040fe40000000000 */
[----:B------:R-:W-:Y:S01]  /*79b0*/  VIADD R3, R145, 0x18440 ;  /* 0x0001844091037836 */ /* 0x000fe20000000000 */
[----:B------:R-:W-:Y:S01]  /*79c0*/  PRMT R12, R4, 0x7610, R12 ;  /* 0x00007610040c7816 */ /* 0x000fe2000000000c */
[----:B------:R-:W-:Y:S02]  /*79d0*/  IMAD.MOV.U32 R4, RZ, RZ, R47 ;  /* 0x000000ffff047224 */ /* 0x000fe400078e002f */
[----:B------:R-:W-:Y:S01]  /*79e0*/  @P0 VIADD R3, R10, 0xffffffc0 ;  /* 0xffffffc00a030836 */ /* 0x000fe20000000000 */
[----:B------:R-:W-:Y:S01]  /*79f0*/  PRMT R12, R12, 0x5410, R6 ;  /* 0x000054100c0c7816 */ /* 0x000fe20000000006 */
[----:B------:R-:W-:Y:S01]  /*7a00*/  IMAD.MOV.U32 R6, RZ, RZ, R9 ;  /* 0x000000ffff067224 */ /* 0x000fe200078e0009 */
[----:B------:R-:W-:Y:S01]  /*7a10*/  PRMT R79, R4, 0x5410, R7 ;  /* 0x00005410044f7816 */ /* 0x000fe20000000007 */
[----:B------:R-:W-:-:S02]  /*7a20*/  IMAD.MOV.U32 R4, RZ, RZ, R8 ;  /* 0x000000ffff047224 */ /* 0x000fc400078e0008 */
[----:B------:R-:W-:Y:S01]  /*7a30*/  IMAD.MOV.U32 R7, RZ, RZ, R40 ;  /* 0x000000ffff077224 */ /* 0x000fe200078e0028 */
[----:B------:R-:W-:Y:S01]  /*7a40*/  PRMT R0, R0, 0x5410, R6 ;  /* 0x0000541000007816 */ /* 0x000fe20000000006 */
[----:B------:R-:W-:Y:S01]  /*7a50*/  IMAD.MOV.U32 R6, RZ, RZ, R42 ;  /* 0x000000ffff067224 */ /* 0x000fe200078e002a */
[----:B------:R-:W-:Y:S01]  /*7a60*/  PRMT R10, R10, 0x5410, R4 ;  /* 0x000054100a0a7816 */ /* 0x000fe20000000004 */
[----:B------:R-:W-:-:S05]  /*7a70*/  IMAD.MOV.U32 R4, RZ, RZ, R41 ;  /* 0x000000ffff047224 */ /* 0x000fca00078e0029 */
[----:B------:R-:W-:Y:S01]  /*7a80*/  PRMT R80, R7, 0x5410, R4 ;  /* 0x0000541007507816 */ /* 0x000fe20000000004 */
[----:B------:R-:W-:Y:S02]  /*7a90*/  IMAD.MOV.U32 R4, RZ, RZ, R20 ;  /* 0x000000ffff047224 */ /* 0x000fe400078e0014 */
[----:B------:R-:W-:-:S03]  /*7aa0*/  IMAD.MOV.U32 R7, RZ, RZ, R43 ;  /* 0x000000ffff077224 */ /* 0x000fc600078e002b */
[----:B------:R-:W-:Y:S02]  /*7ab0*/  PRMT R11, R4, 0x7610, R11 ;  /* 0x00007610040b7816 */ /* 0x000fe4000000000b */
[----:B------:R-:W-:Y:S01]  /*7ac0*/  PRMT R81, R6, 0x5410, R7 ;  /* 0x0000541006517816 */ /* 0x000fe20000000007 */
[----:B---3--:R-:W-:-:S05]  /*7ad0*/  IMAD R5, R5, -0x80, R156 ;  /* 0xffffff8005057824 */ /* 0x008fca00078e029c */
[----:B------:R-:W-:Y:S01]  /*7ae0*/  VIMNMX R77, R5, 0x80, PT ;  /* 0x00000080054d7848 */ /* 0x000fe20003fe0100 */
[----:B------:R-:W-:-:S03]  /*7af0*/  IMAD.MOV.U32 R5, RZ, RZ, R21 ;  /* 0x000000ffff057224 */ /* 0x000fc600078e0015 */
[----:B------:R-:W-:Y:S02]  /*7b00*/  ISETP.GE.AND P0, PT, R153, R77, PT ;  /* 0x0000004d9900720c */ /* 0x000fe40003f06270 */
[----:B------:R-:W-:-:S11]  /*7b10*/  PRMT R10, R5, 0x7610, R10 ;  /* 0x00007610050a7816 */ /* 0x000fd6000000000a */
[----:B------:R-:W-:Y:S05]  /*7b20*/  @P0 BRA `(.L_x_2866) ;  /* 0x0000000400700947 */ /* 0x000fea0003800000 */
[----:B------:R-:W2:Y:S01]  /*7b30*/  LDC R5, c[0x0][0x3d4] ;  /* 0x0000f500ff057b82 */ /* 0x000ea20000000800 */
[C---:B------:R-:W-:Y:S01]  /*7b40*/  VIADD R4, R24.reuse, 0x10 ;  /* 0x0000001018047836 */ /* 0x040fe20000000000 */
[----:B------:R-:W-:Y:S01]  /*7b50*/  BSSY B2, `(.L_x_2867) ;  /* 0x000002e000027945 */ /* 0x000fe20003800000 */
[----:B--2---:R-:W-:-:S03]  /*7b60*/  ISETP.GE.AND P0, PT, R24, R5, PT ;  /* 0x000000051800720c */ /* 0x004fc60003f06270 */
[----:B------:R-:W-:-:S10]  /*7b70*/  ISETP.GE.AND P1, PT, R4, R5, PT ;  /* 0x000000050400720c */ /* 0x000fd40003f26270 */
[----:B------:R-:W-:Y:S05]  /*7b80*/  @P0 BRA `(.L_x_2868) ;  /* 0x0000000000a80947 */ /* 0x000fea0003800000 */
[----:B------:R-:W0:Y:S01]  /*7b90*/  LDS.128 R4, [R145+0x18400] ;  /* 0x0184000091047984 */ /* 0x000e220000000c00 */
[--C-:B------:R-:W-:Y:S01]  /*7ba0*/  SHF.R.U64 R76, R48, 0x10, R49.reuse ;  /* 0x00000010304c7819 */ /* 0x100fe20000001231 */
[--C-:B------:R-:W-:Y:S01]  /*7bb0*/  HADD2.F32 R48, -RZ, R12.reuse.H0_H0 ;  /* 0x2000000cff307230 */ /* 0x100fe20000004100 */
[----:B------:R-:W-:Y:S02]  /*7bc0*/  SHF.R.U32.HI R49, RZ, 0x10, R49 ;  /* 0x00000010ff317819 */ /* 0x000fe40000011631 */
[--C-:B------:R-:W-:Y:S01]  /*7bd0*/  SHF.R.U64 R71, R50, 0x10, R51.reuse ;  /* 0x0000001032477819 */ /* 0x100fe20000001233 */
[----:B------:R-:W-:Y:S01]  /*7be0*/  HADD2.F32 R50, -RZ, R12.H1_H1 ;  /* 0x3000000cff327230 */ /* 0x000fe20000004100 */
[----:B------:R-:W-:Y:S01]  /*7bf0*/  SHF.R.U32.HI R51, RZ, 0x10, R51 ;  /* 0x00000010ff337819 */ /* 0x000fe20000011633 */
[----:B------:R-:W-:-:S04]  /*7c00*/  HADD2.F32 R49, -RZ, R49.H0_H0 ;  /* 0x20000031ff317230 */ /* 0x000fc80000004100 */
[----:B------:R-:W-:Y:S02]  /*7c10*/  HADD2.F32 R51, -RZ, R51.H0_H0 ;  /* 0x20000033ff337230 */ /* 0x000fe40000004100 */
[--C-:B01----:R-:W-:Y:S02]  /*7c20*/  HADD2.F32 R14, -RZ, R7.reuse.H0_H0 ;  /* 0x20000007ff0e7230 */ /* 0x103fe40000004100 */
        /* <DEDUP_REMOVED lines=13> */
[----:B------:R-:W-:Y:S02]  /*7d00*/  HADD2.F32 R48, -RZ, R79.H1_H1 ;  /* 0x3000004fff307230 */ /* 0x000fe40000004100 */
[----:B------:R-:W-:Y:S01]  /*7d10*/  FFMA.FTZ R49, R7, R50, R70 ;  /* 0x0000003207317223 */ /* 0x000fe20000010046 */
[----:B------:R-:W-:-:S02]  /*7d20*/  HADD2.F32 R5, -RZ, R5.H1_H1 ;  /* 0x30000005ff057230 */ /* 0x000fc40000004100 */
[----:B------:R-:W-:Y:S02]  /*7d30*/  HADD2.F32 R14, -RZ, R78.H0_H0 ;  /* 0x2000004eff0e7230 */ /* 0x000fe40000004100 */
        /* <DEDUP_REMOVED lines=15> */
.L_x_2868:
[----:B------:R-:W-:Y:S05]  /*7e30*/  BSYNC B2 ;  /* 0x0000000000027941 */ /* 0x000fea0003800000 */
.L_x_2867:
[----:B------:R-:W-:Y:S05]  /*7e40*/  @P1 BRA `(.L_x_2866) ;  /* 0x0000000000a81947 */ /* 0x000fea0003800000 */
[----:B--2---:R-:W2:Y:S01]  /*7e50*/  LDS.128 R4, [R3] ;  /* 0x0000000003047984 */ /* 0x004ea20000000c00 */
[--C-:B01----:R-:W-:Y:S01]  /*7e60*/  SHF.R.U64 R69, R44, 0x10, R45.reuse ;  /* 0x000000102c457819 */ /* 0x103fe2000000122d */
[----:B------:R-:W-:Y:S01]  /*7e70*/  HADD2.F32 R44, -RZ, R0.H0_H0 ;  /* 0x20000000ff2c7230 */ /* 0x000fe20000004100 */
[----:B------:R-:W-:Y:S02]  /*7e80*/  SHF.R.U32.HI R45, RZ, 0x10, R45 ;  /* 0x00000010ff2d7819 */ /* 0x000fe4000001162d */
[--C-:B------:R-:W-:Y:S01]  /*7e90*/  SHF.R.U64 R51, R46, 0x10, R47.reuse ;  /* 0x000000102e337819 */ /* 0x100fe2000000122f */
[----:B------:R-:W-:Y:S01]  /*7ea0*/  HADD2.F32 R46, -RZ, R78.H1_H1 ;  /* 0x3000004eff2e7230 */ /* 0x000fe20000004100 */
[----:B------:R-:W-:Y:S01]  /*7eb0*/  SHF.R.U32.HI R47, RZ, 0x10, R47 ;  /* 0x00000010ff2f7819 */ /* 0x000fe2000001162f */
[----:B------:R-:W-:-:S04]  /*7ec0*/  HADD2.F32 R45, -RZ, R45.H0_H0 ;  /* 0x2000002dff2d7230 */ /* 0x000fc80000004100 */
[----:B------:R-:W-:Y:S02]  /*7ed0*/  HADD2.F32 R47, -RZ, R47.H0_H0 ;  /* 0x2000002fff2f7230 */ /* 0x000fe40000004100 */
[--C-:B--2---:R-:W-:Y:S02]  /*7ee0*/  HADD2.F32 R14, -RZ, R7.reuse.H0_H0 ;  /* 0x20000007ff0e7230 */ /* 0x104fe40000004100 */
        /* <DEDUP_REMOVED lines=32> */
.L_x_2866:
[----:B------:R-:W-:Y:S05]  /*80f0*/  BSYNC B1 ;  /* 0x0000000000017941 */ /* 0x000fea0003800000 */
.L_x_2865:
[----:B------:R-:W-:-:S13]  /*8100*/  ISETP.GE.AND P0, PT, R154, R77, PT ;  /* 0x0000004d9a00720c */ /* 0x000fda0003f06270 */
[----:B------:R-:W-:Y:S05]  /*8110*/  @P0 BRA `(.L_x_2869) ;  /* 0x0000001800400947 */ /* 0x000fea0003800000 */
[----:B--23--:R-:W2:Y:S01]  /*8120*/  LDC R5, c[0x0][0x3d4] ;  /* 0x0000f500ff057b82 */ /* 0x00cea20000000800 */
[C---:B------:R-:W-:Y:S01]  /*8130*/  IADD3 R4, R24.reuse, 0x10, RZ ;  /* 0x0000001018047810 */ /* 0x040fe20007ffe0ff */
[----:B------:R-:W-:Y:S01]  /*8140*/  BSSY B1, `(.L_x_2870) ;  /* 0x000002e000017945 */ /* 0x000fe20003800000 */
[-C--:B--2---:R-:W-:Y:S02]  /*8150*/  ISETP.GE.AND P0, PT, R24, R5.reuse, PT ;  /* 0x000000051800720c */ /* 0x084fe40003f06270 */
[----:B------:R-:W-:-:S11]  /*8160*/  ISETP.GE.AND P1, PT, R4, R5, PT ;  /* 0x000000050400720c */ /* 0x000fd60003f26270 */
[----:B------:R-:W-:Y:S05]  /*8170*/  @P0 BRA `(.L_x_2871) ;  /* 0x0000000000a80947 */ /* 0x000fea0003800000 */
[----:B------:R-:W0:Y:S01]  /*8180*/  LDS.128 R4, [R145+0x1a400] ;  /* 0x01a4000091047984 */ /* 0x000e220000000c00 */
[--C-:B------:R-:W-:Y:S01]  /*8190*/  SHF.R.U32.HI R25, RZ, 0x10, R41.reuse ;  /* 0x00000010ff197819 */ /* 0x100fe20000011629 */
[----:B------:R-:W-:Y:S01]  /*81a0*/  HADD2.F32 R24, -RZ, R80.H0_H0 ;  /* 0x20000050ff187230 */ /* 0x000fe20000004100 */
[----:B------:R-:W-:Y:S01]  /*81b0*/  SHF.R.U64 R47, R40, 0x10, R41 ;  /* 0x00000010282f7819 */ /* 0x000fe20000001229 */
[----:B------:R-:W-:Y:S01]  /*81c0*/  HADD2.F32 R40, -RZ, R81.H0_H0 ;  /* 0x20000051ff287230 */ /* 0x000fe20000004100 */
[--C-:B------:R-:W-:Y:S01]  /*81d0*/  SHF.R.U32.HI R41, RZ, 0x10, R43.reuse ;  /* 0x00000010ff297819 */ /* 0x100fe2000001162b */
[----:B------:R-:W-:Y:S01]  /*81e0*/  HADD2.F32 R25, -RZ, R25.H0_H0 ;  /* 0x20000019ff197230 */ /* 0x000fe20000004100 */
[----:B------:R-:W-:-:S03]  /*81f0*/  SHF.R.U64 R45, R42, 0x10, R43 ;  /* 0x000000102a2d7819 */ /* 0x000fc6000000122b */
        /* <DEDUP_REMOVED lines=34> */
.L_x_2871:
[----:B------:R-:W-:Y:S05]  /*8420*/  BSYNC B1 ;  /* 0x0000000000017941 */ /* 0x000fea0003800000 */
.L_x_2870:
[----:B------:R-:W-:Y:S05]  /*8430*/  @P1 BRA `(.L_x_2869) ;  /* 0x0000001400781947 */ /* 0x000fea0003800000 */
[----:B--2---:R-:W2:Y:S01]  /*8440*/  LDS.128 R4, [R3+0x2000] ;  /* 0x0020000003047984 */ /* 0x004ea20000000c00 */
[--C-:B------:R-:W-:Y:S01]  /*8450*/  SHF.R.U64 R25, R20, 0x10, R21.reuse ;  /* 0x0000001014197819 */ /* 0x100fe20000001215 */
[----:B01----:R-:W-:Y:S01]  /*8460*/  HADD2.F32 R15, -RZ, R11.H0_H0 ;  /* 0x2000000bff0f7230 */ /* 0x003fe20000004100 */
[----:B------:R-:W-:Y:S01]  /*8470*/  SHF.R.U32.HI R20, RZ, 0x10, R21 ;  /* 0x00000010ff147819 */ /* 0x000fe20000011615 */
[----:B------:R-:W-:Y:S01]  /*8480*/  HADD2.F32 R13, -RZ, R10.H1_H1 ;  /* 0x3000000aff0d7230 */ /* 0x000fe20000004100 */
[--C-:B------:R-:W-:Y:S02]  /*8490*/  SHF.R.U32.HI R14, RZ, 0x10, R9.reuse ;  /* 0x00000010ff0e7819 */ /* 0x100fe40000011609 */
[----:B------:R-:W-:Y:S01]  /*84a0*/  SHF.R.U64 R40, R8, 0x10, R9 ;  /* 0x0000001008287819 */ /* 0x000fe20000001209 */
[----:B------:R-:W-:Y:S02]  /*84b0*/  HADD2.F32 R20, -RZ, R20.H0_H0 ;  /* 0x20000014ff147230 */ /* 0x000fe40000004100 */
[----:B------:R-:W-:-:S02]  /*84c0*/  HADD2.F32 R14, -RZ, R14.H0_H0 ;  /* 0x2000000eff0e7230 */ /* 0x000fc40000004100 */
[--C-:B--2---:R-:W-:Y:S02]  /*84d0*/  HADD2.F32 R12, -RZ, R7.reuse.H1_H1 ;  /* 0x30000007ff0c7230 */ /* 0x104fe40000004100 */
[----:B------:R-:W-:Y:S02]  /*84e0*/  HADD2.F32 R11, -RZ, R7.H0_H0 ;  /* 0x20000007ff0b7230 */ /* 0x000fe40000004100 */
[--C-:B------:R-:W-:Y:S02]  /*84f0*/  HADD2.F32 R7, -RZ, R4.reuse.H0_H0 ;  /* 0x20000004ff077230 */ /* 0x100fe40000004100 */
[C---:B------:R-:W-:Y:S01]  /*8500*/  FMUL.FTZ R24, R12.reuse, R20 ;  /* 0x000000140c187220 */ /* 0x040fe20000410000 */
[----:B------:R-:W-:Y:S02]  /*8510*/  HADD2.F32 R4, -RZ, R4.H1_H1 ;  /* 0x30000004ff047230 */ /* 0x000fe40000004100 */
[----:B------:R-:W-:Y:S01]  /*8520*/  FMUL.FTZ R21, R12, R14 ;  /* 0x0000000e0c157220 */ /* 0x000fe20000410000 */
[----:B------:R-:W-:-:S02]  /*8530*/  HADD2.F32 R8, -RZ, R6.H0_H0 ;  /* 0x20000006ff087230 */ /* 0x000fc40000004100 */
[C---:B------:R-:W-:Y:S01]  /*8540*/  FFMA.FTZ R24, R11.reuse, R14, -R24 ;  /* 0x0000000e0b187223 */ /* 0x040fe20000010818 */
[----:B------:R-:W-:Y:S02]  /*8550*/  HADD2.F32 R9, -RZ, R6.H1_H1 ;  /* 0x30000006ff097230 */ /* 0x000fe40000004100 */
[C---:B------:R-:W-:Y:S01]  /*8560*/  FMUL.FTZ R12, R4.reuse, R15 ;  /* 0x0000000f040c7220 */ /* 0x040fe20000410000 */
[----:B------:R-:W-:Y:S01]  /*8570*/  FFMA.FTZ R21, R11, R20, R21 ;  /* 0x000000140b157223 */ /* 0x000fe20000010015 */
[-C--:B------:R-:W-:Y:S01]  /*8580*/  FMUL.FTZ R14, R4, R13.reuse ;  /* 0x0000000d040e7220 */ /* 0x080fe20000410000 */
[----:B------:R-:W-:Y:S02]  /*8590*/  HADD2.F32 R6, -RZ, R5.H0_H0 ;  /* 0x20000005ff067230 */ /* 0x000fe40000004100 */
[C---:B------:R-:W-:Y:S01]  /*85a0*/  FFMA.FTZ R12, R7.reuse, R13, -R12 ;  /* 0x0000000d070c7223 */ /* 0x040fe2000001080c */
[----:B------:R-:W-:Y:S02]  /*85b0*/  HADD2.F32 R11, -RZ, R10.H0_H0 ;  /* 0x2000000aff0b7230 */ /* 0x000fe40000004100 */
[----:B------:R-:W-:Y:S01]  /*85c0*/  FFMA.FTZ R15, R7, R15, R14 ;  /* 0x0000000f070f7223 */ /* 0x000fe2000001000e */
[----:B------:R-:W-:-:S02]  /*85d0*/  HADD2.F32 R4, -RZ, R0.H1_H1 ;  /* 0x30000000ff047230 */ /* 0x000fc40000004100 */
[----:B------:R-:W-:Y:S02]  /*85e0*/  HADD2.F32 R5, -RZ, R5.H1_H1 ;  /* 0x30000005ff057230 */ /* 0x000fe40000004100 */
[CC--:B------:R-:W-:Y:S01]  /*85f0*/  FMUL.FTZ R13, R9.reuse, R11.reuse ;  /* 0x0000000b090d7220 */ /* 0x0c0fe20000410000 */
[----:B------:R-:W-:Y:S02]  /*8600*/  HADD2.F32 R10, -RZ, R25.H0_H0 ;  /* 0x20000019ff0a7230 */ /* 0x000fe40000004100 */
[-C--:B------:R-:W-:Y:S01]  /*8610*/  FMUL.FTZ R14, R9, R4.reuse ;  /* 0x00000004090e7220 */ /* 0x080fe20000410000 */
[----:B------:R-:W-:Y:S02]  /*8620*/  HADD2.F32 R0, -RZ, R40.H0_H0 ;  /* 0x20000028ff007230 */ /* 0x000fe40000004100 */
[C---:B------:R-:W-:Y:S01]  /*8630*/  FFMA.FTZ R13, R8.reuse, R4, -R13 ;  /* 0x00000004080d7223 */ /* 0x040fe2000001080d */
[----:B------:R-:W-:Y:S01]  /*8640*/  F2FP.F16.F32.PACK_AB R4, R15, R12 ;  /* 0x0000000c0f04723e */ /* 0x000fe200000000ff */
[C---:B------:R-:W-:Y:S01]  /*8650*/  FMUL.FTZ R7, R5.reuse, R10 ;  /* 0x0000000a05077220 */ /* 0x040fe20000410000 */
[----:B------:R-:W-:Y:S01]  /*8660*/  FFMA.FTZ R14, R8, R11, R14 ;  /* 0x0000000b080e7223 */ /* 0x000fe2000001000e */
[----:B------:R-:W-:-:S02]  /*8670*/  FMUL.FTZ R9, R5, R0 ;  /* 0x0000000005097220 */ /* 0x000fc40000410000 */
[C---:B------:R-:W-:Y:S01]  /*8680*/  FFMA.FTZ R5, R6.reuse, R0, -R7 ;  /* 0x0000000006057223 */ /* 0x040fe20000010807 */
[----:B------:R-:W-:Y:S01]  /*8690*/  F2FP.F16.F32.PACK_AB R7, R21, R24 ;  /* 0x000000181507723e */ /* 0x000fe200000000ff */
[----:B------:R-:W-:Y:S01]  /*86a0*/  FFMA.FTZ R10, R6, R10, R9 ;  /* 0x0000000a060a7223 */ /* 0x000fe20000010009 */
[----:B------:R-:W-:-:S04]  /*86b0*/  F2FP.F16.F32.PACK_AB R6, R14, R13 ;  /* 0x0000000d0e06723e */ /* 0x000fc800000000ff */
[----:B------:R-:W-:-:S05]  /*86c0*/  F2FP.F16.F32.PACK_AB R5, R10, R5 ;  /* 0x000000050a05723e */ /* 0x000fca00000000ff */
[----:B------:R4:W-:Y:S01]  /*86d0*/  STS.128 [R3+0x2000], R4 ;  /* 0x0020000403007388 */ /* 0x0009e20000000c00 */
[----:B------:R-:W-:Y:S05]  /*86e0*/  BRA `(.L_x_2869) ;  /* 0x0000001000cc7947 */ /* 0x000fea0003800000 */
.L_x_2850:
[----:B------:R0:W5:Y:S01]  /*86f0*/  LDL R20, [R1+0x224] ;  /* 0x0002240001147983 */ /* 0x0001620000100800 */
[----:B------:R-:W1:Y:S01]  /*8700*/  LDC R0, c[0x0][0x428] ;  /* 0x00010a00ff007b82 */ /* 0x000e620000000800 */
[----:B------:R-:W-:Y:S01]  /*8710*/  IMAD.MOV.U32 R11, RZ, RZ, R47 ;  /* 0x000000ffff0b7224 */ /* 0x000fe200078e002f */
[----:B------:R-:W-:Y:S01]  /*8720*/  ULDC.64 UR4, c[0x0][0x3c8] ;  /* 0x0000f20000047ab9 */ /* 0x000fe20000000a00 */
[----:B------:R-:W-:Y:S01]  /*8730*/  IMAD.MOV.U32 R10, RZ, RZ, R40 ;  /* 0x000000ffff0a7224 */ /* 0x000fe200078e0028 */
[----:B------:R-:W-:Y:S01]  /*8740*/  ULDC.64 UR6, c[0x0][0x3e0] ;  /* 0x0000f80000067ab9 */ /* 0x000fe20000000a00 */
[----:B------:R-:W-:-:S03]  /*8750*/  IMAD.MOV.U32 R43, RZ, RZ, R45 ;  /* 0x000000ffff2b7224 */ /* 0x000fc600078e002d */
[----:B------:R-:W2:Y:S01]  /*8760*/  LDC R21, c[0x0][0x3d4] ;  /* 0x0000f500ff157b82 */ /* 0x000ea20000000800 */
[----:B-1----:R-:W-:Y:S01]  /*8770*/  ISETP.NE.AND P3, PT, R0, 0x1, PT ;  /* 0x000000010000780c */ /* 0x002fe20003f65270 */
[----:B------:R-:W-:-:S04]  /*8780*/  IMAD R0, R15, 0x80, R153 ;  /* 0x000000800f007824 */ /* 0x000fc800078e0299 */
[----:B------:R-:W-:Y:S01]  /*8790*/  IMAD R0, R191, 0x40, R0 ;  /* 0x00000040bf007824 */ /* 0x000fe200078e0200 */
[----:B--2---:R-:W-:-:S04]  /*87a0*/  ISETP.GE.AND P0, PT, R22, R21, PT ;  /* 0x000000151600720c */ /* 0x004fc80003f06270 */
[----:B------:R-:W-:-:S03]  /*87b0*/  ISETP.GE.OR P1, PT, R154, R9, P0 ;  /* 0x000000099a00720c */ /* 0x000fc60000726670 */
[----:B------:R-:W1:Y:S01]  /*87c0*/  @P3 LDC R3, c[0x0][0x42c] ;  /* 0x00010b00ff033b82 */ /* 0x000e620000000800 */
[----:B------:R-:W-:-:S07]  /*87d0*/  ISETP.GE.OR P2, PT, R153, R9, P0 ;  /* 0x000000099900720c */ /* 0x000fce0000746670 */
[----:B------:R-:W2:Y:S06]  /*87e0*/  @P3 LDC R8, c[0x0][0x430] ;  /* 0x00010c00ff083b82 */ /* 0x000eac0000000800 */
[----:B------:R-:W-:Y:S02]  /*87f0*/  @!P2 IADD3 R14, P5, R77, R44, RZ ;  /* 0x0000002c4d0ea210 */ /* 0x000fe40007fbe0ff */
[----:B------:R-:W3:Y:S03]  /*8800*/  @!P1 LDC.64 R70, c[0x0][0x3c8] ;  /* 0x0000f200ff469b82 */ /* 0x000ee60000000a00 */
[----:B------:R-:W-:Y:S01]  /*8810*/  @!P2 IMAD.X R15, R78, 0x1, R49, P5 ;  /* 0x000000014e0fa824 */ /* 0x000fe200028e0631 */
[----:B------:R-:W-:Y:S01]  /*8820*/  @!P2 IADD3 R12, P5, R74, R51, RZ ;  /* 0x000000334a0ca210 */ /* 0x000fe20007fbe0ff */
[----:B-1----:R-:W-:-:S03]  /*8830*/  @P3 IMAD.HI.U32 R3, R0, R3, RZ ;  /* 0x0000000300033227 */ /* 0x002fc600078e00ff */
[----:B------:R-:W1:Y:S01]  /*8840*/  @!P1 LDC.64 R80, c[0x0][0x3e0] ;  /* 0x0000f800ff509b82 */ /* 0x000e620000000a00 */
[----:B------:R-:W-:Y:S01]  /*8850*/  @!P2 IMAD.X R13, R76, 0x1, R69, P5 ;  /* 0x000000014c0da824 */ /* 0x000fe200028e0645 */
[----:B--2---:R-:W-:Y:S02]  /*8860*/  @P3 SHF.R.U32.HI R0, RZ, R8, R3 ;  /* 0x00000008ff003219 */ /* 0x004fe40000011603 */
[----:B------:R-:W-:Y:S02]  /*8870*/  @!P1 IADD3 R47, P3, P4, R44, R84, R77 ;  /* 0x000000542c2f9210 */ /* 0x000fe40007c7e04d */
[----:B------:R-:W-:Y:S01]  /*8880*/  SHF.R.S32.HI R3, RZ, 0x1f, R0 ;  /* 0x0000001fff037819 */ /* 0x000fe20000011400 */
[----:B------:R-:W-:Y:S01]  /*8890*/  IMAD.WIDE.U32 R8, R0, R6, R42 ;  /* 0x0000000600087225 */ /* 0x000fe200078e002a */
[----:B------:R-:W-:Y:S02]  /*88a0*/  @!P1 IADD3.X R50, R49, R82, R78, P3, P4 ;  /* 0x0000005231329210 */ /* 0x000fe40001fe844e */
[----:B------:R-:W-:Y:S01]  /*88b0*/  @!P1 IADD3 R40, P3, P4, R51, R86, R74 ;  /* 0x0000005633289210 */ /* 0x000fe20007c7e04a */
[----:B------:R-:W-:-:S02]  /*88c0*/  IMAD R25, R3, R6, RZ ;  /* 0x0000000603197224 */ /* 0x000fc400078e02ff */
[-C--:B------:R-:W-:Y:S01]  /*88d0*/  IMAD.WIDE.U32 R10, R0, R4.reuse, R10 ;  /* 0x00000004000a7225 */ /* 0x080fe200078e000a */
[----:B------:R-:W-:Y:S02]  /*88e0*/  @!P1 IADD3.X R41, R69, R85, R76, P3, P4 ;  /* 0x0000005545299210 */ /* 0x000fe40001fe844c */
[----:B------:R-:W-:Y:S01]  /*88f0*/  @!P2 LEA R24, P3, R14, UR4, 0x1 ;  /* 0x000000040e18ac11 */ /* 0x000fe2000f8608ff */
[----:B------:R-:W-:Y:S01]  /*8900*/  IMAD R7, R0, R7, R25 ;  /* 0x0000000700077224 */ /* 0x000fe200078e0219 */
[----:B------:R-:W-:Y:S01]  /*8910*/  LEA R6, P4, R8, UR4, 0x1 ;  /* 0x0000000408067c11 */ /* 0x000fe2000f8808ff */
[----:B------:R-:W-:Y:S01]  /*8920*/  UMOV UR4, 0xffffffff ;  /* 0xffffffff00047882 */ /* 0x000fe20000000000 */
[----:B------:R-:W-:Y:S01]  /*8930*/  @!P2 LEA.HI.X R25, R14, UR5, R15, 0x1, P3 ;  /* 0x000000050e19ac11 */ /* 0x000fe200098f0c0f */
[----:B------:R-:W-:Y:S01]  /*8940*/  IMAD R14, R3, R4, RZ ;  /* 0x00000004030e7224 */ /* 0x000fe200078e02ff */
[----:B------:R-:W-:Y:S01]  /*8950*/  @!P2 LEA R44, P3, R12, UR6, 0x1 ;  /* 0x000000060c2cac11 */ /* 0x000fe2000f8608ff */
[----:B------:R-:W-:-:S02]  /*8960*/  IMAD.IADD R3, R9, 0x1, R7 ;  /* 0x0000000109037824 */ /* 0x000fc400078e0207 */
[----:B------:R-:W-:Y:S01]  /*8970*/  IMAD R5, R0, R5, R14 ;  /* 0x0000000500057224 */ /* 0x000fe200078e020e */
[----:B------:R-:W-:Y:S02]  /*8980*/  LEA R0, P5, R10, UR6, 0x1 ;  /* 0x000000060a007c11 */ /* 0x000fe4000f8a08ff */
[----:B------:R-:W-:Y:S01]  /*8990*/  LEA.HI.X R4, R8, UR5, R3, 0x1, P4 ;  /* 0x0000000508047c11 */ /* 0x000fe2000a0f0c03 */
[----:B------:R-:W-:Y:S01]  /*89a0*/  IMAD.IADD R3, R11, 0x1, R5 ;  /* 0x000000010b037824 */ /* 0x000fe200078e0205 */
[----:B------:R-:W-:Y:S02]  /*89b0*/  @!P2 LEA.HI.X R45, R12, UR7, R13, 0x1, P3 ;  /* 0x000000070c2dac11 */ /* 0x000fe400098f0c0d */
[----:B---3--:R-:W-:Y:S02]  /*89c0*/  @!P1 LEA R46, P3, R47, R70, 0x1 ;  /* 0x000000462f2e9211 */ /* 0x008fe400078608ff */
[----:B------:R-:W-:Y:S02]  /*89d0*/  LEA.HI.X R3, R10, UR7, R3, 0x1, P5 ;  /* 0x000000070a037c11 */ /* 0x000fe4000a8f0c03 */
[----:B-1----:R-:W-:Y:S01]  /*89e0*/  @!P1 LEA R48, P4, R40, R80, 0x1 ;  /* 0x0000005028309211 */ /* 0x002fe200078808ff */
[----:B0-----:R-:W-:-:S12]  /*89f0*/  BRA.DIV UR4, `(.L_x_2872) ;  /* 0x000002c204d07947 */ /* 0x001fd8000b800000 */
.L_x_3138:
[----:B------:R-:W-:-:S03]  /*8a00*/  UMOV UR4, 0xffffffff ;  /* 0xffffffff00047882 */ /* 0x000fc60000000000 */
[----:B------:R-:W-:Y:S05]  /*8a10*/  BRA.DIV UR4, `(.L_x_2873) ;  /* 0x000002c204f07947 */ /* 0x000fea000b800000 */
.L_x_3141:
[----:B------:R-:W-:-:S03]  /*8a20*/  UMOV UR4, 0xffffffff ;  /* 0xffffffff00047882 */ /* 0x000fc60000000000 */
[----:B------:R-:W-:Y:S05]  /*8a30*/  BRA.DIV UR4, `(.L_x_2874) ;  /* 0x000002c604107947 */ /* 0x000fea000b800000 */
.L_x_3144:
[----:B------:R-:W-:-:S03]  /*8a40*/  UMOV UR4, 0xffffffff ;  /* 0xffffffff00047882 */ /* 0x000fc60000000000 */
[----:B------:R-:W-:Y:S05]  /*8a50*/  BRA.DIV UR4, `(.L_x_2875) ;  /* 0x000002c604307947 */ /* 0x000fea000b800000 */
.L_x_3147:
[----:B------:R-:W-:-:S03]  /*8a60*/  UMOV UR4, 0xffffffff ;  /* 0xffffffff00047882 */ /* 0x000fc60000000000 */
[----:B------:R-:W-:Y:S05]  /*8a70*/  BRA.DIV UR4, `(.L_x_2876) ;  /* 0x000002c604507947 */ /* 0x000fea000b800000 */
.L_x_3150:
[----:B------:R-:W-:-:S03]  /*8a80*/  UMOV UR4, 0xffffffff ;  /* 0xffffffff00047882 */ /* 0x000fc60000000000 */
[----:B------:R-:W-:Y:S05]  /*8a90*/  BRA.DIV UR4, `(.L_x_2877) ;  /* 0x000002c604707947 */ /* 0x000fea000b800000 */
.L_x_3153:
[----:B------:R-:W-:-:S03]  /*8aa0*/  UMOV UR4, 0xffffffff ;  /* 0xffffffff00047882 */ /* 0x000fc60000000000 */
[----:B------:R-:W-:Y:S05]  /*8ab0*/  BRA.DIV UR4, `(.L_x_2878) ;  /* 0x000002c604907947 */ /* 0x000fea000b800000 */
.L_x_3156:
[----:B------:R-:W-:-:S03]  /*8ac0*/  UMOV UR4, 0xffffffff ;  /* 0xffffffff00047882 */ /* 0x000fc60000000000 */
[----:B------:R-:W-:Y:S05]  /*8ad0*/  BRA.DIV UR4, `(.L_x_2879) ;  /* 0x000002c604b07947 */ /* 0x000fea000b800000 */
.L_x_3159:
[----:B-----5:R-:W-:Y:S02]  /*8ae0*/  LEA.HI R0, R20, R20, RZ, 0x1 ;  /* 0x0000001414007211 */ /* 0x020fe400078f08ff */
[----:B------:R-:W-:Y:S02]  /*8af0*/  CS2R R12, SRZ ;  /* 0x00000000000c7805 */ /* 0x000fe4000001ff00 */
[----:B------:R-:W-:Y:S02]  /*8b00*/  @!P1 LEA.HI.X R49, R40, R81, R41, 0x1, P4 ;  /* 0x0000005128319211 */ /* 0x000fe400020f0c29 */
[----:B------:R-:W-:Y:S02]  /*8b10*/  CS2R R14, SRZ ;  /* 0x00000000000e7805 */ /* 0x000fe4000001ff00 */
[----:B------:R-:W-:Y:S02]  /*8b20*/  LOP3.LUT R3, R0, 0xfffffffe, RZ, 0xc0, !PT ;  /* 0xfffffffe00037812 */ /* 0x000fe400078ec0ff */
[----:B------:R-:W-:-:S02]  /*8b30*/  CS2R R40, SRZ ;  /* 0x0000000000287805 */ /* 0x000fc4000001ff00 */
[----:B------:R-:W-:Y:S02]  /*8b40*/  CS2R R42, SRZ ;  /* 0x00000000002a7805 */ /* 0x000fe4000001ff00 */
[----:B------:R-:W-:Y:S02]  /*8b50*/  CS2R R4, SRZ ;  /* 0x0000000000047805 */ /* 0x000fe4000001ff00 */
[----:B------:R-:W-:Y:S01]  /*8b60*/  @!P1 LEA.HI.X R47, R47, R71, R50, 0x1, P3 ;  /* 0x000000472f2f9211 */ /* 0x000fe200018f0c32 */
[----:B------:R-:W-:Y:S01]  /*8b70*/  IMAD.IADD R3, R20, 0x1, -R3 ;  /* 0x0000000114037824 */ /* 0x000fe200078e0a03 */
[----:B------:R-:W-:Y:S02]  /*8b80*/  CS2R R6, SRZ ;  /* 0x0000000000067805 */ /* 0x000fe4000001ff00 */
[----:B------:R-:W-:Y:S02]  /*8b90*/  CS2R R8, SRZ ;  /* 0x0000000000087805 */ /* 0x000fe4000001ff00 */
[----:B------:R-:W-:Y:S01]  /*8ba0*/  CS2R R10, SRZ ;  /* 0x00000000000a7805 */ /* 0x000fe2000001ff00 */
[----:B------:R0:W5:Y:S01]  /*8bb0*/  @!P2 LDG.E.128 R12, desc[UR56][R24.64] ;  /* 0x00000038180ca981 */ /* 0x000162000c1e1d00 */
[----:B------:R-:W-:-:S03]  /*8bc0*/  SHF.L.U32 R0, R3, 0x1f, RZ ;  /* 0x0000001f03007819 */ /* 0x000fc600000006ff */
[----:B------:R0:W5:Y:S04]  /*8bd0*/  @!P2 LDG.E.128 R40, desc[UR56][R44.64] ;  /* 0x000000382c28a981 */ /* 0x000168000c1e1d00 */
[----:B------:R0:W5:Y:S04]  /*8be0*/  @!P1 LDG.E.128 R4, desc[UR56][R46.64] ;  /* 0x000000382e049981 */ /* 0x000168000c1e1d00 */
[----:B------:R0:W5:Y:S01]  /*8bf0*/  @!P1 LDG.E.128 R8, desc[UR56][R48.64] ;  /* 0x0000003830089981 */ /* 0x000162000c1e1d00 */
[----:B------:R-:W1:Y:S01]  /*8c00*/  SYNCS.PHASECHK.TRANS64.TRYWAIT P1, [R145+URZ+0x32400], R0 ;  /* 0x03240000910075a7 */ /* 0x000e62000802017f */
[----:B------:R-:W-:Y:S04]  /*8c10*/  BSSY B1, `(.L_x_2880) ;  /* 0x0000002000017945 */ /* 0x000fe80003800000 */
[----:B01----:R-:W-:Y:S05]  /*8c20*/  @!P1 BRA `(.L_x_2881) ;  /* 0x000002c400849947 */ /* 0x003fea0003800000 */
.L_x_3160:
[----:B------:R-:W-:Y:S05]  /*8c30*/  BSYNC B1 ;  /* 0x0000000000017941 */ /* 0x000fea0003800000 */
.L_x_2880:
[----:B------:R-:W2:Y:S01]  /*8c40*/  LDL R45, [R1+0x70] ;  /* 0x00007000012d7983 */ /* 0x000ea20000100800 */
[----:B0----5:R-:W-:Y:S01]  /*8c50*/  IMAD.MOV.U32 R0, RZ, RZ, R12 ;  /* 0x000000ffff007224 */ /* 0x021fe200078e000c */
[----:B------:R-:W-:Y:S01]  /*8c60*/  MOV R20, R14 ;  /* 0x0000000e00147202 */ /* 0x000fe20000000f00 */
[----:B------:R-:W-:Y:S01]  /*8c70*/  IMAD.MOV.U32 R3, RZ, RZ, R13 ;  /* 0x000000ffff037224 */ /* 0x000fe200078e000d */
[----:B------:R-:W-:Y:S01]  /*8c80*/  BSSY B1, `(.L_x_2882) ;  /* 0x000007f000017945 */ /* 0x000fe20003800000 */
[----:B------:R-:W-:Y:S01]  /*8c90*/  IMAD.MOV.U32 R24, RZ, RZ, R41 ;  /* 0x000000ffff187224 */ /* 0x000fe200078e0029 */
[----:B------:R-:W-:Y:S01]  /*8ca0*/  MOV R88, R10 ;  /* 0x0000000a00587202 */ /* 0x000fe20000000f00 */
[----:B------:R-:W-:Y:S01]  /*8cb0*/  IMAD.MOV.U32 R44, RZ, RZ, R15 ;  /* 0x000000ffff2c7224 */ /* 0x000fe200078e000f */
[--C-:B------:R-:W-:Y:S01]  /*8cc0*/  PRMT R0, R0, 0x5410, R3.reuse ;  /* 0x0000541000007816 */ /* 0x100fe20000000003 */
        /* <DEDUP_REMOVED lines=16> */
[----:B------:R-:W-:Y:S01]  /*8dd0*/  IMAD.IADD R21, R22, 0x1, R21 ;  /* 0x0000000116157824 */ /* 0x000fe200078e0215 */
[----:B------:R-:W-:Y:S01]  /*8de0*/  PRMT R86, R86, 0x5410, R44 ;  /* 0x0000541056567816 */ /* 0x000fe2000000002c */
[----:B------:R-:W-:Y:S01]  /*8df0*/  IMAD.MOV.U32 R89, RZ, RZ, R11 ;  /* 0x000000ffff597224 */ /* 0x000fe200078e000b */
[----:B------:R-:W-:Y:S01]  /*8e00*/  PRMT R20, R20, 0x5410, R25 ;  /* 0x0000541014147816 */ /* 0x000fe20000000019 */
[----:B------:R-:W-:Y:S01]  /*8e10*/  IMAD.MOV.U32 R25, RZ, RZ, R8 ;  /* 0x000000ffff197224 */ /* 0x000fe200078e0008 */
[----:B------:R-:W-:-:S04]  /*8e20*/  LOP3.LUT R21, R21, 0x38, RZ, 0xc0, !PT ;  /* 0x0000003815157812 */ /* 0x000fc800078ec0ff */
[----:B------:R-:W-:Y:S01]  /*8e30*/  PRMT R24, R25, 0x7610, R24 ;  /* 0x0000761019187816 */ /* 0x000fe20000000018 */
[----:B--2---:R-:W-:-:S05]  /*8e40*/  IMAD R45, R45, -0x80, R156 ;  /* 0xffffff802d2d7824 */ /* 0x004fca00078e029c */
[----:B------:R-:W-:-:S04]  /*8e50*/  VIMNMX R45, R45, 0x80, PT ;  /* 0x000000802d2d7848 */ /* 0x000fc80003fe0100 */
[-C--:B------:R-:W-:Y:S02]  /*8e60*/  ISETP.GE.OR P1, PT, R153, R45.reuse, P0 ;  /* 0x0000002d9900720c */ /* 0x080fe40000726670 */
[----:B------:R-:W-:-:S11]  /*8e70*/  ISETP.GE.OR P0, PT, R154, R45, P0 ;  /* 0x0000002d9a00720c */ /* 0x000fd60000706670 */
[----:B------:R-:W-:Y:S05]  /*8e80*/  @P1 BRA `(.L_x_2883) ;  /* 0x0000000400781947 */ /* 0x000fea0003800000 */
[----:B------:R-:W-:Y:S01]  /*8e90*/  IMAD.SHL.U32 R25, R179, 0x40, RZ ;  /* 0x00000040b3197824 */ /* 0x000fe200078e00ff */
[--C-:B------:R-:W-:Y:S01]  /*8ea0*/  SHF.R.U64 R83, R40, 0x10, R41.reuse ;  /* 0x0000001028537819 */ /* 0x100fe20000001229 */
[----:B------:R-:W-:Y:S01]  /*8eb0*/  HADD2.F32 R68, -RZ, R68.H0_H0 ;  /* 0x20000044ff447230 */ /* 0x000fe20000004100 */
[----:B------:R-:W-:Y:S02]  /*8ec0*/  SHF.R.U32.HI R70, RZ, 0x10, R41 ;  /* 0x00000010ff467819 */ /* 0x000fe40000011629 */
[----:B------:R-:W-:Y:S02]  /*8ed0*/  LOP3.LUT R48, R25, 0x1c0, RZ, 0xc0, !PT ;  /* 0x000001c019307812 */ /* 0x000fe400078ec0ff */
[----:B------:R-:W-:Y:S01]  /*8ee0*/  SHF.R.U64 R71, R42, 0x10, R43 ;  /* 0x000000102a477819 */ /* 0x000fe2000000122b */
[----:B------:R-:W-:Y:S01]  /*8ef0*/  HADD2.F32 R70, -RZ, R70.H0_H0 ;  /* 0x20000046ff467230 */ /* 0x000fe20000004100 */
[----:B------:R-:W-:Y:S02]  /*8f00*/  SHF.R.U32.HI R46, RZ, 0x3, R48 ;  /* 0x00000003ff2e7819 */ /* 0x000fe40000011630 */
[----:B------:R-:W-:-:S02]  /*8f10*/  LOP3.LUT R25, R48, 0x38, R22, 0xf8, !PT ;  /* 0x0000003830197812 */ /* 0x000fc400078ef816 */
[----:B------:R-:W-:Y:S02]  /*8f20*/  LOP3.LUT R48, R46, R21, R48, 0x1e, !PT ;  /* 0x000000152e307212 */ /* 0x000fe400078e1e30 */
[----:B------:R-:W-:Y:S02]  /*8f30*/  LOP3.LUT R44, R25, R46, RZ, 0x3c, !PT ;  /* 0x0000002e192c7212 */ /* 0x000fe400078e3cff */
[----:B------:R-:W-:Y:S01]  /*8f40*/  SHF.R.U32.HI R69, RZ, 0x10, R43 ;  /* 0x00000010ff457819 */ /* 0x000fe2000001162b */
[C---:B------:R-:W-:Y:S01]  /*8f50*/  IMAD R48, R165.reuse, 0x200, R48 ;  /* 0x00000200a5307824 */ /* 0x040fe200078e0230 */
[--C-:B------:R-:W-:Y:S01]  /*8f60*/  SHF.R.U64 R85, R12, 0x10, R13.reuse ;  /* 0x000000100c557819 */ /* 0x100fe2000000120d */
[----:B------:R-:W-:Y:S01]  /*8f70*/  IMAD R44, R165, 0x200, R44 ;  /* 0x00000200a52c7824 */ /* 0x000fe200078e022c */
[----:B------:R-:W-:Y:S01]  /*8f80*/  SHF.R.U32.HI R78, RZ, 0x10, R13 ;  /* 0x00000010ff4e7819 */ /* 0x000fe2000001160d */
[----:B------:R-:W-:Y:S01]  /*8f90*/  IMAD R82, R48, 0x2, R145 ;  /* 0x0000000230527824 */ /* 0x000fe200078e0291 */
[----:B------:R-:W-:Y:S01]  /*8fa0*/  SHF.R.U64 R84, R14, 0x10, R15 ;  /* 0x000000100e547819 */ /* 0x000fe2000000120f */
[----:B------:R-:W-:Y:S01]  /*8fb0*/  IMAD R81, R44, 0x2, R145 ;  /* 0x000000022c517824 */ /* 0x000fe200078e0291 */
[----:B------:R-:W-:Y:S01]  /*8fc0*/  SHF.R.U32.HI R77, RZ, 0x10, R15 ;  /* 0x00000010ff4d7819 */ /* 0x000fe2000001160f */
[--C-:B------:R-:W-:Y:S01]  /*8fd0*/  HADD2.F32 R43, -RZ, R0.reuse.H1_H1 ;  /* 0x30000000ff2b7230 */ /* 0x100fe20000004100 */
[----:B------:R-:W0:Y:S01]  /*8fe0*/  LDS.128 R48, [R82+0x18400] ;  /* 0x0184000052307984 */ /* 0x000e220000000c00 */
[----:B------:R-:W-:-:S03]  /*8ff0*/  HADD2.F32 R0, -RZ, R0.H0_H0 ;  /* 0x20000000ff007230 */ /* 0x000fc60000004100 */
[----:B------:R-:W1:Y:S01]  /*9000*/  LDS.128 R44, [R81+0x18400] ;  /* 0x01840000512c7984 */ /* 0x000e620000000c00 */
[--C-:B0-----:R-:W-:Y:S02]  /*9010*/  HADD2.F32 R40, -RZ, R49.reuse.H0_H0 ;  /* 0x20000031ff287230 */ /* 0x101fe40000004100 */
[----:B------:R-:W-:Y:S02]  /*9020*/  HADD2.F32 R49, -RZ, R49.H1_H1 ;  /* 0x30000031ff317230 */ /* 0x000fe40000004100 */
[--C-:B-1----:R-:W-:Y:S02]  /*9030*/  HADD2.F32 R13, -RZ, R45.reuse.H0_H0 ;  /* 0x2000002dff0d7230 */ /* 0x102fe40000004100 */
[C---:B------:R-:W-:Y:S01]  /*9040*/  FMUL.FTZ R74, R40.reuse, R68 ;  /* 0x00000044284a7220 */ /* 0x040fe20000410000 */
[----:B------:R-:W-:Y:S01]  /*9050*/  FMUL.FTZ R76, R40, R43 ;  /* 0x0000002b284c7220 */ /* 0x000fe20000410000 */
[----:B------:R-:W-:Y:S02]  /*9060*/  HADD2.F32 R40, -RZ, R78.H0_H0 ;  /* 0x2000004eff287230 */ /* 0x000fe40000004100 */
[----:B------:R-:W-:Y:S01]  /*9070*/  FMUL.FTZ R78, R49, R70 ;  /* 0x00000046314e7220 */ /* 0x000fe20000410000 */
[----:B------:R-:W-:-:S02]  /*9080*/  HADD2.F32 R45, -RZ, R45.H1_H1 ;  /* 0x3000002dff2d7230 */ /* 0x000fc40000004100 */
[C---:B------:R-:W-:Y:S01]  /*9090*/  FFMA.FTZ R74, R13.reuse, R43, -R74 ;  /* 0x0000002b0d4a7223 */ /* 0x040fe2000001084a */
[----:B------:R-:W-:Y:S02]  /*90a0*/  HADD2.F32 R42, -RZ, R51.H0_H0 ;  /* 0x20000033ff2a7230 */ /* 0x000fe40000004100 */
[----:B------:R-:W-:Y:S01]  /*90b0*/  FFMA.FTZ R76, R13, R68, R76 ;  /* 0x000000440d4c7223 */ /* 0x000fe2000001004c */
[--C-:B------:R-:W-:Y:S02]  /*90c0*/  HADD2.F32 R43, -RZ, R79.reuse.H0_H0 ;  /* 0x2000004fff2b7230 */ /* 0x100fe40000004100 */
[-C--:B------:R-:W-:Y:S01]  /*90d0*/  FMUL.FTZ R80, R49, R40.reuse ;  /* 0x0000002831507220 */ /* 0x080fe20000410000 */
[----:B------:R-:W-:Y:S02]  /*90e0*/  HADD2.F32 R13, -RZ, R79.H1_H1 ;  /* 0x3000004fff0d7230 */ /* 0x000fe40000004100 */
[----:B------:R-:W-:Y:S01]  /*90f0*/  FFMA.FTZ R49, R45, R40, -R78 ;  /* 0x000000282d317223 */ /* 0x000fe2000001084e */
[----:B------:R-:W-:-:S02]  /*9100*/  HADD2.F32 R15, -RZ, R47.H0_H0 ;  /* 0x2000002fff0f7230 */ /* 0x000fc40000004100 */
[C---:B------:R-:W-:Y:S01]  /*9110*/  FMUL.FTZ R40, R42.reuse, R43 ;  /* 0x0000002b2a287220 */ /* 0x040fe20000410000 */
[----:B------:R-:W-:Y:S02]  /*9120*/  HADD2.F32 R51, -RZ, R51.H1_H1 ;  /* 0x30000033ff337230 */ /* 0x000fe40000004100 */
[-C--:B------:R-:W-:Y:S01]  /*9130*/  FMUL.FTZ R42, R42, R13.reuse ;  /* 0x0000000d2a2a7220 */ /* 0x080fe20000410000 */
[----:B------:R-:W-:Y:S02]  /*9140*/  HADD2.F32 R68, -RZ, R69.H0_H0 ;  /* 0x20000045ff447230 */ /* 0x000fe40000004100 */
[----:B------:R-:W-:Y:S01]  /*9150*/  FFMA.FTZ R69, R45, R70, R80 ;  /* 0x000000462d457223 */ /* 0x000fe20000010050 */
[C---:B------:R-:W-:Y:S01]  /*9160*/  FFMA.FTZ R70, R15.reuse, R13, -R40 ;  /* 0x0000000d0f467223 */ /* 0x040fe20000010828 */
[----:B------:R-:W-:Y:S02]  /*9170*/  HADD2.F32 R40, -RZ, R77.H0_H0 ;  /* 0x2000004dff287230 */ /* 0x000fe40000004100 */
[----:B------:R-:W-:Y:S01]  /*9180*/  FFMA.FTZ R77, R15, R43, R42 ;  /* 0x0000002b0f4d7223 */ /* 0x000fe2000001002a */
[----:B------:R-:W-:-:S02]  /*9190*/  HADD2.F32 R47, -RZ, R47.H1_H1 ;  /* 0x3000002fff2f7230 */ /* 0x000fc40000004100 */
[C---:B------:R-:W-:Y:S01]  /*91a0*/  FMUL.FTZ R42, R51.reuse, R68 ;  /* 0x00000044332a7220 */ /* 0x040fe20000410000 */
[----:B------:R-:W-:Y:S02]  /*91b0*/  HADD2.F32 R25, -RZ, R48.H0_H0 ;  /* 0x20000030ff197230 */ /* 0x000fe40000004100 */
[-C--:B------:R-:W-:Y:S01]  /*91c0*/  FMUL.FTZ R78, R51, R40.reuse ;  /* 0x00000028334e7220 */ /* 0x080fe20000410000 */
[----:B------:R-:W-:Y:S02]  /*91d0*/  HADD2.F32 R15, -RZ, R24.H1_H1 ;  /* 0x30000018ff0f7230 */ /* 0x000fe40000004100 */
[----:B------:R-:W-:Y:S01]  /*91e0*/  FFMA.FTZ R79, R47, R40, -R42 ;  /* 0x000000282f4f7223 */ /* 0x000fe2000001082a */
[----:B------:R-:W-:Y:S02]  /*91f0*/  HADD2.F32 R41, -RZ, R50.H0_H0 ;  /* 0x20000032ff297230 */ /* 0x000fe40000004100 */
[----:B------:R-:W-:Y:S01]  /*9200*/  FMUL.FTZ R42, R25, R0 ;  /* 0x00000000192a7220 */ /* 0x000fe20000410000 */
[----:B------:R-:W-:-:S02]  /*9210*/  HADD2.F32 R40, -RZ, R86.H0_H0 ;  /* 0x20000056ff287230 */ /* 0x000fc40000004100 */
[----:B------:R-:W-:Y:S01]  /*9220*/  FMUL.FTZ R43, R25, R15 ;  /* 0x0000000f192b7220 */ /* 0x000fe20000410000 */
[----:B------:R-:W-:Y:S02]  /*9230*/  HADD2.F32 R12, -RZ, R44.H0_H0 ;  /* 0x2000002cff0c7230 */ /* 0x000fe40000004100 */
[----:B------:R-:W-:Y:S01]  /*9240*/  FFMA.FTZ R78, R47, R68, R78 ;  /* 0x000000442f4e7223 */ /* 0x000fe2000001004e */
[----:B------:R-:W-:Y:S02]  /*9250*/  HADD2.F32 R14, -RZ, R46.H0_H0 ;  /* 0x2000002eff0e7230 */ /* 0x000fe40000004100 */
[----:B------:R-:W-:Y:S01]  /*9260*/  FMUL.FTZ R25, R41, R40 ;  /* 0x0000002829197220 */ /* 0x000fe20000410000 */
[----:B------:R-:W-:Y:S02]  /*9270*/  HADD2.F32 R13, -RZ, R3.H0_H0 ;  /* 0x20000003ff0d7230 */ /* 0x000fe40000004100 */
[----:B------:R-:W-:Y:S01]  /*9280*/  FFMA.FTZ R0, R12, R0, -R43 ;  /* 0x000000000c007223 */ /* 0x000fe2000001082b */
[----:B------:R-:W-:-:S02]  /*9290*/  HADD2.F32 R48, -RZ, R48.H1_H1 ;  /* 0x30000030ff307230 */ /* 0x000fc40000004100 */
[----:B------:R-:W-:Y:S01]  /*92a0*/  FFMA.FTZ R42, R12, R15, R42 ;  /* 0x0000000f0c2a7223 */ /* 0x000fe2000001002a */
[----:B------:R-:W-:Y:S02]  /*92b0*/  HADD2.F32 R50, -RZ, R50.H1_H1 ;  /* 0x30000032ff327230 */ /* 0x000fe40000004100 */
[CC--:B------:R-:W-:Y:S01]  /*92c0*/  FFMA.FTZ R47, R14.reuse, R13.reuse, -R25 ;  /* 0x0000000d0e2f7223 */ /* 0x0c0fe20000010819 */
[----:B------:R-:W-:Y:S01]  /*92d0*/  FMUL.FTZ R43, R41, R13 ;  /* 0x0000000d292b7220 */ /* 0x000fe20000410000 */
[----:B------:R-:W-:Y:S02]  /*92e0*/  HADD2.F32 R25, -RZ, R83.H0_H0 ;  /* 0x20000053ff197230 */ /* 0x000fe40000004100 */
[----:B------:R-:W-:Y:S02]  /*92f0*/  HADD2.F32 R13, -RZ, R85.H0_H0 ;  /* 0x20000055ff0d7230 */ /* 0x000fe40000004100 */
[----:B------:R-:W-:Y:S01]  /*9300*/  FFMA.FTZ R51, R14, R40, R43 ;  /* 0x000000280e337223 */ /* 0x000fe2000001002b */
[----:B------:R-:W-:-:S02]  /*9310*/  HADD2.F32 R41, -RZ, R71.H0_H0 ;  /* 0x20000047ff297230 */ /* 0x000fc40000004100 */
[C---:B------:R-:W-:Y:S01]  /*9320*/  FMUL.FTZ R43, R48.reuse, R25 ;  /* 0x00000019302b7220 */ /* 0x040fe20000410000 */
[----:B------:R-:W-:Y:S02]  /*9330*/  HADD2.F32 R15, -RZ, R84.H0_H0 ;  /* 0x20000054ff0f7230 */ /* 0x000fe40000004100 */
[----:B------:R-:W-:Y:S01]  /*9340*/  FMUL.FTZ R48, R48, R13 ;  /* 0x0000000d30307220 */ /* 0x000fe20000410000 */
[----:B------:R-:W-:Y:S02]  /*9350*/  HADD2.F32 R44, -RZ, R44.H1_H1 ;  /* 0x3000002cff2c7230 */ /* 0x000fe40000004100 */
[C---:B------:R-:W-:Y:S01]  /*9360*/  FMUL.FTZ R71, R50.reuse, R41 ;  /* 0x0000002932477220 */ /* 0x040fe20000410000 */
        /* <DEDUP_REMOVED lines=11> */
[----:B------:R-:W-:Y:S02]  /*9420*/  F2FP.F16.F32.PACK_AB R41, R69, R76 ;  /* 0x0000004c4529723e */ /* 0x000fe400000000ff */
[----:B------:R-:W-:Y:S01]  /*9430*/  F2FP.F16.F32.PACK_AB R43, R78, R77 ;  /* 0x0000004d4e2b723e */ /* 0x000fe200000000ff */
[----:B------:R0:W-:Y:S01]  /*9440*/  STS.128 [R81+0x18400], R12 ;  /* 0x0184000c51007388 */ /* 0x0001e20000000c00 */
[----:B------:R-:W-:-:S05]  /*9450*/  F2FP.F16.F32.PACK_AB R42, R50, R51 ;  /* 0x00000033322a723e */ /* 0x000fca00000000ff */
[----:B------:R0:W-:Y:S02]  /*9460*/  STS.128 [R82+0x18400], R40 ;  /* 0x0184002852007388 */ /* 0x0001e40000000c00 */
.L_x_2883:
[----:B------:R-:W-:Y:S05]  /*9470*/  BSYNC B1 ;  /* 0x0000000000017941 */ /* 0x000fea0003800000 */
.L_x_2882:
[----:B------:R-:W-:Y:S02]  /*9480*/  PRMT R3, R88, 0x7610, R3 ;  /* 0x0000761058037816 */ /* 0x000fe40000000003 */
[----:B------:R-:W-:Y:S01]  /*9490*/  PRMT R74, R89, 0x7610, R74 ;  /* 0x00007610594a7816 */ /* 0x000fe2000000004a */
[----:B------:R-:W-:Y:S06]  /*94a0*/  @P0 BRA `(.L_x_2869) ;  /* 0x00000004005c0947 */ /* 0x000fec0003800000 */
[----:B------:R-:W-:Y:S01]  /*94b0*/  LOP3.LUT R21, R167, R21, R166, 0x1e, !PT ;  /* 0x00000015a7157212 */ /* 0x000fe200078e1ea6 */
[----:B0-----:R-:W0:Y:S01]  /*94c0*/  LDS.128 R12, [R210+0x18400] ;  /* 0x01840000d20c7984 */ /* 0x001e220000000c00 */
[--C-:B------:R-:W-:Y:S01]  /*94d0*/  SHF.R.U64 R51, R8, 0x10, R9.reuse ;  /* 0x0000001008337819 */ /* 0x100fe20000001209 */
[----:B------:R-:W-:Y:S01]  /*94e0*/  HADD2.F32 R46, -RZ, R86.H1_H1 ;  /* 0x30000056ff2e7230 */ /* 0x000fe20000004100 */
[----:B------:R-:W-:Y:S01]  /*94f0*/  SHF.R.U32.HI R48, RZ, 0x10, R9 ;  /* 0x00000010ff307819 */ /* 0x000fe20000011609 */
[----:B------:R-:W-:Y:S01]  /*9500*/  IMAD.IADD R0, R168, 0x1, R21 ;  /* 0x00000001a8007824 */ /* 0x000fe200078e0215 */
[--C-:B------:R-:W-:Y:S01]  /*9510*/  SHF.R.U64 R71, R4, 0x10, R5.reuse ;  /* 0x0000001004477819 */ /* 0x100fe20000001205 */
[----:B------:R-:W-:Y:S01]  /*9520*/  HADD2.F32 R44, -RZ, R87.H0_H0 ;  /* 0x20000057ff2c7230 */ /* 0x000fe20000004100 */
[----:B------:R-:W-:Y:S01]  /*9530*/  SHF.R.U32.HI R21, RZ, 0x10, R5 ;  /* 0x00000010ff157819 */ /* 0x000fe20000011605 */
[----:B------:R-:W-:Y:S01]  /*9540*/  IMAD R0, R0, 0x2, R145 ;  /* 0x0000000200007824 */ /* 0x000fe200078e0291 */
[--C-:B------:R-:W-:Y:S01]  /*9550*/  SHF.R.U64 R49, R10, 0x10, R11.reuse ;  /* 0x000000100a317819 */ /* 0x100fe2000000120b */
[----:B------:R-:W-:Y:S01]  /*9560*/  HADD2.F32 R48, -RZ, R48.H0_H0 ;  /* 0x20000030ff307230 */ /* 0x000fe20000004100 */
[----:B------:R-:W-:-:S02]  /*9570*/  SHF.R.U32.HI R47, RZ, 0x10, R11 ;  /* 0x00000010ff2f7819 */ /* 0x000fc4000001160b */
[----:B------:R-:W1:Y:S01]  /*9580*/  LDS.128 R40, [R0+0x18400] ;  /* 0x0184000000287984 */ /* 0x000e620000000c00 */
[--C-:B------:R-:W-:Y:S02]  /*9590*/  SHF.R.U32.HI R69, RZ, 0x10, R7.reuse ;  /* 0x00000010ff457819 */ /* 0x100fe40000011607 */
[----:B------:R-:W-:Y:S01]  /*95a0*/  SHF.R.U64 R70, R6, 0x10, R7 ;  /* 0x0000001006467819 */ /* 0x000fe20000001207 */
[--C-:B0-----:R-:W-:Y:S02]  /*95b0*/  HADD2.F32 R5, -RZ, R13.reuse.H0_H0 ;  /* 0x2000000dff057230 */ /* 0x101fe40000004100 */
[----:B------:R-:W-:Y:S02]  /*95c0*/  HADD2.F32 R4, -RZ, R12.H0_H0 ;  /* 0x2000000cff047230 */ /* 0x000fe40000004100 */
[----:B------:R-:W-:Y:S02]  /*95d0*/  HADD2.F32 R13, -RZ, R13.H1_H1 ;  /* 0x3000000dff0d7230 */ /* 0x000fe40000004100 */
[----:B------:R-:W-:-:S02]  /*95e0*/  HADD2.F32 R6, -RZ, R14.H0_H0 ;  /* 0x2000000eff067230 */ /* 0x000fc40000004100 */
[--C-:B------:R-:W-:Y:S02]  /*95f0*/  HADD2.F32 R7, -RZ, R15.reuse.H0_H0 ;  /* 0x2000000fff077230 */ /* 0x100fe40000004100 */
[----:B------:R-:W-:Y:S02]  /*9600*/  HADD2.F32 R15, -RZ, R15.H1_H1 ;  /* 0x3000000fff0f7230 */ /* 0x000fe40000004100 */
[----:B------:R-:W-:Y:S02]  /*9610*/  HADD2.F32 R12, -RZ, R12.H1_H1 ;  /* 0x3000000cff0c7230 */ /* 0x000fe40000004100 */
[--C-:B-1----:R-:W-:Y:S02]  /*9620*/  HADD2.F32 R9, -RZ, R41.reuse.H0_H0 ;  /* 0x20000029ff097230 */ /* 0x102fe40000004100 */
[----:B------:R-:W-:Y:S02]  /*9630*/  HADD2.F32 R8, -RZ, R40.H0_H0 ;  /* 0x20000028ff087230 */ /* 0x000fe40000004100 */
[----:B------:R-:W-:-:S02]  /*9640*/  HADD2.F32 R41, -RZ, R41.H1_H1 ;  /* 0x30000029ff297230 */ /* 0x000fc40000004100 */
[C---:B------:R-:W-:Y:S01]  /*9650*/  FMUL.FTZ R50, R9.reuse, R46 ;  /* 0x0000002e09327220 */ /* 0x040fe20000410000 */
[-C--:B------:R-:W-:Y:S01]  /*9660*/  FMUL.FTZ R68, R9, R44.reuse ;  /* 0x0000002c09447220 */ /* 0x080fe20000410000 */
[----:B------:R-:W-:Y:S02]  /*9670*/  HADD2.F32 R9, -RZ, R24.H0_H0 ;  /* 0x20000018ff097230 */ /* 0x000fe40000004100 */
[C---:B------:R-:W-:Y:S01]  /*9680*/  FFMA.FTZ R50, R5.reuse, R44, -R50 ;  /* 0x0000002c05327223 */ /* 0x040fe20000010832 */
[----:B------:R-:W-:Y:S02]  /*9690*/  HADD2.F32 R44, -RZ, R21.H0_H0 ;  /* 0x20000015ff2c7230 */ /* 0x000fe40000004100 */
[----:B------:R-:W-:Y:S01]  /*96a0*/  FFMA.FTZ R68, R5, R46, R68 ;  /* 0x0000002e05447223 */ /* 0x000fe20000010044 */
[----:B------:R-:W-:Y:S02]  /*96b0*/  HADD2.F32 R5, -RZ, R20.H1_H1 ;  /* 0x30000014ff057230 */ /* 0x000fe40000004100 */
[----:B------:R-:W-:Y:S01]  /*96c0*/  FMUL.FTZ R25, R8, R9 ;  /* 0x0000000908197220 */ /* 0x000fe20000410000 */
[C---:B------:R-:W-:Y:S01]  /*96d0*/  FMUL.FTZ R24, R41.reuse, R48 ;  /* 0x0000003029187220 */ /* 0x040fe20000410000 */
[----:B------:R-:W-:Y:S01]  /*96e0*/  FMUL.FTZ R46, R41, R44 ;  /* 0x0000002c292e7220 */ /* 0x000fe20000410000 */
[----:B------:R-:W-:-:S02]  /*96f0*/  HADD2.F32 R10, -RZ, R42.H0_H0 ;  /* 0x2000002aff0a7230 */ /* 0x000fc40000004100 */
[-C--:B------:R-:W-:Y:S01]  /*9700*/  FMUL.FTZ R8, R8, R5.reuse ;  /* 0x0000000508087220 */ /* 0x080fe20000410000 */
[C---:B------:R-:W-:Y:S01]  /*9710*/  FFMA.FTZ R25, R4.reuse, R5, -R25 ;  /* 0x0000000504197223 */ /* 0x040fe20000010819 */
[C---:B------:R-:W-:Y:S01]  /*9720*/  FFMA.FTZ R41, R13.reuse, R44, -R24 ;  /* 0x0000002c0d297223 */ /* 0x040fe20000010818 */
[----:B------:R-:W-:Y:S01]  /*9730*/  FFMA.FTZ R45, R13, R48, R46 ;  /* 0x000000300d2d7223 */ /* 0x000fe2000001002e */
[----:B------:R-:W-:Y:S02]  /*9740*/  HADD2.F32 R5, -RZ, R20.H0_H0 ;  /* 0x20000014ff057230 */ /* 0x000fe40000004100 */
[----:B------:R-:W-:Y:S01]  /*9750*/  FFMA.FTZ R13, R4, R9, R8 ;  /* 0x00000009040d7223 */ /* 0x000fe20000010008 */
[----:B------:R-:W-:Y:S02]  /*9760*/  HADD2.F32 R11, -RZ, R43.H0_H0 ;  /* 0x2000002bff0b7230 */ /* 0x000fe40000004100 */
[----:B------:R-:W-:Y:S02]  /*9770*/  HADD2.F32 R21, -RZ, R3.H0_H0 ;  /* 0x20000003ff157230 */ /* 0x000fe40000004100 */
[----:B------:R-:W-:-:S02]  /*9780*/  HADD2.F32 R20, -RZ, R74.H0_H0 ;  /* 0x2000004aff147230 */ /* 0x000fc40000004100 */
[----:B------:R-:W-:Y:S02]  /*9790*/  HADD2.F32 R4, -RZ, R3.H1_H1 ;  /* 0x30000003ff047230 */ /* 0x000fe40000004100 */
[C---:B------:R-:W-:Y:S01]  /*97a0*/  FMUL.FTZ R9, R10.reuse, R21 ;  /* 0x000000150a097220 */ /* 0x040fe20000410000 */
[-C--:B------:R-:W-:Y:S01]  /*97b0*/  FMUL.FTZ R3, R10, R5.reuse ;  /* 0x000000050a037220 */ /* 0x080fe20000410000 */
[C---:B------:R-:W-:Y:S01]  /*97c0*/  FMUL.FTZ R44, R11.reuse, R20 ;  /* 0x000000140b2c7220 */ /* 0x040fe20000410000 */
[----:B------:R-:W-:Y:S02]  /*97d0*/  HADD2.F32 R43, -RZ, R43.H1_H1 ;  /* 0x3000002bff2b7230 */ /* 0x000fe40000004100 */
[----:B------:R-:W-:Y:S01]  /*97e0*/  FMUL.FTZ R11, R11, R4 ;  /* 0x000000040b0b7220 */ /* 0x000fe20000410000 */
[----:B------:R-:W-:Y:S02]  /*97f0*/  HADD2.F32 R10, -RZ, R47.H0_H0 ;  /* 0x2000002fff0a7230 */ /* 0x000fe40000004100 */
[----:B------:R-:W-:Y:S01]  /*9800*/  FFMA.FTZ R24, R6, R5, -R9 ;  /* 0x0000000506187223 */ /* 0x000fe20000010809 */
[----:B------:R-:W-:-:S02]  /*9810*/  HADD2.F32 R8, -RZ, R69.H0_H0 ;  /* 0x20000045ff087230 */ /* 0x000fc40000004100 */
[----:B------:R-:W-:Y:S01]  /*9820*/  FFMA.FTZ R21, R6, R21, R3 ;  /* 0x0000001506157223 */ /* 0x000fe20000010003 */
[C---:B------:R-:W-:Y:S01]  /*9830*/  FFMA.FTZ R44, R7.reuse, R4, -R44 ;  /* 0x00000004072c7223 */ /* 0x040fe2000001082c */
[----:B------:R-:W-:Y:S01]  /*9840*/  FFMA.FTZ R20, R7, R20, R11 ;  /* 0x0000001407147223 */ /* 0x000fe2000001000b */
[----:B------:R-:W-:Y:S02]  /*9850*/  HADD2.F32 R40, -RZ, R40.H1_H1 ;  /* 0x30000028ff287230 */ /* 0x000fe40000004100 */
[C---:B------:R-:W-:Y:S01]  /*9860*/  FMUL.FTZ R6, R43.reuse, R10 ;  /* 0x0000000a2b067220 */ /* 0x040fe20000410000 */
[----:B------:R-:W-:Y:S02]  /*9870*/  HADD2.F32 R42, -RZ, R42.H1_H1 ;  /* 0x3000002aff2a7230 */ /* 0x000fe40000004100 */
[-C--:B------:R-:W-:Y:S01]  /*9880*/  FMUL.FTZ R4, R43, R8.reuse ;  /* 0x000000082b047220 */ /* 0x080fe20000410000 */
[----:B------:R-:W-:Y:S02]  /*9890*/  HADD2.F32 R7, -RZ, R51.H0_H0 ;  /* 0x20000033ff077230 */ /* 0x000fe40000004100 */
[----:B------:R-:W-:Y:S01]  /*98a0*/  FFMA.FTZ R43, R15, R8, -R6 ;  /* 0x000000080f2b7223 */ /* 0x000fe20000010806 */
[----:B------:R-:W-:-:S02]  /*98b0*/  HADD2.F32 R9, -RZ, R49.H0_H0 ;  /* 0x20000031ff097230 */ /* 0x000fc40000004100 */
[----:B------:R-:W-:Y:S01]  /*98c0*/  FFMA.FTZ R47, R15, R10, R4 ;  /* 0x0000000a0f2f7223 */ /* 0x000fe20000010004 */
[----:B------:R-:W-:Y:S02]  /*98d0*/  HADD2.F32 R3, -RZ, R71.H0_H0 ;  /* 0x20000047ff037230 */ /* 0x000fe40000004100 */
[----:B------:R-:W-:Y:S01]  /*98e0*/  FMUL.FTZ R11, R40, R7 ;  /* 0x00000007280b7220 */ /* 0x000fe20000410000 */
[----:B------:R-:W-:Y:S02]  /*98f0*/  HADD2.F32 R5, -RZ, R70.H0_H0 ;  /* 0x20000046ff057230 */ /* 0x000fe40000004100 */
[----:B------:R-:W-:Y:S01]  /*9900*/  FMUL.FTZ R15, R42, R9 ;  /* 0x000000092a0f7220 */ /* 0x000fe20000410000 */
[----:B------:R-:W-:Y:S02]  /*9910*/  HADD2.F32 R14, -RZ, R14.H1_H1 ;  /* 0x3000000eff0e7230 */ /* 0x000fe40000004100 */
[-C--:B------:R-:W-:Y:S01]  /*9920*/  FMUL.FTZ R40, R40, R3.reuse ;  /* 0x0000000328287220 */ /* 0x080fe20000410000 */
[----:B------:R-:W-:Y:S01]  /*9930*/  FFMA.FTZ R4, R12, R3, -R11 ;  /* 0x000000030c047223 */ /* 0x000fe2000001080b */
[-C--:B------:R-:W-:Y:S01]  /*9940*/  FMUL.FTZ R42, R42, R5.reuse ;  /* 0x000000052a2a7220 */ /* 0x080fe20000410000 */
[----:B------:R-:W-:Y:S01]  /*9950*/  F2FP.F16.F32.PACK_AB R11, R47, R20 ;  /* 0x000000142f0b723e */ /* 0x000fe200000000ff */
        /* <DEDUP_REMOVED lines=12> */
.L_x_2869:
[----:B------:R-:W-:Y:S05]  /*9a20*/  BSYNC B0 ;  /* 0x0000000000007941 */ /* 0x000fea0003800000 */
.L_x_2849:
        /* <DEDUP_REMOVED lines=8> */
.L_x_2846:
[----:B0-234-:R-:W-:Y:S01]  /*9ab0*/  IMAD.MOV.U32 R4, RZ, RZ, R63 ;  /* 0x000000ffff047224 */ /* 0x01dfe200078e003f */
[----:B------:R-:W-:Y:S05]  /*9ac0*/  WARPSYNC.ALL ;  /* 0x0000000000007948 */ /* 0x000fea0003800000 */
[----:B------:R-:W-:Y:S01]  /*9ad0*/  IMAD.MOV.U32 R5, RZ, RZ, R64 ;  /* 0x000000ffff057224 */ /* 0x000fe200078e0040 */
[----:B------:R-:W-:Y:S01]  /*9ae0*/  UIADD3 UR4, UP0, UR49, 0x460, URZ ;  /* 0x0000046031047890 */ /* 0x000fe2000ff1e03f */
[----:B------:R-:W-:Y:S01]  /*9af0*/  IMAD.MOV.U32 R6, RZ, RZ, R19 ;  /* 0x000000ffff067224 */ /* 0x000fe200078e0013 */
[----:B------:R0:W-:Y:S01]  /*9b00*/  STL.64 [R1+0x210], R28 ;  /* 0x0002101c01007387 */ /* 0x0001e20000100a00 */
[----:B------:R-:W-:Y:S01]  /*9b10*/  IMAD.MOV.U32 R7, RZ, RZ, R66 ;  /* 0x000000ffff077224 */ /* 0x000fe200078e0042 */
[----:B------:R-:W-:Y:S01]  /*9b20*/  UIADD3.X UR5, URZ, UR48, URZ, UP0, !UPT ;  /* 0x000000303f057290 */ /* 0x000fe200087fe43f */
[----:B------:R-:W-:Y:S01]  /*9b30*/  IMAD.MOV.U32 R8, RZ, RZ, R59 ;  /* 0x000000ffff087224 */ /* 0x000fe200078e003b */
[----:B------:R-:W-:Y:S01]  /*9b40*/  MOV R24, R61 ;  /* 0x0000003d00187202 */ /* 0x000fe20000000f00 */
[----:B------:R-:W-:Y:S01]  /*9b50*/  IMAD.MOV.U32 R9, RZ, RZ, R60 ;  /* 0x000000ffff097224 */ /* 0x000fe200078e003c */
[----:B------:R2:W-:Y:S01]  /*9b60*/  STL.128 [R1+0x180], R4 ;  /* 0x0001800401007387 */ /* 0x0005e20000100c00 */
[----:B------:R-:W-:Y:S01]  /*9b70*/  IMAD.MOV.U32 R10, RZ, RZ, R58 ;  /* 0x000000ffff0a7224 */ /* 0x000fe200078e003a */
[----:B------:R-:W-:Y:S01]  /*9b80*/  BSSY B0, `(.L_x_2884) ;  /* 0x0000029000007945 */ /* 0x000fe20003800000 */
[----:B------:R-:W-:Y:S01]  /*9b90*/  IMAD.MOV.U32 R11, RZ, RZ, R57 ;  /* 0x000000ffff0b7224 */ /* 0x000fe200078e0039 */
[----:B------:R-:W-:Y:S01]  /*9ba0*/  MOV R216, 0x9e10 ;  /* 0x00009e1000d87802 */ /* 0x000fe20000000f00 */
[----:B-1----:R-:W-:-:S02]  /*9bb0*/  IMAD.U32 R0, RZ, RZ, UR41 ;  /* 0x00000029ff007e24 */ /* 0x002fc4000f8e00ff */
[----:B------:R-:W-:Y:S01]  /*9bc0*/  IMAD.U32 R3, RZ, RZ, UR43 ;  /* 0x0000002bff037e24 */ /* 0x000fe2000f8e00ff */
[----:B------:R1:W-:Y:S01]  /*9bd0*/  STL.128 [R1+0x1c0], R8 ;  /* 0x0001c00801007387 */ /* 0x0003e20000100c00 */
[----:B------:R-:W-:Y:S02]  /*9be0*/  IMAD.MOV.U32 R25, RZ, RZ, R62 ;  /* 0x000000ffff197224 */ /* 0x000fe400078e003e */
[----:B------:R-:W-:Y:S02]  /*9bf0*/  IMAD.MOV.U32 R19, RZ, RZ, R56 ;  /* 0x000000ffff137224 */ /* 0x000fe400078e0038 */
[----:B0-----:R-:W-:Y:S01]  /*9c00*/  IMAD.MOV.U32 R28, RZ, RZ, R0 ;  /* 0x000000ffff1c7224 */ /* 0x001fe200078e0000 */
[----:B------:R-:W-:Y:S01]  /*9c10*/  STL.128 [R1+0x1a0], R24 ;  /* 0x0001a01801007387 */ /* 0x000fe20000100c00 */
[----:B------:R-:W-:Y:S02]  /*9c20*/  IMAD.MOV.U32 R29, RZ, RZ, R3 ;  /* 0x000000ffff1d7224 */ /* 0x000fe400078e0003 */
[----:B--2---:R-:W-:-:S02]  /*9c30*/  IMAD.MOV.U32 R4, RZ, RZ, R38 ;  /* 0x000000ffff047224 */ /* 0x004fc400078e0026 */
[----:B------:R-:W-:Y:S01]  /*9c40*/  IMAD.MOV.U32 R5, RZ, RZ, R67 ;  /* 0x000000ffff057224 */ /* 0x000fe200078e0043 */
[----:B------:R-:W-:Y:S01]  /*9c50*/  STL.128 [R1+0x1b0], R28 ;  /* 0x0001b01c01007387 */ /* 0x000fe20000100c00 */
[----:B------:R-:W-:Y:S02]  /*9c60*/  IMAD.MOV.U32 R6, RZ, RZ, R32 ;  /* 0x000000ffff067224 */ /* 0x000fe400078e0020 */
[----:B------:R-:W-:Y:S02]  /*9c70*/  IMAD.MOV.U32 R7, RZ, RZ, R39 ;  /* 0x000000ffff077224 */ /* 0x000fe400078e0027 */
[----:B-1----:R-:W-:Y:S01]  /*9c80*/  IMAD.MOV.U32 R8, RZ, RZ, R54 ;  /* 0x000000ffff087224 */ /* 0x002fe200078e0036 */
[----:B------:R-:W-:Y:S01]  /*9c90*/  MOV R54, UR4 ;  /* 0x0000000400367c02 */ /* 0x000fe20008000f00 */
[----:B------:R-:W-:Y:S01]  /*9ca0*/  IMAD.MOV.U32 R9, RZ, RZ, R55 ;  /* 0x000000ffff097224 */ /* 0x000fe200078e0037 */
[----:B------:R0:W-:Y:S01]  /*9cb0*/  STL.128 [R1+0x1e0], R4 ;  /* 0x0001e00401007387 */ /* 0x0001e20000100c00 */
[----:B------:R-:W-:-:S02]  /*9cc0*/  IMAD.MOV.U32 R10, RZ, RZ, R34 ;  /* 0x000000ffff0a7224 */ /* 0x000fc400078e0022 */
[----:B------:R-:W-:Y:S02]  /*9cd0*/  IMAD.MOV.U32 R11, RZ, RZ, R35 ;  /* 0x000000ffff0b7224 */ /* 0x000fe400078e0023 */
[----:B------:R-:W-:Y:S02]  /*9ce0*/  IMAD.U32 R55, RZ, RZ, UR5 ;  /* 0x00000005ff377e24 */ /* 0x000fe4000f8e00ff */
[----:B------:R-:W-:Y:S01]  /*9cf0*/  IMAD.U32 R3, RZ, RZ, UR49 ;  /* 0x00000031ff037e24 */ /* 0x000fe2000f8e00ff */
[----:B------:R-:W-:Y:S01]  /*9d00*/  STL.128 [R1+0x200], R8 ;  /* 0x0002000801007387 */ /* 0x000fe20000100c00 */
[----:B------:R-:W-:Y:S02]  /*9d10*/  VIADD R0, R178, 0xffffffff ;  /* 0xffffffffb2007836 */ /* 0x000fe40000000000 */
[----:B------:R-:W-:Y:S02]  /*9d20*/  VIADD R3, R3, 0x178 ;  /* 0x0000017803037836 */ /* 0x000fe40000000000 */
[----:B0-----:R-:W-:Y:S01]  /*9d30*/  IMAD.MOV.U32 R4, RZ, RZ, R36 ;  /* 0x000000ffff047224 */ /* 0x001fe200078e0024 */
[----:B------:R-:W-:Y:S01]  /*9d40*/  MOV R7, R37 ;  /* 0x0000002500077202 */ /* 0x000fe20000000f00 */
[----:B------:R-:W-:-:S02]  /*9d50*/  IMAD.MOV.U32 R5, RZ, RZ, R65 ;  /* 0x000000ffff057224 */ /* 0x000fc400078e0041 */
[----:B------:R-:W-:Y:S02]  /*9d60*/  IMAD.MOV.U32 R6, RZ, RZ, R18 ;  /* 0x000000ffff067224 */ /* 0x000fe400078e0012 */
[----:B------:R-:W-:Y:S02]  /*9d70*/  IMAD.MOV.U32 R18, RZ, RZ, R53 ;  /* 0x000000ffff127224 */ /* 0x000fe400078e0035 */
[----:B------:R-:W-:Y:S01]  /*9d80*/  IMAD.MOV.U32 R53, RZ, RZ, R33 ;  /* 0x000000ffff357224 */ /* 0x000fe200078e0021 */
[----:B------:R0:W-:Y:S04]  /*9d90*/  STL.128 [R1+0x1f0], R4 ;  /* 0x0001f00401007387 */ /* 0x0001e80000100c00 */
[----:B------:R1:W-:Y:S04]  /*9da0*/  STL.128 [R1+0x190], R16 ;  /* 0x0001901001007387 */ /* 0x0003e80000100c00 */
[----:B------:R1:W-:Y:S01]  /*9db0*/  STL.128 [R1+0x1d0], R52 ;  /* 0x0001d03401007387 */ /* 0x0003e20000100c00 */
[----:B0-----:R-:W-:-:S02]  /*9dc0*/  IMAD.U32 R4, RZ, RZ, UR40 ;  /* 0x00000028ff047e24 */ /* 0x001fc4000f8e00ff */
[----:B------:R-:W-:-:S05]  /*9dd0*/  IMAD.U32 R5, RZ, RZ, UR42 ;  /* 0x0000002aff057e24 */ /* 0x000fca000f8e00ff */
[----:B------:R1:W-:Y:S01]  /*9de0*/  STL.64 [R1+0x178], R4 ;  /* 0x0001780401007387 */ /* 0x0003e20000100a00 */
[----:B------:R1:W-:Y:S06]  /*9df0*/  BAR.SYNC.DEFER_BLOCKING R176, 0x100 ;  /* 0x000400b00000751d */ /* 0x0003ec0000010000 */
[----:B-1---5:R-:W-:Y:S05]  /*9e00*/  CALL.REL.NOINC `($_ZN7cutlass13device_kernelIN5flash11enable_sm90INS1_16FlashAttnFwdSm90INS1_25CollectiveMainloopFwdSm90ILi2EN4cute5tupleIJNS5_1CILi1EEES8_S8_EEENS6_IJNS7_ILi128EEENS7_ILi96EEENS7_ILi64EEEEEELi256ENS_6half_tEfNS_4arch4Sm90ELb0ELb1ELb1ELb1ELb0ELb1ELb1ELb1ELb0ELb0ELb0ELb0EEENS1_21CollectiveEpilogueFwdINS6_IJSA_NS7_ILi256EEESB_EEES9_SE_SG_Li256ELb1ELb0ELb0ELb0EEENS1_36VarlenDynamicPersistentTileSchedulerILi128ELi96ELi256ELi32ELb0ELb0ELb1ELb1ELb0ELb1EEEEEEEEEvNT_6ParamsE$_ZZN5flash25CollectiveMainloopFwdSm90ILi2EN4cute5tupleIJNS1_1CILi1EEES4_S4_EEENS2_IJNS3_ILi128EEENS3_ILi96EEENS3_ILi64EEEEEELi256EN7cutlass6half_tEfNSA_4arch4Sm90ELb0ELb1ELb1ELb1ELb0ELb1ELb1ELb1ELb0ELb0ELb0ELb0EE3mmaINS_16FlashAttnFwdSm90ISE_NS_21CollectiveEpilogueFwdINS2_IJS6_NS3_ILi256EEES7_EEES5_SB_SD_Li256ELb1ELb0ELb0ELb0EEENS_36VarlenDynamicPersistentTileSchedulerILi128ELi96ELi256ELi32ELb0ELb0ELb1ELb1ELb0ELb1EEEE13SharedStorageENS1_6TensorINS1_11ArrayEngineIfLm128EEENS1_6LayoutINS2_IJNS2_IJNS3_ILi2EEEST_NS3_ILi32EEEEEES4_S4_EEENS2_IJNS2_IJS4_ST_NS3_ILi4EEEEEENS3_ILi0EEESZ_EEEEEEENS_7SoftmaxILi2ELi0EEEEEbRKNSE_6ParamsENSA_25PipelineTmaAsyncNoClusterILi2ENSA_16PipelineTmaAsyncILi2EEEEES1B_RNSA_13PipelineStateILj2EEERT0_RT1_iRiRKNS_16SeqlenInfoQKNewKILb1ELb1EEENS2_IJiiiiEEERT_ENKUliT_T0_T1_E_clIZSF_ISO_S12_S14_EbS17_S1B_S1B_S1E_S1G_S1I_iS1J_S1N_S1O_S1Q_EUlRS1R_iE0_NS3_ILb1EEES1Y_EEDaiS1R_S1S_S1T_) ;  /* 0x000002c800647944 */ /* 0x022fea0003c00000 */
[----:B------:R-:W-:Y:S05]  /*9e10*/  BSYNC B0 ;  /* 0x0000000000007941 */ /* 0x000fea0003800000 */
.L_x_2884:
[----:B------:R-:W2:Y:S01]  /*9e20*/  LDL R2, [R1+0x70] ;  /* 0x0000700001027983 */ /* 0x000ea20000100800 */
[----:B------:R-:W0:Y:S01]  /*9e30*/  LDC.64 R6, c[0x0][0xad8] ;  /* 0x0002b600ff067b82 */ /* 0x000e220000000a00 */
[----:B------:R-:W-:Y:S01]  /*9e40*/  VIADD R0, R178, 0xfffffffe ;  /* 0xfffffffeb2007836 */ /* 0x000fe20000000000 */
[----:B0-----:R-:W-:Y:S01]  /*9e50*/  ISETP.GE.AND P0, PT, R7, 0x1, PT ;  /* 0x000000010700780c */ /* 0x001fe20003f06270 */
[----:B--2---:R-:W-:-:S05]  /*9e60*/  IMAD.SHL.U32 R2, R2, 0x80, RZ ;  /* 0x0000008002027824 */ /* 0x004fca00078e00ff */
[----:B------:R-:W-:-:S05]  /*9e70*/  IADD3 R5, R2, R157, -R156 ;  /* 0x0000009d02057210 */ /* 0x000fca0007ffe89c */
[----:B------:R-:W-:Y:S02]  /*9e80*/  IMAD.IADD R3, R5, 0x1, R6 ;  /* 0x0000000105037824 */ /* 0x000fe400078e0206 */
[----:B------:R-:W-:Y:S05]  /*9e90*/  @!P0 BRA `(.L_x_2885) ;  /* 0x0000000000488947 */ /* 0x000fea0003800000 */
        /* <DEDUP_REMOVED lines=11> */
.L_x_2887:
[----:B------:R-:W-:-:S13]  /*9f50*/  ISETP.NE.AND P0, PT, R7, 0x1, PT ;  /* 0x000000010700780c */ /* 0x000fda0003f05270 */
[----:B------:R-:W0:Y:S02]  /*9f60*/  @P0 LDC.64 R8, c[0x0][0xae0] ;  /* 0x0002b800ff080b82 */ /* 0x000e240000000a00 */
[----:B0-----:R-:W-:-:S05]  /*9f70*/  @P0 IMAD.HI.U32 R6, R4, R8, RZ ;  /* 0x0000000804060227 */ /* 0x001fca00078e00ff */
[----:B------:R-:W-:-:S07]  /*9f80*/  @P0 SHF.R.U32.HI R4, RZ, R9, R6 ;  /* 0x00000009ff040219 */ /* 0x000fce0000011606 */
.L_x_2888:
[----:B------:R-:W-:Y:S05]  /*9f90*/  BSYNC B0 ;  /* 0x0000000000007941 */ /* 0x000fea0003800000 */
.L_x_2886:
[----:B------:R-:W-:-:S05]  /*9fa0*/  IMAD R4, R4, R7, R7 ;  /* 0x0000000704047224 */ /* 0x000fca00078e0207 */
[----:B------:R-:W-:-:S07]  /*9fb0*/  VIMNMX R3, R3, R4, PT ;  /* 0x0000000403037248 */ /* 0x000fce0003fe0100 */
.L_x_2885:
[----:B------:R-:W-:-:S05]  /*9fc0*/  IMAD.HI R3, R3, 0x2aaaaaab, RZ ;  /* 0x2aaaaaab03037827 */ /* 0x000fca00078e02ff */
[----:B------:R-:W-:-:S04]  /*9fd0*/  SHF.R.U32.HI R4, RZ, 0x1f, R3 ;  /* 0x0000001fff047819 */ /* 0x000fc80000011603 */
[----:B------:R-:W-:-:S04]  /*9fe0*/  LEA.HI.SX32 R3, R3, R4, 0x1c ;  /* 0x0000000403037211 */ /* 0x000fc800078fe2ff */
[----:B------:R-:W-:-:S04]  /*9ff0*/  VIMNMX R3, R164, R3, !PT ;  /* 0x00000003a4037248 */ /* 0x000fc80007fe0100 */
[----:B------:R-:W-:-:S13]  /*a000*/  ISETP.GE.AND P0, PT, R0, R3, PT ;  /* 0x000000030000720c */ /* 0x000fda0003f06270 */
[----:B------:R-:W-:Y:S05]  /*a010*/  @!P0 BRA `(.L_x_2889) ;  /* 0x000000b000408947 */ /* 0x000fea0003800000 */
.L_x_2916:
        /* <DEDUP_REMOVED lines=16> */
[----:B-1----:R-:W-:-:S02]  /*a120*/  @!P0 MOV R5, RZ ;  /* 0x000000ff00058202 */ /* 0x002fc40000000f00 */
[----:B--2---:R-:W-:-:S04]  /*a130*/  LOP3.LUT R2, R2, 0x1, RZ, 0xfc, !PT ;  /* 0x0000000102027812 */ /* 0x004fc800078efcff */
[----:B------:R-:W-:-:S13]  /*a140*/  ISETP.NE.AND P1, PT, R2, 0x3, PT ;  /* 0x000000030200780c */ /* 0x000fda0003f25270 */
[----:B0-----:R-:W-:Y:S05]  /*a150*/  @!P1 BRA `(.L_x_2891) ;  /* 0x0000000000049947 */ /* 0x001fea0003800000 */
[----:B------:R-:W-:Y:S01]  /*a160*/  BPT.TRAP 0x1 ;  /* 0x000000040000795c */ /* 0x000fe20000300000 */
.L_x_2891:
[----:B------:R-:W-:Y:S05]  /*a170*/  BSYNC B0 ;  /* 0x0000000000007941 */ /* 0x000fea0003800000 */
.L_x_2890:
        /* <DEDUP_REMOVED lines=13> */
.L_x_2893:
[----:B------:R-:W-:Y:S05]  /*a250*/  BSYNC B0 ;  /* 0x0000000000007941 */ /* 0x000fea0003800000 */
.L_x_2892:
        /* <DEDUP_REMOVED lines=8> */
.L_x_2895:
[----:B------:R-:W-:Y:S05]  /*a2e0*/  BSYNC B0 ;  /* 0x0000000000007941 */ /* 0x000fea0003800000 */
.L_x_2894:
[----:B------:R-:W2:Y:S04]  /*a2f0*/  LD.E R5, desc[UR56][R16.64+0x218] ;  /* 0x0002183810057980 */ /* 0x000ea8000c101900 */
[----:B------:R-:W2:Y:S01]  /*a300*/  LDL.64 R8, [R1+0xa0] ;  /* 0x0000a00001087983 */ /* 0x000ea20000100a00 */
[----:B------:R-:W-:Y:S05]  /*a310*/  WARPSYNC.ALL ;  /* 0x0000000000007948 */ /* 0x000fea0003800000 */
[----:B------:R-:W3:Y:S04]  /*a320*/  LDL.64 R14, [R1+0x98] ;  /* 0x00009800010e7983 */ /* 0x000ee80000100a00 */
[----:B0----5:R-:W4:Y:S04]  /*a330*/  LDL.64 R6, [R1+0x98] ;  /* 0x0000980001067983 */ /* 0x021f280000100a00 */
        /* <DEDUP_REMOVED lines=15> */
[----:B------:R-:W-:Y:S02]  /*a430*/  R2UR UR5, R15 ;  /* 0x000000000f0572ca */ /* 0x000fe400000e0000 */
[----:B------:R-:W3:Y:S11]  /*a440*/  LDL R15, [R1+0x54] ;  /* 0x00005400010f7983 */ /* 0x000ef60000100800 */
[----:B------:R-:W-:Y:S01]  /*a450*/  HGMMA.64x96x16.F32 R24, gdesc[UR4], RZ, !UPT, gsb0 ;  /* 0x01600000041879f0 */ /* 0x000fe2000c0008ff */
[----:B----4-:R-:W-:Y:S01]  /*a460*/  VIADD R6, R6, 0x2 ;  /* 0x0000000206067836 */ /* 0x010fe20000000000 */
[----:B------:R-:W-:-:S02]  /*a470*/  R2UR UR6, R8 ;  /* 0x00000000080672ca */ /* 0x000fc400000e0000 */
[----:B------:R-:W-:Y:S02]  /*a480*/  R2UR UR7, R9 ;  /* 0x00000000090772ca */ /* 0x000fe400000e0000 */
[----:B------:R-:W-:Y:S02]  /*a490*/  R2UR UR4, R6 ;  /* 0x00000000060472ca */ /* 0x000fe400000e0000 */
[----:B------:R-:W-:Y:S01]  /*a4a0*/  R2UR UR5, R7 ;  /* 0x00000000070572ca */ /* 0x000fe200000e0000 */
[----:B------:R-:W-:Y:S02]  /*a4b0*/  VIADD R10, R10, 0x4 ;  /* 0x000000040a0a7836 */ /* 0x000fe40000000000 */
[----:B------:R-:W-:Y:S02]  /*a4c0*/  VIADD R6, R4, 0x4 ;  /* 0x0000000404067836 */ /* 0x000fe40000000000 */
[----:B------:R-:W-:Y:S01]  /*a4d0*/  IMAD.MOV.U32 R7, RZ, RZ, R9 ;  /* 0x000000ffff077224 */ /* 0x000fe200078e0009 */
[----:B------:R-:W-:-:S02]  /*a4e0*/  WARPGROUP.DEPBAR.LE gsb0, 0x0 ;  /* 0x00008000000079c5 */ /* 0x000fc40000010000 */
        /* <DEDUP_REMOVED lines=25> */
[----:B0-----:R-:W-:Y:S05]  /*a680*/  @!P1 BRA `(.L_x_2898) ;  /* 0x0000000000049947 */ /* 0x001fea0003800000 */
[----:B------:R-:W-:Y:S01]  /*a690*/  BPT.TRAP 0x1 ;  /* 0x000000040000795c */ /* 0x000fe20000300000 */
.L_x_2898:
[----:B------:R-:W-:Y:S05]  /*a6a0*/  BSYNC B0 ;  /* 0x0000000000007941 */ /* 0x000fea0003800000 */
.L_x_2897:
[----:B------:R-:W2:Y:S01]  /*a6b0*/  LDL.64 R6, [R1+0x40] ;  /* 0x0000400001067983 */ /* 0x000ea20000100a00 */
[----:B-----5:R-:W-:Y:S02]  /*a6c0*/  SHF.L.U32 R14, R14, 0x1f, RZ ;  /* 0x0000001f0e0e7819 */ /* 0x020fe400000006ff */
[----:B--2---:R-:W-:-:S04]  /*a6d0*/  MOV R7, R6 ;  /* 0x0000000600077202 */ /* 0x004fc80000000f00 */
[----:B------:R-:W-:-:S04]  /*a6e0*/  LEA R5, R5, R7, 0x3 ;  /* 0x0000000705057211 */ /* 0x000fc800078e18ff */
[----:B------:R0:W1:Y:S01]  /*a6f0*/  SYNCS.PHASECHK.TRANS64.TRYWAIT P0, [R5+URZ], R14 ;  /* 0x0000000e050075a7 */ /* 0x000062000800017f */
[----:B------:R0:W5:Y:S04]  /*a700*/  LD.E R4, desc[UR56][R16.64+0x218] ;  /* 0x0002183810047980 */ /* 0x000168000c101900 */
[----:B------:R0:W5:Y:S01]  /*a710*/  LD.E R6, desc[UR56][R16.64+0x21c] ;  /* 0x00021c3810067980 */ /* 0x000162000c101900 */
[----:B------:R-:W-:Y:S04]  /*a720*/  BSSY B0, `(.L_x_2899) ;  /* 0x0000003000007945 */ /* 0x000fe80003800000 */
[----:B------:R-:W-:Y:S05]  /*a730*/  @!P1 BRA `(.L_x_2900) ;  /* 0x0000000000049947 */ /* 0x000fea0003800000 */
[----:B------:R-:W-:Y:S01]  /*a740*/  BPT.TRAP 0x1 ;  /* 0x000000040000795c */ /* 0x000fe20000300000 */
.L_x_2900:
[----:B------:R-:W-:Y:S05]  /*a750*/  BSYNC B0 ;  /* 0x0000000000007941 */ /* 0x000fea0003800000 */
.L_x_2899:
[----:B------:R-:W-:Y:S04]  /*a760*/  BSSY B0, `(.L_x_2901) ;  /* 0x0000006000007945 */ /* 0x000fe80003800000 */
[----:B-1----:R-:W-:Y:S05]  /*a770*/  @P0 BRA `(.L_x_2902) ;  /* 0x0000000000100947 */ /* 0x002fea0003800000 */
[----:B-----5:R-:W-:Y:S01]  /*a780*/  IMAD R4, R4, 0x8, R7 ;  /* 0x0000000804047824 */ /* 0x020fe200078e0207 */
[----:B0-----:R-:W-:-:S04]  /*a790*/  SHF.L.U32 R5, R6, 0x1f, RZ ;  /* 0x0000001f06057819 */ /* 0x001fc800000006ff */
[----:B------:R-:W0:Y:S02]  /*a7a0*/  SYNCS.PHASECHK.TRANS64.TRYWAIT P0, [R4+URZ], R5 ;  /* 0x00000005040075a7 */ /* 0x000e24000800017f */
[----:B0-----:R-:W-:Y:S05]  /*a7b0*/  @!P0 BRA `(.L_x_2903) ;  /* 0x000002a800c88947 */ /* 0x001fea0003800000 */
.L_x_2902:
[----:B------:R-:W-:Y:S05]  /*a7c0*/  BSYNC B0 ;  /* 0x0000000000007941 */ /* 0x000fea0003800000 */
.L_x_2901:
[----:B------:R-:W2:Y:S04]  /*a7d0*/  LDL R7, [R1+0x90] ;  /* 0x0000900001077983 */ /* 0x000ea80000100800 */
[----:B------:R-:W3:Y:S04]  /*a7e0*/  LD.E R15, desc[UR56][R16.64+0x218] ;  /* 0x00021838100f7980 */ /* 0x000ee8000c101900 */
[----:B------:R-:W3:Y:S04]  /*a7f0*/  LDL.64 R20, [R1+0x118] ;  /* 0x0001180001147983 */ /* 0x000ee80000100a00 */
[----:B0----5:R-:W4:Y:S04]  /*a800*/  LDL.64 R4, [R1+0x110] ;  /* 0x0001100001047983 */ /* 0x021f280000100a00 */
[----:B------:R-:W4:Y:S04]  /*a810*/  LDL.64 R8, [R1+0x110] ;  /* 0x0001100001087983 */ /* 0x000f280000100a00 */
[----:B------:R-:W4:Y:S04]  /*a820*/  LDL.64 R10, [R1+0x110] ;  /* 0x00011000010a7983 */ /* 0x000f280000100a00 */
[----:B------:R-:W4:Y:S01]  /*a830*/  LDL.64 R12, [R1+0x110] ;  /* 0x00011000010c7983 */ /* 0x000f220000100a00 */
[----:B------:R-:W-:Y:S05]  /*a840*/  WARPSYNC.ALL ;  /* 0x0000000000007948 */ /* 0x000fea0003800000 */
[----:B------:R-:W-:Y:S01]  /*a850*/  WARPGROUP.ARRIVE ;  /* 0x00000000000079c5 */ /* 0x000fe20000000000 */
[----:B--2---:R-:W-:Y:S01]  /*a860*/  ISETP.NE.U32.AND P0, PT, R7, RZ, PT ;  /* 0x000000ff0700720c */ /* 0x004fe20003f05070 */
[----:B---3--:R-:W-:-:S02]  /*a870*/  IMAD R6, R15, 0xc00, R20 ;  /* 0x00000c000f067824 */ /* 0x008fc400078e0214 */
[----:B------:R-:W-:Y:S01]  /*a880*/  IMAD.MOV.U32 R7, RZ, RZ, R21 ;  /* 0x000000ffff077224 */ /* 0x000fe200078e0015 */
[----:B------:R-:W2:Y:S01]  /*a890*/  LDL.64 R14, [R1+0x110] ;  /* 0x00011000010e7983 */ /* 0x000ea20000100a00 */
[----:B----4-:R-:W-:Y:S02]  /*a8a0*/  R2UR UR4, R4 ;  /* 0x00000000040472ca */ /* 0x010fe400000e0000 */
[----:B------:R-:W-:Y:S02]  /*a8b0*/  R2UR UR6, R6 ;  /* 0x00000000060672ca */ /* 0x000fe400000e0000 */
[----:B------:R-:W-:Y:S02]  /*a8c0*/  R2UR UR7, R7 ;  /* 0x00000000070772ca */ /* 0x000fe400000e0000 */
[----:B------:R-:W-:Y:S02]  /*a8d0*/  R2UR UR5, R5 ;  /* 0x00000000050572ca */ /* 0x000fe400000e0000 */
[----:B------:R-:W-:-:S11]  /*a8e0*/  VOTEU.ANY UP0, P0 ;  /* 0x00000000003f7886 */ /* 0x000fd60000000100 */
        /* <DEDUP_REMOVED lines=34> */
[----:B--2---:R-:W-:Y:S01]  /*ab10*/  VIADD R14, R14, 0x400 ;  /* 0x000004000e0e7836 */ /* 0x004fe20000000000 */
[----:B------:R-:W-:Y:S01]  /*ab20*/  IADD3 R4, R6, 0x300, RZ ;  /* 0x0000030006047810 */ /* 0x000fe20007ffe0ff */
[----:B------:R-:W-:Y:S01]  /*ab30*/  IMAD.MOV.U32 R5, RZ, RZ, R21 ;  /* 0x000000ffff057224 */ /* 0x000fe200078e0015 */
[----:B------:R-:W-:Y:S02]  /*ab40*/  R2UR UR5, R15 ;  /* 0x000000000f0572ca */ /* 0x000fe400000e0000 */
[----:B------:R-:W-:Y:S02]  /*ab50*/  R2UR UR6, R4 ;  /* 0x00000000040672ca */ /* 0x000fe400000e0000 */
[----:B------:R-:W-:Y:S02]  /*ab60*/  R2UR UR7, R5 ;  /* 0x00000000050772ca */ /* 0x000fe400000e0000 */
[----:B------:R-:W-:-:S02]  /*ab70*/  R2UR UR4, R14 ;  /* 0x000000000e0472ca */ /* 0x000fc400000e0000 */
[----:B------:R-:W2:Y:S01]  /*ab80*/  LDL.64 R14, [R1+0x110] ;  /* 0x00011000010e7983 */ /* 0x000ea20000100a00 */
[----:B---3--:R-:W-:Y:S01]  /*ab90*/  VIADD R8, R8, 0x402 ;  /* 0x0000040208087836 */ /* 0x008fe20000000000 */
[----:B------:R-:W-:Y:S02]  /*aba0*/  WARPGROUP.DEPBAR.LE gsb0, 0x0 ;  /* 0x00008000000079c5 */ /* 0x000fe40000010000 */
[----:B------:R-:W-:-:S07]  /*abb0*/  WARPGROUP.ARRIVE ;  /* 0x00000000000079c5 */ /* 0x000fce0000000000 */
[----:B------:R-:W-:Y:S01]  /*abc0*/  HGMMA.64x96x16.F32 R24, gdesc[UR4], R24, gsb0 ;  /* 0x01600000041879f0 */ /* 0x000fe20008000818 */
[----:B------:R-:W-:Y:S02]  /*abd0*/  VIADD R4, R6, 0x302 ;  /* 0x0000030206047836 */ /* 0x000fe40000000000 */
[----:B------:R-:W-:Y:S01]  /*abe0*/  IMAD.MOV.U32 R5, RZ, RZ, R21 ;  /* 0x000000ffff057224 */ /* 0x000fe200078e0015 */
[----:B------:R-:W-:Y:S02]  /*abf0*/  R2UR UR4, R8 ;  /* 0x00000000080472ca */ /* 0x000fe400000e0000 */
[----:B------:R-:W-:Y:S02]  /*ac00*/  R2UR UR6, R4 ;  /* 0x00000000040672ca */ /* 0x000fe400000e0000 */
[----:B------:R-:W-:Y:S02]  /*ac10*/  R2UR UR7, R5 ;  /* 0x00000000050772ca */ /* 0x000fe400000e0000 */
[----:B------:R-:W-:-:S02]  /*ac20*/  R2UR UR5, R9 ;  /* 0x00000000090572ca */ /* 0x000fc400000e0000 */
[----:B------:R-:W3:Y:S01]  /*ac30*/  LDL.64 R8, [R1+0x110] ;  /* 0x0001100001087983 */ /* 0x000ee20000100a00 */
[----:B----4-:R-:W-:Y:S01]  /*ac40*/  VIADD R10, R10, 0x404 ;  /* 0x000004040a0a7836 */ /* 0x010fe20000000000 */
        /* <DEDUP_REMOVED lines=9> */
[----:B------:R-:W4:Y:S01]  /*ace0*/  LDL.64 R10, [R1+0x110] ;  /* 0x00011000010a7983 */ /* 0x000f220000100a00 */
[----:B------:R-:W-:Y:S01]  /*acf0*/  VIADD R12, R12, 0x406 ;  /* 0x000004060c0c7836 */ /* 0x000fe20000000000 */
        /* <DEDUP_REMOVED lines=10> */
[----:B--2---:R-:W-:Y:S01]  /*ada0*/  VIADD R14, R14, 0x800 ;  /* 0x000008000e0e7836 */ /* 0x004fe20000000000 */
[----:B------:R-:W-:Y:S02]  /*adb0*/  WARPGROUP.DEPBAR.LE gsb0, 0x0 ;  /* 0x00008000000079c5 */ /* 0x000fe40000010000 */
[----:B------:R-:W-:-:S07]  /*adc0*/  WARPGROUP.ARRIVE ;  /* 0x00000000000079c5 */ /* 0x000fce0000000000 */
[----:B------:R-:W-:Y:S01]  /*add0*/  HGMMA.64x96x16.F32 R24, gdesc[UR4], R24, gsb0 ;  /* 0x01600000041879f0 */ /* 0x000fe20008000818 */
[----:B------:R-:W-:Y:S01]  /*ade0*/  IMAD.MOV.U32 R5, RZ, RZ, R21 ;  /* 0x000000ffff057224 */ /* 0x000fe200078e0015 */
[----:B------:R-:W-:Y:S02]  /*adf0*/  IADD3 R4, R6, 0x600, RZ ;  /* 0x0000060006047810 */ /* 0x000fe40007ffe0ff */
        /* <DEDUP_REMOVED lines=78> */
[----:B------:R-:W0:Y:S01]  /*b2e0*/  S2R R72, SR_TID.X ;  /* 0x0000000000487919 */ /* 0x000e220000002100 */
[----:B------:R1:W-:Y:S04]  /*b2f0*/  STL [R1+0x90], R2 ;  /* 0x0000900201007387 */ /* 0x0003e80000100800 */
[----:B------:R1:W-:Y:S01]  /*b300*/  STL [R1+0x90], R2 ;  /* 0x0000900201007387 */ /* 0x0003e20000100800 */
[----:B------:R-:W-:-:S02]  /*b310*/  WARPGROUP.DEPBAR.LE gsb0, 0x0 ;  /* 0x00008000000079c5 */ /* 0x000fc40000010000 */
[----:B------:R-:W-:-:S06]  /*b320*/  WARPGROUP.ARRIVE ;  /* 0x00000000000079c5 */ /* 0x000fcc0000000000 */
[----:B------:R-:W-:Y:S01]  /*b330*/  HGMMA.64x96x16.F32 R24, gdesc[UR4], R24, gsb0 ;  /* 0x01600000041879f0 */ /* 0x000fe20008000818 */
[----:B0-----:R-:W-:Y:S01]  /*b340*/  LOP3.LUT R72, R72, 0x7f, RZ, 0xc0, !PT ;  /* 0x0000007f48487812 */ /* 0x001fe200078ec0ff */
[----:B------:R1:W-:Y:S03]  /*b350*/  STL [R1+0x90], R2 ;  /* 0x0000900201007387 */ /* 0x0003e60000100800 */
[----:B------:R-:W-:Y:S01]  /*b360*/  ISETP.NE.AND P0, PT, R72, RZ, PT ;  /* 0x000000ff4800720c */ /* 0x000fe20003f05270 */
        /* <DEDUP_REMOVED lines=22> */
[----:B------:R-:W3:Y:S04]  /*b4d0*/  LDL R15, [R1+0x13c] ;  /* 0x00013c00010f7983 */ /* 0x000ee80000100800 */
[----:B0-----:R-:W4:Y:S04]  /*b4e0*/  LDL.128 R4, [R1+0x140] ;  /* 0x0001400001047983 */ /* 0x001f280000100c00 */
[----:B------:R-:W4:Y:S04]  /*b4f0*/  LDL R72, [R1+0x70] ;  /* 0x0000700001487983 */ /* 0x000f280000100800 */
[----:B------:R-:W3:Y:S04]  /*b500*/  LDL.128 R8, [R1+0x150] ;  /* 0x0001500001087983 */ /* 0x000ee80000100c00 */
[----:B--2---:R-:W2:Y:S01]  /*b510*/  LD.E R20, desc[UR56][R20.64] ;  /* 0x0000003814147980 */ /* 0x004ea2000c101900 */
[----:B------:R-:W-:Y:S01]  /*b520*/  BSSY B0, `(.L_x_2904) ;  /* 0x0000095000007945 */ /* 0x000fe20003800000 */
[----:B---3--:R-:W-:Y:S01]  /*b530*/  ISETP.GE.AND P1, PT, R9, 0x1, PT ;  /* 0x000000010900780c */ /* 0x008fe20003f26270 */
[-C--:B--2---:R-:W-:Y:S01]  /*b540*/  FMUL.FTZ R21, R34, R20.reuse ;  /* 0x0000001422157220 */ /* 0x084fe20000410000 */
[----:B------:R-:W-:Y:S01]  /*b550*/  FMUL.FTZ R37, R37, R20 ;  /* 0x0000001425257220 */ /* 0x000fe20000410000 */
[----:B------:R-:W-:-:S03]  /*b560*/  SHF.R.S32.HI R34, RZ, 0x1f, R15 ;  /* 0x0000001fff227819 */ /* 0x000fc6000001140f */
[----:B------:R0:W2:Y:S02]  /*b570*/  MUFU.TANH R76, R37 ;  /* 0x00000025004c7308 */ /* 0x0000a40000002400 */
[----:B0-----:R-:W-:-:S04]  /*b580*/  LEA.HI R37, R34, R15, RZ, 0x7 ;  /* 0x0000000f22257211 */ /* 0x001fc800078f38ff */
[----:B------:R-:W-:Y:S01]  /*b590*/  LOP3.LUT R34, R37, 0xffffff80, RZ, 0xc0, !PT ;  /* 0xffffff8025227812 */ /* 0x000fe200078ec0ff */
[----:B------:R-:W-:-:S03]  /*b5a0*/  FMUL.FTZ R13, R27, R20 ;  /* 0x000000141b0d7220 */ /* 0x000fc60000410000 */
[----:B------:R-:W-:Y:S01]  /*b5b0*/  IADD3 R34, R15, -R34, RZ ;  /* 0x800000220f227210 */ /* 0x000fe20007ffe0ff */
[-C--:B------:R-:W-:Y:S01]  /*b5c0*/  FMUL.FTZ R27, R39, R20.reuse ;  /* 0x00000014271b7220 */ /* 0x080fe20000410000 */
[-C--:B------:R-:W-:Y:S02]  /*b5d0*/  FMUL.FTZ R41, R41, R20.reuse ;  /* 0x0000001429297220 */ /* 0x080fe40000410000 */
[----:B------:R-:W-:Y:S01]  /*b5e0*/  SHF.R.S32.HI R39, RZ, 0x1f, R34 ;  /* 0x0000001fff277819 */ /* 0x000fe20000011422 */
[-C--:B------:R-:W-:Y:S01]  /*b5f0*/  FMUL.FTZ R36, R36, R20.reuse ;  /* 0x0000001424247220 */ /* 0x080fe20000410000 */
[----:B------:R0:W3:Y:S01]  /*b600*/  MUFU.TANH R80, R41 ;  /* 0x0000002900507308 */ /* 0x0000e20000002400 */
[-C--:B------:R-:W-:Y:S01]  /*b610*/  FMUL.FTZ R12, R26, R20.reuse ;  /* 0x000000141a0c7220 */ /* 0x080fe20000410000 */
[-C--:B------:R-:W-:Y:S01]  /*b620*/  FMUL.FTZ R26, R38, R20.reuse ;  /* 0x00000014261a7220 */ /* 0x080fe20000410000 */
[----:B------:R-:W-:Y:S01]  /*b630*/  FMUL.FTZ R38, R42, R20 ;  /* 0x000000142a267220 */ /* 0x000fe20000410000 */
[----:B0-----:R-:W-:-:S04]  /*b640*/  LEA.HI R41, R39, R34, RZ, 0x2 ;  /* 0x0000002227297211 */ /* 0x001fc800078f10ff */
[----:B------:R0:W1:Y:S01]  /*b650*/  MUFU.TANH R73, R36 ;  /* 0x0000002400497308 */ /* 0x0000620000002400 */
[--C-:B------:R-:W-:Y:S01]  /*b660*/  SHF.R.S32.HI R42, RZ, 0x2, R41.reuse ;  /* 0x00000002ff2a7819 */ /* 0x100fe20000011429 */
[-C--:B0-----:R-:W-:Y:S01]  /*b670*/  FMUL.FTZ R36, R43, R20.reuse ;  /* 0x000000142b247220 */ /* 0x081fe20000410000 */
[----:B------:R-:W-:Y:S01]  /*b680*/  SHF.R.S32.HI R43, RZ, 0x1f, R41 ;  /* 0x0000001fff2b7819 */ /* 0x000fe20000011429 */
[----:B------:R-:W-:-:S03]  /*b690*/  FMUL.FTZ R40, R40, R20 ;  /* 0x0000001428287220 */ /* 0x000fc60000410000 */
[----:B------:R-:W-:Y:S01]  /*b6a0*/  LEA.HI R43, R43, R42, RZ, 0x3 ;  /* 0x0000002a2b2b7211 */ /* 0x000fe200078f18ff */
[----:B------:R0:W1:Y:S01]  /*b6b0*/  MUFU.TANH R78, R40 ;  /* 0x00000028004e7308 */ /* 0x0000620000002400 */
[----:B------:R-:W-:Y:S02]  /*b6c0*/  LEA.HI R39, R39, R34, RZ, 0x5 ;  /* 0x0000002227277211 */ /* 0x000fe400078f28ff */
[----:B------:R-:W-:Y:S01]  /*b6d0*/  LOP3.LUT R43, R43, 0xfffffff8, RZ, 0xc0, !PT ;  /* 0xfffffff82b2b7812 */ /* 0x000fe200078ec0ff */
[-C--:B------:R-:W-:Y:S01]  /*b6e0*/  FMUL.FTZ R29, R29, R20.reuse ;  /* 0x000000141d1d7220 */ /* 0x080fe20000410000 */
[----:B------:R-:W-:Y:S02]  /*b6f0*/  LOP3.LUT R41, R41, 0x7ffffffc, RZ, 0xc0, !PT ;  /* 0x7ffffffc29297812 */ /* 0x000fe400078ec0ff */
[----:B0-----:R-:W-:Y:S01]  /*b700*/  SHF.R.S32.HI R40, RZ, 0x7, R37 ;  /* 0x00000007ff287819 */ /* 0x001fe20000011425 */
[----:B------:R-:W-:Y:S02]  /*b710*/  IMAD.IADD R42, R42, 0x1, -R43 ;  /* 0x000000012a2a7824 */ /* 0x000fe400078e0a2b */
[-C--:B------:R-:W-:Y:S01]  /*b720*/  FMUL.FTZ R32, R32, R20.reuse ;  /* 0x0000001420207220 */ /* 0x080fe20000410000 */
[-C--:B------:R-:W-:Y:S01]  /*b730*/  FMUL.FTZ R33, R33, R20.reuse ;  /* 0x0000001421217220 */ /* 0x080fe20000410000 */
[----:B------:R-:W-:Y:S01]  /*b740*/  FMUL.FTZ R45, R45, R20 ;  /* 0x000000142d2d7220 */ /* 0x000fe20000410000 */
[----:B------:R-:W-:-:S02]  /*b750*/  LEA.HI R37, R37, R40, RZ, 0x1 ;  /* 0x0000002825257211 */ /* 0x000fc400078f08ff */
[----:B------:R-:W-:Y:S01]  /*b760*/  SHF.R.S32.HI R43, RZ, 0x5, R39 ;  /* 0x00000005ff2b7819 */ /* 0x000fe20000011427 */
[-C--:B------:R-:W-:Y:S01]  /*b770*/  FMUL.FTZ R14, R24, R20.reuse ;  /* 0x00000014180e7220 */ /* 0x080fe20000410000 */
[----:B------:R0:W1:Y:S01]  /*b780*/  MUFU.TANH R79, R29 ;  /* 0x0000001d004f7308 */ /* 0x0000620000002400 */
[-C--:B------:R-:W-:Y:S01]  /*b790*/  FMUL.FTZ R18, R30, R20.reuse ;  /* 0x000000141e127220 */ /* 0x080fe20000410000 */
[-C--:B------:R-:W-:Y:S01]  /*b7a0*/  FMUL.FTZ R19, R31, R20.reuse ;  /* 0x000000141f137220 */ /* 0x080fe20000410000 */
[-C--:B------:R-:W-:Y:S01]  /*b7b0*/  FMUL.FTZ R24, R35, R20.reuse ;  /* 0x0000001423187220 */ /* 0x080fe20000410000 */
[----:B------:R-:W-:Y:S01]  /*b7c0*/  IMAD.IADD R41, R34, 0x1, -R41 ;  /* 0x0000000122297824 */ /* 0x000fe200078e0a29 */
[----:B------:R-:W-:Y:S01]  /*b7d0*/  LOP3.LUT R39, R37, 0x3fffffe, RZ, 0xc0, !PT ;  /* 0x03fffffe25277812 */ /* 0x000fe200078ec0ff */
[-C--:B------:R-:W-:Y:S01]  /*b7e0*/  FMUL.FTZ R25, R25, R20.reuse ;  /* 0x0000001419197220 */ /* 0x080fe20000410000 */
[-C--:B------:R-:W-:Y:S01]  /*b7f0*/  FMUL.FTZ R28, R28, R20.reuse ;  /* 0x000000141c1c7220 */ /* 0x080fe20000410000 */
[----:B------:R4:W1:Y:S01]  /*b800*/  MUFU.TANH R77, R32 ;  /* 0x00000020004d7308 */ /* 0x0008620000002400 */
[-C--:B------:R-:W-:Y:S01]  /*b810*/  FMUL.FTZ R44, R44, R20.reuse ;  /* 0x000000142c2c7220 */ /* 0x080fe20000410000 */
[-C--:B------:R-:W-:Y:S01]  /*b820*/  FMUL.FTZ R31, R46, R20.reuse ;  /* 0x000000142e1f7220 */ /* 0x080fe20000410000 */
[-C--:B0-----:R-:W-:Y:S01]  /*b830*/  FMUL.FTZ R29, R47, R20.reuse ;  /* 0x000000142f1d7220 */ /* 0x081fe20000410000 */
        /* <DEDUP_REMOVED lines=13> */
[-C--:B----4-:R-:W-:Y:S01]  /*b910*/  FMUL.FTZ R32, R63, R20.reuse ;  /* 0x000000143f207220 */ /* 0x090fe20000410000 */
[-C--:B------:R-:W-:Y:S01]  /*b920*/  FMUL.FTZ R64, R64, R20.reuse ;  /* 0x0000001440407220 */ /* 0x080fe20000410000 */
[-C--:B0-----:R-:W-:Y:S01]  /*b930*/  FMUL.FTZ R33, R66, R20.reuse ;  /* 0x0000001442217220 */ /* 0x081fe20000410000 */
[-C--:B------:R-:W-:Y:S01]  /*b940*/  FMUL.FTZ R15, R67, R20.reuse ;  /* 0x00000014430f7220 */ /* 0x080fe20000410000 */
[-C--:B------:R-:W-:Y:S01]  /*b950*/  FMUL.FTZ R68, R68, R20.reuse ;  /* 0x0000001444447220 */ /* 0x080fe20000410000 */
[----:B------:R-:W-:Y:S01]  /*b960*/  FMUL.FTZ R34, R70, R20 ;  /* 0x0000001446227220 */ /* 0x000fe20000410000 */
[----:B------:R-:W-:-:S02]  /*b970*/  IMAD R43, R72, 0x8, R43 ;  /* 0x00000008482b7824 */ /* 0x000fc400078e022b */
[-C--:B------:R-:W-:Y:S01]  /*b980*/  FMUL.FTZ R37, R71, R20.reuse ;  /* 0x0000001447257220 */ /* 0x080fe20000410000 */
[----:B--2---:R-:W-:Y:S02]  /*b990*/  IMAD R45, R0, -0x60, R5 ;  /* 0xffffffa0002d7824 */ /* 0x004fe400078e0205 */
        /* <DEDUP_REMOVED lines=9> */
[----:B------:R-:W0:Y:S03]  /*ba30*/  MUFU.TANH R14, R14 ;  /* 0x0000000e000e7308 */ /* 0x000e260000002400 */
[----:B------:R-:W-:Y:S01]  /*ba40*/  IMAD R42, R39, 0x40, R42 ;  /* 0x00000040272a7824 */ /* 0x000fe200078e022a */
[----:B------:R-:W-:-:S04]  /*ba50*/  LOP3.LUT R39, RZ, R6, RZ, 0x33, !PT ;  /* 0x00000006ff277212 */ /* 0x000fc800078e33ff */
[----:B------:R-:W2:Y:S01]  /*ba60*/  MUFU.TANH R25, R25 ;  /* 0x0000001900197308 */ /* 0x000ea20000002400 */
[----:B------:R-:W-:-:S07]  /*ba70*/  IMAD R20, R41, -0x2, R20 ;  /* 0xfffffffe29147824 */ /* 0x000fce00078e0214 */
[----:B------:R-:W4:Y:S01]  /*ba80*/  MUFU.TANH R12, R12 ;  /* 0x0000000c000c7308 */ /* 0x000f220000002400 */
        /* <DEDUP_REMOVED lines=22> */
[----:B------:R-:W0:Y:S08]  /*bbf0*/  MUFU.TANH R56, R56 ;  /* 0x0000003800387308 */ /* 0x000e300000002400 */
[----:B------:R0:W0:Y:S08]  /*bc00*/  MUFU.TANH R51, R57 ;  /* 0x0000003900337308 */ /* 0x0000300000002400 */
[----:B------:R-:W0:Y:S08]  /*bc10*/  MUFU.TANH R58, R58 ;  /* 0x0000003a003a7308 */ /* 0x000e300000002400 */
[----:B------:R0:W0:Y:S08]  /*bc20*/  MUFU.TANH R85, R59 ;  /* 0x0000003b00557308 */ /* 0x0000300000002400 */
[----:B------:R-:W0:Y:S08]  /*bc30*/  MUFU.TANH R60, R60 ;  /* 0x0000003c003c7308 */ /* 0x000e300000002400 */
[----:B------:R0:W0:Y:S08]  /*bc40*/  MUFU.TANH R47, R61 ;  /* 0x0000003d002f7308 */ /* 0x0000300000002400 */
[----:B------:R-:W0:Y:S08]  /*bc50*/  MUFU.TANH R62, R62 ;  /* 0x0000003e003e7308 */ /* 0x000e300000002400 */
[----:B------:R-:W0:Y:S08]  /*bc60*/  MUFU.TANH R32, R32 ;  /* 0x0000002000207308 */ /* 0x000e300000002400 */
[----:B------:R-:W0:Y:S08]  /*bc70*/  MUFU.TANH R64, R64 ;  /* 0x0000004000407308 */ /* 0x000e300000002400 */
[----:B------:R0:W0:Y:S08]  /*bc80*/  MUFU.TANH R46, R65 ;  /* 0x00000041002e7308 */ /* 0x0000300000002400 */
[----:B------:R-:W0:Y:S08]  /*bc90*/  MUFU.TANH R33, R33 ;  /* 0x0000002100217308 */ /* 0x000e300000002400 */
[----:B------:R-:W0:Y:S08]  /*bca0*/  MUFU.TANH R15, R15 ;  /* 0x0000000f000f7308 */ /* 0x000e300000002400 */
[----:B------:R-:W0:Y:S08]  /*bcb0*/  MUFU.TANH R68, R68 ;  /* 0x0000004400447308 */ /* 0x000e300000002400 */
[----:B------:R0:W0:Y:S08]  /*bcc0*/  MUFU.TANH R50, R69 ;  /* 0x0000004500327308 */ /* 0x0000300000002400 */
[----:B------:R-:W0:Y:S08]  /*bcd0*/  MUFU.TANH R34, R34 ;  /* 0x0000002200227308 */ /* 0x000e300000002400 */
[----:B------:R-:W0:Y:S01]  /*bce0*/  MUFU.TANH R37, R37 ;  /* 0x0000002500257308 */ /* 0x000e220000002400 */
[----:B------:R-:W-:-:S02]  /*bcf0*/  IMAD.IADD R87, R20, 0x1, R7 ;  /* 0x0000000114577824 */ /* 0x000fc400078e0207 */
[----:B------:R-:W-:Y:S02]  /*bd00*/  IMAD.IADD R89, R20, 0x1, R39 ;  /* 0x0000000114597824 */ /* 0x000fe400078e0227 */
[----:B------:R-:W-:Y:S02]  /*bd10*/  IMAD R54, R41, -0x2, R6 ;  /* 0xfffffffe29367824 */ /* 0x000fe400078e0206 */
[----:B------:R-:W-:Y:S02]  /*bd20*/  IMAD R40, R0, -0x60, R8 ;  /* 0xffffffa000287824 */ /* 0x000fe400078e0208 */
[--C-:B------:R-:W-:Y:S02]  /*bd30*/  IMAD.IADD R6, R87, 0x1, R42.reuse ;  /* 0x0000000157067824 */ /* 0x100fe400078e022a */
[----:B------:R-:W-:Y:S01]  /*bd40*/  IMAD.IADD R7, R89, 0x1, R42 ;  /* 0x0000000159077824 */ /* 0x000fe200078e022a */
[----:B-1234-:R-:W-:Y:S06]  /*bd50*/  @!P1 BRA `(.L_x_2905) ;  /* 0x0000000000449947 */ /* 0x01efec0003800000 */
[----:B------:R-:W-:Y:S01]  /*bd60*/  IADD3 R8, R42, R5, -R4 ;  /* 0x000000052a087210 */ /* 0x000fe20007ffe804 */
[----:B------:R-:W-:Y:S03]  /*bd70*/  BSSY B1, `(.L_x_2906) ;  /* 0x000000c000017945 */ /* 0x000fe60003800000 */
[----:B------:R-:W-:-:S13]  /*bd80*/  ISETP.GT.AND P1, PT, R8, -0x1, PT ;  /* 0xffffffff0800780c */ /* 0x000fda0003f24270 */
[----:B------:R-:W-:Y:S05]  /*bd90*/  @P1 BRA `(.L_x_2907) ;  /* 0x0000000000181947 */ /* 0x000fea0003800000 */
[----:B------:R-:W-:Y:S02]  /*bda0*/  ISETP.NE.AND P1, PT, R9, 0x1, PT ;  /* 0x000000010900780c */ /* 0x000fe40003f25270 */
[----:B------:R-:W-:-:S11]  /*bdb0*/  LOP3.LUT R39, RZ, R8, RZ, 0x33, !PT ;  /* 0x00000008ff277212 */ /* 0x000fd600078e33ff */
[----:B------:R-:W-:-:S05]  /*bdc0*/  @P1 IMAD.HI.U32 R8, R39, R10, RZ ;  /* 0x0000000a27081227 */ /* 0x000fca00078e00ff */
[----:B------:R-:W-:-:S04]  /*bdd0*/  @P1 SHF.R.U32.HI R39, RZ, R11, R8 ;  /* 0x0000000bff271219 */ /* 0x000fc80000011608 */
[----:B------:R-:W-:Y:S01]  /*bde0*/  LOP3.LUT R8, RZ, R39, RZ, 0x33, !PT ;  /* 0x00000027ff087212 */ /* 0x000fe200078e33ff */
[----:B------:R-:W-:Y:S06]  /*bdf0*/  BRA `(.L_x_2908) ;  /* 0x00000000000c7947 */ /* 0x000fec0003800000 */
.L_x_2907:
[----:B------:R-:W-:-:S13]  /*be00*/  ISETP.NE.AND P1, PT, R9, 0x1, PT ;  /* 0x000000010900780c */ /* 0x000fda0003f25270 */
[----:B------:R-:W-:-:S05]  /*be10*/  @P1 IMAD.HI.U32 R20, R8, R10, RZ ;  /* 0x0000000a08141227 */ /* 0x000fca00078e00ff */
[----:B------:R-:W-:-:S07]  /*be20*/  @P1 SHF.R.U32.HI R8, RZ, R11, R20 ;  /* 0x0000000bff081219 */ /* 0x000fce0000011614 */
.L_x_2908:
[----:B------:R-:W-:Y:S05]  /*be30*/  BSYNC B1 ;  /* 0x0000000000017941 */ /* 0x000fea0003800000 */
.L_x_2906:
[----:B------:R-:W-:-:S05]  /*be40*/  IMAD R8, R8, R9, R54 ;  /* 0x0000000908087224 */ /* 0x000fca00078e0236 */
[----:B------:R-:W-:Y:S02]  /*be50*/  VIMNMX R7, R7, R8, !PT ;  /* 0x0000000807077248 */ /* 0x000fe40007fe0100 */
[----:B------:R-:W-:-:S07]  /*be60*/  VIADDMNMX R6, R8, R9, R6, PT ;  /* 0x0000000908067246 */ /* 0x000fce0003800106 */
.L_x_2905:
[----:B------:R-:W-:Y:S05]  /*be70*/  BSYNC B0 ;  /* 0x0000000000007941 */ /* 0x000fea0003800000 */
.L_x_2904:
[----:B------:R-:W-:Y:S01]  /*be80*/  ISETP.GE.AND P1, PT, R40, 0x9, PT ;  /* 0x000000092800780c */ /* 0x000fe20003f26270 */
[----:B------:R-:W-:Y:S01]  /*be90*/  VIADD R42, R42, 0x8 ;  /* 0x000000082a2a7836 */ /* 0x000fe20000000000 */
[----:B------:R-:W-:Y:S01]  /*bea0*/  ISETP.GE.AND P2, PT, R40, 0x2, PT ;  /* 0x000000022800780c */ /* 0x000fe20003f46270 */
[----:B------:R-:W-:Y:S01]  /*beb0*/  BSSY B0, `(.L_x_2909) ;  /* 0x0000087000007945 */ /* 0x000fe20003800000 */
[----:B------:R-:W-:Y:S02]  /*bec0*/  P2R R20, PR, RZ, 0x2 ;  /* 0x00000002ff147803 */ /* 0x000fe40000000000 */
[----:B------:R-:W-:Y:S02]  /*bed0*/  ISETP.GT.AND P1, PT, R7, 0x8, !P1 ;  /* 0x000000080700780c */ /* 0x000fe40004f24270 */
[----:B------:R-:W-:Y:S02]  /*bee0*/  P2R R8, PR, RZ, 0x4 ;  /* 0x00000004ff087803 */ /* 0x000fe40000000000 */
[----:B------:R-:W-:-:S02]  /*bef0*/  ISETP.LT.OR P1, PT, R6, 0x9, P1 ;  /* 0x000000090600780c */ /* 0x000fc40000f21670 */
[C---:B------:R-:W-:Y:S02]  /*bf00*/  ISETP.GT.AND P2, PT, R7.reuse, 0x1, !P2 ;  /* 0x000000010700780c */ /* 0x040fe40005744270 */
[----:B------:R-:W-:Y:S02]  /*bf10*/  ISETP.GE.AND P3, PT, R40, 0xa, PT ;  /* 0x0000000a2800780c */ /* 0x000fe40003f66270 */
[----:B0-----:R-:W-:Y:S02]  /*bf20*/  FSEL R81, R28, -INF , !P1 ;  /* 0xff8000001c517808 */ /* 0x001fe40004800000 */
[----:B------:R-:W-:Y:S02]  /*bf30*/  ISETP.LT.OR P2, PT, R6, 0x2, P2 ;  /* 0x000000020600780c */ /* 0x000fe40001741670 */
[----:B------:R-:W-:Y:S02]  /*bf40*/  ISETP.GT.AND P1, PT, R7, 0x9, !P3 ;  /* 0x000000090700780c */ /* 0x000fe40005f24270 */
[----:B------:R-:W-:-:S02]  /*bf50*/  FSEL R83, R25, -INF , !P2 ;  /* 0xff80000019537808 */ /* 0x000fc40005000000 */
        /* <DEDUP_REMOVED lines=18> */
[C---:B------:R-:W-:Y:S02]  /*c080*/  ISETP.GT.AND P1, PT, R7.reuse, 0x19, !P2 ;  /* 0x000000190700780c */ /* 0x040fe40005724270 */
        /* <DEDUP_REMOVED lines=57> */
[----:B------:R-:W-:Y:S02]  /*c420*/  P2R R25, PR, RZ, 0x8 ;  /* 0x00000008ff197803 */ /* 0x000fe40000000000 */
[----:B------:R-:W-:-:S02]  /*c430*/  FSEL R49, R60, -INF , !P1 ;  /* 0xff8000003c317808 */ /* 0x000fc40004800000 */
        /* <DEDUP_REMOVED lines=19> */
[----:B------:R-:W-:Y:S02]  /*c570*/  FSEL R91, R14, -INF , !P6 ;  /* 0xff8000000e5b7808 */ /* 0x000fe40007000000 */
[----:B------:R-:W-:-:S04]  /*c580*/  ISETP.GE.AND P6, PT, R40, 0x5a, PT ;  /* 0x0000005a2800780c */ /* 0x000fc80003fc6270 */
[----:B------:R-:W-:Y:S02]  /*c590*/  P2R R14, PR, RZ, 0x40 ;  /* 0x00000040ff0e7803 */ /* 0x000fe40000000000 */
[----:B------:R-:W-:Y:S01]  /*c5a0*/  ISETP.GT.AND P6, PT, R7, 0x59, !P6 ;  /* 0x000000590700780c */ /* 0x000fe200077c4270 */
[----:B------:R-:W-:-:S03]  /*c5b0*/  IMAD.IADD R7, R89, 0x1, R42 ;  /* 0x0000000159077824 */ /* 0x000fc600078e022a */
[----:B------:R-:W-:Y:S02]  /*c5c0*/  ISETP.LT.OR P6, PT, R6, 0x5a, P6 ;  /* 0x0000005a0600780c */ /* 0x000fe400037c1670 */
[----:B------:R-:W-:Y:S02]  /*c5d0*/  IADD3 R6, R87, R42, RZ ;  /* 0x0000002a57067210 */ /* 0x000fe40007ffe0ff */
[----:B------:R-:W-:Y:S02]  /*c5e0*/  FSEL R39, R50, -INF , !P6 ;  /* 0xff80000032277808 */ /* 0x000fe40007000000 */
[----:B------:R-:W-:-:S13]  /*c5f0*/  ISETP.GE.AND P6, PT, R9, 0x1, PT ;  /* 0x000000010900780c */ /* 0x000fda0003fc6270 */
[----:B------:R-:W-:Y:S05]  /*c600*/  @!P6 BRA `(.L_x_2910) ;  /* 0x000000000044e947 */ /* 0x000fea0003800000 */
        /* <DEDUP_REMOVED lines=10> */
.L_x_2912:
[----:B------:R-:W-:-:S13]  /*c6b0*/  ISETP.NE.AND P6, PT, R9, 0x1, PT ;  /* 0x000000010900780c */ /* 0x000fda0003fc5270 */
[----:B------:R-:W-:-:S05]  /*c6c0*/  @P6 IMAD.HI.U32 R10, R4, R10, RZ ;  /* 0x0000000a040a6227 */ /* 0x000fca00078e00ff */
[----:B------:R-:W-:-:S07]  /*c6d0*/  @P6 SHF.R.U32.HI R4, RZ, R11, R10 ;  /* 0x0000000bff046219 */ /* 0x000fce000001160a */
.L_x_2913:
[----:B------:R-:W-:Y:S05]  /*c6e0*/  BSYNC B1 ;  /* 0x0000000000017941 */ /* 0x000fea0003800000 */
.L_x_2911:
[----:B------:R-:W-:-:S05]  /*c6f0*/  IMAD R4, R4, R9, R54 ;  /* 0x0000000904047224 */ /* 0x000fca00078e0236 */
[----:B------:R-:W-:Y:S02]  /*c700*/  VIADDMNMX R6, R4, R9, R6, PT ;  /* 0x0000000904067246 */ /* 0x000fe40003800106 */
[----:B------:R-:W-:-:S07]  /*c710*/  VIMNMX R7, R7, R4, !PT ;  /* 0x0000000407077248 */ /* 0x000fce0007fe0100 */
.L_x_2910:
[----:B------:R-:W-:Y:S05]  /*c720*/  BSYNC B0 ;  /* 0x0000000000007941 */ /* 0x000fea0003800000 */
.L_x_2909:
[----:B------:R-:W-:Y:S02]  /*c730*/  ISETP.GT.AND P5, PT, R7, RZ, !P5 ;  /* 0x000000ff0700720c */ /* 0x000fe40006fa4270 */
        /* <DEDUP_REMOVED lines=19> */
[----:B------:R-:W2:Y:S01]  /*c870*/  LDL.64 R20, [R1+0x230] ;  /* 0x0002300001147983 */ /* 0x000ea20000100a00 */
        /* <DEDUP_REMOVED lines=52> */
[C---:B------:R-:W-:Y:S02]  /*cbc0*/  ISETP.GT.AND P5, PT, R7.reuse, 0x48, !P6 ;  /* 0x000000480700780c */ /* 0x040fe400077a4270 */
[----:B------:R-:W-:Y:S02]  /*cbd0*/  ISETP.GT.AND P1, PT, R7, 0x49, !P1 ;  /* 0x000000490700780c */ /* 0x000fe40004f24270 */
[----:B------:R-:W-:Y:S02]  /*cbe0*/  ISETP.LT.OR P5, PT, R6, 0x49, P5 ;  /* 0x000000490600780c */ /* 0x000fe40002fa1670 */
[----:B--2---:R-:W-:Y:S02]  /*cbf0*/  FMNMX.FTZ R4, R91, R20, !PT ;  /* 0x000000145b047209 */ /* 0x004fe40007810000 */
[----:B------:R-:W-:-:S02]  /*cc00*/  FMNMX.FTZ R5, R46, R21, !PT ;  /* 0x000000152e057209 */ /* 0x000fc40007810000 */
[----:B------:R-:W-:Y:S02]  /*cc10*/  FMNMX.FTZ R4, R83, R4, !PT ;  /* 0x0000000453047209 */ /* 0x000fe40007810000 */
[----:B------:R-:W-:Y:S02]  /*cc20*/  FSEL R13, R62, -INF , !P5 ;  /* 0xff8000003e0d7808 */ /* 0x000fe40006800000 */
[----:B------:R-:W-:Y:S02]  /*cc30*/  FMNMX.FTZ R4, R81, R4, !PT ;  /* 0x0000000451047209 */ /* 0x000fe40007810000 */
[----:B------:R-:W-:Y:S02]  /*cc40*/  ISETP.GT.AND P2, PT, R7, 0x50, !P2 ;  /* 0x000000500700780c */ /* 0x000fe40005744270 */
[----:B------:R-:W-:Y:S02]  /*cc50*/  FMNMX.FTZ R4, R79, R4, !PT ;  /* 0x000000044f047209 */ /* 0x000fe40007810000 */
[----:B------:R-:W-:-:S02]  /*cc60*/  ISETP.GT.AND P3, PT, R7, 0x51, !P3 ;  /* 0x000000510700780c */ /* 0x000fc40005f64270 */
[----:B------:R-:W-:Y:S02]  /*cc70*/  FMNMX.FTZ R4, R77, R4, !PT ;  /* 0x000000044d047209 */ /* 0x000fe40007810000 */
[----:B------:R-:W-:Y:S02]  /*cc80*/  ISETP.NE.AND P6, PT, R14, RZ, PT ;  /* 0x000000ff0e00720c */ /* 0x000fe40003fc5270 */
        /* <DEDUP_REMOVED lines=37> */
[----:B------:R-:W-:Y:S02]  /*cee0*/  ISETP.LT.OR P1, PT, R6, 0x4a, P1 ;  /* 0x0000004a0600780c */ /* 0x000fe40000f21670 */
[----:B------:R-:W-:Y:S01]  /*cef0*/  FMNMX.FTZ R4, R24, R5, !PT ;  /* 0x0000000518047209 */ /* 0x000fe20007810000 */
[----:B------:R-:W0:Y:S01]  /*cf00*/  SHFL.BFLY PT, R11, R10, 0x1, 0x1f ;  /* 0x0c201f000a0b7f89 */ /* 0x000e2200000e0000 */
[----:B------:R-:W-:Y:S02]  /*cf10*/  ISETP.LT.OR P2, PT, R6, 0x51, P2 ;  /* 0x000000510600780c */ /* 0x000fe40001741670 */
[----:B------:R-:W-:-:S02]  /*cf20*/  FSEL R56, R32, -INF , !P1 ;  /* 0xff80000020387808 */ /* 0x000fc40004800000 */
[----:B------:R-:W-:Y:S02]  /*cf30*/  FMNMX.FTZ R5, R13, R4, !PT ;  /* 0x000000040d057209 */ /* 0x000fe40007810000 */
[----:B------:R-:W-:Y:S02]  /*cf40*/  ISETP.GT.AND P4, PT, R7, 0x58, !P4 ;  /* 0x000000580700780c */ /* 0x000fe40006784270 */
[----:B------:R-:W-:Y:S02]  /*cf50*/  ISETP.LT.OR P3, PT, R6, 0x52, P3 ;  /* 0x000000520600780c */ /* 0x000fe40001f61670 */
[----:B------:R-:W-:Y:S02]  /*cf60*/  FSEL R32, R33, -INF , !P2 ;  /* 0xff80000021207808 */ /* 0x000fe40005000000 */
[----:B------:R-:W-:Y:S02]  /*cf70*/  FMNMX.FTZ R5, R56, R5, !PT ;  /* 0x0000000538057209 */ /* 0x000fe40007810000 */
[----:B------:R-:W-:-:S02]  /*cf80*/  ISETP.GT.AND P1, PT, R7, 0x59, !P6 ;  /* 0x000000590700780c */ /* 0x000fc40007724270 */
[----:B------:R-:W-:Y:S02]  /*cf90*/  ISETP.LT.OR P4, PT, R6, 0x59, P4 ;  /* 0x000000590600780c */ /* 0x000fe40002781670 */
[----:B------:R-:W-:Y:S02]  /*cfa0*/  FSEL R33, R15, -INF , !P3 ;  /* 0xff8000000f217808 */ /* 0x000fe40005800000 */
[----:B------:R-:W-:Y:S02]  /*cfb0*/  FMNMX.FTZ R4, R32, R5, !PT ;  /* 0x0000000520047209 */ /* 0x000fe40007810000 */
[----:B------:R-:W-:Y:S02]  /*cfc0*/  ISETP.LT.OR P1, PT, R6, 0x5a, P1 ;  /* 0x0000005a0600780c */ /* 0x000fe40000f21670 */
[----:B------:R-:W-:Y:S02]  /*cfd0*/  FSEL R34, R34, -INF , !P4 ;  /* 0xff80000022227808 */ /* 0x000fe40006000000 */
[----:B------:R-:W-:-:S02]  /*cfe0*/  FMNMX.FTZ R5, R33, R4, !PT ;  /* 0x0000000421057209 */ /* 0x000fc40007810000 */
[----:B------:R-:W-:Y:S02]  /*cff0*/  FSEL R35, R37, -INF , !P1 ;  /* 0xff80000025237808 */ /* 0x000fe40004800000 */
[----:B------:R-:W-:Y:S01]  /*d000*/  FMNMX.FTZ R4, R34, R5, !PT ;  /* 0x0000000522047209 */ /* 0x000fe20007810000 */
[----:B------:R-:W2:Y:S01]  /*d010*/  LDL R37, [R1+0x250] ;  /* 0x0002500001257983 */ /* 0x000ea20000100800 */
[----:B0-----:R-:W-:Y:S02]  /*d020*/  FMNMX.FTZ R6, R10, R11, !PT ;  /* 0x0000000b0a067209 */ /* 0x001fe40007810000 */
[----:B------:R-:W-:Y:S02]  /*d030*/  FMNMX.FTZ R9, R35, R4, !PT ;  /* 0x0000000423097209 */ /* 0x000fe40007810000 */
[----:B------:R-:W3:Y:S04]  /*d040*/  LDL.64 R4, [R1+0x240] ;  /* 0x0002400001047983 */ /* 0x000ee80000100a00 */
[----:B------:R-:W-:Y:S04]  /*d050*/  STL.64 [R1+0x230], R8 ;  /* 0x0002300801007387 */ /* 0x000fe80000100a00 */
[----:B------:R0:W-:Y:S04]  /*d060*/  STL [R1+0x230], R6 ;  /* 0x0002300601007387 */ /* 0x0001e80000100800 */
[----:B------:R-:W2:Y:S04]  /*d070*/  LDL R12, [R1+0x230] ;  /* 0x00023000010c7983 */ /* 0x000ea80000100800 */
[----:B------:R-:W4:Y:S01]  /*d080*/  LDL R11, [R1+0x234] ;  /* 0x00023400010b7983 */ /* 0x000f220000100800 */
[----:B--2---:R-:W-:Y:S01]  /*d090*/  FMUL.FTZ R7, R37, R12 ;  /* 0x0000000c25077220 */ /* 0x004fe20000410000 */
[----:B------:R-:W-:-:S04]  /*d0a0*/  FSETP.NEU.FTZ.AND P1, PT, R12, -INF , PT ;  /* 0xff8000000c00780b */ /* 0x000fc80003f3d000 */
[----:B------:R-:W-:-:S05]  /*d0b0*/  FSEL R10, R7, RZ, P1 ;  /* 0x000000ff070a7208 */ /* 0x000fca0000800000 */
[----:B0-----:R-:W-:-:S04]  /*d0c0*/  FFMA.FTZ R6, R79, R37, -R10 ;  /* 0x000000254f067223 */ /* 0x001fc8000001080a */
[----:B------:R4:W-:Y:S02]  /*d0d0*/  MUFU.EX2 R173, R6 ;  /* 0x0000000600ad7308 */ /* 0x0009e40000000800 */
[----:B----4-:R-:W0:Y:S02]  /*d0e0*/  SHFL.BFLY PT, R6, R11, 0x2, 0x1f ;  /* 0x0c401f000b067f89 */ /* 0x010e2400000e0000 */
[----:B0-----:R-:W-:-:S05]  /*d0f0*/  FMNMX.FTZ R6, R6, R11, !PT ;  /* 0x0000000b06067209 */ /* 0x001fca0007810000 */
[----:B------:R-:W0:Y:S01]  /*d100*/  SHFL.BFLY PT, R9, R6, 0x1, 0x1f ;  /* 0x0c201f0006097f89 */ /* 0x000e2200000e0000 */
[----:B------:R-:W-:Y:S01]  /*d110*/  FSEL R11, R12, RZ, P1 ;  /* 0x000000ff0c0b7208 */ /* 0x000fe20000800000 */
[----:B------:R-:W-:-:S04]  /*d120*/  FFMA.FTZ R7, R91, R37, -R10 ;  /* 0x000000255b077223 */ /* 0x000fc8000001080a */
[----:B------:R-:W-:Y:S01]  /*d130*/  FADD.FTZ R20, R20, -R11 ;  /* 0x8000000b14147221 */ /* 0x000fe20000010000 */
[----:B0-----:R-:W-:-:S04]  /*d140*/  FMNMX.FTZ R6, R6, R9, !PT ;  /* 0x0000000906067209 */ /* 0x001fc80007810000 */
[C---:B------:R-:W-:Y:S01]  /*d150*/  FSETP.NEU.FTZ.AND P1, PT, R6.reuse, -INF , PT ;  /* 0xff8000000600780b */ /* 0x040fe20003f3d000 */
[----:B------:R-:W-:-:S05]  /*d160*/  FMUL.FTZ R8, R6, R37 ;  /* 0x0000002506087220 */ /* 0x000fca0000410000 */
[----:B------:R-:W-:Y:S02]  /*d170*/  FSEL R9, R8, RZ, P1 ;  /* 0x000000ff08097208 */ /* 0x000fe40000800000 */
[----:B------:R-:W-:Y:S01]  /*d180*/  FSEL R8, R6, RZ, P1 ;  /* 0x000000ff06087208 */ /* 0x000fe20000800000 */
[-C--:B------:R-:W-:Y:S02]  /*d190*/  FMUL.FTZ R12, R20, R37.reuse ;  /* 0x00000025140c7220 */ /* 0x080fe40000410000 */
[-CC-:B------:R-:W-:Y:S02]  /*d1a0*/  FFMA.FTZ R224, R46, R37.reuse, -R9.reuse ;  /* 0x000000252ee07223 */ /* 0x180fe40000010809 */
[----:B------:R-:W-:Y:S01]  /*d1b0*/  FADD.FTZ R8, R21, -R8 ;  /* 0x8000000815087221 */ /* 0x000fe20000010000 */
[-CC-:B------:R-:W-:Y:S01]  /*d1c0*/  FFMA.FTZ R172, R83, R37.reuse, -R10.reuse ;  /* 0x0000002553ac7223 */ /* 0x180fe2000001080a */
[-CC-:B------:R-:W-:Y:S02]  /*d1d0*/  FFMA.FTZ R219, R48, R37.reuse, -R9.reuse ;  /* 0x0000002530db7223 */ /* 0x180fe40000010809 */
[----:B------:R-:W-:Y:S01]  /*d1e0*/  FMUL.FTZ R8, R37, R8 ;  /* 0x0000000825087220 */ /* 0x000fe20000410000 */
[----:B------:R-:W-:Y:S01]  /*d1f0*/  MUFU.EX2 R7, R7 ;  /* 0x0000000700077308 */ /* 0x000fe20000000800 */
[-CC-:B------:R-:W-:Y:S01]  /*d200*/  FFMA.FTZ R200, R31, R37.reuse, -R9.reuse ;  /* 0x000000251fc87223 */ /* 0x180fe20000010809 */
[-C--:B------:R-:W-:Y:S01]  /*d210*/  FFMA.FTZ R174, R81, R37.reuse, -R10 ;  /* 0x0000002551ae7223 */ /* 0x080fe2000001080a */
[----:B------:R-:W-:-:S05]  /*d220*/  FFMA.FTZ R175, R50, R37, -R9 ;  /* 0x0000002532af7223 */ /* 0x000fca0000010809 */
[----:B------:R-:W3:Y:S01]  /*d230*/  MUFU.EX2 R12, R12 ;  /* 0x0000000c000c7308 */ /* 0x000ee20000000800 */
[----:B------:R-:W-:-:S07]  /*d240*/  FFMA.FTZ R222, R52, R37, -R9 ;  /* 0x0000002534de7223 */ /* 0x000fce0000010809 */
[----:B------:R-:W-:Y:S08]  /*d250*/  MUFU.EX2 R224, R224 ;  /* 0x000000e000e07308 */ /* 0x000ff00000000800 */
[----:B------:R-:W0:Y:S01]  /*d260*/  MUFU.EX2 R31, R8 ;  /* 0x00000008001f7308 */ /* 0x000e220000000800 */
[----:B------:R-:W-:-:S07]  /*d270*/  FFMA.FTZ R220, R77, R37, -R10 ;  /* 0x000000254ddc7223 */ /* 0x000fce000001080a */
[----:B------:R-:W1:Y:S01]  /*d280*/  MUFU.EX2 R172, R172 ;  /* 0x000000ac00ac7308 */ /* 0x000e620000000800 */
[----:B------:R-:W-:-:S07]  /*d290*/  FFMA.FTZ R215, R54, R37, -R9 ;  /* 0x0000002536d77223 */ /* 0x000fce0000010809 */
[----:B------:R-:W2:Y:S01]  /*d2a0*/  MUFU.EX2 R219, R219 ;  /* 0x000000db00db7308 */ /* 0x000ea20000000800 */
[----:B------:R-:W-:-:S07]  /*d2b0*/  FFMA.FTZ R217, R75, R37, -R10 ;  /* 0x000000254bd97223 */ /* 0x000fce000001080a */
[----:B------:R-:W4:Y:S01]  /*d2c0*/  MUFU.EX2 R174, R174 ;  /* 0x000000ae00ae7308 */ /* 0x000f220000000800 */
[----:B------:R-:W-:-:S07]  /*d2d0*/  FFMA.FTZ R218, R44, R37, -R9 ;  /* 0x000000252cda7223 */ /* 0x000fce0000010809 */
[----:B------:R-:W5:Y:S01]  /*d2e0*/  MUFU.EX2 R175, R175 ;  /* 0x000000af00af7308 */ /* 0x000f620000000800 */
[----:B---3--:R-:W-:Y:S01]  /*d2f0*/  FFMA.FTZ R11, R12, R4, R7 ;  /* 0x000000040c0b7223 */ /* 0x008fe20000010007 */
[----:B------:R-:W-:Y:S01]  /*d300*/  FFMA.FTZ R211, R73, R37, -R10 ;  /* 0x0000002549d37223 */ /* 0x000fe2000001080a */
[----:B0-----:R-:W-:-:S05]  /*d310*/  FFMA.FTZ R4, R5, R31, R224 ;  /* 0x0000001f05047223 */ /* 0x001fca00000100e0 */
[----:B------:R-:W0:Y:S01]  /*d320*/  MUFU.EX2 R222, R222 ;  /* 0x000000de00de7308 */ /* 0x000e220000000800 */
[----:B------:R-:W-:Y:S01]  /*d330*/  FFMA.FTZ R208, R42, R37, -R9 ;  /* 0x000000252ad07223 */ /* 0x000fe20000010809 */
[----:B-1----:R-:W-:-:S06]  /*d340*/  FADD.FTZ R11, R172, R11 ;  /* 0x0000000bac0b7221 */ /* 0x002fcc0000010000 */
[----:B------:R-:W1:Y:S01]  /*d350*/  MUFU.EX2 R220, R220 ;  /* 0x000000dc00dc7308 */ /* 0x000e620000000800 */
[----:B------:R-:W-:Y:S01]  /*d360*/  FFMA.FTZ R216, R71, R37, -R10 ;  /* 0x0000002547d87223 */ /* 0x000fe2000001080a */
[----:B--2---:R-:W-:-:S06]  /*d370*/  FADD.FTZ R4, R219, R4 ;  /* 0x00000004db047221 */ /* 0x004fcc0000010000 */
[----:B------:R-:W2:Y:S01]  /*d380*/  MUFU.EX2 R215, R215 ;  /* 0x000000d700d77308 */ /* 0x000ea20000000800 */
[----:B------:R-:W-:Y:S01]  /*d390*/  FFMA.FTZ R209, R40, R37, -R9 ;  /* 0x0000002528d17223 */ /* 0x000fe20000010809 */
[----:B----4-:R-:W-:-:S06]  /*d3a0*/  FADD.FTZ R8, R174, R11 ;  /* 0x0000000bae087221 */ /* 0x010fcc0000010000 */
[----:B------:R-:W3:Y:S01]  /*d3b0*/  MUFU.EX2 R217, R217 ;  /* 0x000000d900d97308 */ /* 0x000ee20000000800 */
[----:B------:R-:W-:Y:S01]  /*d3c0*/  FFMA.FTZ R206, R69, R37, -R10 ;  /* 0x0000002545ce7223 */ /* 0x000fe2000001080a */
[----:B-----5:R-:W-:-:S06]  /*d3d0*/  FADD.FTZ R5, R175, R4 ;  /* 0x00000004af057221 */ /* 0x020fcc0000010000 */
[----:B------:R-:W4:Y:S01]  /*d3e0*/  MUFU.EX2 R218, R218 ;  /* 0x000000da00da7308 */ /* 0x000f220000000800 */
[----:B------:R-:W-:Y:S01]  /*d3f0*/  FFMA.FTZ R204, R38, R37, -R9 ;  /* 0x0000002526cc7223 */ /* 0x000fe20000010809 */
[----:B------:R-:W-:-:S06]  /*d400*/  FADD.FTZ R11, R173, R8 ;  /* 0x00000008ad0b7221 */ /* 0x000fcc0000010000 */
[----:B------:R-:W5:Y:S01]  /*d410*/  MUFU.EX2 R211, R211 ;  /* 0x000000d300d37308 */ /* 0x000f620000000800 */
[----:B------:R-:W-:Y:S01]  /*d420*/  FFMA.FTZ R207, R67, R37, -R10 ;  /* 0x0000002543cf7223 */ /* 0x000fe2000001080a */
[----:B0-----:R-:W-:-:S06]  /*d430*/  FADD.FTZ R4, R222, R5 ;  /* 0x00000005de047221 */ /* 0x001fcc0000010000 */
[----:B------:R-:W0:Y:S01]  /*d440*/  MUFU.EX2 R208, R208 ;  /* 0x000000d000d07308 */ /* 0x000e220000000800 */
[----:B------:R-:W-:Y:S01]  /*d450*/  FFMA.FTZ R205, R36, R37, -R9 ;  /* 0x0000002524cd7223 */ /* 0x000fe20000010809 */
[----:B-1----:R-:W-:-:S06]  /*d460*/  FADD.FTZ R8, R220, R11 ;  /* 0x0000000bdc087221 */ /* 0x002fcc0000010000 */
[----:B------:R-:W1:Y:S01]  /*d470*/  MUFU.EX2 R216, R216 ;  /* 0x000000d800d87308 */ /* 0x000e620000000800 */
[----:B------:R-:W-:Y:S01]  /*d480*/  FFMA.FTZ R203, R65, R37, -R10 ;  /* 0x0000002541cb7223 */ /* 0x000fe2000001080a */
[----:B--2---:R-:W-:-:S06]  /*d490*/  FADD.FTZ R5, R215, R4 ;  /* 0x00000004d7057221 */ /* 0x004fcc0000010000 */
[----:B------:R-:W2:Y:S01]  /*d4a0*/  MUFU.EX2 R209, R209 ;  /* 0x000000d100d17308 */ /* 0x000ea20000000800 */
[----:B---3--:R-:W-:Y:S01]  /*d4b0*/  FADD.FTZ R8, R217, R8 ;  /* 0x00000008d9087221 */ /* 0x008fe20000010000 */
[----:B------:R-:W-:-:S06]  /*d4c0*/  FFMA.FTZ R202, R63, R37, -R10 ;  /* 0x000000253fca7223 */ /* 0x000fcc000001080a */
[----:B------:R-:W3:Y:S01]  /*d4d0*/  MUFU.EX2 R206, R206 ;  /* 0x000000ce00ce7308 */ /* 0x000ee20000000800 */
[----:B----4-:R-:W-:Y:S01]  /*d4e0*/  FADD.FTZ R5, R218, R5 ;  /* 0x00000005da057221 */ /* 0x010fe20000010000 */
[----:B------:R-:W-:-:S06]  /*d4f0*/  FFMA.FTZ R201, R27, R37, -R9 ;  /* 0x000000251bc97223 */ /* 0x000fcc0000010809 */
[----:B------:R-:W4:Y:S01]  /*d500*/  MUFU.EX2 R204, R204 ;  /* 0x000000cc00cc7308 */ /* 0x000f220000000800 */
[----:B-----5:R-:W-:Y:S01]  /*d510*/  FADD.FTZ R11, R211, R8 ;  /* 0x00000008d30b7221 */ /* 0x020fe20000010000 */
[----:B------:R-:W-:-:S06]  /*d520*/  FFMA.FTZ R197, R61, R37, -R10 ;  /* 0x000000253dc57223 */ /* 0x000fcc000001080a */
[----:B------:R-:W5:Y:S01]  /*d530*/  MUFU.EX2 R207, R207 ;  /* 0x000000cf00cf7308 */ /* 0x000f620000000800 */
[----:B0-----:R-:W-:Y:S01]  /*d540*/  FADD.FTZ R4, R208, R5 ;  /* 0x00000005d0047221 */ /* 0x001fe20000010000 */
[----:B------:R-:W-:-:S06]  /*d550*/  FFMA.FTZ R194, R30, R37, -R9 ;  /* 0x000000251ec27223 */ /* 0x000fcc0000010809 */
[----:B------:R-:W0:Y:S01]  /*d560*/  MUFU.EX2 R205, R205 ;  /* 0x000000cd00cd7308 */ /* 0x000e220000000800 */
[----:B-1----:R-:W-:Y:S01]  /*d570*/  FADD.FTZ R11, R216, R11 ;  /* 0x0000000bd80b7221 */ /* 0x002fe20000010000 */
[----:B------:R-:W-:-:S06]  /*d580*/  FFMA.FTZ R196, R59, R37, -R10 ;  /* 0x000000253bc47223 */ /* 0x000fcc000001080a */
[----:B------:R-:W1:Y:S01]  /*d590*/  MUFU.EX2 R203, R203 ;  /* 0x000000cb00cb7308 */ /* 0x000e620000000800 */
[----:B--2---:R-:W-:Y:S01]  /*d5a0*/  FADD.FTZ R5, R209, R4 ;  /* 0x00000004d1057221 */ /* 0x004fe20000010000 */
[----:B------:R-:W-:-:S06]  /*d5b0*/  FFMA.FTZ R195, R29, R37, -R9 ;  /* 0x000000251dc37223 */ /* 0x000fcc0000010809 */
        /* <DEDUP_REMOVED lines=44> */
[----:B0-----:R-:W-:-:S06]  /*d880*/  FADD.FTZ R5, R199, R8 ;  /* 0x00000008c7057221 */ /* 0x001fcc0000010000 */
[----:B------:R-:W0:Y:S01]  /*d890*/  MUFU.EX2 R178, R178 ;  /* 0x000000b200b27308 */ /* 0x000e220000000800 */
[-C--:B------:R-:W-:Y:S01]  /*d8a0*/  FFMA.FTZ R18, R43, R37.reuse, -R10 ;  /* 0x000000252b127223 */ /* 0x080fe2000001080a */
[----:B------:R-:W-:-:S06]  /*d8b0*/  FFMA.FTZ R159, R33, R37, -R9 ;  /* 0x00000025219f7223 */ /* 0x000fcc0000010809 */
[----:B------:R-:W5:Y:S01]  /*d8c0*/  MUFU.EX2 R186, R186 ;  /* 0x000000ba00ba7308 */ /* 0x000f620000000800 */
[----:B-1----:R-:W-:Y:S01]  /*d8d0*/  FADD.FTZ R11, R185, R4 ;  /* 0x00000004b90b7221 */ /* 0x002fe20000010000 */
[----:B--2---:R-:W-:-:S06]  /*d8e0*/  FADD.FTZ R4, R188, R5 ;  /* 0x00000005bc047221 */ /* 0x004fcc0000010000 */
[----:B------:R-:W1:Y:S01]  /*d8f0*/  MUFU.EX2 R181, R181 ;  /* 0x000000b500b57308 */ /* 0x000e620000000800 */
[-C--:B------:R-:W-:Y:S01]  /*d900*/  FFMA.FTZ R14, R41, R37.reuse, -R10 ;  /* 0x00000025290e7223 */ /* 0x080fe2000001080a */
[----:B------:R-:W-:-:S06]  /*d910*/  FFMA.FTZ R20, R34, R37, -R9 ;  /* 0x0000002522147223 */ /* 0x000fcc0000010809 */
[----:B------:R-:W2:Y:S01]  /*d920*/  MUFU.EX2 R187, R187 ;  /* 0x000000bb00bb7308 */ /* 0x000ea20000000800 */
[----:B---3--:R-:W-:Y:S01]  /*d930*/  FADD.FTZ R11, R184, R11 ;  /* 0x0000000bb80b7221 */ /* 0x008fe20000010000 */
[----:B----4-:R-:W-:-:S06]  /*d940*/  FADD.FTZ R5, R189, R4 ;  /* 0x00000004bd057221 */ /* 0x010fcc0000010000 */
[----:B------:R-:W3:Y:S01]  /*d950*/  MUFU.EX2 R15, R15 ;  /* 0x0000000f000f7308 */ /* 0x000ee20000000800 */
[-C--:B------:R-:W-:Y:S01]  /*d960*/  FFMA.FTZ R19, R39, R37.reuse, -R10 ;  /* 0x0000002527137223 */ /* 0x080fe2000001080a */
[----:B------:R-:W-:-:S06]  /*d970*/  FFMA.FTZ R21, R35, R37, -R9 ;  /* 0x0000002523157223 */ /* 0x000fcc0000010809 */
[----:B------:R-:W4:Y:S01]  /*d980*/  MUFU.EX2 R158, R158 ;  /* 0x0000009e009e7308 */ /* 0x000f220000000800 */
[----:B0-----:R-:W-:Y:S01]  /*d990*/  FADD.FTZ R4, R178, R11 ;  /* 0x0000000bb2047221 */ /* 0x001fe20000010000 */
[----:B-----5:R-:W-:-:S06]  /*d9a0*/  FADD.FTZ R8, R186, R5 ;  /* 0x00000005ba087221 */ /* 0x020fcc0000010000 */
[----:B------:R-:W0:Y:S08]  /*d9b0*/  MUFU.EX2 R18, R18 ;  /* 0x0000001200127308 */ /* 0x000e300000000800 */
[----:B------:R-:W5:Y:S01]  /*d9c0*/  MUFU.EX2 R159, R159 ;  /* 0x0000009f009f7308 */ /* 0x000f620000000800 */
[----:B-1----:R-:W-:Y:S01]  /*d9d0*/  FADD.FTZ R4, R181, R4 ;  /* 0x00000004b5047221 */ /* 0x002fe20000010000 */
[----:B--2---:R-:W-:-:S06]  /*d9e0*/  FADD.FTZ R5, R187, R8 ;  /* 0x00000008bb057221 */ /* 0x004fcc0000010000 */
[----:B------:R-:W1:Y:S08]  /*d9f0*/  MUFU.EX2 R14, R14 ;  /* 0x0000000e000e7308 */ /* 0x000e700000000800 */
[----:B------:R-:W2:Y:S01]  /*da00*/  MUFU.EX2 R20, R20 ;  /* 0x0000001400147308 */ /* 0x000ea20000000800 */
[----:B---3--:R-:W-:Y:S01]  /*da10*/  FADD.FTZ R9, R15, R4 ;  /* 0x000000040f097221 */ /* 0x008fe20000010000 */
[----:B----4-:R-:W-:-:S06]  /*da20*/  FADD.FTZ R4, R158, R5 ;  /* 0x000000059e047221 */ /* 0x010fcc0000010000 */
[----:B------:R-:W3:Y:S08]  /*da30*/  MUFU.EX2 R19, R19 ;  /* 0x0000001300137308 */ /* 0x000ef00000000800 */
[----:B------:R-:W4:Y:S01]  /*da40*/  MUFU.EX2 R21, R21 ;  /* 0x0000001500157308 */ /* 0x000f220000000800 */
[----:B0-----:R-:W-:Y:S01]  /*da50*/  FADD.FTZ R9, R18, R9 ;  /* 0x0000000912097221 */ /* 0x001fe20000010000 */
[----:B-----5:R-:W-:-:S03]  /*da60*/  FADD.FTZ R5, R159, R4 ;  /* 0x000000049f057221 */ /* 0x020fc60000010000 */
[----:B-1----:R-:W-:Y:S01]  /*da70*/  FADD.FTZ R8, R14, R9 ;  /* 0x000000090e087221 */ /* 0x002fe20000010000 */
[----:B--2---:R-:W-:-:S03]  /*da80*/  FADD.FTZ R4, R20, R5 ;  /* 0x0000000514047221 */ /* 0x004fc60000010000 */
[----:B---3--:R-:W-:Y:S01]  /*da90*/  FADD.FTZ R8, R19, R8 ;  /* 0x0000000813087221 */ /* 0x008fe20000010000 */
[----:B------:R-:W-:Y:S01]  /*daa0*/  STL [R1+0x234], R6 ;  /* 0x0002340601007387 */ /* 0x000fe20000100800 */
[----:B----4-:R-:W-:-:S05]  /*dab0*/  FADD.FTZ R9, R21, R4 ;  /* 0x0000000415097221 */ /* 0x010fca0000010000 */
[----:B------:R-:W-:Y:S04]  /*dac0*/  STL.64 [R1+0x240], R8 ;  /* 0x0002400801007387 */ /* 0x000fe80000100a00 */
[----:B------:R-:W2:Y:S01]  /*dad0*/  LD.E R10, desc[UR56][R16.64+0x260] ;  /* 0x00026038100a7980 */ /* 0x000ea2000c101900 */
[----:B------:R-:W-:-:S04]  /*dae0*/  UIADD3 UR4, UP0, UR49, 0x260, URZ ;  /* 0x0000026031047890 */ /* 0x000fc8000ff1e03f */
[----:B------:R-:W-:Y:S02]  /*daf0*/  ULOP3.LUT UR5, UR4, 0x4, URZ, 0xfc, !UPT ;  /* 0x0000000404057892 */ /* 0x000fe4000f8efc3f */
[----:B------:R-:W-:-:S04]  /*db00*/  UIADD3.X UR6, URZ, UR48, URZ, UP0, !UPT ;  /* 0x000000303f067290 */ /* 0x000fc800087fe43f */
[----:B------:R-:W-:Y:S02]  /*db10*/  IMAD.U32 R4, RZ, RZ, UR5 ;  /* 0x00000005ff047e24 */ /* 0x000fe4000f8e00ff */
[----:B------:R-:W-:Y:S02]  /*db20*/  IMAD.U32 R5, RZ, RZ, UR6 ;  /* 0x00000006ff057e24 */ /* 0x000fe4000f8e00ff */
[----:B--2---:R-:W-:-:S05]  /*db30*/  FMUL.FTZ R11, R12, R10 ;  /* 0x0000000a0c0b7220 */ /* 0x004fca0000410000 */
[----:B------:R0:W-:Y:S04]  /*db40*/  ST.E desc[UR56][R16.64+0x260], R11 ;  /* 0x0002600b10007985 */ /* 0x0001e8000c101938 */
[----:B------:R-:W2:Y:S02]  /*db50*/  LD.E R10, desc[UR56][R4.64] ;  /* 0x00000038040a7980 */ /* 0x000ea4000c101900 */
[----:B--2---:R-:W-:-:S05]  /*db60*/  FMUL.FTZ R13, R12, R10 ;  /* 0x0000000a0c0d7220 */ /* 0x004fca0000410000 */
[----:B------:R1:W-:Y:S04]  /*db70*/  ST.E desc[UR56][R4.64], R13 ;  /* 0x0000000d04007985 */ /* 0x0003e8000c101938 */
        /* <DEDUP_REMOVED lines=62> */
[----:B------:R-:W-:-:S06]  /*df60*/  ULOP3.LUT UR5, UR4, 0x8, URZ, 0xfc, !UPT ;  /* 0x0000000804057892 */ /* 0x000fcc000f8efc3f */
[----:B------:R-:W-:Y:S02]  /*df70*/  IMAD.U32 R10, RZ, RZ, UR5 ;  /* 0x00000005ff0a7e24 */ /* 0x000fe4000f8e00ff */
[C---:B--2---:R-:W-:Y:S01]  /*df80*/  FMUL.FTZ R11, R12.reuse, R11 ;  /* 0x0000000b0c0b7220 */ /* 0x044fe20000410000 */
[----:B---3--:R-:W-:-:S04]  /*df90*/  FMUL.FTZ R143, R12, R143 ;  /* 0x0000008f0c8f7220 */ /* 0x008fc80000410000 */
[----:B------:R0:W-:Y:S01]  /*dfa0*/  ST.E desc[UR56][R16.64+0x2a0], R11 ;  /* 0x0002a00b10007985 */ /* 0x0001e2000c101938 */
[C---:B----4-:R-:W-:Y:S01]  /*dfb0*/  FMUL.FTZ R9, R12.reuse, R9 ;  /* 0x000000090c097220 */ /* 0x050fe20000410000 */
[C---:B-----5:R-:W-:Y:S01]  /*dfc0*/  FMUL.FTZ R25, R12.reuse, R25 ;  /* 0x000000190c197220 */ /* 0x060fe20000410000 */
[C---:B------:R-:W-:Y:S01]  /*dfd0*/  FMUL.FTZ R27, R12.reuse, R27 ;  /* 0x0000001b0c1b7220 */ /* 0x040fe20000410000 */
[----:B0-----:R-:W-:Y:S02]  /*dfe0*/  IMAD.U32 R11, RZ, RZ, UR6 ;  /* 0x00000006ff0b7e24 */ /* 0x001fe4000f8e00ff */
        /* <DEDUP_REMOVED lines=118> */
[----:B------:R-:W1:Y:S01]  /*e750*/  LD.E R6, desc[UR56][R10.64] ;  /* 0x000000380a067980 */ /* 0x000e62000c101900 */
[----:B------:R-:W-:Y:S01]  /*e760*/  ULOP3.LUT UR4, UR4, 0xc, URZ, 0xfc, !UPT ;  /* 0x0000000c04047892 */ /* 0x000fe2000f8efc3f */
[----:B0-----:R-:W-:-:S05]  /*e770*/  IMAD.U32 R9, RZ, RZ, UR6 ;  /* 0x00000006ff097e24 */ /* 0x001fca000f8e00ff */
[----:B------:R-:W-:Y:S02]  /*e780*/  IMAD.U32 R8, RZ, RZ, UR4 ;  /* 0x00000004ff087e24 */ /* 0x000fe4000f8e00ff */
[----:B-1----:R-:W-:-:S05]  /*e790*/  FMUL.FTZ R13, R31, R6 ;  /* 0x000000061f0d7220 */ /* 0x002fca0000410000 */
[----:B------:R0:W-:Y:S04]  /*e7a0*/  ST.E desc[UR56][R10.64], R13 ;  /* 0x0000000d0a007985 */ /* 0x0001e8000c101938 */
[----:B------:R-:W2:Y:S02]  /*e7b0*/  LD.E R6, desc[UR56][R8.64] ;  /* 0x0000003808067980 */ /* 0x000ea4000c101900 */
[----:B--2---:R-:W-:-:S05]  /*e7c0*/  FMUL.FTZ R25, R31, R6 ;  /* 0x000000061f197220 */ /* 0x004fca0000410000 */
[----:B------:R1:W-:Y:S04]  /*e7d0*/  ST.E desc[UR56][R8.64], R25 ;  /* 0x0000001908007985 */ /* 0x0003e8000c101938 */
[----:B------:R-:W2:Y:S04]  /*e7e0*/  LD.E R142, desc[UR56][R16.64+0x45c] ;  /* 0x00045c38108e7980 */ /* 0x000ea8000c101900 */
[----:B------:R-:W0:Y:S04]  /*e7f0*/  LD.E R6, desc[UR56][R16.64+0x278] ;  /* 0x0002783810067980 */ /* 0x000e28000c101900 */
[----:B------:R-:W1:Y:S04]  /*e800*/  LD.E R12, desc[UR56][R16.64+0x27c] ;  /* 0x00027c38100c7980 */ /* 0x000e68000c101900 */
        /* <DEDUP_REMOVED lines=59> */
[C---:B--2---:R-:W-:Y:S01]  /*ebc0*/  FMUL.FTZ R37, R31.reuse, R142 ;  /* 0x0000008e1f257220 */ /* 0x044fe20000410000 */
[----:B0-----:R-:W-:-:S04]  /*ebd0*/  FMUL.FTZ R13, R31, R6 ;  /* 0x000000061f0d7220 */ /* 0x001fc80000410000 */
[----:B------:R0:W-:Y:S01]  /*ebe0*/  ST.E desc[UR56][R16.64+0x45c], R37 ;  /* 0x00045c2510007985 */ /* 0x0001e2000c101938 */
[C---:B-1----:R-:W-:Y:S01]  /*ebf0*/  FMUL.FTZ R25, R31.reuse, R12 ;  /* 0x0000000c1f197220 */ /* 0x042fe20000410000 */
[C---:B---3--:R-:W-:Y:S01]  /*ec00*/  FMUL.FTZ R27, R31.reuse, R24 ;  /* 0x000000181f1b7220 */ /* 0x048fe20000410000 */
[C---:B----4-:R-:W-:Y:S01]  /*ec10*/  FMUL.FTZ R29, R31.reuse, R26 ;  /* 0x0000001a1f1d7220 */ /* 0x050fe20000410000 */
[C---:B-----5:R-:W-:Y:S01]  /*ec20*/  FMUL.FTZ R33, R31.reuse, R28 ;  /* 0x0000001c1f217220 */ /* 0x060fe20000410000 */
[C---:B------:R-:W-:Y:S01]  /*ec30*/  FMUL.FTZ R35, R31.reuse, R30 ;  /* 0x0000001e1f237220 */ /* 0x040fe20000410000 */
[C---:B0-----:R-:W-:Y:S01]  /*ec40*/  FMUL.FTZ R37, R31.reuse, R34 ;  /* 0x000000221f257220 */ /* 0x041fe20000410000 */
[C---:B------:R-:W-:Y:S01]  /*ec50*/  FMUL.FTZ R39, R31.reuse, R36 ;  /* 0x000000241f277220 */ /* 0x040fe20000410000 */
[C---:B------:R-:W-:Y:S01]  /*ec60*/  FMUL.FTZ R41, R31.reuse, R38 ;  /* 0x000000261f297220 */ /* 0x040fe20000410000 */
[C---:B------:R-:W-:Y:S01]  /*ec70*/  FMUL.FTZ R43, R31.reuse, R40 ;  /* 0x000000281f2b7220 */ /* 0x040fe20000410000 */
        /* <DEDUP_REMOVED lines=100> */
[----:B------:R-:W-:Y:S01]  /*f2c0*/  FMUL.FTZ R31, R31, R140 ;  /* 0x0000008c1f1f7220 */ /* 0x000fe20000410000 */
[----:B------:R-:W-:Y:S04]  /*f2d0*/  ST.E desc[UR56][R16.64+0x3e8], R13 ;  /* 0x0003e80d10007985 */ /* 0x000fe8000c101938 */
        /* <DEDUP_REMOVED lines=9> */
[----:B------:R4:W-:Y:S01]  /*f370*/  ST.E desc[UR56][R16.64+0x458], R31 ;  /* 0x0004581f10007985 */ /* 0x0009e2000c101938 */
[----:B------:R1:W-:Y:S06]  /*f380*/  BAR.SYNC.DEFER_BLOCKING R176, 0x100 ;  /* 0x000400b00000751d */ /* 0x0003ec0000010000 */
[----:B0-----:R-:W5:Y:S04]  /*f390*/  LD.E R25, desc[UR56][R16.64+0x260] ;  /* 0x0002603810197980 */ /* 0x001f68000c101900 */
[----:B------:R-:W4:Y:S04]  /*f3a0*/  LD.E R221, desc[UR56][R16.64+0x218] ;  /* 0x0002183810dd7980 */ /* 0x000f28000c101900 */
[----:B------:R-:W4:Y:S04]  /*f3b0*/  LD.E.64 R12, desc[UR56][R16.64+0xa8] ;  /* 0x0000a838100c7980 */ /* 0x000f28000c101b00 */
[----:B-----5:R0:W-:Y:S04]  /*f3c0*/  ST.E desc[UR56][R16.64+0x260], R25 ;  /* 0x0002601910007985 */ /* 0x0201e8000c101938 */
[----:B-1----:R-:W5:Y:S04]  /*f3d0*/  LD.E R27, desc[UR56][R4.64] ;  /* 0x00000038041b7980 */ /* 0x002f68000c101900 */
[----:B-----5:R1:W-:Y:S04]  /*f3e0*/  ST.E desc[UR56][R4.64], R27 ;  /* 0x0000001b04007985 */ /* 0x0203e8000c101938 */
[----:B--2---:R-:W2:Y:S04]  /*f3f0*/  LD.E R29, desc[UR56][R10.64] ;  /* 0x000000380a1d7980 */ /* 0x004ea8000c101900 */
[----:B--2---:R2:W-:Y:S04]  /*f400*/  ST.E desc[UR56][R10.64], R29 ;  /* 0x0000001d0a007985 */ /* 0x0045e8000c101938 */
[----:B---3--:R-:W3:Y:S04]  /*f410*/  LD.E R33, desc[UR56][R8.64] ;  /* 0x0000003808217980 */ /* 0x008ee8000c101900 */
[----:B---3--:R3:W-:Y:S04]  /*f420*/  ST.E desc[UR56][R8.64], R33 ;  /* 0x0000002108007985 */ /* 0x0087e8000c101938 */
[----:B----4-:R-:W4:Y:S04]  /*f430*/  LD.E R31, desc[UR56][R16.64+0x270] ;  /* 0x00027038101f7980 */ /* 0x010f28000c101900 */
[----:B------:R-:W5:Y:S04]  /*f440*/  LD.E R35, desc[UR56][R16.64+0x274] ;  /* 0x0002743810237980 */ /* 0x000f68000c101900 */
[----:B0-----:R-:W5:Y:S04]  /*f450*/  LD.E R25, desc[UR56][R16.64+0x278] ;  /* 0x0002783810197980 */ /* 0x001f68000c101900 */
[----:B------:R-:W5:Y:S04]  /*f460*/  LD.E R37, desc[UR56][R16.64+0x27c] ;  /* 0x00027c3810257980 */ /* 0x000f68000c101900 */
[----:B------:R-:W5:Y:S04]  /*f470*/  LD.E R39, desc[UR56][R16.64+0x280] ;  /* 0x0002803810277980 */ /* 0x000f68000c101900 */
[----:B------:R-:W5:Y:S04]  /*f480*/  LD.E R41, desc[UR56][R16.64+0x284] ;  /* 0x0002843810297980 */ /* 0x000f68000c101900 */
[----:B-1----:R-:W5:Y:S04]  /*f490*/  LD.E R27, desc[UR56][R16.64+0x288] ;  /* 0x00028838101b7980 */ /* 0x002f68000c101900 */
[----:B------:R-:W5:Y:S04]  /*f4a0*/  LD.E R43, desc[UR56][R16.64+0x28c] ;  /* 0x00028c38102b7980 */ /* 0x000f68000c101900 */
[----:B--2---:R-:W2:Y:S04]  /*f4b0*/  LD.E R29, desc[UR56][R16.64+0x290] ;  /* 0x00029038101d7980 */ /* 0x004ea8000c101900 */
[----:B------:R-:W2:Y:S04]  /*f4c0*/  LD.E R45, desc[UR56][R16.64+0x294] ;  /* 0x00029438102d7980 */ /* 0x000ea8000c101900 */
[----:B---3--:R-:W3:Y:S04]  /*f4d0*/  LD.E R33, desc[UR56][R16.64+0x298] ;  /* 0x0002983810217980 */ /* 0x008ee8000c101900 */
        /* <DEDUP_REMOVED lines=123> */
[----:B---3--:R-:W-:Y:S04]  /*fc90*/  ST.E desc[UR56][R16.64+0x298], R33 ;  /* 0x0002982110007985 */ /* 0x008fe8000c101938 */
        /* <DEDUP_REMOVED lines=113> */
[----:B0-----:R-:W5:Y:S04]  /*103b0*/  LDL R6, [R1+0x88] ;  /* 0x0000880001067983 */ /* 0x001f680000100800 */
[----:B-1----:R-:W5:Y:S04]  /*103c0*/  LD.E R24, desc[UR56][R16.64+0x260] ;  /* 0x0002603810187980 */ /* 0x002f68000c101900 */
        /* <DEDUP_REMOVED lines=137> */
[----:B------:R-:W-:Y:S01]  /*10c60*/  IMAD.MOV.U32 R7, RZ, RZ, R13 ;  /* 0x000000ffff077224 */ /* 0x000fe200078e000d */
[----:B--2---:R-:W-:-:S06]  /*10c70*/  WARPGROUP.ARRIVE ;  /* 0x00000000000079c5 */ /* 0x004fcc0000000000 */
[----:B------:R-:W-:Y:S01]  /*10c80*/  HGMMA.64x256x16.F32 R24, R172, gdesc[UR4].tnspB, R24, UP0, gsb0 ;  /* 0x43e00004ac187df0 */ /* 0x000fe2000b800818 */
[----:B------:R-:W-:Y:S02]  /*10c90*/  R2UR UR6, R6 ;  /* 0x00000000060672ca */ /* 0x000fe400000e0000 */
[----:B------:R-:W-:Y:S01]  /*10ca0*/  R2UR UR7, R7 ;  /* 0x00000000070772ca */ /* 0x000fe200000e0000 */
[----:B------:R-:W-:Y:S02]  /*10cb0*/  VIADD R6, R12, 0x100 ;  /* 0x000001000c067836 */ /* 0x000fe40000000000 */
[----:B------:R-:W-:Y:S01]  /*10cc0*/  IMAD.MOV.U32 R7, RZ, RZ, R13 ;  /* 0x000000ffff077224 */ /* 0x000fe200078e000d */
[----:B------:R-:W-:Y:S02]  /*10cd0*/  WARPGROUP.DEPBAR.LE gsb0, 0x0 ;  /* 0x00008000000079c5 */ /* 0x000fe40000010000 */
[----:B------:R-:W-:Y:S01]  /*10ce0*/  ST.E desc[UR56][R16.64+0x260], R24 ;  /* 0x0002601810007985 */ /* 0x000fe2000c101938 */
[----:B------:R-:W-:-:S02]  /*10cf0*/  F2FP.F16.F32.PACK_AB R172, R217, R220 ;  /* 0x000000dcd9ac723e */ /* 0x000fc400000000ff */
[----:B------:R-:W-:Y:S01]  /*10d00*/  F2FP.F16.F32.PACK_AB R174, R216, R211 ;  /* 0x000000d3d8ae723e */ /* 0x000fe200000000ff */
[----:B------:R-:W-:Y:S01]  /*10d10*/  ST.E desc[UR56][R4.64], R25 ;  /* 0x0000001904007985 */ /* 0x000fe2000c101938 */
        /* <DEDUP_REMOVED lines=130> */
[----:B------:R-:W-:Y:S01]  /*11540*/  R2UR UR6, R6 ;  /* 0x00000000060672ca */ /* 0x000fe200000e0000 */
[----:B------:R-:W-:Y:S01]  /*11550*/  STL [R1+0x88], R2 ;  /* 0x0000880201007387 */ /* 0x000fe20000100800 */
[----:B------:R-:W-:Y:S01]  /*11560*/  R2UR UR7, R7 ;  /* 0x00000000070772ca */ /* 0x000fe200000e0000 */
[----:B------:R-:W-:Y:S01]  /*11570*/  IMAD.MOV.U32 R7, RZ, RZ, R13 ;  /* 0x000000ffff077224 */ /* 0x000fe200078e000d */
[----:B------:R-:W-:Y:S01]  /*11580*/  IADD3 R6, R12, 0x180, RZ ;  /* 0x000001800c067810 */ /* 0x000fe20007ffe0ff */
[----:B------:R-:W-:Y:S02]  /*11590*/  WARPGROUP.DEPBAR.LE gsb0, 0x0 ;  /* 0x00008000000079c5 */ /* 0x000fe40000010000 */
[----:B------:R-:W-:Y:S01]  /*115a0*/  ST.E desc[UR56][R16.64+0x260], R24 ;  /* 0x0002601810007985 */ /* 0x000fe2000c101938 */
[----:B------:R-:W-:Y:S02]  /*115b0*/  F2FP.F16.F32.PACK_AB R172, R207, R206 ;  /* 0x000000cecfac723e */ /* 0x000fe400000000ff */
[----:B------:R-:W-:Y:S01]  /*115c0*/  F2FP.F16.F32.PACK_AB R174, R202, R203 ;  /* 0x000000cbcaae723e */ /* 0x000fe200000000ff */
[----:B------:R-:W-:Y:S01]  /*115d0*/  ST.E desc[UR56][R4.64], R25 ;  /* 0x0000001904007985 */ /* 0x000fe2000c101938 */
        /* <DEDUP_REMOVED lines=273> */
[----:B------:R-:W-:Y:S01]  /*126f0*/  VIADD R12, R12, 0x280 ;  /* 0x000002800c0c7836 */ /* 0x000fe20000000000 */
        /* <DEDUP_REMOVED lines=403> */
[----:B------:R-:W-:Y:S04]  /*14030*/  STL [R1+0x88], R2 ;  /* 0x0000880201007387 */ /* 0x000fe80000100800 */
[----:B------:R-:W3:Y:S04]  /*14040*/  LD.E R7, desc[UR56][R16.64+0x260] ;  /* 0x0002603810077980 */ /* 0x000ee8000c101900 */
[----:B---3--:R3:W-:Y:S04]  /*14050*/  ST.E desc[UR56][R16.64+0x260], R7 ;  /* 0x0002600710007985 */ /* 0x0087e8000c101938 */
[----:B------:R-:W4:Y:S04]  /*14060*/  LD.E R13, desc[UR56][R4.64] ;  /* 0x00000038040d7980 */ /* 0x000f28000c101900 */
[----:B----4-:R4:W-:Y:S04]  /*14070*/  ST.E desc[UR56][R4.64], R13 ;  /* 0x0000000d04007985 */ /* 0x0109e8000c101938 */
[----:B------:R-:W5:Y:S04]  /*14080*/  LD.E R15, desc[UR56][R10.64] ;  /* 0x000000380a0f7980 */ /* 0x000f68000c101900 */
[----:B-----5:R5:W-:Y:S04]  /*14090*/  ST.E desc[UR56][R10.64], R15 ;  /* 0x0000000f0a007985 */ /* 0x020be8000c101938 */
[----:B------:R-:W2:Y:S04]  /*140a0*/  LD.E R19, desc[UR56][R8.64] ;  /* 0x0000003808137980 */ /* 0x000ea8000c101900 */
[----:B--2---:R2:W-:Y:S04]  /*140b0*/  ST.E desc[UR56][R8.64], R19 ;  /* 0x0000001308007985 */ /* 0x0045e8000c101938 */
[----:B------:R-:W2:Y:S04]  /*140c0*/  LD.E R21, desc[UR56][R16.64+0x270] ;  /* 0x0002703810157980 */ /* 0x000ea8000c101900 */
[----:B0-----:R-:W2:Y:S04]  /*140d0*/  LD.E R25, desc[UR56][R16.64+0x274] ;  /* 0x0002743810197980 */ /* 0x001ea8000c101900 */
[----:B-1----:R-:W2:Y:S04]  /*140e0*/  LD.E R27, desc[UR56][R16.64+0x278] ;  /* 0x00027838101b7980 */ /* 0x002ea8000c101900 */
[----:B------:R-:W2:Y:S04]  /*140f0*/  LD.E R29, desc[UR56][R16.64+0x27c] ;  /* 0x00027c38101d7980 */ /* 0x000ea8000c101900 */
[----:B---3--:R-:W3:Y:S04]  /*14100*/  LD.E R7, desc[UR56][R16.64+0x280] ;  /* 0x0002803810077980 */ /* 0x008ee8000c101900 */
[----:B------:R-:W3:Y:S04]  /*14110*/  LD.E R31, desc[UR56][R16.64+0x284] ;  /* 0x00028438101f7980 */ /* 0x000ee8000c101900 */
[----:B----4-:R-:W4:Y:S04]  /*14120*/  LD.E R5, desc[UR56][R16.64+0x288] ;  /* 0x0002883810057980 */ /* 0x010f28000c101900 */
[----:B------:R-:W4:Y:S04]  /*14130*/  LD.E R13, desc[UR56][R16.64+0x28c] ;  /* 0x00028c38100d7980 */ /* 0x000f28000c101900 */
[----:B-----5:R-:W5:Y:S04]  /*14140*/  LD.E R11, desc[UR56][R16.64+0x290] ;  /* 0x00029038100b7980 */ /* 0x020f68000c101900 */
[----:B------:R-:W5:Y:S04]  /*14150*/  LD.E R15, desc[UR56][R16.64+0x294] ;  /* 0x00029438100f7980 */ /* 0x000f68000c101900 */
[----:B--2---:R-:W2:Y:S04]  /*14160*/  LD.E R9, desc[UR56][R16.64+0x298] ;  /* 0x0002983810097980 */ /* 0x004ea8000c101900 */
        /* <DEDUP_REMOVED lines=113> */
[----:B------:R0:W-:Y:S04]  /*14880*/  ST.E desc[UR56][R16.64+0x270], R21 ;  /* 0x0002701510007985 */ /* 0x0001e8000c101938 */
[----:B------:R0:W-:Y:S04]  /*14890*/  ST.E desc[UR56][R16.64+0x274], R25 ;  /* 0x0002741910007985 */ /* 0x0001e8000c101938 */
[----:B------:R0:W-:Y:S04]  /*148a0*/  ST.E desc[UR56][R16.64+0x278], R27 ;  /* 0x0002781b10007985 */ /* 0x0001e8000c101938 */
[----:B------:R0:W-:Y:S04]  /*148b0*/  ST.E desc[UR56][R16.64+0x27c], R29 ;  /* 0x00027c1d10007985 */ /* 0x0001e8000c101938 */
[----:B---3--:R0:W-:Y:S04]  /*148c0*/  ST.E desc[UR56][R16.64+0x280], R7 ;  /* 0x0002800710007985 */ /* 0x0081e8000c101938 */
[----:B------:R0:W-:Y:S04]  /*148d0*/  ST.E desc[UR56][R16.64+0x284], R31 ;  /* 0x0002841f10007985 */ /* 0x0001e8000c101938 */
[----:B----4-:R0:W-:Y:S04]  /*148e0*/  ST.E desc[UR56][R16.64+0x288], R5 ;  /* 0x0002880510007985 */ /* 0x0101e8000c101938 */
[----:B------:R0:W-:Y:S04]  /*148f0*/  ST.E desc[UR56][R16.64+0x28c], R13 ;  /* 0x00028c0d10007985 */ /* 0x0001e8000c101938 */
[----:B-----5:R0:W-:Y:S04]  /*14900*/  ST.E desc[UR56][R16.64+0x290], R11 ;  /* 0x0002900b10007985 */ /* 0x0201e8000c101938 */
[----:B------:R0:W-:Y:S04]  /*14910*/  ST.E desc[UR56][R16.64+0x294], R15 ;  /* 0x0002940f10007985 */ /* 0x0001e8000c101938 */
[----:B--2---:R0:W-:Y:S04]  /*14920*/  ST.E desc[UR56][R16.64+0x298], R9 ;  /* 0x0002980910007985 */ /* 0x0041e8000c101938 */
        /* <DEDUP_REMOVED lines=121> */
.L_x_2915:
[----:B------:R-:W-:Y:S05]  /*150c0*/  BSYNC B0 ;  /* 0x0000000000007941 */ /* 0x000fea0003800000 */
.L_x_2914:
[C---:B------:R-:W-:Y:S01]  /*150d0*/  ISETP.GT.AND P0, PT, R0.reuse, R3, PT ;  /* 0x000000030000720c */ /* 0x040fe20003f04270 */
[----:B------:R-:W-:-:S12]  /*150e0*/  VIADD R0, R0, 0xffffffff ;  /* 0xffffffff00007836 */ /* 0x000fd80000000000 */
[----:B------:R-:W-:Y:S05]  /*150f0*/  @P0 BRA `(.L_x_2916) ;  /* 0xffffff4c00c80947 */ /* 0x000fea000383ffff */
[----:B01----:R-:W2:Y:S02]  /*15100*/  LDL R2, [R1+0x70] ;  /* 0x0000700001027983 */ /* 0x003ea40000100800 */
[----:B--2---:R-:W-:-:S07]  /*15110*/  IMAD.SHL.U32 R2, R2, 0x80, RZ ;  /* 0x0000008002027824 */ /* 0x004fce00078e00ff */
.L_x_2889:
[----:B------:R-:W0:Y:S01]  /*15120*/  LDC R6, c[0x0][0xadc] ;  /* 0x0002b700ff067b82 */ /* 0x000e220000000800 */
[----:B------:R-:W-:Y:S01]  /*15130*/  IADD3 R157, R157, 0x80, -R156 ;  /* 0x000000809d9d7810 */ /* 0x000fe20007ffe89c */
[----:B------:R-:W-:-:S04]  /*15140*/  ULDC UR4, c[0x0][0xad4] ;  /* 0x0002b50000047ab9 */ /* 0x000fc80000000800 */
[----:B------:R-:W-:-:S04]  /*15150*/  IMAD.IADD R157, R157, 0x1, R2 ;  /* 0x000000019d9d7824 */ /* 0x000fc800078e0202 */
        /* <DEDUP_REMOVED lines=13> */
.L_x_2919:
[----:B------:R-:W-:-:S13]  /*15230*/  ISETP.NE.AND P0, PT, R6, 0x1, PT ;  /* 0x000000010600780c */ /* 0x000fda0003f05270 */
[----:B------:R-:W0:Y:S02]  /*15240*/  @P0 LDC.64 R4, c[0x0][0xae0] ;  /* 0x0002b800ff040b82 */ /* 0x000e240000000a00 */
[----:B0-----:R-:W-:-:S05]  /*15250*/  @P0 IMAD.HI.U32 R4, R157, R4, RZ ;  /* 0x000000049d040227 */ /* 0x001fca00078e00ff */
[----:B------:R-:W-:-:S07]  /*15260*/  @P0 SHF.R.U32.HI R157, RZ, R5, R4 ;  /* 0x00000005ff9d0219 */ /* 0x000fce0000011604 */
.L_x_2920:
[----:B------:R-:W-:Y:S05]  /*15270*/  BSYNC B0 ;  /* 0x0000000000007941 */ /* 0x000fea0003800000 */
.L_x_2918:
[----:B------:R-:W-:-:S05]  /*15280*/  IMAD R157, R157, R6, RZ ;  /* 0x000000069d9d7224 */ /* 0x000fca00078e02ff */
[----:B------:R-:W-:-:S07]  /*15290*/  VIMNMX R2, R2, R157, !PT ;  /* 0x0000009d02027248 */ /* 0x000fce0007fe0100 */
.L_x_2917:
[----:B------:R-:W-:-:S04]  /*152a0*/  VIADD R2, R2, 0x5f ;  /* 0x0000005f02027836 */ /* 0x000fc80000000000 */
[----:B------:R-:W-:-:S05]  /*152b0*/  IMAD.HI R2, R2, 0x2aaaaaab, RZ ;  /* 0x2aaaaaab02027827 */ /* 0x000fca00078e02ff */
[----:B------:R-:W-:-:S04]  /*152c0*/  SHF.R.U32.HI R3, RZ, 0x1f, R2 ;  /* 0x0000001fff037819 */ /* 0x000fc80000011602 */
[----:B------:R-:W-:-:S04]  /*152d0*/  LEA.HI.SX32 R3, R2, R3, 0x1c ;  /* 0x0000000302037211 */ /* 0x000fc800078fe2ff */
[----:B------:R-:W-:-:S04]  /*152e0*/  VIMNMX R4, R164, R3, !PT ;  /* 0x00000003a4047248 */ /* 0x000fc80007fe0100 */
[----:B------:R-:W-:-:S13]  /*152f0*/  ISETP.GE.AND P0, PT, R0, R4, PT ;  /* 0x000000040000720c */ /* 0x000fda0003f06270 */
[----:B------:R-:W-:Y:S05]  /*15300*/  @!P0 BRA `(.L_x_2921) ;  /* 0x0000009c00908947 */ /* 0x000fea0003800000 */
[----:B------:R0:W5:Y:S01]  /*15310*/  LDL.64 R2, [R1+0x178] ;  /* 0x0001780001027983 */ /* 0x0001620000100a00 */
[----:B------:R-:W-:-:S07]  /*15320*/  IMAD.MOV.U32 R5, RZ, RZ, R0 ;  /* 0x000000ffff057224 */ /* 0x000fce00078e0000 */
.L_x_2938:
[----:B0----5:R-:W2:Y:S04]  /*15330*/  LD.E R7, desc[UR56][R2.64] ;  /* 0x0000003802077980 */ /* 0x021ea8000c101900 */
[----:B-1----:R-:W3:Y:S01]  /*15340*/  LD.E R0, desc[UR56][R2.64+0x8] ;  /* 0x0000083802007980 */ /* 0x002ee2000c101900 */
[----:B--2---:R-:W-:-:S04]  /*15350*/  IADD3 R7, R7, 0x1, RZ ;  /* 0x0000000107077810 */ /* 0x004fc80007ffe0ff */
        /* <DEDUP_REMOVED lines=21> */
.L_x_2923:
[----:B------:R-:W-:Y:S05]  /*154b0*/  BSYNC B0 ;  /* 0x0000000000007941 */ /* 0x000fea0003800000 */
.L_x_2922:
        /* <DEDUP_REMOVED lines=13> */
.L_x_2925:
[----:B------:R-:W-:Y:S05]  /*15590*/  BSYNC B0 ;  /* 0x0000000000007941 */ /* 0x000fea0003800000 */
.L_x_2924:
        /* <DEDUP_REMOVED lines=8> */
.L_x_2927:
[----:B------:R-:W-:Y:S05]  /*15620*/  BSYNC B0 ;  /* 0x0000000000007941 */ /* 0x000fea0003800000 */
.L_x_2926:
        /* <DEDUP_REMOVED lines=28> */
[----:B------:R-:W-:Y:S01]  /*157f0*/  VIADD R12, R12, 0x4 ;  /* 0x000000040c0c7836 */ /* 0x000fe20000000000 */
[----:B------:R-:W-:Y:S01]  /*15800*/  IADD3 R8, R6, 0x4, RZ ;  /* 0x0000000406087810 */ /* 0x000fe20007ffe0ff */
        /* <DEDUP_REMOVED lines=29> */
.L_x_2930:
[----:B------:R-:W-:Y:S05]  /*159e0*/  BSYNC B0 ;  /* 0x0000000000007941 */ /* 0x000fea0003800000 */
.L_x_2929:
        /* <DEDUP_REMOVED lines=10> */
.L_x_2932:
[----:B------:R-:W-:Y:S05]  /*15a90*/  BSYNC B0 ;  /* 0x0000000000007941 */ /* 0x000fea0003800000 */
.L_x_2931:
[----:B------:R-:W-:Y:S04]  /*15aa0*/  BSSY B0, `(.L_x_2933) ;  /* 0x0000006000007945 */ /* 0x000fe80003800000 */
[----:B--2---:R-:W-:Y:S05]  /*15ab0*/  @P1 BRA `(.L_x_2934) ;  /* 0x0000000000101947 */ /* 0x004fea0003800000 */
[----:B-----5:R-:W-:Y:S01]  /*15ac0*/  IMAD R6, R6, 0x8, R9 ;  /* 0x0000000806067824 */ /* 0x020fe200078e0209 */
[----:B-1----:R-:W-:-:S04]  /*15ad0*/  SHF.L.U32 R7, R8, 0x1f, RZ ;  /* 0x0000001f08077819 */ /* 0x002fc800000006ff */
[----:B------:R-:W1:Y:S02]  /*15ae0*/  SYNCS.PHASECHK.TRANS64.TRYWAIT P1, [R6+URZ], R7 ;  /* 0x00000007060075a7 */ /* 0x000e64000802017f */
[----:B-1----:R-:W-:Y:S05]  /*15af0*/  @!P1 BRA `(.L_x_2935) ;  /* 0x000001f800209947 */ /* 0x002fea0003800000 */
.L_x_2934:
[----:B------:R-:W-:Y:S05]  /*15b00*/  BSYNC B0 ;  /* 0x0000000000007941 */ /* 0x000fea0003800000 */
.L_x_2933:
[----:B------:R-:W2:Y:S04]  /*15b10*/  LDL R9, [R1+0x90] ;  /* 0x0000900001097983 */ /* 0x000ea80000100800 */
[----:B------:R-:W3:Y:S04]  /*15b20*/  LD.E R19, desc[UR56][R2.64] ;  /* 0x0000003802137980 */ /* 0x000ee8000c101900 */
[----:B------:R-:W3:Y:S04]  /*15b30*/  LDL.64 R72, [R1+0x118] ;  /* 0x0001180001487983 */ /* 0x000ee80000100a00 */
[----:B-1---5:R-:W4:Y:S04]  /*15b40*/  LDL.64 R6, [R1+0x110] ;  /* 0x0001100001067983 */ /* 0x022f280000100a00 */
        /* <DEDUP_REMOVED lines=26> */
[----:B------:R-:W-:Y:S01]  /*15cf0*/  VIADD R12, R12, 0x4 ;  /* 0x000000040c0c7836 */ /* 0x000fe20000000000 */
[----:B------:R-:W-:Y:S01]  /*15d00*/  IADD3 R6, R8, 0x4, RZ ;  /* 0x0000000408067810 */ /* 0x000fe20007ffe0ff */
        /* <DEDUP_REMOVED lines=21> */
[----:B--2---:R-:W-:Y:S02]  /*15e60*/  VIADD R18, R18, 0x400 ;  /* 0x0000040012127836 */ /* 0x004fe40000000000 */
        /* <DEDUP_REMOVED lines=98> */
[--C-:B------:R-:W-:Y:S01]  /*16490*/  IMAD.MOV.U32 R7, RZ, RZ, R73.reuse ;  /* 0x000000ffff077224 */ /* 0x100fe200078e0049 */
[----:B------:R-:W-:Y:S02]  /*164a0*/  R2UR UR6, R6 ;  /* 0x00000000060672ca */ /* 0x000fe400000e0000 */
[----:B------:R-:W-:Y:S02]  /*164b0*/  R2UR UR4, R10 ;  /* 0x000000000a0472ca */ /* 0x000fe400000e0000 */
[----:B------:R-:W-:Y:S02]  /*164c0*/  R2UR UR7, R7 ;  /* 0x00000000070772ca */ /* 0x000fe400000e0000 */
[----:B------:R-:W-:Y:S01]  /*164d0*/  R2UR UR5, R11 ;  /* 0x000000000b0572ca */ /* 0x000fe200000e0000 */
[----:B----4-:R-:W-:Y:S01]  /*164e0*/  VIADD R12, R12, 0xc04 ;  /* 0x00000c040c0c7836 */ /* 0x010fe20000000000 */
[----:B------:R-:W-:Y:S01]  /*164f0*/  IADD3 R6, R8, 0x904, RZ ;  /* 0x0000090408067810 */ /* 0x000fe20007ffe0ff */
[----:B------:R-:W-:Y:S01]  /*16500*/  IMAD.MOV.U32 R7, RZ, RZ, R73 ;  /* 0x000000ffff077224 */ /* 0x000fe200078e0049 */
[----:B------:R-:W-:-:S02]  /*16510*/  WARPGROUP.DEPBAR.LE gsb0, 0x0 ;  /* 0x00008000000079c5 */ /* 0x000fc40000010000 */
[----:B------:R-:W-:-:S07]  /*16520*/  WARPGROUP.ARRIVE ;  /* 0x00000000000079c5 */ /* 0x000fce0000000000 */
        /* <DEDUP_REMOVED lines=21> */
[----:B-1----:R-:W-:Y:S01]  /*16680*/  LOP3.LUT R74, R74, 0x7f, RZ, 0xc0, !PT ;  /* 0x0000007f4a4a7812 */ /* 0x002fe200078ec0ff */
[----:B------:R-:W-:Y:S03]  /*16690*/  STL [R1+0x90], R0 ;  /* 0x0000900001007387 */ /* 0x000fe60000100800 */
[----:B------:R-:W-:Y:S01]  /*166a0*/  ISETP.NE.AND P2, PT, R74, RZ, PT ;  /* 0x000000ff4a00720c */ /* 0x000fe20003f45270 */
        /* <DEDUP_REMOVED lines=22> */
[----:B------:R-:W4:Y:S04]  /*16810*/  LD.E R21, desc[UR56][R16.64+0x250] ;  /* 0x0002503810157980 */ /* 0x000f28000c101900 */
[----:B--2---:R-:W2:Y:S04]  /*16820*/  LD.E.64 R6, desc[UR56][R16.64+0x230] ;  /* 0x0002303810067980 */ /* 0x004ea8000c101b00 */
        /* <DEDUP_REMOVED lines=61> */
[----:B------:R-:W-:-:S04]  /*16c00*/  FMUL.FTZ R18, R28, R12 ;  /* 0x0000000c1c127220 */ /* 0x000fc80000410000 */
[----:B------:R-:W2:Y:S01]  /*16c10*/  MUFU.TANH R9, R9 ;  /* 0x0000000900097308 */ /* 0x000ea20000002400 */
[-C--:B------:R-:W-:Y:S01]  /*16c20*/  FMUL.FTZ R28, R29, R12.reuse ;  /* 0x0000000c1d1c7220 */ /* 0x080fe20000410000 */
[----:B------:R-:W-:-:S06]  /*16c30*/  FMUL.FTZ R32, R32, R12 ;  /* 0x0000000c20207220 */ /* 0x000fcc0000410000 */
[----:B------:R-:W3:Y:S01]  /*16c40*/  MUFU.TANH R11, R11 ;  /* 0x0000000b000b7308 */ /* 0x000ee20000002400 */
[-C--:B------:R-:W-:Y:S01]  /*16c50*/  FMUL.FTZ R76, R33, R12.reuse ;  /* 0x0000000c214c7220 */ /* 0x080fe20000410000 */
[-C--:B------:R-:W-:Y:S01]  /*16c60*/  FMUL.FTZ R36, R36, R12.reuse ;  /* 0x0000000c24247220 */ /* 0x080fe20000410000 */
[-C--:B------:R-:W-:Y:S01]  /*16c70*/  FMUL.FTZ R82, R37, R12.reuse ;  /* 0x0000000c25527220 */ /* 0x080fe20000410000 */
[-C--:B------:R-:W-:Y:S01]  /*16c80*/  FMUL.FTZ R84, R40, R12.reuse ;  /* 0x0000000c28547220 */ /* 0x080fe20000410000 */
[-C--:B------:R-:W-:Y:S01]  /*16c90*/  FMUL.FTZ R86, R41, R12.reuse ;  /* 0x0000000c29567220 */ /* 0x080fe20000410000 */
[-C--:B------:R-:W-:Y:S01]  /*16ca0*/  FMUL.FTZ R88, R44, R12.reuse ;  /* 0x0000000c2c587220 */ /* 0x080fe20000410000 */
[----:B------:R-:W-:Y:S01]  /*16cb0*/  FMUL.FTZ R90, R45, R12 ;  /* 0x0000000c2d5a7220 */ /* 0x000fe20000410000 */
[----:B------:R-:W0:Y:S01]  /*16cc0*/  MUFU.TANH R18, R18 ;  /* 0x0000001200127308 */ /* 0x000e220000002400 */
        /* <DEDUP_REMOVED lines=8> */
[----:B---3--:R-:W-:Y:S01]  /*16d50*/  FMNMX.FTZ R13, R11, R14, !PT ;  /* 0x0000000e0b0d7209 */ /* 0x008fe20007810000 */
[-C--:B------:R-:W-:Y:S01]  /*16d60*/  FMUL.FTZ R102, R69, R12.reuse ;  /* 0x0000000c45667220 */ /* 0x080fe20000410000 */
[-C--:B------:R-:W-:Y:S01]  /*16d70*/  FMUL.FTZ R10, R26, R12.reuse ;  /* 0x0000000c1a0a7220 */ /* 0x080fe20000410000 */
[-C--:B------:R-:W-:Y:S01]  /*16d80*/  FMUL.FTZ R8, R27, R12.reuse ;  /* 0x0000000c1b087220 */ /* 0x080fe20000410000 */
[-C--:B------:R-:W-:Y:S01]  /*16d90*/  FMUL.FTZ R142, R30, R12.reuse ;  /* 0x0000000c1e8e7220 */ /* 0x080fe20000410000 */
[-C--:B------:R-:W-:Y:S01]  /*16da0*/  FMUL.FTZ R146, R31, R12.reuse ;  /* 0x0000000c1f927220 */ /* 0x080fe20000410000 */
[-C--:B------:R-:W-:Y:S01]  /*16db0*/  FMUL.FTZ R220, R34, R12.reuse ;  /* 0x0000000c22dc7220 */ /* 0x080fe20000410000 */
[----:B------:R-:W3:Y:S01]  /*16dc0*/  MUFU.TANH R32, R32 ;  /* 0x0000002000207308 */ /* 0x000ee20000002400 */
[----:B0-----:R-:W-:Y:S01]  /*16dd0*/  FMNMX.FTZ R13, R18, R13, !PT ;  /* 0x0000000d120d7209 */ /* 0x001fe20007810000 */
[-C--:B------:R-:W-:Y:S01]  /*16de0*/  FMUL.FTZ R208, R35, R12.reuse ;  /* 0x0000000c23d07220 */ /* 0x080fe20000410000 */
[-C--:B------:R-:W-:Y:S01]  /*16df0*/  FMUL.FTZ R206, R38, R12.reuse ;  /* 0x0000000c26ce7220 */ /* 0x080fe20000410000 */
[-C--:B------:R-:W-:Y:S01]  /*16e00*/  FMUL.FTZ R198, R39, R12.reuse ;  /* 0x0000000c27c67220 */ /* 0x080fe20000410000 */
[-C--:B------:R-:W-:Y:S01]  /*16e10*/  FMUL.FTZ R190, R42, R12.reuse ;  /* 0x0000000c2abe7220 */ /* 0x080fe20000410000 */
[-C--:B------:R-:W-:Y:S01]  /*16e20*/  FMUL.FTZ R174, R43, R12.reuse ;  /* 0x0000000c2bae7220 */ /* 0x080fe20000410000 */
[-C--:B------:R-:W-:Y:S01]  /*16e30*/  FMUL.FTZ R15, R46, R12.reuse ;  /* 0x0000000c2e0f7220 */ /* 0x080fe20000410000 */
[----:B------:R-:W0:Y:S01]  /*16e40*/  MUFU.TANH R76, R76 ;  /* 0x0000004c004c7308 */ /* 0x000e220000002400 */
[----:B--2---:R-:W-:Y:S01]  /*16e50*/  FMNMX.FTZ R13, R28, R13, !PT ;  /* 0x0000000d1c0d7209 */ /* 0x004fe20007810000 */
[-C--:B------:R-:W-:Y:S01]  /*16e60*/  FMUL.FTZ R178, R50, R12.reuse ;  /* 0x0000000c32b27220 */ /* 0x080fe20000410000 */
[-C--:B------:R-:W-:Y:S01]  /*16e70*/  FMUL.FTZ R188, R51, R12.reuse ;  /* 0x0000000c33bc7220 */ /* 0x080fe20000410000 */
[-C--:B------:R-:W-:Y:S01]  /*16e80*/  FMUL.FTZ R200, R54, R12.reuse ;  /* 0x0000000c36c87220 */ /* 0x080fe20000410000 */
[-C--:B------:R-:W-:Y:S01]  /*16e90*/  FMUL.FTZ R224, R55, R12.reuse ;  /* 0x0000000c37e07220 */ /* 0x080fe20000410000 */
[-C--:B------:R-:W-:Y:S01]  /*16ea0*/  FMUL.FTZ R226, R58, R12.reuse ;  /* 0x0000000c3ae27220 */ /* 0x080fe20000410000 */
[-C--:B------:R-:W-:Y:S01]  /*16eb0*/  FMUL.FTZ R228, R59, R12.reuse ;  /* 0x0000000c3be47220 */ /* 0x080fe20000410000 */
        /* <DEDUP_REMOVED lines=10> */
[----:B------:R-:W-:Y:S01]  /*16f60*/  FMUL.FTZ R40, R52, R12 ;  /* 0x0000000c34287220 */ /* 0x000fe20000410000 */
[----:B------:R-:W4:Y:S04]  /*16f70*/  LD.E R33, desc[UR56][R16.64+0x288] ;  /* 0x0002883810217980 */ /* 0x000f28000c101900 */
[----:B------:R-:W4:Y:S01]  /*16f80*/  LD.E R37, desc[UR56][R16.64+0x28c] ;  /* 0x00028c3810257980 */ /* 0x000f22000c101900 */
[----:B------:R-:W0:Y:S01]  /*16f90*/  MUFU.TANH R84, R84 ;  /* 0x0000005400547308 */ /* 0x000e220000002400 */
[----:B--2---:R-:W-:-:S02]  /*16fa0*/  FMNMX.FTZ R13, R36, R13, !PT ;  /* 0x0000000d240d7209 */ /* 0x004fc40007810000 */
[----:B------:R-:W2:Y:S05]  /*16fb0*/  LD.E R41, desc[UR56][R16.64+0x2ac] ;  /* 0x0002ac3810297980 */ /* 0x000eaa000c101900 */
[----:B------:R-:W1:Y:S01]  /*16fc0*/  MUFU.TANH R86, R86 ;  /* 0x0000005600567308 */ /* 0x000e620000002400 */
[----:B---3--:R-:W-:Y:S01]  /*16fd0*/  FMNMX.FTZ R13, R82, R13, !PT ;  /* 0x0000000d520d7209 */ /* 0x008fe20007810000 */
[----:B------:R-:W-:Y:S01]  /*16fe0*/  FMUL.FTZ R44, R49, R12 ;  /* 0x0000000c312c7220 */ /* 0x000fe20000410000 */
[----:B------:R-:W3:Y:S05]  /*16ff0*/  LD.E R45, desc[UR56][R16.64+0x2bc] ;  /* 0x0002bc38102d7980 */ /* 0x000eea000c101900 */
[----:B------:R-:W1:Y:S01]  /*17000*/  MUFU.TANH R88, R88 ;  /* 0x0000005800587308 */ /* 0x000e620000002400 */
[----:B0-----:R-:W-:-:S07]  /*17010*/  FMNMX.FTZ R13, R84, R13, !PT ;  /* 0x0000000d540d7209 */ /* 0x001fce0007810000 */
[----:B------:R-:W0:Y:S01]  /*17020*/  MUFU.TANH R90, R90 ;  /* 0x0000005a005a7308 */ /* 0x000e220000002400 */
[----:B-1----:R-:W-:Y:S01]  /*17030*/  FMNMX.FTZ R13, R86, R13, !PT ;  /* 0x0000000d560d7209 */ /* 0x002fe20007810000 */
[----:B------:R-:W-:-:S06]  /*17040*/  FMUL.FTZ R48, R53, R12 ;  /* 0x0000000c35307220 */ /* 0x000fcc0000410000 */
[----:B------:R-:W1:Y:S01]  /*17050*/  MUFU.TANH R92, R92 ;  /* 0x0000005c005c7308 */ /* 0x000e620000002400 */
[----:B------:R-:W-:Y:S01]  /*17060*/  FMNMX.FTZ R13, R88, R13, !PT ;  /* 0x0000000d580d7209 */ /* 0x000fe20007810000 */
[----:B------:R-:W-:Y:S01]  /*17070*/  FMUL.FTZ R52, R56, R12 ;  /* 0x0000000c38347220 */ /* 0x000fe20000410000 */
[----:B------:R-:W2:Y:S04]  /*17080*/  LD.E R60, desc[UR56][R16.64+0x2e0] ;  /* 0x0002e038103c7980 */ /* 0x000ea8000c101900 */
[----:B------:R-:W3:Y:S01]  /*17090*/  LD.E R57, desc[UR56][R16.64+0x2ec] ;  /* 0x0002ec3810397980 */ /* 0x000ee2000c101900 */
[----:B------:R-:W1:Y:S01]  /*170a0*/  MUFU.TANH R44, R44 ;  /* 0x0000002c002c7308 */ /* 0x000e620000002400 */
[----:B0-----:R-:W-:-:S07]  /*170b0*/  FMNMX.FTZ R13, R90, R13, !PT ;  /* 0x0000000d5a0d7209 */ /* 0x001fce0007810000 */
[----:B------:R-:W-:Y:S01]  /*170c0*/  MUFU.TANH R74, R74 ;  /* 0x0000004a004a7308 */ /* 0x000fe20000002400 */
[----:B------:R-:W-:Y:S01]  /*170d0*/  FMUL.FTZ R14, R65, R12 ;  /* 0x0000000c410e7220 */ /* 0x000fe20000410000 */
[----:B------:R-:W2:Y:S04]  /*170e0*/  LD.E R26, desc[UR56][R16.64+0x240] ;  /* 0x00024038101a7980 */ /* 0x000ea8000c101900 */
[----:B------:R-:W3:Y:S02]  /*170f0*/  LD.E R30, desc[UR56][R16.64+0x274] ;  /* 0x00027438101e7980 */ /* 0x000ee4000c101900 */
[----:B------:R-:W0:Y:S01]  /*17100*/  MUFU.TANH R40, R40 ;  /* 0x0000002800287308 */ /* 0x000e220000002400 */
[----:B-1----:R-:W-:Y:S01]  /*17110*/  FMNMX.FTZ R13, R92, R13, !PT ;  /* 0x0000000d5c0d7209 */ /* 0x002fe20007810000 */
[----:B------:R-:W3:Y:S04]  /*17120*/  LD.E R34, desc[UR56][R16.64+0x280] ;  /* 0x0002803810227980 */ /* 0x000ee8000c101900 */
[----:B------:R-:W3:Y:S02]  /*17130*/  LD.E R38, desc[UR56][R16.64+0x284] ;  /* 0x0002843810267980 */ /* 0x000ee4000c101900 */
[----:B------:R-:W1:Y:S01]  /*17140*/  MUFU.TANH R48, R48 ;  /* 0x0000003000307308 */ /* 0x000e620000002400 */
[----:B------:R-:W-:Y:S01]  /*17150*/  FMNMX.FTZ R13, R44, R13, !PT ;  /* 0x0000000d2c0d7209 */ /* 0x000fe20007810000 */
[----:B------:R-:W3:Y:S04]  /*17160*/  LD.E R42, desc[UR56][R16.64+0x290] ;  /* 0x00029038102a7980 */ /* 0x000ee8000c101900 */
[----:B------:R-:W3:Y:S02]  /*17170*/  LD.E R46, desc[UR56][R16.64+0x294] ;  /* 0x00029438102e7980 */ /* 0x000ee4000c101900 */
[----:B------:R-:W1:Y:S01]  /*17180*/  MUFU.TANH R52, R52 ;  /* 0x0000003400347308 */ /* 0x000e620000002400 */
[----:B0-----:R-:W-:Y:S01]  /*17190*/  FMNMX.FTZ R13, R40, R13, !PT ;  /* 0x0000000d280d7209 */ /* 0x001fe20007810000 */
[----:B------:R-:W3:Y:S04]  /*171a0*/  LD.E R50, desc[UR56][R16.64+0x2b0] ;  /* 0x0002b03810327980 */ /* 0x000ee8000c101900 */
        /* <DEDUP_REMOVED lines=23> */
[----:B------:R-:W3:Y:S03]  /*17320*/  LD.E R35, desc[UR56][R16.64+0x298] ;  /* 0x0002983810237980 */ /* 0x000ee6000c101900 */
[----:B------:R-:W-:Y:S01]  /*17330*/  FMNMX.FTZ R13, R14, R13, !PT ;  /* 0x0000000d0e0d7209 */ /* 0x000fe20007810000 */
[----:B------:R-:W3:Y:S03]  /*17340*/  LD.E R51, desc[UR56][R16.64+0x29c] ;  /* 0x00029c3810337980 */ /* 0x000ee6000c101900 */
[----:B0-----:R-:W-:Y:S01]  /*17350*/  FMNMX.FTZ R13, R100, R13, !PT ;  /* 0x0000000d640d7209 */ /* 0x001fe20007810000 */
[----:B------:R-:W0:Y:S01]  /*17360*/  MUFU.TANH R10, R10 ;  /* 0x0000000a000a7308 */ /* 0x000e220000002400 */
[----:B------:R-:W3:Y:S04]  /*17370*/  LD.E R49, desc[UR56][R16.64+0x2a8] ;  /* 0x0002a83810317980 */ /* 0x000ee8000c101900 */
[----:B------:R-:W3:Y:S01]  /*17380*/  LD.E R43, desc[UR56][R16.64+0x2c8] ;  /* 0x0002c838102b7980 */ /* 0x000ee2000c101900 */
[----:B-1----:R-:W-:-:S02]  /*17390*/  FMNMX.FTZ R19, R102, R13, !PT ;  /* 0x0000000d66137209 */ /* 0x002fc40007810000 */
[----:B------:R-:W1:Y:S01]  /*173a0*/  MUFU.TANH R8, R8 ;  /* 0x0000000800087308 */ /* 0x000e620000002400 */
[----:B------:R-:W3:Y:S04]  /*173b0*/  LD.E R63, desc[UR56][R16.64+0x2cc] ;  /* 0x0002cc38103f7980 */ /* 0x000ee8000c101900 */
[----:B------:R-:W0:Y:S03]  /*173c0*/  SHFL.BFLY PT, R20, R19, 0x2, 0x1f ;  /* 0x0c401f0013147f89 */ /* 0x000e2600000e0000 */
[----:B------:R-:W1:Y:S01]  /*173d0*/  MUFU.TANH R142, R142 ;  /* 0x0000008e008e7308 */ /* 0x000e620000002400 */
[----:B------:R-:W3:Y:S04]  /*173e0*/  LD.E R55, desc[UR56][R16.64+0x2d8] ;  /* 0x0002d83810377980 */ /* 0x000ee8000c101900 */
[----:B------:R-:W3:Y:S03]  /*173f0*/  LD.E R59, desc[UR56][R16.64+0x2e8] ;  /* 0x0002e838103b7980 */ /* 0x000ee6000c101900 */
[----:B------:R-:W1:Y:S01]  /*17400*/  MUFU.TANH R146, R146 ;  /* 0x0000009200927308 */ /* 0x000e620000002400 */
[----:B------:R-:W3:Y:S04]  /*17410*/  LD.E R53, desc[UR56][R16.64+0x2f8] ;  /* 0x0002f83810357980 */ /* 0x000ee8000c101900 */
[----:B------:R-:W3:Y:S03]  /*17420*/  LD.E R71, desc[UR56][R16.64+0x318] ;  /* 0x0003183810477980 */ /* 0x000ee6000c101900 */
[----:B------:R-:W1:Y:S01]  /*17430*/  MUFU.TANH R220, R220 ;  /* 0x000000dc00dc7308 */ /* 0x000e620000002400 */
[----:B------:R-:W3:Y:S01]  /*17440*/  LD.E R67, desc[UR56][R16.64+0x31c] ;  /* 0x00031c3810437980 */ /* 0x000ee2000c101900 */
[----:B0-----:R-:W-:-:S03]  /*17450*/  FMNMX.FTZ R13, R19, R20, !PT ;  /* 0x00000014130d7209 */ /* 0x001fc60007810000 */
[----:B------:R-:W3:Y:S04]  /*17460*/  LD.E R65, desc[UR56][R16.64+0x328] ;  /* 0x0003283810417980 */ /* 0x000ee8000c101900 */
[----:B------:R-:W0:Y:S01]  /*17470*/  SHFL.BFLY PT, R24, R13, 0x1, 0x1f ;  /* 0x0c201f000d187f89 */ /* 0x000e2200000e0000 */
[----:B------:R-:W1:Y:S08]  /*17480*/  MUFU.TANH R208, R208 ;  /* 0x000000d000d07308 */ /* 0x000e700000002400 */
[----:B------:R-:W1:Y:S01]  /*17490*/  MUFU.TANH R206, R206 ;  /* 0x000000ce00ce7308 */ /* 0x000e620000002400 */
[----:B0-----:R-:W-:-:S02]  /*174a0*/  FMNMX.FTZ R25, R13, R24, !PT ;  /* 0x000000180d197209 */ /* 0x001fc40007810000 */
[----:B------:R-:W-:-:S04]  /*174b0*/  FMNMX.FTZ R13, R10, R7, !PT ;  /* 0x000000070a0d7209 */ /* 0x000fc80007810000 */
[----:B-1----:R-:W-:Y:S01]  /*174c0*/  FMNMX.FTZ R13, R8, R13, !PT ;  /* 0x0000000d080d7209 */ /* 0x002fe20007810000 */
[----:B------:R-:W0:Y:S03]  /*174d0*/  MUFU.TANH R198, R198 ;  /* 0x000000c600c67308 */ /* 0x000e260000002400 */
[----:B------:R-:W-:-:S04]  /*174e0*/  FMNMX.FTZ R13, R142, R13, !PT ;  /* 0x0000000d8e0d7209 */ /* 0x000fc80007810000 */
[----:B------:R-:W-:Y:S01]  /*174f0*/  FMNMX.FTZ R13, R146, R13, !PT ;  /* 0x0000000d920d7209 */ /* 0x000fe20007810000 */
[----:B------:R-:W1:Y:S03]  /*17500*/  MUFU.TANH R190, R190 ;  /* 0x000000be00be7308 */ /* 0x000e660000002400 */
[----:B------:R-:W-:Y:S01]  /*17510*/  FMNMX.FTZ R13, R220, R13, !PT ;  /* 0x0000000ddc0d7209 */ /* 0x000fe20007810000 */
[----:B------:R-:W-:-:S04]  /*17520*/  FMUL.FTZ R20, R47, R12 ;  /* 0x0000000c2f147220 */ /* 0x000fc80000410000 */
[----:B------:R-:W4:Y:S01]  /*17530*/  MUFU.TANH R174, R174 ;  /* 0x000000ae00ae7308 */ /* 0x000f220000002400 */
[----:B------:R-:W-:-:S07]  /*17540*/  FMNMX.FTZ R13, R208, R13, !PT ;  /* 0x0000000dd00d7209 */ /* 0x000fce0007810000 */
[----:B------:R-:W4:Y:S01]  /*17550*/  MUFU.TANH R15, R15 ;  /* 0x0000000f000f7308 */ /* 0x000f220000002400 */
[----:B------:R-:W-:-:S07]  /*17560*/  FMNMX.FTZ R13, R206, R13, !PT ;  /* 0x0000000dce0d7209 */ /* 0x000fce0007810000 */
[----:B------:R-:W-:Y:S01]  /*17570*/  MUFU.TANH R178, R178 ;  /* 0x000000b200b27308 */ /* 0x000fe20000002400 */
[----:B0-----:R-:W-:-:S07]  /*17580*/  FMNMX.FTZ R13, R198, R13, !PT ;  /* 0x0000000dc60d7209 */ /* 0x001fce0007810000 */
[----:B------:R-:W-:Y:S01]  /*17590*/  MUFU.TANH R188, R188 ;  /* 0x000000bc00bc7308 */ /* 0x000fe20000002400 */
[----:B-1----:R-:W-:-:S07]  /*175a0*/  FMNMX.FTZ R13, R190, R13, !PT ;  /* 0x0000000dbe0d7209 */ /* 0x002fce0007810000 */
        /* <DEDUP_REMOVED lines=13> */
[----:B----4-:R-:W-:-:S04]  /*17680*/  FMNMX.FTZ R24, R174, R13, !PT ;  /* 0x0000000dae187209 */ /* 0x010fc80007810000 */
[----:B------:R-:W-:Y:S01]  /*17690*/  FMNMX.FTZ R13, R15, R24, !PT ;  /* 0x000000180f0d7209 */ /* 0x000fe20007810000 */
[----:B------:R-:W-:Y:S04]  /*176a0*/  ST.E desc[UR56][R16.64+0x230], R25 ;  /* 0x0002301910007985 */ /* 0x000fe8000c101938 */
[----:B------:R-:W4:Y:S04]  /*176b0*/  LD.E R27, desc[UR56][R16.64+0x230] ;  /* 0x00023038101b7980 */ /* 0x000f28000c101900 */
[----:B------:R-:W3:Y:S01]  /*176c0*/  LD.E R24, desc[UR56][R16.64+0x244] ;  /* 0x0002443810187980 */ /* 0x000ee2000c101900 */
        /* <DEDUP_REMOVED lines=15> */
[----:B----4-:R-:W-:-:S04]  /*177c0*/  FMUL.FTZ R29, R27, R21 ;  /* 0x000000151b1d7220 */ /* 0x010fc80000410000 */
[-CC-:B------:R-:W-:Y:S01]  /*177d0*/  FFMA.FTZ R157, R11, R21.reuse, -R29.reuse ;  /* 0x000000150b9d7223 */ /* 0x180fe2000001081d */
[-C--:B------:R-:W-:Y:S01]  /*177e0*/  FFMA.FTZ R31, R100, R21.reuse, -R29 ;  /* 0x00000015641f7223 */ /* 0x080fe2000001081d */
[----:B------:R-:W-:Y:S01]  /*177f0*/  FADD.FTZ R6, R6, -R27 ;  /* 0x8000001b06067221 */ /* 0x000fe20000010000 */
[-CC-:B------:R-:W-:Y:S01]  /*17800*/  FFMA.FTZ R156, R9, R21.reuse, -R29.reuse ;  /* 0x00000015099c7223 */ /* 0x180fe2000001081d */
[-CC-:B------:R-:W-:Y:S01]  /*17810*/  FFMA.FTZ R159, R18, R21.reuse, -R29.reuse ;  /* 0x00000015129f7223 */ /* 0x180fe2000001081d */
[-CC-:B------:R-:W-:Y:S01]  /*17820*/  FFMA.FTZ R158, R28, R21.reuse, -R29.reuse ;  /* 0x000000151c9e7223 */ /* 0x180fe2000001081d */
[----:B--2---:R-:W0:Y:S01]  /*17830*/  SHFL.BFLY PT, R11, R12, 0x2, 0x1f ;  /* 0x0c401f000c0b7f89 */ /* 0x004e2200000e0000 */
[-C--:B------:R-:W-:Y:S02]  /*17840*/  FMUL.FTZ R6, R6, R21.reuse ;  /* 0x0000001506067220 */ /* 0x080fe40000410000 */
        /* <DEDUP_REMOVED lines=15> */
[--C-:B------:R-:W-:Y:S01]  /*17940*/  FFMA.FTZ R173, R52, R21, -R29.reuse ;  /* 0x0000001534ad7223 */ /* 0x100fe2000001081d */
[----:B0-----:R-:W-:Y:S01]  /*17950*/  FMNMX.FTZ R11, R12, R11, !PT ;  /* 0x0000000b0c0b7209 */ /* 0x001fe20007810000 */
[-CC-:B------:R-:W-:Y:S01]  /*17960*/  FFMA.FTZ R172, R74, R21.reuse, -R29.reuse ;  /* 0x000000154aac7223 */ /* 0x180fe2000001081d */
[----:B------:R0:W1:Y:S01]  /*17970*/  MUFU.EX2 R25, R6 ;  /* 0x0000000600197308 */ /* 0x0000620000000800 */
[-CC-:B------:R-:W-:Y:S01]  /*17980*/  FFMA.FTZ R18, R72, R21.reuse, -R29.reuse ;  /* 0x0000001548127223 */ /* 0x180fe2000001081d */
[-CC-:B------:R-:W-:Y:S01]  /*17990*/  FFMA.FTZ R19, R78, R21.reuse, -R29.reuse ;  /* 0x000000154e137223 */ /* 0x180fe2000001081d */
[----:B------:R-:W2:Y:S01]  /*179a0*/  SHFL.BFLY PT, R12, R11, 0x1, 0x1f ;  /* 0x0c201f000b0c7f89 */ /* 0x000ea200000e0000 */
[-CC-:B------:R-:W-:Y:S01]  /*179b0*/  FFMA.FTZ R13, R80, R21.reuse, -R29.reuse ;  /* 0x00000015500d7223 */ /* 0x180fe2000001081d */
[----:B------:R-:W-:-:S02]  /*179c0*/  FFMA.FTZ R14, R14, R21, -R29 ;  /* 0x000000150e0e7223 */ /* 0x000fc4000001081d */
[----:B------:R-:W4:Y:S01]  /*179d0*/  LD.E R27, desc[UR56][R16.64+0x45c] ;  /* 0x00045c38101b7980 */ /* 0x000f22000c101900 */
[----:B------:R-:W-:Y:S03]  /*179e0*/  MUFU.EX2 R158, R158 ;  /* 0x0000009e009e7308 */ /* 0x000fe60000000800 */
[----:B------:R-:W4:Y:S04]  /*179f0*/  LD.E R28, desc[UR56][R16.64+0x454] ;  /* 0x00045438101c7980 */ /* 0x000f28000c101900 */
[----:B0-----:R-:W4:Y:S01]  /*17a00*/  LD.E R6, desc[UR56][R16.64+0x260] ;  /* 0x0002603810067980 */ /* 0x001f22000c101900 */
[----:B------:R-:W-:Y:S01]  /*17a10*/  MUFU.EX2 R204, R204 ;  /* 0x000000cc00cc7308 */ /* 0x000fe20000000800 */
[----:B-1----:R-:W-:-:S02]  /*17a20*/  FFMA.FTZ R26, R25, R26, R156 ;  /* 0x0000001a191a7223 */ /* 0x002fc4000001009c */
[----:B------:R-:W4:Y:S04]  /*17a30*/  LD.E R36, desc[UR56][R16.64+0x264] ;  /* 0x0002643810247980 */ /* 0x000f28000c101900 */
[----:B------:R-:W4:Y:S01]  /*17a40*/  LD.E R32, desc[UR56][R16.64+0x270] ;  /* 0x0002703810207980 */ /* 0x000f22000c101900 */
[----:B--2---:R-:W-:Y:S01]  /*17a50*/  FMNMX.FTZ R100, R11, R12, !PT ;  /* 0x0000000c0b647209 */ /* 0x004fe20007810000 */
[----:B------:R-:W-:Y:S02]  /*17a60*/  MUFU.EX2 R9, R9 ;  /* 0x0000000900097308 */ /* 0x000fe40000000800 */
[----:B------:R-:W2:Y:S02]  /*17a70*/  LD.E R44, desc[UR56][R16.64+0x2a0] ;  /* 0x0002a038102c7980 */ /* 0x000ea4000c101900 */
[----:B------:R-:W-:Y:S01]  /*17a80*/  FADD.FTZ R112, R7, -R100 ;  /* 0x8000006407707221 */ /* 0x000fe20000010000 */
[-C--:B------:R-:W-:Y:S01]  /*17a90*/  FMUL.FTZ R87, R100, R21.reuse ;  /* 0x0000001564577220 */ /* 0x080fe20000410000 */
[-C--:B------:R-:W-:Y:S01]  /*17aa0*/  FFMA.FTZ R12, R102, R21.reuse, -R29 ;  /* 0x00000015660c7223 */ /* 0x080fe2000001081d */
[----:B------:R-:W-:Y:S01]  /*17ab0*/  FADD.FTZ R26, R157, R26 ;  /* 0x0000001a9d1a7221 */ /* 0x000fe20000010000 */
[----:B------:R-:W-:Y:S01]  /*17ac0*/  FMUL.FTZ R112, R21, R112 ;  /* 0x0000007015707220 */ /* 0x000fe20000410000 */
        /* <DEDUP_REMOVED lines=13> */
[----:B------:R-:W3:Y:S01]  /*17ba0*/  MUFU.EX2 R211, R211 ;  /* 0x000000d300d37308 */ /* 0x000ee20000000800 */
[-CC-:B------:R-:W-:Y:S01]  /*17bb0*/  FFMA.FTZ R181, R228, R21.reuse, -R87.reuse ;  /* 0x00000015e4b57223 */ /* 0x180fe20000010857 */
[-CC-:B------:R-:W-:Y:S01]  /*17bc0*/  FFMA.FTZ R175, R232, R21.reuse, -R87.reuse ;  /* 0x00000015e8af7223 */ /* 0x180fe20000010857 */
[-CC-:B------:R-:W-:Y:S01]  /*17bd0*/  FFMA.FTZ R236, R236, R21.reuse, -R87.reuse ;  /* 0x00000015ecec7223 */ /* 0x180fe20000010857 */
[-CC-:B------:R-:W-:Y:S01]  /*17be0*/  FFMA.FTZ R10, R83, R21.reuse, -R87.reuse ;  /* 0x00000015530a7223 */ /* 0x180fe20000010857 */
[----:B------:R-:W-:Y:S01]  /*17bf0*/  FADD.FTZ R127, R159, R26 ;  /* 0x0000001a9f7f7221 */ /* 0x000fe20000010000 */
[----:B------:R-:W2:Y:S02]  /*17c00*/  LD.E R40, desc[UR56][R16.64+0x2a4] ;  /* 0x0002a43810287980 */ /* 0x000ea4000c101900 */
[----:B------:R-:W0:Y:S01]  /*17c10*/  MUFU.EX2 R216, R216 ;  /* 0x000000d800d87308 */ /* 0x000e220000000800 */
[-CC-:B------:R-:W-:Y:S01]  /*17c20*/  FFMA.FTZ R206, R198, R21.reuse, -R87.reuse ;  /* 0x00000015c6ce7223 */ /* 0x180fe20000010857 */
[-CC-:B------:R-:W-:Y:S01]  /*17c30*/  FFMA.FTZ R198, R190, R21.reuse, -R87.reuse ;  /* 0x00000015bec67223 */ /* 0x180fe20000010857 */
[----:B------:R-:W2:Y:S04]  /*17c40*/  LD.E R48, desc[UR56][R16.64+0x2b4] ;  /* 0x0002b43810307980 */ /* 0x000ea8000c101900 */
[----:B------:R-:W2:Y:S01]  /*17c50*/  LD.E R52, desc[UR56][R16.64+0x2c4] ;  /* 0x0002c43810347980 */ /* 0x000ea2000c101900 */
[----:B------:R-:W1:Y:S01]  /*17c60*/  MUFU.EX2 R8, R8 ;  /* 0x0000000800087308 */ /* 0x000e620000000800 */
[-CC-:B------:R-:W-:Y:S01]  /*17c70*/  FFMA.FTZ R190, R178, R21.reuse, -R87.reuse ;  /* 0x00000015b2be7223 */ /* 0x180fe20000010857 */
[-CC-:B------:R-:W-:Y:S01]  /*17c80*/  FFMA.FTZ R188, R200, R21.reuse, -R87.reuse ;  /* 0x00000015c8bc7223 */ /* 0x180fe20000010857 */
[-CC-:B------:R-:W-:Y:S01]  /*17c90*/  FFMA.FTZ R178, R226, R21.reuse, -R87.reuse ;  /* 0x00000015e2b27223 */ /* 0x180fe20000010857 */
[-CC-:B------:R-:W-:Y:S01]  /*17ca0*/  FFMA.FTZ R174, R230, R21.reuse, -R87.reuse ;  /* 0x00000015e6ae7223 */ /* 0x180fe20000010857 */
[-CC-:B------:R-:W-:Y:S01]  /*17cb0*/  FFMA.FTZ R20, R234, R21.reuse, -R87.reuse ;  /* 0x00000015ea147223 */ /* 0x180fe20000010857 */
[----:B------:R-:W2:Y:S02]  /*17cc0*/  LD.E R72, desc[UR56][R16.64+0x310] ;  /* 0x0003103810487980 */ /* 0x000ea4000c101900 */
[----:B------:R-:W1:Y:S01]  /*17cd0*/  MUFU.EX2 R209, R209 ;  /* 0x000000d100d17308 */ /* 0x000e620000000800 */
[----:B------:R-:W-:Y:S01]  /*17ce0*/  FFMA.FTZ R15, R85, R21, -R87 ;  /* 0x00000015550f7223 */ /* 0x000fe20000010857 */
[----:B---3--:R-:W-:Y:S01]  /*17cf0*/  FFMA.FTZ R21, R112, R24, R211 ;  /* 0x0000001870157223 */ /* 0x008fe200000100d3 */
[----:B------:R-:W3:Y:S04]  /*17d00*/  LD.E R76, desc[UR56][R16.64+0x314] ;  /* 0x00031438104c7980 */ /* 0x000ee8000c101900 */
[----:B------:R-:W3:Y:S01]  /*17d10*/  LD.E R74, desc[UR56][R16.64+0x320] ;  /* 0x00032038104a7980 */ /* 0x000ee2000c101900 */
[----:B------:R-:W1:Y:S01]  /*17d20*/  MUFU.EX2 R207, R207 ;  /* 0x000000cf00cf7308 */ /* 0x000e620000000800 */
[----:B0-----:R-:W-:-:S02]  /*17d30*/  FADD.FTZ R21, R216, R21 ;  /* 0x00000015d8157221 */ /* 0x001fc40000010000 */
[----:B------:R-:W3:Y:S04]  /*17d40*/  LD.E R78, desc[UR56][R16.64+0x324] ;  /* 0x00032438104e7980 */ /* 0x000ee8000c101900 */
[----:B------:R-:W3:Y:S01]  /*17d50*/  LD.E R88, desc[UR56][R16.64+0x330] ;  /* 0x0003303810587980 */ /* 0x000ee2000c101900 */
[----:B------:R-:W-:Y:S01]  /*17d60*/  MUFU.EX2 R202, R202 ;  /* 0x000000ca00ca7308 */ /* 0x000fe20000000800 */
[----:B-1----:R-:W-:Y:S01]  /*17d70*/  FADD.FTZ R24, R8, R21 ;  /* 0x0000001508187221 */ /* 0x002fe20000010000 */
[----:B------:R-:W-:Y:S01]  /*17d80*/  FADD.FTZ R21, R158, R127 ;  /* 0x0000007f9e157221 */ /* 0x000fe20000010000 */
[----:B------:R-:W3:Y:S04]  /*17d90*/  LD.E R80, desc[UR56][R16.64+0x334] ;  /* 0x0003343810507980 */ /* 0x000ee8000c101900 */
[----:B------:R-:W3:Y:S01]  /*17da0*/  LD.E R86, desc[UR56][R16.64+0x340] ;  /* 0x0003403810567980 */ /* 0x000ee2000c101900 */
[----:B------:R-:W0:Y:S01]  /*17db0*/  MUFU.EX2 R208, R208 ;  /* 0x000000d000d07308 */ /* 0x000e220000000800 */
[----:B------:R-:W-:Y:S01]  /*17dc0*/  FADD.FTZ R24, R209, R24 ;  /* 0x00000018d1187221 */ /* 0x000fe20000010000 */
[----:B------:R-:W-:Y:S01]  /*17dd0*/  FADD.FTZ R26, R204, R21 ;  /* 0x00000015cc1a7221 */ /* 0x000fe20000010000 */
[----:B------:R-:W3:Y:S04]  /*17de0*/  LD.E R84, desc[UR56][R16.64+0x344] ;  /* 0x0003443810547980 */ /* 0x000ee8000c101900 */
[----:B------:R-:W3:Y:S01]  /*17df0*/  LD.E R82, desc[UR56][R16.64+0x350] ;  /* 0x0003503810527980 */ /* 0x000ee2000c101900 */
[----:B------:R-:W-:Y:S03]  /*17e00*/  MUFU.EX2 R203, R203 ;  /* 0x000000cb00cb7308 */ /* 0x000fe60000000800 */
[----:B------:R-:W3:Y:S04]  /*17e10*/  LD.E R90, desc[UR56][R16.64+0x360] ;  /* 0x00036038105a7980 */ /* 0x000ee8000c101900 */
[----:B------:R-:W3:Y:S01]  /*17e20*/  LD.E R92, desc[UR56][R16.64+0x374] ;  /* 0x00037438105c7980 */ /* 0x000ee2000c101900 */
[----:B------:R-:W1:Y:S01]  /*17e30*/  MUFU.EX2 R205, R205 ;  /* 0x000000cd00cd7308 */ /* 0x000e620000000800 */
        /* <DEDUP_REMOVED lines=8> */
[----:B0-----:R-:W-:Y:S01]  /*17ec0*/  FADD.FTZ R24, R208, R21 ;  /* 0x00000015d0187221 */ /* 0x001fe20000010000 */
[----:B------:R-:W-:Y:S01]  /*17ed0*/  FADD.FTZ R26, R202, R137 ;  /* 0x00000089ca1a7221 */ /* 0x000fe20000010000 */
[----:B------:R-:W3:Y:S04]  /*17ee0*/  LD.E R29, desc[UR56][R16.64+0x26c] ;  /* 0x00026c38101d7980 */ /* 0x000ee8000c101900 */
[----:B------:R-:W3:Y:S01]  /*17ef0*/  LD.E R7, desc[UR56][R16.64+0x278] ;  /* 0x0002783810077980 */ /* 0x000ee2000c101900 */
[----:B------:R-:W-:Y:S03]  /*17f00*/  MUFU.EX2 R197, R197 ;  /* 0x000000c500c57308 */ /* 0x000fe60000000800 */
[----:B------:R-:W3:Y:S05]  /*17f10*/  LD.E R83, desc[UR56][R16.64+0x378] ;  /* 0x0003783810537980 */ /* 0x000eea000c101900 */
[----:B------:R-:W0:Y:S01]  /*17f20*/  MUFU.EX2 R198, R198 ;  /* 0x000000c600c67308 */ /* 0x000e220000000800 */
[----:B-1----:R-:W-:Y:S01]  /*17f30*/  FADD.FTZ R21, R205, R24 ;  /* 0x00000018cd157221 */ /* 0x002fe20000010000 */
[----:B------:R-:W-:Y:S01]  /*17f40*/  FADD.FTZ R143, R203, R26 ;  /* 0x0000001acb8f7221 */ /* 0x000fe20000010000 */
[----:B------:R-:W3:Y:S05]  /*17f50*/  LD.E R87, desc[UR56][R16.64+0x34c] ;  /* 0x00034c3810577980 */ /* 0x000eea000c101900 */
[----:B------:R-:W-:Y:S08]  /*17f60*/  MUFU.EX2 R195, R195 ;  /* 0x000000c300c37308 */ /* 0x000ff00000000800 */
[----:B------:R-:W1:Y:S01]  /*17f70*/  MUFU.EX2 R199, R199 ;  /* 0x000000c700c77308 */ /* 0x000e620000000800 */
[----:B------:R-:W-:Y:S01]  /*17f80*/  FADD.FTZ R21, R206, R21 ;  /* 0x00000015ce157221 */ /* 0x000fe20000010000 */
[----:B------:R-:W-:Y:S01]  /*17f90*/  FADD.FTZ R24, R196, R143 ;  /* 0x0000008fc4187221 */ /* 0x000fe20000010000 */
[----:B------:R-:W3:Y:S05]  /*17fa0*/  LD.E R85, desc[UR56][R16.64+0x36c] ;  /* 0x00036c3810557980 */ /* 0x000eea000c101900 */
[----:B------:R1:W1:Y:S08]  /*17fb0*/  MUFU.EX2 R200, R89 ;  /* 0x0000005900c87308 */ /* 0x0002700000000800 */
[----:B------:R-:W1:Y:S01]  /*17fc0*/  MUFU.EX2 R194, R194 ;  /* 0x000000c200c27308 */ /* 0x000e620000000800 */
[----:B0-----:R-:W-:Y:S01]  /*17fd0*/  FADD.FTZ R26, R198, R21 ;  /* 0x00000015c61a7221 */ /* 0x001fe20000010000 */
[----:B------:R-:W-:Y:S01]  /*17fe0*/  FADD.FTZ R24, R197, R24 ;  /* 0x00000018c5187221 */ /* 0x000fe20000010000 */
[----:B-1----:R-:W3:Y:S02]  /*17ff0*/  LD.E R89, desc[UR56][R16.64+0x368] ;  /* 0x0003683810597980 */ /* 0x002ee4000c101900 */
[----:B------:R-:W-:Y:S01]  /*18000*/  FADD.FTZ R21, R199, R26 ;  /* 0x0000001ac7157221 */ /* 0x000fe20000010000 */
[----:B------:R-:W-:Y:S01]  /*18010*/  FADD.FTZ R151, R195, R24 ;  /* 0x00000018c3977221 */ /* 0x000fe20000010000 */
[----:B------:R-:W3:Y:S01]  /*18020*/  LD.E R127, desc[UR56][R16.64+0x3fc] ;  /* 0x0003fc38107f7980 */ /* 0x000ee2000c101900 */
[----:B------:R0:W-:Y:S01]  /*18030*/  MUFU.EX2 R11, R31 ;  /* 0x0000001f000b7308 */ /* 0x0001e20000000800 */
[----:B------:R-:W-:-:S02]  /*18040*/  FADD.FTZ R24, R200, R21 ;  /* 0x00000015c8187221 */ /* 0x000fc40000010000 */
[----:B------:R-:W3:Y:S04]  /*18050*/  LD.E R137, desc[UR56][R16.64+0x41c] ;  /* 0x00041c3810897980 */ /* 0x000ee8000c101900 */
[----:B------:R-:W3:Y:S01]  /*18060*/  LD.E R143, desc[UR56][R16.64+0x438] ;  /* 0x00043838108f7980 */ /* 0x000ee2000c101900 */
[----:B------:R-:W-:-:S03]  /*18070*/  FADD.FTZ R21, R194, R151 ;  /* 0x00000097c2157221 */ /* 0x000fc60000010000 */
[----:B0-----:R-:W3:Y:S04]  /*18080*/  LD.E R31, desc[UR56][R16.64+0x268] ;  /* 0x00026838101f7980 */ /* 0x001ee8000c101900 */
[----:B------:R-:W3:Y:S01]  /*18090*/  LD.E R151, desc[UR56][R16.64+0x458] ;  /* 0x0004583810977980 */ /* 0x000ee2000c101900 */
[----:B------:R-:W0:Y:S08]  /*180a0*/  MUFU.EX2 R201, R201 ;  /* 0x000000c900c97308 */ /* 0x000e300000000800 */
[----:B------:R-:W1:Y:S08]  /*180b0*/  MUFU.EX2 R186, R186 ;  /* 0x000000ba00ba7308 */ /* 0x000e700000000800 */
[----:B------:R-:W1:Y:S08]  /*180c0*/  MUFU.EX2 R190, R190 ;  /* 0x000000be00be7308 */ /* 0x000e700000000800 */
[----:B------:R-:W1:Y:S08]  /*180d0*/  MUFU.EX2 R187, R187 ;  /* 0x000000bb00bb7308 */ /* 0x000e700000000800 */
[----:B------:R-:W1:Y:S01]  /*180e0*/  MUFU.EX2 R193, R193 ;  /* 0x000000c100c17308 */ /* 0x000e620000000800 */
[----:B0-----:R-:W-:-:S07]  /*180f0*/  FADD.FTZ R215, R201, R24 ;  /* 0x00000018c9d77221 */ /* 0x001fce0000010000 */
[----:B------:R-:W0:Y:S08]  /*18100*/  MUFU.EX2 R184, R184 ;  /* 0x000000b800b87308 */ /* 0x000e300000000800 */
[----:B------:R-:W0:Y:S01]  /*18110*/  MUFU.EX2 R188, R188 ;  /* 0x000000bc00bc7308 */ /* 0x000e220000000800 */
[----:B-1----:R-:W-:Y:S01]  /*18120*/  FADD.FTZ R24, R186, R21 ;  /* 0x00000015ba187221 */ /* 0x002fe20000010000 */
[----:B------:R-:W-:-:S06]  /*18130*/  FADD.FTZ R26, R190, R215 ;  /* 0x000000d7be1a7221 */ /* 0x000fcc0000010000 */
[----:B------:R-:W1:Y:S08]  /*18140*/  MUFU.EX2 R185, R185 ;  /* 0x000000b900b97308 */ /* 0x000e700000000800 */
[----:B------:R-:W1:Y:S01]  /*18150*/  MUFU.EX2 R189, R189 ;  /* 0x000000bd00bd7308 */ /* 0x000e620000000800 */
[----:B------:R-:W-:Y:S01]  /*18160*/  FADD.FTZ R21, R187, R24 ;  /* 0x00000018bb157221 */ /* 0x000fe20000010000 */
[----:B------:R-:W-:-:S06]  /*18170*/  FADD.FTZ R215, R193, R26 ;  /* 0x0000001ac1d77221 */ /* 0x000fcc0000010000 */
        /* <DEDUP_REMOVED lines=9> */
[----:B------:R-:W4:Y:S01]  /*18210*/  MUFU.EX2 R174, R174 ;  /* 0x000000ae00ae7308 */ /* 0x000f220000000800 */
[----:B------:R-:W-:Y:S01]  /*18220*/  FADD.FTZ R217, R173, R24 ;  /* 0x00000018add97221 */ /* 0x000fe20000010000 */
[----:B------:R-:W-:-:S06]  /*18230*/  FADD.FTZ R24, R178, R215 ;  /* 0x000000d7b2187221 */ /* 0x000fcc0000010000 */
[----:B------:R-:W4:Y:S08]  /*18240*/  MUFU.EX2 R19, R19 ;  /* 0x0000001300137308 */ /* 0x000f300000000800 */
[----:B------:R-:W4:Y:S01]  /*18250*/  MUFU.EX2 R175, R175 ;  /* 0x000000af00af7308 */ /* 0x000f220000000800 */
[----:B0-----:R-:W-:Y:S01]  /*18260*/  FADD.FTZ R217, R172, R217 ;  /* 0x000000d9acd97221 */ /* 0x001fe20000010000 */
[----:B------:R-:W-:-:S06]  /*18270*/  FADD.FTZ R215, R181, R24 ;  /* 0x00000018b5d77221 */ /* 0x000fcc0000010000 */
[----:B------:R-:W0:Y:S08]  /*18280*/  MUFU.EX2 R13, R13 ;  /* 0x0000000d000d7308 */ /* 0x000e300000000800 */
[----:B------:R-:W0:Y:S01]  /*18290*/  MUFU.EX2 R20, R20 ;  /* 0x0000001400147308 */ /* 0x000e220000000800 */
[----:B-1----:R-:W-:Y:S01]  /*182a0*/  FADD.FTZ R24, R18, R217 ;  /* 0x000000d912187221 */ /* 0x002fe20000010000 */
[----:B----4-:R-:W-:-:S06]  /*182b0*/  FADD.FTZ R26, R174, R215 ;  /* 0x000000d7ae1a7221 */ /* 0x010fcc0000010000 */
[----:B------:R-:W1:Y:S08]  /*182c0*/  MUFU.EX2 R14, R14 ;  /* 0x0000000e000e7308 */ /* 0x000e700000000800 */
[----:B------:R-:W4:Y:S01]  /*182d0*/  MUFU.EX2 R21, R236 ;  /* 0x000000ec00157308 */ /* 0x000f220000000800 */
[----:B------:R-:W-:Y:S01]  /*182e0*/  FADD.FTZ R24, R19, R24 ;  /* 0x0000001813187221 */ /* 0x000fe20000010000 */
[----:B------:R-:W-:-:S06]  /*182f0*/  FADD.FTZ R215, R175, R26 ;  /* 0x0000001aafd77221 */ /* 0x000fcc0000010000 */
[----:B------:R-:W2:Y:S01]  /*18300*/  MUFU.EX2 R10, R10 ;  /* 0x0000000a000a7308 */ /* 0x000ea20000000800 */
[----:B0-----:R-:W-:Y:S01]  /*18310*/  FADD.FTZ R217, R13, R24 ;  /* 0x000000180dd97221 */ /* 0x001fe20000010000 */
[----:B------:R-:W-:-:S06]  /*18320*/  FADD.FTZ R24, R20, R215 ;  /* 0x000000d714187221 */ /* 0x000fcc0000010000 */
[----:B------:R-:W0:Y:S08]  /*18330*/  MUFU.EX2 R12, R12 ;  /* 0x0000000c000c7308 */ /* 0x000e300000000800 */
[----:B------:R-:W0:Y:S01]  /*18340*/  MUFU.EX2 R15, R15 ;  /* 0x0000000f000f7308 */ /* 0x000e220000000800 */
[----:B-1----:R-:W-:Y:S01]  /*18350*/  FADD.FTZ R26, R14, R217 ;  /* 0x000000d90e1a7221 */ /* 0x002fe20000010000 */
[----:B----4-:R-:W-:-:S03]  /*18360*/  FADD.FTZ R215, R21, R24 ;  /* 0x0000001815d77221 */ /* 0x010fc60000010000 */
[----:B------:R-:W-:Y:S01]  /*18370*/  FADD.FTZ R217, R11, R26 ;  /* 0x0000001a0bd97221 */ /* 0x000fe20000010000 */
[----:B--2---:R-:W-:Y:S01]  /*18380*/  FADD.FTZ R24, R10, R215 ;  /* 0x000000d70a187221 */ /* 0x004fe20000010000 */
[----:B------:R-:W-:Y:S01]  /*18390*/  FMUL.FTZ R231, R112, R27 ;  /* 0x0000001b70e77220 */ /* 0x000fe20000410000 */
[C---:B------:R-:W-:Y:S01]  /*183a0*/  FMUL.FTZ R229, R25.reuse, R28 ;  /* 0x0000001c19e57220 */ /* 0x040fe20000410000 */
[----:B0-----:R-:W-:Y:S01]  /*183b0*/  FADD.FTZ R217, R12, R217 ;  /* 0x000000d90cd97221 */ /* 0x001fe20000010000 */
[C---:B------:R-:W-:Y:S01]  /*183c0*/  FMUL.FTZ R27, R25.reuse, R6 ;  /* 0x00000006191b7220 */ /* 0x040fe20000410000 */
[----:B------:R-:W-:Y:S01]  /*183d0*/  FMUL.FTZ R219, R25, R36 ;  /* 0x0000002419db7220 */ /* 0x000fe20000410000 */
[----:B------:R0:W-:Y:S01]  /*183e0*/  ST.E desc[UR56][R16.64+0x45c], R231 ;  /* 0x00045ce710007985 */ /* 0x0001e2000c101938 */
[----:B------:R-:W-:-:S03]  /*183f0*/  FADD.FTZ R215, R15, R24 ;  /* 0x000000180fd77221 */ /* 0x000fc60000010000 */
[----:B------:R1:W-:Y:S01]  /*18400*/  ST.E desc[UR56][R16.64+0x240], R217 ;  /* 0x000240d910007985 */ /* 0x0003e2000c101938 */
[C---:B------:R-:W-:Y:S01]  /*18410*/  FMUL.FTZ R221, R25.reuse, R32 ;  /* 0x0000002019dd7220 */ /* 0x040fe20000410000 */
[C---:B------:R-:W-:Y:S01]  /*18420*/  FMUL.FTZ R223, R25.reuse, R30 ;  /* 0x0000001e19df7220 */ /* 0x040fe20000410000 */
[C---:B------:R-:W-:Y:S01]  /*18430*/  FMUL.FTZ R225, R25.reuse, R34 ;  /* 0x0000002219e17220 */ /* 0x040fe20000410000 */
[----:B------:R2:W-:Y:S01]  /*18440*/  ST.E desc[UR56][R16.64+0x244], R215 ;  /* 0x000244d710007985 */ /* 0x0005e2000c101938 */
[C---:B------:R-:W-:Y:S01]  /*18450*/  FMUL.FTZ R227, R25.reuse, R38 ;  /* 0x0000002619e37220 */ /* 0x040fe20000410000 */
[C---:B0-----:R-:W-:Y:S02]  /*18460*/  FMUL.FTZ R231, R25.reuse, R50 ;  /* 0x0000003219e77220 */ /* 0x041fe40000410000 */
[----:B------:R0:W-:Y:S04]  /*18470*/  ST.E desc[UR56][R16.64+0x454], R229 ;  /* 0x000454e510007985 */ /* 0x0001e8000c101938 */
[----:B------:R4:W-:Y:S01]  /*18480*/  ST.E desc[UR56][R16.64+0x260], R27 ;  /* 0x0002601b10007985 */ /* 0x0009e2000c101938 */
[----:B-1----:R-:W-:-:S03]  /*18490*/  FMUL.FTZ R217, R25, R44 ;  /* 0x0000002c19d97220 */ /* 0x002fc60000410000 */
[----:B------:R1:W-:Y:S01]  /*184a0*/  ST.E desc[UR56][R16.64+0x264], R219 ;  /* 0x000264db10007985 */ /* 0x0003e2000c101938 */
[C---:B--2---:R-:W-:Y:S01]  /*184b0*/  FMUL.FTZ R215, R25.reuse, R46 ;  /* 0x0000002e19d77220 */ /* 0x044fe20000410000 */
[C---:B0-----:R-:W-:Y:S01]  /*184c0*/  FMUL.FTZ R229, R25.reuse, R40 ;  /* 0x0000002819e57220 */ /* 0x041fe20000410000 */
[C---:B----4-:R-:W-:Y:S01]  /*184d0*/  FMUL.FTZ R27, R25.reuse, R42 ;  /* 0x0000002a191b7220 */ /* 0x050fe20000410000 */
        /* <DEDUP_REMOVED lines=27> */
[----:B---3--:R-:W-:-:S03]  /*18690*/  FMUL.FTZ R223, R25, R76 ;  /* 0x0000004c19df7220 */ /* 0x008fc60000410000 */
[----:B------:R3:W-:Y:S01]  /*186a0*/  ST.E desc[UR56][R16.64+0x2e4], R215 ;  /* 0x0002e4d710007985 */ /* 0x0007e2000c101938 */
[----:B-1----:R-:W-:-:S03]  /*186b0*/  FMUL.FTZ R225, R25, R74 ;  /* 0x0000004a19e17220 */ /* 0x002fc60000410000 */
[----:B------:R1:W-:Y:S01]  /*186c0*/  ST.E desc[UR56][R16.64+0x2f0], R217 ;  /* 0x0002f0d910007985 */ /* 0x0003e2000c101938 */
[----:B--2---:R-:W-:-:S03]  /*186d0*/  FMUL.FTZ R227, R25, R78 ;  /* 0x0000004e19e37220 */ /* 0x004fc60000410000 */
[----:B------:R2:W-:Y:S01]  /*186e0*/  ST.E desc[UR56][R16.64+0x2f4], R229 ;  /* 0x0002f4e510007985 */ /* 0x0005e2000c101938 */
[----:B0-----:R-:W-:-:S03]  /*186f0*/  FMUL.FTZ R27, R25, R88 ;  /* 0x00000058191b7220 */ /* 0x001fc60000410000 */
[----:B------:R0:W-:Y:S01]  /*18700*/  ST.E desc[UR56][R16.64+0x300], R231 ;  /* 0x000300e710007985 */ /* 0x0001e2000c101938 */
[----:B---3--:R-:W-:-:S03]  /*18710*/  FMUL.FTZ R215, R25, R80 ;  /* 0x0000005019d77220 */ /* 0x008fc60000410000 */
[----:B------:R3:W-:Y:S01]  /*18720*/  ST.E desc[UR56][R16.64+0x304], R219 ;  /* 0x000304db10007985 */ /* 0x0007e2000c101938 */
[C---:B-1----:R-:W-:Y:S01]  /*18730*/  FMUL.FTZ R217, R25.reuse, R86 ;  /* 0x0000005619d97220 */ /* 0x042fe20000410000 */
[C---:B--2---:R-:W-:Y:S01]  /*18740*/  FMUL.FTZ R229, R25.reuse, R84 ;  /* 0x0000005419e57220 */ /* 0x044fe20000410000 */
[C---:B0-----:R-:W-:Y:S01]  /*18750*/  FMUL.FTZ R231, R25.reuse, R82 ;  /* 0x0000005219e77220 */ /* 0x041fe20000410000 */
        /* <DEDUP_REMOVED lines=182> */
[----:B------:R4:W-:Y:S04]  /*192c0*/  ST.E desc[UR56][R16.64+0x3cc], R113 ;  /* 0x0003cc7110007985 */ /* 0x0009e8000c101938 */
[----:B------:R4:W-:Y:S04]  /*192d0*/  ST.E desc[UR56][R16.64+0x3d8], R119 ;  /* 0x0003d87710007985 */ /* 0x0009e8000c101938 */
[----:B------:R-:W-:Y:S04]  /*192e0*/  ST.E desc[UR56][R16.64+0x3dc], R123 ;  /* 0x0003dc7b10007985 */ /* 0x000fe8000c101938 */
        /* <DEDUP_REMOVED lines=16> */
[----:B0-----:R-:W4:Y:S04]  /*193f0*/  LD.E R7, desc[UR56][R16.64+0x260] ;  /* 0x0002603810077980 */ /* 0x001f28000c101900 */
        /* <DEDUP_REMOVED lines=256> */
[----:B0-----:R-:W4:Y:S04]  /*1a400*/  LD.E.64 R6, desc[UR56][R16.64+0xa8] ;  /* 0x0000a83810067980 */ /* 0x001f28000c101b00 */
[----:B------:R-:W4:Y:S04]  /*1a410*/  LDL R217, [R1+0x88] ;  /* 0x0000880001d97983 */ /* 0x000f280000100800 */
[----:B-1----:R-:W4:Y:S04]  /*1a420*/  LD.E R24, desc[UR56][R16.64+0x260] ;  /* 0x0002603810187980 */ /* 0x002f28000c101900 */
[----:B------:R-:W4:Y:S04]  /*1a430*/  LD.E R25, desc[UR56][R16.64+0x264] ;  /* 0x0002643810197980 */ /* 0x000f28000c101900 */
        /* <DEDUP_REMOVED lines=421> */
[----:B------:R-:W-:Y:S01]  /*1be90*/  IMAD.MOV.U32 R9, RZ, RZ, R7 ;  /* 0x000000ffff097224 */ /* 0x000fe200078e0007 */
[----:B------:R-:W-:Y:S01]  /*1bea0*/  IADD3 R8, R6, 0x200, RZ ;  /* 0x0000020006087810 */ /* 0x000fe20007ffe0ff */
        /* <DEDUP_REMOVED lines=807> */
.L_x_2937:
[----:B------:R-:W-:Y:S05]  /*1f120*/  BSYNC B0 ;  /* 0x0000000000007941 */ /* 0x000fea0003800000 */
.L_x_2936:
[----:B------:R-:W-:Y:S05]  /*1f130*/  @P0 BRA `(.L_x_2938) ;  /* 0xffffff60007c0947 */ /* 0x000fea000383ffff */
[----:B01----:R-:W-:-:S07]  /*1f140*/  IMAD.MOV.U32 R0, RZ, RZ, R5 ;  /* 0x000000ffff007224 */ /* 0x003fce00078e0005 */
.L_x_2921:
[----:B------:R-:W-:-:S13]  /*1f150*/  ISETP.GE.AND P0, PT, R0, R164, PT ;  /* 0x000000a40000720c */ /* 0x000fda0003f06270 */
[----:B------:R-:W-:Y:S05]  /*1f160*/  @!P0 BRA `(.L_x_2939) ;  /* 0x000000b000b48947 */ /* 0x000fea0003800000 */
[----:B------:R0:W5:Y:S02]  /*1f170*/  LDL.64 R2, [R1+0x178] ;  /* 0x0001780001027983 */ /* 0x0001640000100a00 */
.L_x_2966:
        /* <DEDUP_REMOVED lines=21> */
.L_x_2941:
[----:B------:R-:W-:Y:S05]  /*1f2d0*/  BSYNC B0 ;  /* 0x0000000000007941 */ /* 0x000fea0003800000 */
.L_x_2940:
        /* <DEDUP_REMOVED lines=13> */
.L_x_2943:
[----:B------:R-:W-:Y:S05]  /*1f3b0*/  BSYNC B0 ;  /* 0x0000000000007941 */ /* 0x000fea0003800000 */
.L_x_2942:
        /* <DEDUP_REMOVED lines=8> */
.L_x_2945:
[----:B------:R-:W-:Y:S05]  /*1f440*/  BSYNC B0 ;  /* 0x0000000000007941 */ /* 0x000fea0003800000 */
.L_x_2944:
[----:B-1---5:R-:W2:Y:S04]  /*1f450*/  LD.E R7, desc[UR56][R2.64] ;  /* 0x0000003802077980 */ /* 0x022ea8000c101900 */
[----:B------:R-:W2:Y:S01]  /*1f460*/  LDL.64 R10, [R1+0xa0] ;  /* 0x0000a000010a7983 */ /* 0x000ea20000100a00 */
[----:B------:R-:W-:Y:S05]  /*1f470*/  WARPSYNC.ALL ;  /* 0x0000000000007948 */ /* 0x000fea0003800000 */
[----:B------:R-:W3:Y:S04]  /*1f480*/  LDL.64 R4, [R1+0x98] ;  /* 0x0000980001047983 */ /* 0x000ee80000100a00 */
[----:B------:R-:W4:Y:S04]  /*1f490*/  LDL.64 R8, [R1+0x98] ;  /* 0x0000980001087983 */ /* 0x000f280000100a00 */
        /* <DEDUP_REMOVED lines=8> */
[----:B------:R-:W-:Y:S01]  /*1f520*/  VIADD R10, R6, 0x2 ;  /* 0x00000002060a7836 */ /* 0x000fe20000000000 */
[----:B------:R1:W-:Y:S01]  /*1f530*/  STL [R1+0x80], RZ ;  /* 0x000080ff01007387 */ /* 0x0003e20000100800 */
[----:B---3--:R-:W-:Y:S02]  /*1f540*/  R2UR UR4, R4 ;  /* 0x00000000040472ca */ /* 0x008fe400000e0000 */
[----:B------:R-:W-:-:S13]  /*1f550*/  R2UR UR5, R5 ;  /* 0x00000000050572ca */ /* 0x000fda00000e0000 */
[----:B------:R-:W-:Y:S01]  /*1f560*/  HGMMA.64x96x16.F32 R24, gdesc[UR4], RZ, !UPT, gsb0 ;  /* 0x01600000041879f0 */ /* 0x000fe2000c0008ff */
[----:B----4-:R-:W-:Y:S01]  /*1f570*/  IADD3 R8, R8, 0x2, RZ ;  /* 0x0000000208087810 */ /* 0x010fe20007ffe0ff */
[----:B------:R-:W-:Y:S01]  /*1f580*/  IMAD.MOV.U32 R4, RZ, RZ, 0x1 ;  /* 0x00000001ff047424 */ /* 0x000fe200078e00ff */
[----:B------:R-:W-:Y:S02]  /*1f590*/  R2UR UR6, R10 ;  /* 0x000000000a0672ca */ /* 0x000fe400000e0000 */
[----:B------:R-:W-:Y:S02]  /*1f5a0*/  R2UR UR7, R11 ;  /* 0x000000000b0772ca */ /* 0x000fe400000e0000 */
[----:B------:R-:W-:Y:S02]  /*1f5b0*/  R2UR UR4, R8 ;  /* 0x00000000080472ca */ /* 0x000fe400000e0000 */
[----:B------:R-:W-:Y:S01]  /*1f5c0*/  R2UR UR5, R9 ;  /* 0x00000000090572ca */ /* 0x000fe200000e0000 */
[----:B------:R1:W-:Y:S04]  /*1f5d0*/  STL [R1+0x80], R4 ;  /* 0x0000800401007387 */ /* 0x0003e80000100800 */
[----:B------:R1:W-:Y:S04]  /*1f5e0*/  STL [R1+0x80], R4 ;  /* 0x0000800401007387 */ /* 0x0003e80000100800 */
[----:B------:R1:W-:Y:S04]  /*1f5f0*/  STL [R1+0x80], R4 ;  /* 0x0000800401007387 */ /* 0x0003e80000100800 */
[----:B------:R1:W-:Y:S01]  /*1f600*/  STL [R1+0x80], R4 ;  /* 0x0000800401007387 */ /* 0x0003e20000100800 */
[----:B------:R-:W-:-:S03]  /*1f610*/  WARPGROUP.DEPBAR.LE gsb0, 0x0 ;  /* 0x00008000000079c5 */ /* 0x000fc60000010000 */
[----:B------:R1:W5:Y:S04]  /*1f620*/  LD.E R5, desc[UR56][R2.64] ;  /* 0x0000003802057980 */ /* 0x000368000c101900 */
[----:B------:R1:W5:Y:S01]  /*1f630*/  LD.E R7, desc[UR56][R2.64+0x4] ;  /* 0x0000043802077980 */ /* 0x000362000c101900 */
[----:B------:R-:W-:-:S06]  /*1f640*/  WARPGROUP.ARRIVE ;  /* 0x00000000000079c5 */ /* 0x000fcc0000000000 */
        /* <DEDUP_REMOVED lines=12> */
[----:B--2---:R-:W-:Y:S02]  /*1f710*/  VIADD R14, R14, 0x6 ;  /* 0x000000060e0e7836 */ /* 0x004fe40000000000 */
[----:B------:R-:W-:Y:S01]  /*1f720*/  IMAD.MOV.U32 R9, RZ, RZ, R11 ;  /* 0x000000ffff097224 */ /* 0x000fe200078e000b */
[----:B------:R-:W-:Y:S02]  /*1f730*/  R2UR UR6, R8 ;  /* 0x00000000080672ca */ /* 0x000fe400000e0000 */
[----:B------:R-:W-:Y:S02]  /*1f740*/  R2UR UR4, R14 ;  /* 0x000000000e0472ca */ /* 0x000fe400000e0000 */
[----:B------:R-:W-:Y:S02]  /*1f750*/  R2UR UR7, R9 ;  /* 0x00000000090772ca */ /* 0x000fe400000e0000 */
[----:B------:R-:W-:-:S02]  /*1f760*/  R2UR UR5, R15 ;  /* 0x000000000f0572ca */ /* 0x000fc400000e0000 */
[----:B------:R-:W-:Y:S01]  /*1f770*/  LOP3.LUT R18, R18, 0x1, RZ, 0xfc, !PT ;  /* 0x0000000112127812 */ /* 0x000fe200078efcff */
[----:B------:R-:W-:Y:S02]  /*1f780*/  WARPGROUP.DEPBAR.LE gsb0, 0x0 ;  /* 0x00008000000079c5 */ /* 0x000fe40000010000 */
[----:B------:R-:W-:-:S08]  /*1f790*/  WARPGROUP.ARRIVE ;  /* 0x00000000000079c5 */ /* 0x000fd00000000000 */
[----:B------:R-:W-:Y:S01]  /*1f7a0*/  HGMMA.64x96x16.F32 R24, gdesc[UR4], R24, gsb0 ;  /* 0x01600000041879f0 */ /* 0x000fe20008000818 */
[----:B------:R-:W-:Y:S01]  /*1f7b0*/  ISETP.NE.AND P1, PT, R18, 0x3, PT ;  /* 0x000000031200780c */ /* 0x000fe20003f25270 */
[----:B------:R-:W-:Y:S01]  /*1f7c0*/  BSSY B0, `(.L_x_2947) ;  /* 0x0000004000007945 */ /* 0x000fe20003800000 */
[----:B------:R-:W-:-:S11]  /*1f7d0*/  WARPGROUP.DEPBAR.LE gsb0, 0x0 ;  /* 0x00008000000079c5 */ /* 0x000fd60000010000 */
[----:B-1----:R-:W-:Y:S05]  /*1f7e0*/  @!P1 BRA `(.L_x_2948) ;  /* 0x0000000000049947 */ /* 0x002fea0003800000 */
[----:B------:R-:W-:Y:S01]  /*1f7f0*/  BPT.TRAP 0x1 ;  /* 0x000000040000795c */ /* 0x000fe20000300000 */
.L_x_2948:
[----:B------:R-:W-:Y:S05]  /*1f800*/  BSYNC B0 ;  /* 0x0000000000007941 */ /* 0x000fea0003800000 */
.L_x_2947:
        /* <DEDUP_REMOVED lines=10> */
.L_x_2950:
[----:B------:R-:W-:Y:S05]  /*1f8b0*/  BSYNC B0 ;  /* 0x0000000000007941 */ /* 0x000fea0003800000 */
.L_x_2949:
[----:B------:R-:W-:Y:S04]  /*1f8c0*/  BSSY B0, `(.L_x_2951) ;  /* 0x0000006000007945 */ /* 0x000fe80003800000 */
[----:B--2---:R-:W-:Y:S05]  /*1f8d0*/  @P0 BRA `(.L_x_2952) ;  /* 0x0000000000100947 */ /* 0x004fea0003800000 */
[----:B-----5:R-:W-:Y:S01]  /*1f8e0*/  IMAD R6, R6, 0x8, R8 ;  /* 0x0000000806067824 */ /* 0x020fe200078e0208 */
[----:B------:R-:W-:-:S04]  /*1f8f0*/  SHF.L.U32 R7, R7, 0x1f, RZ ;  /* 0x0000001f07077819 */ /* 0x000fc800000006ff */
[----:B------:R-:W2:Y:S02]  /*1f900*/  SYNCS.PHASECHK.TRANS64.TRYWAIT P0, [R6+URZ], R7 ;  /* 0x00000007060075a7 */ /* 0x000ea4000800017f */
[----:B--2---:R-:W-:Y:S05]  /*1f910*/  @!P0 BRA `(.L_x_2953) ;  /* 0x0000015800c08947 */ /* 0x004fea0003800000 */
.L_x_2952:
[----:B------:R-:W-:Y:S05]  /*1f920*/  BSYNC B0 ;  /* 0x0000000000007941 */ /* 0x000fea0003800000 */
.L_x_2951:
        /* <DEDUP_REMOVED lines=9> */
[----:B---3--:R-:W-:Y:S01]  /*1f9c0*/  IMAD R8, R19, 0xc00, R8 ;  /* 0x00000c0013087824 */ /* 0x008fe200078e0208 */
[----:B------:R-:W-:Y:S01]  /*1f9d0*/  R2UR UR7, R9 ;  /* 0x00000000090772ca */ /* 0x000fe200000e0000 */
[----:B------:R-:W3:Y:S01]  /*1f9e0*/  LDL.64 R18, [R1+0x110] ;  /* 0x0001100001127983 */ /* 0x000ee20000100a00 */
[----:B----4-:R-:W-:-:S02]  /*1f9f0*/  ISETP.NE.U32.AND P0, PT, R5, RZ, PT ;  /* 0x000000ff0500720c */ /* 0x010fc40003f05070 */
[----:B------:R-:W-:Y:S02]  /*1fa00*/  R2UR UR6, R8 ;  /* 0x00000000080672ca */ /* 0x000fe400000e0000 */
[----:B--2---:R-:W-:Y:S02]  /*1fa10*/  R2UR UR4, R6 ;  /* 0x00000000060472ca */ /* 0x004fe400000e0000 */
[----:B------:R-:W-:-:S07]  /*1fa20*/  R2UR UR5, R7 ;  /* 0x00000000070572ca */ /* 0x000fce00000e0000 */
[----:B------:R-:W-:-:S06]  /*1fa30*/  VOTEU.ANY UP0, P0 ;  /* 0x00000000003f7886 */ /* 0x000fcc0000000100 */
[----:B------:R-:W-:Y:S01]  /*1fa40*/  HGMMA.64x96x16.F32 R24, gdesc[UR4], R24, UP0, gsb0 ;  /* 0x01600000041879f0 */ /* 0x000fe2000b800818 */
[----:B------:R-:W-:Y:S01]  /*1fa50*/  VIADD R10, R10, 0x2 ;  /* 0x000000020a0a7836 */ /* 0x000fe20000000000 */
[----:B------:R-:W-:Y:S01]  /*1fa60*/  MOV R7, R9 ;  /* 0x0000000900077202 */ /* 0x000fe20000000f00 */
[----:B------:R-:W-:Y:S01]  /*1fa70*/  VIADD R6, R8, 0x2 ;  /* 0x0000000208067836 */ /* 0x000fe20000000000 */
[----:B------:R-:W-:Y:S02]  /*1fa80*/  R2UR UR5, R11 ;  /* 0x000000000b0572ca */ /* 0x000fe400000e0000 */
[----:B------:R-:W-:Y:S02]  /*1fa90*/  R2UR UR7, R7 ;  /* 0x00000000070772ca */ /* 0x000fe400000e0000 */
[----:B------:R-:W-:Y:S02]  /*1faa0*/  R2UR UR6, R6 ;  /* 0x00000000060672ca */ /* 0x000fe400000e0000 */
[----:B------:R-:W-:-:S02]  /*1fab0*/  R2UR UR4, R10 ;  /* 0x000000000a0472ca */ /* 0x000fc400000e0000 */
[----:B------:R-:W2:Y:S01]  /*1fac0*/  LDL.64 R10, [R1+0x110] ;  /* 0x00011000010a7983 */ /* 0x000ea20000100a00 */
        /* <DEDUP_REMOVED lines=26> */
[----:B---3--:R-:W-:Y:S02]  /*1fc70*/  VIADD R18, R18, 0x400 ;  /* 0x0000040012127836 */ /* 0x008fe40000000000 */
[----:B------:R-:W-:Y:S01]  /*1fc80*/  IMAD.MOV.U32 R7, RZ, RZ, R9 ;  /* 0x000000ffff077224 */ /* 0x000fe200078e0009 */
[----:B------:R-:W-:Y:S02]  /*1fc90*/  R2UR UR6, R6 ;  /* 0x00000000060672ca */ /* 0x000fe400000e0000 */
[----:B------:R-:W-:Y:S02]  /*1fca0*/  R2UR UR4, R18 ;  /* 0x00000000120472ca */ /* 0x000fe400000e0000 */
[----:B------:R-:W-:Y:S02]  /*1fcb0*/  R2UR UR7, R7 ;  /* 0x00000000070772ca */ /* 0x000fe400000e0000 */
[----:B------:R-:W-:-:S02]  /*1fcc0*/  R2UR UR5, R19 ;  /* 0x00000000130572ca */ /* 0x000fc400000e0000 */
[----:B------:R-:W3:Y:S01]  /*1fcd0*/  LDL.64 R18, [R1+0x110] ;  /* 0x0001100001127983 */ /* 0x000ee20000100a00 */
[----:B--2---:R-:W-:Y:S01]  /*1fce0*/  VIADD R10, R10, 0x402 ;  /* 0x000004020a0a7836 */ /* 0x004fe20000000000 */
[----:B------:R-:W-:Y:S02]  /*1fcf0*/  WARPGROUP.DEPBAR.LE gsb0, 0x0 ;  /* 0x00008000000079c5 */ /* 0x000fe40000010000 */
[----:B------:R-:W-:-:S07]  /*1fd00*/  WARPGROUP.ARRIVE ;  /* 0x00000000000079c5 */ /* 0x000fce0000000000 */
[----:B------:R-:W-:Y:S01]  /*1fd10*/  HGMMA.64x96x16.F32 R24, gdesc[UR4], R24, gsb0 ;  /* 0x01600000041879f0 */ /* 0x000fe20008000818 */
[----:B------:R-:W-:Y:S01]  /*1fd20*/  VIADD R6, R8, 0x302 ;  /* 0x0000030208067836 */ /* 0x000fe20000000000 */
[----:B------:R-:W-:Y:S02]  /*1fd30*/  MOV R7, R9 ;  /* 0x0000000900077202 */ /* 0x000fe40000000f00 */
[----:B------:R-:W-:Y:S02]  /*1fd40*/  R2UR UR4, R10 ;  /* 0x000000000a0472ca */ /* 0x000fe400000e0000 */
[----:B------:R-:W-:Y:S02]  /*1fd50*/  R2UR UR6, R6 ;  /* 0x00000000060672ca */ /* 0x000fe400000e0000 */
[----:B------:R-:W-:Y:S02]  /*1fd60*/  R2UR UR7, R7 ;  /* 0x00000000070772ca */ /* 0x000fe400000e0000 */
[----:B------:R-:W-:-:S02]  /*1fd70*/  R2UR UR5, R11 ;  /* 0x000000000b0572ca */ /* 0x000fc400000e0000 */
[----:B------:R-:W2:Y:S01]  /*1fd80*/  LDL.64 R10, [R1+0x110] ;  /* 0x00011000010a7983 */ /* 0x000ea20000100a00 */
        /* <DEDUP_REMOVED lines=76> */
[----:B--2---:R-:W-:Y:S01]  /*20250*/  VIADD R10, R10, 0xc02 ;  /* 0x00000c020a0a7836 */ /* 0x004fe20000000000 */
[----:B------:R-:W-:Y:S01]  /*20260*/  MOV R7, R9 ;  /* 0x0000000900077202 */ /* 0x000fe20000000f00 */
        /* <DEDUP_REMOVED lines=34> */
[----:B-1----:R-:W-:Y:S01]  /*20490*/  LOP3.LUT R72, R72, 0x7f, RZ, 0xc0, !PT ;  /* 0x0000007f48487812 */ /* 0x002fe200078ec0ff */
        /* <DEDUP_REMOVED lines=23> */
[----:B------:R-:W3:Y:S04]  /*20610*/  LDL.64 R18, [R1+0x170] ;  /* 0x0001700001127983 */ /* 0x000ee80000100a00 */
[----:B------:R-:W4:Y:S04]  /*20620*/  LDL R72, [R1+0x13c] ;  /* 0x00013c0001487983 */ /* 0x000f280000100800 */
[----:B------:R-:W2:Y:S04]  /*20630*/  LDL.128 R8, [R1+0x140] ;  /* 0x0001400001087983 */ /* 0x000ea80000100c00 */
[----:B------:R-:W2:Y:S04]  /*20640*/  LDL R73, [R1+0x70] ;  /* 0x0000700001497983 */ /* 0x000ea80000100800 */
[----:B------:R-:W2:Y:S04]  /*20650*/  LDL.128 R12, [R1+0x150] ;  /* 0x00015000010c7983 */ /* 0x000ea80000100c00 */
[----:B---3--:R4:W3:Y:S02]  /*20660*/  LD.E R18, desc[UR56][R18.64] ;  /* 0x0000003812127980 */ /* 0x0088e4000c101900 */
[----:B----4-:R-:W-:-:S04]  /*20670*/  SHF.R.S32.HI R19, RZ, 0x1f, R72 ;  /* 0x0000001fff137819 */ /* 0x010fc80000011448 */
[----:B------:R-:W-:-:S04]  /*20680*/  LEA.HI R19, R19, R72, RZ, 0x7 ;  /* 0x0000004813137211 */ /* 0x000fc800078f38ff */
[----:B------:R-:W-:Y:S02]  /*20690*/  SHF.R.S32.HI R20, RZ, 0x7, R19 ;  /* 0x00000007ff147819 */ /* 0x000fe40000011413 */
[----:B--2---:R-:W-:Y:S01]  /*206a0*/  ISETP.GE.AND P1, PT, R13, 0x1, PT ;  /* 0x000000010d00780c */ /* 0x004fe20003f26270 */
[----:B------:R-:W-:Y:S01]  /*206b0*/  BSSY B0, `(.L_x_2954) ;  /* 0x0000091000007945 */ /* 0x000fe20003800000 */
[----:B---3--:R-:W-:-:S04]  /*206c0*/  FMUL.FTZ R37, R37, R18 ;  /* 0x0000001225257220 */ /* 0x008fc80000410000 */
[----:B------:R2:W3:Y:S01]  /*206d0*/  MUFU.TANH R83, R37 ;  /* 0x0000002500537308 */ /* 0x0004e20000002400 */
[-C--:B-1----:R-:W-:Y:S01]  /*206e0*/  FMUL.FTZ R5, R26, R18.reuse ;  /* 0x000000121a057220 */ /* 0x082fe20000410000 */
[----:B--2---:R-:W-:Y:S01]  /*206f0*/  LOP3.LUT R37, R19, 0xffffff80, RZ, 0xc0, !PT ;  /* 0xffffff8013257812 */ /* 0x004fe200078ec0ff */
[----:B------:R-:W-:-:S04]  /*20700*/  FMUL.FTZ R26, R34, R18 ;  /* 0x00000012221a7220 */ /* 0x000fc80000410000 */
[----:B------:R-:W-:Y:S02]  /*20710*/  IMAD.IADD R37, R72, 0x1, -R37 ;  /* 0x0000000148257824 */ /* 0x000fe400078e0a25 */
[-C--:B------:R-:W-:Y:S01]  /*20720*/  FMUL.FTZ R36, R36, R18.reuse ;  /* 0x0000001224247220 */ /* 0x080fe20000410000 */
[-C--:B------:R-:W-:Y:S01]  /*20730*/  FMUL.FTZ R29, R29, R18.reuse ;  /* 0x000000121d1d7220 */ /* 0x080fe20000410000 */
[----:B------:R-:W-:Y:S01]  /*20740*/  FMUL.FTZ R33, R33, R18 ;  /* 0x0000001221217220 */ /* 0x000fe20000410000 */
[----:B------:R-:W-:Y:S01]  /*20750*/  SHF.R.S32.HI R34, RZ, 0x1f, R37 ;  /* 0x0000001fff227819 */ /* 0x000fe20000011425 */
[----:B------:R1:W2:Y:S08]  /*20760*/  MUFU.TANH R82, R36 ;  /* 0x0000002400527308 */ /* 0x0002b00000002400 */
[----:B------:R4:W0:Y:S01]  /*20770*/  MUFU.TANH R79, R29 ;  /* 0x0000001d004f7308 */ /* 0x0008220000002400 */
[----:B-1----:R-:W-:-:S07]  /*20780*/  LEA.HI R36, R34, R37, RZ, 0x2 ;  /* 0x0000002522247211 */ /* 0x002fce00078f10ff */
[----:B------:R1:W0:Y:S01]  /*20790*/  MUFU.TANH R81, R33 ;  /* 0x0000002100517308 */ /* 0x0002220000002400 */
[-C--:B----4-:R-:W-:Y:S01]  /*207a0*/  FMUL.FTZ R29, R35, R18.reuse ;  /* 0x00000012231d7220 */ /* 0x090fe20000410000 */
[-C--:B------:R-:W-:Y:S01]  /*207b0*/  FMUL.FTZ R35, R38, R18.reuse ;  /* 0x0000001226237220 */ /* 0x080fe20000410000 */
[--C-:B------:R-:W-:Y:S01]  /*207c0*/  SHF.R.S32.HI R38, RZ, 0x2, R36.reuse ;  /* 0x00000002ff267819 */ /* 0x100fe20000011424 */
[-C--:B-1----:R-:W-:Y:S01]  /*207d0*/  FMUL.FTZ R33, R39, R18.reuse ;  /* 0x0000001227217220 */ /* 0x082fe20000410000 */
[----:B------:R-:W-:Y:S02]  /*207e0*/  SHF.R.S32.HI R39, RZ, 0x1f, R36 ;  /* 0x0000001fff277819 */ /* 0x000fe40000011424 */
[----:B------:R-:W-:Y:S01]  /*207f0*/  LOP3.LUT R36, R36, 0x7ffffffc, RZ, 0xc0, !PT ;  /* 0x7ffffffc24247812 */ /* 0x000fe200078ec0ff */
[----:B------:R-:W-:Y:S01]  /*20800*/  FMUL.FTZ R32, R32, R18 ;  /* 0x0000001220207220 */ /* 0x000fe20000410000 */
[----:B------:R-:W-:Y:S01]  /*20810*/  LEA.HI R39, R39, R38, RZ, 0x3 ;  /* 0x0000002627277211 */ /* 0x000fe200078f18ff */
[-C--:B------:R-:W-:Y:S01]  /*20820*/  FMUL.FTZ R48, R48, R18.reuse ;  /* 0x0000001230307220 */ /* 0x080fe20000410000 */
[----:B------:R-:W-:Y:S01]  /*20830*/  LEA.HI R34, R34, R37, RZ, 0x5 ;  /* 0x0000002522227211 */ /* 0x000fe200078f28ff */
[-C--:B------:R-:W-:Y:S01]  /*20840*/  FMUL.FTZ R52, R52, R18.reuse ;  /* 0x0000001234347220 */ /* 0x080fe20000410000 */
[-C--:B------:R-:W-:Y:S01]  /*20850*/  FMUL.FTZ R7, R24, R18.reuse ;  /* 0x0000001218077220 */ /* 0x080fe20000410000 */
[----:B------:R-:W-:Y:S01]  /*20860*/  FMUL.FTZ R24, R31, R18 ;  /* 0x000000121f187220 */ /* 0x000fe20000410000 */
[----:B------:R-:W-:-:S02]  /*20870*/  IMAD.IADD R36, R37, 0x1, -R36 ;  /* 0x0000000125247824 */ /* 0x000fc400078e0a24 */
[-C--:B------:R-:W-:Y:S01]  /*20880*/  FMUL.FTZ R31, R42, R18.reuse ;  /* 0x000000122a1f7220 */ /* 0x080fe20000410000 */
[----:B------:R-:W-:Y:S01]  /*20890*/  FMUL.FTZ R77, R50, R18 ;  /* 0x00000012324d7220 */ /* 0x000fe20000410000 */
[----:B------:R-:W-:Y:S01]  /*208a0*/  LOP3.LUT R39, R39, 0xfffffff8, RZ, 0xc0, !PT ;  /* 0xfffffff827277812 */ /* 0x000fe200078ec0ff */
[----:B------:R-:W-:Y:S01]  /*208b0*/  IMAD R37, R0, -0x60, R9 ;  /* 0xffffffa000257824 */ /* 0x000fe200078e0209 */
[----:B------:R-:W-:Y:S01]  /*208c0*/  LEA.HI R19, R19, R20, RZ, 0x1 ;  /* 0x0000001413137211 */ /* 0x000fe200078f08ff */
[-C--:B------:R-:W-:Y:S01]  /*208d0*/  FMUL.FTZ R6, R27, R18.reuse ;  /* 0x000000121b067220 */ /* 0x080fe20000410000 */
[----:B------:R-:W-:Y:S01]  /*208e0*/  SHF.R.S32.HI R34, RZ, 0x5, R34 ;  /* 0x00000005ff227819 */ /* 0x000fe20000011422 */
[-C--:B------:R-:W-:Y:S01]  /*208f0*/  FMUL.FTZ R21, R30, R18.reuse ;  /* 0x000000121e157220 */ /* 0x080fe20000410000 */
[----:B------:R1:W4:Y:S01]  /*20900*/  MUFU.TANH R80, R32 ;  /* 0x0000002000507308 */ /* 0x0003220000002400 */
[-C--:B------:R-:W-:Y:S01]  /*20910*/  FMUL.FTZ R25, R25, R18.reuse ;  /* 0x0000001219197220 */ /* 0x080fe20000410000 */
[-C--:B------:R-:W-:Y:S01]  /*20920*/  FMUL.FTZ R28, R28, R18.reuse ;  /* 0x000000121c1c7220 */ /* 0x080fe20000410000 */
[-C--:B------:R-:W-:Y:S01]  /*20930*/  FMUL.FTZ R40, R40, R18.reuse ;  /* 0x0000001228287220 */ /* 0x080fe20000410000 */
[-C--:B------:R-:W-:Y:S01]  /*20940*/  FMUL.FTZ R41, R41, R18.reuse ;  /* 0x0000001229297220 */ /* 0x080fe20000410000 */
[-C--:B------:R-:W-:Y:S01]  /*20950*/  FMUL.FTZ R74, R43, R18.reuse ;  /* 0x000000122b4a7220 */ /* 0x080fe20000410000 */
[-C--:B------:R-:W-:Y:S01]  /*20960*/  FMUL.FTZ R44, R44, R18.reuse ;  /* 0x000000122c2c7220 */ /* 0x080fe20000410000 */
[-C--:B------:R-:W-:Y:S01]  /*20970*/  FMUL.FTZ R45, R45, R18.reuse ;  /* 0x000000122d2d7220 */ /* 0x080fe20000410000 */
[----:B------:R3:W0:Y:S01]  /*20980*/  MUFU.TANH R42, R48 ;  /* 0x00000030002a7308 */ /* 0x0006220000002400 */
        /* <DEDUP_REMOVED lines=17> */
[-C--:B---3--:R-:W-:Y:S01]  /*20aa0*/  FMUL.FTZ R48, R70, R18.reuse ;  /* 0x0000001246307220 */ /* 0x088fe20000410000 */
[-C--:B--2---:R-:W-:Y:S01]  /*20ab0*/  FMUL.FTZ R52, R71, R18.reuse ;  /* 0x0000001247347220 */ /* 0x084fe20000410000 */
[-C--:B------:R-:W-:Y:S01]  /*20ac0*/  FMUL.FTZ R49, R49, R18.reuse ;  /* 0x0000001231317220 */ /* 0x080fe20000410000 */
[-C--:B------:R-:W-:Y:S01]  /*20ad0*/  FMUL.FTZ R53, R53, R18.reuse ;  /* 0x0000001235357220 */ /* 0x080fe20000410000 */
[-C--:B------:R-:W-:Y:S01]  /*20ae0*/  FMUL.FTZ R59, R59, R18.reuse ;  /* 0x000000123b3b7220 */ /* 0x080fe20000410000 */
[-C--:B------:R-:W-:Y:S01]  /*20af0*/  FMUL.FTZ R61, R61, R18.reuse ;  /* 0x000000123d3d7220 */ /* 0x080fe20000410000 */
[----:B------:R-:W-:Y:S01]  /*20b00*/  FMUL.FTZ R65, R65, R18 ;  /* 0x0000001241417220 */ /* 0x000fe20000410000 */
[----:B------:R-:W-:Y:S01]  /*20b10*/  LOP3.LUT R19, R19, 0x3fffffe, RZ, 0xc0, !PT ;  /* 0x03fffffe13137812 */ /* 0x000fe200078ec0ff */
[----:B------:R-:W-:Y:S01]  /*20b20*/  IMAD.IADD R39, R38, 0x1, -R39 ;  /* 0x0000000126277824 */ /* 0x000fe200078e0a27 */
[----:B------:R-:W-:Y:S01]  /*20b30*/  IADD3 R37, -R8, 0x1, R37 ;  /* 0x0000000108257810 */ /* 0x000fe20007ffe125 */
[----:B------:R-:W-:Y:S01]  /*20b40*/  IMAD R34, R73, 0x8, R34 ;  /* 0x0000000849227824 */ /* 0x000fe200078e0222 */
[----:B------:R1:W2:Y:S01]  /*20b50*/  MUFU.TANH R85, R54 ;  /* 0x0000003600557308 */ /* 0x0002a20000002400 */
[----:B------:R-:W-:-:S02]  /*20b60*/  IADD3 R19, R20, -R19, RZ ;  /* 0x8000001314137210 */ /* 0x000fc40007ffe0ff */
[----:B------:R-:W-:Y:S02]  /*20b70*/  IMAD.U32 R20, R34, 0x10, R39 ;  /* 0x0000001022147824 */ /* 0x000fe400078e0027 */
[----:B------:R-:W-:-:S03]  /*20b80*/  IMAD R18, R36, -0x2, R37 ;  /* 0xfffffffe24127824 */ /* 0x000fc600078e0225 */
[----:B------:R1:W3:Y:S01]  /*20b90*/  MUFU.TANH R86, R55 ;  /* 0x0000003700567308 */ /* 0x0002e20000002400 */
[----:B------:R-:W-:Y:S01]  /*20ba0*/  LOP3.LUT R37, RZ, R10, RZ, 0x33, !PT ;  /* 0x0000000aff257212 */ /* 0x000fe200078e33ff */
[----:B------:R-:W-:-:S06]  /*20bb0*/  IMAD R38, R19, 0x40, R20 ;  /* 0x0000004013267824 */ /* 0x000fcc00078e0214 */
        /* <DEDUP_REMOVED lines=37> */
[----:B------:R-:W0:Y:S08]  /*20e10*/  MUFU.TANH R69, R69 ;  /* 0x0000004500457308 */ /* 0x000e300000002400 */
        /* <DEDUP_REMOVED lines=19> */
.L_x_2957:
[----:B------:R-:W-:-:S13]  /*20f50*/  ISETP.NE.AND P1, PT, R13, 0x1, PT ;  /* 0x000000010d00780c */ /* 0x000fda0003f25270 */
[----:B------:R-:W-:-:S05]  /*20f60*/  @P1 IMAD.HI.U32 R20, R10, R14, RZ ;  /* 0x0000000e0a141227 */ /* 0x000fca00078e00ff */
[----:B------:R-:W-:-:S07]  /*20f70*/  @P1 SHF.R.U32.HI R10, RZ, R15, R20 ;  /* 0x0000000fff0a1219 */ /* 0x000fce0000011614 */
.L_x_2958:
[----:B------:R-:W-:Y:S05]  /*20f80*/  BSYNC B1 ;  /* 0x0000000000017941 */ /* 0x000fea0003800000 */
.L_x_2956:
[----:B------:R-:W-:-:S05]  /*20f90*/  IMAD R11, R10, R13, R66 ;  /* 0x0000000d0a0b7224 */ /* 0x000fca00078e0242 */
[----:B------:R-:W-:Y:S02]  /*20fa0*/  VIMNMX R18, R18, R11, !PT ;  /* 0x0000000b12127248 */ /* 0x000fe40007fe0100 */
[----:B------:R-:W-:-:S07]  /*20fb0*/  VIADDMNMX R12, R11, R13, R12, PT ;  /* 0x0000000d0b0c7246 */ /* 0x000fce000380010c */
.L_x_2955:
[----:B------:R-:W-:Y:S05]  /*20fc0*/  BSYNC B0 ;  /* 0x0000000000007941 */ /* 0x000fea0003800000 */
.L_x_2954:
        /* <DEDUP_REMOVED lines=8> */
[----:B------:R-:W-:Y:S02]  /*21050*/  ISETP.GT.AND P2, PT, R18, 0x1, !P2 ;  /* 0x000000011200780c */ /* 0x000fe40005744270 */
[----:B------:R-:W-:Y:S02]  /*21060*/  ISETP.GE.AND P3, PT, R36, 0xa, PT ;  /* 0x0000000a2400780c */ /* 0x000fe40003f66270 */
[----:B0-----:R-:W-:Y:S01]  /*21070*/  FSEL R67, R28, -INF , !P1 ;  /* 0xff8000001c437808 */ /* 0x001fe20004800000 */
[----:B------:R-:W-:Y:S01]  /*21080*/  IMAD.IADD R28, R73, 0x1, R38 ;  /* 0x00000001491c7824 */ /* 0x000fe200078e0226 */
        /* <DEDUP_REMOVED lines=84> */
[----:B------:R-:W-:Y:S01]  /*215d0*/  FSEL R37, R54, -INF , !P2 ;  /* 0xff80000036257808 */ /* 0x000fe20005000000 */
[----:B------:R-:W-:Y:S01]  /*215e0*/  IMAD.IADD R54, R71, 0x1, R38 ;  /* 0x0000000147367824 */ /* 0x000fe200078e0226 */
        /* <DEDUP_REMOVED lines=33> */
.L_x_2962:
[----:B------:R-:W-:-:S13]  /*21800*/  ISETP.NE.AND P6, PT, R13, 0x1, PT ;  /* 0x000000010d00780c */ /* 0x000fda0003fc5270 */
[----:B------:R-:W-:-:S05]  /*21810*/  @P6 IMAD.HI.U32 R14, R8, R14, RZ ;  /* 0x0000000e080e6227 */ /* 0x000fca00078e00ff */
[----:B------:R-:W-:-:S07]  /*21820*/  @P6 SHF.R.U32.HI R8, RZ, R15, R14 ;  /* 0x0000000fff086219 */ /* 0x000fce000001160e */
.L_x_2963:
[----:B------:R-:W-:Y:S05]  /*21830*/  BSYNC B1 ;  /* 0x0000000000017941 */ /* 0x000fea0003800000 */
.L_x_2961:
[----:B------:R-:W-:-:S05]  /*21840*/  IMAD R7, R8, R13, R66 ;  /* 0x0000000d08077224 */ /* 0x000fca00078e0242 */
[----:B------:R-:W-:Y:S02]  /*21850*/  VIADDMNMX R54, R7, R13, R54, PT ;  /* 0x0000000d07367246 */ /* 0x000fe40003800136 */
[----:B------:R-:W-:-:S07]  /*21860*/  VIMNMX R28, R28, R7, !PT ;  /* 0x000000071c1c7248 */ /* 0x000fce0007fe0100 */
.L_x_2960:
[----:B------:R-:W-:Y:S05]  /*21870*/  BSYNC B0 ;  /* 0x0000000000007941 */ /* 0x000fea0003800000 */
.L_x_2959:
        /* <DEDUP_REMOVED lines=8> */
[----:B------:R-:W2:Y:S01]  /*21900*/  LD.E.64 R6, desc[UR56][R16.64+0x230] ;  /* 0x0002303810067980 */ /* 0x000ea2000c101b00 */
        /* <DEDUP_REMOVED lines=68> */
[----:B------:R-:W-:-:S02]  /*21d50*/  FSEL R5, R62, -INF , !P5 ;  /* 0xff8000003e057808 */ /* 0x000fc40006800000 */
[----:B------:R-:W-:Y:S02]  /*21d60*/  FMNMX.FTZ R56, R11, R56, !PT ;  /* 0x000000380b387209 */ /* 0x000fe40007810000 */
[----:B------:R-:W-:Y:S02]  /*21d70*/  ISETP.GT.AND P2, PT, R28, 0x50, !P2 ;  /* 0x000000501c00780c */ /* 0x000fe40005744270 */
        /* <DEDUP_REMOVED lines=45> */
[----:B------:R-:W-:Y:S02]  /*22050*/  ISETP.GT.AND P3, PT, R28, 0x51, !P3 ;  /* 0x000000511c00780c */ /* 0x000fe40005f64270 */
[----:B------:R-:W-:-:S02]  /*22060*/  ISETP.LT.OR P2, PT, R54, 0x51, P2 ;  /* 0x000000513600780c */ /* 0x000fc40001741670 */
[----:B------:R-:W-:Y:S02]  /*22070*/  FSEL R71, R27, -INF , !P1 ;  /* 0xff8000001b477808 */ /* 0x000fe40004800000 */
[----:B------:R-:W-:Y:S02]  /*22080*/  FMNMX.FTZ R56, R5, R56, !PT ;  /* 0x0000003805387209 */ /* 0x000fe40007810000 */
[C---:B------:R-:W-:Y:S02]  /*22090*/  ISETP.GT.AND P4, PT, R28.reuse, 0x58, !P4 ;  /* 0x000000581c00780c */ /* 0x040fe40006784270 */
[----:B------:R-:W-:Y:S02]  /*220a0*/  ISETP.GT.AND P1, PT, R28, 0x59, !P6 ;  /* 0x000000591c00780c */ /* 0x000fe40007724270 */
[----:B------:R-:W-:Y:S02]  /*220b0*/  ISETP.LT.OR P3, PT, R54, 0x52, P3 ;  /* 0x000000523600780c */ /* 0x000fe40001f61670 */
[----:B------:R-:W-:-:S02]  /*220c0*/  FSEL R28, R30, -INF , !P2 ;  /* 0xff8000001e1c7808 */ /* 0x000fc40005000000 */
[----:B------:R-:W-:Y:S02]  /*220d0*/  FMNMX.FTZ R9, R71, R56, !PT ;  /* 0x0000003847097209 */ /* 0x000fe40007810000 */
[----:B------:R-:W-:Y:S02]  /*220e0*/  ISETP.LT.OR P4, PT, R54, 0x59, P4 ;  /* 0x000000593600780c */ /* 0x000fe40002781670 */
[----:B------:R-:W-:Y:S02]  /*220f0*/  FSEL R27, R32, -INF , !P3 ;  /* 0xff800000201b7808 */ /* 0x000fe40005800000 */
[----:B------:R-:W-:Y:S01]  /*22100*/  FMNMX.FTZ R30, R28, R9, !PT ;  /* 0x000000091c1e7209 */ /* 0x000fe20007810000 */
[----:B------:R-:W-:Y:S01]  /*22110*/  UIADD3 UR4, UP0, UR49, 0x230, URZ ;  /* 0x0000023031047890 */ /* 0x000fe2000ff1e03f */
[----:B------:R-:W-:Y:S02]  /*22120*/  ISETP.LT.OR P1, PT, R54, 0x5a, P1 ;  /* 0x0000005a3600780c */ /* 0x000fe40000f21670 */
[----:B------:R-:W-:-:S02]  /*22130*/  FSEL R29, R48, -INF , !P4 ;  /* 0xff800000301d7808 */ /* 0x000fc40006000000 */
[----:B------:R-:W-:Y:S01]  /*22140*/  FMNMX.FTZ R32, R27, R30, !PT ;  /* 0x0000001e1b207209 */ /* 0x000fe20007810000 */
[----:B------:R-:W-:Y:S02]  /*22150*/  ULOP3.LUT UR4, UR4, 0x4, URZ, 0xfc, !UPT ;  /* 0x0000000404047892 */ /* 0x000fe4000f8efc3f */
[----:B------:R-:W-:Y:S01]  /*22160*/  UIADD3.X UR5, URZ, UR48, URZ, UP0, !UPT ;  /* 0x000000303f057290 */ /* 0x000fe200087fe43f */
[----:B------:R-:W-:Y:S02]  /*22170*/  FSEL R30, R52, -INF , !P1 ;  /* 0xff800000341e7808 */ /* 0x000fe40004800000 */
[----:B------:R-:W-:Y:S01]  /*22180*/  FMNMX.FTZ R9, R29, R32, !PT ;  /* 0x000000201d097209 */ /* 0x000fe20007810000 */
[----:B------:R-:W-:Y:S01]  /*22190*/  IMAD.U32 R68, RZ, RZ, UR4 ;  /* 0x00000004ff447e24 */ /* 0x000fe2000f8e00ff */
[----:B0-----:R-:W-:Y:S01]  /*221a0*/  FMNMX.FTZ R75, R58, R75, !PT ;  /* 0x0000004b3a4b7209 */ /* 0x001fe20007810000 */
[----:B------:R-:W-:Y:S01]  /*221b0*/  IMAD.U32 R69, RZ, RZ, UR5 ;  /* 0x00000005ff457e24 */ /* 0x000fe2000f8e00ff */
[----:B------:R-:W-:Y:S01]  /*221c0*/  FMNMX.FTZ R9, R30, R9, !PT ;  /* 0x000000091e097209 */ /* 0x000fe20007810000 */
[----:B------:R-:W-:Y:S04]  /*221d0*/  ST.E desc[UR56][R16.64+0x230], R73 ;  /* 0x0002304910007985 */ /* 0x000fe8000c101938 */
[----:B------:R-:W-:Y:S04]  /*221e0*/  ST.E desc[UR56][R68.64], R9 ;  /* 0x0000000944007985 */ /* 0x000fe8000c101938 */
[----:B------:R-:W-:Y:S04]  /*221f0*/  ST.E desc[UR56][R16.64+0x230], R75 ;  /* 0x0002304b10007985 */ /* 0x000fe8000c101938 */
[----:B------:R-:W2:Y:S04]  /*22200*/  LD.E R32, desc[UR56][R68.64] ;  /* 0x0000003844207980 */ /* 0x000ea8000c101900 */
[----:B--2---:R-:W0:Y:S02]  /*22210*/  SHFL.BFLY PT, R77, R32, 0x2, 0x1f ;  /* 0x0c401f00204d7f89 */ /* 0x004e2400000e0000 */
[----:B0-----:R-:W-:-:S05]  /*22220*/  FMNMX.FTZ R77, R32, R77, !PT ;  /* 0x0000004d204d7209 */ /* 0x001fca0007810000 */
[----:B------:R-:W0:Y:S02]  /*22230*/  SHFL.BFLY PT, R48, R77, 0x1, 0x1f ;  /* 0x0c201f004d307f89 */ /* 0x000e2400000e0000 */
[----:B0-----:R-:W-:-:S05]  /*22240*/  FMNMX.FTZ R79, R77, R48, !PT ;  /* 0x000000304d4f7209 */ /* 0x001fca0007810000 */
[----:B------:R0:W-:Y:S04]  /*22250*/  ST.E desc[UR56][R68.64], R79 ;  /* 0x0000004f44007985 */ /* 0x0001e8000c101938 */
[----:B------:R-:W2:Y:S04]  /*22260*/  LD.E R81, desc[UR56][R16.64+0x230] ;  /* 0x0002303810517980 */ /* 0x000ea8000c101900 */
[----:B------:R-:W0:Y:S04]  /*22270*/  LD.E R48, desc[UR56][R16.64+0x250] ;  /* 0x0002503810307980 */ /* 0x000e28000c101900 */
[----:B------:R-:W3:Y:S04]  /*22280*/  LD.E R54, desc[UR56][R16.64+0x240] ;  /* 0x0002403810367980 */ /* 0x000ee8000c101900 */
[----:B------:R-:W4:Y:S01]  /*22290*/  LD.E R56, desc[UR56][R16.64+0x244] ;  /* 0x0002443810387980 */ /* 0x000f22000c101900 */
[----:B------:R-:W-:-:S04]  /*222a0*/  FSETP.NEU.FTZ.AND P2, PT, R79, -INF , PT ;  /* 0xff8000004f00780b */ /* 0x000fc80003f5d000 */
[----:B------:R-:W-:-:S05]  /*222b0*/  FSEL R52, R79, RZ, P2 ;  /* 0x000000ff4f347208 */ /* 0x000fca0001000000 */
[----:B------:R-:W-:Y:S02]  /*222c0*/  FADD.FTZ R9, R7, -R52 ;  /* 0x8000003407097221 */ /* 0x000fe40000010000 */
[----:B------:R-:W5:Y:S01]  /*222d0*/  LD.E R7, desc[UR56][R16.64+0x260] ;  /* 0x0002603810077980 */ /* 0x000f62000c101900 */
[----:B------:R-:W-:-:S04]  /*222e0*/  UIADD3 UR4, UP0, UR49, 0x260, URZ ;  /* 0x0000026031047890 */ /* 0x000fc8000ff1e03f */
[----:B------:R-:W-:Y:S02]  /*222f0*/  ULOP3.LUT UR5, UR4, 0x4, URZ, 0xfc, !UPT ;  /* 0x0000000404057892 */ /* 0x000fe4000f8efc3f */
[----:B------:R-:W-:Y:S01]  /*22300*/  UIADD3.X UR7, URZ, UR48, URZ, UP0, !UPT ;  /* 0x000000303f077290 */ /* 0x000fe200087fe43f */
[----:B--2---:R-:W-:Y:S01]  /*22310*/  FSETP.NEU.FTZ.AND P1, PT, R81, -INF , PT ;  /* 0xff8000005100780b */ /* 0x004fe20003f3d000 */
[-C--:B0-----:R-:W-:Y:S01]  /*22320*/  FMUL.FTZ R79, R79, R48.reuse ;  /* 0x000000304f4f7220 */ /* 0x081fe20000410000 */
[CC--:B------:R-:W-:Y:S02]  /*22330*/  FMUL.FTZ R32, R81.reuse, R48.reuse ;  /* 0x0000003051207220 */ /* 0x0c0fe40000410000 */
[----:B------:R-:W-:Y:S02]  /*22340*/  FSEL R81, R81, RZ, P1 ;  /* 0x000000ff51517208 */ /* 0x000fe40000800000 */
[----:B------:R-:W-:Y:S02]  /*22350*/  FSEL R79, R79, RZ, P2 ;  /* 0x000000ff4f4f7208 */ /* 0x000fe40001000000 */
[----:B------:R-:W-:Y:S01]  /*22360*/  FSEL R52, R32, RZ, P1 ;  /* 0x000000ff20347208 */ /* 0x000fe20000800000 */
[----:B------:R-:W-:Y:S01]  /*22370*/  FADD.FTZ R81, R6, -R81 ;  /* 0x8000005106517221 */ /* 0x000fe20000010000 */
[----:B------:R-:W-:Y:S01]  /*22380*/  FMUL.FTZ R32, R48, R9 ;  /* 0x0000000930207220 */ /* 0x000fe20000410000 */
[-CC-:B------:R-:W-:Y:S01]  /*22390*/  FFMA.FTZ R199, R25, R48.reuse, -R79.reuse ;  /* 0x0000003019c77223 */ /* 0x180fe2000001084f */
[-CC-:B------:R-:W-:Y:S01]  /*223a0*/  FFMA.FTZ R157, R50, R48.reuse, -R79.reuse ;  /* 0x00000030329d7223 */ /* 0x180fe2000001084f */
[-CC-:B------:R-:W-:Y:S01]  /*223b0*/  FFMA.FTZ R156, R83, R48.reuse, -R52.reuse ;  /* 0x00000030539c7223 */ /* 0x180fe20000010834 */
[-C--:B------:R-:W-:Y:S01]  /*223c0*/  FMUL.FTZ R25, R81, R48.reuse ;  /* 0x0000003051197220 */ /* 0x080fe20000410000 */
[-CC-:B------:R-:W-:Y:S01]  /*223d0*/  FFMA.FTZ R174, R19, R48.reuse, -R52.reuse ;  /* 0x0000003013ae7223 */ /* 0x180fe20000010834 */
[-CC-:B------:R-:W-:Y:S01]  /*223e0*/  FFMA.FTZ R19, R10, R48.reuse, -R52.reuse ;  /* 0x000000300a137223 */ /* 0x180fe20000010834 */
[-CC-:B------:R-:W-:Y:S01]  /*223f0*/  FFMA.FTZ R11, R11, R48.reuse, -R52.reuse ;  /* 0x000000300b0b7223 */ /* 0x180fe20000010834 */
[-CC-:B------:R-:W-:Y:S01]  /*22400*/  FFMA.FTZ R10, R55, R48.reuse, -R79.reuse ;  /* 0x00000030370a7223 */ /* 0x180fe2000001084f */
[----:B------:R-:W-:Y:S01]  /*22410*/  MUFU.EX2 R32, R32 ;  /* 0x0000002000207308 */ /* 0x000fe20000000800 */
[-C--:B------:R-:W-:Y:S01]  /*22420*/  FFMA.FTZ R158, R67, R48.reuse, -R52 ;  /* 0x00000030439e7223 */ /* 0x080fe20000010834 */
[----:B------:R-:W-:-:S06]  /*22430*/  FFMA.FTZ R159, R57, R48, -R79 ;  /* 0x00000030399f7223 */ /* 0x000fcc000001084f */
[----:B------:R-:W-:Y:S01]  /*22440*/  MUFU.EX2 R156, R156 ;  /* 0x0000009c009c7308 */ /* 0x000fe20000000800 */
[-C--:B------:R-:W-:Y:S01]  /*22450*/  FFMA.FTZ R9, R65, R48.reuse, -R52 ;  /* 0x0000003041097223 */ /* 0x080fe20000010834 */
[----:B------:R-:W-:-:S06]  /*22460*/  FFMA.FTZ R8, R8, R48, -R79 ;  /* 0x0000003008087223 */ /* 0x000fcc000001084f */
[----:B------:R-:W-:Y:S08]  /*22470*/  MUFU.EX2 R157, R157 ;  /* 0x0000009d009d7308 */ /* 0x000ff00000000800 */
[----:B------:R-:W3:Y:S01]  /*22480*/  MUFU.EX2 R25, R25 ;  /* 0x0000001900197308 */ /* 0x000ee20000000800 */
[-C--:B------:R-:W-:Y:S01]  /*22490*/  FFMA.FTZ R215, R63, R48.reuse, -R52 ;  /* 0x000000303fd77223 */ /* 0x080fe20000010834 */
[----:B------:R-:W-:-:S06]  /*224a0*/  FFMA.FTZ R211, R38, R48, -R79 ;  /* 0x0000003026d37223 */ /* 0x000fcc000001084f */
[----:B------:R-:W0:Y:S08]  /*224b0*/  MUFU.EX2 R11, R11 ;  /* 0x0000000b000b7308 */ /* 0x000e300000000800 */
[----:B------:R-:W1:Y:S01]  /*224c0*/  MUFU.EX2 R10, R10 ;  /* 0x0000000a000a7308 */ /* 0x000e620000000800 */
[-C--:B------:R-:W-:Y:S01]  /*224d0*/  FFMA.FTZ R220, R61, R48.reuse, -R52 ;  /* 0x000000303ddc7223 */ /* 0x080fe20000010834 */
[----:B------:R-:W-:-:S06]  /*224e0*/  FFMA.FTZ R218, R36, R48, -R79 ;  /* 0x0000003024da7223 */ /* 0x000fcc000001084f */
[----:B------:R-:W2:Y:S08]  /*224f0*/  MUFU.EX2 R158, R158 ;  /* 0x0000009e009e7308 */ /* 0x000eb00000000800 */
[----:B------:R-:W5:Y:S01]  /*22500*/  MUFU.EX2 R159, R159 ;  /* 0x0000009f009f7308 */ /* 0x000f620000000800 */
[----:B------:R-:W-:Y:S01]  /*22510*/  FFMA.FTZ R189, R15, R48, -R79 ;  /* 0x000000300fbd7223 */ /* 0x000fe2000001084f */
[----:B---3--:R-:W-:Y:S01]  /*22520*/  FFMA.FTZ R54, R25, R54, R156 ;  /* 0x0000003619367223 */ /* 0x008fe2000001009c */
[----:B----4-:R-:W-:-:S05]  /*22530*/  FFMA.FTZ R15, R32, R56, R157 ;  /* 0x00000038200f7223 */ /* 0x010fca000001009d */
[----:B------:R-:W3:Y:S01]  /*22540*/  MUFU.EX2 R9, R9 ;  /* 0x0000000900097308 */ /* 0x000ee20000000800 */
[-C--:B------:R-:W-:Y:S01]  /*22550*/  FFMA.FTZ R209, R59, R48.reuse, -R52 ;  /* 0x000000303bd17223 */ /* 0x080fe20000010834 */
[----:B------:R-:W-:-:S06]  /*22560*/  FFMA.FTZ R207, R35, R48, -R79 ;  /* 0x0000003023cf7223 */ /* 0x000fcc000001084f */
[----:B------:R-:W4:Y:S01]  /*22570*/  MUFU.EX2 R8, R8 ;  /* 0x0000000800087308 */ /* 0x000f220000000800 */
[----:B------:R-:W-:Y:S01]  /*22580*/  FFMA.FTZ R196, R21, R48, -R79 ;  /* 0x0000003015c47223 */ /* 0x000fe2000001084f */
[----:B0-----:R-:W-:Y:S01]  /*22590*/  FADD.FTZ R21, R11, R54 ;  /* 0x000000360b157221 */ /* 0x001fe20000010000 */
[----:B-1----:R-:W-:-:S05]  /*225a0*/  FADD.FTZ R6, R10, R15 ;  /* 0x0000000f0a067221 */ /* 0x002fca0000010000 */
[----:B------:R-:W0:Y:S01]  /*225b0*/  MUFU.EX2 R215, R215 ;  /* 0x000000d700d77308 */ /* 0x000e220000000800 */
[-C--:B------:R-:W-:Y:S01]  /*225c0*/  FFMA.FTZ R216, R53, R48.reuse, -R52 ;  /* 0x0000003035d87223 */ /* 0x080fe20000010834 */
[----:B------:R-:W-:-:S06]  /*225d0*/  FFMA.FTZ R208, R33, R48, -R79 ;  /* 0x0000003021d07223 */ /* 0x000fcc000001084f */
[----:B------:R-:W1:Y:S01]  /*225e0*/  MUFU.EX2 R211, R211 ;  /* 0x000000d300d37308 */ /* 0x000e620000000800 */
[----:B------:R-:W-:Y:S01]  /*225f0*/  FFMA.FTZ R190, R14, R48, -R79 ;  /* 0x000000300ebe7223 */ /* 0x000fe2000001084f */
[----:B--2---:R-:W-:Y:S01]  /*22600*/  FADD.FTZ R14, R158, R21 ;  /* 0x000000159e0e7221 */ /* 0x004fe20000010000 */
[----:B-----5:R-:W-:-:S05]  /*22610*/  FADD.FTZ R15, R159, R6 ;  /* 0x000000069f0f7221 */ /* 0x020fca0000010000 */
[----:B------:R-:W2:Y:S01]  /*22620*/  MUFU.EX2 R220, R220 ;  /* 0x000000dc00dc7308 */ /* 0x000ea20000000800 */
[-C--:B------:R-:W-:Y:S01]  /*22630*/  FFMA.FTZ R206, R51, R48.reuse, -R52 ;  /* 0x0000003033ce7223 */ /* 0x080fe20000010834 */
[----:B------:R-:W-:-:S06]  /*22640*/  FFMA.FTZ R203, R31, R48, -R79 ;  /* 0x000000301fcb7223 */ /* 0x000fcc000001084f */
[----:B------:R-:W5:Y:S01]  /*22650*/  MUFU.EX2 R218, R218 ;  /* 0x000000da00da7308 */ /* 0x000f620000000800 */
[----:B---3--:R-:W-:Y:S01]  /*22660*/  FADD.FTZ R14, R9, R14 ;  /* 0x0000000e090e7221 */ /* 0x008fe20000010000 */
[----:B----4-:R-:W-:-:S06]  /*22670*/  FADD.FTZ R6, R8, R15 ;  /* 0x0000000f08067221 */ /* 0x010fcc0000010000 */
        /* <DEDUP_REMOVED lines=8> */
[----:B------:R-:W-:-:S07]  /*22700*/  FFMA.FTZ R202, R47, R48, -R52 ;  /* 0x000000302fca7223 */ /* 0x000fce0000010834 */
[----:B------:R-:W1:Y:S01]  /*22710*/  MUFU.EX2 R208, R208 ;  /* 0x000000d000d07308 */ /* 0x000e620000000800 */
[----:B--2---:R-:W-:Y:S01]  /*22720*/  FADD.FTZ R6, R220, R13 ;  /* 0x0000000ddc067221 */ /* 0x004fe20000010000 */
[----:B-----5:R-:W-:-:S06]  /*22730*/  FADD.FTZ R14, R218, R15 ;  /* 0x0000000fda0e7221 */ /* 0x020fcc0000010000 */
        /* <DEDUP_REMOVED lines=10> */
[----:B0-----:R-:W-:Y:S01]  /*227e0*/  FADD.FTZ R13, R216, R13 ;  /* 0x0000000dd80d7221 */ /* 0x001fe20000010000 */
[----:B-1----:R-:W-:-:S06]  /*227f0*/  FADD.FTZ R6, R208, R15 ;  /* 0x0000000fd0067221 */ /* 0x002fcc0000010000 */
[----:B------:R-:W0:Y:S01]  /*22800*/  MUFU.EX2 R202, R202 ;  /* 0x000000ca00ca7308 */ /* 0x000e220000000800 */
[----:B------:R-:W-:-:S07]  /*22810*/  FFMA.FTZ R198, R44, R48, -R52 ;  /* 0x000000302cc67223 */ /* 0x000fce0000010834 */
[----:B------:R-:W1:Y:S01]  /*22820*/  MUFU.EX2 R199, R199 ;  /* 0x000000c700c77308 */ /* 0x000e620000000800 */
[-CC-:B------:R-:W-:Y:S01]  /*22830*/  FFMA.FTZ R186, R12, R48.reuse, -R79.reuse ;  /* 0x000000300cba7223 */ /* 0x180fe2000001084f */
[----:B------:R-:W-:Y:S01]  /*22840*/  FFMA.FTZ R175, R5, R48, -R79 ;  /* 0x0000003005af7223 */ /* 0x000fe2000001084f */
[----:B--2---:R-:W-:-:S05]  /*22850*/  FADD.FTZ R12, R206, R13 ;  /* 0x0000000dce0c7221 */ /* 0x004fca0000010000 */
[----:B------:R-:W2:Y:S01]  /*22860*/  MUFU.EX2 R201, R201 ;  /* 0x000000c900c97308 */ /* 0x000ea20000000800 */
[----:B-----5:R-:W-:Y:S01]  /*22870*/  FADD.FTZ R5, R203, R6 ;  /* 0x00000006cb057221 */ /* 0x020fe20000010000 */
[----:B------:R-:W-:-:S06]  /*22880*/  FFMA.FTZ R193, R43, R48, -R52 ;  /* 0x000000302bc17223 */ /* 0x000fcc0000010834 */
[----:B------:R-:W5:Y:S01]  /*22890*/  MUFU.EX2 R200, R200 ;  /* 0x000000c800c87308 */ /* 0x000f620000000800 */
[----:B---3--:R-:W-:Y:S01]  /*228a0*/  FADD.FTZ R13, R205, R12 ;  /* 0x0000000ccd0d7221 */ /* 0x008fe20000010000 */
[----:B----4-:R-:W-:-:S06]  /*228b0*/  FADD.FTZ R6, R204, R5 ;  /* 0x00000005cc067221 */ /* 0x010fcc0000010000 */
[----:B------:R-:W3:Y:S01]  /*228c0*/  MUFU.EX2 R197, R197 ;  /* 0x000000c500c57308 */ /* 0x000ee20000000800 */
[----:B------:R-:W-:-:S07]  /*228d0*/  FFMA.FTZ R194, R42, R48, -R52 ;  /* 0x000000302ac27223 */ /* 0x000fce0000010834 */
[----:B------:R-:W4:Y:S01]  /*228e0*/  MUFU.EX2 R195, R195 ;  /* 0x000000c300c37308 */ /* 0x000f220000000800 */
[----:B0-----:R-:W-:Y:S01]  /*228f0*/  FADD.FTZ R12, R202, R13 ;  /* 0x0000000dca0c7221 */ /* 0x001fe20000010000 */
[----:B-1----:R-:W-:-:S06]  /*22900*/  FADD.FTZ R5, R199, R6 ;  /* 0x00000006c7057221 */ /* 0x002fcc0000010000 */
[----:B------:R-:W0:Y:S01]  /*22910*/  MUFU.EX2 R198, R198 ;  /* 0x000000c600c67308 */ /* 0x000e220000000800 */
[----:B------:R-:W-:-:S07]  /*22920*/  FFMA.FTZ R187, R41, R48, -R52 ;  /* 0x0000003029bb7223 */ /* 0x000fce0000010834 */
[----:B------:R-:W1:Y:S01]  /*22930*/  MUFU.EX2 R196, R196 ;  /* 0x000000c400c47308 */ /* 0x000e620000000800 */
[----:B--2---:R-:W-:Y:S01]  /*22940*/  FADD.FTZ R12, R201, R12 ;  /* 0x0000000cc90c7221 */ /* 0x004fe20000010000 */
[----:B-----5:R-:W-:-:S06]  /*22950*/  FADD.FTZ R6, R200, R5 ;  /* 0x00000005c8067221 */ /* 0x020fcc0000010000 */
[----:B------:R-:W2:Y:S01]  /*22960*/  MUFU.EX2 R193, R193 ;  /* 0x000000c100c17308 */ /* 0x000ea20000000800 */
[----:B------:R-:W-:-:S07]  /*22970*/  FFMA.FTZ R188, R40, R48, -R52 ;  /* 0x0000003028bc7223 */ /* 0x000fce0000010834 */
        /* <DEDUP_REMOVED lines=9> */
[-C--:B------:R-:W-:Y:S01]  /*22a10*/  FFMA.FTZ R184, R37, R48.reuse, -R52 ;  /* 0x0000003025b87223 */ /* 0x080fe20000010834 */
[----:B------:R-:W-:-:S06]  /*22a20*/  FFMA.FTZ R178, R71, R48, -R79 ;  /* 0x0000003047b27223 */ /* 0x000fcc000001084f */
        /* <DEDUP_REMOVED lines=25> */
[----:B------:R-:W3:Y:S08]  /*22bc0*/  MUFU.EX2 R174, R174 ;  /* 0x000000ae00ae7308 */ /* 0x000ef00000000800 */
[----:B------:R-:W4:Y:S01]  /*22bd0*/  MUFU.EX2 R172, R172 ;  /* 0x000000ac00ac7308 */ /* 0x000f220000000800 */
[----:B0-----:R-:W-:Y:S01]  /*22be0*/  FADD.FTZ R6, R184, R13 ;  /* 0x0000000db8067221 */ /* 0x001fe20000010000 */
[----:B-1----:R-:W-:-:S06]  /*22bf0*/  FADD.FTZ R12, R178, R15 ;  /* 0x0000000fb20c7221 */ /* 0x002fcc0000010000 */
[----:B------:R-:W0:Y:S08]  /*22c00*/  MUFU.EX2 R19, R19 ;  /* 0x0000001300137308 */ /* 0x000e300000000800 */
[----:B------:R-:W1:Y:S01]  /*22c10*/  MUFU.EX2 R5, R5 ;  /* 0x0000000500057308 */ /* 0x000e620000000800 */
[----:B--2---:R-:W-:Y:S01]  /*22c20*/  FADD.FTZ R13, R173, R6 ;  /* 0x00000006ad0d7221 */ /* 0x004fe20000010000 */
[----:B-----5:R-:W-:-:S06]  /*22c30*/  FADD.FTZ R15, R21, R12 ;  /* 0x0000000c150f7221 */ /* 0x020fcc0000010000 */
[----:B------:R-:W2:Y:S08]  /*22c40*/  MUFU.EX2 R20, R20 ;  /* 0x0000001400147308 */ /* 0x000eb00000000800 */
[----:B------:R-:W5:Y:S01]  /*22c50*/  MUFU.EX2 R18, R18 ;  /* 0x0000001200127308 */ /* 0x000f620000000800 */
[----:B---3--:R-:W-:Y:S01]  /*22c60*/  FADD.FTZ R6, R174, R13 ;  /* 0x0000000dae067221 */ /* 0x008fe20000010000 */
[----:B----4-:R-:W-:-:S03]  /*22c70*/  FADD.FTZ R12, R172, R15 ;  /* 0x0000000fac0c7221 */ /* 0x010fc60000010000 */
[----:B0-----:R-:W-:Y:S01]  /*22c80*/  FADD.FTZ R13, R19, R6 ;  /* 0x00000006130d7221 */ /* 0x001fe20000010000 */
[----:B-1----:R-:W-:Y:S01]  /*22c90*/  FADD.FTZ R15, R5, R12 ;  /* 0x0000000c050f7221 */ /* 0x002fe20000010000 */
[----:B------:R-:W-:Y:S01]  /*22ca0*/  FMUL.FTZ R7, R25, R7 ;  /* 0x0000000719077220 */ /* 0x000fe20000410000 */
[----:B------:R-:W-:Y:S01]  /*22cb0*/  MOV R14, UR5 ;  /* 0x00000005000e7c02 */ /* 0x000fe20008000f00 */
[----:B--2---:R-:W-:-:S03]  /*22cc0*/  FADD.FTZ R13, R20, R13 ;  /* 0x0000000d140d7221 */ /* 0x004fc60000010000 */
[----:B------:R-:W-:Y:S01]  /*22cd0*/  ST.E desc[UR56][R16.64+0x260], R7 ;  /* 0x0002600710007985 */ /* 0x000fe2000c101938 */
[----:B-----5:R-:W-:Y:S01]  /*22ce0*/  FADD.FTZ R27, R18, R15 ;  /* 0x0000000f121b7221 */ /* 0x020fe20000010000 */
[----:B------:R-:W-:Y:S02]  /*22cf0*/  IMAD.U32 R15, RZ, RZ, UR7 ;  /* 0x00000007ff0f7e24 */ /* 0x000fe4000f8e00ff */
[----:B------:R0:W-:Y:S04]  /*22d00*/  ST.E desc[UR56][R16.64+0x240], R13 ;  /* 0x0002400d10007985 */ /* 0x0001e8000c101938 */
[----:B------:R1:W-:Y:S04]  /*22d10*/  ST.E desc[UR56][R16.64+0x244], R27 ;  /* 0x0002441b10007985 */ /* 0x0003e8000c101938 */
[----:B------:R-:W2:Y:S02]  /*22d20*/  LD.E R6, desc[UR56][R14.64] ;  /* 0x000000380e067980 */ /* 0x000ea4000c101900 */
[----:B--2---:R-:W-:-:S05]  /*22d30*/  FMUL.FTZ R29, R25, R6 ;  /* 0x00000006191d7220 */ /* 0x004fca0000410000 */
[----:B------:R2:W-:Y:S04]  /*22d40*/  ST.E desc[UR56][R14.64], R29 ;  /* 0x0000001d0e007985 */ /* 0x0005e8000c101938 */
[----:B------:R-:W0:Y:S04]  /*22d50*/  LD.E R12, desc[UR56][R16.64+0x274] ;  /* 0x00027438100c7980 */ /* 0x000e28000c101900 */
[----:B------:R-:W3:Y:S04]  /*22d60*/  LD.E R144, desc[UR56][R16.64+0x454] ;  /* 0x0004543810907980 */ /* 0x000ee8000c101900 */
[----:B------:R-:W4:Y:S04]  /*22d70*/  LD.E R6, desc[UR56][R16.64+0x270] ;  /* 0x0002703810067980 */ /* 0x000f28000c101900 */
[----:B------:R-:W1:Y:S04]  /*22d80*/  LD.E R24, desc[UR56][R16.64+0x280] ;  /* 0x0002803810187980 */ /* 0x000e68000c101900 */
[----:B------:R-:W2:Y:S04]  /*22d90*/  LD.E R26, desc[UR56][R16.64+0x284] ;  /* 0x00028438101a7980 */ /* 0x000ea8000c101900 */
        /* <DEDUP_REMOVED lines=57> */
[----:B------:R-:W-:Y:S01]  /*23130*/  ULOP3.LUT UR5, UR4, 0x8, URZ, 0xfc, !UPT ;  /* 0x0000000804057892 */ /* 0x000fe2000f8efc3f */
[C---:B0-----:R-:W-:Y:S01]  /*23140*/  FMUL.FTZ R13, R25.reuse, R12 ;  /* 0x0000000c190d7220 */ /* 0x041fe20000410000 */
[----:B---3--:R-:W-:-:S04]  /*23150*/  FMUL.FTZ R37, R25, R144 ;  /* 0x0000009019257220 */ /* 0x008fc80000410000 */
[----:B------:R0:W-:Y:S01]  /*23160*/  ST.E desc[UR56][R16.64+0x274], R13 ;  /* 0x0002740d10007985 */ /* 0x0001e2000c101938 */
[C---:B----4-:R-:W-:Y:S01]  /*23170*/  FMUL.FTZ R7, R25.reuse, R6 ;  /* 0x0000000619077220 */ /* 0x050fe20000410000 */
[C---:B-1----:R-:W-:Y:S01]  /*23180*/  FMUL.FTZ R27, R25.reuse, R24 ;  /* 0x00000018191b7220 */ /* 0x042fe20000410000 */
[C---:B--2---:R-:W-:Y:S01]  /*23190*/  FMUL.FTZ R29, R25.reuse, R26 ;  /* 0x0000001a191d7220 */ /* 0x044fe20000410000 */
[C---:B-----5:R-:W-:Y:S01]  /*231a0*/  FMUL.FTZ R31, R25.reuse, R28 ;  /* 0x0000001c191f7220 */ /* 0x060fe20000410000 */
[C---:B0-----:R-:W-:Y:S01]  /*231b0*/  FMUL.FTZ R13, R25.reuse, R38 ;  /* 0x00000026190d7220 */ /* 0x041fe20000410000 */
[----:B------:R0:W-:Y:S01]  /*231c0*/  ST.E desc[UR56][R16.64+0x454], R37 ;  /* 0x0004542510007985 */ /* 0x0001e2000c101938 */
[----:B------:R-:W-:-:S03]  /*231d0*/  FMUL.FTZ R33, R25, R30 ;  /* 0x0000001e19217220 */ /* 0x000fc60000410000 */
[----:B------:R1:W-:Y:S01]  /*231e0*/  ST.E desc[UR56][R16.64+0x270], R7 ;  /* 0x0002700710007985 */ /* 0x0003e2000c101938 */
[----:B------:R-:W-:-:S03]  /*231f0*/  FMUL.FTZ R35, R25, R34 ;  /* 0x0000002219237220 */ /* 0x000fc60000410000 */
[----:B------:R2:W-:Y:S04]  /*23200*/  ST.E desc[UR56][R16.64+0x280], R27 ;  /* 0x0002801b10007985 */ /* 0x0005e8000c101938 */
[----:B------:R3:W-:Y:S01]  /*23210*/  ST.E desc[UR56][R16.64+0x284], R29 ;  /* 0x0002841d10007985 */ /* 0x0007e2000c101938 */
[----:B0-----:R-:W-:-:S03]  /*23220*/  FMUL.FTZ R37, R25, R40 ;  /* 0x0000002819257220 */ /* 0x001fc60000410000 */
[----:B------:R0:W-:Y:S01]  /*23230*/  ST.E desc[UR56][R16.64+0x290], R31 ;  /* 0x0002901f10007985 */ /* 0x0001e2000c101938 */
[C---:B-1----:R-:W-:Y:S01]  /*23240*/  FMUL.FTZ R7, R25.reuse, R36 ;  /* 0x0000002419077220 */ /* 0x042fe20000410000 */
[C---:B------:R-:W-:Y:S02]  /*23250*/  FMUL.FTZ R39, R25.reuse, R42 ;  /* 0x0000002a19277220 */ /* 0x040fe40000410000 */
        /* <DEDUP_REMOVED lines=17> */
[C---:B0-----:R-:W-:Y:S01]  /*23370*/  FMUL.FTZ R39, R25.reuse, R62 ;  /* 0x0000003e19277220 */ /* 0x041fe20000410000 */
[C---:B-1----:R-:W-:Y:S02]  /*23380*/  FMUL.FTZ R27, R25.reuse, R58 ;  /* 0x0000003a191b7220 */ /* 0x042fe40000410000 */
[----:B------:R0:W-:Y:S01]  /*23390*/  ST.E desc[UR56][R16.64+0x2f4], R13 ;  /* 0x0002f40d10007985 */ /* 0x0001e2000c101938 */
[C---:B--2---:R-:W-:Y:S01]  /*233a0*/  FMUL.FTZ R29, R25.reuse, R64 ;  /* 0x00000040191d7220 */ /* 0x044fe20000410000 */
[C---:B---3--:R-:W-:Y:S02]  /*233b0*/  FMUL.FTZ R31, R25.reuse, R66 ;  /* 0x00000042191f7220 */ /* 0x048fe40000410000 */
[----:B------:R1:W-:Y:S01]  /*233c0*/  ST.E desc[UR56][R16.64+0x2e0], R33 ;  /* 0x0002e02110007985 */ /* 0x0003e2000c101938 */
[----:B0-----:R-:W-:-:S03]  /*233d0*/  FMUL.FTZ R13, R25, R74 ;  /* 0x0000004a190d7220 */ /* 0x001fc60000410000 */
[----:B------:R0:W-:Y:S04]  /*233e0*/  ST.E desc[UR56][R16.64+0x2e4], R35 ;  /* 0x0002e42310007985 */ /* 0x0001e8000c101938 */
[----:B------:R2:W-:Y:S01]  /*233f0*/  ST.E desc[UR56][R16.64+0x2f0], R7 ;  /* 0x0002f00710007985 */ /* 0x0005e2000c101938 */
[----:B-1----:R-:W-:-:S03]  /*23400*/  FMUL.FTZ R33, R25, R70 ;  /* 0x0000004619217220 */ /* 0x002fc60000410000 */
[----:B------:R1:W-:Y:S04]  /*23410*/  ST.E desc[UR56][R16.64+0x300], R27 ;  /* 0x0003001b10007985 */ /* 0x0003e8000c101938 */
[----:B------:R3:W-:Y:S01]  /*23420*/  ST.E desc[UR56][R16.64+0x304], R37 ;  /* 0x0003042510007985 */ /* 0x0007e2000c101938 */
[----:B0-----:R-:W-:-:S03]  /*23430*/  FMUL.FTZ R35, R25, R72 ;  /* 0x0000004819237220 */ /* 0x001fc60000410000 */
[----:B------:R0:W-:Y:S01]  /*23440*/  ST.E desc[UR56][R16.64+0x310], R39 ;  /* 0x0003102710007985 */ /* 0x0001e2000c101938 */
[----:B--2---:R-:W-:-:S03]  /*23450*/  FMUL.FTZ R7, R25, R68 ;  /* 0x0000004419077220 */ /* 0x004fc60000410000 */
[----:B------:R2:W-:Y:S01]  /*23460*/  ST.E desc[UR56][R16.64+0x314], R29 ;  /* 0x0003141d10007985 */ /* 0x0005e2000c101938 */
[----:B-1----:R-:W-:-:S03]  /*23470*/  FMUL.FTZ R27, R25, R76 ;  /* 0x0000004c191b7220 */ /* 0x002fc60000410000 */
[----:B------:R1:W-:Y:S01]  /*23480*/  ST.E desc[UR56][R16.64+0x320], R31 ;  /* 0x0003201f10007985 */ /* 0x0003e2000c101938 */
[----:B---3--:R-:W-:-:S03]  /*23490*/  FMUL.FTZ R37, R25, R80 ;  /* 0x0000005019257220 */ /* 0x008fc60000410000 */
[----:B------:R3:W-:Y:S01]  /*234a0*/  ST.E desc[UR56][R16.64+0x340], R13 ;  /* 0x0003400d10007985 */ /* 0x0007e2000c101938 */
[C---:B0-----:R-:W-:Y:S01]  /*234b0*/  FMUL.FTZ R39, R25.reuse, R82 ;  /* 0x0000005219277220 */ /* 0x041fe20000410000 */
[C---:B--2---:R-:W-:Y:S01]  /*234c0*/  FMUL.FTZ R29, R25.reuse, R78 ;  /* 0x0000004e191d7220 */ /* 0x044fe20000410000 */
[C---:B-1----:R-:W-:Y:S01]  /*234d0*/  FMUL.FTZ R31, R25.reuse, R84 ;  /* 0x00000054191f7220 */ /* 0x042fe20000410000 */
        /* <DEDUP_REMOVED lines=15> */
[C---:B-1----:R-:W-:Y:S01]  /*235d0*/  FMUL.FTZ R37, R25.reuse, R100 ;  /* 0x0000006419257220 */ /* 0x042fe20000410000 */
[C---:B--2---:R-:W-:Y:S01]  /*235e0*/  FMUL.FTZ R39, R25.reuse, R102 ;  /* 0x0000006619277220 */ /* 0x044fe20000410000 */
[C---:B---3--:R-:W-:Y:S01]  /*235f0*/  FMUL.FTZ R31, R25.reuse, R98 ;  /* 0x00000062191f7220 */ /* 0x048fe20000410000 */
[C---:B0-----:R-:W-:Y:S01]  /*23600*/  FMUL.FTZ R13, R25.reuse, R106 ;  /* 0x0000006a190d7220 */ /* 0x041fe20000410000 */
        /* <DEDUP_REMOVED lines=18> */
[----:B------:R0:W-:Y:S01]  /*23730*/  ST.E desc[UR56][R16.64+0x3b4], R7 ;  /* 0x0003b40710007985 */ /* 0x0001e2000c101938 */
[----:B------:R-:W-:Y:S02]  /*23740*/  IMAD.U32 R12, RZ, RZ, UR5 ;  /* 0x00000005ff0c7e24 */ /* 0x000fe4000f8e00ff */
[C---:B------:R-:W-:Y:S01]  /*23750*/  FMUL.FTZ R41, R25.reuse, R140 ;  /* 0x0000008c19297220 */ /* 0x040fe20000410000 */
[----:B------:R1:W-:Y:S01]  /*23760*/  ST.E desc[UR56][R16.64+0x3c4], R27 ;  /* 0x0003c41b10007985 */ /* 0x0003e2000c101938 */
[----:B------:R-:W-:-:S03]  /*23770*/  FMUL.FTZ R43, R25, R142 ;  /* 0x0000008e192b7220 */ /* 0x000fc60000410000 */
        /* <DEDUP_REMOVED lines=14> */
[----:B---3--:R-:W-:Y:S01]  /*23860*/  FMUL.FTZ R39, R25, R138 ;  /* 0x0000008a19277220 */ /* 0x008fe20000410000 */
[----:B0-----:R-:W-:Y:S01]  /*23870*/  IMAD.U32 R13, RZ, RZ, UR7 ;  /* 0x00000007ff0d7e24 */ /* 0x001fe2000f8e00ff */
[----:B------:R0:W-:Y:S04]  /*23880*/  ST.E desc[UR56][R16.64+0x3f0], R7 ;  /* 0x0003f00710007985 */ /* 0x0001e8000c101938 */
[----:B------:R1:W-:Y:S04]  /*23890*/  ST.E desc[UR56][R16.64+0x410], R27 ;  /* 0x0004101b10007985 */ /* 0x0003e8000c101938 */
[----:B------:R2:W-:Y:S04]  /*238a0*/  ST.E desc[UR56][R16.64+0x414], R29 ;  /* 0x0004141d10007985 */ /* 0x0005e8000c101938 */
[----:B------:R-:W-:Y:S04]  /*238b0*/  ST.E desc[UR56][R16.64+0x420], R33 ;  /* 0x0004202110007985 */ /* 0x000fe8000c101938 */
[----:B------:R-:W-:Y:S04]  /*238c0*/  ST.E desc[UR56][R16.64+0x424], R35 ;  /* 0x0004242310007985 */ /* 0x000fe8000c101938 */
[----:B------:R3:W-:Y:S04]  /*238d0*/  ST.E desc[UR56][R16.64+0x430], R31 ;  /* 0x0004301f10007985 */ /* 0x0007e8000c101938 */
[----:B------:R4:W-:Y:S04]  /*238e0*/  ST.E desc[UR56][R16.64+0x434], R37 ;  /* 0x0004342510007985 */ /* 0x0009e8000c101938 */
[----:B------:R5:W-:Y:S04]  /*238f0*/  ST.E desc[UR56][R16.64+0x440], R39 ;  /* 0x0004402710007985 */ /* 0x000be8000c101938 */
[----:B------:R-:W-:Y:S04]  /*23900*/  ST.E desc[UR56][R16.64+0x444], R41 ;  /* 0x0004442910007985 */ /* 0x000fe8000c101938 */
[----:B------:R-:W-:Y:S04]  /*23910*/  ST.E desc[UR56][R16.64+0x450], R43 ;  /* 0x0004502b10007985 */ /* 0x000fe8000c101938 */
[----:B0-----:R-:W1:Y:S01]  /*23920*/  LD.E R7, desc[UR56][R12.64] ;  /* 0x000000380c077980 */ /* 0x001e62000c101900 */
[----:B------:R-:W-:-:S06]  /*23930*/  ULOP3.LUT UR6, UR4, 0xc, URZ, 0xfc, !UPT ;  /* 0x0000000c04067892 */ /* 0x000fcc000f8efc3f */
[----:B------:R-:W-:Y:S02]  /*23940*/  IMAD.U32 R6, RZ, RZ, UR6 ;  /* 0x00000006ff067e24 */ /* 0x000fe4000f8e00ff */
[----:B-1----:R-:W-:Y:S01]  /*23950*/  FMUL.FTZ R27, R32, R7 ;  /* 0x00000007201b7220 */ /* 0x002fe20000410000 */
[----:B------:R-:W-:-:S04]  /*23960*/  IMAD.U32 R7, RZ, RZ, UR7 ;  /* 0x00000007ff077e24 */ /* 0x000fc8000f8e00ff */
[----:B------:R0:W-:Y:S04]  /*23970*/  ST.E desc[UR56][R12.64], R27 ;  /* 0x0000001b0c007985 */ /* 0x0001e8000c101938 */
[----:B------:R-:W2:Y:S01]  /*23980*/  LD.E R7, desc[UR56][R6.64] ;  /* 0x0000003806077980 */ /* 0x000ea2000c101900 */
[----:B------:R-:W-:Y:S02]  /*23990*/  IMAD.U32 R24, RZ, RZ, UR6 ;  /* 0x00000006ff187e24 */ /* 0x000fe4000f8e00ff */
[----:B------:R-:W-:Y:S02]  /*239a0*/  IMAD.U32 R25, RZ, RZ, UR7 ;  /* 0x00000007ff197e24 */ /* 0x000fe4000f8e00ff */
[----:B--2---:R-:W-:-:S05]  /*239b0*/  FMUL.FTZ R29, R32, R7 ;  /* 0x00000007201d7220 */ /* 0x004fca0000410000 */
[----:B------:R1:W-:Y:S04]  /*239c0*/  ST.E desc[UR56][R24.64], R29 ;  /* 0x0000001d18007985 */ /* 0x0003e8000c101938 */
[----:B------:R-:W2:Y:S04]  /*239d0*/  LD.E R145, desc[UR56][R16.64+0x45c] ;  /* 0x00045c3810917980 */ /* 0x000ea8000c101900 */
[----:B---3--:R-:W3:Y:S04]  /*239e0*/  LD.E R31, desc[UR56][R16.64+0x278] ;  /* 0x00027838101f7980 */ /* 0x008ee8000c101900 */
[----:B------:R-:W3:Y:S04]  /*239f0*/  LD.E R33, desc[UR56][R16.64+0x27c] ;  /* 0x00027c3810217980 */ /* 0x000ee8000c101900 */
[----:B------:R-:W3:Y:S04]  /*23a00*/  LD.E R35, desc[UR56][R16.64+0x288] ;  /* 0x0002883810237980 */ /* 0x000ee8000c101900 */
[----:B----4-:R-:W4:Y:S04]  /*23a10*/  LD.E R37, desc[UR56][R16.64+0x28c] ;  /* 0x00028c3810257980 */ /* 0x010f28000c101900 */
[----:B-----5:R-:W5:Y:S04]  /*23a20*/  LD.E R39, desc[UR56][R16.64+0x298] ;  /* 0x0002983810277980 */ /* 0x020f68000c101900 */
[----:B0-----:R-:W5:Y:S04]  /*23a30*/  LD.E R27, desc[UR56][R16.64+0x29c] ;  /* 0x00029c38101b7980 */ /* 0x001f68000c101900 */
        /* <DEDUP_REMOVED lines=56> */
[C---:B---3--:R-:W-:Y:S01]  /*23dc0*/  FMUL.FTZ R31, R32.reuse, R31 ;  /* 0x0000001f201f7220 */ /* 0x048fe20000410000 */
[C---:B------:R-:W-:Y:S01]  /*23dd0*/  FMUL.FTZ R33, R32.reuse, R33 ;  /* 0x0000002120217220 */ /* 0x040fe20000410000 */
[C---:B------:R-:W-:Y:S01]  /*23de0*/  FMUL.FTZ R35, R32.reuse, R35 ;  /* 0x0000002320237220 */ /* 0x040fe20000410000 */
        /* <DEDUP_REMOVED lines=119> */
[----:B------:R-:W-:Y:S01]  /*24560*/  ST.E desc[UR56][R16.64+0x458], R143 ;  /* 0x0004588f10007985 */ /* 0x000fe2000c101938 */
[----:B------:R1:W-:Y:S06]  /*24570*/  BAR.SYNC.DEFER_BLOCKING R176, 0x100 ;  /* 0x000400b00000751d */ /* 0x0003ec0000010000 */
[----:B0-----:R-:W2:Y:S04]  /*24580*/  LD.E R29, desc[UR56][R16.64+0x260] ;  /* 0x00026038101d7980 */ /* 0x001ea8000c101900 */
[----:B------:R-:W3:Y:S04]  /*24590*/  LD.E R217, desc[UR56][R2.64] ;  /* 0x0000003802d97980 */ /* 0x000ee8000c101900 */
[----:B------:R-:W3:Y:S04]  /*245a0*/  LD.E.64 R6, desc[UR56][R16.64+0xa8] ;  /* 0x0000a83810067980 */ /* 0x000ee8000c101b00 */
[----:B--2---:R0:W-:Y:S04]  /*245b0*/  ST.E desc[UR56][R16.64+0x260], R29 ;  /* 0x0002601d10007985 */ /* 0x0041e8000c101938 */
[----:B------:R-:W2:Y:S01]  /*245c0*/  LD.E R31, desc[UR56][R14.64] ;  /* 0x000000380e1f7980 */ /* 0x000ea2000c101900 */
[----:B------:R-:W-:-:S03]  /*245d0*/  IMAD.U32 R25, RZ, RZ, UR7 ;  /* 0x00000007ff197e24 */ /* 0x000fc6000f8e00ff */
[----:B--2---:R2:W-:Y:S04]  /*245e0*/  ST.E desc[UR56][R14.64], R31 ;  /* 0x0000001f0e007985 */ /* 0x0045e8000c101938 */
[----:B------:R-:W4:Y:S01]  /*245f0*/  LD.E R33, desc[UR56][R12.64] ;  /* 0x000000380c217980 */ /* 0x000f22000c101900 */
[----:B------:R-:W-:Y:S02]  /*24600*/  IMAD.U32 R26, RZ, RZ, UR6 ;  /* 0x00000006ff1a7e24 */ /* 0x000fe4000f8e00ff */
[----:B------:R-:W-:Y:S01]  /*24610*/  IMAD.U32 R27, RZ, RZ, UR7 ;  /* 0x00000007ff1b7e24 */ /* 0x000fe2000f8e00ff */
[----:B----4-:R4:W-:Y:S04]  /*24620*/  ST.E desc[UR56][R12.64], R33 ;  /* 0x000000210c007985 */ /* 0x0109e8000c101938 */
[----:B------:R-:W5:Y:S04]  /*24630*/  LD.E R25, desc[UR56][R24.64] ;  /* 0x0000003818197980 */ /* 0x000f68000c101900 */
[----:B-----5:R5:W-:Y:S04]  /*24640*/  ST.E desc[UR56][R26.64], R25 ;  /* 0x000000191a007985 */ /* 0x020be8000c101938 */
[----:B------:R-:W3:Y:S04]  /*24650*/  LD.E R35, desc[UR56][R16.64+0x270] ;  /* 0x0002703810237980 */ /* 0x000ee8000c101900 */
[----:B0-----:R-:W3:Y:S04]  /*24660*/  LD.E R29, desc[UR56][R16.64+0x274] ;  /* 0x00027438101d7980 */ /* 0x001ee8000c101900 */
[----:B------:R-:W3:Y:S04]  /*24670*/  LD.E R37, desc[UR56][R16.64+0x278] ;  /* 0x0002783810257980 */ /* 0x000ee8000c101900 */
[----:B------:R-:W3:Y:S04]  /*24680*/  LD.E R39, desc[UR56][R16.64+0x27c] ;  /* 0x00027c3810277980 */ /* 0x000ee8000c101900 */
[----:B--2---:R-:W2:Y:S04]  /*24690*/  LD.E R31, desc[UR56][R16.64+0x280] ;  /* 0x00028038101f7980 */ /* 0x004ea8000c101900 */
[----:B------:R-:W2:Y:S04]  /*246a0*/  LD.E R41, desc[UR56][R16.64+0x284] ;  /* 0x0002843810297980 */ /* 0x000ea8000c101900 */
[----:B------:R-:W2:Y:S04]  /*246b0*/  LD.E R43, desc[UR56][R16.64+0x288] ;  /* 0x00028838102b7980 */ /* 0x000ea8000c101900 */
[----:B----4-:R-:W4:Y:S04]  /*246c0*/  LD.E R33, desc[UR56][R16.64+0x28c] ;  /* 0x00028c3810217980 */ /* 0x010f28000c101900 */
[----:B------:R-:W4:Y:S04]  /*246d0*/  LD.E R45, desc[UR56][R16.64+0x290] ;  /* 0x00029038102d7980 */ /* 0x000f28000c101900 */
[----:B------:R-:W4:Y:S04]  /*246e0*/  LD.E R47, desc[UR56][R16.64+0x294] ;  /* 0x00029438102f7980 */ /* 0x000f28000c101900 */
        /* <DEDUP_REMOVED lines=114> */
[----:B---3--:R-:W-:Y:S04]  /*24e10*/  ST.E desc[UR56][R16.64+0x270], R35 ;  /* 0x0002702310007985 */ /* 0x008fe8000c101938 */
[----:B------:R-:W-:Y:S04]  /*24e20*/  ST.E desc[UR56][R16.64+0x274], R29 ;  /* 0x0002741d10007985 */ /* 0x000fe8000c101938 */
[----:B------:R-:W-:Y:S04]  /*24e30*/  ST.E desc[UR56][R16.64+0x278], R37 ;  /* 0x0002782510007985 */ /* 0x000fe8000c101938 */
[----:B------:R-:W-:Y:S04]  /*24e40*/  ST.E desc[UR56][R16.64+0x27c], R39 ;  /* 0x00027c2710007985 */ /* 0x000fe8000c101938 */
[----:B--2---:R-:W-:Y:S04]  /*24e50*/  ST.E desc[UR56][R16.64+0x280], R31 ;  /* 0x0002801f10007985 */ /* 0x004fe8000c101938 */
[----:B------:R-:W-:Y:S04]  /*24e60*/  ST.E desc[UR56][R16.64+0x284], R41 ;  /* 0x0002842910007985 */ /* 0x000fe8000c101938 */
[----:B------:R-:W-:Y:S04]  /*24e70*/  ST.E desc[UR56][R16.64+0x288], R43 ;  /* 0x0002882b10007985 */ /* 0x000fe8000c101938 */
[----:B----4-:R-:W-:Y:S04]  /*24e80*/  ST.E desc[UR56][R16.64+0x28c], R33 ;  /* 0x00028c2110007985 */ /* 0x010fe8000c101938 */
[----:B------:R-:W-:Y:S04]  /*24e90*/  ST.E desc[UR56][R16.64+0x290], R45 ;  /* 0x0002902d10007985 */ /* 0x000fe8000c101938 */
[----:B------:R-:W-:Y:S04]  /*24ea0*/  ST.E desc[UR56][R16.64+0x294], R47 ;  /* 0x0002942f10007985 */ /* 0x000fe8000c101938 */
        /* <DEDUP_REMOVED lines=114> */
[----:B0-----:R-:W5:Y:S01]  /*255d0*/  LDL R219, [R1+0x88] ;  /* 0x0000880001db7983 */ /* 0x001f620000100800 */
[----:B------:R-:W-:Y:S01]  /*255e0*/  MOV R27, UR7 ;  /* 0x00000007001b7c02 */ /* 0x000fe20008000f00 */
[----:B--2---:R-:W-:-:S02]  /*255f0*/  IMAD.U32 R26, RZ, RZ, UR6 ;  /* 0x00000006ff1a7e24 */ /* 0x004fc4000f8e00ff */
[----:B------:R-:W2:Y:S04]  /*25600*/  LD.E R24, desc[UR56][R16.64+0x260] ;  /* 0x0002603810187980 */ /* 0x000ea8000c101900 */
[----:B------:R-:W2:Y:S04]  /*25610*/  LD.E R27, desc[UR56][R26.64] ;  /* 0x000000381a1b7980 */ /* 0x000ea8000c101900 */
[----:B---3--:R-:W2:Y:S04]  /*25620*/  LD.E R28, desc[UR56][R16.64+0x270] ;  /* 0x00027038101c7980 */ /* 0x008ea8000c101900 */
[----:B------:R-:W2:Y:S04]  /*25630*/  LD.E R29, desc[UR56][R16.64+0x274] ;  /* 0x00027438101d7980 */ /* 0x000ea8000c101900 */
[----:B----4-:R-:W2:Y:S04]  /*25640*/  LD.E R30, desc[UR56][R16.64+0x278] ;  /* 0x00027838101e7980 */ /* 0x010ea8000c101900 */
[----:B------:R-:W2:Y:S04]  /*25650*/  LD.E R31, desc[UR56][R16.64+0x27c] ;  /* 0x00027c38101f7980 */ /* 0x000ea8000c101900 */
[----:B-----5:R-:W2:Y:S04]  /*25660*/  LD.E R32, desc[UR56][R16.64+0x280] ;  /* 0x0002803810207980 */ /* 0x020ea8000c101900 */
[----:B------:R-:W2:Y:S04]  /*25670*/  LD.E R33, desc[UR56][R16.64+0x284] ;  /* 0x0002843810217980 */ /* 0x000ea8000c101900 */
[----:B-1----:R-:W2:Y:S04]  /*25680*/  LD.E R34, desc[UR56][R16.64+0x288] ;  /* 0x0002883810227980 */ /* 0x002ea8000c101900 */
        /* <DEDUP_REMOVED lines=129> */
[----:B------:R-:W-:Y:S02]  /*25ea0*/  IMAD.MOV.U32 R11, RZ, RZ, R7 ;  /* 0x000000ffff0b7224 */ /* 0x000fe400078e0007 */
[----:B------:R-:W-:Y:S02]  /*25eb0*/  IMAD.U32 R8, RZ, RZ, UR6 ;  /* 0x00000006ff087e24 */ /* 0x000fe4000f8e00ff */
[----:B------:R-:W-:Y:S01]  /*25ec0*/  IMAD.U32 R9, RZ, RZ, UR7 ;  /* 0x00000007ff097e24 */ /* 0x000fe2000f8e00ff */
[----:B--2---:R-:W-:-:S06]  /*25ed0*/  WARPGROUP.ARRIVE ;  /* 0x00000000000079c5 */ /* 0x004fcc0000000000 */
[----:B------:R-:W-:Y:S01]  /*25ee0*/  HGMMA.64x256x16.F32 R24, R156, gdesc[UR8].tnspB, R24, UP0, gsb0 ;  /* 0x43e000089c187df0 */ /* 0x000fe2000b800818 */
[----:B------:R-:W-:Y:S02]  /*25ef0*/  R2UR UR10, R10 ;  /* 0x000000000a0a72ca */ /* 0x000fe400000e0000 */
        /* <DEDUP_REMOVED lines=136> */
[----:B------:R-:W-:Y:S02]  /*26780*/  VIADD R8, R6, 0x100 ;  /* 0x0000010006087836 */ /* 0x000fe40000000000 */
[----:B------:R-:W-:Y:S01]  /*26790*/  IMAD.MOV.U32 R9, RZ, RZ, R7 ;  /* 0x000000ffff097224 */ /* 0x000fe200078e0007 */
[----:B------:R-:W-:Y:S02]  /*267a0*/  STL [R1+0x88], R4 ;  /* 0x0000880401007387 */ /* 0x000fe40000100800 */
[----:B------:R-:W-:Y:S01]  /*267b0*/  R2UR UR10, R8 ;  /* 0x00000000080a72ca */ /* 0x000fe200000e0000 */
[----:B------:R-:W-:Y:S01]  /*267c0*/  IMAD.U32 R8, RZ, RZ, UR6 ;  /* 0x00000006ff087e24 */ /* 0x000fe2000f8e00ff */
[----:B------:R-:W-:Y:S01]  /*267d0*/  R2UR UR11, R9 ;  /* 0x00000000090b72ca */ /* 0x000fe200000e0000 */
[----:B------:R-:W-:Y:S01]  /*267e0*/  IMAD.U32 R9, RZ, RZ, UR7 ;  /* 0x00000007ff097e24 */ /* 0x000fe2000f8e00ff */
[----:B------:R-:W-:-:S02]  /*267f0*/  WARPGROUP.DEPBAR.LE gsb0, 0x0 ;  /* 0x00008000000079c5 */ /* 0x000fc40000010000 */
[----:B------:R-:W-:Y:S01]  /*26800*/  ST.E desc[UR56][R16.64+0x260], R24 ;  /* 0x0002601810007985 */ /* 0x000fe2000c101938 */
[----:B------:R-:W-:Y:S02]  /*26810*/  F2FP.F16.F32.PACK_AB R156, R205, R206 ;  /* 0x000000cecd9c723e */ /* 0x000fe400000000ff */
        /* <DEDUP_REMOVED lines=137> */
[----:B------:R-:W-:Y:S02]  /*270b0*/  R2UR UR11, R9 ;  /* 0x00000000090b72ca */ /* 0x000fe400000e0000 */
[----:B------:R-:W-:Y:S01]  /*270c0*/  MOV R9, UR7 ;  /* 0x0000000700097c02 */ /* 0x000fe20008000f00 */
        /* <DEDUP_REMOVED lines=141> */
[----:B------:R-:W-:Y:S02]  /*279a0*/  IMAD.U32 R9, RZ, RZ, UR7 ;  /* 0x00000007ff097e24 */ /* 0x000fe4000f8e00ff */
[----:B------:R-:W-:Y:S01]  /*279b0*/  VIADD R6, R6, 0x280 ;  /* 0x0000028006067836 */ /* 0x000fe20000000000 */
        /* <DEDUP_REMOVED lines=136> */
[----:B------:R-:W-:Y:S01]  /*28240*/  IMAD.U32 R6, RZ, RZ, UR6 ;  /* 0x00000006ff067e24 */ /* 0x000fe2000f8e00ff */
[----:B------:R-:W-:Y:S01]  /*28250*/  R2UR UR11, R7 ;  /* 0x00000000070b72ca */ /* 0x000fe200000e0000 */
[----:B------:R-:W-:Y:S01]  /*28260*/  IMAD.U32 R7, RZ, RZ, UR7 ;  /* 0x00000007ff077e24 */ /* 0x000fe2000f8e00ff */
[----:B------:R-:W-:Y:S01]  /*28270*/  STL [R1+0x88], R4 ;  /* 0x0000880401007387 */ /* 0x000fe20000100800 */
[----:B------:R-:W-:-:S03]  /*28280*/  WARPGROUP.DEPBAR.LE gsb0, 0x0 ;  /* 0x00008000000079c5 */ /* 0x000fc60000010000 */
        /* <DEDUP_REMOVED lines=134> */
[----:B------:R-:W-:Y:S01]  /*28af0*/  IMAD.U32 R6, RZ, RZ, UR6 ;  /* 0x00000006ff067e24 */ /* 0x000fe2000f8e00ff */
[----:B------:R-:W-:Y:S01]  /*28b00*/  STL [R1+0x88], R4 ;  /* 0x0000880401007387 */ /* 0x000fe20000100800 */
[----:B------:R-:W-:Y:S01]  /*28b10*/  IMAD.U32 R7, RZ, RZ, UR7 ;  /* 0x00000007ff077e24 */ /* 0x000fe2000f8e00ff */
[----:B------:R-:W-:Y:S02]  /*28b20*/  WARPGROUP.DEPBAR.LE gsb0, 0x0 ;  /* 0x00008000000079c5 */ /* 0x000fe40000010000 */
        /* <DEDUP_REMOVED lines=129> */
[----:B------:R-:W2:Y:S04]  /*29340*/  LD.E R5, desc[UR56][R16.64+0x260] ;  /* 0x0002603810057980 */ /* 0x000ea8000c101900 */
[----:B--2---:R1:W-:Y:S04]  /*29350*/  ST.E desc[UR56][R16.64+0x260], R5 ;  /* 0x0002600510007985 */ /* 0x0043e8000c101938 */
[----:B0-----:R-:W2:Y:S01]  /*29360*/  LD.E R6, desc[UR56][R14.64] ;  /* 0x000000380e067980 */ /* 0x001ea2000c101900 */
[----:B------:R-:W-:-:S02]  /*29370*/  IMAD.U32 R8, RZ, RZ, UR6 ;  /* 0x00000006ff087e24 */ /* 0x000fc4000f8e00ff */
[----:B------:R-:W-:Y:S01]  /*29380*/  IMAD.U32 R9, RZ, RZ, UR7 ;  /* 0x00000007ff097e24 */ /* 0x000fe2000f8e00ff */
[----:B--2---:R0:W-:Y:S04]  /*29390*/  ST.E desc[UR56][R14.64], R6 ;  /* 0x000000060e007985 */ /* 0x0041e8000c101938 */
[----:B------:R-:W2:Y:S01]  /*293a0*/  LD.E R7, desc[UR56][R12.64] ;  /* 0x000000380c077980 */ /* 0x000ea2000c101900 */
[----:B------:R-:W-:Y:S01]  /*293b0*/  MOV R10, UR6 ;  /* 0x00000006000a7c02 */ /* 0x000fe20008000f00 */
[----:B------:R-:W-:Y:S02]  /*293c0*/  IMAD.U32 R11, RZ, RZ, UR7 ;  /* 0x00000007ff0b7e24 */ /* 0x000fe4000f8e00ff */
[----:B--2---:R2:W-:Y:S04]  /*293d0*/  ST.E desc[UR56][R12.64], R7 ;  /* 0x000000070c007985 */ /* 0x0045e8000c101938 */
[----:B------:R-:W3:Y:S04]  /*293e0*/  LD.E R8, desc[UR56][R8.64] ;  /* 0x0000003808087980 */ /* 0x000ee8000c101900 */
[----:B---3--:R3:W-:Y:S04]  /*293f0*/  ST.E desc[UR56][R10.64], R8 ;  /* 0x000000080a007985 */ /* 0x0087e8000c101938 */
[----:B------:R-:W4:Y:S04]  /*29400*/  LD.E R19, desc[UR56][R16.64+0x270] ;  /* 0x0002703810137980 */ /* 0x000f28000c101900 */
[----:B------:R-:W5:Y:S04]  /*29410*/  LD.E R21, desc[UR56][R16.64+0x274] ;  /* 0x0002743810157980 */ /* 0x000f68000c101900 */
[----:B-1----:R-:W5:Y:S04]  /*29420*/  LD.E R5, desc[UR56][R16.64+0x278] ;  /* 0x0002783810057980 */ /* 0x002f68000c101900 */
[----:B------:R-:W5:Y:S04]  /*29430*/  LD.E R25, desc[UR56][R16.64+0x27c] ;  /* 0x00027c3810197980 */ /* 0x000f68000c101900 */
[----:B0-----:R-:W5:Y:S04]  /*29440*/  LD.E R15, desc[UR56][R16.64+0x280] ;  /* 0x00028038100f7980 */ /* 0x001f68000c101900 */
[----:B------:R-:W5:Y:S04]  /*29450*/  LD.E R27, desc[UR56][R16.64+0x284] ;  /* 0x00028438101b7980 */ /* 0x000f68000c101900 */
[----:B------:R-:W5:Y:S04]  /*29460*/  LD.E R29, desc[UR56][R16.64+0x288] ;  /* 0x00028838101d7980 */ /* 0x000f68000c101900 */
[----:B--2---:R-:W2:Y:S04]  /*29470*/  LD.E R7, desc[UR56][R16.64+0x28c] ;  /* 0x00028c3810077980 */ /* 0x004ea8000c101900 */
[----:B------:R-:W2:Y:S04]  /*29480*/  LD.E R9, desc[UR56][R16.64+0x290] ;  /* 0x0002903810097980 */ /* 0x000ea8000c101900 */
        /* <DEDUP_REMOVED lines=115> */
[----:B----4-:R0:W-:Y:S04]  /*29bc0*/  ST.E desc[UR56][R16.64+0x270], R19 ;  /* 0x0002701310007985 */ /* 0x0101e8000c101938 */
[----:B-----5:R0:W-:Y:S04]  /*29bd0*/  ST.E desc[UR56][R16.64+0x274], R21 ;  /* 0x0002741510007985 */ /* 0x0201e8000c101938 */
[----:B------:R0:W-:Y:S04]  /*29be0*/  ST.E desc[UR56][R16.64+0x278], R5 ;  /* 0x0002780510007985 */ /* 0x0001e8000c101938 */
[----:B------:R0:W-:Y:S04]  /*29bf0*/  ST.E desc[UR56][R16.64+0x27c], R25 ;  /* 0x00027c1910007985 */ /* 0x0001e8000c101938 */
[----:B------:R0:W-:Y:S04]  /*29c00*/  ST.E desc[UR56][R16.64+0x280], R15 ;  /* 0x0002800f10007985 */ /* 0x0001e8000c101938 */
[----:B------:R0:W-:Y:S04]  /*29c10*/  ST.E desc[UR56][R16.64+0x284], R27 ;  /* 0x0002841b10007985 */ /* 0x0001e8000c101938 */
[----:B------:R0:W-:Y:S04]  /*29c20*/  ST.E desc[UR56][R16.64+0x288], R29 ;  /* 0x0002881d10007985 */ /* 0x0001e8000c101938 */
[----:B--2---:R0:W-:Y:S04]  /*29c30*/  ST.E desc[UR56][R16.64+0x28c], R7 ;  /* 0x00028c0710007985 */ /* 0x0041e8000c101938 */
[----:B------:R0:W-:Y:S04]  /*29c40*/  ST.E desc[UR56][R16.64+0x290], R9 ;  /* 0x0002900910007985 */ /* 0x0001e8000c101938 */
[----:B------:R0:W-:Y:S04]  /*29c50*/  ST.E desc[UR56][R16.64+0x294], R13 ;  /* 0x0002940d10007985 */ /* 0x0001e8000c101938 */
[----:B---3--:R0:W-:Y:S04]  /*29c60*/  ST.E desc[UR56][R16.64+0x298], R11 ;  /* 0x0002980b10007985 */ /* 0x0081e8000c101938 */
        /* <DEDUP_REMOVED lines=121> */
.L_x_2965:
[----:B------:R-:W-:Y:S05]  /*2a400*/  BSYNC B0 ;  /* 0x0000000000007941 */ /* 0x000fea0003800000 */
.L_x_2964:
[C---:B------:R-:W-:Y:S01]  /*2a410*/  ISETP.GT.AND P0, PT, R0.reuse, R164, PT ;  /* 0x000000a40000720c */ /* 0x040fe20003f04270 */
[----:B------:R-:W-:-:S12]  /*2a420*/  VIADD R0, R0, 0xffffffff ;  /* 0xffffffff00007836 */ /* 0x000fd80000000000 */
[----:B------:R-:W-:Y:S05]  /*2a430*/  @P0 BRA `(.L_x_2966) ;  /* 0xffffff4c00500947 */ /* 0x000fea000383ffff */
.L_x_2939:
[----:B0-----:R-:W2:Y:S01]  /*2a440*/  LDL R5, [R1+0x240] ;  /* 0x0002400001057983 */ /* 0x001ea20000100800 */
[----:B------:R-:W-:Y:S05]  /*2a450*/  WARPSYNC.ALL ;  /* 0x0000000000007948 */ /* 0x000fea0003800000 */
        /* <DEDUP_REMOVED lines=64> */
[----:B--2---:R-:W0:Y:S02]  /*2a860*/  SHFL.BFLY PT, R0, R5, 0x2, 0x1f ;  /* 0x0c401f0005007f89 */ /* 0x004e2400000e0000 */
[----:B0-----:R-:W-:-:S05]  /*2a870*/  FADD.FTZ R0, R5, R0 ;  /* 0x0000000005007221 */ /* 0x001fca0000010000 */
[----:B------:R-:W0:Y:S02]  /*2a880*/  SHFL.BFLY PT, R3, R0, 0x1, 0x1f ;  /* 0x0c201f0000037f89 */ /* 0x000e2400000e0000 */
[----:B0-----:R-:W-:Y:S01]  /*2a890*/  FADD.FTZ R2, R0, R3 ;  /* 0x0000000300027221 */ /* 0x001fe20000010000 */
[----:B----4-:R-:W-:Y:S01]  /*2a8a0*/  VIADD R122, R122, 0x1 ;  /* 0x000000017a7a7836 */ /* 0x010fe20000000000 */
[----:B------:R-:W2:Y:S04]  /*2a8b0*/  LDL R0, [R1+0x224] ;  /* 0x0002240001007983 */ /* 0x000ea80000100800 */
[----:B------:R-:W-:Y:S04]  /*2a8c0*/  STL [R1+0x240], R2 ;  /* 0x0002400201007387 */ /* 0x000fe80000100800 */
[----:B------:R-:W4:Y:S04]  /*2a8d0*/  LDL R141, [R1+0x240] ;  /* 0x00024000018d7983 */ /* 0x000f280000100800 */
[----:B---3--:R-:W0:Y:S02]  /*2a8e0*/  SHFL.BFLY PT, R3, R6, 0x2, 0x1f ;  /* 0x0c401f0006037f89 */ /* 0x008e2400000e0000 */
[----:B0-----:R-:W-:Y:S01]  /*2a8f0*/  FADD.FTZ R3, R3, R6 ;  /* 0x0000000603037221 */ /* 0x001fe20000010000 */
[----:B------:R-:W-:Y:S01]  /*2a900*/  ISETP.NE.AND P2, PT, R122, 0x2, PT ;  /* 0x000000027a00780c */ /* 0x000fe20003f45270 */
[----:B------:R-:W3:Y:S04]  /*2a910*/  LDL.64 R6, [R1+0x458] ;  /* 0x0004580001067983 */ /* 0x000ee80000100a00 */
[----:B-1----:R-:W0:Y:S08]  /*2a920*/  SHFL.BFLY PT, R4, R3, 0x1, 0x1f ;  /* 0x0c201f0003047f89 */ /* 0x002e3000000e0000 */
[----:B------:R-:W5:Y:S01]  /*2a930*/  @!P2 LDL R120, [R1+0x21c] ;  /* 0x00021c000178a983 */ /* 0x000f620000100800 */
[----:B0-----:R-:W-:-:S03]  /*2a940*/  FADD.FTZ R134, R3, R4 ;  /* 0x0000000403867221 */ /* 0x001fc60000010000 */
[----:B------:R-:W3:Y:S02]  /*2a950*/  LDL.64 R4, [R1+0x428] ;  /* 0x0004280001047983 */ /* 0x000ee40000100a00 */
[----:B------:R-:W-:Y:S02]  /*2a960*/  FSETP.NE.FTZ.AND P1, PT, R134, RZ, PT ;  /* 0x000000ff8600720b */ /* 0x000fe40003f35000 */
[----:B------:R-:W3:Y:S11]  /*2a970*/  LDL.64 R2, [R1+0x448] ;  /* 0x0004480001027983 */ /* 0x000ef60000100a00 */
[----:B------:R-:W3:Y:S04]  /*2a980*/  @P1 LDL R137, [R1+0x250] ;  /* 0x0002500001891983 */ /* 0x000ee80000100800 */
[----:B------:R-:W3:Y:S01]  /*2a990*/  @P1 LDL R139, [R1+0x234] ;  /* 0x00023400018b1983 */ /* 0x000ee20000100800 */
[----:B------:R-:W-:-:S02]  /*2a9a0*/  IMAD.MOV.U32 R136, RZ, RZ, -0x800000 ;  /* 0xff800000ff887424 */ /* 0x000fc400078e00ff */
[----:B------:R-:W-:Y:S02]  /*2a9b0*/  IMAD.MOV.U32 R123, RZ, RZ, RZ ;  /* 0x000000ffff7b7224 */ /* 0x000fe400078e00ff */
[----:B------:R-:W-:Y:S01]  /*2a9c0*/  IMAD.MOV.U32 R138, RZ, RZ, -0x800000 ;  /* 0xff800000ff8a7424 */ /* 0x000fe200078e00ff */
[----:B------:R1:W-:Y:S08]  /*2a9d0*/  BAR.ARV R180, 0x100 ;  /* 0x000400b40000751d */ /* 0x0003f00000002000 */
[----:B------:R-:W-:Y:S06]  /*2a9e0*/  BAR.ARV 0x8, 0x120 ;  /* 0x0204800000007b1d */ /* 0x000fec0000002000 */
[----:B----4-:R-:W-:-:S13]  /*2a9f0*/  FSETP.NE.FTZ.AND P0, PT, R141, RZ, PT ;  /* 0x000000ff8d00720b */ /* 0x010fda0003f15000 */
[----:B------:R-:W4:Y:S04]  /*2aa00*/  @P0 LDL R124, [R1+0x250] ;  /* 0x00025000017c0983 */ /* 0x000f280000100800 */
[----:B------:R-:W3:Y:S01]  /*2aa10*/  @P0 LDL R125, [R1+0x230] ;  /* 0x00023000017d0983 */ /* 0x000ee20000100800 */
[----:B------:R-:W0:Y:S02]  /*2aa20*/  @P0 MUFU.LG2 R135, R141 ;  /* 0x0000008d00870308 */ /* 0x000e240000000c00 */
[----:B0-----:R-:W-:-:S06]  /*2aa30*/  @P0 FMUL.FTZ R135, R135, 0.69314718246459960938 ;  /* 0x3f31721887870820 */ /* 0x001fcc0000410000 */
[----:B------:R-:W-:Y:S08]  /*2aa40*/  @P1 MUFU.LG2 R140, R134 ;  /* 0x00000086008c1308 */ /* 0x000ff00000000c00 */
[----:B------:R-:W0:Y:S01]  /*2aa50*/  @P0 MUFU.RCP R123, R141 ;  /* 0x0000008d007b0308 */ /* 0x000e220000001000 */
[----:B-----5:R-:W-:Y:S01]  /*2aa60*/  @!P2 LOP3.LUT R120, R120, 0x1, RZ, 0x3c, !PT ;  /* 0x000000017878a812 */ /* 0x020fe200078e3cff */
[----:B--2---:R-:W-:Y:S01]  /*2aa70*/  VIADD R0, R0, 0x1 ;  /* 0x0000000100007836 */ /* 0x004fe20000000000 */
[----:B------:R-:W-:Y:S04]  /*2aa80*/  STL [R1+0x244], R134 ;  /* 0x0002448601007387 */ /* 0x000fe80000100800 */
[----:B------:R-:W-:Y:S04]  /*2aa90*/  STL [R1+0x218], R122 ;  /* 0x0002187a01007387 */ /* 0x000fe80000100800 */
[----:B------:R-:W-:Y:S01]  /*2aaa0*/  @!P2 STL [R1+0x21c], R120 ;  /* 0x00021c780100a387 */ /* 0x000fe20000100800 */
        /* <DEDUP_REMOVED lines=101> */
[----:B------:R-:W0:Y:S01]  /*2b100*/  @P1 MUFU.RCP R124, R134 ;  /* 0x00000086007c1308 */ /* 0x000e220000001000 */
[----:B------:R-:W-:Y:S01]  /*2b110*/  @P1 FMUL.FTZ R125, R140, 0.69314718246459960938 ;  /* 0x3f3172188c7d1820 */ /* 0x000fe20000410000 */
[----:B------:R-:W-:-:S04]  /*2b120*/  @P1 FMUL.FTZ R140, R137, 0.69314718246459960938 ;  /* 0x3f317218898c1820 */ /* 0x000fc80000410000 */
[----:B------:R-:W-:Y:S01]  /*2b130*/  @P1 FFMA.FTZ R138, R140, R139, R125 ;  /* 0x0000008b8c8a1223 */ /* 0x000fe2000001007d */
        /* <DEDUP_REMOVED lines=66> */
[----:B------:R1:W-:Y:S04]  /*2b560*/  STL [R1+0x240], R136 ;  /* 0x0002408801007387 */ /* 0x0003e80000100800 */
        /* <DEDUP_REMOVED lines=32> */
[----:B------:R1:W-:Y:S01]  /*2b770*/  STL [R1+0x220], R12 ;  /* 0x0002200c01007387 */ /* 0x0003e20000100800 */
[----:B------:R-:W-:-:S13]  /*2b780*/  PLOP3.LUT P0, PT, PT, PT, PT, 0x8, 0x0 ;  /* 0x000000000000781c */ /* 0x000fda0003f0e170 */
.L_x_2838:
[----:B------:R-:W-:Y:S05]  /*2b790*/  WARPSYNC.ALL ;  /* 0x0000000000007948 */ /* 0x000fea0003800000 */
[----:B------:R-:W2:Y:S08]  /*2b7a0*/  S2UR UR5, SR_CgaCtaId ;  /* 0x00000000000579c3 */ /* 0x000eb00000008800 */
[----:B------:R-:W-:Y:S06]  /*2b7b0*/  BAR.SYNC.DEFER_BLOCKING 0x5, 0x120 ;  /* 0x0144800000007b1d */ /* 0x000fec0000010000 */
[----:B------:R-:W-:Y:S01]  /*2b7c0*/  UMOV UR4, 0x400 ;  /* 0x0000040000047882 */ /* 0x000fe20000000000 */
[----:B------:R-:W-:Y:S01]  /*2b7d0*/  BSSY B0, `(.L_x_2967) ;  /* 0x00002b2000007945 */ /* 0x000fe20003800000 */
[----:B--2---:R-:W-:-:S06]  /*2b7e0*/  ULEA UR4, UR5, UR4, 0x18 ;  /* 0x0000000405047291 */ /* 0x004fcc000f8ec03f */
[----:B------:R-:W-:-:S05]  /*2b7f0*/  IMAD.U32 R145, RZ, RZ, UR4 ;  /* 0x00000004ff917e24 */ /* 0x000fca000f8e00ff */
[----:B------:R2:W3:Y:S01]  /*2b800*/  LDS.128 R116, [R145+0x324d0] ;  /* 0x0324d00091747984 */ /* 0x0004e20000000c00 */
[----:B------:R-:W-:Y:S06]  /*2b810*/  BAR.ARV 0x4, 0x120 ;  /* 0x0104800000007b1d */ /* 0x000fec0000002000 */
[----:B------:R-:W-:Y:S05]  /*2b820*/  @P0 BRA `(.L_x_2968) ;  /* 0x0000001c00d00947 */ /* 0x000fea0003800000 */
[----:B------:R-:W4:Y:S04]  /*2b830*/  LDL.128 R140, [R1+0x260] ;  /* 0x00026000018c7983 */ /* 0x000f280000100c00 */
[----:B------:R-:W2:Y:S04]  /*2b840*/  LDL.128 R132, [R1+0x280] ;  /* 0x0002800001847983 */ /* 0x000ea80000100c00 */
[----:B-1----:R-:W2:Y:S04]  /*2b850*/  LDL.128 R136, [R1+0x270] ;  /* 0x0002700001887983 */ /* 0x002ea80000100c00 */
[----:B------:R-:W2:Y:S04]  /*2b860*/  LDL.128 R124, [R1+0x2a0] ;  /* 0x0002a000017c7983 */ /* 0x000ea80000100c00 */
        /* <DEDUP_REMOVED lines=10> */
[----:B0-----:R-:W2:Y:S04]  /*2b910*/  LDL.128 R84, [R1+0x330] ;  /* 0x0003300001547983 */ /* 0x001ea80000100c00 */
        /* <DEDUP_REMOVED lines=8> */
[----:B-----5:R-:W2:Y:S04]  /*2b9a0*/  LDL.128 R40, [R1+0x3e0] ;  /* 0x0003e00001287983 */ /* 0x020ea80000100c00 */
[----:B------:R-:W2:Y:S04]  /*2b9b0*/  LDL.128 R44, [R1+0x3d0] ;  /* 0x0003d000012c7983 */ /* 0x000ea80000100c00 */
[----:B------:R-:W2:Y:S04]  /*2b9c0*/  LDL.128 R32, [R1+0x400] ;  /* 0x0004000001207983 */ /* 0x000ea80000100c00 */
[----:B------:R-:W2:Y:S04]  /*2b9d0*/  LDL.128 R36, [R1+0x3f0] ;  /* 0x0003f00001247983 */ /* 0x000ea80000100c00 */
[----:B------:R-:W2:Y:S04]  /*2b9e0*/  LDL.128 R24, [R1+0x420] ;  /* 0x0004200001187983 */ /* 0x000ea80000100c00 */
[----:B------:R-:W2:Y:S04]  /*2b9f0*/  LDL.128 R28, [R1+0x410] ;  /* 0x00041000011c7983 */ /* 0x000ea80000100c00 */
[----:B------:R-:W2:Y:S04]  /*2ba00*/  LDL.128 R8, [R1+0x440] ;  /* 0x0004400001087983 */ /* 0x000ea80000100c00 */
[----:B------:R-:W2:Y:S04]  /*2ba10*/  LDL.128 R12, [R1+0x430] ;  /* 0x00043000010c7983 */ /* 0x000ea80000100c00 */
[----:B------:R-:W2:Y:S01]  /*2ba20*/  LDL.128 R4, [R1+0x450] ;  /* 0x0004500001047983 */ /* 0x000ea20000100c00 */
[----:B------:R-:W0:Y:S01]  /*2ba30*/  S2R R0, SR_SWINHI ;  /* 0x0000000000007919 */ /* 0x000e220000002f00 */
[----:B------:R-:W-:Y:S05]  /*2ba40*/  WARPSYNC.ALL ;  /* 0x0000000000007948 */ /* 0x000fea0003800000 */
[----:B------:R-:W-:Y:S01]  /*2ba50*/  ULDC.64 UR4, c[0x0][0xcd8] ;  /* 0x0003360000047ab9 */ /* 0x000fe20000000a00 */
[----:B------:R-:W-:-:S02]  /*2ba60*/  MOV R2, R145 ;  /* 0x0000009100027202 */ /* 0x000fc40000000f00 */
[----:B0-----:R-:W-:-:S03]  /*2ba70*/  MOV R3, R0 ;  /* 0x0000000000037202 */ /* 0x001fc60000000f00 */
[----:B------:R-:W-:-:S03]  /*2ba80*/  IMAD.WIDE R18, R214, 0x2, R2 ;  /* 0x00000002d6127825 */ /* 0x000fc600078e0202 */
[C---:B------:R-:W-:Y:S02]  /*2ba90*/  LOP3.LUT R0, R18.reuse, 0x380, RZ, 0xc0, !PT ;  /* 0x0000038012007812 */ /* 0x040fe400078ec0ff */
[C---:B------:R-:W-:Y:S02]  /*2baa0*/  IADD3 R21, P2, R18.reuse, 0x40, RZ ;  /* 0x0000004012157810 */ /* 0x040fe40007f5e0ff */
[----:B------:R-:W-:Y:S02]  /*2bab0*/  IADD3 R20, P1, R18, 0x20, RZ ;  /* 0x0000002012147810 */ /* 0x000fe40007f3e0ff */
[----:B------:R-:W-:Y:S02]  /*2bac0*/  SHF.R.U64 R203, R0, 0x3, RZ ;  /* 0x0000000300cb7819 */ /* 0x000fe400000012ff */
[----:B------:R-:W-:Y:S02]  /*2bad0*/  LOP3.LUT R0, R21, 0x380, RZ, 0xc0, !PT ;  /* 0x0000038015007812 */ /* 0x000fe400078ec0ff */
[----:B---3--:R-:W-:-:S02]  /*2bae0*/  IADD3 R116, P3, R18, 0x60, RZ ;  /* 0x0000006012747810 */ /* 0x008fc40007f7e0ff */
[----:B------:R-:W-:Y:S02]  /*2baf0*/  LOP3.LUT R205, R20, 0x380, RZ, 0xc0, !PT ;  /* 0x0000038014cd7812 */ /* 0x000fe400078ec0ff */
[----:B------:R-:W-:Y:S02]  /*2bb00*/  SHF.R.U64 R0, R0, 0x3, RZ ;  /* 0x0000000300007819 */ /* 0x000fe400000012ff */
[C---:B------:R-:W-:Y:S02]  /*2bb10*/  IADD3 R144, P4, R18.reuse, 0x4000, RZ ;  /* 0x0000400012907810 */ /* 0x040fe40007f9e0ff */
[----:B------:R-:W-:Y:S02]  /*2bb20*/  IADD3.X R175, RZ, R19, RZ, P1, !PT ;  /* 0x00000013ffaf7210 */ /* 0x000fe40000ffe4ff */
[----:B------:R-:W-:Y:S02]  /*2bb30*/  IADD3 R209, P1, R18, 0x4060, RZ ;  /* 0x0000406012d17810 */ /* 0x000fe40007f3e0ff */
[----:B------:R-:W-:-:S02]  /*2bb40*/  LOP3.LUT R207, R116, 0x380, RZ, 0xc0, !PT ;  /* 0x0000038074cf7812 */ /* 0x000fc400078ec0ff */
[----:B------:R-:W-:Y:S02]  /*2bb50*/  SHF.R.U64 R205, R205, 0x3, RZ ;  /* 0x00000003cdcd7819 */ /* 0x000fe400000012ff */
[----:B------:R-:W-:Y:S02]  /*2bb60*/  IADD3 R146, P5, R18, 0x4020, RZ ;  /* 0x0000402012927810 */ /* 0x000fe40007fbe0ff */
[----:B------:R-:W-:Y:S02]  /*2bb70*/  LOP3.LUT R186, R0, R21, RZ, 0x3c, !PT ;  /* 0x0000001500ba7212 */ /* 0x000fe400078e3cff */
[----:B------:R-:W-:Y:S02]  /*2bb80*/  LOP3.LUT R21, R144, 0x380, RZ, 0xc0, !PT ;  /* 0x0000038090157812 */ /* 0x000fe400078ec0ff */
[----:B------:R-:W-:Y:S02]  /*2bb90*/  LOP3.LUT R0, R209, 0x380, RZ, 0xc0, !PT ;  /* 0x00000380d1007812 */ /* 0x000fe400078ec0ff */
[----:B------:R-:W-:-:S02]  /*2bba0*/  SHF.R.U64 R207, R207, 0x3, RZ ;  /* 0x00000003cfcf7819 */ /* 0x000fc400000012ff */
[----:B------:R-:W-:Y:S01]  /*2bbb0*/  LOP3.LUT R174, R205, R20, RZ, 0x3c, !PT ;  /* 0x00000014cdae7212 */ /* 0x000fe200078e3cff */
[--C-:B------:R-:W-:Y:S01]  /*2bbc0*/  IMAD.X R187, RZ, RZ, R19.reuse, P2 ;  /* 0x000000ffffbb7224 */ /* 0x100fe200010e0613 */
[----:B------:R-:W-:Y:S01]  /*2bbd0*/  IADD3 R150, P0, R18, 0x4040, RZ ;  /* 0x0000404012967810 */ /* 0x000fe20007f1e0ff */
[--C-:B------:R-:W-:Y:S01]  /*2bbe0*/  IMAD.X R157, RZ, RZ, R19.reuse, P1 ;  /* 0x000000ffff9d7224 */ /* 0x100fe200008e0613 */
[----:B------:R-:W-:Y:S01]  /*2bbf0*/  LOP3.LUT R205, R146, 0x380, RZ, 0xc0, !PT ;  /* 0x0000038092cd7812 */ /* 0x000fe200078ec0ff */
[--C-:B------:R-:W-:Y:S01]  /*2bc00*/  IMAD.X R173, RZ, RZ, R19.reuse, P5 ;  /* 0x000000ffffad7224 */ /* 0x100fe200028e0613 */
[----:B------:R-:W-:Y:S01]  /*2bc10*/  SHF.R.U64 R21, R21, 0x3, RZ ;  /* 0x0000000315157819 */ /* 0x000fe200000012ff */
[----:B------:R-:W-:Y:S01]  /*2bc20*/  IMAD.X R185, RZ, RZ, R19, P3 ;  /* 0x000000ffffb97224 */ /* 0x000fe200018e0613 */
[C---:B------:R-:W-:Y:S02]  /*2bc30*/  IADD3 R190, P2, R18.reuse, 0x8000, RZ ;  /* 0x0000800012be7810 */ /* 0x040fe40007f5e0ff */
[----:B------:R-:W-:-:S02]  /*2bc40*/  IADD3 R181, P1, R18, 0xc020, RZ ;  /* 0x0000c02012b57810 */ /* 0x000fc40007f3e0ff */
[----:B------:R-:W-:Y:S02]  /*2bc50*/  SHF.R.U64 R0, R0, 0x3, RZ ;  /* 0x0000000300007819 */ /* 0x000fe400000012ff */
[C---:B------:R-:W-:Y:S02]  /*2bc60*/  IADD3 R193, P5, R18.reuse, 0x8060, RZ ;  /* 0x0000806012c17810 */ /* 0x040fe40007fbe0ff */
[----:B------:R-:W-:Y:S02]  /*2bc70*/  LOP3.LUT R184, R207, R116, RZ, 0x3c, !PT ;  /* 0x00000074cfb87212 */ /* 0x000fe400078e3cff */
[----:B------:R-:W-:Y:S02]  /*2bc80*/  IADD3 R196, P3, R18, 0x8020, RZ ;  /* 0x0000802012c47810 */ /* 0x000fe40007f7e0ff */
[----:B------:R-:W-:Y:S02]  /*2bc90*/  LOP3.LUT R207, R150, 0x380, RZ, 0xc0, !PT ;  /* 0x0000038096cf7812 */ /* 0x000fe400078ec0ff */
[----:B------:R-:W-:-:S02]  /*2bca0*/  SHF.R.U64 R205, R205, 0x3, RZ ;  /* 0x00000003cdcd7819 */ /* 0x000fc400000012ff */
[----:B------:R-:W-:Y:S01]  /*2bcb0*/  LOP3.LUT R148, R21, R144, RZ, 0x3c, !PT ;  /* 0x0000009015947212 */ /* 0x000fe200078e3cff */
[--C-:B------:R-:W-:Y:S01]  /*2bcc0*/  IMAD.X R151, RZ, RZ, R19.reuse, P2 ;  /* 0x000000ffff977224 */ /* 0x100fe200010e0613 */
[----:B------:R-:W-:Y:S02]  /*2bcd0*/  IADD3.X R195, RZ, R19, RZ, P1, !PT ;  /* 0x00000013ffc37210 */ /* 0x000fe40000ffe4ff */
[----:B------:R-:W-:Y:S02]  /*2bce0*/  LOP3.LUT R156, R0, R209, RZ, 0x3c, !PT ;  /* 0x000000d1009c7212 */ /* 0x000fe400078e3cff */
[----:B------:R-:W-:Y:S01]  /*2bcf0*/  LOP3.LUT R21, R190, 0x380, RZ, 0xc0, !PT ;  /* 0x00000380be157812 */ /* 0x000fe200078ec0ff */
[--C-:B------:R-:W-:Y:S01]  /*2bd00*/  IMAD.X R149, RZ, RZ, R19.reuse, P4 ;  /* 0x000000ffff957224 */ /* 0x100fe200020e0613 */
[----:B------:R-:W-:Y:S02]  /*2bd10*/  LOP3.LUT R0, R193, 0x380, RZ, 0xc0, !PT ;  /* 0x00000380c1007812 */ /* 0x000fe400078ec0ff */
[----:B------:R-:W-:Y:S01]  /*2bd20*/  ISETP.NE.U32.AND P1, PT, RZ, UR4, PT ;  /* 0x00000004ff007c0c */ /* 0x000fe2000bf25070 */
[--C-:B------:R-:W-:Y:S01]  /*2bd30*/  IMAD.X R159, RZ, RZ, R19.reuse, P0 ;  /* 0x000000ffff9f7224 */ /* 0x100fe200000e0613 */
[----:B------:R-:W-:Y:S01]  /*2bd40*/  IADD3 R188, P2, R18, 0xc040, RZ ;  /* 0x0000c04012bc7810 */ /* 0x000fe20007f5e0ff */
[----:B------:R-:W-:Y:S01]  /*2bd50*/  IMAD.X R147, RZ, RZ, R19, P3 ;  /* 0x000000ffff937224 */ /* 0x000fe200018e0613 */
[----:B------:R-:W-:-:S02]  /*2bd60*/  SHF.R.U64 R207, R207, 0x3, RZ ;  /* 0x00000003cfcf7819 */ /* 0x000fc400000012ff */
[----:B------:R-:W-:Y:S02]  /*2bd70*/  LOP3.LUT R172, R205, R146, RZ, 0x3c, !PT ;  /* 0x00000092cdac7212 */ /* 0x000fe400078e3cff */
[----:B------:R-:W-:Y:S02]  /*2bd80*/  IADD3 R194, P4, R18, 0x8040, RZ ;  /* 0x0000804012c27810 */ /* 0x000fe40007f9e0ff */
[----:B------:R-:W-:Y:S02]  /*2bd90*/  LOP3.LUT R205, R196, 0x380, RZ, 0xc0, !PT ;  /* 0x00000380c4cd7812 */ /* 0x000fe400078ec0ff */
[C---:B------:R-:W-:Y:S02]  /*2bda0*/  IADD3 R164, P0, R18.reuse, 0xc000, RZ ;  /* 0x0000c00012a47810 */ /* 0x040fe40007f1e0ff */
[----:B------:R-:W-:Y:S02]  /*2bdb0*/  IADD3 R178, P3, R18, 0xc060, RZ ;  /* 0x0000c06012b27810 */ /* 0x000fe40007f7e0ff */
[----:B------:R-:W-:-:S02]  /*2bdc0*/  SHF.R.U64 R21, R21, 0x3, RZ ;  /* 0x0000000315157819 */ /* 0x000fc400000012ff */
[----:B------:R-:W-:Y:S02]  /*2bdd0*/  LOP3.LUT R18, R203, R18, RZ, 0x3c, !PT ;  /* 0x00000012cb127212 */ /* 0x000fe400078e3cff */
[----:B------:R-:W-:Y:S02]  /*2bde0*/  SHF.R.U64 R0, R0, 0x3, RZ ;  /* 0x0000000300007819 */ /* 0x000fe400000012ff */
[----:B------:R-:W-:Y:S01]  /*2bdf0*/  ISETP.NE.AND.EX P1, PT, RZ, UR5, PT, P1 ;  /* 0x00000005ff007c0c */ /* 0x000fe2000bf25310 */
[----:B------:R-:W-:Y:S01]  /*2be00*/  ULDC.64 UR4, c[0x0][0xce0] ;  /* 0x0003380000047ab9 */ /* 0x000fe20000000a00 */
[----:B------:R-:W-:Y:S01]  /*2be10*/  LOP3.LUT R158, R207, R150, RZ, 0x3c, !PT ;  /* 0x00000096cf9e7212 */ /* 0x000fe200078e3cff */
[----:B------:R-:W-:Y:S01]  /*2be20*/  IMAD.X R189, RZ, RZ, R19, P2 ;  /* 0x000000ffffbd7224 */ /* 0x000fe200010e0613 */
[----:B------:R-:W-:Y:S02]  /*2be30*/  LOP3.LUT R207, R194, 0x380, RZ, 0xc0, !PT ;  /* 0x00000380c2cf7812 */ /* 0x000fe400078ec0ff */
[----:B------:R-:W-:-:S02]  /*2be40*/  SHF.R.U64 R205, R205, 0x3, RZ ;  /* 0x00000003cdcd7819 */ /* 0x000fc400000012ff */
[----:B------:R-:W-:Y:S02]  /*2be50*/  LOP3.LUT R150, R21, R190, RZ, 0x3c, !PT ;  /* 0x000000be15967212 */ /* 0x000fe400078e3cff */
[----:B------:R-:W-:Y:S02]  /*2be60*/  ISETP.NE.U32.AND P2, PT, RZ, UR4, PT ;  /* 0x00000004ff007c0c */ /* 0x000fe4000bf45070 */
[----:B------:R-:W-:Y:S02]  /*2be70*/  LOP3.LUT R198, R0, R193, RZ, 0x3c, !PT ;  /* 0x000000c100c67212 */ /* 0x000fe400078e3cff */
[----:B------:R-:W-:Y:S02]  /*2be80*/  LOP3.LUT R21, R164, 0x380, RZ, 0xc0, !PT ;  /* 0x00000380a4157812 */ /* 0x000fe400078ec0ff */
[----:B------:R-:W-:Y:S02]  /*2be90*/  MOV R18, R18 ;  /* 0x0000001200127202 */ /* 0x000fe40000000f00 */
[----:B------:R-:W-:-:S02]  /*2bea0*/  LOP3.LUT R0, R181, 0x380, RZ, 0xc0, !PT ;  /* 0x00000380b5007812 */ /* 0x000fc400078ec0ff */
[----:B------:R-:W-:Y:S02]  /*2beb0*/  MOV R174, R174 ;  /* 0x000000ae00ae7202 */ /* 0x000fe40000000f00 */
[----:B------:R-:W-:Y:S02]  /*2bec0*/  SHF.R.U64 R207, R207, 0x3, RZ ;  /* 0x00000003cfcf7819 */ /* 0x000fe400000012ff */
[----:B------:R-:W-:Y:S02]  /*2bed0*/  LOP3.LUT R146, R205, R196, RZ, 0x3c, !PT ;  /* 0x000000c4cd927212 */ /* 0x000fe400078e3cff */
[----:B------:R-:W-:Y:S02]  /*2bee0*/  LOP3.LUT R193, R188, 0x380, RZ, 0xc0, !PT ;  /* 0x00000380bcc17812 */ /* 0x000fe400078ec0ff */
[----:B------:R-:W-:Y:S02]  /*2bef0*/  MOV R186, R186 ;  /* 0x000000ba00ba7202 */ /* 0x000fe40000000f00 */
[----:B------:R-:W-:-:S02]  /*2bf00*/  LOP3.LUT R205, R178, 0x380, RZ, 0xc0, !PT ;  /* 0x00000380b2cd7812 */ /* 0x000fc400078ec0ff */
[----:B------:R-:W-:Y:S02]  /*2bf10*/  MOV R184, R184 ;  /* 0x000000b800b87202 */ /* 0x000fe40000000f00 */
[----:B----4-:R-:W-:Y:S02]  /*2bf20*/  F2FP.F16.F32.PACK_AB R140, R141, R140 ;  /* 0x0000008c8d8c723e */ /* 0x010fe400000000ff */
[----:B------:R-:W-:Y:S02]  /*2bf30*/  F2FP.F16.F32.PACK_AB R141, R143, R142 ;  /* 0x0000008e8f8d723e */ /* 0x000fe400000000ff */
[----:B--2---:R-:W-:Y:S02]  /*2bf40*/  F2FP.F16.F32.PACK_AB R132, R133, R132 ;  /* 0x000000848584723e */ /* 0x004fe400000000ff */
[----:B------:R-:W-:Y:S02]  /*2bf50*/  F2FP.F16.F32.PACK_AB R133, R135, R134 ;  /* 0x000000868785723e */ /* 0x000fe400000000ff */
[----:B------:R-:W-:-:S02]  /*2bf60*/  F2FP.F16.F32.PACK_AB R142, R137, R136 ;  /* 0x00000088898e723e */ /* 0x000fc400000000ff */
[----:B------:R-:W-:Y:S01]  /*2bf70*/  F2FP.F16.F32.PACK_AB R143, R139, R138 ;  /* 0x0000008a8b8f723e */ /* 0x000fe200000000ff */
[----:B------:R-:W-:Y:S01]  /*2bf80*/  BAR.SYNC.DEFER_BLOCKING 0x1, 0x100 ;  /* 0x0044000000007b1d */ /* 0x000fe20000010000 */
        /* <DEDUP_REMOVED lines=13> */
[----:B------:R-:W-:Y:S01]  /*2c060*/  ISETP.NE.AND.EX P2, PT, RZ, UR5, PT, P2 ;  /* 0x00000005ff007c0c */ /* 0x000fe2000bf45320 */
[----:B------:R-:W-:Y:S01]  /*2c070*/  IMAD.X R201, RZ, RZ, R19, P4 ;  /* 0x000000ffffc97224 */ /* 0x000fe200020e0613 */
[----:B------:R-:W-:Y:S01]  /*2c080*/  SHF.R.U64 R21, R21, 0x3, RZ ;  /* 0x0000000315157819 */ /* 0x000fe200000012ff */
[----:B------:R0:W-:Y:S01]  /*2c090*/  STSM.16.M88.4 [R18], R140 ;  /* 0x0000008c12007844 */ /* 0x0001e20000000200 */
[----:B------:R-:W-:Y:S02]  /*2c0a0*/  MOV R148, R148 ;  /* 0x0000009400947202 */ /* 0x000fe40000000f00 */
[----:B------:R-:W-:-:S02]  /*2c0b0*/  F2FP.F16.F32.PACK_AB R106, R101, R100 ;  /* 0x00000064656a723e */ /* 0x000fc400000000ff */
[----:B------:R-:W-:Y:S02]  /*2c0c0*/  F2FP.F16.F32.PACK_AB R107, R103, R102 ;  /* 0x00000066676b723e */ /* 0x000fe400000000ff */
[----:B------:R-:W-:Y:S02]  /*2c0d0*/  F2FP.F16.F32.PACK_AB R97, R99, R98 ;  /* 0x000000626361723e */ /* 0x000fe400000000ff */
[----:B------:R-:W-:Y:S01]  /*2c0e0*/  F2FP.F16.F32.PACK_AB R88, R89, R88 ;  /* 0x000000585958723e */ /* 0x000fe200000000ff */
        /* <DEDUP_REMOVED lines=9> */
[----:B------:R-:W-:Y:S01]  /*2c180*/  LOP3.LUT R200, R207, R194, RZ, 0x3c, !PT ;  /* 0x000000c2cfc87212 */ /* 0x000fe200078e3cff */
[----:B------:R1:W-:Y:S01]  /*2c190*/  STSM.16.M88.4 [R186], R124 ;  /* 0x0000007cba007844 */ /* 0x0003e20000000200 */
[----:B------:R-:W-:Y:S02]  /*2c1a0*/  SHF.R.U64 R193, R193, 0x3, RZ ;  /* 0x00000003c1c17819 */ /* 0x000fe400000012ff */
[----:B------:R-:W-:-:S02]  /*2c1b0*/  MOV R158, R158 ;  /* 0x0000009e009e7202 */ /* 0x000fc40000000f00 */
[----:B------:R-:W-:Y:S02]  /*2c1c0*/  F2FP.F16.F32.PACK_AB R90, R85, R84 ;  /* 0x00000054555a723e */ /* 0x000fe400000000ff */
[----:B------:R-:W-:Y:S02]  /*2c1d0*/  F2FP.F16.F32.PACK_AB R91, R87, R86 ;  /* 0x00000056575b723e */ /* 0x000fe400000000ff */
[----:B------:R-:W-:Y:S02]  /*2c1e0*/  F2FP.F16.F32.PACK_AB R81, R83, R82 ;  /* 0x000000525351723e */ /* 0x000fe400000000ff */
[----:B------:R-:W-:Y:S01]  /*2c1f0*/  F2FP.F16.F32.PACK_AB R72, R73, R72 ;  /* 0x000000484948723e */ /* 0x000fe200000000ff */
        /* <DEDUP_REMOVED lines=13> */
[----:B------:R-:W-:Y:S01]  /*2c2d0*/  F2FP.F16.F32.PACK_AB R56, R57, R56 ;  /* 0x000000383938723e */ /* 0x000fe200000000ff */
[----:B------:R-:W-:Y:S01]  /*2c2e0*/  IMAD.X R203, RZ, RZ, R19, P3 ;  /* 0x000000ffffcb7224 */ /* 0x000fe200018e0613 */
[----:B------:R-:W-:Y:S01]  /*2c2f0*/  LOP3.LUT R194, R0, R181, RZ, 0x3c, !PT ;  /* 0x000000b500c27212 */ /* 0x000fe200078e3cff */
[----:B------:R1:W-:Y:S01]  /*2c300*/  STSM.16.M88.4 [R172], R96 ;  /* 0x00000060ac007844 */ /* 0x0003e20000000200 */
[----:B------:R-:W-:Y:S01]  /*2c310*/  MOV R146, R146 ;  /* 0x0000009200927202 */ /* 0x000fe20000000f00 */
[----:B0-----:R-:W0:Y:S01]  /*2c320*/  LDC.64 R18, c[0x0][0xcd8] ;  /* 0x00033600ff127b82 */ /* 0x001e220000000a00 */
[----:B------:R-:W-:-:S02]  /*2c330*/  F2FP.F16.F32.PACK_AB R66, R61, R60 ;  /* 0x0000003c3d42723e */ /* 0x000fc400000000ff */
[----:B------:R-:W-:Y:S02]  /*2c340*/  F2FP.F16.F32.PACK_AB R67, R63, R62 ;  /* 0x0000003e3f43723e */ /* 0x000fe400000000ff */
[----:B------:R-:W-:Y:S02]  /*2c350*/  F2FP.F16.F32.PACK_AB R57, R59, R58 ;  /* 0x0000003a3b39723e */ /* 0x000fe400000000ff */
[----:B------:R-:W-:Y:S01]  /*2c360*/  F2FP.F16.F32.PACK_AB R48, R49, R48 ;  /* 0x000000303130723e */ /* 0x000fe200000000ff */
[----:B------:R1:W-:Y:S01]  /*2c370*/  STSM.16.M88.4 [R158], R88 ;  /* 0x000000589e007844 */ /* 0x0003e20000000200 */
        /* <DEDUP_REMOVED lines=29> */
[----:B------:R-:W-:Y:S01]  /*2c550*/  F2FP.F16.F32.PACK_AB R9, R11, R10 ;  /* 0x0000000a0b09723e */ /* 0x000fe200000000ff */
[----:B------:R1:W-:Y:S01]  /*2c560*/  STSM.16.M88.4 [R198], R48 ;  /* 0x00000030c6007844 */ /* 0x0003e20000000200 */
[----:B------:R-:W-:-:S02]  /*2c570*/  MOV R202, R202 ;  /* 0x000000ca00ca7202 */ /* 0x000fc40000000f00 */
[----:B------:R-:W-:Y:S02]  /*2c580*/  F2FP.F16.F32.PACK_AB R10, R5, R4 ;  /* 0x00000004050a723e */ /* 0x000fe400000000ff */
[----:B------:R-:W-:Y:S01]  /*2c590*/  F2FP.F16.F32.PACK_AB R11, R7, R6 ;  /* 0x00000006070b723e */ /* 0x000fe200000000ff */
[----:B------:R1:W-:Y:S01]  /*2c5a0*/  STSM.16.M88.4 [R196], R40 ;  /* 0x00000028c4007844 */ /* 0x0003e20000000200 */
[----:B------:R-:W2:Y:S03]  /*2c5b0*/  @P2 LDC.64 R6, c[0x0][0xce0] ;  /* 0x00033800ff062b82 */ /* 0x000ea60000000a00 */
[----:B------:R1:W-:Y:S04]  /*2c5c0*/  STSM.16.M88.4 [R194], R32 ;  /* 0x00000020c2007844 */ /* 0x0003e80000000200 */
[----:B------:R1:W-:Y:S04]  /*2c5d0*/  STSM.16.M88.4 [R188], R24 ;  /* 0x00000018bc007844 */ /* 0x0003e80000000200 */
[----:B------:R1:W-:Y:S01]  /*2c5e0*/  STSM.16.M88.4 [R202], R8 ;  /* 0x00000008ca007844 */ /* 0x0003e20000000200 */
[----:B------:R-:W-:Y:S01]  /*2c5f0*/  ULDC UR4, c[0x0][0xb88] ;  /* 0x0002e20000047ab9 */ /* 0x000fe20000000800 */
[----:B------:R-:W-:-:S02]  /*2c600*/  IMAD.MOV.U32 R4, RZ, RZ, RZ ;  /* 0x000000ffff047224 */ /* 0x000fc400078e00ff */
[----:B------:R-:W-:Y:S02]  /*2c610*/  IMAD.U32 R20, RZ, RZ, UR4 ;  /* 0x00000004ff147e24 */ /* 0x000fe4000f8e00ff */
[C---:B0-----:R-:W-:Y:S01]  /*2c620*/  IMAD.WIDE R18, R171.reuse, 0x4, R18 ;  /* 0x00000004ab127825 */ /* 0x041fe200078e0212 */
[----:B------:R-:W-:Y:S03]  /*2c630*/  BAR.SYNC.DEFER_BLOCKING 0x1, 0x100 ;  /* 0x0044000000007b1d */ /* 0x000fe60000010000 */
[----:B--2---:R-:W-:-:S03]  /*2c640*/  @P2 IMAD.WIDE R6, R171, 0x4, R6 ;  /* 0x00000004ab062825 */ /* 0x004fc600078e0206 */
[----:B------:R1:W5:Y:S04]  /*2c650*/  @P1 LDG.E R4, desc[UR56][R18.64] ;  /* 0x0000003812041981 */ /* 0x000368000c1e1900 */
[----:B------:R1:W5:Y:S01]  /*2c660*/  @P2 LDG.E R20, desc[UR56][R6.64] ;  /* 0x0000003806142981 */ /* 0x000362000c1e1900 */
[----:B------:R-:W-:Y:S01]  /*2c670*/  IMAD R13, R177, 0x80, R182 ;  /* 0x00000080b10d7824 */ /* 0x000fe200078e02b6 */
[----:B------:R-:W-:-:S03]  /*2c680*/  LOP3.LUT P0, RZ, R212, 0x3, RZ, 0xc0, !PT ;  /* 0x00000003d4ff7812 */ /* 0x000fc6000780c0ff */
[----:B------:R-:W-:Y:S01]  /*2c690*/  VIADD R5, R13, 0x8 ;  /* 0x000000080d057836 */ /* 0x000fe20000000000 */
[----:B------:R-:W-:Y:S09]  /*2c6a0*/  @P2 BRA `(.L_x_2969) ;  /* 0x0000000000102947 */ /* 0x000ff20003800000 */
[----:B------:R-:W-:Y:S05]  /*2c6b0*/  @!P1 BRA `(.L_x_2969) ;  /* 0x00000000000c9947 */ /* 0x000fea0003800000 */
[----:B-1----:R-:W2:Y:S04]  /*2c6c0*/  LDG.E R7, desc[UR56][R18.64] ;  /* 0x0000003812077981 */ /* 0x002ea8000c1e1900 */
[----:B-----5:R-:W2:Y:S02]  /*2c6d0*/  LDG.E R20, desc[UR56][R18.64+0x4] ;  /* 0x0000043812147981 */ /* 0x020ea4000c1e1900 */
[----:B--2---:R-:W-:-:S07]  /*2c6e0*/  IMAD.IADD R20, R20, 0x1, -R7 ;  /* 0x0000000114147824 */ /* 0x004fce00078e0a07 */
.L_x_2969:
[-C--:B-----5:R-:W-:Y:S01]  /*2c6f0*/  ISETP.GE.OR P2, PT, R13, R20.reuse, P0 ;  /* 0x000000140d00720c */ /* 0x0a0fe20000746670 */
[----:B------:R-:W-:Y:S01]  /*2c700*/  ULDC.64 UR4, c[0x0][0xc70] ;  /* 0x00031c0000047ab9 */ /* 0x000fe20000000a00 */
[----:B------:R-:W-:-:S11]  /*2c710*/  ISETP.GE.OR P0, PT, R5, R20, P0 ;  /* 0x000000140500720c */ /* 0x000fd60000706670 */
[----:B------:R-:W2:Y:S04]  /*2c720*/  @!P2 LDL R21, [R1+0x240] ;  /* 0x000240000115a983 */ /* 0x000ea80000100800 */
[----:B-1----:R-:W3:Y:S01]  /*2c730*/  @!P0 LDL R10, [R1+0x244] ;  /* 0x00024400010a8983 */ /* 0x002ee20000100800 */
[----:B------:R-:W-:Y:S02]  /*2c740*/  SHF.R.S32.HI R6, RZ, 0x1f, R170 ;  /* 0x0000001fff067819 */ /* 0x000fe400000114aa */
[--C-:B------:R-:W-:Y:S02]  /*2c750*/  SHF.R.S32.HI R5, RZ, 0x1f, R4.reuse ;  /* 0x0000001fff057819 */ /* 0x100fe40000011404 */
[----:B------:R-:W-:Y:S01]  /*2c760*/  SHF.R.S32.HI R0, RZ, 0x1f, R171 ;  /* 0x0000001fff007819 */ /* 0x000fe200000114ab */
[----:B------:R-:W-:Y:S01]  /*2c770*/  IMAD R7, R6, UR4, RZ ;  /* 0x0000000406077c24 */ /* 0x000fe2000f8e02ff */
[----:B------:R-:W-:Y:S01]  /*2c780*/  SEL R81, R171, RZ, !P1 ;  /* 0x000000ffab517207 */ /* 0x000fe20004800000 */
[----:B------:R-:W-:Y:S01]  /*2c790*/  IMAD.WIDE.U32 R8, R170, UR4, R4 ;  /* 0x00000004aa087c25 */ /* 0x000fe2000f8e0004 */
[----:B------:R-:W-:-:S03]  /*2c7a0*/  SEL R0, R0, RZ, !P1 ;  /* 0x000000ff00007207 */ /* 0x000fc60004800000 */
[----:B------:R-:W-:Y:S01]  /*2c7b0*/  IMAD R11, R170, UR5, R7 ;  /* 0x00000005aa0b7c24 */ /* 0x000fe2000f8e0207 */
[----:B------:R-:W-:Y:S01]  /*2c7c0*/  ULDC.64 UR4, c[0x0][0xc78] ;  /* 0x00031e0000047ab9 */ /* 0x000fe20000000a00 */
[----:B------:R-:W-:Y:S02]  /*2c7d0*/  IMAD R7, R162, 0x40, R160 ;  /* 0x00000040a2077824 */ /* 0x000fe400078e02a0 */
[----:B------:R-:W-:Y:S02]  /*2c7e0*/  IMAD.IADD R9, R9, 0x1, R11 ;  /* 0x0000000109097824 */ /* 0x000fe400078e020b */
[----:B------:R-:W-:-:S04]  /*2c7f0*/  IMAD.WIDE R2, R7, 0x2, R2 ;  /* 0x0000000207027825 */ /* 0x000fc800078e0202 */
[----:B------:R-:W-:Y:S01]  /*2c800*/  IMAD R7, R0, UR4, RZ ;  /* 0x0000000400077c24 */ /* 0x000fe2000f8e02ff */
[C---:B------:R-:W-:Y:S01]  /*2c810*/  IADD3 R25, P5, R2.reuse, 0x1000, RZ ;  /* 0x0000100002197810 */ /* 0x040fe20007fbe0ff */
[----:B------:R-:W-:Y:S01]  /*2c820*/  IMAD.WIDE.U32 R8, R81, UR4, R8 ;  /* 0x0000000451087c25 */ /* 0x000fe2000f8e0008 */
[----:B------:R-:W-:Y:S02]  /*2c830*/  IADD3 R29, P1, R2, 0x2000, RZ ;  /* 0x00002000021d7810 */ /* 0x000fe40007f3e0ff */
[----:B------:R-:W-:Y:S01]  /*2c840*/  LOP3.LUT R24, R25, 0x380, RZ, 0xc0, !PT ;  /* 0x0000038019187812 */ /* 0x000fe200078ec0ff */
[----:B------:R-:W-:Y:S01]  /*2c850*/  IMAD R11, R81, UR5, R7 ;  /* 0x00000005510b7c24 */ /* 0x000fe2000f8e0207 */
[----:B------:R-:W-:Y:S01]  /*2c860*/  SHF.R.S32.HI R7, RZ, 0x1f, R13 ;  /* 0x0000001fff077819 */ /* 0x000fe2000001140d */
[----:B------:R-:W-:Y:S01]  /*2c870*/  ULDC.64 UR4, c[0x0][0xc40] ;  /* 0x0003100000047ab9 */ /* 0x000fe20000000a00 */
[----:B------:R-:W-:Y:S02]  /*2c880*/  IADD3 R8, P3, R13, R8, RZ ;  /* 0x000000080d087210 */ /* 0x000fe40007f7e0ff */
[----:B------:R-:W-:-:S02]  /*2c890*/  LOP3.LUT R28, R29, 0x380, RZ, 0xc0, !PT ;  /* 0x000003801d1c7812 */ /* 0x000fc400078ec0ff */
[----:B------:R-:W-:Y:S02]  /*2c8a0*/  IADD3.X R7, R7, R9, R11, P3, !PT ;  /* 0x0000000907077210 */ /* 0x000fe40001ffe40b */
[----:B------:R-:W-:Y:S02]  /*2c8b0*/  LEA R18, P3, R8, UR4, 0x2 ;  /* 0x0000000408127c11 */ /* 0x000fe4000f8610ff */
[----:B------:R-:W-:Y:S02]  /*2c8c0*/  SHF.R.U64 R24, R24, 0x3, RZ ;  /* 0x0000000318187819 */ /* 0x000fe400000012ff */
[----:B------:R-:W-:Y:S01]  /*2c8d0*/  LEA.HI.X R19, R8, UR5, R7, 0x2, P3 ;  /* 0x0000000508137c11 */ /* 0x000fe200098f1407 */
[----:B------:R-:W-:Y:S01]  /*2c8e0*/  ULDC.64 UR4, c[0x0][0xba0] ;  /* 0x0002e80000047ab9 */ /* 0x000fe20000000a00 */
[----:B------:R-:W-:Y:S02]  /*2c8f0*/  IADD3 R33, P3, R2, 0x3000, RZ ;  /* 0x0000300002217810 */ /* 0x000fe40007f7e0ff */
[----:B------:R-:W-:-:S02]  /*2c900*/  SHF.R.U64 R28, R28, 0x3, RZ ;  /* 0x000000031c1c7819 */ /* 0x000fc400000012ff */
[----:B------:R-:W-:Y:S02]  /*2c910*/  LOP3.LUT R32, R33, 0x380, RZ, 0xc0, !PT ;  /* 0x0000038021207812 */ /* 0x000fe400078ec0ff */
[----:B------:R-:W-:Y:S01]  /*2c920*/  LOP3.LUT R24, R24, R25, RZ, 0x3c, !PT ;  /* 0x0000001918187212 */ /* 0x000fe200078e3cff */
[--C-:B------:R-:W-:Y:S01]  /*2c930*/  IMAD.X R25, RZ, RZ, R3.reuse, P5 ;  /* 0x000000ffff197224 */ /* 0x100fe200028e0603 */
[----:B------:R-:W-:Y:S02]  /*2c940*/  SHF.R.U64 R32, R32, 0x3, RZ ;  /* 0x0000000320207819 */ /* 0x000fe400000012ff */
[----:B------:R-:W-:Y:S01]  /*2c950*/  LOP3.LUT R28, R28, R29, RZ, 0x3c, !PT ;  /* 0x0000001d1c1c7212 */ /* 0x000fe200078e3cff */
[----:B------:R-:W-:Y:S01]  /*2c960*/  IMAD.X R29, RZ, RZ, R3, P1 ;  /* 0x000000ffff1d7224 */ /* 0x000fe200008e0603 */
[----:B------:R-:W-:Y:S02]  /*2c970*/  LOP3.LUT R32, R32, R33, RZ, 0x3c, !PT ;  /* 0x0000002120207212 */ /* 0x000fe400078e3cff */
[----:B------:R-:W-:-:S02]  /*2c980*/  IADD3 R37, P4, R2, 0x4000, RZ ;  /* 0x0000400002257810 */ /* 0x000fc40007f9e0ff */
[C---:B------:R-:W-:Y:S02]  /*2c990*/  IADD3 R41, P5, R2.reuse, 0x5000, RZ ;  /* 0x0000500002297810 */ /* 0x040fe40007fbe0ff */
[C---:B------:R-:W-:Y:S02]  /*2c9a0*/  IADD3 R45, P1, R2.reuse, 0x6000, RZ ;  /* 0x00006000022d7810 */ /* 0x040fe40007f3e0ff */
[----:B------:R-:W-:Y:S02]  /*2c9b0*/  IADD3.X R33, RZ, R3, RZ, P3, !PT ;  /* 0x00000003ff217210 */ /* 0x000fe40001ffe4ff */
[----:B------:R-:W-:Y:S02]  /*2c9c0*/  IADD3 R49, P3, R2, 0x7000, RZ ;  /* 0x0000700002317810 */ /* 0x000fe40007f7e0ff */
[----:B------:R-:W-:Y:S02]  /*2c9d0*/  LOP3.LUT R36, R37, 0x380, RZ, 0xc0, !PT ;  /* 0x0000038025247812 */ /* 0x000fe400078ec0ff */
[----:B------:R-:W-:-:S02]  /*2c9e0*/  LOP3.LUT R40, R41, 0x380, RZ, 0xc0, !PT ;  /* 0x0000038029287812 */ /* 0x000fc400078ec0ff */
[----:B------:R-:W-:Y:S02]  /*2c9f0*/  LOP3.LUT R44, R45, 0x380, RZ, 0xc0, !PT ;  /* 0x000003802d2c7812 */ /* 0x000fe400078ec0ff */
[----:B------:R-:W-:Y:S02]  /*2ca00*/  LOP3.LUT R48, R49, 0x380, RZ, 0xc0, !PT ;  /* 0x0000038031307812 */ /* 0x000fe400078ec0ff */
        /* <DEDUP_REMOVED lines=12> */
[C---:B------:R-:W-:Y:S02]  /*2cad0*/  IADD3 R53, P4, R2.reuse, 0x8000, RZ ;  /* 0x0000800002357810 */ /* 0x040fe40007f9e0ff */
[----:B------:R-:W-:-:S02]  /*2cae0*/  IADD3 R57, P5, R2, 0x9000, RZ ;  /* 0x0000900002397810 */ /* 0x000fc40007fbe0ff */
[C---:B------:R-:W-:Y:S02]  /*2caf0*/  IADD3 R9, P1, R2.reuse, 0xa000, RZ ;  /* 0x0000a00002097810 */ /* 0x040fe40007f3e0ff */
[----:B------:R-:W-:Y:S02]  /*2cb00*/  IADD3 R61, P3, R2, 0xb000, RZ ;  /* 0x0000b000023d7810 */ /* 0x000fe40007f7e0ff */
[----:B------:R-:W-:Y:S02]  /*2cb10*/  LOP3.LUT R52, R53, 0x380, RZ, 0xc0, !PT ;  /* 0x0000038035347812 */ /* 0x000fe400078ec0ff */
[----:B------:R-:W-:Y:S02]  /*2cb20*/  LOP3.LUT R56, R57, 0x380, RZ, 0xc0, !PT ;  /* 0x0000038039387812 */ /* 0x000fe400078ec0ff */
[----:B------:R-:W-:Y:S02]  /*2cb30*/  LOP3.LUT R8, R9, 0x380, RZ, 0xc0, !PT ;  /* 0x0000038009087812 */ /* 0x000fe400078ec0ff */
[----:B------:R-:W-:-:S02]  /*2cb40*/  LOP3.LUT R60, R61, 0x380, RZ, 0xc0, !PT ;  /* 0x000003803d3c7812 */ /* 0x000fc400078ec0ff */
        /* <DEDUP_REMOVED lines=15> */
[----:B------:R-:W-:Y:S02]  /*2cc40*/  IADD3 R12, P3, R2, 0xf000, RZ ;  /* 0x0000f000020c7810 */ /* 0x000fe40007f7e0ff */
[----:B------:R-:W-:Y:S02]  /*2cc50*/  LOP3.LUT R64, R65, 0x380, RZ, 0xc0, !PT ;  /* 0x0000038041407812 */ /* 0x000fe400078ec0ff */
        /* <DEDUP_REMOVED lines=8> */
[----:B------:R-:W-:Y:S02]  /*2cce0*/  SHF.R.U64 R7, R7, 0x3, RZ ;  /* 0x0000000307077819 */ /* 0x000fe400000012ff */
[----:B------:R-:W-:Y:S01]  /*2ccf0*/  LOP3.LUT R64, R64, R65, RZ, 0x3c, !PT ;  /* 0x0000004140407212 */ /* 0x000fe200078e3cff */
[--C-:B------:R-:W-:Y:S01]  /*2cd00*/  IMAD.X R65, RZ, RZ, R3.reuse, P4 ;  /* 0x000000ffff417224 */ /* 0x100fe200020e0603 */
[----:B------:R-:W-:Y:S01]  /*2cd10*/  LOP3.LUT R68, R68, R69, RZ, 0x3c, !PT ;  /* 0x0000004544447212 */ /* 0x000fe200078e3cff */
[--C-:B------:R-:W-:Y:S01]  /*2cd20*/  IMAD.X R69, RZ, RZ, R3.reuse, P5 ;  /* 0x000000ffff457224 */ /* 0x100fe200028e0603 */
[----:B------:R-:W-:Y:S01]  /*2cd30*/  LOP3.LUT R72, R72, R73, RZ, 0x3c, !PT ;  /* 0x0000004948487212 */ /* 0x000fe200078e3cff */
[----:B------:R-:W-:Y:S01]  /*2cd40*/  IMAD.X R73, RZ, RZ, R3, P1 ;  /* 0x000000ffff497224 */ /* 0x000fe200008e0603 */
[----:B------:R-:W-:Y:S02]  /*2cd50*/  LOP3.LUT R2, R11, R2, RZ, 0x3c, !PT ;  /* 0x000000020b027212 */ /* 0x000fe400078e3cff */
[----:B------:R-:W-:-:S02]  /*2cd60*/  IADD3.X R77, RZ, R3, RZ, P3, !PT ;  /* 0x00000003ff4d7210 */ /* 0x000fc40001ffe4ff */
[----:B------:R-:W-:Y:S01]  /*2cd70*/  LOP3.LUT R76, R7, R12, RZ, 0x3c, !PT ;  /* 0x0000000c074c7212 */ /* 0x000fe200078e3cff */
[----:B------:R-:W-:-:S04]  /*2cd80*/  IMAD R5, R5, UR4, RZ ;  /* 0x0000000405057c24 */ /* 0x000fc8000f8e02ff */
[----:B------:R-:W-:Y:S01]  /*2cd90*/  IMAD R5, R4, UR5, R5 ;  /* 0x0000000504057c24 */ /* 0x000fe2000f8e0205 */
[----:B------:R-:W-:Y:S01]  /*2cda0*/  SHF.R.S32.HI R163, RZ, 0x1f, R162 ;  /* 0x0000001fffa37819 */ /* 0x000fe200000114a2 */
[----:B------:R-:W-:Y:S01]  /*2cdb0*/  BSSY B1, `(.L_x_2970) ;  /* 0x000004a000017945 */ /* 0x000fe20003800000 */
[----:B--2---:R-:W-:Y:S04]  /*2cdc0*/  @!P2 STG.E desc[UR56][R18.64], R21 ;  /* 0x000000151200a986 */ /* 0x004fe8000c101938 */
[----:B---3--:R0:W-:Y:S04]  /*2cdd0*/  @!P0 STG.E desc[UR56][R18.64+0x20], R10 ;  /* 0x0000200a12008986 */ /* 0x0081e8000c101938 */
[----:B------:R1:W5:Y:S04]  /*2cde0*/  LD.E.128 R12, desc[UR56][R2.64] ;  /* 0x00000038020c7980 */ /* 0x000368000c101d00 */
[----:B------:R-:W5:Y:S04]  /*2cdf0*/  LD.E.128 R24, desc[UR56][R24.64] ;  /* 0x0000003818187980 */ /* 0x000f68000c101d00 */
[----:B------:R-:W5:Y:S01]  /*2ce00*/  LD.E.128 R28, desc[UR56][R28.64] ;  /* 0x000000381c1c7980 */ /* 0x000f62000c101d00 */
[--C-:B-1----:R-:W-:Y:S01]  /*2ce10*/  SHF.R.S32.HI R3, RZ, 0x1f, R160.reuse ;  /* 0x0000001fff037819 */ /* 0x102fe200000114a0 */
[----:B------:R-:W-:-:S02]  /*2ce20*/  IMAD.MOV.U32 R2, RZ, RZ, R160 ;  /* 0x000000ffff027224 */ /* 0x000fc400078e00a0 */
[----:B------:R-:W5:Y:S04]  /*2ce30*/  LD.E.128 R32, desc[UR56][R32.64] ;  /* 0x0000003820207980 */ /* 0x000f68000c101d00 */
[----:B------:R-:W5:Y:S04]  /*2ce40*/  LD.E.128 R36, desc[UR56][R36.64] ;  /* 0x0000003824247980 */ /* 0x000f68000c101d00 */
[----:B------:R-:W5:Y:S04]  /*2ce50*/  LD.E.128 R40, desc[UR56][R40.64] ;  /* 0x0000003828287980 */ /* 0x000f68000c101d00 */
[----:B------:R-:W5:Y:S04]  /*2ce60*/  LD.E.128 R44, desc[UR56][R44.64] ;  /* 0x000000382c2c7980 */ /* 0x000f68000c101d00 */
[----:B------:R-:W5:Y:S04]  /*2ce70*/  LD.E.128 R48, desc[UR56][R48.64] ;  /* 0x0000003830307980 */ /* 0x000f68000c101d00 */
[----:B------:R-:W5:Y:S04]  /*2ce80*/  LD.E.128 R52, desc[UR56][R52.64] ;  /* 0x0000003834347980 */ /* 0x000f68000c101d00 */
[----:B------:R-:W5:Y:S04]  /*2ce90*/  LD.E.128 R56, desc[UR56][R56.64] ;  /* 0x0000003838387980 */ /* 0x000f68000c101d00 */
[----:B0-----:R-:W5:Y:S04]  /*2cea0*/  LD.E.128 R8, desc[UR56][R8.64] ;  /* 0x0000003808087980 */ /* 0x001f68000c101d00 */
[----:B------:R-:W5:Y:S04]  /*2ceb0*/  LD.E.128 R60, desc[UR56][R60.64] ;  /* 0x000000383c3c7980 */ /* 0x000f68000c101d00 */
[----:B------:R-:W5:Y:S04]  /*2cec0*/  LD.E.128 R64, desc[UR56][R64.64] ;  /* 0x0000003840407980 */ /* 0x000f68000c101d00 */
[----:B------:R-:W5:Y:S04]  /*2ced0*/  LD.E.128 R68, desc[UR56][R68.64] ;  /* 0x0000003844447980 */ /* 0x000f68000c101d00 */
[----:B------:R-:W5:Y:S04]  /*2cee0*/  LD.E.128 R72, desc[UR56][R72.64] ;  /* 0x0000003848487980 */ /* 0x000f68000c101d00 */
[----:B------:R-:W5:Y:S01]  /*2cef0*/  LD.E.128 R76, desc[UR56][R76.64] ;  /* 0x000000384c4c7980 */ /* 0x000f62000c101d00 */
[----:B------:R-:W-:Y:S01]  /*2cf00*/  IMAD.WIDE.U32 R2, R4, UR4, R2 ;  /* 0x0000000404027c25 */ /* 0x000fe2000f8e0002 */
[----:B------:R-:W-:Y:S01]  /*2cf10*/  ULDC.64 UR4, c[0x0][0xbe0] ;  /* 0x0002f80000047ab9 */ /* 0x000fe20000000a00 */
[----:B------:R-:W-:Y:S01]  /*2cf20*/  @!PT LDS RZ, [RZ] ;  /* 0x00000000fffff984 */ /* 0x000fe20000000800 */
[----:B------:R-:W-:Y:S01]  /*2cf30*/  @!PT LDS RZ, [RZ] ;  /* 0x00000000fffff984 */ /* 0x000fe20000000800 */
[----:B------:R-:W-:Y:S01]  /*2cf40*/  @!PT LDS RZ, [RZ] ;  /* 0x00000000fffff984 */ /* 0x000fe20000000800 */
[----:B------:R-:W-:Y:S01]  /*2cf50*/  @!PT LDS RZ, [RZ] ;  /* 0x00000000fffff984 */ /* 0x000fe20000000800 */
[----:B------:R0:W-:Y:S06]  /*2cf60*/  MEMBAR.ALL.CTA ;  /* 0x0000000000007992 */ /* 0x0001ec0000008000 */
[----:B0-----:R-:W0:Y:S01]  /*2cf70*/  FENCE.VIEW.ASYNC.S ;  /* 0x00000000000073c6 */ /* 0x001e220000000000 */
[----:B------:R-:W-:-:S02]  /*2cf80*/  IMAD.IADD R3, R3, 0x1, R5 ;  /* 0x0000000103037824 */ /* 0x000fc400078e0205 */
[----:B------:R-:W-:Y:S02]  /*2cf90*/  IMAD R7, R6, UR4, RZ ;  /* 0x0000000406077c24 */ /* 0x000fe4000f8e02ff */
[----:B------:R-:W-:Y:S02]  /*2cfa0*/  IMAD R19, R177, -0x80, R20 ;  /* 0xffffff80b1137824 */ /* 0x000fe400078e0214 */
[----:B------:R-:W-:Y:S02]  /*2cfb0*/  VIADD R4, R162, 0x20 ;  /* 0x00000020a2047836 */ /* 0x000fe40000000000 */
[----:B------:R-:W-:Y:S01]  /*2cfc0*/  IMAD R7, R170, UR5, R7 ;  /* 0x00000005aa077c24 */ /* 0x000fe2000f8e0207 */
[-C--:B------:R-:W-:Y:S01]  /*2cfd0*/  ISETP.GE.AND P3, PT, R162, R19.reuse, PT ;  /* 0x00000013a200720c */ /* 0x080fe20003f66270 */
[----:B------:R-:W-:Y:S01]  /*2cfe0*/  IMAD.WIDE.U32 R2, R170, UR4, R2 ;  /* 0x00000004aa027c25 */ /* 0x000fe2000f8e0002 */
[----:B------:R-:W-:Y:S01]  /*2cff0*/  ULDC.64 UR4, c[0x0][0xbe8] ;  /* 0x0002fa0000047ab9 */ /* 0x000fe20000000a00 */
[----:B------:R-:W-:-:S02]  /*2d000*/  ISETP.GE.AND P2, PT, R4, R19, PT ;  /* 0x000000130400720c */ /* 0x000fc40003f46270 */
[----:B------:R-:W-:Y:S02]  /*2d010*/  IMAD R4, R0, UR4, RZ ;  /* 0x0000000400047c24 */ /* 0x000fe4000f8e02ff */
[----:B------:R-:W-:Y:S02]  /*2d020*/  VIADD R0, R145, 0x32420 ;  /* 0x0003242091007836 */ /* 0x000fe40000000000 */
[C---:B------:R-:W-:Y:S02]  /*2d030*/  VIADD R5, R162.reuse, 0x40 ;  /* 0x00000040a2057836 */ /* 0x040fe40000000000 */
[----:B------:R-:W-:Y:S01]  /*2d040*/  VIADD R6, R162, 0x60 ;  /* 0x00000060a2067836 */ /* 0x000fe20000000000 */
[----:B------:R-:W-:Y:S01]  /*2d050*/  PRMT R0, RZ, 0x654, R0 ;  /* 0x00000654ff007816 */ /* 0x000fe20000000000 */
[----:B------:R-:W-:Y:S01]  /*2d060*/  IMAD.IADD R3, R3, 0x1, R7 ;  /* 0x0000000103037824 */ /* 0x000fe200078e0207 */
[-C--:B------:R-:W-:Y:S02]  /*2d070*/  ISETP.GE.AND P0, PT, R5, R19.reuse, PT ;  /* 0x000000130500720c */ /* 0x080fe40003f06270 */
[----:B------:R-:W-:Y:S01]  /*2d080*/  ISETP.GE.AND P1, PT, R6, R19, PT ;  /* 0x000000130600720c */ /* 0x000fe20003f26270 */
[C---:B------:R-:W-:Y:S01]  /*2d090*/  IMAD R19, R81.reuse, UR5, R4 ;  /* 0x0000000551137c24 */ /* 0x040fe2000f8e0204 */
[----:B0-----:R0:W-:Y:S01]  /*2d0a0*/  SYNCS.ARRIVE.TRANS64.RED.A1T0 RZ, [R0+URZ], RZ ;  /* 0x000000ff00ff79a7 */ /* 0x0011e2000810043f */
[----:B------:R-:W-:-:S04]  /*2d0b0*/  IMAD.WIDE.U32 R6, R81, UR4, R2 ;  /* 0x0000000451067c25 */ /* 0x000fc8000f8e0002 */
[----:B------:R-:W-:-:S04]  /*2d0c0*/  IMAD.WIDE R4, R177, 0x80, R162 ;  /* 0x00000080b1047825 */ /* 0x000fc800078e02a2 */
[----:B------:R-:W-:Y:S01]  /*2d0d0*/  IMAD.IADD R21, R7, 0x1, R19 ;  /* 0x0000000107157824 */ /* 0x000fe200078e0213 */
[----:B0-----:R-:W-:Y:S06]  /*2d0e0*/  @P3 BRA `(.L_x_2971) ;  /* 0x0000000000583947 */ /* 0x001fec0003800000 */
[----:B------:R-:W-:Y:S01]  /*2d0f0*/  ULDC.64 UR4, c[0x0][0xbd8] ;  /* 0x0002f60000047ab9 */ /* 0x000fe20000000a00 */
[----:B------:R-:W-:Y:S01]  /*2d100*/  IMAD.MOV.U32 R2, RZ, RZ, R6 ;  /* 0x000000ffff027224 */ /* 0x000fe200078e0006 */
[----:B------:R-:W-:Y:S01]  /*2d110*/  ULDC.64 UR6, c[0x0][0xb80] ;  /* 0x0002e00000067ab9 */ /* 0x000fe20000000a00 */
[----:B------:R-:W-:Y:S01]  /*2d120*/  IMAD.MOV.U32 R3, RZ, RZ, R21 ;  /* 0x000000ffff037224 */ /* 0x000fe200078e0015 */
[----:B------:R-:W-:Y:S01]  /*2d130*/  IADD3 R0, R160, 0x40, RZ ;  /* 0x00000040a0007810 */ /* 0x000fe20007ffe0ff */
[----:B------:R-:W-:Y:S02]  /*2d140*/  IMAD R19, R5, UR4, RZ ;  /* 0x0000000405137c24 */ /* 0x000fe4000f8e02ff */
[----:B------:R-:W-:Y:S01]  /*2d150*/  IMAD.WIDE.U32 R2, R4, UR4, R2 ;  /* 0x0000000404027c25 */ /* 0x000fe2000f8e0002 */
[----:B------:R-:W-:Y:S02]  /*2d160*/  ULDC UR4, c[0x0][0xb8c] ;  /* 0x0002e30000047ab9 */ /* 0x000fe40000000800 */
[----:B------:R-:W-:Y:S01]  /*2d170*/  ISETP.GE.AND P5, PT, R160, UR4, PT ;  /* 0x00000004a0007c0c */ /* 0x000fe2000bfa6270 */
[----:B------:R-:W-:Y:S01]  /*2d180*/  IMAD R19, R4, UR5, R19 ;  /* 0x0000000504137c24 */ /* 0x000fe2000f8e0213 */
[----:B------:R-:W-:-:S02]  /*2d190*/  LEA R18, P3, R2, UR6, 0x1 ;  /* 0x0000000602127c11 */ /* 0x000fc4000f8608ff */
[----:B------:R-:W-:Y:S01]  /*2d1a0*/  ISETP.GE.AND P4, PT, R0, UR4, PT ;  /* 0x0000000400007c0c */ /* 0x000fe2000bf86270 */
[----:B------:R-:W-:Y:S02]  /*2d1b0*/  IMAD.IADD R3, R3, 0x1, R19 ;  /* 0x0000000103037824 */ /* 0x000fe400078e0213 */
        /* <DEDUP_REMOVED lines=9> */
.L_x_2971:
[----:B------:R-:W-:Y:S05]  /*2d250*/  BSYNC B1 ;  /* 0x0000000000017941 */ /* 0x000fea0003800000 */
.L_x_2970:
[----:B------:R-:W-:Y:S04]  /*2d260*/  BSSY B1, `(.L_x_2972) ;  /* 0x000001a000017945 */ /* 0x000fe80003800000 */
[----:B------:R-:W-:Y:S05]  /*2d270*/  @P2 BRA `(.L_x_2973) ;  /* 0x0000000000602947 */ /* 0x000fea0003800000 */
[----:B0----5:R-:W-:Y:S01]  /*2d280*/  IADD3 R13, P2, R4, 0x20, RZ ;  /* 0x00000020040d7810 */ /* 0x021fe20007f5e0ff */
[----:B------:R-:W-:Y:S01]  /*2d290*/  ULDC.64 UR6, c[0x0][0xbd8] ;  /* 0x0002f60000067ab9 */ /* 0x000fe20000000a00 */
[----:B------:R-:W-:Y:S01]  /*2d2a0*/  IMAD.MOV.U32 R2, RZ, RZ, R6 ;  /* 0x000000ffff027224 */ /* 0x000fe200078e0006 */
[----:B------:R-:W-:Y:S01]  /*2d2b0*/  ULDC UR4, c[0x0][0xb8c] ;  /* 0x0002e30000047ab9 */ /* 0x000fe20000000800 */
[----:B------:R-:W-:Y:S01]  /*2d2c0*/  IMAD.MOV.U32 R3, RZ, RZ, R21 ;  /* 0x000000ffff037224 */ /* 0x000fe200078e0015 */
[C---:B------:R-:W-:Y:S01]  /*2d2d0*/  ISETP.GE.AND P4, PT, R160.reuse, UR4, PT ;  /* 0x00000004a0007c0c */ /* 0x040fe2000bf86270 */
[----:B------:R-:W-:Y:S02]  /*2d2e0*/  IMAD.X R0, RZ, RZ, R5, P2 ;  /* 0x000000ffff007224 */ /* 0x000fe400010e0605 */
[----:B------:R-:W-:Y:S02]  /*2d2f0*/  VIADD R12, R160, 0x40 ;  /* 0x00000040a00c7836 */ /* 0x000fe40000000000 */
[----:B------:R-:W-:-:S02]  /*2d300*/  IMAD R0, R0, UR6, RZ ;  /* 0x0000000600007c24 */ /* 0x000fc4000f8e02ff */
        /* <DEDUP_REMOVED lines=15> */
.L_x_2973:
[----:B------:R-:W-:Y:S05]  /*2d400*/  BSYNC B1 ;  /* 0x0000000000017941 */ /* 0x000fea0003800000 */
.L_x_2972:
[----:B------:R-:W-:Y:S04]  /*2d410*/  BSSY B1, `(.L_x_2974) ;  /* 0x000001a000017945 */ /* 0x000fe80003800000 */
[----:B------:R-:W-:Y:S05]  /*2d420*/  @P0 BRA `(.L_x_2975) ;  /* 0x0000000000600947 */ /* 0x000fea0003800000 */
[----:B01---5:R-:W-:Y:S01]  /*2d430*/  IADD3 R13, P0, R4, 0x40, RZ ;  /* 0x00000040040d7810 */ /* 0x023fe20007f1e0ff */
        /* <DEDUP_REMOVED lines=23> */
.L_x_2975:
[----:B------:R-:W-:Y:S05]  /*2d5b0*/  BSYNC B1 ;  /* 0x0000000000017941 */ /* 0x000fea0003800000 */
.L_x_2974:
        /* <DEDUP_REMOVED lines=21> */
[----:B-----5:R3:W-:Y:S04]  /*2d710*/  @!P1 STG.E.128 desc[UR56][R4.64], R32 ;  /* 0x0000002004009986 */ /* 0x0207e8000c101d38 */
[----:B------:R3:W-:Y:S04]  /*2d720*/  @!P2 STG.E.128 desc[UR56][R4.64+0x80], R48 ;  /* 0x000080300400a986 */ /* 0x0007e8000c101d38 */
[----:B------:R3:W-:Y:S02]  /*2d730*/  @!P3 STG.E.128 desc[UR56][R4.64+0x100], R60 ;  /* 0x0001003c0400b986 */ /* 0x0007e4000c101d38 */
[----:B------:R-:W-:Y:S05]  /*2d740*/  @P0 BRA `(.L_x_2976) ;  /* 0x0000000800e80947 */ /* 0x000fea0003800000 */
[----:B------:R4:W-:Y:S01]  /*2d750*/  STG.E.128 desc[UR56][R4.64+0x180], R76 ;  /* 0x0001804c04007986 */ /* 0x0009e2000c101d38 */
[----:B------:R-:W-:Y:S05]  /*2d760*/  BRA `(.L_x_2976) ;  /* 0x0000000800e07947 */ /* 0x000fea0003800000 */
.L_x_2968:
[----:B------:R-:W-:Y:S01]  /*2d770*/  ULDC.64 UR4, c[0x0][0xcd8] ;  /* 0x0003360000047ab9 */ /* 0x000fe20000000a00 */
[----:B-1----:R-:W1:Y:S01]  /*2d780*/  LDC.64 R2, c[0x0][0xcd8] ;  /* 0x00033600ff027b82 */ /* 0x002e620000000a00 */
[----:B------:R-:W-:Y:S02]  /*2d790*/  ISETP.NE.U32.AND P0, PT, RZ, UR4, PT ;  /* 0x00000004ff007c0c */ /* 0x000fe4000bf05070 */
[----:B------:R-:W-:Y:S02]  /*2d7a0*/  MOV R7, RZ ;  /* 0x000000ff00077202 */ /* 0x000fe40000000f00 */
[----:B------:R-:W-:Y:S01]  /*2d7b0*/  ISETP.NE.AND.EX P0, PT, RZ, UR5, PT, P0 ;  /* 0x00000005ff007c0c */ /* 0x000fe2000bf05300 */
[----:B------:R-:W-:Y:S02]  /*2d7c0*/  ULDC.64 UR4, c[0x0][0xce0] ;  /* 0x0003380000047ab9 */ /* 0x000fe40000000a00 */
[----:B------:R-:W-:-:S04]  /*2d7d0*/  ISETP.NE.U32.AND P1, PT, RZ, UR4, PT ;  /* 0x00000004ff007c0c */ /* 0x000fc8000bf25070 */
[----:B------:R-:W-:Y:S01]  /*2d7e0*/  ISETP.NE.AND.EX P1, PT, RZ, UR5, PT, P1 ;  /* 0x00000005ff007c0c */ /* 0x000fe2000bf25310 */
[----:B-1----:R-:W-:-:S12]  /*2d7f0*/  IMAD.WIDE R2, R171, 0x4, R2 ;  /* 0x00000004ab027825 */ /* 0x002fd800078e0202 */
[----:B------:R-:W1:Y:S01]  /*2d800*/  @P1 LDC.64 R4, c[0x0][0xce0] ;  /* 0x00033800ff041b82 */ /* 0x000e620000000a00 */
[----:B------:R-:W-:Y:S02]  /*2d810*/  ULDC UR4, c[0x0][0xb88] ;  /* 0x0002e20000047ab9 */ /* 0x000fe40000000800 */
[----:B------:R-:W-:Y:S01]  /*2d820*/  IMAD.U32 R0, RZ, RZ, UR4 ;  /* 0x00000004ff007e24 */ /* 0x000fe2000f8e00ff */
[----:B------:R4:W5:Y:S01]  /*2d830*/  @P0 LDG.E R7, desc[UR56][R2.64] ;  /* 0x0000003802070981 */ /* 0x000962000c1e1900 */
[----:B-1----:R-:W-:-:S05]  /*2d840*/  @P1 IMAD.WIDE R4, R171, 0x4, R4 ;  /* 0x00000004ab041825 */ /* 0x002fca00078e0204 */
[----:B------:R4:W5:Y:S01]  /*2d850*/  @P1 LDG.E R0, desc[UR56][R4.64] ;  /* 0x0000003804001981 */ /* 0x000962000c1e1900 */
[----:B------:R-:W-:Y:S01]  /*2d860*/  ISETP.GT.AND P2, PT, R192, 0x7f, PT ;  /* 0x0000007fc000780c */ /* 0x000fe20003f44270 */
[----:B------:R-:W-:-:S12]  /*2d870*/  @P1 BRA `(.L_x_2977) ;  /* 0x0000000000101947 */ /* 0x000fd80003800000 */
[----:B------:R-:W-:Y:S05]  /*2d880*/  @!P0 BRA `(.L_x_2977) ;  /* 0x00000000000c8947 */ /* 0x000fea0003800000 */
[----:B----4-:R-:W4:Y:S04]  /*2d890*/  LDG.E R5, desc[UR56][R2.64] ;  /* 0x0000003802057981 */ /* 0x010f28000c1e1900 */
[----:B-----5:R-:W4:Y:S02]  /*2d8a0*/  LDG.E R0, desc[UR56][R2.64+0x4] ;  /* 0x0000043802007981 */ /* 0x020f24000c1e1900 */
[----:B----4-:R-:W-:-:S07]  /*2d8b0*/  IMAD.IADD R0, R0, 0x1, -R5 ;  /* 0x0000000100007824 */ /* 0x010fce00078e0a05 */
.L_x_2977:
[----:B----4-:R-:W-:Y:S01]  /*2d8c0*/  SHF.R.S32.HI R2, RZ, 0x1f, R171 ;  /* 0x0000001fff027819 */ /* 0x010fe200000114ab */
[----:B------:R-:W-:Y:S01]  /*2d8d0*/  BSSY B1, `(.L_x_2978) ;  /* 0x000001d000017945 */ /* 0x000fe20003800000 */
[----:B------:R-:W-:Y:S02]  /*2d8e0*/  SHF.R.S32.HI R8, RZ, 0x1f, R170 ;  /* 0x0000001fff087819 */ /* 0x000fe400000114aa */
[----:B------:R-:W-:Y:S02]  /*2d8f0*/  SHF.R.S32.HI R11, RZ, 0x1f, R160 ;  /* 0x0000001fff0b7819 */ /* 0x000fe400000114a0 */
[----:B------:R-:W-:Y:S02]  /*2d900*/  SEL R13, R171, RZ, !P0 ;  /* 0x000000ffab0d7207 */ /* 0x000fe40004000000 */
[----:B------:R-:W-:Y:S02]  /*2d910*/  SEL R9, R2, RZ, !P0 ;  /* 0x000000ff02097207 */ /* 0x000fe40004000000 */
[----:B-----5:R-:W-:Y:S01]  /*2d920*/  SHF.R.S32.HI R6, RZ, 0x1f, R7 ;  /* 0x0000001fff067819 */ /* 0x020fe20000011407 */
[----:B------:R-:W-:Y:S06]  /*2d930*/  @P2 BRA `(.L_x_2979) ;  /* 0x0000000000582947 */ /* 0x000fec0003800000 */
[----:B------:R-:W1:Y:S02]  /*2d940*/  S2R R3, SR_TID.X ;  /* 0x0000000000037919 */ /* 0x000e640000002100 */
[----:B-1----:R-:W-:-:S04]  /*2d950*/  IMAD R2, R177, 0x80, R3 ;  /* 0x00000080b1027824 */ /* 0x002fc800078e0203 */
[----:B------:R-:W-:-:S05]  /*2d960*/  VIADD R3, R2, 0xffffff80 ;  /* 0xffffff8002037836 */ /* 0x000fca0000000000 */
[----:B------:R-:W-:-:S13]  /*2d970*/  ISETP.GE.AND P0, PT, R3, R0, PT ;  /* 0x000000000300720c */ /* 0x000fda0003f06270 */
[----:B------:R-:W-:Y:S05]  /*2d980*/  @P0 BRA `(.L_x_2979) ;  /* 0x0000000000440947 */ /* 0x000fea0003800000 */
[C---:B------:R-:W-:Y:S01]  /*2d990*/  IADD3 R2, P0, R3.reuse, R7, RZ ;  /* 0x0000000703027210 */ /* 0x040fe20007f1e0ff */
        /* <DEDUP_REMOVED lines=16> */
.L_x_2979:
[----:B------:R-:W-:Y:S05]  /*2daa0*/  BSYNC B1 ;  /* 0x0000000000017941 */ /* 0x000fea0003800000 */
.L_x_2978:
[----:B------:R-:W-:Y:S01]  /*2dab0*/  ULDC.64 UR4, c[0x0][0xba0] ;  /* 0x0002e80000047ab9 */ /* 0x000fe20000000a00 */
[----:B------:R-:W-:Y:S01]  /*2dac0*/  IMAD.MOV.U32 R2, RZ, RZ, R160 ;  /* 0x000000ffff027224 */ /* 0x000fe200078e00a0 */
[----:B------:R-:W-:Y:S01]  /*2dad0*/  BSSY B1, `(.L_x_2980) ;  /* 0x000002f000017945 */ /* 0x000fe20003800000 */
[----:B-1----:R-:W-:Y:S02]  /*2dae0*/  IMAD.MOV.U32 R3, RZ, RZ, R11 ;  /* 0x000000ffff037224 */ /* 0x002fe400078e000b */
[----:B------:R-:W-:Y:S02]  /*2daf0*/  IMAD R4, R6, UR4, RZ ;  /* 0x0000000406047c24 */ /* 0x000fe4000f8e02ff */
[----:B------:R-:W-:-:S04]  /*2db00*/  IMAD.WIDE.U32 R2, R7, UR4, R2 ;  /* 0x0000000407027c25 */ /* 0x000fc8000f8e0002 */
[----:B------:R-:W-:Y:S01]  /*2db10*/  IMAD R7, R7, UR5, R4 ;  /* 0x0000000507077c24 */ /* 0x000fe2000f8e0204 */
[----:B------:R-:W-:Y:S01]  /*2db20*/  ULDC.64 UR4, c[0x0][0xbe0] ;  /* 0x0002f80000047ab9 */ /* 0x000fe20000000a00 */
[----:B------:R-:W-:Y:S02]  /*2db30*/  IMAD R11, R177, -0x80, R0 ;  /* 0xffffff80b10b7824 */ /* 0x000fe400078e0200 */
[----:B------:R-:W-:Y:S02]  /*2db40*/  IMAD R5, R8, UR4, RZ ;  /* 0x0000000408057c24 */ /* 0x000fe4000f8e02ff */
[----:B------:R-:W-:Y:S01]  /*2db50*/  IMAD.IADD R3, R3, 0x1, R7 ;  /* 0x0000000103037824 */ /* 0x000fe200078e0207 */
[----:B------:R-:W-:Y:S01]  /*2db60*/  ISETP.GE.AND P1, PT, R162, R11, PT ;  /* 0x0000000ba200720c */ /* 0x000fe20003f26270 */
[C---:B------:R-:W-:Y:S01]  /*2db70*/  IMAD R5, R170.reuse, UR5, R5 ;  /* 0x00000005aa057c24 */ /* 0x040fe2000f8e0205 */
[----:B------:R-:W-:Y:S01]  /*2db80*/  SHF.R.S32.HI R7, RZ, 0x1f, R162 ;  /* 0x0000001fff077819 */ /* 0x000fe200000114a2 */
[----:B------:R-:W-:Y:S01]  /*2db90*/  IMAD.WIDE.U32 R2, R170, UR4, R2 ;  /* 0x00000004aa027c25 */ /* 0x000fe2000f8e0002 */
[----:B------:R-:W-:-:S03]  /*2dba0*/  ULDC.64 UR4, c[0x0][0xbe8] ;  /* 0x0002fa0000047ab9 */ /* 0x000fc60000000a00 */
[----:B------:R-:W-:Y:S01]  /*2dbb0*/  VIADD R0, R162, 0x20 ;  /* 0x00000020a2007836 */ /* 0x000fe20000000000 */
[----:B------:R-:W-:Y:S01]  /*2dbc0*/  IADD3 R3, R3, R5, RZ ;  /* 0x0000000503037210 */ /* 0x000fe20007ffe0ff */
[----:B------:R-:W-:-:S03]  /*2dbd0*/  IMAD.MOV.U32 R6, RZ, RZ, R162 ;  /* 0x000000ffff067224 */ /* 0x000fc600078e00a2 */
[----:B------:R-:W-:Y:S01]  /*2dbe0*/  ISETP.GE.AND P0, PT, R0, R11, PT ;  /* 0x0000000b0000720c */ /* 0x000fe20003f06270 */
        /* <DEDUP_REMOVED lines=29> */
.L_x_2981:
[----:B------:R-:W-:Y:S05]  /*2ddc0*/  BSYNC B1 ;  /* 0x0000000000017941 */ /* 0x000fea0003800000 */
.L_x_2980:
[----:B------:R-:W-:Y:S01]  /*2ddd0*/  BSSY B1, `(.L_x_2982) ;  /* 0x000001c000017945 */ /* 0x000fe20003800000 */
[----:B------:R-:W-:Y:S01]  /*2dde0*/  ISETP.GE.AND P1, PT, R0, R11, PT ;  /* 0x0000000b0000720c */ /* 0x000fe20003f26270 */
[----:B-1----:R-:W-:Y:S02]  /*2ddf0*/  VIADD R8, R162, 0x60 ;  /* 0x00000060a2087836 */ /* 0x002fe40000000000 */
[----:B------:R-:W-:Y:S10]  /*2de00*/  @P0 BRA `(.L_x_2983) ;  /* 0x0000000000600947 */ /* 0x000ff40003800000 */
        /* <DEDUP_REMOVED lines=24> */
.L_x_2983:
[----:B------:R-:W-:Y:S05]  /*2df90*/  BSYNC B1 ;  /* 0x0000000000017941 */ /* 0x000fea0003800000 */
.L_x_2982:
        /* <DEDUP_REMOVED lines=27> */
.L_x_2985:
[----:B------:R-:W-:Y:S05]  /*2e150*/  BSYNC B1 ;  /* 0x0000000000017941 */ /* 0x000fea0003800000 */
.L_x_2984:
        /* <DEDUP_REMOVED lines=25> */
.L_x_2976:
[----:B------:R-:W-:Y:S05]  /*2e2f0*/  BSYNC B0 ;  /* 0x0000000000007941 */ /* 0x000fea0003800000 */
.L_x_2967:
[----:B------:R-:W-:Y:S02]  /*2e300*/  ULDC UR4, c[0x0][0xd14] ;  /* 0x0003450000047ab9 */ /* 0x000fe40000000800 */
[----:B---3--:R-:W-:-:S13]  /*2e310*/  ISETP.GE.AND P0, PT, R119, UR4, PT ;  /* 0x0000000477007c0c */ /* 0x008fda000bf06270 */
[----:B------:R-:W-:Y:S05]  /*2e320*/  @!P0 BRA `(.L_x_2986) ;  /* 0xfffffd2c006c8947 */ /* 0x000fea000383ffff */
[----:B------:R-:W-:Y:S05]  /*2e330*/  BRA `(.L_x_2764) ;  /* 0x0000006000ac7947 */ /* 0x000fea0003800000 */
.L_x_2762:
[----:B------:R-:W-:-:S08]  /*2e340*/  NOP ;  /* 0x0000000000007918 */ /* 0x000fd00000000000 */
[----:B------:R-:W0:-:S00]  /*2e350*/  USETMAXREG.DEALLOC.CTAPOOL 0x18 ;  /* 0x00000018000079c8 */ /* 0x000e0000080e0500 */
[----:B0-----:R-:W-:-:S06]  /*2e360*/  LOP3.LUT R0, R0, 0x3, RZ, 0xc0, !PT ;  /* 0x0000000300007812 */ /* 0x001fcc00078ec0ff */
[----:B------:R-:W0:Y:S02]  /*2e370*/  SHFL.IDX PT, R0, R0, RZ, 0x1f ;  /* 0x00001fff00007589 */ /* 0x000e2400000e0000 */
[----:B0-----:R-:W-:-:S13]  /*2e380*/  ISETP.NE.AND P0, PT, R0, RZ, PT ;  /* 0x000000ff0000720c */ /* 0x001fda0003f05270 */
[----:B------:R-:W-:Y:S05]  /*2e390*/  @P0 BRA `(.L_x_2764) ;  /* 0x0000006000940947 */ /* 0x000fea0003800000 */
        /* <DEDUP_REMOVED lines=41> */
[----:B0-----:R-:W-:-:S04]  /*2e630*/  SEL R0, R0, RZ, P0 ;  /* 0x000000ff00007207 */ /* 0x001fc80000000000 */
[----:B------:R-:W-:-:S05]  /*2e640*/  IADD3 R0, R3, R0, RZ ;  /* 0x0000000003007210 */ /* 0x000fca0007ffe0ff */
        /* <DEDUP_REMOVED lines=13> */
.L_x_2991:
        /* <DEDUP_REMOVED lines=16> */
.L_x_2990:
[----:B------:R-:W-:Y:S05]  /*2e820*/  BSYNC B0 ;  /* 0x0000000000007941 */ /* 0x000fea0003800000 */
.L_x_2989:
        /* <DEDUP_REMOVED lines=25> */
.L_x_2987:
        /* <DEDUP_REMOVED lines=20> */
.L_x_2992:
        /* <DEDUP_REMOVED lines=12> */
[----:B------:R-:W-:Y:S01]  /*2ebc0*/  @!P0 IADD3 R0, R0, -R9, RZ ;  /* 0x8000000900008210 */ /* 0x000fe20007ffe0ff */
        /* <DEDUP_REMOVED lines=35> */
[----:B------:R-:W-:Y:S02]  /*2ee00*/  @!P0 IADD3 R2, -R2, RZ, RZ ;  /* 0x000000ff02028210 */ /* 0x000fe40007ffe1ff */
[----:B------:R-:W-:-:S13]  /*2ee10*/  ISETP.NE.AND P0, PT, R8, RZ, PT ;  /* 0x000000ff0800720c */ /* 0x000fda0003f05270 */
[----:B------:R-:W-:Y:S01]  /*2ee20*/  @!P0 LOP3.LUT R2, RZ, R8, RZ, 0x33, !PT ;  /* 0x00000008ff028212 */ /* 0x000fe200078e33ff */
[----:B------:R-:W-:-:S04]  /*2ee30*/  IMAD.MOV R8, RZ, RZ, -R8 ;  /* 0x000000ffff087224 */ /* 0x000fc800078e0a08 */
[----:B------:R-:W-:Y:S01]  /*2ee40*/  IMAD R18, R2, R8, R5 ;  /* 0x0000000802127224 */ /* 0x000fe200078e0205 */
[----:B------:R-:W-:-:S05]  /*2ee50*/  LOP3.LUT R2, RZ, R2, RZ, 0x33, !PT ;  /* 0x00000002ff027212 */ /* 0x000fca00078e33ff */
[----:B------:R-:W-:Y:S01]  /*2ee60*/  IMAD.IADD R17, R17, 0x1, R2 ;  /* 0x0000000111117824 */ /* 0x000fe200078e0202 */
[----:B------:R-:W-:Y:S06]  /*2ee70*/  BRA `(.L_x_2993) ;  /* 0x00000000000c7947 */ /* 0x000fec0003800000 */
.L_x_2988:
[----:B------:R-:W-:Y:S02]  /*2ee80*/  IMAD.MOV.U32 R17, RZ, RZ, RZ ;  /* 0x000000ffff117224 */ /* 0x000fe400078e00ff */
[----:B------:R-:W-:Y:S02]  /*2ee90*/  IMAD.U32 R16, RZ, RZ, UR6 ;  /* 0x00000006ff107e24 */ /* 0x000fe4000f8e00ff */
[----:B------:R-:W-:-:S07]  /*2eea0*/  IMAD.MOV.U32 R18, RZ, RZ, RZ ;  /* 0x000000ffff127224 */ /* 0x000fce00078e00ff */
.L_x_2993:
        /* <DEDUP_REMOVED lines=16> */
[----:B------:R-:W-:Y:S01]  /*2efb0*/  ULDC.64 UR54, c[0x0][0x198] ;  /* 0x0000660000367ab9 */ /* 0x000fe20000000a00 */
[----:B------:R-:W-:Y:S01]  /*2efc0*/  ULDC UR51, c[0x0][0xc] ;  /* 0x0000030000337ab9 */ /* 0x000fe20000000800 */
[----:B------:R-:W-:Y:S01]  /*2efd0*/  UMOV UR52, URZ ;  /* 0x0000003f00347c82 */ /* 0x000fe20008000000 */
[----:B------:R1:W-:Y:S04]  /*2efe0*/  STL [R1+0x47c], R0 ;  /* 0x00047c0001007387 */ /* 0x0003e80000100800 */
[----:B------:R1:W-:Y:S04]  /*2eff0*/  STL [R1+0x470], RZ ;  /* 0x000470ff01007387 */ /* 0x0003e80000100800 */
[----:B------:R1:W-:Y:S02]  /*2f000*/  STL [R1+0x478], R0 ;  /* 0x0004780001007387 */ /* 0x0003e40000100800 */
.L_x_3094:
        /* <DEDUP_REMOVED lines=32> */
[----:B------:R-:W-:Y:S02]  /*2f210*/  ISETP.NE.AND.EX P3, PT, RZ, UR9, PT, P1 ;  /* 0x00000009ff007c0c */ /* 0x000fe4000bf65310 */
[----:B------:R-:W-:Y:S01]  /*2f220*/  ULDC UR5, c[0x0][0x2e0] ;  /* 0x0000b80000057ab9 */ /* 0x000fe20000000800 */
[----:B------:R-:W-:Y:S01]  /*2f230*/  USEL UR4, UR4, 0x1, UP0 ;  /* 0x0000000104047887 */ /* 0x000fe20008000000 */
[----:B------:R-:W-:-:S02]  /*2f240*/  ISETP.NE.U32.AND P1, PT, RZ, UR10, PT ;  /* 0x0000000aff007c0c */ /* 0x000fc4000bf25070 */
[----:B------:R-:W-:Y:S01]  /*2f250*/  MOV R9, UR6 ;  /* 0x0000000600097c02 */ /* 0x000fe20008000f00 */
[----:B------:R-:W-:Y:S01]  /*2f260*/  UIMAD UR4, UR4, UR5, URZ ;  /* 0x00000005040472a4 */ /* 0x000fe2000f8e023f */
[----:B------:R-:W-:-:S05]  /*2f270*/  ISETP.NE.AND.EX P1, PT, RZ, UR11, PT, P1 ;  /* 0x0000000bff007c0c */ /* 0x000fca000bf25310 */
[----:B------:R-:W-:Y:S01]  /*2f280*/  IMAD.U32 R7, RZ, RZ, UR4 ;  /* 0x00000004ff077e24 */ /* 0x000fe2000f8e00ff */
[----:B-1----:R-:W-:Y:S07]  /*2f290*/  @P0 BRA `(.L_x_2995) ;  /* 0x0000000000100947 */ /* 0x002fee0003800000 */
[----:B------:R-:W-:Y:S05]  /*2f2a0*/  @!P2 BRA `(.L_x_2995) ;  /* 0x00000000000ca947 */ /* 0x000fea0003800000 */
[----:B------:R-:W2:Y:S04]  /*2f2b0*/  LDG.E R5, desc[UR56][R2.64] ;  /* 0x0000003802057981 */ /* 0x000ea8000c1e1900 */
[----:B-----5:R-:W2:Y:S02]  /*2f2c0*/  LDG.E R0, desc[UR56][R2.64+0x4] ;  /* 0x0000043802007981 */ /* 0x020ea4000c1e1900 */
[----:B--2---:R-:W-:-:S07]  /*2f2d0*/  IMAD.IADD R0, R0, 0x1, -R5 ;  /* 0x0000000100007824 */ /* 0x004fce00078e0a05 */
.L_x_2995:
        /* <DEDUP_REMOVED lines=18> */
.L_x_2996:
[----:B------:R-:W-:Y:S05]  /*2f400*/  @!P3 BRA `(.L_x_2997) ;  /* 0x00000000000cb947 */ /* 0x000fea0003800000 */
[----:B------:R-:W2:Y:S04]  /*2f410*/  LDG.E R7, desc[UR56][R4.64] ;  /* 0x0000003804077981 */ /* 0x000ea8000c1e1900 */
[----:B-1----:R-:W2:Y:S02]  /*2f420*/  LDG.E R8, desc[UR56][R4.64+0x4] ;  /* 0x0000043804087981 */ /* 0x002ea4000c1e1900 */
[----:B--2---:R-:W-:-:S07]  /*2f430*/  IMAD.IADD R7, R8, 0x1, -R7 ;  /* 0x0000000108077824 */ /* 0x004fce00078e0a07 */
.L_x_2997:
[----:B--2---:R-:W2:Y:S04]  /*2f440*/  @P1 LDG.E R4, desc[UR56][R2.64] ;  /* 0x0000003802041981 */ /* 0x004ea8000c1e1900 */
[----:B------:R1:W2:Y:S02]  /*2f450*/  @P1 LDG.E R5, desc[UR56][R2.64+0x4] ;  /* 0x0000043802051981 */ /* 0x0002a4000c1e1900 */
[----:B-1----:R-:W1:Y:S02]  /*2f460*/  LDC.64 R2, c[0x0][0xad8] ;  /* 0x0002b600ff027b82 */ /* 0x002e640000000a00 */
[----:B-1----:R-:W-:Y:S01]  /*2f470*/  ISETP.GE.AND P2, PT, R3, 0x1, PT ;  /* 0x000000010300780c */ /* 0x002fe20003f46270 */
[----:B--2---:R-:W-:Y:S02]  /*2f480*/  @P1 IMAD.IADD R9, R5, 0x1, -R4 ;  /* 0x0000000105091824 */ /* 0x004fe400078e0a04 */
[----:B-----5:R-:W-:-:S04]  /*2f490*/  IMAD.IADD R5, R7, 0x1, -R6 ;  /* 0x0000000107057824 */ /* 0x020fc800078e0a06 */
[----:B------:R-:W-:-:S04]  /*2f4a0*/  IMAD.IADD R8, R5, 0x1, R9 ;  /* 0x0000000105087824 */ /* 0x000fc800078e0209 */
[----:B------:R-:W-:-:S04]  /*2f4b0*/  VIADD R4, R8, 0x5f ;  /* 0x0000005f08047836 */ /* 0x000fc80000000000 */
[----:B------:R-:W-:-:S05]  /*2f4c0*/  IMAD.HI R4, R4, 0x2aaaaaab, RZ ;  /* 0x2aaaaaab04047827 */ /* 0x000fca00078e02ff */
[----:B------:R-:W-:-:S04]  /*2f4d0*/  SHF.R.U32.HI R7, RZ, 0x1f, R4 ;  /* 0x0000001fff077819 */ /* 0x000fc80000011604 */
[----:B------:R-:W-:Y:S02]  /*2f4e0*/  LEA.HI.SX32 R20, R4, R7, 0x1c ;  /* 0x0000000704147211 */ /* 0x000fe400078fe2ff */
[----:B------:R-:W-:-:S04]  /*2f4f0*/  LEA R4, R17, 0x80, 0x7 ;  /* 0x0000008011047811 */ /* 0x000fc800078e38ff */
[----:B------:R-:W-:-:S05]  /*2f500*/  IADD3 R4, R8, R4, -R0 ;  /* 0x0000000408047210 */ /* 0x000fca0007ffe800 */
[----:B------:R-:W-:Y:S01]  /*2f510*/  IMAD.IADD R2, R4, 0x1, R2 ;  /* 0x0000000104027824 */ /* 0x000fe200078e0202 */
[----:B------:R-:W-:Y:S06]  /*2f520*/  @!P2 BRA `(.L_x_2998) ;  /* 0x000000000048a947 */ /* 0x000fec0003800000 */
[C---:B------:R-:W-:Y:S01]  /*2f530*/  ISETP.GT.AND P0, PT, R4.reuse, RZ, PT ;  /* 0x000000ff0400720c */ /* 0x040fe20003f04270 */
[----:B------:R-:W-:Y:S01]  /*2f540*/  BSSY B0, `(.L_x_2999) ;  /* 0x000000e000007945 */ /* 0x000fe20003800000 */
[----:B0-----:R-:W-:-:S11]  /*2f550*/  IADD3 R11, R4, -0x1, RZ ;  /* 0xffffffff040b7810 */ /* 0x001fd60007ffe0ff */
        /* <DEDUP_REMOVED lines=8> */
.L_x_3000:
[----:B------:R-:W-:-:S13]  /*2f5e0*/  ISETP.NE.AND P0, PT, R3, 0x1, PT ;  /* 0x000000010300780c */ /* 0x000fda0003f05270 */
[----:B------:R-:W0:Y:S02]  /*2f5f0*/  @P0 LDC.64 R6, c[0x0][0xae0] ;  /* 0x0002b800ff060b82 */ /* 0x000e240000000a00 */
[----:B0-----:R-:W-:-:S05]  /*2f600*/  @P0 IMAD.HI.U32 R6, R11, R6, RZ ;  /* 0x000000060b060227 */ /* 0x001fca00078e00ff */
[----:B------:R-:W-:-:S07]  /*2f610*/  @P0 SHF.R.U32.HI R11, RZ, R7, R6 ;  /* 0x00000007ff0b0219 */ /* 0x000fce0000011606 */
.L_x_3001:
[----:B------:R-:W-:Y:S05]  /*2f620*/  BSYNC B0 ;  /* 0x0000000000007941 */ /* 0x000fea0003800000 */
.L_x_2999:
[----:B------:R-:W-:-:S05]  /*2f630*/  IMAD R11, R11, R3, R3 ;  /* 0x000000030b0b7224 */ /* 0x000fca00078e0203 */
[----:B------:R-:W-:-:S07]  /*2f640*/  VIMNMX R2, R2, R11, PT ;  /* 0x0000000b02027248 */ /* 0x000fce0003fe0100 */
.L_x_2998:
        /* <DEDUP_REMOVED lines=9> */
[----:B0-----:R-:W-:-:S11]  /*2f6e0*/  LOP3.LUT R11, RZ, R0, RZ, 0x33, !PT ;  /* 0x00000000ff0b7212 */ /* 0x001fd600078e33ff */
[----:B------:R-:W0:Y:S02]  /*2f6f0*/  @P0 LDC.64 R6, c[0x0][0xae0] ;  /* 0x0002b800ff060b82 */ /* 0x000e240000000a00 */
[----:B0-----:R-:W-:-:S05]  /*2f700*/  @P0 IMAD.HI.U32 R6, R11, R6, RZ ;  /* 0x000000060b060227 */ /* 0x001fca00078e00ff */
[----:B------:R-:W-:-:S04]  /*2f710*/  @P0 SHF.R.U32.HI R11, RZ, R7, R6 ;  /* 0x00000007ff0b0219 */ /* 0x000fc80000011606 */
[----:B------:R-:W-:Y:S01]  /*2f720*/  LOP3.LUT R11, RZ, R11, RZ, 0x33, !PT ;  /* 0x0000000bff0b7212 */ /* 0x000fe200078e33ff */
[----:B------:R-:W-:Y:S06]  /*2f730*/  BRA `(.L_x_3005) ;  /* 0x0000000000147947 */ /* 0x000fec0003800000 */
.L_x_3004:
[----:B------:R-:W-:Y:S01]  /*2f740*/  ISETP.NE.AND P0, PT, R3, 0x1, PT ;  /* 0x000000010300780c */ /* 0x000fe20003f05270 */
[----:B0-----:R-:W-:-:S12]  /*2f750*/  IMAD.MOV.U32 R11, RZ, RZ, R0 ;  /* 0x000000ffff0b7224 */ /* 0x001fd800078e0000 */
[----:B------:R-:W0:Y:S02]  /*2f760*/  @P0 LDC.64 R6, c[0x0][0xae0] ;  /* 0x0002b800ff060b82 */ /* 0x000e240000000a00 */
[----:B0-----:R-:W-:-:S05]  /*2f770*/  @P0 IMAD.HI.U32 R6, R0, R6, RZ ;  /* 0x0000000600060227 */ /* 0x001fca00078e00ff */
[----:B------:R-:W-:-:S07]  /*2f780*/  @P0 SHF.R.U32.HI R11, RZ, R7, R6 ;  /* 0x00000007ff0b0219 */ /* 0x000fce0000011606 */
.L_x_3005:
[----:B------:R-:W-:Y:S05]  /*2f790*/  BSYNC B0 ;  /* 0x0000000000007941 */ /* 0x000fea0003800000 */
.L_x_3003:
[----:B------:R-:W-:-:S05]  /*2f7a0*/  IMAD R3, R11, R3, RZ ;  /* 0x000000030b037224 */ /* 0x000fca00078e02ff */
[----:B------:R-:W-:-:S07]  /*2f7b0*/  VIMNMX R8, R8, R3, !PT ;  /* 0x0000000308087248 */ /* 0x000fce0007fe0100 */
.L_x_3002:
        /* <DEDUP_REMOVED lines=35> */
.L_x_3163:
[----:B------:R-:W-:-:S03]  /*2f9f0*/  UMOV UR4, 0xffffffff ;  /* 0xffffffff00047882 */ /* 0x000fc60000000000 */
[----:B------:R-:W-:Y:S05]  /*2fa00*/  BRA.DIV UR4, `(.L_x_3009) ;  /* 0x0000005a04cc7947 */ /* 0x000fea000b800000 */
[----:B------:R-:W-:-:S13]  /*2fa10*/  ELECT P6, URZ, PT ;  /* 0x00000000003f782f */ /* 0x000fda00038c0000 */
.L_x_3166:
        /* <DEDUP_REMOVED lines=11> */
.L_x_3167:
[----:B------:R-:W-:Y:S04]  /*2fad0*/  BSSY B1, `(.L_x_3011) ;  /* 0x000004d000017945 */ /* 0x000fe80003800000 */
[----:B------:R-:W-:Y:S05]  /*2fae0*/  @!P6 BRA `(.L_x_3012) ;  /* 0x00000004002ce947 */ /* 0x000fea0003800000 */
[----:B0-----:R-:W1:Y:S04]  /*2faf0*/  LDL R11, [R1+0x474] ;  /* 0x00047400010b7983 */ /* 0x001e680000100800 */
[----:B------:R-:W2:Y:S01]  /*2fb00*/  LDL R9, [R1+0x47c] ;  /* 0x00047c0001097983 */ /* 0x000ea20000100800 */
[----:B-1----:R-:W-:Y:S01]  /*2fb10*/  IMAD R8, R11, 0x8, R7 ;  /* 0x000000080b087824 */ /* 0x002fe200078e0207 */
[----:B--2---:R-:W-:-:S04]  /*2fb20*/  SHF.L.U32 R9, R9, 0x1f, RZ ;  /* 0x0000001f09097819 */ /* 0x004fc800000006ff */
[----:B------:R-:W0:Y:S02]  /*2fb30*/  SYNCS.PHASECHK.TRANS64.TRYWAIT P0, [R8+URZ+0x324a0], R9 ;  /* 0x0324a009080075a7 */ /* 0x000e24000800017f */
[----:B0-----:R-:W-:Y:S05]  /*2fb40*/  @!P0 BRA `(.L_x_3013) ;  /* 0x0000005800b08947 */ /* 0x001fea0003800000 */
.L_x_3168:
        /* <DEDUP_REMOVED lines=11> */
.L_x_3014:
        /* <DEDUP_REMOVED lines=12> */
[----:B------:R-:W-:-:S04]  /*2fcc0*/  IMAD R11, R3, 0x60, R10 ;  /* 0x00000060030b7824 */ /* 0x000fc800078e020a */
[----:B------:R-:W-:-:S05]  /*2fcd0*/  VIADD R11, R11, 0xffffffa0 ;  /* 0xffffffa00b0b7836 */ /* 0x000fca0000000000 */
[----:B------:R-:W-:-:S03]  /*2fce0*/  R2UR UR11, R11 ;  /* 0x000000000b0b72ca */ /* 0x000fc600000e0000 */
[----:B------:R-:W-:-:S10]  /*2fcf0*/  UIADD3 UR8, UR8, 0x1c400, URZ ;  /* 0x0001c40008087890 */ /* 0x000fd4000fffe03f */
[----:B------:R1:W-:Y:S01]  /*2fd00*/  UTMALDG.4D [UR8], [UR4], desc[UR6] ;  /* 0x00000608040075b4 */ /* 0x0003e20008019000 */
[----:B------:R-:W2:Y:S02]  /*2fd10*/  SYNCS.PHASECHK.TRANS64.TRYWAIT P0, [R8+URZ+0x324c0], R9 ;  /* 0x0324c009080075a7 */ /* 0x000ea4000800017f */
[----:B-12---:R-:W-:Y:S05]  /*2fd20*/  @!P0 BRA `(.L_x_3015) ;  /* 0x00000058004c8947 */ /* 0x006fea0003800000 */
.L_x_3169:
        /* <DEDUP_REMOVED lines=8> */
.L_x_3016:
        /* <DEDUP_REMOVED lines=31> */
.L_x_3012:
[----:B------:R-:W-:Y:S05]  /*2ffa0*/  BSYNC B1 ;  /* 0x0000000000017941 */ /* 0x000fea0003800000 */
.L_x_3011:
[----:B-1----:R-:W2:Y:S04]  /*2ffb0*/  LDL.LU R8, [R1+0x474] ;  /* 0x0004740001087983 */ /* 0x002ea80000300800 */
[----:B0-----:R-:W3:Y:S01]  /*2ffc0*/  LDL.LU R11, [R1+0x47c] ;  /* 0x00047c00010b7983 */ /* 0x001ee20000300800 */
        /* <DEDUP_REMOVED lines=14> */
.L_x_3023:
        /* <DEDUP_REMOVED lines=9> */
.L_x_3170:
        /* <DEDUP_REMOVED lines=11> */
.L_x_3020:
        /* <DEDUP_REMOVED lines=17> */
.L_x_3171:
        /* <DEDUP_REMOVED lines=8> */
.L_x_3022:
        /* <DEDUP_REMOVED lines=31> */
.L_x_3018:
[----:B------:R-:W-:Y:S05]  /*30570*/  BSYNC B1 ;  /* 0x0000000000017941 */ /* 0x000fea0003800000 */
.L_x_3017:
[----:B------:R-:W2:Y:S04]  /*30580*/  LDL.LU R9, [R1+0x474] ;  /* 0x0004740001097983 */ /* 0x000ea80000300800 */
[----:B------:R-:W3:Y:S01]  /*30590*/  LDL.LU R11, [R1+0x47c] ;  /* 0x00047c00010b7983 */ /* 0x000ee20000300800 */
[----:B------:R-:W-:Y:S01]  /*305a0*/  VIADD R3, R3, 0xffffffff ;  /* 0xffffffff03037836 */ /* 0x000fe20000000000 */
[----:B------:R-:W-:Y:S01]  /*305b0*/  IADD3 R8, R8, -0x60, RZ ;  /* 0xffffffa008087810 */ /* 0x000fe20007ffe0ff */
[----:B--2---:R-:W-:-:S05]  /*305c0*/  VIADD R9, R9, 0x1 ;  /* 0x0000000109097836 */ /* 0x004fca0000000000 */
[----:B------:R-:W-:-:S04]  /*305d0*/  ISETP.NE.AND P0, PT, R9, 0x2, PT ;  /* 0x000000020900780c */ /* 0x000fc80003f05270 */
[----:B------:R-:W-:Y:S02]  /*305e0*/  SEL R10, RZ, 0x1, P0 ;  /* 0x00000001ff0a7807 */ /* 0x000fe40000000000 */
[----:B------:R-:W-:Y:S02]  /*305f0*/  SEL R9, R9, RZ, P0 ;  /* 0x000000ff09097207 */ /* 0x000fe40000000000 */
[----:B---3--:R-:W-:Y:S02]  /*30600*/  LOP3.LUT R11, R11, R10, RZ, 0x3c, !PT ;  /* 0x0000000a0b0b7212 */ /* 0x008fe400078e3cff */
[----:B------:R-:W-:Y:S01]  /*30610*/  ISETP.GT.AND P0, PT, R3, R2, PT ;  /* 0x000000020300720c */ /* 0x000fe20003f04270 */
[----:B------:R1:W-:Y:S04]  /*30620*/  STL [R1+0x474], R9 ;  /* 0x0004740901007387 */ /* 0x0003e80000100800 */
[----:B------:R1:W-:Y:S08]  /*30630*/  STL [R1+0x47c], R11 ;  /* 0x00047c0b01007387 */ /* 0x0003f00000100800 */
[----:B------:R-:W-:Y:S05]  /*30640*/  @P0 BRA `(.L_x_3023) ;  /* 0xfffffff800980947 */ /* 0x000fea000383ffff */
.L_x_3007:
[----:B------:R-:W-:Y:S05]  /*30650*/  BSYNC B0 ;  /* 0x0000000000007941 */ /* 0x000fea0003800000 */
.L_x_3006:
[----:B------:R-:W2:Y:S01]  /*30660*/  LDC.64 R2, c[0x0][0xad8] ;  /* 0x0002b600ff027b82 */ /* 0x000ea20000000a00 */
[----:B------:R-:W-:Y:S07]  /*30670*/  @!P2 WARPSYNC.ALL ;  /* 0x000000000000a948 */ /* 0x000fee0003800000 */
[----:B------:R-:W-:Y:S01]  /*30680*/  @!P2 BAR.SYNC.DEFER_BLOCKING 0xc, 0x120 ;  /* 0x030480000000ab1d */ /* 0x000fe20000010000 */
[----:B--2---:R-:W-:Y:S01]  /*30690*/  ISETP.GE.AND P0, PT, R3, 0x1, PT ;  /* 0x000000010300780c */ /* 0x004fe20003f06270 */
        /* <DEDUP_REMOVED lines=13> */
.L_x_3026:
[----:B------:R-:W-:-:S13]  /*30770*/  ISETP.NE.AND P1, PT, R3, 0x1, PT ;  /* 0x000000010300780c */ /* 0x000fda0003f25270 */
[----:B------:R-:W2:Y:S02]  /*30780*/  @P1 LDC.64 R4, c[0x0][0xae0] ;  /* 0x0002b800ff041b82 */ /* 0x000ea40000000a00 */
[----:B--2---:R-:W-:-:S05]  /*30790*/  @P1 IMAD.HI.U32 R4, R6, R4, RZ ;  /* 0x0000000406041227 */ /* 0x004fca00078e00ff */
[----:B------:R-:W-:-:S07]  /*307a0*/  @P1 SHF.R.U32.HI R6, RZ, R5, R4 ;  /* 0x00000005ff061219 */ /* 0x000fce0000011604 */
.L_x_3027:
[----:B------:R-:W-:Y:S05]  /*307b0*/  BSYNC B0 ;  /* 0x0000000000007941 */ /* 0x000fea0003800000 */
.L_x_3025:
[----:B------:R-:W-:-:S05]  /*307c0*/  IMAD R5, R6, R3, R3 ;  /* 0x0000000306057224 */ /* 0x000fca00078e0203 */
[----:B------:R-:W-:-:S07]  /*307d0*/  VIMNMX R2, R2, R5, PT ;  /* 0x0000000502027248 */ /* 0x000fce0003fe0100 */
.L_x_3024:
        /* <DEDUP_REMOVED lines=19> */
.L_x_3030:
[----:B------:R-:W-:-:S13]  /*30910*/  ISETP.NE.AND P0, PT, R3, 0x1, PT ;  /* 0x000000010300780c */ /* 0x000fda0003f05270 */
[----:B------:R-:W3:Y:S02]  /*30920*/  @P0 LDC.64 R4, c[0x0][0xae0] ;  /* 0x0002b800ff040b82 */ /* 0x000ee40000000a00 */
[----:B---3--:R-:W-:-:S05]  /*30930*/  @P0 IMAD.HI.U32 R4, R0, R4, RZ ;  /* 0x0000000400040227 */ /* 0x008fca00078e00ff */
[----:B------:R-:W-:-:S07]  /*30940*/  @P0 SHF.R.U32.HI R0, RZ, R5, R4 ;  /* 0x00000005ff000219 */ /* 0x000fce0000011604 */
.L_x_3031:
[----:B------:R-:W-:Y:S05]  /*30950*/  BSYNC B0 ;  /* 0x0000000000007941 */ /* 0x000fea0003800000 */
.L_x_3029:
[----:B------:R-:W-:-:S05]  /*30960*/  IMAD R3, R0, R3, RZ ;  /* 0x0000000300037224 */ /* 0x000fca00078e02ff */
[----:B------:R-:W-:-:S07]  /*30970*/  VIMNMX R2, R2, R3, !PT ;  /* 0x0000000302027248 */ /* 0x000fce0007fe0100 */
.L_x_3028:
        /* <DEDUP_REMOVED lines=25> */
.L_x_3033:
        /* <DEDUP_REMOVED lines=12> */
[----:B01----:R-:W-:Y:S01]  /*30bd0*/  MOV R11, UR5 ;  /* 0x00000005000b7c02 */ /* 0x003fe20008000f00 */
[----:B------:R-:W0:Y:S01]  /*30be0*/  LDC.64 R2, c[0x4][R2] ;  /* 0x0100000002027b82 */ /* 0x000e220000000a00 */
[----:B------:R-:W-:Y:S02]  /*30bf0*/  IMAD.U32 R5, RZ, RZ, UR7 ;  /* 0x00000007ff057e24 */ /* 0x000fe4000f8e00ff */
[----:B--2---:R-:W-:Y:S02]  /*30c00*/  IMAD.U32 R6, RZ, RZ, UR8 ;  /* 0x00000008ff067e24 */ /* 0x004fe4000f8e00ff */
[----:B------:R-:W-:-:S02]  /*30c10*/  IMAD.U32 R7, RZ, RZ, UR9 ;  /* 0x00000009ff077e24 */ /* 0x000fc4000f8e00ff */
[----:B------:R-:W-:Y:S02]  /*30c20*/  IMAD.U32 R10, RZ, RZ, UR4 ;  /* 0x00000004ff0a7e24 */ /* 0x000fe4000f8e00ff */
[----:B------:R-:W-:Y:S02]  /*30c30*/  IMAD.MOV.U32 R8, RZ, RZ, 0x70 ;  /* 0x00000070ff087424 */ /* 0x000fe400078e00ff */
[----:B------:R-:W-:Y:S02]  /*30c40*/  IMAD.MOV.U32 R12, RZ, RZ, 0x1 ;  /* 0x00000001ff0c7424 */ /* 0x000fe400078e00ff */
[----:B------:R-:W-:-:S07]  /*30c50*/  IMAD.MOV.U32 R13, RZ, RZ, RZ ;  /* 0x000000ffff0d7224 */ /* 0x000fce00078e00ff */
[----:B------:R-:W-:-:S07]  /*30c60*/  LEPC R20, `(.L_x_3035) ;  /* 0x000000001014794e */ /* 0x000fce0000000000 */
[----:B0-----:R-:W-:Y:S05]  /*30c70*/  CALL.ABS.NOINC R2 ;  /* 0x0000000002007343 */ /* 0x001fea0003c00000 */
.L_x_3035:
        /* <DEDUP_REMOVED lines=10> */
[----:B------:R-:W-:Y:S01]  /*30d20*/  MOV R12, 0x1 ;  /* 0x00000001000c7802 */ /* 0x000fe20000000f00 */
[----:B------:R-:W-:Y:S02]  /*30d30*/  IMAD.U32 R5, RZ, RZ, UR7 ;  /* 0x00000007ff057e24 */ /* 0x000fe4000f8e00ff */
[----:B--2---:R-:W-:Y:S02]  /*30d40*/  IMAD.U32 R6, RZ, RZ, UR8 ;  /* 0x00000008ff067e24 */ /* 0x004fe4000f8e00ff */
[----:B------:R-:W-:-:S02]  /*30d50*/  IMAD.U32 R7, RZ, RZ, UR9 ;  /* 0x00000009ff077e24 */ /* 0x000fc4000f8e00ff */
[----:B------:R-:W-:Y:S02]  /*30d60*/  IMAD.U32 R10, RZ, RZ, UR4 ;  /* 0x00000004ff0a7e24 */ /* 0x000fe4000f8e00ff */
[----:B01----:R-:W-:Y:S02]  /*30d70*/  IMAD.U32 R11, RZ, RZ, UR5 ;  /* 0x00000005ff0b7e24 */ /* 0x003fe4000f8e00ff */
[----:B------:R-:W-:Y:S02]  /*30d80*/  IMAD.MOV.U32 R8, RZ, RZ, 0x70 ;  /* 0x00000070ff087424 */ /* 0x000fe400078e00ff */
[----:B---3--:R-:W-:-:S07]  /*30d90*/  IMAD.MOV.U32 R13, RZ, RZ, RZ ;  /* 0x000000ffff0d7224 */ /* 0x008fce00078e00ff */
[----:B------:R-:W-:-:S07]  /*30da0*/  LEPC R20, `(.L_x_3037) ;  /* 0x000000001014794e */ /* 0x000fce0000000000 */
[----:B----4-:R-:W-:Y:S05]  /*30db0*/  CALL.ABS.NOINC R2 ;  /* 0x0000000002007343 */ /* 0x010fea0003c00000 */
.L_x_3037:
        /* <DEDUP_REMOVED lines=16> */
.L_x_3036:
[----:B--2---:R-:W2:Y:S01]  /*30ec0*/  LDL.LU R6, [R1+0x490] ;  /* 0x0004900001067983 */ /* 0x004ea20000300800 */
[----:B------:R-:W3:Y:S01]  /*30ed0*/  LDC R0, c[0x0][0x428] ;  /* 0x00010a00ff007b82 */ /* 0x000ee20000000800 */
[----:B------:R-:W-:Y:S01]  /*30ee0*/  ULDC.64 UR4, c[0x0][0xaf0] ;  /* 0x0002bc0000047ab9 */ /* 0x000fe20000000a00 */
[----:B------:R-:W-:Y:S01]  /*30ef0*/  MOV R4, R19 ;  /* 0x0000001300047202 */ /* 0x000fe20000000f00 */
[----:B------:R-:W4:Y:S01]  /*30f00*/  S2R R5, SR_TID.X ;  /* 0x0000000000057919 */ /* 0x000f220000002100 */
[----:B---3--:R-:W-:Y:S01]  /*30f10*/  ISETP.NE.AND P0, PT, R0, 0x1, PT ;  /* 0x000000010000780c */ /* 0x008fe20003f05270 */
[----:B------:R-:W-:Y:S01]  /*30f20*/  IMAD.MOV.U32 R0, RZ, RZ, R18 ;  /* 0x000000ffff007224 */ /* 0x000fe200078e0012 */
[----:B----4-:R-:W-:-:S11]  /*30f30*/  LOP3.LUT R5, R5, 0x1f, RZ, 0xc0, !PT ;  /* 0x0000001f05057812 */ /* 0x010fd600078ec0ff */
        /* <DEDUP_REMOVED lines=17> */
[----:B------:R-:W-:Y:S01]  /*31050*/  VOTEU.ALL UP0, P6 ;  /* 0x00000000003f7886 */ /* 0x000fe20003000000 */
[----:B---3--:R-:W-:Y:S01]  /*31060*/  SEL R2, R19, RZ, !P0 ;  /* 0x000000ff13027207 */ /* 0x008fe20004000000 */
[----:B--2---:R-:W-:-:S07]  /*31070*/  IMAD R17, R17, 0x80, R6 ;  /* 0x0000008011117824 */ /* 0x004fce00078e0206 */
.L_x_3038:
        /* <DEDUP_REMOVED lines=10> */
[----:B------:R-:W2:Y:S01]  /*31120*/  LDL R3, [R1+0x48c] ;  /* 0x00048c0001037983 */ /* 0x000ea20000100800 */
[----:B------:R-:W3:Y:S01]  /*31130*/  LDC.64 R20, c[0x0][0x3f8] ;  /* 0x0000fe00ff147b82 */ /* 0x000ee20000000a00 */
[----:B------:R-:W-:Y:S02]  /*31140*/  ULDC.64 UR4, c[0x0][0xb00] ;  /* 0x0002c00000047ab9 */ /* 0x000fe40000000a00 */
[----:B---3--:R-:W-:Y:S01]  /*31150*/  LOP3.LUT P0, RZ, R20, UR4, RZ, 0xfc, !PT ;  /* 0x0000000414ff7c12 */ /* 0x008fe2000f80fcff */
[----:B------:R-:W-:-:S03]  /*31160*/  UMOV UR4, 0xffffffff ;  /* 0xffffffff00047882 */ /* 0x000fc60000000000 */
[----:B------:R-:W-:-:S04]  /*31170*/  LOP3.LUT P0, RZ, R21, UR5, RZ, 0xfc, P0 ;  /* 0x0000000515ff7c12 */ /* 0x000fc8000800fcff */
[----:B-----5:R-:W-:Y:S01]  /*31180*/  SEL R6, R4, RZ, !P0 ;  /* 0x000000ff04067207 */ /* 0x020fe20004000000 */
[----:B--2---:R-:W-:Y:S01]  /*31190*/  VIADD R3, R3, 0xffffffff ;  /* 0xffffffff03037836 */ /* 0x004fe20000000000 */
[----:B------:R-:W-:Y:S07]  /*311a0*/  BRA.DIV UR4, `(.L_x_3039) ;  /* 0x0000004604687947 */ /* 0x000fee000b800000 */
.L_x_3174:
[----:B------:R-:W-:Y:S01]  /*311b0*/  UMOV UR4, 0xffffffff ;  /* 0xffffffff00047882 */ /* 0x000fe20000000000 */
[----:B------:R-:W-:Y:S02]  /*311c0*/  SHF.R.S32.HI R8, RZ, 0x1f, R4 ;  /* 0x0000001fff087819 */ /* 0x000fe40000011404 */
[----:B------:R-:W-:Y:S05]  /*311d0*/  BRA.DIV UR4, `(.L_x_3040) ;  /* 0x0000004604907947 */ /* 0x000fea000b800000 */
[----:B------:R-:W-:-:S13]  /*311e0*/  ELECT P6, URZ, PT ;  /* 0x00000000003f782f */ /* 0x000fda00038c0000 */
.L_x_3177:
[----:B------:R-:W-:Y:S05]  /*311f0*/  @!P6 BRA `(.L_x_3041) ;  /* 0x0000000000fce947 */ /* 0x000fea0003800000 */
[----:B------:R-:W-:-:S04]  /*31200*/  ISETP.NE.U32.AND P0, PT, R20, RZ, PT ;  /* 0x000000ff1400720c */ /* 0x000fc80003f05070 */
[----:B------:R-:W-:-:S13]  /*31210*/  ISETP.NE.AND.EX P0, PT, R21, RZ, PT, P0 ;  /* 0x000000ff1500720c */ /* 0x000fda0003f05300 */
[----:B------:R-:W-:Y:S05]  /*31220*/  @!P0 BRA `(.L_x_3042) ;  /* 0x0000000000488947 */ /* 0x000fea0003800000 */
[----:B-1----:R-:W1:Y:S01]  /*31230*/  LDC R9, c[0x0][0x41c] ;  /* 0x00010700ff097b82 */ /* 0x002e620000000800 */
[----:B------:R-:W-:Y:S01]  /*31240*/  IMAD.MOV.U32 R5, RZ, RZ, R3 ;  /* 0x000000ffff057224 */ /* 0x000fe200078e0003 */
[----:B------:R-:W-:Y:S01]  /*31250*/  ULDC.64 UR4, c[0x0][0x408] ;  /* 0x0001020000047ab9 */ /* 0x000fe20000000a00 */
[----:B-1----:R-:W-:-:S13]  /*31260*/  ISETP.NE.AND P0, PT, R9, 0x1, PT ;  /* 0x000000010900780c */ /* 0x002fda0003f05270 */
[----:B------:R-:W1:Y:S02]  /*31270*/  @P0 LDC.64 R6, c[0x0][0x420] ;  /* 0x00010800ff060b82 */ /* 0x000e640000000a00 */
[----:B-1----:R-:W-:-:S05]  /*31280*/  @P0 IMAD.HI.U32 R6, R3, R6, RZ ;  /* 0x0000000603060227 */ /* 0x002fca00078e00ff */
        /* <DEDUP_REMOVED lines=10> */
[----:B0-----:R-:W-:-:S05]  /*31330*/  LEA.HI.X R11, R6, R21, R5, 0x2, P0 ;  /* 0x00000015060b7211 */ /* 0x001fca00000f1405 */
[----:B------:R2:W5:Y:S04]  /*31340*/  LDG.E R6, desc[UR56][R10.64] ;  /* 0x000000380a067981 */ /* 0x000568000c1e1900 */
.L_x_3042:
[----:B------:R-:W3:Y:S01]  /*31350*/  LDL R5, [R1+0x470] ;  /* 0x0004700001057983 */ /* 0x000ee20000100800 */
[----:B-1----:R-:W-:-:S03]  /*31360*/  MOV R9, 0x400 ;  /* 0x0000040000097802 */ /* 0x002fc60000000f00 */
[----:B------:R-:W4:Y:S01]  /*31370*/  LDL R7, [R1+0x478] ;  /* 0x0004780001077983 */ /* 0x000f220000100800 */
[----:B--2---:R-:W1:Y:S02]  /*31380*/  S2R R10, SR_CgaCtaId ;  /* 0x00000000000a7919 */ /* 0x004e640000008800 */
[----:B-1----:R-:W-:-:S05]  /*31390*/  LEA R9, R10, R9, 0x18 ;  /* 0x000000090a097211 */ /* 0x002fca00078ec0ff */
[----:B---3--:R-:W-:Y:S01]  /*313a0*/  IMAD R5, R5, 0x8, R9 ;  /* 0x0000000805057824 */ /* 0x008fe200078e0209 */
[----:B----4-:R-:W-:-:S04]  /*313b0*/  SHF.L.U32 R7, R7, 0x1f, RZ ;  /* 0x0000001f07077819 */ /* 0x010fc800000006ff */
[----:B------:R-:W1:Y:S02]  /*313c0*/  SYNCS.PHASECHK.TRANS64.TRYWAIT P0, [R5+URZ+0x32440], R7 ;  /* 0x03244007050075a7 */ /* 0x000e64000800017f */
[----:B-1----:R-:W-:Y:S05]  /*313d0*/  @!P0 BRA `(.L_x_3043) ;  /* 0x0000004400308947 */ /* 0x002fea0003800000 */
.L_x_3178:
        /* <DEDUP_REMOVED lines=11> */
.L_x_3044:
[----:B------:R-:W2:Y:S01]  /*31490*/  LDL R9, [R1+0x470] ;  /* 0x0004700001097983 */ /* 0x000ea20000100800 */
        /* <DEDUP_REMOVED lines=20> */
[----:B--2---:R-:W-:Y:S01]  /*315e0*/  NOP ;  /* 0x0000000000007918 */ /* 0x004fe20000000000 */
.L_x_3041:
        /* <DEDUP_REMOVED lines=26> */
[----:B--2---:R-:W-:Y:S01]  /*31790*/  IMAD.MOV.U32 R2, RZ, RZ, 0x10000 ;  /* 0x00010000ff027424 */ /* 0x004fe200078e00ff */
        /* <DEDUP_REMOVED lines=28> */
.L_x_3046:
[----:B------:R-:W-:Y:S05]  /*31960*/  BSYNC B0 ;  /* 0x0000000000007941 */ /* 0x000fea0003800000 */
.L_x_3045:
[----:B------:R-:W-:-:S04]  /*31970*/  UIADD3 UR52, UR52, 0x1, URZ ;  /* 0x0000000134347890 */ /* 0x000fc8000fffe03f */
[----:B------:R-:W-:-:S04]  /*31980*/  ULEA.HI UR4, UR52, UR52, URZ, 0x1 ;  /* 0x0000003434047291 */ /* 0x000fc8000f8f083f */
[----:B------:R-:W-:-:S04]  /*31990*/  ULOP3.LUT UR4, UR4, 0xfffffffe, URZ, 0xc0, !UPT ;  /* 0xfffffffe04047892 */ /* 0x000fc8000f8ec03f */
[----:B------:R-:W-:-:S06]  /*319a0*/  UIADD3 UR4, UR52, -UR4, URZ ;  /* 0x8000000434047290 */ /* 0x000fcc000fffe03f */
[----:B------:R-:W-:-:S05]  /*319b0*/  IMAD.U32 R2, RZ, RZ, UR4 ;  /* 0x00000004ff027e24 */ /* 0x000fca000f8e00ff */
[----:B------:R-:W-:-:S04]  /*319c0*/  SHF.L.U32 R2, R2, 0x1f, RZ ;  /* 0x0000001f02027819 */ /* 0x000fc800000006ff */
[----:B------:R-:W2:Y:S02]  /*319d0*/  SYNCS.PHASECHK.TRANS64.TRYWAIT P0, [R5+URZ+0x32420], R2 ;  /* 0x03242002050075a7 */ /* 0x000ea4000800017f */
[----:B--2---:R-:W-:Y:S05]  /*319e0*/  @!P0 BRA `(.L_x_3047) ;  /* 0x0000003c00c08947 */ /* 0x004fea0003800000 */
.L_x_3179:
[----:B------:R-:W-:Y:S01]  /*319f0*/  ULDC.64 UR46, c[0x0][0x3f8] ;  /* 0x0000fe00002e7ab9 */ /* 0x000fe20000000a00 */
[----:B------:R-:W-:Y:S01]  /*31a00*/  ULDC.64 UR38, c[0x0][0x408] ;  /* 0x0001020000267ab9 */ /* 0x000fe20000000a00 */
[----:B------:R-:W-:Y:S04]  /*31a10*/  BSSY B0, `(.L_x_3048) ;  /* 0x000003b000007945 */ /* 0x000fe80003800000 */
[----:B------:R-:W-:Y:S05]  /*31a20*/  @!P6 BRA `(.L_x_3049) ;  /* 0x0000000000e4e947 */ /* 0x000fea0003800000 */
[----:B------:R-:W3:Y:S01]  /*31a30*/  LDL R7, [R1+0x470] ;  /* 0x0004700001077983 */ /* 0x000ee20000100800 */
[----:B-1----:R-:W-:-:S03]  /*31a40*/  MOV R9, 0x400 ;  /* 0x0000040000097802 */ /* 0x002fc60000000f00 */
[----:B--2---:R-:W2:Y:S01]  /*31a50*/  LDL R5, [R1+0x478] ;  /* 0x0004780001057983 */ /* 0x004ea20000100800 */
[----:B------:R-:W1:Y:S02]  /*31a60*/  S2R R10, SR_CgaCtaId ;  /* 0x00000000000a7919 */ /* 0x000e640000008800 */
[----:B-1----:R-:W-:-:S04]  /*31a70*/  LEA R9, R10, R9, 0x18 ;  /* 0x000000090a097211 */ /* 0x002fc800078ec0ff */
[----:B---3--:R-:W-:Y:S02]  /*31a80*/  LEA R2, R7, R9, 0x3 ;  /* 0x0000000907027211 */ /* 0x008fe400078e18ff */
[----:B--2---:R-:W-:-:S04]  /*31a90*/  SHF.L.U32 R5, R5, 0x1f, RZ ;  /* 0x0000001f05057819 */ /* 0x004fc800000006ff */
[----:B------:R-:W1:Y:S02]  /*31aa0*/  SYNCS.PHASECHK.TRANS64.TRYWAIT P0, [R2+URZ+0x32460], R5 ;  /* 0x03246005020075a7 */ /* 0x000e64000800017f */
[----:B-1----:R-:W-:Y:S05]  /*31ab0*/  @!P0 BRA `(.L_x_3050) ;  /* 0x0000003c00ac8947 */ /* 0x002fea0003800000 */
.L_x_3180:
        /* <DEDUP_REMOVED lines=11> */
.L_x_3051:
[----:B------:R-:W2:Y:S01]  /*31b70*/  LDL R7, [R1+0x470] ;  /* 0x0004700001077983 */ /* 0x000ea20000100800 */
        /* <DEDUP_REMOVED lines=35> */
[----:B---3--:R-:W-:Y:S01]  /*31db0*/  NOP ;  /* 0x0000000000007918 */ /* 0x008fe20000000000 */
.L_x_3049:
[----:B------:R-:W-:Y:S05]  /*31dc0*/  BSYNC B0 ;  /* 0x0000000000007941 */ /* 0x000fea0003800000 */
.L_x_3048:
[----:B------:R-:W3:Y:S04]  /*31dd0*/  LDL R3, [R1+0x48c] ;  /* 0x00048c0001037983 */ /* 0x000ee80000100800 */
[----:B--2---:R-:W2:Y:S01]  /*31de0*/  LDL R2, [R1+0x484] ;  /* 0x0004840001027983 */ /* 0x004ea20000100800 */
[----:B------:R-:W-:Y:S01]  /*31df0*/  BSSY B0, `(.L_x_3052) ;  /* 0x000016a000007945 */ /* 0x000fe20003800000 */
[----:B---3--:R-:W-:-:S05]  /*31e00*/  VIADD R5, R3, 0xfffffffe ;  /* 0xfffffffe03057836 */ /* 0x008fca0000000000 */
[----:B--2---:R-:W-:-:S13]  /*31e10*/  ISETP.GE.AND P0, PT, R5, R2, PT ;  /* 0x000000020500720c */ /* 0x004fda0003f06270 */
[----:B------:R-:W-:Y:S05]  /*31e20*/  @!P0 BRA `(.L_x_3053) ;  /* 0x0000001400988947 */ /* 0x000fea0003800000 */
[----:B-1----:R-:W-:Y:S01]  /*31e30*/  LOP3.LUT R9, RZ, R2, RZ, 0x33, !PT ;  /* 0x00000002ff097212 */ /* 0x002fe200078e33ff */
[----:B------:R-:W-:Y:S01]  /*31e40*/  IMAD.MOV R2, RZ, RZ, -R3 ;  /* 0x000000ffff027224 */ /* 0x000fe200078e0a03 */
[----:B------:R-:W-:Y:S04]  /*31e50*/  BSSY B1, `(.L_x_3054) ;  /* 0x000007a000017945 */ /* 0x000fe80003800000 */
[----:B------:R-:W-:-:S05]  /*31e60*/  VIADDMNMX R9, R2, 0x1, R9, !PT ;  /* 0x0000000102097846 */ /* 0x000fca0007800109 */
[----:B------:R-:W-:-:S05]  /*31e70*/  IMAD.IADD R2, R3, 0x1, R9 ;  /* 0x0000000103027824 */ /* 0x000fca00078e0209 */
[----:B------:R-:W-:-:S04]  /*31e80*/  LOP3.LUT R2, R2, 0x1, RZ, 0xc0, !PT ;  /* 0x0000000102027812 */ /* 0x000fc800078ec0ff */
[----:B------:R-:W-:-:S13]  /*31e90*/  ISETP.NE.U32.AND P0, PT, R2, 0x1, PT ;  /* 0x000000010200780c */ /* 0x000fda0003f05070 */
[----:B------:R-:W-:Y:S05]  /*31ea0*/  @P0 BRA `(.L_x_3055) ;  /* 0x0000000400d00947 */ /* 0x000fea0003800000 */
[----:B------:R-:W2:Y:S04]  /*31eb0*/  LDL.LU R3, [R1+0x470] ;  /* 0x0004700001037983 */ /* 0x000ea80000300800 */
        /* <DEDUP_REMOVED lines=13> */
[----:B0-----:R-:W0:Y:S01]  /*31f90*/  LDC R11, c[0x0][0x41c] ;  /* 0x00010700ff0b7b82 */ /* 0x001e220000000800 */
[----:B------:R-:W-:Y:S01]  /*31fa0*/  ULDC.64 UR4, c[0x0][0x408] ;  /* 0x0001020000047ab9 */ /* 0x000fe20000000a00 */
[----:B0-----:R-:W-:-:S13]  /*31fb0*/  ISETP.NE.AND P0, PT, R11, 0x1, PT ;  /* 0x000000010b00780c */ /* 0x001fda0003f05270 */
[----:B------:R-:W0:Y:S02]  /*31fc0*/  @P0 LDC.64 R2, c[0x0][0x420] ;  /* 0x00010800ff020b82 */ /* 0x000e240000000a00 */
[----:B0-----:R-:W-:-:S04]  /*31fd0*/  @P0 IMAD.HI.U32 R6, R5, R2, RZ ;  /* 0x0000000205060227 */ /* 0x001fc800078e00ff */
        /* <DEDUP_REMOVED lines=12> */
.L_x_3058:
[----:B------:R-:W3:Y:S01]  /*320a0*/  S2R R3, SR_CgaCtaId ;  /* 0x0000000000037919 */ /* 0x000ee20000008800 */
[----:B------:R-:W-:-:S04]  /*320b0*/  MOV R2, 0x400 ;  /* 0x0000040000027802 */ /* 0x000fc80000000f00 */
[----:B---3--:R-:W-:Y:S02]  /*320c0*/  LEA R2, R3, R2, 0x18 ;  /* 0x0000000203027211 */ /* 0x008fe400078ec0ff */
[----:B------:R-:W-:-:S03]  /*320d0*/  SHF.L.U32 R3, R12, 0x1f, RZ ;  /* 0x0000001f0c037819 */ /* 0x000fc600000006ff */
[----:B------:R-:W-:-:S04]  /*320e0*/  IMAD R2, R13, 0x8, R2 ;  /* 0x000000080d027824 */ /* 0x000fc800078e0202 */
[----:B------:R-:W3:Y:S02]  /*320f0*/  SYNCS.PHASECHK.TRANS64.TRYWAIT P0, [R2+URZ+0x32440], R3 ;  /* 0x03244003020075a7 */ /* 0x000ee4000800017f */
[----:B---3--:R-:W-:Y:S05]  /*32100*/  @!P0 BRA `(.L_x_3059) ;  /* 0x00000038002c8947 */ /* 0x008fea0003800000 */
.L_x_3181:
        /* <DEDUP_REMOVED lines=11> */
.L_x_3060:
[----:B----4-:R-:W4:Y:S01]  /*321c0*/  LDL R7, [R1+0x470] ;  /* 0x0004700001077983 */ /* 0x010f220000100800 */
[----:B0-----:R-:W-:-:S03]  /*321d0*/  MOV R11, 0x400 ;  /* 0x00000400000b7802 */ /* 0x001fc60000000f00 */
[----:B------:R-:W2:Y:S01]  /*321e0*/  LDL R10, [R1+0x480] ;  /* 0x00048000010a7983 */ /* 0x000ea20000100800 */
[----:B-1----:R-:W0:Y:S01]  /*321f0*/  S2R R12, SR_CgaCtaId ;  /* 0x00000000000c7919 */ /* 0x002e220000008800 */
        /* <DEDUP_REMOVED lines=16> */
[----:B------:R-:W1:Y:S02]  /*32300*/  SYNCS.PHASECHK.TRANS64.TRYWAIT P0, [R2+URZ+0x32460], R3 ;  /* 0x03246003020075a7 */ /* 0x000e64000800017f */
[----:B01----:R-:W-:Y:S05]  /*32310*/  @!P0 BRA `(.L_x_3061) ;  /* 0x0000003400bc8947 */ /* 0x003fea0003800000 */
.L_x_3182:
        /* <DEDUP_REMOVED lines=8> */
.L_x_3062:
[----:B0--3--:R-:W2:Y:S01]  /*323a0*/  LDL R3, [R1+0x470] ;  /* 0x0004700001037983 */ /* 0x009ea20000100800 */
        /* <DEDUP_REMOVED lines=33> */
.L_x_3057:
[----:B------:R-:W-:Y:S05]  /*325c0*/  BSYNC B2 ;  /* 0x0000000000027941 */ /* 0x000fea0003800000 */
.L_x_3056:
[----:B------:R-:W2:Y:S02]  /*325d0*/  LDL R2, [R1+0x48c] ;  /* 0x00048c0001027983 */ /* 0x000ea40000100800 */
[----:B--2---:R-:W-:-:S07]  /*325e0*/  IADD3 R5, R2, -0x3, RZ ;  /* 0xfffffffd02057810 */ /* 0x004fce0007ffe0ff */
.L_x_3055:
[----:B------:R-:W-:Y:S05]  /*325f0*/  BSYNC B1 ;  /* 0x0000000000017941 */ /* 0x000fea0003800000 */
.L_x_3054:
[----:B------:R-:W2:Y:S01]  /*32600*/  LDL.LU R2, [R1+0x48c] ;  /* 0x00048c0001027983 */ /* 0x000ea20000300800 */
[----:B------:R-:W-:Y:S01]  /*32610*/  VIADD R9, R9, 0xfffffffe ;  /* 0xfffffffe09097836 */ /* 0x000fe20000000000 */
[----:B--2---:R-:W-:-:S04]  /*32620*/  LOP3.LUT R2, RZ, R2, RZ, 0x33, !PT ;  /* 0x00000002ff027212 */ /* 0x004fc800078e33ff */
[----:B------:R-:W-:-:S13]  /*32630*/  ISETP.NE.AND P0, PT, R9, R2, PT ;  /* 0x000000020900720c */ /* 0x000fda0003f05270 */
[----:B------:R-:W-:Y:S05]  /*32640*/  @!P0 BRA `(.L_x_3053) ;  /* 0x0000000c00908947 */ /* 0x000fea0003800000 */
.L_x_3077:
        /* <DEDUP_REMOVED lines=15> */
[----:B------:R-:W-:Y:S01]  /*32740*/  IMAD R7, R8, UR38, RZ ;  /* 0x0000002608077c24 */ /* 0x000fe2000f8e02ff */
[----:B0-----:R-:W-:-:S13]  /*32750*/  ISETP.NE.AND P0, PT, R6, 0x1, PT ;  /* 0x000000010600780c */ /* 0x001fda0003f05270 */
[----:B------:R-:W1:Y:S02]  /*32760*/  @P0 LDC.64 R2, c[0x0][0x420] ;  /* 0x00010800ff020b82 */ /* 0x000e640000000a00 */
[----:B-1----:R-:W-:-:S04]  /*32770*/  @P0 IMAD.HI.U32 R12, R5, R2, RZ ;  /* 0x00000002050c0227 */ /* 0x002fc800078e00ff */
[----:B------:R-:W-:Y:S01]  /*32780*/  IMAD.MOV.U32 R2, RZ, RZ, R5 ;  /* 0x000000ffff027224 */ /* 0x000fe200078e0005 */
[----:B------:R-:W-:-:S04]  /*32790*/  @P0 SHF.R.U32.HI R2, RZ, R3, R12 ;  /* 0x00000003ff020219 */ /* 0x000fc8000001160c */
[--C-:B------:R-:W-:Y:S01]  /*327a0*/  SHF.R.S32.HI R3, RZ, 0x1f, R2.reuse ;  /* 0x0000001fff037819 */ /* 0x100fe20000011402 */
[----:B------:R-:W-:-:S04]  /*327b0*/  IMAD.MOV R11, RZ, RZ, -R2 ;  /* 0x000000ffff0b7224 */ /* 0x000fc800078e0a02 */
[----:B------:R-:W-:Y:S02]  /*327c0*/  IMAD R11, R6, R11, R5 ;  /* 0x0000000b060b7224 */ /* 0x000fe400078e0205 */
[C---:B------:R-:W-:Y:S02]  /*327d0*/  IMAD R6, R4.reuse, UR39, R7 ;  /* 0x0000002704067c24 */ /* 0x040fe4000f8e0207 */
[----:B------:R-:W-:-:S04]  /*327e0*/  IMAD.WIDE.U32 R2, R4, UR38, R2 ;  /* 0x0000002604027c25 */ /* 0x000fc8000f8e0002 */
[----:B------:R-:W-:Y:S01]  /*327f0*/  IMAD.IADD R3, R6, 0x1, R3 ;  /* 0x0000000106037824 */ /* 0x000fe200078e0203 */
[----:B------:R-:W-:-:S04]  /*32800*/  LEA R6, P0, R2, UR46, 0x2 ;  /* 0x0000002e02067c11 */ /* 0x000fc8000f8010ff */
[----:B------:R-:W-:-:S05]  /*32810*/  LEA.HI.X R7, R2, UR47, R3, 0x2, P0 ;  /* 0x0000002f02077c11 */ /* 0x000fca00080f1403 */
[----:B------:R0:W5:Y:S04]  /*32820*/  LDG.E R6, desc[UR56][R6.64] ;  /* 0x0000003806067981 */ /* 0x000168000c1e1900 */
.L_x_3065:
[----:B------:R-:W2:Y:S01]  /*32830*/  S2R R3, SR_CgaCtaId ;  /* 0x0000000000037919 */ /* 0x000ea20000008800 */
[----:B------:R-:W-:-:S04]  /*32840*/  MOV R2, 0x400 ;  /* 0x0000040000027802 */ /* 0x000fc80000000f00 */
[----:B--2---:R-:W-:Y:S02]  /*32850*/  LEA R2, R3, R2, 0x18 ;  /* 0x0000000203027211 */ /* 0x004fe400078ec0ff */
[----:B------:R-:W-:-:S03]  /*32860*/  SHF.L.U32 R3, R10, 0x1f, RZ ;  /* 0x0000001f0a037819 */ /* 0x000fc600000006ff */
[----:B------:R-:W-:-:S04]  /*32870*/  IMAD R2, R9, 0x8, R2 ;  /* 0x0000000809027824 */ /* 0x000fc800078e0202 */
[----:B------:R-:W2:Y:S02]  /*32880*/  SYNCS.PHASECHK.TRANS64.TRYWAIT P0, [R2+URZ+0x32440], R3 ;  /* 0x03244003020075a7 */ /* 0x000ea4000800017f */
[----:B--2---:R-:W-:Y:S05]  /*32890*/  @!P0 BRA `(.L_x_3066) ;  /* 0x0000003000708947 */ /* 0x004fea0003800000 */
.L_x_3183:
[----:B0-----:R-:W0:Y:S02]  /*328a0*/  S2R R7, SR_TID.X ;  /* 0x0000000000077919 */ /* 0x001e240000002100 */
[----:B0-----:R-:W-:-:S04]  /*328b0*/  LOP3.LUT R7, R7, 0x7f, RZ, 0xc0, !PT ;  /* 0x0000007f07077812 */ /* 0x001fc800078ec0ff */
[----:B------:R-:W-:-:S13]  /*328c0*/  ISETP.NE.AND P0, PT, R7, RZ, PT ;  /* 0x000000ff0700720c */ /* 0x000fda0003f05270 */
[----:B------:R-:W-:Y:S05]  /*328d0*/  @P0 BRA `(.L_x_3067) ;  /* 0x00000000001c0947 */ /* 0x000fea0003800000 */
[----:B------:R-:W0:Y:S02]  /*328e0*/  S2R R7, SR_TID.X ;  /* 0x0000000000077919 */ /* 0x000e240000002100 */
[----:B0-----:R-:W-:-:S04]  /*328f0*/  LOP3.LUT R7, R7, 0x1f, RZ, 0xc0, !PT ;  /* 0x0000001f07077812 */ /* 0x001fc800078ec0ff */
[----:B------:R-:W-:Y:S01]  /*32900*/  ISETP.NE.AND P1, PT, R7, RZ, PT ;  /* 0x000000ff0700720c */ /* 0x000fe20003f25270 */
[----:B------:R-:W-:-:S04]  /*32910*/  IMAD.MOV.U32 R7, RZ, RZ, 0x3000 ;  /* 0x00003000ff077424 */ /* 0x000fc800078e00ff */
[----:B------:R0:W-:Y:S08]  /*32920*/  SYNCS.ARRIVE.TRANS64 RZ, [R2+URZ+0x32430], R7 ;  /* 0x0324300702ff79a7 */ /* 0x0001f0000800003f */
[----:B------:R-:W-:Y:S05]  /*32930*/  @!P1 BRA `(.L_x_3067) ;  /* 0x0000000000049947 */ /* 0x000fea0003800000 */
[----:B------:R-:W-:Y:S01]  /*32940*/  BPT.TRAP 0x1 ;  /* 0x000000040000795c */ /* 0x000fe20000300000 */
.L_x_3067:
[----:B-1----:R-:W3:Y:S01]  /*32950*/  LDL R12, [R1+0x480] ;  /* 0x00048000010c7983 */ /* 0x002ee20000100800 */
[----:B0-----:R-:W-:Y:S01]  /*32960*/  MOV R7, 0x400 ;  /* 0x0000040000077802 */ /* 0x001fe20000000f00 */
        /* <DEDUP_REMOVED lines=19> */
.L_x_3184:
        /* <DEDUP_REMOVED lines=8> */
.L_x_3069:
        /* <DEDUP_REMOVED lines=33> */
.L_x_3064:
[----:B------:R-:W-:Y:S05]  /*32d30*/  BSYNC B1 ;  /* 0x0000000000017941 */ /* 0x000fea0003800000 */
.L_x_3063:
[----:B------:R-:W-:Y:S01]  /*32d40*/  VIADD R9, R9, 0x1 ;  /* 0x0000000109097836 */ /* 0x000fe20000000000 */
[----:B------:R-:W-:Y:S04]  /*32d50*/  BSSY B1, `(.L_x_3070) ;  /* 0x000006f000017945 */ /* 0x000fe80003800000 */
[----:B------:R-:W-:-:S04]  /*32d60*/  ISETP.NE.AND P0, PT, R9, 0x2, PT ;  /* 0x000000020900780c */ /* 0x000fc80003f05270 */
[----:B------:R-:W-:Y:S02]  /*32d70*/  SEL R3, RZ, 0x1, P0 ;  /* 0x00000001ff037807 */ /* 0x000fe40000000000 */
[----:B-1----:R-:W-:Y:S01]  /*32d80*/  SEL R12, R9, RZ, P0 ;  /* 0x000000ff090c7207 */ /* 0x002fe20000000000 */
[----:B------:R-:W-:Y:S01]  /*32d90*/  VIADD R9, R5, 0xffffffff ;  /* 0xffffffff05097836 */ /* 0x000fe20000000000 */
[----:B0-----:R-:W-:-:S03]  /*32da0*/  LOP3.LUT R11, R10, R3, RZ, 0x3c, !PT ;  /* 0x000000030a0b7212 */ /* 0x001fc600078e3cff */
[----:B------:R0:W-:Y:S04]  /*32db0*/  STL [R1+0x470], R12 ;  /* 0x0004700c01007387 */ /* 0x0001e80000100800 */
[----:B------:R0:W-:Y:S01]  /*32dc0*/  STL [R1+0x478], R11 ;  /* 0x0004780b01007387 */ /* 0x0001e20000100800 */
[----:B------:R-:W-:Y:S05]  /*32dd0*/  @!P6 BRA `(.L_x_3071) ;  /* 0x000000040098e947 */ /* 0x000fea0003800000 */
[----:B------:R-:W-:Y:S02]  /*32de0*/  ISETP.NE.U32.AND P0, PT, RZ, UR46, PT ;  /* 0x0000002eff007c0c */ /* 0x000fe4000bf05070 */
[----:B------:R-:W-:Y:S02]  /*32df0*/  MOV R10, R9 ;  /* 0x00000009000a7202 */ /* 0x000fe40000000f00 */
[----:B------:R-:W-:-:S13]  /*32e00*/  ISETP.NE.AND.EX P0, PT, RZ, UR47, PT, P0 ;  /* 0x0000002fff007c0c */ /* 0x000fda000bf05300 */
[----:B------:R-:W-:Y:S05]  /*32e10*/  @!P0 BRA `(.L_x_3072) ;  /* 0x0000000000408947 */ /* 0x000fea0003800000 */
[----:B------:R-:W1:Y:S02]  /*32e20*/  LDC R10, c[0x0][0x41c] ;  /* 0x00010700ff0a7b82 */ /* 0x000e640000000800 */
[----:B-1----:R-:W-:-:S13]  /*32e30*/  ISETP.NE.AND P0, PT, R10, 0x1, PT ;  /* 0x000000010a00780c */ /* 0x002fda0003f05270 */
[----:B------:R-:W1:Y:S02]  /*32e40*/  @P0 LDC.64 R2, c[0x0][0x420] ;  /* 0x00010800ff020b82 */ /* 0x000e640000000a00 */
[----:B-1----:R-:W-:-:S04]  /*32e50*/  @P0 IMAD.HI.U32 R6, R9, R2, RZ ;  /* 0x0000000209060227 */ /* 0x002fc800078e00ff */
[----:B------:R-:W-:Y:S01]  /*32e60*/  IMAD.MOV.U32 R2, RZ, RZ, R9 ;  /* 0x000000ffff027224 */ /* 0x000fe200078e0009 */
        /* <DEDUP_REMOVED lines=11> */
.L_x_3072:
[----:B------:R-:W2:Y:S01]  /*32f20*/  S2R R3, SR_CgaCtaId ;  /* 0x0000000000037919 */ /* 0x000ea20000008800 */
[----:B------:R-:W-:-:S04]  /*32f30*/  MOV R2, 0x400 ;  /* 0x0000040000027802 */ /* 0x000fc80000000f00 */
[----:B--2---:R-:W-:Y:S02]  /*32f40*/  LEA R2, R3, R2, 0x18 ;  /* 0x0000000203027211 */ /* 0x004fe400078ec0ff */
[----:B------:R-:W-:-:S03]  /*32f50*/  SHF.L.U32 R3, R11, 0x1f, RZ ;  /* 0x0000001f0b037819 */ /* 0x000fc600000006ff */
[----:B------:R-:W-:-:S04]  /*32f60*/  IMAD R2, R12, 0x8, R2 ;  /* 0x000000080c027824 */ /* 0x000fc800078e0202 */
[----:B------:R-:W2:Y:S02]  /*32f70*/  SYNCS.PHASECHK.TRANS64.TRYWAIT P0, [R2+URZ+0x32440], R3 ;  /* 0x03244003020075a7 */ /* 0x000ea4000800017f */
[----:B--2---:R-:W-:Y:S05]  /*32f80*/  @!P0 BRA `(.L_x_3073) ;  /* 0x0000002800dc8947 */ /* 0x004fea0003800000 */
.L_x_3185:
[----:B-1----:R-:W1:Y:S02]  /*32f90*/  S2R R7, SR_TID.X ;  /* 0x0000000000077919 */ /* 0x002e640000002100 */
        /* <DEDUP_REMOVED lines=10> */
.L_x_3074:
[----:B-1----:R-:W3:Y:S01]  /*33040*/  LDL R7, [R1+0x470] ;  /* 0x0004700001077983 */ /* 0x002ee20000100800 */
        /* <DEDUP_REMOVED lines=21> */
.L_x_3186:
        /* <DEDUP_REMOVED lines=8> */
.L_x_3076:
        /* <DEDUP_REMOVED lines=34> */
.L_x_3071:
[----:B------:R-:W-:Y:S05]  /*33440*/  BSYNC B1 ;  /* 0x0000000000017941 */ /* 0x000fea0003800000 */
.L_x_3070:
[----:B------:R-:W2:Y:S01]  /*33450*/  LDL R2, [R1+0x484] ;  /* 0x0004840001027983 */ /* 0x000ea20000100800 */
[----:B------:R-:W-:Y:S01]  /*33460*/  VIADD R5, R5, 0xfffffffe ;  /* 0xfffffffe05057836 */ /* 0x000fe20000000000 */
[----:B--2---:R-:W-:-:S13]  /*33470*/  ISETP.GT.AND P0, PT, R9, R2, PT ;  /* 0x000000020900720c */ /* 0x004fda0003f04270 */
[----:B------:R-:W-:Y:S05]  /*33480*/  @P0 BRA `(.L_x_3077) ;  /* 0xfffffff000700947 */ /* 0x000fea000383ffff */
.L_x_3053:
[----:B------:R-:W-:Y:S05]  /*33490*/  BSYNC B0 ;  /* 0x0000000000007941 */ /* 0x000fea0003800000 */
.L_x_3052:
[----:B------:R-:W2:Y:S01]  /*334a0*/  LDL.LU R3, [R1+0x470] ;  /* 0x0004700001037983 */ /* 0x000ea20000300800 */
        /* <DEDUP_REMOVED lines=8> */
[----:B------:R2:W-:Y:S01]  /*33530*/  STL [R1+0x470], R2 ;  /* 0x0004700201007387 */ /* 0x0005e20000100800 */
        /* <DEDUP_REMOVED lines=13> */
.L_x_3079:
[----:B------:R-:W-:Y:S05]  /*33610*/  BSYNC B0 ;  /* 0x0000000000007941 */ /* 0x000fea0003800000 */
.L_x_3078:
[----:B--2---:R-:W2:Y:S02]  /*33620*/  LDL.LU R2, [R1+0x478] ;  /* 0x0004780001027983 */ /* 0x004ea40000300800 */
[----:B--2---:R-:W-:-:S05]  /*33630*/  LOP3.LUT R2, R2, R0, RZ, 0x3c, !PT ;  /* 0x0000000002027212 */ /* 0x004fca00078e3cff */
[----:B------:R3:W-:Y:S02]  /*33640*/  STL [R1+0x478], R2 ;  /* 0x0004780201007387 */ /* 0x0007e40000100800 */
.L_x_3034:
[----:B------:R-:W-:Y:S05]  /*33650*/  BSYNC B6 ;  /* 0x0000000000067941 */ /* 0x000fea0003800000 */
.L_x_3032:
[----:B------:R-:W-:-:S03]  /*33660*/  UMOV UR4, 0xffffffff ;  /* 0xffffffff00047882 */ /* 0x000fc60000000000 */
[----:B------:R-:W-:Y:S05]  /*33670*/  BRA.DIV UR4, `(.L_x_3080) ;  /* 0x0000002604487947 */ /* 0x000fea000b800000 */
[----:B------:R4:W0:Y:S04]  /*33680*/  SHFL.IDX PT, R4, R16, RZ, 0x1f ;  /* 0x00001fff10047589 */ /* 0x00082800000e0000 */
[----:B------:R-:W0:Y:S02]  /*33690*/  SHFL.IDX PT, R16, R16, 0x1, 0x1f ;  /* 0x00201f0010107f89 */ /* 0x000e2400000e0000 */
.L_x_3190:
[----:B------:R-:W2:Y:S01]  /*336a0*/  S2R R0, SR_TID.X ;  /* 0x0000000000007919 */ /* 0x000ea20000002100 */
[----:B------:R-:W-:Y:S01]  /*336b0*/  ULDC UR4, c[0x0][0xd14] ;  /* 0x0003450000047ab9 */ /* 0x000fe20000000800 */
[----:B------:R-:W-:Y:S01]  /*336c0*/  BSSY B0, `(.L_x_3081) ;  /* 0x000000b000007945 */ /* 0x000fe20003800000 */
[----:B------:R-:W-:Y:S01]  /*336d0*/  IMAD.MOV.U32 R17, RZ, RZ, RZ ;  /* 0x000000ffff117224 */ /* 0x000fe200078e00ff */
[----:B--2---:R-:W-:Y:S01]  /*336e0*/  LOP3.LUT R6, R0, 0x1f, RZ, 0xc0, !PT ;  /* 0x0000001f00067812 */ /* 0x004fe200078ec0ff */
[----:B------:R-:W-:-:S03]  /*336f0*/  IMAD.U32 R0, RZ, RZ, UR4 ;  /* 0x00000004ff007e24 */ /* 0x000fc6000f8e00ff */
[C---:B------:R-:W-:Y:S01]  /*33700*/  ISETP.NE.AND P0, PT, R6.reuse, 0x1f, PT ;  /* 0x0000001f0600780c */ /* 0x040fe20003f05270 */
[----:B------:R-:W-:-:S05]  /*33710*/  IMAD.IADD R5, R6, 0x1, R19 ;  /* 0x0000000106057824 */ /* 0x000fca00078e0213 */
[----:B------:R-:W-:-:S13]  /*33720*/  ISETP.GE.OR P0, PT, R5, R0, !P0 ;  /* 0x000000000500720c */ /* 0x000fda0004706670 */
[----:B------:R-:W-:Y:S05]  /*33730*/  @P0 BRA `(.L_x_3082) ;  /* 0x00000000000c0947 */ /* 0x000fea0003800000 */
[----:B---3--:R-:W2:Y:S02]  /*33740*/  LDC.64 R2, c[0x0][0xd58] ;  /* 0x00035600ff027b82 */ /* 0x008ea40000000a00 */
[----:B--2---:R-:W-:-:S05]  /*33750*/  IMAD.WIDE R2, R5, 0x4, R2 ;  /* 0x0000000405027825 */ /* 0x004fca00078e0202 */
[----:B------:R2:W5:Y:S02]  /*33760*/  LDG.E R17, desc[UR56][R2.64] ;  /* 0x0000003802117981 */ /* 0x000564000c1e1900 */
.L_x_3082:
[----:B------:R-:W-:Y:S05]  /*33770*/  BSYNC B0 ;  /* 0x0000000000007941 */ /* 0x000fea0003800000 */
.L_x_3081:
[----:B------:R-:W-:-:S03]  /*33780*/  UMOV UR4, 0xffffffff ;  /* 0xffffffff00047882 */ /* 0x000fc60000000000 */
[----:B------:R-:W-:Y:S05]  /*33790*/  BRA.DIV UR4, `(.L_x_3083) ;  /* 0x00000026044c7947 */ /* 0x000fea000b800000 */
[----:B-----5:R-:W0:Y:S01]  /*337a0*/  SHFL.UP PT, R14, R17, 0x1, RZ ;  /* 0x04200000110e7989 */ /* 0x020e2200000e00ff */
[C---:B------:R-:W-:Y:S02]  /*337b0*/  ISETP.NE.AND P0, PT, R6.reuse, RZ, PT ;  /* 0x000000ff0600720c */ /* 0x040fe40003f05270 */
[----:B------:R-:W-:Y:S02]  /*337c0*/  ISETP.GE.U32.AND P1, PT, R6, 0x2, PT ;  /* 0x000000020600780c */ /* 0x000fe40003f26070 */
[----:B0-----:R-:W-:Y:S02]  /*337d0*/  SEL R14, R14, RZ, P0 ;  /* 0x000000ff0e0e7207 */ /* 0x001fe40000000000 */
[----:B------:R-:W-:Y:S02]  /*337e0*/  ISETP.GE.U32.AND P0, PT, R6, 0x4, PT ;  /* 0x000000040600780c */ /* 0x000fe40003f06070 */
[----:B-1----:R-:W-:-:S05]  /*337f0*/  IADD3 R13, R17, R14, RZ ;  /* 0x0000000e110d7210 */ /* 0x002fca0007ffe0ff */
[----:B------:R-:W2:Y:S02]  /*33800*/  SHFL.UP PT, R14, R13, 0x2, RZ ;  /* 0x044000000d0e7989 */ /* 0x000ea400000e00ff */
[----:B--23--:R-:W-:Y:S02]  /*33810*/  SEL R2, R14, RZ, P1 ;  /* 0x000000ff0e027207 */ /* 0x00cfe40000800000 */
        /* <DEDUP_REMOVED lines=13> */
.L_x_3198:
[----:B------:R-:W-:Y:S02]  /*338f0*/  ULDC UR4, c[0x0][0xd10] ;  /* 0x0003440000047ab9 */ /* 0x000fe40000000800 */
[----:B------:R-:W-:-:S04]  /*33900*/  IMAD.U32 R5, RZ, RZ, UR4 ;  /* 0x00000004ff057e24 */ /* 0x000fc8000f8e00ff */
[----:B-1----:R-:W-:-:S04]  /*33910*/  IMAD R3, R14, R5, RZ ;  /* 0x000000050e037224 */ /* 0x002fc800078e02ff */
[----:B----4-:R-:W-:-:S05]  /*33920*/  IMAD.IADD R16, R16, 0x1, R3 ;  /* 0x0000000110107824 */ /* 0x010fca00078e0203 */
[----:B------:R-:W-:-:S13]  /*33930*/  ISETP.GT.AND P0, PT, R16, R4, PT ;  /* 0x000000041000720c */ /* 0x000fda0003f04270 */
[----:B------:R-:W-:Y:S05]  /*33940*/  @P0 BRA `(.L_x_3084) ;  /* 0x0000000000b40947 */ /* 0x000fea0003800000 */
[----:B------:R-:W1:Y:S02]  /*33950*/  LDC R0, c[0x0][0xd14] ;  /* 0x00034500ff007b82 */ /* 0x000e640000000800 */
.L_x_3089:
        /* <DEDUP_REMOVED lines=14> */
.L_x_3087:
[----:B------:R-:W-:Y:S05]  /*33a40*/  BSYNC B0 ;  /* 0x0000000000007941 */ /* 0x000fea0003800000 */
.L_x_3086:
        /* <DEDUP_REMOVED lines=23> */
.L_x_3206:
[----:B------:R-:W-:Y:S02]  /*33bc0*/  ULDC UR4, c[0x0][0xd10] ;  /* 0x0003440000047ab9 */ /* 0x000fe40000000800 */
[----:B------:R-:W-:-:S04]  /*33bd0*/  IMAD.U32 R5, RZ, RZ, UR4 ;  /* 0x00000004ff057e24 */ /* 0x000fc8000f8e00ff */
[----:B-1----:R-:W-:-:S04]  /*33be0*/  IMAD R3, R14, R5, RZ ;  /* 0x000000050e037224 */ /* 0x002fc800078e02ff */
[----:B------:R-:W-:-:S05]  /*33bf0*/  IMAD.IADD R16, R3, 0x1, R16 ;  /* 0x0000000103107824 */ /* 0x000fca00078e0210 */
[----:B------:R-:W-:-:S13]  /*33c00*/  ISETP.GT.AND P0, PT, R16, R4, PT ;  /* 0x000000041000720c */ /* 0x000fda0003f04270 */
[----:B------:R-:W-:Y:S05]  /*33c10*/  @!P0 BRA `(.L_x_3089) ;  /* 0xfffffffc00508947 */ /* 0x000fea000383ffff */
.L_x_3084:
[----:B------:R-:W-:Y:S01]  /*33c20*/  IMAD.IADD R16, R16, 0x1, -R3 ;  /* 0x0000000110107824 */ /* 0x000fe200078e0a03 */
[----:B------:R-:W-:-:S03]  /*33c30*/  UMOV UR4, 0xffffffff ;  /* 0xffffffff00047882 */ /* 0x000fc60000000000 */
[----:B------:R-:W-:-:S05]  /*33c40*/  IMAD R3, R2, R5, R16 ;  /* 0x0000000502037224 */ /* 0x000fca00078e0210 */
[----:B------:R-:W-:Y:S01]  /*33c50*/  ISETP.GT.AND P6, PT, R3, R4, PT ;  /* 0x000000040300720c */ /* 0x000fe20003fc4270 */
[----:B------:R-:W-:-:S12]  /*33c60*/  BRA.DIV UR4, `(.L_x_3090) ;  /* 0x0000002604b87947 */ /* 0x000fd8000b800000 */
[----:B------:R-:W-:-:S04]  /*33c70*/  VOTE.ANY R3, PT, !P6 ;  /* 0x0000000000037806 */ /* 0x000fc800070e0100 */
[----:B------:R-:W1:Y:S02]  /*33c80*/  POPC R6, R3 ;  /* 0x0000000300067309 */ /* 0x000e640000000000 */
[----:B-1----:R1:W2:Y:S02]  /*33c90*/  SHFL.IDX PT, R17, R17, R6, 0x1f ;  /* 0x00001f0611117589 */ /* 0x0022a400000e0000 */
.L_x_3210:
[----:B------:R-:W-:Y:S01]  /*33ca0*/  ISETP.NE.AND P0, PT, R3, RZ, PT ;  /* 0x000000ff0300720c */ /* 0x000fe20003f05270 */
[----:B------:R-:W-:-:S12]  /*33cb0*/  IMAD.MOV.U32 R7, RZ, RZ, RZ ;  /* 0x000000ffff077224 */ /* 0x000fd800078e00ff */
[----:B------:R-:W-:Y:S05]  /*33cc0*/  @!P0 BRA `(.L_x_3091) ;  /* 0x0000000000108947 */ /* 0x000fea0003800000 */
[----:B------:R-:W-:Y:S01]  /*33cd0*/  UMOV UR4, 0xffffffff ;  /* 0xffffffff00047882 */ /* 0x000fe20000000000 */
[----:B------:R-:W-:Y:S02]  /*33ce0*/  VIADD R12, R6, 0xffffffff ;  /* 0xffffffff060c7836 */ /* 0x000fe40000000000 */
[----:B------:R-:W-:Y:S05]  /*33cf0*/  BRA.DIV UR4, `(.L_x_3092) ;  /* 0x0000002604dc7947 */ /* 0x000fea000b800000 */
[----:B------:R3:W4:Y:S02]  /*33d00*/  SHFL.IDX PT, R7, R2, R12, 0x1f ;  /* 0x00001f0c02077589 */ /* 0x00072400000e0000 */
.L_x_3091:
[----:B0--3--:R-:W0:Y:S01]  /*33d10*/  LDC.64 R2, c[0x0][0xd68] ;  /* 0x00035a00ff027b82 */ /* 0x009e220000000a00 */
[----:B------:R-:W-:-:S04]  /*33d20*/  IMAD.IADD R19, R6, 0x1, R19 ;  /* 0x0000000106137824 */ /* 0x000fc800078e0213 */
[----:B0-----:R-:W-:-:S05]  /*33d30*/  IMAD.WIDE R2, R19, 0x4, R2 ;  /* 0x0000000413027825 */ /* 0x001fca00078e0202 */
[----:B------:R0:W1:Y:S01]  /*33d40*/  LDG.E R8, desc[UR56][R2.64] ;  /* 0x0000003802087981 */ /* 0x000062000c1e1900 */
[----:B----4-:R-:W-:-:S05]  /*33d50*/  IMAD R16, R7, R5, R16 ;  /* 0x0000000507107224 */ /* 0x010fca00078e0210 */
[----:B------:R-:W-:Y:S01]  /*33d60*/  IADD3 R7, R4, -R16, RZ ;  /* 0x8000001004077210 */ /* 0x000fe20007ffe0ff */
        /* <DEDUP_REMOVED lines=42> */
[----:B------:R-:W-:-:S04]  /*34010*/  IABS R9, R8 ;  /* 0x0000000800097213 */ /* 0x000fc80000000000 */
[----:B------:R-:W-:Y:S01]  /*34020*/  IADD3 R2, RZ, -R9, RZ ;  /* 0x80000009ff027210 */ /* 0x000fe20007ffe0ff */
        /* <DEDUP_REMOVED lines=17> */
.L_x_3085:
[----:B------:R-:W-:Y:S01]  /*34140*/  UMOV UR4, URZ ;  /* 0x0000003f00047c82 */ /* 0x000fe20008000000 */
[----:B------:R-:W-:Y:S01]  /*34150*/  UMOV UR5, URZ ;  /* 0x0000003f00057c82 */ /* 0x000fe20008000000 */
[----:B------:R-:W-:Y:S01]  /*34160*/  ULDC UR6, c[0x0][0xd14] ;  /* 0x0003450000067ab9 */ /* 0x000fe20000000800 */
[----:B------:R-:W-:Y:S02]  /*34170*/  IMAD.MOV.U32 R16, RZ, RZ, R4 ;  /* 0x000000ffff107224 */ /* 0x000fe400078e0004 */
[----:B------:R-:W-:Y:S02]  /*34180*/  IMAD.U32 R17, RZ, RZ, UR4 ;  /* 0x00000004ff117e24 */ /* 0x000fe4000f8e00ff */
[----:B------:R-:W-:Y:S02]  /*34190*/  IMAD.U32 R18, RZ, RZ, UR5 ;  /* 0x00000005ff127e24 */ /* 0x000fe4000f8e00ff */
[----:B------:R-:W-:-:S07]  /*341a0*/  IMAD.U32 R19, RZ, RZ, UR6 ;  /* 0x00000006ff137e24 */ /* 0x000fce000f8e00ff */
.L_x_3093:
        /* <DEDUP_REMOVED lines=12> */
.L_x_2994:
[----:B------:R-:W3:Y:S01]  /*34270*/  S2R R3, SR_CgaCtaId ;  /* 0x0000000000037919 */ /* 0x000ee20000008800 */
[----:B------:R-:W-:Y:S01]  /*34280*/  UIADD3 UR4, UR52, 0x1, URZ ;  /* 0x0000000134047890 */ /* 0x000fe2000fffe03f */
[----:B-1----:R-:W-:-:S03]  /*34290*/  MOV R0, 0x400 ;  /* 0x0000040000007802 */ /* 0x002fc60000000f00 */
[----:B------:R-:W-:-:S04]  /*342a0*/  ULEA.HI UR5, UR4, UR4, URZ, 0x1 ;  /* 0x0000000404057291 */ /* 0x000fc8000f8f083f */
[----:B------:R-:W-:-:S04]  /*342b0*/  ULOP3.LUT UR5, UR5, 0xfffffffe, URZ, 0xc0, !UPT ;  /* 0xfffffffe05057892 */ /* 0x000fc8000f8ec03f */
[----:B------:R-:W-:Y:S01]  /*342c0*/  UIADD3 UR5, UR4, -UR5, URZ ;  /* 0x8000000504057290 */ /* 0x000fe2000fffe03f */
[----:B---3--:R-:W-:-:S05]  /*342d0*/  LEA R0, R3, R0, 0x18 ;  /* 0x0000000003007211 */ /* 0x008fca00078ec0ff */
[----:B------:R-:W-:-:S04]  /*342e0*/  MOV R3, UR5 ;  /* 0x0000000500037c02 */ /* 0x000fc80008000f00 */
[----:B------:R-:W-:-:S04]  /*342f0*/  SHF.L.U32 R3, R3, 0x1f, RZ ;  /* 0x0000001f03037819 */ /* 0x000fc800000006ff */
[----:B------:R-:W1:Y:S02]  /*34300*/  SYNCS.PHASECHK.TRANS64.TRYWAIT P0, [R0+URZ+0x32420], R3 ;  /* 0x03242003000075a7 */ /* 0x000e64000800017f */
[----:B-1----:R-:W-:Y:S05]  /*34310*/  @!P0 BRA `(.L_x_3095) ;  /* 0x00000020007c8947 */ /* 0x002fea0003800000 */
.L_x_3213:
[----:B------:R-:W-:-:S03]  /*34320*/  UMOV UR4, 0xffffffff ;  /* 0xffffffff00047882 */ /* 0x000fc60000000000 */
[----:B------:R-:W-:Y:S05]  /*34330*/  BRA.DIV UR4, `(.L_x_3096) ;  /* 0x0000002204887947 */ /* 0x000fea000b800000 */
[----:B--2---:R-:W2:Y:S02]  /*34340*/  S2R R2, SR_TID.X ;  /* 0x0000000000027919 */ /* 0x004ea40000002100 */
[----:B--2---:R-:W-:-:S04]  /*34350*/  SHF.R.U32.HI R2, RZ, 0x5, R2 ;  /* 0x00000005ff027819 */ /* 0x004fc80000011602 */
[----:B------:R-:W-:-:S05]  /*34360*/  LOP3.LUT R2, R2, 0x3, RZ, 0xc0, !PT ;  /* 0x0000000302027812 */ /* 0x000fca00078ec0ff */
[----:B------:R2:W3:Y:S02]  /*34370*/  SHFL.IDX PT, R14, R2, RZ, 0x1f ;  /* 0x00001fff020e7589 */ /* 0x0004e400000e0000 */
.L_x_3216:
[----:B---3--:R-:W-:-:S13]  /*34380*/  ISETP.NE.AND P0, PT, R14, RZ, PT ;  /* 0x000000ff0e00720c */ /* 0x008fda0003f05270 */
[----:B------:R-:W-:Y:S05]  /*34390*/  @P0 BRA `(.L_x_2764) ;  /* 0x0000000000940947 */ /* 0x000fea0003800000 */
[----:B------:R-:W-:-:S03]  /*343a0*/  UMOV UR4, 0xffffffff ;  /* 0xffffffff00047882 */ /* 0x000fc60000000000 */
[----:B------:R-:W-:Y:S05]  /*343b0*/  BRA.DIV UR4, `(.L_x_3097) ;  /* 0x00000022049c7947 */ /* 0x000fea000b800000 */
[----:B------:R-:W-:-:S13]  /*343c0*/  ELECT P6, URZ, PT ;  /* 0x00000000003f782f */ /* 0x000fda00038c0000 */
.L_x_3219:
[----:B------:R-:W-:Y:S05]  /*343d0*/  @!P6 BRA `(.L_x_2764) ;  /* 0x000000000084e947 */ /* 0x000fea0003800000 */
[----:B------:R-:W-:-:S06]  /*343e0*/  ULOP3.LUT UR4, UR50, 0x2, URZ, 0xfc, !UPT ;  /* 0x0000000232047892 */ /* 0x000fcc000f8efc3f */
[----:B--2---:R-:W-:-:S05]  /*343f0*/  IMAD.U32 R2, RZ, RZ, UR4 ;  /* 0x00000004ff027e24 */ /* 0x004fca000f8e00ff */
[----:B------:R-:W-:-:S13]  /*34400*/  ISETP.NE.AND P2, PT, R2, 0x3, PT ;  /* 0x000000030200780c */ /* 0x000fda0003f45270 */
[----:B------:R-:W-:Y:S05]  /*34410*/  @!P2 BRA `(.L_x_3098) ;  /* 0x000000000004a947 */ /* 0x000fea0003800000 */
[----:B------:R-:W-:Y:S01]  /*34420*/  BPT.TRAP 0x1 ;  /* 0x000000040000795c */ /* 0x000fe20000300000 */
.L_x_3098:
        /* <DEDUP_REMOVED lines=14> */
.L_x_3220:
[----:B------:R-:W2:Y:S02]  /*34510*/  SYNCS.PHASECHK.TRANS64.TRYWAIT P0, [R7+URZ], R2 ;  /* 0x00000002070075a7 */ /* 0x000ea4000800017f */
[----:B--2---:R-:W-:Y:S05]  /*34520*/  @!P0 BRA `(.L_x_3100) ;  /* 0x0000002000748947 */ /* 0x004fea0003800000 */
.L_x_3221:
[----:B------:R-:W-:Y:S05]  /*34530*/  @!P2 BRA `(.L_x_3101) ;  /* 0x000000000004a947 */ /* 0x000fea0003800000 */
[----:B------:R-:W-:Y:S01]  /*34540*/  BPT.TRAP 0x1 ;  /* 0x000000040000795c */ /* 0x000fe20000300000 */
.L_x_3101:
[----:B------:R-:W3:Y:S01]  /*34550*/  LDL.LU R4, [R1+0x470] ;  /* 0x0004700001047983 */ /* 0x000ee20000300800 */
[----:B------:R-:W-:-:S04]  /*34560*/  VIADD R0, R0, 0x32460 ;  /* 0x0003246000007836 */ /* 0x000fc80000000000 */
[----:B---3--:R-:W-:-:S04]  /*34570*/  IMAD R4, R4, 0x8, R0 ;  /* 0x0000000804047824 */ /* 0x008fc800078e0200 */
[----:B------:R-:W3:Y:S02]  /*34580*/  SYNCS.PHASECHK.TRANS64.TRYWAIT P0, [R4+URZ], R5 ;  /* 0x00000005040075a7 */ /* 0x000ee4000800017f */
[----:B---3--:R-:W-:Y:S05]  /*34590*/  @!P0 BRA `(.L_x_3102) ;  /* 0x00000020006c8947 */ /* 0x008fea0003800000 */
.L_x_3222:
[----:B------:R-:W-:-:S07]  /*345a0*/  IMAD R3, R3, 0x8, R0 ;  /* 0x0000000803037824 */ /* 0x000fce00078e0200 */
.L_x_3103:
[----:B----4-:R4:W0:Y:S02]  /*345b0*/  SYNCS.PHASECHK.TRANS64.TRYWAIT P0, [R3+URZ], R2 ;  /* 0x00000002030075a7 */ /* 0x010824000800017f */
[----:B0-----:R-:W-:Y:S05]  /*345c0*/  @!P0 NANOSLEEP.SYNCS 0x989680 ;  /* 0x009896800000895d */ /* 0x001fea0003900000 */
[----:B------:R-:W0:Y:S02]  /*345d0*/  @!P0 SYNCS.PHASECHK.TRANS64 P0, [R3+URZ], R2 ;  /* 0x00000002030085a7 */ /* 0x000e24000800007f */
[----:B0-----:R-:W-:Y:S05]  /*345e0*/  @!P0 BRA `(.L_x_3103) ;  /* 0xfffffffc00f08947 */ /* 0x001fea000383ffff */
.L_x_2764:
[----:B------:R-:W-:Y:S05]  /*345f0*/  BSYNC B7 ;  /* 0x0000000000077941 */ /* 0x000fea0003800000 */
.L_x_2761:
[----:B------:R-:W-:Y:S05]  /*34600*/  EXIT ;  /* 0x000000000000794d */ /* 0x000fea0003800000 */
.L_x_2790:
[----:B0-----:R0:W1:Y:S02]  /*34610*/  SYNCS.PHASECHK.TRANS64.TRYWAIT P6, [R86+URZ+0x32490], R107 ;  /* 0x0324906b560075a7 */ /* 0x00106400080c017f */
[----:B-1----:R-:W-:Y:S05]  /*34620*/  @!P6 NANOSLEEP.SYNCS 0x989680 ;  /* 0x009896800000e95d */ /* 0x002fea0003900000 */
[----:B------:R-:W1:Y:S02]  /*34630*/  @!P6 SYNCS.PHASECHK.TRANS64 P6, [R86+URZ+0x32490], R107 ;  /* 0x0324906b5600e5a7 */ /* 0x000e6400080c007f */
[----:B-1----:R-:W-:Y:S05]  /*34640*/  @!P6 BRA `(.L_x_2790) ;  /* 0xfffffffc00f0e947 */ /* 0x002fea000383ffff */
[----:B------:R-:W-:Y:S05]  /*34650*/  BRA `(.L_x_3104) ;  /* 0xfffffce8003c7947 */ /* 0x000fea000383ffff */
.L_x_2808:
[----:B0-----:R0:W1:Y:S02]  /*34660*/  SYNCS.PHASECHK.TRANS64.TRYWAIT P5, [R86+URZ+0x32490], R107 ;  /* 0x0324906b560075a7 */ /* 0x00106400080a017f */
[----:B-1----:R-:W-:Y:S05]  /*34670*/  @!P5 NANOSLEEP.SYNCS 0x989680 ;  /* 0x009896800000d95d */ /* 0x002fea0003900000 */
[----:B------:R-:W1:Y:S02]  /*34680*/  @!P5 SYNCS.PHASECHK.TRANS64 P5, [R86+URZ+0x32490], R107 ;  /* 0x0324906b5600d5a7 */ /* 0x000e6400080a007f */
[----:B-1----:R-:W-:Y:S05]  /*34690*/  @!P5 BRA `(.L_x_2808) ;  /* 0xfffffffc00f0d947 */ /* 0x002fea000383ffff */
[----:B------:R-:W-:Y:S05]  /*346a0*/  BRA `(.L_x_3105) ;  /* 0xfffffcf8008c7947 */ /* 0x000fea000383ffff */
.L_x_2817:
[----:B0-----:R0:W1:Y:S02]  /*346b0*/  SYNCS.PHASECHK.TRANS64.TRYWAIT P4, [R86+URZ+0x32490], R107 ;  /* 0x0324906b560075a7 */ /* 0x001064000808017f */
[----:B-1----:R-:W-:Y:S05]  /*346c0*/  @!P4 NANOSLEEP.SYNCS 0x989680 ;  /* 0x009896800000c95d */ /* 0x002fea0003900000 */
[----:B------:R-:W1:Y:S02]  /*346d0*/  @!P4 SYNCS.PHASECHK.TRANS64 P4, [R86+URZ+0x32490], R107 ;  /* 0x0324906b5600c5a7 */ /* 0x000e64000808007f */
[----:B-1----:R-:W-:Y:S05]  /*346e0*/  @!P4 BRA `(.L_x_2817) ;  /* 0xfffffffc00f0c947 */ /* 0x002fea000383ffff */
[----:B------:R-:W-:Y:S05]  /*346f0*/  BRA `(.L_x_3106) ;  /* 0xfffffd0800647947 */ /* 0x000fea000383ffff */
.L_x_2823:
[----:B--2---:R2:W3:Y:S02]  /*34700*/  SYNCS.PHASECHK.TRANS64.TRYWAIT P3, [R86+URZ+0x324b0], R107 ;  /* 0x0324b06b560075a7 */ /* 0x0044e4000806017f */
[----:B---3--:R-:W-:Y:S05]  /*34710*/  @!P3 NANOSLEEP.SYNCS 0x989680 ;  /* 0x009896800000b95d */ /* 0x008fea0003900000 */
[----:B------:R-:W3:Y:S02]  /*34720*/  @!P3 SYNCS.PHASECHK.TRANS64 P3, [R86+URZ+0x324b0], R107 ;  /* 0x0324b06b5600b5a7 */ /* 0x000ee4000806007f */
[----:B---3--:R-:W-:Y:S05]  /*34730*/  @!P3 BRA `(.L_x_2823) ;  /* 0xfffffffc00f0b947 */ /* 0x008fea000383ffff */
[----:B------:R-:W-:Y:S05]  /*34740*/  BRA `(.L_x_3107) ;  /* 0xfffffd0800f47947 */ /* 0x000fea000383ffff */
.L_x_2839:
        /* <DEDUP_REMOVED lines=8> */
.L_x_3109:
[----:B------:R-:W-:Y:S05]  /*347d0*/  BSYNC B0 ;  /* 0x0000000000007941 */ /* 0x000fea0003800000 */
.L_x_3108:
[----:B------:R-:W-:Y:S05]  /*347e0*/  BRA `(.L_x_3110) ;  /* 0xfffffd1c00247947 */ /* 0x000fea000383ffff */
.L_x_2855:
[----:B------:R-:W-:Y:S01]  /*347f0*/  BSSY B1, `(.L_x_3111) ;  /* 0x0000008000017945 */ /* 0x000fe20003800000 */
[----:B------:R-:W-:Y:S02]  /*34800*/  IMAD.MOV.U32 R13, RZ, RZ, R5 ;  /* 0x000000ffff0d7224 */ /* 0x000fe400078e0005 */
[----:B------:R-:W-:Y:S02]  /*34810*/  IMAD.MOV.U32 R12, RZ, RZ, RZ ;  /* 0x000000ffff0c7224 */ /* 0x000fe400078e00ff */
[----:B------:R-:W-:Y:S02]  /*34820*/  IMAD.MOV.U32 R11, RZ, RZ, 0x1c1f ;  /* 0x00001c1fff0b7424 */ /* 0x000fe400078e00ff */
[----:B01----:R-:W-:-:S07]  /*34830*/  IMAD.MOV.U32 R15, RZ, RZ, -0x1 ;  /* 0xffffffffff0f7424 */ /* 0x003fce00078e00ff */
[----:B------:R-:W-:Y:S05]  /*34840*/  WARPSYNC.COLLECTIVE R15, `(.L_x_3112) ;  /* 0x000000000f087348 */ /* 0x000fea0003c00000 */
[----:B------:R0:W1:Y:S02]  /*34850*/  SHFL.IDX P6, R14, R13, R12, R11 ;  /* 0x0000000c0d0e7389 */ /* 0x00006400000c000b */
[----:B01----:R-:W-:Y:S01]  /*34860*/  ENDCOLLECTIVE ;  /* 0x000000000000791b */ /* 0x003fe20003800000 */
.L_x_3112:
[----:B------:R-:W-:Y:S05]  /*34870*/  BSYNC B1 ;  /* 0x0000000000017941 */ /* 0x000fea0003800000 */
.L_x_3111:
[----:B------:R-:W-:Y:S05]  /*34880*/  BRA `(.L_x_3113) ;  /* 0xfffffd2c00ac7947 */ /* 0x000fea000383ffff */
.L_x_2856:
        /* <DEDUP_REMOVED lines=8> */
.L_x_3115:
[----:B------:R-:W-:Y:S05]  /*34910*/  BSYNC B1 ;  /* 0x0000000000017941 */ /* 0x000fea0003800000 */
.L_x_3114:
[----:B------:R-:W-:Y:S05]  /*34920*/  BRA `(.L_x_3116) ;  /* 0xfffffd2c008c7947 */ /* 0x000fea000383ffff */
.L_x_2857:
[----:B------:R-:W-:Y:S01]  /*34930*/  BSSY B1, `(.L_x_3117) ;  /* 0x0000008000017945 */ /* 0x000fe20003800000 */
[----:B------:R-:W-:Y:S01]  /*34940*/  IMAD.MOV.U32 R13, RZ, RZ, R3 ;  /* 0x000000ffff0d7224 */ /* 0x000fe200078e0003 */
[----:B01----:R-:W-:Y:S01]  /*34950*/  MOV R15, 0xffffffff ;  /* 0xffffffff000f7802 */ /* 0x003fe20000000f00 */
[----:B------:R-:W-:Y:S02]  /*34960*/  IMAD.MOV.U32 R12, RZ, RZ, RZ ;  /* 0x000000ffff0c7224 */ /* 0x000fe400078e00ff */
[----:B------:R-:W-:-:S07]  /*34970*/  IMAD.MOV.U32 R11, RZ, RZ, 0x1c1f ;  /* 0x00001c1fff0b7424 */ /* 0x000fce00078e00ff */
[----:B------:R-:W-:Y:S05]  /*34980*/  WARPSYNC.COLLECTIVE R15, `(.L_x_3118) ;  /* 0x000000000f087348 */ /* 0x000fea0003c00000 */
[----:B------:R0:W1:Y:S02]  /*34990*/  SHFL.IDX P6, R14, R13, R12, R11 ;  /* 0x0000000c0d0e7389 */ /* 0x00006400000c000b */
[----:B01----:R-:W-:Y:S01]  /*349a0*/  ENDCOLLECTIVE ;  /* 0x000000000000791b */ /* 0x003fe20003800000 */
.L_x_3118:
[----:B------:R-:W-:Y:S05]  /*349b0*/  BSYNC B1 ;  /* 0x0000000000017941 */ /* 0x000fea0003800000 */
.L_x_3117:
[----:B------:R-:W-:Y:S05]  /*349c0*/  BRA `(.L_x_3119) ;  /* 0xfffffd2c006c7947 */ /* 0x000fea000383ffff */
.L_x_2858:
        /* <DEDUP_REMOVED lines=8> */
.L_x_3121:
[----:B------:R-:W-:Y:S05]  /*34a50*/  BSYNC B1 ;  /* 0x0000000000017941 */ /* 0x000fea0003800000 */
.L_x_3120:
[----:B------:R-:W-:Y:S05]  /*34a60*/  BRA `(.L_x_3122) ;  /* 0xfffffd2c004c7947 */ /* 0x000fea000383ffff */
.L_x_2859:
[----:B------:R-:W-:Y:S01]  /*34a70*/  BSSY B1, `(.L_x_3123) ;  /* 0x0000008000017945 */ /* 0x000fe20003800000 */
[----:B------:R-:W-:Y:S02]  /*34a80*/  IMAD.MOV.U32 R13, RZ, RZ, R5 ;  /* 0x000000ffff0d7224 */ /* 0x000fe400078e0005 */
[----:B------:R-:W-:Y:S02]  /*34a90*/  IMAD.MOV.U32 R12, RZ, RZ, 0x1 ;  /* 0x00000001ff0c7424 */ /* 0x000fe400078e00ff */
[----:B------:R-:W-:Y:S02]  /*34aa0*/  IMAD.MOV.U32 R11, RZ, RZ, 0x1c1f ;  /* 0x00001c1fff0b7424 */ /* 0x000fe400078e00ff */
[----:B01----:R-:W-:-:S07]  /*34ab0*/  IMAD.MOV.U32 R15, RZ, RZ, -0x1 ;  /* 0xffffffffff0f7424 */ /* 0x003fce00078e00ff */
[----:B------:R-:W-:Y:S05]  /*34ac0*/  WARPSYNC.COLLECTIVE R15, `(.L_x_3124) ;  /* 0x000000000f087348 */ /* 0x000fea0003c00000 */
[----:B------:R0:W1:Y:S02]  /*34ad0*/  SHFL.IDX P6, R14, R13, R12, R11 ;  /* 0x0000000c0d0e7389 */ /* 0x00006400000c000b */
[----:B01----:R-:W-:Y:S01]  /*34ae0*/  ENDCOLLECTIVE ;  /* 0x000000000000791b */ /* 0x003fe20003800000 */
.L_x_3124:
[----:B------:R-:W-:Y:S05]  /*34af0*/  BSYNC B1 ;  /* 0x0000000000017941 */ /* 0x000fea0003800000 */
.L_x_3123:
[----:B------:R-:W-:Y:S05]  /*34b00*/  BRA `(.L_x_3125) ;  /* 0xfffffd2c002c7947 */ /* 0x000fea000383ffff */
.L_x_2860:
[----:B------:R-:W-:Y:S01]  /*34b10*/  BSSY B1, `(.L_x_3126) ;  /* 0x0000008000017945 */ /* 0x000fe20003800000 */
[----:B------:R-:W-:Y:S01]  /*34b20*/  IMAD.MOV.U32 R13, RZ, RZ, R4 ;  /* 0x000000ffff0d7224 */ /* 0x000fe200078e0004 */
[----:B01----:R-:W-:Y:S01]  /*34b30*/  MOV R15, 0xffffffff ;  /* 0xffffffff000f7802 */ /* 0x003fe20000000f00 */
[----:B------:R-:W-:Y:S02]  /*34b40*/  IMAD.MOV.U32 R12, RZ, RZ, 0x1 ;  /* 0x00000001ff0c7424 */ /* 0x000fe400078e00ff */
[----:B------:R-:W-:-:S07]  /*34b50*/  IMAD.MOV.U32 R11, RZ, RZ, 0x1c1f ;  /* 0x00001c1fff0b7424 */ /* 0x000fce00078e00ff */
[----:B------:R-:W-:Y:S05]  /*34b60*/  WARPSYNC.COLLECTIVE R15, `(.L_x_3127) ;  /* 0x000000000f087348 */ /* 0x000fea0003c00000 */
[----:B------:R0:W1:Y:S02]  /*34b70*/  SHFL.IDX P6, R14, R13, R12, R11 ;  /* 0x0000000c0d0e7389 */ /* 0x00006400000c000b */
[----:B01----:R-:W-:Y:S01]  /*34b80*/  ENDCOLLECTIVE ;  /* 0x000000000000791b */ /* 0x003fe20003800000 */
.L_x_3127:
[----:B------:R-:W-:Y:S05]  /*34b90*/  BSYNC B1 ;  /* 0x0000000000017941 */ /* 0x000fea0003800000 */
.L_x_3126:
[----:B------:R-:W-:Y:S05]  /*34ba0*/  BRA `(.L_x_3128) ;  /* 0xfffffd2c000c7947 */ /* 0x000fea000383ffff */
.L_x_2861:
        /* <DEDUP_REMOVED lines=8> */
.L_x_3130:
[----:B------:R-:W-:Y:S05]  /*34c30*/  BSYNC B1 ;  /* 0x0000000000017941 */ /* 0x000fea0003800000 */
.L_x_3129:
[----:B------:R-:W-:Y:S05]  /*34c40*/  BRA `(.L_x_3131) ;  /* 0xfffffd2800ec7947 */ /* 0x000fea000383ffff */
.L_x_2862:
        /* <DEDUP_REMOVED lines=8> */
.L_x_3133:
[----:B------:R-:W-:Y:S05]  /*34cd0*/  BSYNC B1 ;  /* 0x0000000000017941 */ /* 0x000fea0003800000 */
.L_x_3132:
[----:B------:R-:W-:Y:S05]  /*34ce0*/  BRA `(.L_x_3134) ;  /* 0xfffffd2800cc7947 */ /* 0x000fea000383ffff */
.L_x_2864:
[----:B--2---:R2:W3:Y:S02]  /*34cf0*/  SYNCS.PHASECHK.TRANS64.TRYWAIT P0, [R145+URZ+0x32400], R6 ;  /* 0x03240006910075a7 */ /* 0x0044e4000800017f */
[----:B---3--:R-:W-:Y:S05]  /*34d00*/  @!P0 NANOSLEEP.SYNCS 0x989680 ;  /* 0x009896800000895d */ /* 0x008fea0003900000 */
[----:B------:R-:W3:Y:S02]  /*34d10*/  @!P0 SYNCS.PHASECHK.TRANS64 P0, [R145+URZ+0x32400], R6 ;  /* 0x03240006910085a7 */ /* 0x000ee4000800007f */
[----:B---3--:R-:W-:Y:S05]  /*34d20*/  @!P0 BRA `(.L_x_2864) ;  /* 0xfffffffc00f08947 */ /* 0x008fea000383ffff */
[----:B------:R-:W-:Y:S05]  /*34d30*/  BRA `(.L_x_3135) ;  /* 0xfffffd2800c47947 */ /* 0x000fea000383ffff */
.L_x_2872:
[----:B------:R-:W-:Y:S01]  /*34d40*/  BSSY B1, `(.L_x_3136) ;  /* 0x0000008000017945 */ /* 0x000fe20003800000 */
[----:B------:R-:W-:Y:S01]  /*34d50*/  IMAD.MOV.U32 R13, RZ, RZ, R4 ;  /* 0x000000ffff0d7224 */ /* 0x000fe200078e0004 */
[----:B------:R-:W-:Y:S01]  /*34d60*/  MOV R15, 0xffffffff ;  /* 0xffffffff000f7802 */ /* 0x000fe20000000f00 */
[----:B------:R-:W-:Y:S02]  /*34d70*/  IMAD.MOV.U32 R12, RZ, RZ, RZ ;  /* 0x000000ffff0c7224 */ /* 0x000fe400078e00ff */
[----:B------:R-:W-:-:S07]  /*34d80*/  IMAD.MOV.U32 R11, RZ, RZ, 0x1c1f ;  /* 0x00001c1fff0b7424 */ /* 0x000fce00078e00ff */
[----:B-----5:R-:W-:Y:S05]  /*34d90*/  WARPSYNC.COLLECTIVE R15, `(.L_x_3137) ;  /* 0x000000000f087348 */ /* 0x020fea0003c00000 */
[----:B------:R0:W1:Y:S02]  /*34da0*/  SHFL.IDX P6, R14, R13, R12, R11 ;  /* 0x0000000c0d0e7389 */ /* 0x00006400000c000b */
[----:B01---5:R-:W-:Y:S01]  /*34db0*/  ENDCOLLECTIVE ;  /* 0x000000000000791b */ /* 0x023fe20003800000 */
.L_x_3137:
[----:B------:R-:W-:Y:S05]  /*34dc0*/  BSYNC B1 ;  /* 0x0000000000017941 */ /* 0x000fea0003800000 */
.L_x_3136:
[----:B------:R-:W-:Y:S05]  /*34dd0*/  BRA `(.L_x_3138) ;  /* 0xfffffd3c00087947 */ /* 0x000fea000383ffff */
.L_x_2873:
[----:B------:R-:W-:Y:S01]  /*34de0*/  BSSY B1, `(.L_x_3139) ;  /* 0x0000008000017945 */ /* 0x000fe20003800000 */
[----:B------:R-:W-:Y:S02]  /*34df0*/  IMAD.MOV.U32 R13, RZ, RZ, R6 ;  /* 0x000000ffff0d7224 */ /* 0x000fe400078e0006 */
[----:B------:R-:W-:Y:S02]  /*34e00*/  IMAD.MOV.U32 R12, RZ, RZ, RZ ;  /* 0x000000ffff0c7224 */ /* 0x000fe400078e00ff */
[----:B------:R-:W-:Y:S02]  /*34e10*/  IMAD.MOV.U32 R11, RZ, RZ, 0x1c1f ;  /* 0x00001c1fff0b7424 */ /* 0x000fe400078e00ff */
[----:B------:R-:W-:-:S07]  /*34e20*/  IMAD.MOV.U32 R15, RZ, RZ, -0x1 ;  /* 0xffffffffff0f7424 */ /* 0x000fce00078e00ff */
[----:B-----5:R-:W-:Y:S05]  /*34e30*/  WARPSYNC.COLLECTIVE R15, `(.L_x_3140) ;  /* 0x000000000f087348 */ /* 0x020fea0003c00000 */
[----:B------:R0:W1:Y:S02]  /*34e40*/  SHFL.IDX P6, R14, R13, R12, R11 ;  /* 0x0000000c0d0e7389 */ /* 0x00006400000c000b */
[----:B01---5:R-:W-:Y:S01]  /*34e50*/  ENDCOLLECTIVE ;  /* 0x000000000000791b */ /* 0x023fe20003800000 */
.L_x_3140:
[----:B------:R-:W-:Y:S05]  /*34e60*/  BSYNC B1 ;  /* 0x0000000000017941 */ /* 0x000fea0003800000 */
.L_x_3139:
[----:B------:R-:W-:Y:S05]  /*34e70*/  BRA `(.L_x_3141) ;  /* 0xfffffd3800e87947 */ /* 0x000fea000383ffff */
.L_x_2874:
        /* <DEDUP_REMOVED lines=8> */
.L_x_3143:
[----:B------:R-:W-:Y:S05]  /*34f00*/  BSYNC B1 ;  /* 0x0000000000017941 */ /* 0x000fea0003800000 */
.L_x_3142:
[----:B------:R-:W-:Y:S05]  /*34f10*/  BRA `(.L_x_3144) ;  /* 0xfffffd3800c87947 */ /* 0x000fea000383ffff */
.L_x_2875:
        /* <DEDUP_REMOVED lines=8> */
.L_x_3146:
[----:B------:R-:W-:Y:S05]  /*34fa0*/  BSYNC B1 ;  /* 0x0000000000017941 */ /* 0x000fea0003800000 */
.L_x_3145:
[----:B------:R-:W-:Y:S05]  /*34fb0*/  BRA `(.L_x_3147) ;  /* 0xfffffd3800a87947 */ /* 0x000fea000383ffff */
.L_x_2876:
[----:B------:R-:W-:Y:S01]  /*34fc0*/  BSSY B1, `(.L_x_3148) ;  /* 0x0000008000017945 */ /* 0x000fe20003800000 */
[----:B------:R-:W-:Y:S02]  /*34fd0*/  IMAD.MOV.U32 R13, RZ, RZ, R4 ;  /* 0x000000ffff0d7224 */ /* 0x000fe400078e0004 */
[----:B------:R-:W-:Y:S02]  /*34fe0*/  IMAD.MOV.U32 R12, RZ, RZ, 0x1 ;  /* 0x00000001ff0c7424 */ /* 0x000fe400078e00ff */
[----:B------:R-:W-:Y:S02]  /*34ff0*/  IMAD.MOV.U32 R11, RZ, RZ, 0x1c1f ;  /* 0x00001c1fff0b7424 */ /* 0x000fe400078e00ff */
[----:B------:R-:W-:-:S07]  /*35000*/  IMAD.MOV.U32 R15, RZ, RZ, -0x1 ;  /* 0xffffffffff0f7424 */ /* 0x000fce00078e00ff */
[----:B-----5:R-:W-:Y:S05]  /*35010*/  WARPSYNC.COLLECTIVE R15, `(.L_x_3149) ;  /* 0x000000000f087348 */ /* 0x020fea0003c00000 */
[----:B------:R0:W1:Y:S02]  /*35020*/  SHFL.IDX P6, R14, R13, R12, R11 ;  /* 0x0000000c0d0e7389 */ /* 0x00006400000c000b */
[----:B01---5:R-:W-:Y:S01]  /*35030*/  ENDCOLLECTIVE ;  /* 0x000000000000791b */ /* 0x023fe20003800000 */
.L_x_3149:
[----:B------:R-:W-:Y:S05]  /*35040*/  BSYNC B1 ;  /* 0x0000000000017941 */ /* 0x000fea0003800000 */
.L_x_3148:
[----:B------:R-:W-:Y:S05]  /*35050*/  BRA `(.L_x_3150) ;  /* 0xfffffd3800887947 */ /* 0x000fea000383ffff */
.L_x_2877:
        /* <DEDUP_REMOVED lines=8> */
.L_x_3152:
[----:B------:R-:W-:Y:S05]  /*350e0*/  BSYNC B1 ;  /* 0x0000000000017941 */ /* 0x000fea0003800000 */
.L_x_3151:
[----:B------:R-:W-:Y:S05]  /*350f0*/  BRA `(.L_x_3153) ;  /* 0xfffffd3800687947 */ /* 0x000fea000383ffff */
.L_x_2878:
[----:B------:R-:W-:Y:S01]  /*35100*/  BSSY B1, `(.L_x_3154) ;  /* 0x0000008000017945 */ /* 0x000fe20003800000 */
[----:B------:R-:W-:Y:S01]  /*35110*/  IMAD.MOV.U32 R13, RZ, RZ, R3 ;  /* 0x000000ffff0d7224 */ /* 0x000fe200078e0003 */
[----:B------:R-:W-:Y:S01]  /*35120*/  MOV R15, 0xffffffff ;  /* 0xffffffff000f7802 */ /* 0x000fe20000000f00 */
[----:B------:R-:W-:Y:S02]  /*35130*/  IMAD.MOV.U32 R12, RZ, RZ, 0x1 ;  /* 0x00000001ff0c7424 */ /* 0x000fe400078e00ff */
[----:B------:R-:W-:-:S07]  /*35140*/  IMAD.MOV.U32 R11, RZ, RZ, 0x1c1f ;  /* 0x00001c1fff0b7424 */ /* 0x000fce00078e00ff */
[----:B-----5:R-:W-:Y:S05]  /*35150*/  WARPSYNC.COLLECTIVE R15, `(.L_x_3155) ;  /* 0x000000000f087348 */ /* 0x020fea0003c00000 */
[----:B------:R0:W1:Y:S02]  /*35160*/  SHFL.IDX P6, R14, R13, R12, R11 ;  /* 0x0000000c0d0e7389 */ /* 0x00006400000c000b */
[----:B01---5:R-:W-:Y:S01]  /*35170*/  ENDCOLLECTIVE ;  /* 0x000000000000791b */ /* 0x023fe20003800000 */
.L_x_3155:
[----:B------:R-:W-:Y:S05]  /*35180*/  BSYNC B1 ;  /* 0x0000000000017941 */ /* 0x000fea0003800000 */
.L_x_3154:
[----:B------:R-:W-:Y:S05]  /*35190*/  BRA `(.L_x_3156) ;  /* 0xfffffd3800487947 */ /* 0x000fea000383ffff */
.L_x_2879:
        /* <DEDUP_REMOVED lines=8> */
.L_x_3158:
[----:B------:R-:W-:Y:S05]  /*35220*/  BSYNC B1 ;  /* 0x0000000000017941 */ /* 0x000fea0003800000 */
.L_x_3157:
[----:B------:R-:W-:Y:S05]  /*35230*/  BRA `(.L_x_3159) ;  /* 0xfffffd3800287947 */ /* 0x000fea000383ffff */
.L_x_2881:
[----:B0-----:R0:W1:Y:S02]  /*35240*/  SYNCS.PHASECHK.TRANS64.TRYWAIT P1, [R145+URZ+0x32400], R0 ;  /* 0x03240000910075a7 */ /* 0x001064000802017f */
[----:B-1----:R-:W-:Y:S05]  /*35250*/  @!P1 NANOSLEEP.SYNCS 0x989680 ;  /* 0x009896800000995d */ /* 0x002fea0003900000 */
[----:B------:R-:W1:Y:S02]  /*35260*/  @!P1 SYNCS.PHASECHK.TRANS64 P1, [R145+URZ+0x32400], R0 ;  /* 0x03240000910095a7 */ /* 0x000e64000802007f */
[----:B-1----:R-:W-:Y:S05]  /*35270*/  @!P1 BRA `(.L_x_2881) ;  /* 0xfffffffc00f09947 */ /* 0x002fea000383ffff */
[----:B------:R-:W-:Y:S05]  /*35280*/  BRA `(.L_x_3160) ;  /* 0xfffffd3800687947 */ /* 0x000fea000383ffff */
.L_x_2896:
[----:B0-----:R0:W1:Y:S02]  /*35290*/  SYNCS.PHASECHK.TRANS64.TRYWAIT P0, [R2+URZ], R7 ;  /* 0x00000007020075a7 */ /* 0x001064000800017f */
[----:B-1----:R-:W-:Y:S05]  /*352a0*/  @!P0 NANOSLEEP.SYNCS 0x989680 ;  /* 0x009896800000895d */ /* 0x002fea0003900000 */
[----:B------:R-:W1:Y:S02]  /*352b0*/  @!P0 SYNCS.PHASECHK.TRANS64 P0, [R2+URZ], R7 ;  /* 0x00000007020085a7 */ /* 0x000e64000800007f */
[----:B-1----:R-:W-:Y:S05]  /*352c0*/  @!P0 BRA `(.L_x_2896) ;  /* 0xfffffffc00f08947 */ /* 0x002fea000383ffff */
[----:B------:R-:W-:Y:S05]  /*352d0*/  BRA `(.L_x_2895) ;  /* 0xfffffd5000007947 */ /* 0x000fea000383ffff */
.L_x_2903:
[----:B0-----:R0:W1:Y:S02]  /*352e0*/  SYNCS.PHASECHK.TRANS64.TRYWAIT P0, [R4+URZ], R5 ;  /* 0x00000005040075a7 */ /* 0x001064000800017f */
[----:B-1----:R-:W-:Y:S05]  /*352f0*/  @!P0 NANOSLEEP.SYNCS 0x989680 ;  /* 0x009896800000895d */ /* 0x002fea0003900000 */
[----:B------:R-:W1:Y:S02]  /*35300*/  @!P0 SYNCS.PHASECHK.TRANS64 P0, [R4+URZ], R5 ;  /* 0x00000005040085a7 */ /* 0x000e64000800007f */
[----:B-1----:R-:W-:Y:S05]  /*35310*/  @!P0 BRA `(.L_x_2903) ;  /* 0xfffffffc00f08947 */ /* 0x002fea000383ffff */
[----:B------:R-:W-:Y:S05]  /*35320*/  BRA `(.L_x_2902) ;  /* 0xfffffd5400247947 */ /* 0x000fea000383ffff */
.L_x_2928:
[----:B-1----:R1:W2:Y:S02]  /*35330*/  SYNCS.PHASECHK.TRANS64.TRYWAIT P1, [R0+URZ], R9 ;  /* 0x00000009000075a7 */ /* 0x0022a4000802017f */
[----:B--2---:R-:W-:Y:S05]  /*35340*/  @!P1 NANOSLEEP.SYNCS 0x989680 ;  /* 0x009896800000995d */ /* 0x004fea0003900000 */
[----:B------:R-:W2:Y:S02]  /*35350*/  @!P1 SYNCS.PHASECHK.TRANS64 P1, [R0+URZ], R9 ;  /* 0x00000009000095a7 */ /* 0x000ea4000802007f */
[----:B--2---:R-:W-:Y:S05]  /*35360*/  @!P1 BRA `(.L_x_2928) ;  /* 0xfffffffc00f09947 */ /* 0x004fea000383ffff */
[----:B------:R-:W-:Y:S05]  /*35370*/  BRA `(.L_x_2927) ;  /* 0xfffffe0000a87947 */ /* 0x000fea000383ffff */
.L_x_2935:
[----:B-1----:R1:W2:Y:S02]  /*35380*/  SYNCS.PHASECHK.TRANS64.TRYWAIT P1, [R6+URZ], R7 ;  /* 0x00000007060075a7 */ /* 0x0022a4000802017f */
[----:B--2---:R-:W-:Y:S05]  /*35390*/  @!P1 NANOSLEEP.SYNCS 0x989680 ;  /* 0x009896800000995d */ /* 0x004fea0003900000 */
[----:B------:R-:W2:Y:S02]  /*353a0*/  @!P1 SYNCS.PHASECHK.TRANS64 P1, [R6+URZ], R7 ;  /* 0x00000007060095a7 */ /* 0x000ea4000802007f */
[----:B--2---:R-:W-:Y:S05]  /*353b0*/  @!P1 BRA `(.L_x_2935) ;  /* 0xfffffffc00f09947 */ /* 0x004fea000383ffff */
[----:B------:R-:W-:Y:S05]  /*353c0*/  BRA `(.L_x_2934) ;  /* 0xfffffe0400cc7947 */ /* 0x000fea000383ffff */
.L_x_2946:
[----:B-1----:R1:W2:Y:S02]  /*353d0*/  SYNCS.PHASECHK.TRANS64.TRYWAIT P0, [R6+URZ], R7 ;  /* 0x00000007060075a7 */ /* 0x0022a4000800017f */
[----:B--2---:R-:W-:Y:S05]  /*353e0*/  @!P0 NANOSLEEP.SYNCS 0x989680 ;  /* 0x009896800000895d */ /* 0x004fea0003900000 */
[----:B------:R-:W2:Y:S02]  /*353f0*/  @!P0 SYNCS.PHASECHK.TRANS64 P0, [R6+URZ], R7 ;  /* 0x00000007060085a7 */ /* 0x000ea4000800007f */
[----:B--2---:R-:W-:Y:S05]  /*35400*/  @!P0 BRA `(.L_x_2946) ;  /* 0xfffffffc00f08947 */ /* 0x004fea000383ffff */
[----:B------:R-:W-:Y:S05]  /*35410*/  BRA `(.L_x_2945) ;  /* 0xfffffea000087947 */ /* 0x000fea000383ffff */
.L_x_2953:
[----:B--2---:R2:W3:Y:S02]  /*35420*/  SYNCS.PHASECHK.TRANS64.TRYWAIT P0, [R6+URZ], R7 ;  /* 0x00000007060075a7 */ /* 0x0044e4000800017f */
[----:B---3--:R-:W-:Y:S05]  /*35430*/  @!P0 NANOSLEEP.SYNCS 0x989680 ;  /* 0x009896800000895d */ /* 0x008fea0003900000 */
[----:B------:R-:W3:Y:S02]  /*35440*/  @!P0 SYNCS.PHASECHK.TRANS64 P0, [R6+URZ], R7 ;  /* 0x00000007060085a7 */ /* 0x000ee4000800007f */
[----:B---3--:R-:W-:Y:S05]  /*35450*/  @!P0 BRA `(.L_x_2953) ;  /* 0xfffffffc00f08947 */ /* 0x008fea000383ffff */
[----:B------:R-:W-:Y:S05]  /*35460*/  BRA `(.L_x_2952) ;  /* 0xfffffea4002c7947 */ /* 0x000fea000383ffff */
.L_x_3008:
[----:B0-----:R-:W0:Y:S01]  /*35470*/  S2R R11, SR_TID.X ;  /* 0x00000000000b7919 */ /* 0x001e220000002100 */
[----:B------:R-:W-:Y:S01]  /*35480*/  BSSY B1, `(.L_x_3161) ;  /* 0x000000a000017945 */ /* 0x000fe20003800000 */
[----:B------:R-:W-:Y:S02]  /*35490*/  IMAD.MOV.U32 R12, RZ, RZ, RZ ;  /* 0x000000ffff0c7224 */ /* 0x000fe400078e00ff */
[----:B------:R-:W-:Y:S01]  /*354a0*/  IMAD.MOV.U32 R15, RZ, RZ, -0x1 ;  /* 0xffffffffff0f7424 */ /* 0x000fe200078e00ff */
[----:B0-----:R-:W-:-:S04]  /*354b0*/  SHF.R.U32.HI R11, RZ, 0x5, R11 ;  /* 0x00000005ff0b7819 */ /* 0x001fc8000001160b */
[----:B------:R-:W-:-:S05]  /*354c0*/  LOP3.LUT R11, R11, 0x3, RZ, 0xc0, !PT ;  /* 0x000000030b0b7812 */ /* 0x000fca00078ec0ff */
[----:B------:R-:W-:Y:S02]  /*354d0*/  IMAD.MOV.U32 R13, RZ, RZ, R11 ;  /* 0x000000ffff0d7224 */ /* 0x000fe400078e000b */
[----:B------:R-:W-:-:S07]  /*354e0*/  IMAD.MOV.U32 R11, RZ, RZ, 0x1f ;  /* 0x0000001fff0b7424 */ /* 0x000fce00078e00ff */
[----:B------:R-:W-:Y:S05]  /*354f0*/  WARPSYNC.COLLECTIVE R15, `(.L_x_3162) ;  /* 0x000000000f087348 */ /* 0x000fea0003c00000 */
[----:B------:R0:W1:Y:S02]  /*35500*/  SHFL.IDX P6, R14, R13, R12, R11 ;  /* 0x0000000c0d0e7389 */ /* 0x00006400000c000b */
[----:B01----:R-:W-:Y:S01]  /*35510*/  ENDCOLLECTIVE ;  /* 0x000000000000791b */ /* 0x003fe20003800000 */
.L_x_3162:
[----:B------:R-:W-:Y:S05]  /*35520*/  BSYNC B1 ;  /* 0x0000000000017941 */ /* 0x000fea0003800000 */
.L_x_3161:
[----:B------:R-:W-:Y:S05]  /*35530*/  BRA `(.L_x_3163) ;  /* 0xffffffa4002c7947 */ /* 0x000fea000383ffff */
.L_x_3009:
[----:B------:R-:W-:Y:S01]  /*35540*/  BSSY B1, `(.L_x_3164) ;  /* 0x0000006000017945 */ /* 0x000fe20003800000 */
[----:B------:R-:W-:-:S07]  /*35550*/  IMAD.MOV.U32 R15, RZ, RZ, -0x1 ;  /* 0xffffffffff0f7424 */ /* 0x000fce00078e00ff */
[----:B0-----:R-:W-:Y:S05]  /*35560*/  WARPSYNC.COLLECTIVE R15, `(.L_x_3165) ;  /* 0x000000000f0c7348 */ /* 0x001fea0003c00000 */
[----:B------:R-:W-:Y:S02]  /*35570*/  ELECT P6, UR62, PT ;  /* 0x00000000003e782f */ /* 0x000fe400038c0000 */
[----:B------:R-:W-:Y:S01]  /*35580*/  MOV R14, UR62 ;  /* 0x0000003e000e7c02 */ /* 0x000fe20008000f00 */
[----:B0-----:R-:W-:Y:S10]  /*35590*/  ENDCOLLECTIVE ;  /* 0x000000000000791b */ /* 0x001ff40003800000 */
.L_x_3165:
[----:B------:R-:W-:Y:S05]  /*355a0*/  BSYNC B1 ;  /* 0x0000000000017941 */ /* 0x000fea0003800000 */
.L_x_3164:
[----:B------:R-:W-:Y:S05]  /*355b0*/  BRA `(.L_x_3166) ;  /* 0xffffffa400187947 */ /* 0x000fea000383ffff */
.L_x_3010:
[----:B-1----:R1:W2:Y:S02]  /*355c0*/  SYNCS.PHASECHK.TRANS64.TRYWAIT P0, [R7+URZ+0x32420], R8 ;  /* 0x03242008070075a7 */ /* 0x0022a4000800017f */
[----:B--2---:R-:W-:Y:S05]  /*355d0*/  @!P0 NANOSLEEP.SYNCS 0x989680 ;  /* 0x009896800000895d */ /* 0x004fea0003900000 */
[----:B------:R-:W2:Y:S02]  /*355e0*/  @!P0 SYNCS.PHASECHK.TRANS64 P0, [R7+URZ+0x32420], R8 ;  /* 0x03242008070085a7 */ /* 0x000ea4000800007f */
[----:B--2---:R-:W-:Y:S05]  /*355f0*/  @!P0 BRA `(.L_x_3010) ;  /* 0xfffffffc00f08947 */ /* 0x004fea000383ffff */
[----:B------:R-:W-:Y:S05]  /*35600*/  BRA `(.L_x_3167) ;  /* 0xffffffa400307947 */ /* 0x000fea000383ffff */
.L_x_3013:
[----:B0-----:R0:W1:Y:S02]  /*35610*/  SYNCS.PHASECHK.TRANS64.TRYWAIT P0, [R8+URZ+0x324a0], R9 ;  /* 0x0324a009080075a7 */ /* 0x001064000800017f */
[----:B-1----:R-:W-:Y:S05]  /*35620*/  @!P0 NANOSLEEP.SYNCS 0x989680 ;  /* 0x009896800000895d */ /* 0x002fea0003900000 */
[----:B------:R-:W1:Y:S02]  /*35630*/  @!P0 SYNCS.PHASECHK.TRANS64 P0, [R8+URZ+0x324a0], R9 ;  /* 0x0324a009080085a7 */ /* 0x000e64000800007f */
[----:B-1----:R-:W-:Y:S05]  /*35640*/  @!P0 BRA `(.L_x_3013) ;  /* 0xfffffffc00f08947 */ /* 0x002fea000383ffff */
[----:B------:R-:W-:Y:S05]  /*35650*/  BRA `(.L_x_3168) ;  /* 0xffffffa4003c7947 */ /* 0x000fea000383ffff */
.L_x_3015:
[----:B-1----:R1:W2:Y:S02]  /*35660*/  SYNCS.PHASECHK.TRANS64.TRYWAIT P0, [R8+URZ+0x324c0], R9 ;  /* 0x0324c009080075a7 */ /* 0x0022a4000800017f */
[----:B--2---:R-:W-:Y:S05]  /*35670*/  @!P0 NANOSLEEP.SYNCS 0x989680 ;  /* 0x009896800000895d */ /* 0x004fea0003900000 */
[----:B------:R-:W2:Y:S02]  /*35680*/  @!P0 SYNCS.PHASECHK.TRANS64 P0, [R8+URZ+0x324c0], R9 ;  /* 0x0324c009080085a7 */ /* 0x000ea4000800007f */
[----:B--2---:R-:W-:Y:S05]  /*35690*/  @!P0 BRA `(.L_x_3015) ;  /* 0xfffffffc00f08947 */ /* 0x004fea000383ffff */
[----:B------:R-:W-:Y:S05]  /*356a0*/  BRA `(.L_x_3169) ;  /* 0xffffffa400a07947 */ /* 0x000fea000383ffff */
.L_x_3019:
[----:B0-----:R0:W1:Y:S02]  /*356b0*/  SYNCS.PHASECHK.TRANS64.TRYWAIT P0, [R9+URZ+0x324a0], R10 ;  /* 0x0324a00a090075a7 */ /* 0x001064000800017f */
[----:B-1----:R-:W-:Y:S05]  /*356c0*/  @!P0 NANOSLEEP.SYNCS 0x989680 ;  /* 0x009896800000895d */ /* 0x002fea0003900000 */
[----:B------:R-:W1:Y:S02]  /*356d0*/  @!P0 SYNCS.PHASECHK.TRANS64 P0, [R9+URZ+0x324a0], R10 ;  /* 0x0324a00a090085a7 */ /* 0x000e64000800007f */
[----:B-1----:R-:W-:Y:S05]  /*356e0*/  @!P0 BRA `(.L_x_3019) ;  /* 0xfffffffc00f08947 */ /* 0x002fea000383ffff */
[----:B------:R-:W-:Y:S05]  /*356f0*/  BRA `(.L_x_3170) ;  /* 0xffffffa800907947 */ /* 0x000fea000383ffff */
.L_x_3021:
[----:B-1----:R1:W2:Y:S02]  /*35700*/  SYNCS.PHASECHK.TRANS64.TRYWAIT P1, [R9+URZ+0x324c0], R10 ;  /* 0x0324c00a090075a7 */ /* 0x0022a4000802017f */
[----:B--2---:R-:W-:Y:S05]  /*35710*/  @!P1 NANOSLEEP.SYNCS 0x989680 ;  /* 0x009896800000995d */ /* 0x004fea0003900000 */
[----:B------:R-:W2:Y:S02]  /*35720*/  @!P1 SYNCS.PHASECHK.TRANS64 P1, [R9+URZ+0x324c0], R10 ;  /* 0x0324c00a090095a7 */ /* 0x000ea4000802007f */
[----:B--2---:R-:W-:Y:S05]  /*35730*/  @!P1 BRA `(.L_x_3021) ;  /* 0xfffffffc00f09947 */ /* 0x004fea000383ffff */
[----:B------:R-:W-:Y:S05]  /*35740*/  BRA `(.L_x_3171) ;  /* 0xffffffa800ec7947 */ /* 0x000fea000383ffff */
.L_x_3039:
[----:B------:R-:W2:Y:S01]  /*35750*/  S2R R5, SR_TID.X ;  /* 0x0000000000057919 */ /* 0x000ea20000002100 */
[----:B------:R-:W-:Y:S01]  /*35760*/  BSSY B0, `(.L_x_3172) ;  /* 0x000000a000007945 */ /* 0x000fe20003800000 */
[----:B------:R-:W-:Y:S01]  /*35770*/  IMAD.MOV.U32 R12, RZ, RZ, RZ ;  /* 0x000000ffff0c7224 */ /* 0x000fe200078e00ff */
[----:B01----:R-:W-:Y:S01]  /*35780*/  MOV R11, 0x1f ;  /* 0x0000001f000b7802 */ /* 0x003fe20000000f00 */
[----:B------:R-:W-:Y:S01]  /*35790*/  IMAD.MOV.U32 R15, RZ, RZ, -0x1 ;  /* 0xffffffffff0f7424 */ /* 0x000fe200078e00ff */
[----:B--2---:R-:W-:-:S04]  /*357a0*/  SHF.R.U32.HI R5, RZ, 0x5, R5 ;  /* 0x00000005ff057819 */ /* 0x004fc80000011605 */
[----:B------:R-:W-:-:S05]  /*357b0*/  LOP3.LUT R5, R5, 0x3, RZ, 0xc0, !PT ;  /* 0x0000000305057812 */ /* 0x000fca00078ec0ff */
[----:B------:R-:W-:-:S07]  /*357c0*/  IMAD.MOV.U32 R13, RZ, RZ, R5 ;  /* 0x000000ffff0d7224 */ /* 0x000fce00078e0005 */
[----:B------:R-:W-:Y:S05]  /*357d0*/  WARPSYNC.COLLECTIVE R15, `(.L_x_3173) ;  /* 0x000000000f087348 */ /* 0x000fea0003c00000 */
[----:B------:R0:W1:Y:S02]  /*357e0*/  SHFL.IDX P6, R14, R13, R12, R11 ;  /* 0x0000000c0d0e7389 */ /* 0x00006400000c000b */
[----:B01----:R-:W-:Y:S01]  /*357f0*/  ENDCOLLECTIVE ;  /* 0x000000000000791b */ /* 0x003fe20003800000 */
.L_x_3173:
[----:B------:R-:W-:Y:S05]  /*35800*/  BSYNC B0 ;  /* 0x0000000000007941 */ /* 0x000fea0003800000 */
.L_x_3172:
[----:B------:R-:W-:Y:S05]  /*35810*/  BRA `(.L_x_3174) ;  /* 0xffffffb800647947 */ /* 0x000fea000383ffff */
.L_x_3040:
[----:B------:R-:W-:Y:S01]  /*35820*/  BSSY B0, `(.L_x_3175) ;  /* 0x0000006000007945 */ /* 0x000fe20003800000 */
[----:B------:R-:W-:-:S07]  /*35830*/  IMAD.MOV.U32 R15, RZ, RZ, -0x1 ;  /* 0xffffffffff0f7424 */ /* 0x000fce00078e00ff */
[----:B01----:R-:W-:Y:S05]  /*35840*/  WARPSYNC.COLLECTIVE R15, `(.L_x_3176) ;  /* 0x000000000f0c7348 */ /* 0x003fea0003c00000 */
[----:B------:R-:W-:Y:S02]  /*35850*/  ELECT P6, UR62, PT ;  /* 0x00000000003e782f */ /* 0x000fe400038c0000 */
[----:B------:R-:W-:Y:S01]  /*35860*/  MOV R14, UR62 ;  /* 0x0000003e000e7c02 */ /* 0x000fe20008000f00 */
[----:B01----:R-:W-:Y:S10]  /*35870*/  ENDCOLLECTIVE ;  /* 0x000000000000791b */ /* 0x003ff40003800000 */
.L_x_3176:
[----:B------:R-:W-:Y:S05]  /*35880*/  BSYNC B0 ;  /* 0x0000000000007941 */ /* 0x000fea0003800000 */
.L_x_3175:
[----:B------:R-:W-:Y:S05]  /*35890*/  BRA `(.L_x_3177) ;  /* 0xffffffb800547947 */ /* 0x000fea000383ffff */
.L_x_3043:
[----:B-1----:R1:W2:Y:S02]  /*358a0*/  SYNCS.PHASECHK.TRANS64.TRYWAIT P0, [R5+URZ+0x32440], R7 ;  /* 0x03244007050075a7 */ /* 0x0022a4000800017f */
[----:B--2---:R-:W-:Y:S05]  /*358b0*/  @!P0 NANOSLEEP.SYNCS 0x989680 ;  /* 0x009896800000895d */ /* 0x004fea0003900000 */
[----:B------:R-:W2:Y:S02]  /*358c0*/  @!P0 SYNCS.PHASECHK.TRANS64 P0, [R5+URZ+0x32440], R7 ;  /* 0x03244007050085a7 */ /* 0x000ea4000800007f */
[----:B--2---:R-:W-:Y:S05]  /*358d0*/  @!P0 BRA `(.L_x_3043) ;  /* 0xfffffffc00f08947 */ /* 0x004fea000383ffff */
[----:B------:R-:W-:Y:S05]  /*358e0*/  BRA `(.L_x_3178) ;  /* 0xffffffb800bc7947 */ /* 0x000fea000383ffff */
.L_x_3047:
        /* <DEDUP_REMOVED lines=8> */
.L_x_3050:
[----:B-1----:R1:W2:Y:S02]  /*35970*/  SYNCS.PHASECHK.TRANS64.TRYWAIT P0, [R2+URZ+0x32460], R5 ;  /* 0x03246005020075a7 */ /* 0x0022a4000800017f */
[----:B--2---:R-:W-:Y:S05]  /*35980*/  @!P0 NANOSLEEP.SYNCS 0x989680 ;  /* 0x009896800000895d */ /* 0x004fea0003900000 */
[----:B------:R-:W2:Y:S02]  /*35990*/  @!P0 SYNCS.PHASECHK.TRANS64 P0, [R2+URZ+0x32460], R5 ;  /* 0x03246005020085a7 */ /* 0x000ea4000800007f */
[----:B--2---:R-:W-:Y:S05]  /*359a0*/  @!P0 BRA `(.L_x_3050) ;  /* 0xfffffffc00f08947 */ /* 0x004fea000383ffff */
[----:B------:R-:W-:Y:S05]  /*359b0*/  BRA `(.L_x_3180) ;  /* 0xffffffc000407947 */ /* 0x000fea000383ffff */
.L_x_3059:
[----:B---3--:R3:W4:Y:S02]  /*359c0*/  SYNCS.PHASECHK.TRANS64.TRYWAIT P0, [R2+URZ+0x32440], R3 ;  /* 0x03244003020075a7 */ /* 0x008724000800017f */
[----:B----4-:R-:W-:Y:S05]  /*359d0*/  @!P0 NANOSLEEP.SYNCS 0x989680 ;  /* 0x009896800000895d */ /* 0x010fea0003900000 */
[----:B------:R-:W4:Y:S02]  /*359e0*/  @!P0 SYNCS.PHASECHK.TRANS64 P0, [R2+URZ+0x32440], R3 ;  /* 0x03244003020085a7 */ /* 0x000f24000800007f */
[----:B----4-:R-:W-:Y:S05]  /*359f0*/  @!P0 BRA `(.L_x_3059) ;  /* 0xfffffffc00f08947 */ /* 0x010fea000383ffff */
[----:B------:R-:W-:Y:S05]  /*35a00*/  BRA `(.L_x_3181) ;  /* 0xffffffc400c07947 */ /* 0x000fea000383ffff */
.L_x_3061:
[----:B0-----:R0:W1:Y:S02]  /*35a10*/  SYNCS.PHASECHK.TRANS64.TRYWAIT P0, [R2+URZ+0x32460], R3 ;  /* 0x03246003020075a7 */ /* 0x001064000800017f */
[----:B-1----:R-:W-:Y:S05]  /*35a20*/  @!P0 NANOSLEEP.SYNCS 0x989680 ;  /* 0x009896800000895d */ /* 0x002fea0003900000 */
[----:B------:R-:W1:Y:S02]  /*35a30*/  @!P0 SYNCS.PHASECHK.TRANS64 P0, [R2+URZ+0x32460], R3 ;  /* 0x03246003020085a7 */ /* 0x000e64000800007f */
[----:B-1----:R-:W-:Y:S05]  /*35a40*/  @!P0 BRA `(.L_x_3061) ;  /* 0xfffffffc00f08947 */ /* 0x002fea000383ffff */
[----:B------:R-:W-:Y:S05]  /*35a50*/  BRA `(.L_x_3182) ;  /* 0xffffffc800307947 */ /* 0x000fea000383ffff */
.L_x_3066:
[----:B--2---:R2:W3:Y:S02]  /*35a60*/  SYNCS.PHASECHK.TRANS64.TRYWAIT P0, [R2+URZ+0x32440], R3 ;  /* 0x03244003020075a7 */ /* 0x0044e4000800017f */
[----:B---3--:R-:W-:Y:S05]  /*35a70*/  @!P0 NANOSLEEP.SYNCS 0x989680 ;  /* 0x009896800000895d */ /* 0x008fea0003900000 */
[----:B------:R-:W3:Y:S02]  /*35a80*/  @!P0 SYNCS.PHASECHK.TRANS64 P0, [R2+URZ+0x32440], R3 ;  /* 0x03244003020085a7 */ /* 0x000ee4000800007f */
[----:B---3--:R-:W-:Y:S05]  /*35a90*/  @!P0 BRA `(.L_x_3066) ;  /* 0xfffffffc00f08947 */ /* 0x008fea000383ffff */
[----:B------:R-:W-:Y:S05]  /*35aa0*/  BRA `(.L_x_3183) ;  /* 0xffffffcc007c7947 */ /* 0x000fea000383ffff */
.L_x_3068:
[----:B0-----:R0:W1:Y:S02]  /*35ab0*/  SYNCS.PHASECHK.TRANS64.TRYWAIT P1, [R2+URZ+0x32460], R3 ;  /* 0x03246003020075a7 */ /* 0x001064000802017f */
[----:B-1----:R-:W-:Y:S05]  /*35ac0*/  @!P1 NANOSLEEP.SYNCS 0x989680 ;  /* 0x009896800000995d */ /* 0x002fea0003900000 */
[----:B------:R-:W1:Y:S02]  /*35ad0*/  @!P1 SYNCS.PHASECHK.TRANS64 P1, [R2+URZ+0x32460], R3 ;  /* 0x03246003020095a7 */ /* 0x000e64000802007f */
[----:B-1----:R-:W-:Y:S05]  /*35ae0*/  @!P1 BRA `(.L_x_3068) ;  /* 0xfffffffc00f09947 */ /* 0x002fea000383ffff */
[----:B------:R-:W-:Y:S05]  /*35af0*/  BRA `(.L_x_3184) ;  /* 0xffffffcc00e87947 */ /* 0x000fea000383ffff */
.L_x_3073:
[----:B--2---:R2:W3:Y:S02]  /*35b00*/  SYNCS.PHASECHK.TRANS64.TRYWAIT P0, [R2+URZ+0x32440], R3 ;  /* 0x03244003020075a7 */ /* 0x0044e4000800017f */
[----:B---3--:R-:W-:Y:S05]  /*35b10*/  @!P0 NANOSLEEP.SYNCS 0x989680 ;  /* 0x009896800000895d */ /* 0x008fea0003900000 */
[----:B------:R-:W3:Y:S02]  /*35b20*/  @!P0 SYNCS.PHASECHK.TRANS64 P0, [R2+URZ+0x32440], R3 ;  /* 0x03244003020085a7 */ /* 0x000ee4000800007f */
[----:B---3--:R-:W-:Y:S05]  /*35b30*/  @!P0 BRA `(.L_x_3073) ;  /* 0xfffffffc00f08947 */ /* 0x008fea000383ffff */
[----:B------:R-:W-:Y:S05]  /*35b40*/  BRA `(.L_x_3185) ;  /* 0xffffffd400107947 */ /* 0x000fea000383ffff */
.L_x_3075:
[----:B0-----:R0:W1:Y:S02]  /*35b50*/  SYNCS.PHASECHK.TRANS64.TRYWAIT P1, [R2+URZ+0x32460], R3 ;  /* 0x03246003020075a7 */ /* 0x001064000802017f */
[----:B-1----:R-:W-:Y:S05]  /*35b60*/  @!P1 NANOSLEEP.SYNCS 0x989680 ;  /* 0x009896800000995d */ /* 0x002fea0003900000 */
[----:B------:R-:W1:Y:S02]  /*35b70*/  @!P1 SYNCS.PHASECHK.TRANS64 P1, [R2+URZ+0x32460], R3 ;  /* 0x03246003020095a7 */ /* 0x000e64000802007f */
[----:B-1----:R-:W-:Y:S05]  /*35b80*/  @!P1 BRA `(.L_x_3075) ;  /* 0xfffffffc00f09947 */ /* 0x002fea000383ffff */
[----:B------:R-:W-:Y:S05]  /*35b90*/  BRA `(.L_x_3186) ;  /* 0xffffffd400807947 */ /* 0x000fea000383ffff */
.L_x_3080:
[----:B------:R-:W-:Y:S01]  /*35ba0*/  BSSY B0, `(.L_x_3187) ;  /* 0x0000008000007945 */ /* 0x000fe20003800000 */
[----:B-1----:R-:W-:Y:S02]  /*35bb0*/  IMAD.MOV.U32 R13, RZ, RZ, R16 ;  /* 0x000000ffff0d7224 */ /* 0x002fe400078e0010 */
[----:B0-----:R-:W-:Y:S02]  /*35bc0*/  IMAD.MOV.U32 R12, RZ, RZ, RZ ;  /* 0x000000ffff0c7224 */ /* 0x001fe400078e00ff */
[----:B------:R-:W-:Y:S02]  /*35bd0*/  IMAD.MOV.U32 R11, RZ, RZ, 0x1f ;  /* 0x0000001fff0b7424 */ /* 0x000fe400078e00ff */
[----:B------:R-:W-:-:S07]  /*35be0*/  IMAD.MOV.U32 R15, RZ, RZ, -0x1 ;  /* 0xffffffffff0f7424 */ /* 0x000fce00078e00ff */
[----:B--23--:R-:W-:Y:S05]  /*35bf0*/  WARPSYNC.COLLECTIVE R15, `(.L_x_3188) ;  /* 0x000000000f087348 */ /* 0x00cfea0003c00000 */
[----:B------:R0:W1:Y:S02]  /*35c00*/  SHFL.IDX P6, R14, R13, R12, R11 ;  /* 0x0000000c0d0e7389 */ /* 0x00006400000c000b */
[----:B0123--:R-:W-:Y:S01]  /*35c10*/  ENDCOLLECTIVE ;  /* 0x000000000000791b */ /* 0x00ffe20003800000 */
.L_x_3188:
[----:B------:R-:W-:Y:S05]  /*35c20*/  BSYNC B0 ;  /* 0x0000000000007941 */ /* 0x000fea0003800000 */
.L_x_3187:
        /* <DEDUP_REMOVED lines=8> */
.L_x_3189:
[----:B------:R-:W-:Y:S01]  /*35cb0*/  MOV R16, R14 ;  /* 0x0000000e00107202 */ /* 0x000fe20000000f00 */
[----:B------:R-:W-:Y:S06]  /*35cc0*/  BRA `(.L_x_3190) ;  /* 0xffffffd800747947 */ /* 0x000fec000383ffff */
.L_x_3083:
[----:B------:R-:W-:Y:S01]  /*35cd0*/  BSSY B0, `(.L_x_3191) ;  /* 0x0000008000007945 */ /* 0x000fe20003800000 */
[----:B-1---5:R-:W-:Y:S02]  /*35ce0*/  IMAD.MOV.U32 R13, RZ, RZ, R17 ;  /* 0x000000ffff0d7224 */ /* 0x022fe400078e0011 */
[----:B0-----:R-:W-:Y:S02]  /*35cf0*/  IMAD.MOV.U32 R12, RZ, RZ, 0x1 ;  /* 0x00000001ff0c7424 */ /* 0x001fe400078e00ff */
[----:B------:R-:W-:Y:S02]  /*35d00*/  IMAD.MOV.U32 R11, RZ, RZ, RZ ;  /* 0x000000ffff0b7224 */ /* 0x000fe400078e00ff */
[----:B------:R-:W-:-:S07]  /*35d10*/  IMAD.MOV.U32 R15, RZ, RZ, -0x1 ;  /* 0xffffffffff0f7424 */ /* 0x000fce00078e00ff */
[----:B--234-:R-:W-:Y:S05]  /*35d20*/  WARPSYNC.COLLECTIVE R15, `(.L_x_3192) ;  /* 0x000000000f087348 */ /* 0x01cfea0003c00000 */
[----:B------:R0:W1:Y:S02]  /*35d30*/  SHFL.UP P6, R14, R13, R12, R11 ;  /* 0x0400000c0d0e7389 */ /* 0x00006400000c000b */
[----:B01234-:R-:W-:Y:S01]  /*35d40*/  ENDCOLLECTIVE ;  /* 0x000000000000791b */ /* 0x01ffe20003800000 */
.L_x_3192:
[----:B------:R-:W-:Y:S05]  /*35d50*/  BSYNC B0 ;  /* 0x0000000000007941 */ /* 0x000fea0003800000 */
.L_x_3191:
        /* <DEDUP_REMOVED lines=10> */
.L_x_3193:
        /* <DEDUP_REMOVED lines=8> */
.L_x_3194:
        /* <DEDUP_REMOVED lines=8> */
.L_x_3195:
        /* <DEDUP_REMOVED lines=8> */
.L_x_3196:
        /* <DEDUP_REMOVED lines=8> */
.L_x_3197:
[----:B------:R-:W-:Y:S05]  /*36000*/  BRA `(.L_x_3198) ;  /* 0xffffffd800387947 */ /* 0x000fea000383ffff */
.L_x_3088:
[----:B------:R-:W-:Y:S01]  /*36010*/  BSSY B0, `(.L_x_3199) ;  /* 0x0000008000007945 */ /* 0x000fe20003800000 */
[----:B-----5:R-:W-:Y:S01]  /*36020*/  IMAD.MOV.U32 R13, RZ, RZ, R17 ;  /* 0x000000ffff0d7224 */ /* 0x020fe200078e0011 */
[----:B------:R-:W-:Y:S01]  /*36030*/  MOV R11, RZ ;  /* 0x000000ff000b7202 */ /* 0x000fe20000000f00 */
[----:B------:R-:W-:Y:S02]  /*36040*/  IMAD.MOV.U32 R12, RZ, RZ, 0x1 ;  /* 0x00000001ff0c7424 */ /* 0x000fe400078e00ff */
[----:B------:R-:W-:-:S07]  /*36050*/  IMAD.MOV.U32 R15, RZ, RZ, -0x1 ;  /* 0xffffffffff0f7424 */ /* 0x000fce00078e00ff */
[----:B0-----:R-:W-:Y:S05]  /*36060*/  WARPSYNC.COLLECTIVE R15, `(.L_x_3200) ;  /* 0x000000000f087348 */ /* 0x001fea0003c00000 */
[----:B------:R1:W2:Y:S02]  /*36070*/  SHFL.UP P6, R14, R13, R12, R11 ;  /* 0x0400000c0d0e7389 */ /* 0x0002a400000c000b */
[----:B012---:R-:W-:Y:S01]  /*36080*/  ENDCOLLECTIVE ;  /* 0x000000000000791b */ /* 0x007fe20003800000 */
.L_x_3200:
[----:B------:R-:W-:Y:S05]  /*36090*/  BSYNC B0 ;  /* 0x0000000000007941 */ /* 0x000fea0003800000 */
.L_x_3199:
        /* <DEDUP_REMOVED lines=10> */
.L_x_3201:
        /* <DEDUP_REMOVED lines=8> */
.L_x_3202:
        /* <DEDUP_REMOVED lines=8> */
.L_x_3203:
        /* <DEDUP_REMOVED lines=8> */
.L_x_3204:
        /* <DEDUP_REMOVED lines=8> */
.L_x_3205:
[----:B------:R-:W-:Y:S05]  /*36340*/  BRA `(.L_x_3206) ;  /* 0xffffffd8001c7947 */ /* 0x000fea000383ffff */
.L_x_3090:
[----:B------:R-:W-:Y:S01]  /*36350*/  BSSY B0, `(.L_x_3207) ;  /* 0x0000006000007945 */ /* 0x000fe20003800000 */
[----:B------:R-:W-:Y:S01]  /*36360*/  PLOP3.LUT P6, PT, P6, PT, PT, 0x8, 0x0 ;  /* 0x000000000000781c */ /* 0x000fe200037ce170 */
[----:B------:R-:W-:-:S12]  /*36370*/  IMAD.MOV.U32 R15, RZ, RZ, -0x1 ;  /* 0xffffffffff0f7424 */ /* 0x000fd800078e00ff */
[----:B0-----:R-:W-:Y:S05]  /*36380*/  WARPSYNC.COLLECTIVE R15, `(.L_x_3208) ;  /* 0x000000000f087348 */ /* 0x001fea0003c00000 */
[----:B------:R-:W-:Y:S01]  /*36390*/  VOTE.ANY R14, PT, P6 ;  /* 0x00000000000e7806 */ /* 0x000fe200030e0100 */
[----:B0-----:R-:W-:Y:S06]  /*363a0*/  ENDCOLLECTIVE ;  /* 0x000000000000791b */ /* 0x001fec0003800000 */
.L_x_3208:
[----:B------:R-:W-:Y:S05]  /*363b0*/  BSYNC B0 ;  /* 0x0000000000007941 */ /* 0x000fea0003800000 */
.L_x_3207:
        /* <DEDUP_REMOVED lines=9> */
.L_x_3209:
[----:B------:R-:W-:Y:S01]  /*36450*/  IMAD.MOV.U32 R17, RZ, RZ, R14 ;  /* 0x000000ffff117224 */ /* 0x000fe200078e000e */
[----:B------:R-:W-:Y:S06]  /*36460*/  BRA `(.L_x_3210) ;  /* 0xffffffd8000c7947 */ /* 0x000fec000383ffff */
.L_x_3092:
[----:B------:R-:W-:Y:S01]  /*36470*/  BSSY B0, `(.L_x_3211) ;  /* 0x0000007000007945 */ /* 0x000fe20003800000 */
[----:B------:R-:W-:Y:S02]  /*36480*/  IMAD.MOV.U32 R13, RZ, RZ, R2 ;  /* 0x000000ffff0d7224 */ /* 0x000fe400078e0002 */
[----:B------:R-:W-:Y:S02]  /*36490*/  IMAD.MOV.U32 R11, RZ, RZ, 0x1f ;  /* 0x0000001fff0b7424 */ /* 0x000fe400078e00ff */
[----:B------:R-:W-:-:S07]  /*364a0*/  IMAD.MOV.U32 R15, RZ, RZ, -0x1 ;  /* 0xffffffffff0f7424 */ /* 0x000fce00078e00ff */
[----:B012---:R-:W-:Y:S05]  /*364b0*/  WARPSYNC.COLLECTIVE R15, `(.L_x_3212) ;  /* 0x000000000f087348 */ /* 0x007fea0003c00000 */
[----:B------:R3:W4:Y:S02]  /*364c0*/  SHFL.IDX P6, R14, R13, R12, R11 ;  /* 0x0000000c0d0e7389 */ /* 0x00072400000c000b */
[----:B01234-:R-:W-:Y:S01]  /*364d0*/  ENDCOLLECTIVE ;  /* 0x000000000000791b */ /* 0x01ffe20003800000 */
.L_x_3212:
[----:B------:R-:W-:Y:S05]  /*364e0*/  BSYNC B0 ;  /* 0x0000000000007941 */ /* 0x000fea0003800000 */
.L_x_3211:
[----:B------:R-:W-:Y:S01]  /*364f0*/  IMAD.MOV.U32 R7, RZ, RZ, R14 ;  /* 0x000000ffff077224 */ /* 0x000fe200078e000e */
[----:B------:R-:W-:Y:S06]  /*36500*/  BRA `(.L_x_3091) ;  /* 0xffffffd800007947 */ /* 0x000fec000383ffff */
.L_x_3095:
[----:B-1----:R1:W3:Y:S02]  /*36510*/  SYNCS.PHASECHK.TRANS64.TRYWAIT P0, [R0+URZ+0x32420], R3 ;  /* 0x03242003000075a7 */ /* 0x0022e4000800017f */
[----:B---3--:R-:W-:Y:S05]  /*36520*/  @!P0 NANOSLEEP.SYNCS 0x989680 ;  /* 0x009896800000895d */ /* 0x008fea0003900000 */
[----:B------:R-:W3:Y:S02]  /*36530*/  @!P0 SYNCS.PHASECHK.TRANS64 P0, [R0+URZ+0x32420], R3 ;  /* 0x03242003000085a7 */ /* 0x000ee4000800007f */
[----:B---3--:R-:W-:Y:S05]  /*36540*/  @!P0 BRA `(.L_x_3095) ;  /* 0xfffffffc00f08947 */ /* 0x008fea000383ffff */
[----:B------:R-:W-:Y:S05]  /*36550*/  BRA `(.L_x_3213) ;  /* 0xffffffdc00707947 */ /* 0x000fea000383ffff */
.L_x_3096:
        /* <DEDUP_REMOVED lines=11> */
.L_x_3215:
[----:B------:R-:W-:Y:S05]  /*36610*/  BSYNC B0 ;  /* 0x0000000000007941 */ /* 0x000fea0003800000 */
.L_x_3214:
[----:B------:R-:W-:Y:S05]  /*36620*/  BRA `(.L_x_3216) ;  /* 0xffffffdc00547947 */ /* 0x000fea000383ffff */
.L_x_3097:
[----:B------:R-:W-:Y:S01]  /*36630*/  BSSY B0, `(.L_x_3217) ;  /* 0x0000006000007945 */ /* 0x000fe20003800000 */
[----:B------:R-:W-:-:S07]  /*36640*/  IMAD.MOV.U32 R15, RZ, RZ, -0x1 ;  /* 0xffffffffff0f7424 */ /* 0x000fce00078e00ff */
[----:B012---:R-:W-:Y:S05]  /*36650*/  WARPSYNC.COLLECTIVE R15, `(.L_x_3218) ;  /* 0x000000000f0c7348 */ /* 0x007fea0003c00000 */
[----:B------:R-:W-:Y:S02]  /*36660*/  ELECT P6, UR62, PT ;  /* 0x00000000003e782f */ /* 0x000fe400038c0000 */
[----:B------:R-:W-:Y:S01]  /*36670*/  MOV R14, UR62 ;  /* 0x0000003e000e7c02 */ /* 0x000fe20008000f00 */
[----:B012---:R-:W-:Y:S10]  /*36680*/  ENDCOLLECTIVE ;  /* 0x000000000000791b */ /* 0x007ff40003800000 */
.L_x_3218:
[----:B------:R-:W-:Y:S05]  /*36690*/  BSYNC B0 ;  /* 0x0000000000007941 */ /* 0x000fea0003800000 */
.L_x_3217:
[----:B------:R-:W-:Y:S05]  /*366a0*/  BRA `(.L_x_3219) ;  /* 0xffffffdc00487947 */ /* 0x000fea000383ffff */
.L_x_3099:
[----:B-1----:R1:W2:Y:S02]  /*366b0*/  SYNCS.PHASECHK.TRANS64.TRYWAIT P0, [R6+URZ], R5 ;  /* 0x00000005060075a7 */ /* 0x0022a4000800017f */
[----:B--2---:R-:W-:Y:S05]  /*366c0*/  @!P0 NANOSLEEP.SYNCS 0x989680 ;  /* 0x009896800000895d */ /* 0x004fea0003900000 */
[----:B------:R-:W2:Y:S02]  /*366d0*/  @!P0 SYNCS.PHASECHK.TRANS64 P0, [R6+URZ], R5 ;  /* 0x00000005060085a7 */ /* 0x000ea4000800007f */
[----:B--2---:R-:W-:Y:S05]  /*366e0*/  @!P0 BRA `(.L_x_3099) ;  /* 0xfffffffc00f08947 */ /* 0x004fea000383ffff */
[----:B------:R-:W-:Y:S05]  /*366f0*/  BRA `(.L_x_3220) ;  /* 0xffffffdc00847947 */ /* 0x000fea000383ffff */
.L_x_3100:
[----:B--2---:R2:W3:Y:S02]  /*36700*/  SYNCS.PHASECHK.TRANS64.TRYWAIT P0, [R7+URZ], R2 ;  /* 0x00000002070075a7 */ /* 0x0044e4000800017f */
[----:B---3--:R-:W-:Y:S05]  /*36710*/  @!P0 NANOSLEEP.SYNCS 0x989680 ;  /* 0x009896800000895d */ /* 0x008fea0003900000 */
[----:B------:R-:W3:Y:S02]  /*36720*/  @!P0 SYNCS.PHASECHK.TRANS64 P0, [R7+URZ], R2 ;  /* 0x00000002070085a7 */ /* 0x000ee4000800007f */
[----:B---3--:R-:W-:Y:S05]  /*36730*/  @!P0 BRA `(.L_x_3100) ;  /* 0xfffffffc00f08947 */ /* 0x008fea000383ffff */
[----:B------:R-:W-:Y:S05]  /*36740*/  BRA `(.L_x_3221) ;  /* 0xffffffdc00787947 */ /* 0x000fea000383ffff */
.L_x_3102:
[----:B---3--:R3:W4:Y:S02]  /*36750*/  SYNCS.PHASECHK.TRANS64.TRYWAIT P0, [R4+URZ], R5 ;  /* 0x00000005040075a7 */ /* 0x008724000800017f */
[----:B----4-:R-:W-:Y:S05]  /*36760*/  @!P0 NANOSLEEP.SYNCS 0x989680 ;  /* 0x009896800000895d */ /* 0x010fea0003900000 */
[----:B------:R-:W4:Y:S02]  /*36770*/  @!P0 SYNCS.PHASECHK.TRANS64 P0, [R4+URZ], R5 ;  /* 0x00000005040085a7 */ /* 0x000f24000800007f */
[----:B----4-:R-:W-:Y:S05]  /*36780*/  @!P0 BRA `(.L_x_3102) ;  /* 0xfffffffc00f08947 */ /* 0x010fea000383ffff */
[----:B------:R-:W-:Y:S05]  /*36790*/  BRA `(.L_x_3222) ;  /* 0xffffffdc00807947 */ /* 0x000fea000383ffff */
        .type           $_ZN7cutlass13device_kernelIN5flash11enable_sm90INS1_16FlashAttnFwdSm90INS1_25CollectiveMainloopFwdSm90ILi2EN4cute5tupleIJNS5_1CILi1EEES8_S8_EEENS6_IJNS7_ILi128EEENS7_ILi96EEENS7_ILi64EEEEEELi256ENS_6half_tEfNS_4arch4Sm90ELb0ELb1ELb1ELb1ELb0ELb1ELb1ELb1ELb0ELb0ELb0ELb0EEENS1_21CollectiveEpilogueFwdINS6_IJSA_NS7_ILi256EEESB_EEES9_SE_SG_Li256ELb1ELb0ELb0ELb0EEENS1_36VarlenDynamicPersistentTileSchedulerILi128ELi96ELi256ELi32ELb0ELb0ELb1ELb1ELb0ELb1EEEEEEEEEvNT_6ParamsE$_ZZN5flash25CollectiveMainloopFwdSm90ILi2EN4cute5tupleIJNS1_1CILi1EEES4_S4_EEENS2_IJNS3_ILi128EEENS3_ILi96EEENS3_ILi64EEEEEELi256EN7cutlass6half_tEfNSA_4arch4Sm90ELb0ELb1ELb1ELb1ELb0ELb1ELb1ELb1ELb0ELb0ELb0ELb0EE3mmaINS_16FlashAttnFwdSm90ISE_NS_21CollectiveEpilogueFwdINS2_IJS6_NS3_ILi256EEES7_EEES5_SB_SD_Li256ELb1ELb0ELb0ELb0EEENS_36VarlenDynamicPersistentTileSchedulerILi128ELi96ELi256ELi32ELb0ELb0ELb1ELb1ELb0ELb1EEEE13SharedStorageENS1_6TensorINS1_11ArrayEngineIfLm128EEENS1_6LayoutINS2_IJNS2_IJNS3_ILi2EEEST_NS3_ILi32EEEEEES4_S4_EEENS2_IJNS2_IJS4_ST_NS3_ILi4EEEEEENS3_ILi0EEESZ_EEEEEEENS_7SoftmaxILi2ELi0EEEEEbRKNSE_6ParamsENSA_25PipelineTmaAsyncNoClusterILi2ENSA_16PipelineTmaAsyncILi2EEEEES1B_RNSA_13PipelineStateILj2EEERT0_RT1_iRiRKNS_16SeqlenInfoQKNewKILb1ELb1EEENS2_IJiiiiEEERT_ENKUliT_T0_T1_E_clIZSF_ISO_S12_S14_EbS17_S1B_S1B_S1E_S1G_S1I_iS1J_S1N_S1O_S1Q_EUlRS1R_iE0_NS3_ILb1EEES1Y_EEDaiS1R_S1S_S1T_,@function
        .size           $_ZN7cutlass13device_kernelIN5flash11enable_sm90INS1_16FlashAttnFwdSm90INS1_25CollectiveMainloopFwdSm90ILi2EN4cute5tupleIJNS5_1CILi1EEES8_S8_EEENS6_IJNS7_ILi128EEENS7_ILi96EEENS7_ILi64EEEEEELi256ENS_6half_tEfNS_4arch4Sm90ELb0ELb1ELb1ELb1ELb0ELb1ELb1ELb1ELb0ELb0ELb0ELb0EEENS1_21CollectiveEpilogueFwdINS6_IJSA_NS7_ILi256EEESB_EEES9_SE_SG_Li256ELb1ELb0ELb0ELb0EEENS1_36VarlenDynamicPersistentTileSchedulerILi128ELi96ELi256ELi32ELb0ELb0ELb1ELb1ELb0ELb1EEEEEEEEEvNT_6ParamsE$_ZZN5flash25CollectiveMainloopFwdSm90ILi2EN4cute5tupleIJNS1_1CILi1EEES4_S4_EEENS2_IJNS3_ILi128EEENS3_ILi96EEENS3_ILi64EEEEEELi256EN7cutlass6half_tEfNSA_4arch4Sm90ELb0ELb1ELb1ELb1ELb0ELb1ELb1ELb1ELb0ELb0ELb0ELb0EE3mmaINS_16FlashAttnFwdSm90ISE_NS_21CollectiveEpilogueFwdINS2_IJS6_NS3_ILi256EEES7_EEES5_SB_SD_Li256ELb1ELb0ELb0ELb0EEENS_36VarlenDynamicPersistentTileSchedulerILi128ELi96ELi256ELi32ELb0ELb0ELb1ELb1ELb0ELb1EEEE13SharedStorageENS1_6TensorINS1_11ArrayEngineIfLm128EEENS1_6LayoutINS2_IJNS2_IJNS3_ILi2EEEST_NS3_ILi32EEEEEES4_S4_EEENS2_IJNS2_IJS4_ST_NS3_ILi4EEEEEENS3_ILi0EEESZ_EEEEEEENS_7SoftmaxILi2ELi0EEEEEbRKNSE_6ParamsENSA_25PipelineTmaAsyncNoClusterILi2ENSA_16PipelineTmaAsyncILi2EEEEES1B_RNSA_13PipelineStateILj2EEERT0_RT1_iRiRKNS_16SeqlenInfoQKNewKILb1ELb1EEENS2_IJiiiiEEERT_ENKUliT_T0_T1_E_clIZSF_ISO_S12_S14_EbS17_S1B_S1B_S1E_S1G_S1I_iS1J_S1N_S1O_S1Q_EUlRS1R_iE0_NS3_ILb1EEES1Y_EEDaiS1R_S1S_S1T_,(.L_x_4727 - $_ZN7cutlass13device_kernelIN5flash11enable_sm90INS1_16FlashAttnFwdSm90INS1_25CollectiveMainloopFwdSm90ILi2EN4cute5tupleIJNS5_1CILi1EEES8_S8_EEENS6_IJNS7_ILi128EEENS7_ILi96EEENS7_ILi64EEEEEELi256ENS_6half_tEfNS_4arch4Sm90ELb0ELb1ELb1ELb1ELb0ELb1ELb1ELb1ELb0ELb0ELb0ELb0EEENS1_21CollectiveEpilogueFwdINS6_IJSA_NS7_ILi256EEESB_EEES9_SE_SG_Li256ELb1ELb0ELb0ELb0EEENS1_36VarlenDynamicPersistentTileSchedulerILi128ELi96ELi256ELi32ELb0ELb0ELb1ELb1ELb0ELb1EEEEEEEEEvNT_6ParamsE$_ZZN5flash25CollectiveMainloopFwdSm90ILi2EN4cute5tupleIJNS1_1CILi1EEES4_S4_EEENS2_IJNS3_ILi128EEENS3_ILi96EEENS3_ILi64EEEEEELi256EN7cutlass6half_tEfNSA_4arch4Sm90ELb0ELb1ELb1ELb1ELb0ELb1ELb1ELb1ELb0ELb0ELb0ELb0EE3mmaINS_16FlashAttnFwdSm90ISE_NS_21CollectiveEpilogueFwdINS2_IJS6_NS3_ILi256EEES7_EEES5_SB_SD_Li256ELb1ELb0ELb0ELb0EEENS_36VarlenDynamicPersistentTileSchedulerILi128ELi96ELi256ELi32ELb0ELb0ELb1ELb1ELb0ELb1EEEE13SharedStorageENS1_6TensorINS1_11ArrayEngineIfLm128EEENS1_6LayoutINS2_IJNS2_IJNS3_ILi2EEEST_NS3_ILi32EEEEEES4_S4_EEENS2_IJNS2_IJS4_ST_NS3_ILi4EEEEEENS3_ILi0EEESZ_EEEEEEENS_7SoftmaxILi2ELi0EEEEEbRKNSE_6ParamsENSA_25PipelineTmaAsyncNoClusterILi2ENSA_16PipelineTmaAsyncILi2EEEEES1B_RNSA_13PipelineStateILj2EEERT0_RT1_iRiRKNS_16SeqlenInfoQKNewKILb1ELb1EEENS2_IJiiiiEEERT_ENKUliT_T0_T1_E_clIZSF_ISO_S12_S14_EbS17_S1B_S1B_S1E_S1G_S1I_iS1J_S1N_S1O_S1Q_EUlRS1R_iE0_NS3_ILb1EEES1Y_EEDaiS1R_S1S_S1T_)
$_ZN7cutlass13device_kernelIN5flash11enable_sm90INS1_16FlashAttnFwdSm90INS1_25CollectiveMainloopFwdSm90ILi2EN4cute5tupleIJNS5_1CILi1EEES8_S8_EEENS6_IJNS7_ILi128EEENS7_ILi96EEENS7_ILi64EEEEEELi256ENS_6half_tEfNS_4arch4Sm90ELb0ELb1ELb1ELb1ELb0ELb1ELb1ELb1ELb0ELb0ELb0ELb0EEENS1_21CollectiveEpilogueFwdINS6_IJSA_NS7_ILi256EEESB_EEES9_SE_SG_Li256ELb1ELb0ELb0ELb0EEENS1_36VarlenDynamicPersistentTileSchedulerILi128ELi96ELi256ELi32ELb0ELb0ELb1ELb1ELb0ELb1EEEEEEEEEvNT_6ParamsE$_ZZN5flash25CollectiveMainloopFwdSm90ILi2EN4cute5tupleIJNS1_1CILi1EEES4_S4_EEENS2_IJNS3_ILi128EEENS3_ILi96EEENS3_ILi64EEEEEELi256EN7cutlass6half_tEfNSA_4arch4Sm90ELb0ELb1ELb1ELb1ELb0ELb1ELb1ELb1ELb0ELb0ELb0ELb0EE3mmaINS_16FlashAttnFwdSm90ISE_NS_21CollectiveEpilogueFwdINS2_IJS6_NS3_ILi256EEES7_EEES5_SB_SD_Li256ELb1ELb0ELb0ELb0EEENS_36VarlenDynamicPersistentTileSchedulerILi128ELi96ELi256ELi32ELb0ELb0ELb1ELb1ELb0ELb1EEEE13SharedStorageENS1_6TensorINS1_11ArrayEngineIfLm128EEENS1_6LayoutINS2_IJNS2_IJNS3_ILi2EEEST_NS3_ILi32EEEEEES4_S4_EEENS2_IJNS2_IJS4_ST_NS3_ILi4EEEEEENS3_ILi0EEESZ_EEEEEEENS_7SoftmaxILi2ELi0EEEEEbRKNSE_6ParamsENSA_25PipelineTmaAsyncNoClusterILi2ENSA_16PipelineTmaAsyncILi2EEEEES1B_RNSA_13PipelineStateILj2EEERT0_RT1_iRiRKNS_16SeqlenInfoQKNewKILb1ELb1EEENS2_IJiiiiEEERT_ENKUliT_T0_T1_E_clIZSF_ISO_S12_S14_EbS17_S1B_S1B_S1E_S1G_S1I_iS1J_S1N_S1O_S1Q_EUlRS1R_iE0_NS3_ILb1EEES1Y_EEDaiS1R_S1S_S1T_:
[----:B------:R-:W-:Y:S01]  /*367a0*/  R2UR UR5, R3 ;  /* 0x00000000030572ca */ /* 0x000fe200000e0000 */
[----:B------:R-:W-:-:S12]  /*367b0*/  ULDC UR4, c[0x0][0x20] ;  /* 0x0000080000047ab9 */ /* 0x000fd80000000800 */
[----:B------:R-:W-:-:S09]  /*367c0*/  UIADD3 UR4, -UR4, UR5, URZ ;  /* 0x0000000504047290 */ /* 0x000fd2000fffe13f */
[----:B------:R-:W2:Y:S04]  /*367d0*/  LDL.64 R6, [UR4+0x18] ;  /* 0x00001804ff067983 */ /* 0x000ea80008100a00 */
[----:B------:R-:W3:Y:S01]  /*367e0*/  LDL.64 R4, [UR4] ;  /* 0x00000004ff047983 */ /* 0x000ee20008100a00 */
[----:B------:R-:W-:-:S03]  /*367f0*/  ULDC.64 UR6, c[0x0][0x208] ;  /* 0x0000820000067ab9 */ /* 0x000fc60000000a00 */
[----:B--2---:R-:W2:Y:S04]  /*36800*/  LD.E R8, desc[UR6][R6.64+0x1c] ;  /* 0x00001c0606087980 */ /* 0x004ea8000c101900 */
[----:B---3--:R0:W5:Y:S04]  /*36810*/  LD.E R3, desc[UR6][R4.64] ;  /* 0x0000000604037980 */ /* 0x008168000c101900 */
[----:B------:R0:W5:Y:S01]  /*36820*/  LD.E R10, desc[UR6][R4.64+0x4] ;  /* 0x00000406040a7980 */ /* 0x000162000c101900 */
[----:B------:R-:W-:Y:S01]  /*36830*/  BSSY B1, `(.L_x_3223) ;  /* 0x0000005000017945 */ /* 0x000fe20003800000 */
[----:B--2---:R-:W-:-:S04]  /*36840*/  LOP3.LUT R8, R8, 0x1, RZ, 0xfc, !PT ;  /* 0x0000000108087812 */ /* 0x004fc800078efcff */
[----:B------:R-:W-:-:S13]  /*36850*/  ISETP.NE.AND P0, PT, R8, 0x3, PT ;  /* 0x000000030800780c */ /* 0x000fda0003f05270 */
[----:B0-----:R-:W-:Y:S05]  /*36860*/  @!P0 BRA `(.L_x_3224) ;  /* 0x0000000000048947 */ /* 0x001fea0003800000 */
[----:B------:R-:W-:Y:S01]  /*36870*/  BPT.TRAP 0x1 ;  /* 0x000000040000795c */ /* 0x000fe20000300000 */
.L_x_3224:
[----:B------:R-:W-:Y:S05]  /*36880*/  BSYNC B1 ;  /* 0x0000000000017941 */ /* 0x000fea0003800000 */
.L_x_3223:
        /* <DEDUP_REMOVED lines=13> */
.L_x_3226:
[----:B------:R-:W-:Y:S05]  /*36960*/  BSYNC B1 ;  /* 0x0000000000017941 */ /* 0x000fea0003800000 */
.L_x_3225:
[----:B------:R-:W-:Y:S04]  /*36970*/  BSSY B1, `(.L_x_3227) ;  /* 0x0000008000017945 */ /* 0x000fe80003800000 */
[----:B------:R-:W-:Y:S05]  /*36980*/  @P0 BRA `(.L_x_3228) ;  /* 0x0000000000180947 */ /* 0x000fea0003800000 */
[----:B------:R-:W2:Y:S01]  /*36990*/  LD.E.64 R6, desc[UR6][R6.64+0x8] ;  /* 0x0000080606067980 */ /* 0x000ea2000c101b00 */
[----:B-----5:R-:W-:Y:S02]  /*369a0*/  SHF.L.U32 R9, R9, 0x1f, RZ ;  /* 0x0000001f09097819 */ /* 0x020fe400000006ff */
[----:B--2---:R-:W-:-:S04]  /*369b0*/  MOV R3, R6 ;  /* 0x0000000600037202 */ /* 0x004fc80000000f00 */
[----:B------:R-:W-:-:S04]  /*369c0*/  LEA R8, R8, R3, 0x3 ;  /* 0x0000000308087211 */ /* 0x000fc800078e18ff */
[----:B------:R-:W0:Y:S02]  /*369d0*/  SYNCS.PHASECHK.TRANS64.TRYWAIT P0, [R8+URZ], R9 ;  /* 0x00000009080075a7 */ /* 0x000e24000800017f */
[----:B0-----:R-:W-:Y:S05]  /*369e0*/  @!P0 BRA `(.L_x_3229) ;  /* 0x000000b400e48947 */ /* 0x001fea0003800000 */
.L_x_3228:
[----:B------:R-:W-:Y:S05]  /*369f0*/  BSYNC B1 ;  /* 0x0000000000017941 */ /* 0x000fea0003800000 */
.L_x_3227:
[----:B0----5:R-:W2:Y:S04]  /*36a00*/  LDL.64 R8, [UR4] ;  /* 0x00000004ff087983 */ /* 0x021ea80008100a00 */
[----:B------:R-:W3:Y:S04]  /*36a10*/  LDL.64 R6, [UR4+0x28] ;  /* 0x00002804ff067983 */ /* 0x000ee80008100a00 */
[----:B------:R-:W4:Y:S04]  /*36a20*/  LDL.64 R4, [UR4+0x20] ;  /* 0x00002004ff047983 */ /* 0x000f280008100a00 */
[----:B------:R-:W4:Y:S04]  /*36a30*/  LDL.64 R10, [UR4+0x8] ;  /* 0x00000804ff0a7983 */ /* 0x000f280008100a00 */
[----:B--2---:R-:W2:Y:S04]  /*36a40*/  LD.E R9, desc[UR6][R8.64] ;  /* 0x0000000608097980 */ /* 0x004ea8000c101900 */
[----:B---3--:R-:W2:Y:S01]  /*36a50*/  LD.E.64 R12, desc[UR6][R6.64] ;  /* 0x00000006060c7980 */ /* 0x008ea2000c101b00 */
[----:B------:R-:W-:Y:S05]  /*36a60*/  WARPSYNC.ALL ;  /* 0x0000000000007948 */ /* 0x000fea0003800000 */
[----:B----4-:R0:W-:Y:S04]  /*36a70*/  ST.E desc[UR6][R10.64], RZ ;  /* 0x000000ff0a007985 */ /* 0x0101e8000c101906 */
[----:B------:R-:W3:Y:S01]  /*36a80*/  LD.E.64 R6, desc[UR6][R4.64] ;  /* 0x0000000604067980 */ /* 0x000ee2000c101b00 */
[----:B--2---:R-:W-:Y:S01]  /*36a90*/  IMAD R8, R9, 0x300, R12 ;  /* 0x0000030009087824 */ /* 0x004fe200078e020c */
[----:B------:R-:W-:Y:S01]  /*36aa0*/  WARPGROUP.ARRIVE ;  /* 0x00000000000079c5 */ /* 0x000fe20000000000 */
[----:B------:R-:W-:-:S02]  /*36ab0*/  IMAD.MOV.U32 R9, RZ, RZ, R13 ;  /* 0x000000ffff097224 */ /* 0x000fc400078e000d */
[----:B------:R-:W-:Y:S01]  /*36ac0*/  IMAD.MOV.U32 R211, RZ, RZ, 0x1 ;  /* 0x00000001ffd37424 */ /* 0x000fe200078e00ff */
        /* <DEDUP_REMOVED lines=10> */
[----:B------:R-:W-:-:S03]  /*36b70*/  WARPGROUP.ARRIVE ;  /* 0x00000000000079c5 */ /* 0x000fc60000000000 */
        /* <DEDUP_REMOVED lines=21> */
[----:B------:R-:W-:-:S03]  /*36cd0*/  IMAD.MOV.U32 R9, RZ, RZ, R13 ;  /* 0x000000ffff097224 */ /* 0x000fc600078e000d */
        /* <DEDUP_REMOVED lines=8> */
[----:B------:R-:W2:Y:S04]  /*36d60*/  LDL.64 R6, [UR4+0x38] ;  /* 0x00003804ff067983 */ /* 0x000ea80008100a00 */
[----:B------:R-:W3:Y:S04]  /*36d70*/  LDL.64 R4, [UR4+0x30] ;  /* 0x00003004ff047983 */ /* 0x000ee80008100a00 */
[----:B--2---:R-:W2:Y:S01]  /*36d80*/  LD.E R6, desc[UR6][R6.64] ;  /* 0x0000000606067980 */ /* 0x004ea2000c101900 */
[----:B---3--:R-:W-:Y:S01]  /*36d90*/  MOV R4, R4 ;  /* 0x0000000400047202 */ /* 0x008fe20000000f00 */
[----:B------:R-:W-:Y:S01]  /*36da0*/  BSSY B1, `(.L_x_3230) ;  /* 0x0000007000017945 */ /* 0x000fe20003800000 */
[----:B--2---:R-:W-:-:S04]  /*36db0*/  LEA.HI R3, R6, R6, RZ, 0x1 ;  /* 0x0000000606037211 */ /* 0x004fc800078f08ff */
[----:B------:R-:W-:-:S05]  /*36dc0*/  LOP3.LUT R3, R3, 0xfffffffe, RZ, 0xc0, !PT ;  /* 0xfffffffe03037812 */ /* 0x000fca00078ec0ff */
[----:B------:R-:W-:-:S05]  /*36dd0*/  IMAD.IADD R3, R6, 0x1, -R3 ;  /* 0x0000000106037824 */ /* 0x000fca00078e0a03 */
[----:B------:R-:W-:-:S04]  /*36de0*/  SHF.L.U32 R3, R3, 0x1f, RZ ;  /* 0x0000001f03037819 */ /* 0x000fc800000006ff */
[----:B------:R-:W1:Y:S02]  /*36df0*/  SYNCS.PHASECHK.TRANS64.TRYWAIT P0, [R4+URZ+0x32410], R3 ;  /* 0x03241003040075a7 */ /* 0x000e64000800017f */
[----:B01----:R-:W-:Y:S05]  /*36e00*/  @!P0 BRA `(.L_x_3231) ;  /* 0x000000b000f08947 */ /* 0x003fea0003800000 */
.L_x_3254:
[----:B------:R-:W-:Y:S05]  /*36e10*/  BSYNC B1 ;  /* 0x0000000000017941 */ /* 0x000fea0003800000 */
.L_x_3230:
[----:B------:R-:W2:Y:S04]  /*36e20*/  LDL.64 R6, [UR4+0x40] ;  /* 0x00004004ff067983 */ /* 0x000ea80008100a00 */
[----:B0-----:R-:W3:Y:S04]  /*36e30*/  LDL.64 R4, [UR4] ;  /* 0x00000004ff047983 */ /* 0x001ee80008100a00 */
        /* <DEDUP_REMOVED lines=8> */
.L_x_3233:
[----:B------:R-:W-:Y:S05]  /*36ec0*/  BSYNC B1 ;  /* 0x0000000000017941 */ /* 0x000fea0003800000 */
.L_x_3232:
        /* <DEDUP_REMOVED lines=13> */
.L_x_3235:
[----:B------:R-:W-:Y:S05]  /*36fa0*/  BSYNC B1 ;  /* 0x0000000000017941 */ /* 0x000fea0003800000 */
.L_x_3234:
        /* <DEDUP_REMOVED lines=8> */
.L_x_3237:
[----:B------:R-:W-:Y:S05]  /*37030*/  BSYNC B1 ;  /* 0x0000000000017941 */ /* 0x000fea0003800000 */
.L_x_3236:
[----:B------:R-:W2:Y:S04]  /*37040*/  LDL.64 R10, [UR4] ;  /* 0x00000004ff0a7983 */ /* 0x000ea80008100a00 */
[----:B0----5:R-:W3:Y:S04]  /*37050*/  LDL.64 R8, [UR4+0x58] ;  /* 0x00005804ff087983 */ /* 0x021ee80008100a00 */
[----:B------:R-:W4:Y:S04]  /*37060*/  LDL.64 R4, [UR4+0x48] ;  /* 0x00004804ff047983 */ /* 0x000f280008100a00 */
[----:B------:R-:W3:Y:S04]  /*37070*/  LDL.64 R6, [UR4+0x50] ;  /* 0x00005004ff067983 */ /* 0x000ee80008100a00 */
[----:B------:R-:W3:Y:S04]  /*37080*/  LDL.LU R18, [R1+0x470] ;  /* 0x0004700001127983 */ /* 0x000ee80000300800 */
[----:B--2---:R-:W2:Y:S04]  /*37090*/  LD.E R15, desc[UR6][R10.64] ;  /* 0x000000060a0f7980 */ /* 0x004ea8000c101900 */
[----:B----4-:R-:W4:Y:S04]  /*370a0*/  LD.E R3, desc[UR6][R4.64] ;  /* 0x0000000604037980 */ /* 0x010f28000c101900 */
[----:B---3--:R-:W2:Y:S04]  /*370b0*/  LD.E.64 R10, desc[UR6][R8.64] ;  /* 0x00000006080a7980 */ /* 0x008ea8000c101b00 */
[----:B------:R-:W3:Y:S01]  /*370c0*/  LD.E.64 R12, desc[UR6][R6.64] ;  /* 0x00000006060c7980 */ /* 0x000ee2000c101b00 */
[----:B------:R-:W-:Y:S05]  /*370d0*/  WARPSYNC.ALL ;  /* 0x0000000000007948 */ /* 0x000fea0003800000 */
[----:B------:R-:W-:Y:S01]  /*370e0*/  WARPGROUP.ARRIVE ;  /* 0x00000000000079c5 */ /* 0x000fe20000000000 */
[----:B----4-:R-:W-:Y:S01]  /*370f0*/  ISETP.NE.U32.AND P0, PT, R3, RZ, PT ;  /* 0x000000ff0300720c */ /* 0x010fe20003f05070 */
[----:B--2---:R-:W-:-:S02]  /*37100*/  IMAD R14, R15, 0xc00, R10 ;  /* 0x00000c000f0e7824 */ /* 0x004fc400078e020a */
[----:B------:R-:W-:Y:S01]  /*37110*/  IMAD.MOV.U32 R15, RZ, RZ, R11 ;  /* 0x000000ffff0f7224 */ /* 0x000fe200078e000b */
[----:B---3--:R-:W-:Y:S02]  /*37120*/  R2UR UR8, R12 ;  /* 0x000000000c0872ca */ /* 0x008fe400000e0000 */
[----:B------:R-:W-:Y:S02]  /*37130*/  R2UR UR9, R13 ;  /* 0x000000000d0972ca */ /* 0x000fe400000e0000 */
[----:B------:R-:W-:Y:S02]  /*37140*/  R2UR UR10, R14 ;  /* 0x000000000e0a72ca */ /* 0x000fe400000e0000 */
[----:B------:R-:W-:-:S03]  /*37150*/  R2UR UR11, R15 ;  /* 0x000000000f0b72ca */ /* 0x000fc600000e0000 */
[----:B------:R-:W-:-:S10]  /*37160*/  VOTEU.ANY UP0, P0 ;  /* 0x00000000003f7886 */ /* 0x000fd40000000100 */
[----:B------:R-:W-:Y:S03]  /*37170*/  HGMMA.64x96x16.F32 R24, gdesc[UR8], R24, UP0, gsb0 ;  /* 0x01600000081879f0 */ /* 0x000fe6000b800818 */
[----:B------:R-:W-:Y:S02]  /*37180*/  WARPGROUP.DEPBAR.LE gsb0, 0x0 ;  /* 0x00008000000079c5 */ /* 0x000fe40000010000 */
[----:B------:R-:W-:Y:S04]  /*37190*/  ST.E desc[UR6][R4.64], R211 ;  /* 0x000000d304007985 */ /* 0x000fe8000c101906 */
[----:B------:R-:W2:Y:S01]  /*371a0*/  LD.E.64 R8, desc[UR6][R6.64] ;  /* 0x0000000606087980 */ /* 0x000ea2000c101b00 */
[----:B------:R-:W-:Y:S01]  /*371b0*/  VIADD R10, R14, 0x2 ;  /* 0x000000020e0a7836 */ /* 0x000fe20000000000 */
[----:B------:R-:W-:-:S04]  /*371c0*/  R2UR UR11, R11 ;  /* 0x000000000b0b72ca */ /* 0x000fc800000e0000 */
[----:B------:R-:W-:Y:S01]  /*371d0*/  R2UR UR10, R10 ;  /* 0x000000000a0a72ca */ /* 0x000fe200000e0000 */
[----:B------:R-:W-:Y:S01]  /*371e0*/  WARPGROUP.ARRIVE ;  /* 0x00000000000079c5 */ /* 0x000fe20000000000 */
        /* <DEDUP_REMOVED lines=51> */
[----:B------:R-:W-:-:S02]  /*37520*/  IADD3 R10, R14, 0x304, RZ ;  /* 0x000003040e0a7810 */ /* 0x000fc40007ffe0ff */
[----:B------:R-:W-:Y:S02]  /*37530*/  R2UR UR11, R11 ;  /* 0x000000000b0b72ca */ /* 0x000fe400000e0000 */
        /* <DEDUP_REMOVED lines=100> */
[----:B------:R-:W-:-:S06]  /*37b80*/  WARPGROUP.ARRIVE ;  /* 0x00000000000079c5 */ /* 0x000fcc0000000000 */
[----:B------:R-:W0:Y:S02]  /*37b90*/  S2R R215, SR_TID.X ;  /* 0x0000000000d77919 */ /* 0x000e240000002100 */
[----:B0-----:R-:W-:Y:S01]  /*37ba0*/  LOP3.LUT P1, RZ, R215, 0x7f, RZ, 0xc0, !PT ;  /* 0x0000007fd7ff7812 */ /* 0x001fe2000782c0ff */
[----:B--2---:R-:W-:Y:S01]  /*37bb0*/  VIADD R8, R8, 0xc06 ;  /* 0x00000c0608087836 */ /* 0x004fe20000000000 */
[----:B------:R-:W-:-:S04]  /*37bc0*/  R2UR UR9, R9 ;  /* 0x00000000090972ca */ /* 0x000fc800000e0000 */
[----:B------:R-:W-:-:S13]  /*37bd0*/  R2UR UR8, R8 ;  /* 0x00000000080872ca */ /* 0x000fda00000e0000 */
[----:B------:R-:W-:Y:S03]  /*37be0*/  HGMMA.64x96x16.F32 R24, gdesc[UR8], R24, gsb0 ;  /* 0x01600000081879f0 */ /* 0x000fe60008000818 */
[----:B------:R-:W-:Y:S02]  /*37bf0*/  WARPGROUP.DEPBAR.LE gsb0, 0x0 ;  /* 0x00008000000079c5 */ /* 0x000fe40000010000 */
[----:B------:R0:W-:Y:S04]  /*37c00*/  ST.E desc[UR6][R4.64], R211 ;  /* 0x000000d304007985 */ /* 0x0001e8000c101906 */
[----:B------:R-:W2:Y:S04]  /*37c10*/  @!P1 LDL.64 R6, [UR4+0x18] ;  /* 0x00001804ff069983 */ /* 0x000ea80008100a00 */
[----:B------:R-:W3:Y:S01]  /*37c20*/  @!P1 LDL.64 R8, [UR4] ;  /* 0x00000004ff089983 */ /* 0x000ee20008100a00 */
[----:B------:R-:W-:-:S04]  /*37c30*/  SHF.R.U32.HI R3, RZ, 0x7, R215 ;  /* 0x00000007ff037819 */ /* 0x000fc800000116d7 */
[----:B------:R-:W-:-:S05]  /*37c40*/  IADD3 R3, -R3, 0xb, RZ ;  /* 0x0000000b03037810 */ /* 0x000fca0007ffe1ff */
[----:B------:R1:W-:Y:S06]  /*37c50*/  BAR.ARV R3, 0x100 ;  /* 0x000400030000751d */ /* 0x0003ec0000002000 */
[----:B--2---:R-:W2:Y:S04]  /*37c60*/  @!P1 LD.E.64 R6, desc[UR6][R6.64+0x30] ;  /* 0x0000300606069980 */ /* 0x004ea8000c101b00 */
[----:B---3--:R-:W3:Y:S01]  /*37c70*/  @!P1 LD.E R8, desc[UR6][R8.64] ;  /* 0x0000000608089980 */ /* 0x008ee2000c101900 */
[----:B--2---:R-:W-:-:S05]  /*37c80*/  @!P1 MOV R11, R6 ;  /* 0x00000006000b9202 */ /* 0x004fca0000000f00 */
[----:B---3--:R-:W-:-:S05]  /*37c90*/  @!P1 IMAD R10, R8, 0x8, R11 ;  /* 0x00000008080a9824 */ /* 0x008fca00078e020b */
[----:B------:R-:W-:-:S04]  /*37ca0*/  @!P1 PRMT R10, RZ, 0x654, R10 ;  /* 0x00000654ff0a9816 */ /* 0x000fc8000000000a */
[----:B------:R2:W-:Y:S02]  /*37cb0*/  @!P1 SYNCS.ARRIVE.TRANS64.RED.A1T0 RZ, [R10+URZ], RZ ;  /* 0x000000ff0aff99a7 */ /* 0x0005e4000810043f */
[----:B--2---:R-:W2:Y:S01]  /*37cc0*/  LDL.64 R10, [UR4+0x68] ;  /* 0x00006804ff0a7983 */ /* 0x004ea20008100a00 */
[----:B------:R-:W-:-:S05]  /*37cd0*/  IMAD.MOV.U32 R74, RZ, RZ, R72 ;  /* 0x000000ffff4a7224 */ /* 0x000fca00078e0048 */
[----:B------:R-:W3:Y:S04]  /*37ce0*/  LD.E R76, desc[UR6][R74.64] ;  /* 0x000000064a4c7980 */ /* 0x000ee8000c101900 */
[----:B--2---:R-:W2:Y:S01]  /*37cf0*/  LD.E.64 R10, desc[UR6][R10.64] ;  /* 0x000000060a0a7980 */ /* 0x004ea2000c101b00 */
[----:B------:R-:W-:-:S03]  /*37d00*/  IMAD.MOV.U32 R72, RZ, RZ, R2 ;  /* 0x000000ffff487224 */ /* 0x000fc600078e0002 */
[----:B0-----:R-:W4:Y:S04]  /*37d10*/  LD.E R5, desc[UR6][R74.64+0x8] ;  /* 0x000008064a057980 */ /* 0x001f28000c101900 */
[----:B------:R0:W4:Y:S04]  /*37d20*/  LD.E R73, desc[UR6][R72.64] ;  /* 0x0000000648497980 */ /* 0x000128000c101900 */
[----:B-1----:R-:W3:Y:S04]  /*37d30*/  LD.E R3, desc[UR6][R74.64+0x18] ;  /* 0x000018064a037980 */ /* 0x002ee8000c101900 */
[----:B------:R-:W4:Y:S04]  /*37d40*/  LD.E R4, desc[UR6][R74.64+0x4] ;  /* 0x000004064a047980 */ /* 0x000f28000c101900 */
[----:B------:R-:W4:Y:S04]  /*37d50*/  LD.E R77, desc[UR6][R74.64+0xc] ;  /* 0x00000c064a4d7980 */ /* 0x000f28000c101900 */
[----:B------:R-:W4:Y:S04]  /*37d60*/  LD.E R78, desc[UR6][R74.64+0x10] ;  /* 0x000010064a4e7980 */ /* 0x000f28000c101900 */
[----:B------:R-:W4:Y:S04]  /*37d70*/  LD.E R79, desc[UR6][R74.64+0x14] ;  /* 0x000014064a4f7980 */ /* 0x000f28000c101900 */
[----:B--2---:R-:W2:Y:S01]  /*37d80*/  LD.E R15, desc[UR6][R10.64] ;  /* 0x000000060a0f7980 */ /* 0x004ea2000c101900 */
[----:B------:R-:W-:-:S04]  /*37d90*/  LOP3.LUT R18, R18, 0xfff7ffff, RZ, 0xc0, !PT ;  /* 0xfff7ffff12127812 */ /* 0x000fc800078ec0ff */
[----:B------:R-:W-:-:S05]  /*37da0*/  @P1 LOP3.LUT R18, R18, 0x80000, RZ, 0xfc, !PT ;  /* 0x0008000012121812 */ /* 0x000fca00078efcff */
[----:B------:R1:W-:Y:S01]  /*37db0*/  STL [R1+0x470], R18 ;  /* 0x0004701201007387 */ /* 0x0003e20000100800 */
[----:B---3--:R-:W-:Y:S01]  /*37dc0*/  ISETP.GE.AND P0, PT, R3, 0x1, PT ;  /* 0x000000010300780c */ /* 0x008fe20003f06270 */
[----:B------:R-:W-:Y:S01]  /*37dd0*/  BSSY B1, `(.L_x_3239) ;  /* 0x000009d000017945 */ /* 0x000fe20003800000 */
[----:B----4-:R-:W-:Y:S02]  /*37de0*/  IMAD R79, R0, -0x60, R79 ;  /* 0xffffffa0004f7824 */ /* 0x010fe400078e024f */
[-C--:B--2---:R-:W-:Y:S01]  /*37df0*/  FMUL.FTZ R9, R31, R15.reuse ;  /* 0x0000000f1f097220 */ /* 0x084fe20000410000 */
[----:B------:R-:W-:Y:S01]  /*37e00*/  SHF.R.S32.HI R31, RZ, 0x1f, R76 ;  /* 0x0000001fff1f7819 */ /* 0x000fe2000001144c */
[----:B------:R-:W-:-:S03]  /*37e10*/  FMUL.FTZ R33, R33, R15 ;  /* 0x0000000f21217220 */ /* 0x000fc60000410000 */
[----:B------:R-:W-:Y:S01]  /*37e20*/  LEA.HI R31, R31, R76, RZ, 0x7 ;  /* 0x0000004c1f1f7211 */ /* 0x000fe200078f38ff */
[----:B------:R2:W3:Y:S01]  /*37e30*/  MUFU.TANH R82, R33 ;  /* 0x0000002100527308 */ /* 0x0004e20000002400 */
[----:B------:R-:W-:Y:S02]  /*37e40*/  FMUL.FTZ R32, R32, R15 ;  /* 0x0000000f20207220 */ /* 0x000fe40000410000 */
[----:B--2---:R-:W-:-:S05]  /*37e50*/  LOP3.LUT R33, R31, 0xffffff80, RZ, 0xc0, !PT ;  /* 0xffffff801f217812 */ /* 0x004fca00078ec0ff */
[----:B------:R2:W4:Y:S01]  /*37e60*/  MUFU.TANH R81, R32 ;  /* 0x0000002000517308 */ /* 0x0005220000002400 */
[----:B------:R-:W-:Y:S02]  /*37e70*/  IMAD.IADD R33, R76, 0x1, -R33 ;  /* 0x000000014c217824 */ /* 0x000fe400078e0a21 */
[----:B------:R-:W-:-:S03]  /*37e80*/  FMUL.FTZ R37, R37, R15 ;  /* 0x0000000f25257220 */ /* 0x000fc60000410000 */
[----:B--2---:R-:W-:Y:S02]  /*37e90*/  SHF.R.S32.HI R32, RZ, 0x1f, R33 ;  /* 0x0000001fff207819 */ /* 0x004fe40000011421 */
[----:B------:R2:W0:Y:S01]  /*37ea0*/  MUFU.TANH R84, R37 ;  /* 0x0000002500547308 */ /* 0x0004220000002400 */
[-C--:B------:R-:W-:Y:S01]  /*37eb0*/  FMUL.FTZ R8, R30, R15.reuse ;  /* 0x0000000f1e087220 */ /* 0x080fe20000410000 */
[----:B------:R-:W-:Y:S01]  /*37ec0*/  SHF.R.S32.HI R30, RZ, 0x7, R31 ;  /* 0x00000007ff1e7819 */ /* 0x000fe2000001141f */
[-C--:B------:R-:W-:Y:S01]  /*37ed0*/  FMUL.FTZ R12, R38, R15.reuse ;  /* 0x0000000f260c7220 */ /* 0x080fe20000410000 */
[----:B------:R-:W-:Y:S01]  /*37ee0*/  FMUL.FTZ R13, R39, R15 ;  /* 0x0000000f270d7220 */ /* 0x000fe20000410000 */
[----:B--2---:R-:W-:Y:S02]  /*37ef0*/  LEA.HI R37, R32, R33, RZ, 0x2 ;  /* 0x0000002120257211 */ /* 0x004fe400078f10ff */
[----:B------:R-:W-:Y:S02]  /*37f00*/  LEA.HI R31, R31, R30, RZ, 0x1 ;  /* 0x0000001e1f1f7211 */ /* 0x000fe400078f08ff */
[----:B------:R-:W-:-:S02]  /*37f10*/  SHF.R.S32.HI R38, RZ, 0x2, R37 ;  /* 0x00000002ff267819 */ /* 0x000fc40000011425 */
[----:B------:R-:W-:Y:S02]  /*37f20*/  SHF.R.S32.HI R39, RZ, 0x1f, R37 ;  /* 0x0000001fff277819 */ /* 0x000fe40000011425 */
[----:B------:R-:W-:Y:S02]  /*37f30*/  LEA.HI R32, R32, R33, RZ, 0x5 ;  /* 0x0000002120207211 */ /* 0x000fe400078f28ff */
[----:B------:R-:W-:Y:S02]  /*37f40*/  LEA.HI R39, R39, R38, RZ, 0x3 ;  /* 0x0000002627277211 */ /* 0x000fe400078f18ff */
[----:B------:R-:W-:Y:S01]  /*37f50*/  LOP3.LUT R31, R31, 0x3fffffe, RZ, 0xc0, !PT ;  /* 0x03fffffe1f1f7812 */ /* 0x000fe200078ec0ff */
[-C--:B------:R-:W-:Y:S01]  /*37f60*/  FMUL.FTZ R28, R28, R15.reuse ;  /* 0x0000000f1c1c7220 */ /* 0x080fe20000410000 */
[-C--:B------:R-:W-:Y:S01]  /*37f70*/  FMUL.FTZ R29, R29, R15.reuse ;  /* 0x0000000f1d1d7220 */ /* 0x080fe20000410000 */
[----:B------:R-:W-:Y:S01]  /*37f80*/  FMUL.FTZ R36, R36, R15 ;  /* 0x0000000f24247220 */ /* 0x000fe20000410000 */
[----:B------:R-:W-:-:S02]  /*37f90*/  SHF.R.S32.HI R32, RZ, 0x5, R32 ;  /* 0x00000005ff207819 */ /* 0x000fc40000011420 */
[----:B------:R-:W-:Y:S02]  /*37fa0*/  LOP3.LUT R39, R39, 0xfffffff8, RZ, 0xc0, !PT ;  /* 0xfffffff827277812 */ /* 0x000fe400078ec0ff */
[----:B------:R-:W-:Y:S01]  /*37fb0*/  IADD3 R31, R30, -R31, RZ ;  /* 0x8000001f1e1f7210 */ /* 0x000fe20007ffe0ff */
[-C--:B------:R-:W-:Y:S01]  /*37fc0*/  FMUL.FTZ R7, R24, R15.reuse ;  /* 0x0000000f18077220 */ /* 0x080fe20000410000 */
[----:B------:R-:W-:Y:S01]  /*37fd0*/  LOP3.LUT R30, R37, 0x7ffffffc, RZ, 0xc0, !PT ;  /* 0x7ffffffc251e7812 */ /* 0x000fe200078ec0ff */
[-C--:B------:R-:W-:Y:S01]  /*37fe0*/  FMUL.FTZ R14, R25, R15.reuse ;  /* 0x0000000f190e7220 */ /* 0x080fe20000410000 */
[-C--:B------:R-:W-:Y:S01]  /*37ff0*/  FMUL.FTZ R2, R26, R15.reuse ;  /* 0x0000000f1a027220 */ /* 0x080fe20000410000 */
[-C--:B------:R-:W-:Y:S01]  /*38000*/  FMUL.FTZ R6, R27, R15.reuse ;  /* 0x0000000f1b067220 */ /* 0x080fe20000410000 */
[----:B0-----:R-:W0:Y:S01]  /*38010*/  MUFU.TANH R72, R28 ;  /* 0x0000001c00487308 */ /* 0x001e220000002400 */
[-C--:B------:R-:W-:Y:S01]  /*38020*/  FMUL.FTZ R10, R34, R15.reuse ;  /* 0x0000000f220a7220 */ /* 0x080fe20000410000 */
[----:B------:R-:W-:Y:S01]  /*38030*/  FMUL.FTZ R11, R35, R15 ;  /* 0x0000000f230b7220 */ /* 0x000fe20000410000 */
[----:B------:R-:W-:-:S02]  /*38040*/  IMAD R37, R0, -0x60, R5 ;  /* 0xffffffa000257824 */ /* 0x000fc400078e0205 */
[-C--:B------:R-:W-:Y:S01]  /*38050*/  FMUL.FTZ R40, R40, R15.reuse ;  /* 0x0000000f28287220 */ /* 0x080fe20000410000 */
[-C--:B-1----:R-:W-:Y:S01]  /*38060*/  FMUL.FTZ R18, R42, R15.reuse ;  /* 0x0000000f2a127220 */ /* 0x082fe20000410000 */
[-C--:B------:R-:W-:Y:S01]  /*38070*/  FMUL.FTZ R44, R44, R15.reuse ;  /* 0x0000000f2c2c7220 */ /* 0x080fe20000410000 */
[-C--:B------:R-:W-:Y:S01]  /*38080*/  FMUL.FTZ R45, R45, R15.reuse ;  /* 0x0000000f2d2d7220 */ /* 0x080fe20000410000 */
[----:B------:R1:W2:Y:S01]  /*38090*/  MUFU.TANH R80, R29 ;  /* 0x0000001d00507308 */ /* 0x0002a20000002400 */
        /* <DEDUP_REMOVED lines=19> */
[----:B------:R-:W-:Y:S01]  /*381d0*/  FMUL.FTZ R69, R69, R15 ;  /* 0x0000000f45457220 */ /* 0x000fe20000410000 */
[----:B------:R-:W-:-:S02]  /*381e0*/  IMAD R32, R73, 0x8, R32 ;  /* 0x0000000849207824 */ /* 0x000fc400078e0220 */
[-C--:B------:R-:W-:Y:S01]  /*381f0*/  FMUL.FTZ R70, R70, R15.reuse ;  /* 0x0000000f46467220 */ /* 0x080fe20000410000 */
[----:B------:R-:W-:Y:S02]  /*38200*/  IMAD.IADD R39, R38, 0x1, -R39 ;  /* 0x0000000126277824 */ /* 0x000fe400078e0a27 */
[-C--:B------:R-:W-:Y:S01]  /*38210*/  FMUL.FTZ R48, R48, R15.reuse ;  /* 0x0000000f30307220 */ /* 0x080fe20000410000 */
[-C--:B------:R-:W-:Y:S01]  /*38220*/  FMUL.FTZ R49, R49, R15.reuse ;  /* 0x0000000f31317220 */ /* 0x080fe20000410000 */
[-C--:B------:R-:W-:Y:S01]  /*38230*/  FMUL.FTZ R52, R52, R15.reuse ;  /* 0x0000000f34347220 */ /* 0x080fe20000410000 */
[-C--:B------:R-:W-:Y:S01]  /*38240*/  FMUL.FTZ R53, R53, R15.reuse ;  /* 0x0000000f35357220 */ /* 0x080fe20000410000 */
[-C--:B------:R-:W-:Y:S01]  /*38250*/  FMUL.FTZ R60, R60, R15.reuse ;  /* 0x0000000f3c3c7220 */ /* 0x080fe20000410000 */
[-C--:B------:R-:W-:Y:S01]  /*38260*/  FMUL.FTZ R41, R41, R15.reuse ;  /* 0x0000000f29297220 */ /* 0x080fe20000410000 */
[----:B------:R-:W-:Y:S01]  /*38270*/  IMAD.IADD R30, R33, 0x1, -R30 ;  /* 0x00000001211e7824 */ /* 0x000fe200078e0a1e */
[----:B------:R-:W-:Y:S01]  /*38280*/  IADD3 R33, -R4, 0x1, R37 ;  /* 0x0000000104217810 */ /* 0x000fe20007ffe125 */
[----:B------:R-:W-:Y:S01]  /*38290*/  IMAD.U32 R32, R32, 0x10, R39 ;  /* 0x0000001020207824 */ /* 0x000fe200078e0027 */
[----:B------:R-:W1:Y:S01]  /*382a0*/  MUFU.TANH R7, R7 ;  /* 0x0000000700077308 */ /* 0x000e620000002400 */
[----:B------:R-:W-:-:S02]  /*382b0*/  FMUL.FTZ R62, R62, R15 ;  /* 0x0000000f3e3e7220 */ /* 0x000fc40000410000 */
[----:B------:R-:W-:-:S05]  /*382c0*/  IMAD R33, R30, -0x2, R33 ;  /* 0xfffffffe1e217824 */ /* 0x000fca00078e0221 */
[----:B------:R-:W3:Y:S01]  /*382d0*/  MUFU.TANH R14, R14 ;  /* 0x0000000e000e7308 */ /* 0x000ee20000002400 */
[----:B------:R-:W-:-:S07]  /*382e0*/  FMUL.FTZ R15, R71, R15 ;  /* 0x0000000f470f7220 */ /* 0x000fce0000410000 */
        /* <DEDUP_REMOVED lines=38> */
[----:B------:R4:W0:Y:S02]  /*38550*/  MUFU.TANH R85, R41 ;  /* 0x0000002900557308 */ /* 0x0008240000002400 */
[----:B----4-:R-:W-:Y:S01]  /*38560*/  IMAD R41, R31, 0x40, R32 ;  /* 0x000000401f297824 */ /* 0x010fe200078e0220 */
[----:B------:R-:W-:-:S05]  /*38570*/  LOP3.LUT R32, RZ, R77, RZ, 0x33, !PT ;  /* 0x0000004dff207212 */ /* 0x000fca00078e33ff */
[----:B------:R4:W0:Y:S01]  /*38580*/  MUFU.TANH R87, R62 ;  /* 0x0000003e00577308 */ /* 0x0008220000002400 */
[C---:B------:R-:W-:Y:S02]  /*38590*/  IMAD.SHL.U32 R31, R30.reuse, 0x2, RZ ;  /* 0x000000021e1f7824 */ /* 0x040fe400078e00ff */
[----:B------:R-:W-:Y:S02]  /*385a0*/  IMAD.IADD R58, R33, 0x1, R32 ;  /* 0x00000001213a7824 */ /* 0x000fe400078e0220 */
[----:B----4-:R-:W-:-:S03]  /*385b0*/  IMAD R62, R30, -0x2, R37 ;  /* 0xfffffffe1e3e7824 */ /* 0x010fc600078e0225 */
[----:B------:R4:W0:Y:S01]  /*385c0*/  MUFU.TANH R63, R15 ;  /* 0x0000000f003f7308 */ /* 0x0008220000002400 */
[----:B------:R-:W-:Y:S01]  /*385d0*/  IMAD R59, R0, -0x60, -R31 ;  /* 0xffffffa0003b7824 */ /* 0x000fe200078e0a1f */
[----:B------:R-:W-:Y:S01]  /*385e0*/  VIADDMNMX R54, R41, R78, R62, PT ;  /* 0x0000004e29367246 */ /* 0x000fe2000380013e */
[----:B----4-:R-:W-:Y:S01]  /*385f0*/  IMAD.IADD R15, R58, 0x1, R41 ;  /* 0x000000013a0f7824 */ /* 0x010fe200078e0229 */
        /* <DEDUP_REMOVED lines=9> */
[----:B------:R-:W2:Y:S04]  /*38690*/  LD.E R31, desc[UR6][R74.64+0x1c] ;  /* 0x00001c064a1f7980 */ /* 0x000ea8000c101900 */
[----:B------:R-:W3:Y:S01]  /*386a0*/  LD.E R33, desc[UR6][R74.64+0x20] ;  /* 0x000020064a217980 */ /* 0x000ee2000c101900 */
[----:B--2---:R-:W-:-:S05]  /*386b0*/  IMAD.HI.U32 R0, R0, R31, RZ ;  /* 0x0000001f00007227 */ /* 0x004fca00078e00ff */
[----:B---3--:R-:W-:-:S07]  /*386c0*/  SHF.R.U32.HI R0, RZ, R33, R0 ;  /* 0x00000021ff007219 */ /* 0x008fce0000011600 */
.L_x_3244:
[----:B------:R-:W-:Y:S05]  /*386d0*/  BSYNC B3 ;  /* 0x0000000000037941 */ /* 0x000fea0003800000 */
.L_x_3243:
[----:B------:R-:W-:Y:S01]  /*386e0*/  LOP3.LUT R0, RZ, R0, RZ, 0x33, !PT ;  /* 0x00000000ff007212 */ /* 0x000fe200078e33ff */
[----:B------:R-:W-:Y:S06]  /*386f0*/  BRA `(.L_x_3245) ;  /* 0x0000000000187947 */ /* 0x000fec0003800000 */
.L_x_3242:
[----:B------:R-:W-:-:S13]  /*38700*/  ISETP.NE.AND P0, PT, R3, 0x1, PT ;  /* 0x000000010300780c */ /* 0x000fda0003f05270 */
[----:B------:R-:W-:Y:S05]  /*38710*/  @!P0 BRA `(.L_x_3245) ;  /* 0x0000000000108947 */ /* 0x000fea0003800000 */
[----:B------:R-:W2:Y:S04]  /*38720*/  LD.E R31, desc[UR6][R74.64+0x1c] ;  /* 0x00001c064a1f7980 */ /* 0x000ea8000c101900 */
[----:B------:R-:W3:Y:S01]  /*38730*/  LD.E R33, desc[UR6][R74.64+0x20] ;  /* 0x000020064a217980 */ /* 0x000ee2000c101900 */
[----:B--2---:R-:W-:-:S05]  /*38740*/  IMAD.HI.U32 R0, R0, R31, RZ ;  /* 0x0000001f00007227 */ /* 0x004fca00078e00ff */
[----:B---3--:R-:W-:-:S07]  /*38750*/  SHF.R.U32.HI R0, RZ, R33, R0 ;  /* 0x00000021ff007219 */ /* 0x008fce0000011600 */
.L_x_3245:
[----:B------:R-:W-:Y:S05]  /*38760*/  BSYNC B2 ;  /* 0x0000000000027941 */ /* 0x000fea0003800000 */
.L_x_3241:
[----:B------:R-:W-:-:S05]  /*38770*/  IMAD R0, R3, R0, R59 ;  /* 0x0000000003007224 */ /* 0x000fca00078e023b */
[----:B------:R-:W-:Y:S02]  /*38780*/  VIMNMX R15, R15, R0, !PT ;  /* 0x000000000f0f7248 */ /* 0x000fe40007fe0100 */
[----:B------:R-:W-:-:S07]  /*38790*/  VIADDMNMX R54, R0, R3, R54, PT ;  /* 0x0000000300367246 */ /* 0x000fce0003800136 */
.L_x_3240:
[----:B------:R-:W-:Y:S05]  /*387a0*/  BSYNC B1 ;  /* 0x0000000000017941 */ /* 0x000fea0003800000 */
.L_x_3239:
        /* <DEDUP_REMOVED lines=90> */
[----:B------:R-:W-:Y:S02]  /*38d50*/  ISETP.GE.AND P2, PT, R79, 0x4a, PT ;  /* 0x0000004a4f00780c */ /* 0x000fe40003f46270 */
[----:B------:R-:W-:-:S02]  /*38d60*/  VIADDMNMX R62, R41, R78, R62, PT ;  /* 0x0000004e293e7246 */ /* 0x000fc4000380013e */
        /* <DEDUP_REMOVED lines=40> */
.L_x_3251:
[----:B------:R-:W-:Y:S05]  /*38ff0*/  BSYNC B3 ;  /* 0x0000000000037941 */ /* 0x000fea0003800000 */
.L_x_3250:
[----:B------:R-:W-:Y:S01]  /*39000*/  LOP3.LUT R4, RZ, R4, RZ, 0x33, !PT ;  /* 0x00000004ff047212 */ /* 0x000fe200078e33ff */
[----:B------:R-:W-:Y:S06]  /*39010*/  BRA `(.L_x_3252) ;  /* 0x0000000000187947 */ /* 0x000fec0003800000 */
.L_x_3249:
[----:B------:R-:W-:-:S13]  /*39020*/  ISETP.NE.AND P6, PT, R3, 0x1, PT ;  /* 0x000000010300780c */ /* 0x000fda0003fc5270 */
[----:B------:R-:W-:Y:S05]  /*39030*/  @!P6 BRA `(.L_x_3252) ;  /* 0x000000000010e947 */ /* 0x000fea0003800000 */
[----:B------:R-:W2:Y:S04]  /*39040*/  LD.E R5, desc[UR6][R74.64+0x1c] ;  /* 0x00001c064a057980 */ /* 0x000ea8000c101900 */
[----:B------:R-:W3:Y:S01]  /*39050*/  LD.E R41, desc[UR6][R74.64+0x20] ;  /* 0x000020064a297980 */ /* 0x000ee2000c101900 */
[----:B--2---:R-:W-:-:S05]  /*39060*/  IMAD.HI.U32 R4, R4, R5, RZ ;  /* 0x0000000504047227 */ /* 0x004fca00078e00ff */
[----:B---3--:R-:W-:-:S07]  /*39070*/  SHF.R.U32.HI R4, RZ, R41, R4 ;  /* 0x00000029ff047219 */ /* 0x008fce0000011604 */
.L_x_3252:
[----:B------:R-:W-:Y:S05]  /*39080*/  BSYNC B2 ;  /* 0x0000000000027941 */ /* 0x000fea0003800000 */
.L_x_3248:
[----:B------:R-:W-:-:S05]  /*39090*/  IMAD R4, R3, R4, R59 ;  /* 0x0000000403047224 */ /* 0x000fca00078e023b */
[----:B------:R-:W-:Y:S02]  /*390a0*/  VIADDMNMX R62, R4, R3, R62, PT ;  /* 0x00000003043e7246 */ /* 0x000fe4000380013e */
[----:B------:R-:W-:-:S07]  /*390b0*/  VIMNMX R7, R7, R4, !PT ;  /* 0x0000000407077248 */ /* 0x000fce0007fe0100 */
.L_x_3247:
[----:B------:R-:W-:Y:S05]  /*390c0*/  BSYNC B1 ;  /* 0x0000000000017941 */ /* 0x000fea0003800000 */
.L_x_3246:
        /* <DEDUP_REMOVED lines=68> */
[----:B------:R-:W-:-:S04]  /*39510*/  ISETP.GT.AND P0, PT, R7, 0x48, !P1 ;  /* 0x000000480700780c */ /* 0x000fc80004f04270 */
[----:B------:R-:W-:-:S04]  /*39520*/  ISETP.LT.OR P0, PT, R62, 0x49, P0 ;  /* 0x000000493e00780c */ /* 0x000fc80000701670 */
[----:B------:R-:W-:Y:S02]  /*39530*/  FSEL R4, R87, -INF , !P0 ;  /* 0xff80000057047808 */ /* 0x000fe40004000000 */
[C---:B------:R-:W-:Y:S02]  /*39540*/  ISETP.GT.AND P0, PT, R7.reuse, RZ, !P6 ;  /* 0x000000ff0700720c */ /* 0x040fe40007704270 */
[C---:B------:R-:W-:Y:S02]  /*39550*/  ISETP.GT.AND P2, PT, R7.reuse, 0x49, !P2 ;  /* 0x000000490700780c */ /* 0x040fe40005744270 */
[----:B------:R-:W-:Y:S02]  /*39560*/  ISETP.LT.OR P0, PT, R62, 0x1, P0 ;  /* 0x000000013e00780c */ /* 0x000fe40000701670 */
[----:B------:R-:W-:Y:S02]  /*39570*/  ISETP.GT.AND P3, PT, R7, 0x50, !P3 ;  /* 0x000000500700780c */ /* 0x000fe40005f64270 */
[----:B------:R-:W-:-:S02]  /*39580*/  FSEL R13, R2, -INF , !P0 ;  /* 0xff800000020d7808 */ /* 0x000fc40004000000 */
[----:B------:R-:W2:Y:S01]  /*39590*/  LDL.64 R2, [UR4+0x70] ;  /* 0x00007004ff027983 */ /* 0x000ea20008100a00 */
        /* <DEDUP_REMOVED lines=18> */
[C---:B------:R-:W-:Y:S02]  /*396c0*/  ISETP.LT.OR P2, PT, R62.reuse, 0x4a, P2 ;  /* 0x0000004a3e00780c */ /* 0x040fe40001741670 */
[----:B------:R-:W-:Y:S02]  /*396d0*/  FMNMX.FTZ R9, R5, R6, !PT ;  /* 0x0000000605097209 */ /* 0x000fe40007810000 */
[----:B------:R-:W-:Y:S02]  /*396e0*/  ISETP.LT.OR P3, PT, R62, 0x51, P3 ;  /* 0x000000513e00780c */ /* 0x000fe40001f61670 */
[----:B------:R-:W-:Y:S02]  /*396f0*/  FSEL R26, R26, -INF , !P2 ;  /* 0xff8000001a1a7808 */ /* 0x000fe40005000000 */
[----:B------:R-:W-:-:S02]  /*39700*/  FMNMX.FTZ R9, R4, R9, !PT ;  /* 0x0000000904097209 */ /* 0x000fc40007810000 */
[----:B------:R-:W-:Y:S02]  /*39710*/  ISETP.GT.AND P5, PT, R7, 0x58, !P5 ;  /* 0x000000580700780c */ /* 0x000fe40006fa4270 */
[----:B------:R-:W-:Y:S02]  /*39720*/  ISETP.LT.OR P4, PT, R62, 0x52, P4 ;  /* 0x000000523e00780c */ /* 0x000fe40002781670 */
[----:B------:R-:W-:Y:S02]  /*39730*/  FSEL R25, R25, -INF , !P3 ;  /* 0xff80000019197808 */ /* 0x000fe40005800000 */
[----:B------:R-:W-:Y:S02]  /*39740*/  FMNMX.FTZ R6, R26, R9, !PT ;  /* 0x000000091a067209 */ /* 0x000fe40007810000 */
[----:B------:R-:W-:Y:S02]  /*39750*/  ISETP.GT.AND P0, PT, R7, 0x59, !P6 ;  /* 0x000000590700780c */ /* 0x000fe40007704270 */
[----:B------:R-:W-:-:S02]  /*39760*/  ISETP.LT.OR P5, PT, R62, 0x59, P5 ;  /* 0x000000593e00780c */ /* 0x000fc40002fa1670 */
[----:B------:R-:W-:Y:S02]  /*39770*/  FSEL R28, R28, -INF , !P4 ;  /* 0xff8000001c1c7808 */ /* 0x000fe40006000000 */
[----:B------:R-:W-:Y:S02]  /*39780*/  FMNMX.FTZ R7, R25, R6, !PT ;  /* 0x0000000619077209 */ /* 0x000fe40007810000 */
[----:B------:R-:W-:Y:S02]  /*39790*/  ISETP.LT.OR P0, PT, R62, 0x5a, P0 ;  /* 0x0000005a3e00780c */ /* 0x000fe40000701670 */
[----:B------:R-:W-:Y:S02]  /*397a0*/  FSEL R29, R70, -INF , !P5 ;  /* 0xff800000461d7808 */ /* 0x000fe40006800000 */
[----:B------:R-:W-:Y:S02]  /*397b0*/  FMNMX.FTZ R6, R28, R7, !PT ;  /* 0x000000071c067209 */ /* 0x000fe40007810000 */
[----:B------:R-:W-:-:S02]  /*397c0*/  FSEL R27, R63, -INF , !P0 ;  /* 0xff8000003f1b7808 */ /* 0x000fc40004000000 */
[----:B------:R-:W-:-:S04]  /*397d0*/  FMNMX.FTZ R6, R29, R6, !PT ;  /* 0x000000061d067209 */ /* 0x000fc80007810000 */
[----:B------:R-:W-:-:S05]  /*397e0*/  FMNMX.FTZ R9, R27, R6, !PT ;  /* 0x000000061b097209 */ /* 0x000fca0007810000 */
[----:B--2---:R0:W-:Y:S04]  /*397f0*/  ST.E desc[UR6][R2.64+0x4], R9 ;  /* 0x0000040902007985 */ /* 0x0041e8000c101906 */
        /* <DEDUP_REMOVED lines=23> */
[----:B0-----:R-:W-:-:S05]  /*39970*/  FMNMX.FTZ R9, R15, R6, !PT ;  /* 0x000000060f097209 */ /* 0x001fca0007810000 */
[----:B------:R-:W0:Y:S02]  /*39980*/  SHFL.BFLY PT, R6, R9, 0x2, 0x1f ;  /* 0x0c401f0009067f89 */ /* 0x000e2400000e0000 */
[----:B0-----:R-:W-:Y:S02]  /*39990*/  FMNMX.FTZ R8, R9, R6, !PT ;  /* 0x0000000609087209 */ /* 0x001fe40007810000 */
[----:B------:R-:W-:Y:S04]  /*399a0*/  ST.E desc[UR6][R2.64], R9 ;  /* 0x0000000902007985 */ /* 0x000fe8000c101906 */
[----:B--2---:R-:W0:Y:S02]  /*399b0*/  SHFL.BFLY PT, R7, R10, 0x2, 0x1f ;  /* 0x0c401f000a077f89 */ /* 0x004e2400000e0000 */
[----:B0-----:R-:W-:-:S02]  /*399c0*/  FMNMX.FTZ R12, R10, R7, !PT ;  /* 0x000000070a0c7209 */ /* 0x001fc40007810000 */
[----:B------:R-:W0:Y:S04]  /*399d0*/  SHFL.BFLY PT, R7, R8, 0x1, 0x1f ;  /* 0x0c201f0008077f89 */ /* 0x000e2800000e0000 */
[----:B------:R-:W1:Y:S01]  /*399e0*/  SHFL.BFLY PT, R61, R12, 0x1, 0x1f ;  /* 0x0c201f000c3d7f89 */ /* 0x000e6200000e0000 */
[----:B0-----:R-:W-:Y:S02]  /*399f0*/  FMNMX.FTZ R11, R8, R7, !PT ;  /* 0x00000007080b7209 */ /* 0x001fe40007810000 */
[----:B-1----:R-:W-:-:S03]  /*39a00*/  FMNMX.FTZ R61, R12, R61, !PT ;  /* 0x0000003d0c3d7209 */ /* 0x002fc60007810000 */
[----:B------:R-:W-:Y:S04]  /*39a10*/  ST.E desc[UR6][R2.64], R11 ;  /* 0x0000000b02007985 */ /* 0x000fe8000c101906 */
[----:B------:R0:W-:Y:S04]  /*39a20*/  ST.E desc[UR6][R2.64+0x4], R61 ;  /* 0x0000043d02007985 */ /* 0x0001e8000c101906 */
[----:B------:R-:W2:Y:S04]  /*39a30*/  LDL.64 R6, [UR4+0x70] ;  /* 0x00007004ff067983 */ /* 0x000ea80008100a00 */
[----:B--2---:R-:W2:Y:S04]  /*39a40*/  LD.E R63, desc[UR6][R6.64+0x20] ;  /* 0x00002006063f7980 */ /* 0x004ea8000c101900 */
[----:B------:R-:W2:Y:S04]  /*39a50*/  LD.E R10, desc[UR6][R6.64] ;  /* 0x00000006060a7980 */ /* 0x000ea8000c101900 */
[----:B------:R-:W3:Y:S01]  /*39a60*/  LD.E R62, desc[UR6][R6.64+0x4] ;  /* 0x00000406063e7980 */ /* 0x000ee2000c101900 */
[C---:B--2---:R-:W-:Y:S01]  /*39a70*/  FMUL.FTZ R8, R10.reuse, R63 ;  /* 0x0000003f0a087220 */ /* 0x044fe20000410000 */
[----:B------:R-:W-:-:S04]  /*39a80*/  FSETP.NEU.FTZ.AND P0, PT, R10, -INF , PT ;  /* 0xff8000000a00780b */ /* 0x000fc80003f1d000 */
[----:B------:R-:W-:Y:S02]  /*39a90*/  FSEL R12, R8, RZ, P0 ;  /* 0x000000ff080c7208 */ /* 0x000fe40000000000 */
[----:B---3--:R-:W-:-:S03]  /*39aa0*/  FSETP.NEU.FTZ.AND P0, PT, R62, -INF , PT ;  /* 0xff8000003e00780b */ /* 0x008fc60003f1d000 */
[-CC-:B------:R-:W-:Y:S01]  /*39ab0*/  FFMA.FTZ R209, R0, R63.reuse, -R12.reuse ;  /* 0x0000003f00d17223 */ /* 0x180fe2000001080c */
[----:B------:R-:W-:Y:S01]  /*39ac0*/  FMUL.FTZ R0, R63, R62 ;  /* 0x0000003e3f007220 */ /* 0x000fe20000410000 */
[----:B------:R-:W-:-:S04]  /*39ad0*/  FFMA.FTZ R172, R65, R63, -R12 ;  /* 0x0000003f41ac7223 */ /* 0x000fc8000001080c */
[----:B0-----:R-:W-:Y:S01]  /*39ae0*/  FSEL R2, R0, RZ, P0 ;  /* 0x000000ff00027208 */ /* 0x001fe20000000000 */
[-CC-:B------:R-:W-:Y:S01]  /*39af0*/  FFMA.FTZ R31, R31, R63.reuse, -R12.reuse ;  /* 0x0000003f1f1f7223 */ /* 0x180fe2000001080c */
[----:B------:R-:W-:-:S03]  /*39b00*/  FFMA.FTZ R207, R30, R63, -R12 ;  /* 0x0000003f1ecf7223 */ /* 0x000fc6000001080c */
[-CC-:B------:R-:W-:Y:S01]  /*39b10*/  FFMA.FTZ R173, R13, R63.reuse, -R2.reuse ;  /* 0x0000003f0dad7223 */ /* 0x180fe20000010802 */
[-C--:B------:R-:W-:Y:S01]  /*39b20*/  FFMA.FTZ R30, R54, R63.reuse, -R2 ;  /* 0x0000003f361e7223 */ /* 0x080fe20000010802 */
[-C--:B------:R-:W-:Y:S01]  /*39b30*/  FFMA.FTZ R174, R60, R63.reuse, -R12 ;  /* 0x0000003f3cae7223 */ /* 0x080fe2000001080c */
[-C--:B------:R-:W-:Y:S01]  /*39b40*/  FFMA.FTZ R175, R55, R63.reuse, -R2 ;  /* 0x0000003f37af7223 */ /* 0x080fe20000010802 */
[----:B------:R-:W-:Y:S01]  /*39b50*/  MUFU.EX2 R172, R172 ;  /* 0x000000ac00ac7308 */ /* 0x000fe20000000800 */
[-CC-:B------:R-:W-:Y:S01]  /*39b60*/  FFMA.FTZ R33, R33, R63.reuse, -R12.reuse ;  /* 0x0000003f21217223 */ /* 0x180fe2000001080c */
[-C--:B------:R-:W-:Y:S01]  /*39b70*/  FFMA.FTZ R203, R32, R63.reuse, -R12 ;  /* 0x0000003f20cb7223 */ /* 0x080fe2000001080c */
[----:B------:R-:W-:-:S05]  /*39b80*/  FFMA.FTZ R32, R56, R63, -R2 ;  /* 0x0000003f38207223 */ /* 0x000fca0000010802 */
[----:B------:R-:W0:Y:S01]  /*39b90*/  MUFU.EX2 R31, R31 ;  /* 0x0000001f001f7308 */ /* 0x000e220000000800 */
[-C--:B------:R-:W-:Y:S01]  /*39ba0*/  FFMA.FTZ R9, R53, R63.reuse, -R12 ;  /* 0x0000003f35097223 */ /* 0x080fe2000001080c */
[----:B------:R-:W-:-:S06]  /*39bb0*/  FFMA.FTZ R13, R57, R63, -R2 ;  /* 0x0000003f390d7223 */ /* 0x000fcc0000010802 */
[----:B------:R-:W-:Y:S08]  /*39bc0*/  MUFU.EX2 R173, R173 ;  /* 0x000000ad00ad7308 */ /* 0x000ff00000000800 */
[----:B------:R-:W1:Y:S01]  /*39bd0*/  MUFU.EX2 R30, R30 ;  /* 0x0000001e001e7308 */ /* 0x000e620000000800 */
[-CC-:B------:R-:W-:Y:S01]  /*39be0*/  FFMA.FTZ R8, R52, R63.reuse, -R12.reuse ;  /* 0x0000003f34087223 */ /* 0x180fe2000001080c */
[----:B------:R-:W-:-:S06]  /*39bf0*/  FFMA.FTZ R11, R51, R63, -R12 ;  /* 0x0000003f330b7223 */ /* 0x000fcc000001080c */
[----:B------:R-:W2:Y:S01]  /*39c00*/  MUFU.EX2 R174, R174 ;  /* 0x000000ae00ae7308 */ /* 0x000ea20000000800 */
[-CC-:B------:R-:W-:Y:S01]  /*39c10*/  FFMA.FTZ R10, R50, R63.reuse, -R12.reuse ;  /* 0x0000003f320a7223 */ /* 0x180fe2000001080c */
[-CC-:B------:R-:W-:Y:S01]  /*39c20*/  FFMA.FTZ R185, R49, R63.reuse, -R12.reuse ;  /* 0x0000003f31b97223 */ /* 0x180fe2000001080c */
[----:B------:R-:W-:-:S05]  /*39c30*/  FFMA.FTZ R184, R48, R63, -R12 ;  /* 0x0000003f30b87223 */ /* 0x000fca000001080c */
[----:B------:R-:W3:Y:S01]  /*39c40*/  MUFU.EX2 R175, R175 ;  /* 0x000000af00af7308 */ /* 0x000ee20000000800 */
[-CC-:B------:R-:W-:Y:S01]  /*39c50*/  FFMA.FTZ R187, R46, R63.reuse, -R12.reuse ;  /* 0x0000003f2ebb7223 */ /* 0x180fe2000001080c */
[-CC-:B------:R-:W-:Y:S01]  /*39c60*/  FFMA.FTZ R186, R45, R63.reuse, -R12.reuse ;  /* 0x0000003f2dba7223 */ /* 0x180fe2000001080c */
[-CC-:B------:R-:W-:Y:S01]  /*39c70*/  FFMA.FTZ R194, R44, R63.reuse, -R12.reuse ;  /* 0x0000003f2cc27223 */ /* 0x180fe2000001080c */
[-CC-:B------:R-:W-:Y:S01]  /*39c80*/  FFMA.FTZ R193, R43, R63.reuse, -R12.reuse ;  /* 0x0000003f2bc17223 */ /* 0x180fe2000001080c */
[-CC-:B------:R-:W-:Y:S01]  /*39c90*/  FFMA.FTZ R196, R42, R63.reuse, -R12.reuse ;  /* 0x0000003f2ac47223 */ /* 0x180fe2000001080c */
[-CC-:B------:R-:W-:Y:S02]  /*39ca0*/  FFMA.FTZ R195, R40, R63.reuse, -R12.reuse ;  /* 0x0000003f28c37223 */ /* 0x180fe4000001080c */
[----:B------:R-:W4:Y:S01]  /*39cb0*/  MUFU.EX2 R33, R33 ;  /* 0x0000002100217308 */ /* 0x000f220000000800 */
[-CC-:B------:R-:W-:Y:S01]  /*39cc0*/  FFMA.FTZ R202, R39, R63.reuse, -R12.reuse ;  /* 0x0000003f27ca7223 */ /* 0x180fe2000001080c */
[-CC-:B------:R-:W-:Y:S01]  /*39cd0*/  FFMA.FTZ R201, R38, R63.reuse, -R12.reuse ;  /* 0x0000003f26c97223 */ /* 0x180fe2000001080c */
[-CC-:B------:R-:W-:Y:S01]  /*39ce0*/  FFMA.FTZ R204, R37, R63.reuse, -R12.reuse ;  /* 0x0000003f25cc7223 */ /* 0x180fe2000001080c */
[-CC-:B------:R-:W-:Y:S01]  /*39cf0*/  FFMA.FTZ R206, R14, R63.reuse, -R12.reuse ;  /* 0x0000003f0ece7223 */ /* 0x180fe2000001080c */
[-C--:B------:R-:W-:Y:S01]  /*39d00*/  FFMA.FTZ R208, R15, R63.reuse, -R12 ;  /* 0x0000003f0fd07223 */ /* 0x080fe2000001080c */
[----:B------:R-:W-:-:S02]  /*39d10*/  FFMA.FTZ R12, R58, R63, -R2 ;  /* 0x0000003f3a0c7223 */ /* 0x000fc40000010802 */
[----:B------:R-:W5:Y:S01]  /*39d20*/  MUFU.EX2 R32, R32 ;  /* 0x0000002000207308 */ /* 0x000f620000000800 */
[-CC-:B------:R-:W-:Y:S01]  /*39d30*/  FFMA.FTZ R15, R59, R63.reuse, -R2.reuse ;  /* 0x0000003f3b0f7223 */ /* 0x180fe20000010802 */
[----:B------:R-:W-:Y:S01]  /*39d40*/  FFMA.FTZ R200, R20, R63, -R2 ;  /* 0x0000003f14c87223 */ /* 0x000fe20000010802 */
[----:B0-----:R-:W-:-:S05]  /*39d50*/  FADD.FTZ R3, R172, R31 ;  /* 0x0000001fac037221 */ /* 0x001fca0000010000 */
[----:B------:R-:W0:Y:S01]  /*39d60*/  MUFU.EX2 R9, R9 ;  /* 0x0000000900097308 */ /* 0x000e220000000800 */
[----:B-1----:R-:W-:Y:S01]  /*39d70*/  FADD.FTZ R20, R173, R30 ;  /* 0x0000001ead147221 */ /* 0x002fe20000010000 */
[----:B------:R-:W-:-:S06]  /*39d80*/  FFMA.FTZ R14, R47, R63, -R2 ;  /* 0x0000003f2f0e7223 */ /* 0x000fcc0000010802 */
        /* <DEDUP_REMOVED lines=8> */
[----:B-----5:R-:W-:-:S06]  /*39e10*/  FADD.FTZ R20, R32, R3 ;  /* 0x0000000320147221 */ /* 0x020fcc0000010000 */
[----:B------:R-:W4:Y:S01]  /*39e20*/  MUFU.EX2 R11, R11 ;  /* 0x0000000b000b7308 */ /* 0x000f220000000800 */
[----:B------:R-:W-:-:S07]  /*39e30*/  FFMA.FTZ R188, R36, R63, -R2 ;  /* 0x0000003f24bc7223 */ /* 0x000fce0000010802 */
[----:B------:R-:W5:Y:S01]  /*39e40*/  MUFU.EX2 R15, R15 ;  /* 0x0000000f000f7308 */ /* 0x000f620000000800 */
[----:B------:R-:W-:Y:S01]  /*39e50*/  FFMA.FTZ R199, R19, R63, -R2 ;  /* 0x0000003f13c77223 */ /* 0x000fe20000010802 */
[----:B0-----:R-:W-:-:S06]  /*39e60*/  FADD.FTZ R3, R9, R24 ;  /* 0x0000001809037221 */ /* 0x001fcc0000010000 */
[----:B------:R-:W0:Y:S01]  /*39e70*/  MUFU.EX2 R10, R10 ;  /* 0x0000000a000a7308 */ /* 0x000e220000000800 */
[----:B-1----:R-:W-:Y:S01]  /*39e80*/  FADD.FTZ R19, R13, R20 ;  /* 0x000000140d137221 */ /* 0x002fe20000010000 */
[----:B------:R-:W-:-:S06]  /*39e90*/  FFMA.FTZ R190, R35, R63, -R2 ;  /* 0x0000003f23be7223 */ /* 0x000fcc0000010802 */
[----:B------:R-:W1:Y:S01]  /*39ea0*/  MUFU.EX2 R14, R14 ;  /* 0x0000000e000e7308 */ /* 0x000e620000000800 */
[----:B--2---:R-:W-:Y:S01]  /*39eb0*/  FADD.FTZ R20, R8, R3 ;  /* 0x0000000308147221 */ /* 0x004fe20000010000 */
[----:B---3--:R-:W-:-:S06]  /*39ec0*/  FADD.FTZ R24, R12, R19 ;  /* 0x000000130c187221 */ /* 0x008fcc0000010000 */
[----:B------:R-:W2:Y:S01]  /*39ed0*/  MUFU.EX2 R185, R185 ;  /* 0x000000b900b97308 */ /* 0x000ea20000000800 */
[----:B------:R-:W-:-:S07]  /*39ee0*/  FFMA.FTZ R189, R34, R63, -R2 ;  /* 0x0000003f22bd7223 */ /* 0x000fce0000010802 */
[----:B------:R-:W3:Y:S01]  /*39ef0*/  MUFU.EX2 R0, R0 ;  /* 0x0000000000007308 */ /* 0x000ee20000000800 */
[-CC-:B------:R-:W-:Y:S01]  /*39f00*/  FFMA.FTZ R205, R18, R63.reuse, -R2.reuse ;  /* 0x0000003f12cd7223 */ /* 0x180fe20000010802 */
[----:B------:R-:W-:Y:S01]  /*39f10*/  FFMA.FTZ R18, R5, R63, -R2 ;  /* 0x0000003f05127223 */ /* 0x000fe20000010802 */
[----:B----4-:R-:W-:-:S05]  /*39f20*/  FADD.FTZ R3, R11, R20 ;  /* 0x000000140b037221 */ /* 0x010fca0000010000 */
[----:B------:R-:W4:Y:S01]  /*39f30*/  MUFU.EX2 R184, R184 ;  /* 0x000000b800b87308 */ /* 0x000f220000000800 */
[----:B-----5:R-:W-:-:S07]  /*39f40*/  FADD.FTZ R5, R15, R24 ;  /* 0x000000180f057221 */ /* 0x020fce0000010000 */
[----:B------:R-:W5:Y:S01]  /*39f50*/  MUFU.EX2 R188, R188 ;  /* 0x000000bc00bc7308 */ /* 0x000f620000000800 */
[----:B0-----:R-:W-:Y:S01]  /*39f60*/  FADD.FTZ R24, R10, R3 ;  /* 0x000000030a187221 */ /* 0x001fe20000010000 */
[----:B-1----:R-:W-:-:S06]  /*39f70*/  FADD.FTZ R5, R14, R5 ;  /* 0x000000050e057221 */ /* 0x002fcc0000010000 */
[----:B------:R-:W0:Y:S01]  /*39f80*/  MUFU.EX2 R187, R187 ;  /* 0x000000bb00bb7308 */ /* 0x000e220000000800 */
        /* <DEDUP_REMOVED lines=11> */
[----:B0-----:R-:W-:Y:S01]  /*3a040*/  FADD.FTZ R3, R187, R4 ;  /* 0x00000004bb037221 */ /* 0x001fe20000010000 */
[----:B-1----:R-:W-:-:S06]  /*3a050*/  FADD.FTZ R4, R190, R5 ;  /* 0x00000005be047221 */ /* 0x002fcc0000010000 */
[----:B------:R-:W0:Y:S08]  /*3a060*/  MUFU.EX2 R193, R193 ;  /* 0x000000c100c17308 */ /* 0x000e300000000800 */
        /* <DEDUP_REMOVED lines=47> */
[----:B-----5:R-:W-:-:S03]  /*3a360*/  FADD.FTZ R2, R21, R2 ;  /* 0x0000000215027221 */ /* 0x020fc60000010000 */
[----:B0-----:R-:W-:Y:S01]  /*3a370*/  FADD.FTZ R3, R209, R4 ;  /* 0x00000004d1037221 */ /* 0x001fe20000010000 */
[----:B-1----:R-:W-:-:S03]  /*3a380*/  FADD.FTZ R2, R181, R2 ;  /* 0x00000002b5027221 */ /* 0x002fc60000010000 */
[----:B--2---:R-:W-:Y:S01]  /*3a390*/  FADD.FTZ R27, R208, R3 ;  /* 0x00000003d01b7221 */ /* 0x004fe20000010000 */
[----:B---3--:R-:W-:-:S04]  /*3a3a0*/  FADD.FTZ R29, R159, R2 ;  /* 0x000000029f1d7221 */ /* 0x008fc80000010000 */
[----:B------:R-:W-:Y:S04]  /*3a3b0*/  ST.E desc[UR6][R6.64+0x10], R27 ;  /* 0x0000101b06007985 */ /* 0x000fe8000c101906 */
[----:B------:R0:W-:Y:S04]  /*3a3c0*/  ST.E desc[UR6][R6.64+0x14], R29 ;  /* 0x0000141d06007985 */ /* 0x0001e8000c101906 */
[----:B------:R-:W2:Y:S04]  /*3a3d0*/  LDL.64 R24, [UR4] ;  /* 0x00000004ff187983 */ /* 0x000ea80008100a00 */
[----:B------:R-:W3:Y:S04]  /*3a3e0*/  LDL.64 R4, [UR4+0x98] ;  /* 0x00009804ff047983 */ /* 0x000ee80008100a00 */
[----:B------:R-:W4:Y:S01]  /*3a3f0*/  LDL.64 R2, [UR4+0x80] ;  /* 0x00008004ff027983 */ /* 0x000f220008100a00 */
[----:B------:R-:W-:-:S03]  /*3a400*/  LEA.HI R26, R215, 0x8, RZ, 0x19 ;  /* 0x00000008d71a7811 */ /* 0x000fc600078fc8ff */
[----:B0-----:R-:W5:Y:S02]  /*3a410*/  LDL.64 R6, [UR4+0x88] ;  /* 0x00008804ff067983 */ /* 0x001f640008100a00 */
[----:B------:R0:W-:Y:S06]  /*3a420*/  BAR.SYNC.DEFER_BLOCKING R26, 0x100 ;  /* 0x0004001a0000751d */ /* 0x0001ec0000010000 */
[----:B--2---:R-:W2:Y:S04]  /*3a430*/  LD.E R25, desc[UR6][R24.64] ;  /* 0x0000000618197980 */ /* 0x004ea8000c101900 */
[----:B---3--:R-:W2:Y:S04]  /*3a440*/  LD.E.64 R4, desc[UR6][R4.64] ;  /* 0x0000000604047980 */ /* 0x008ea8000c101b00 */
[----:B----4-:R-:W3:Y:S04]  /*3a450*/  LD.E R35, desc[UR6][R2.64] ;  /* 0x0000000602237980 */ /* 0x010ee8000c101900 */
        /* <DEDUP_REMOVED lines=127> */
[----:B--2---:R-:W-:Y:S01]  /*3ac50*/  IMAD R4, R25, 0xc00, R4 ;  /* 0x00000c0019047824 */ /* 0x004fe200078e0204 */
[----:B------:R-:W-:-:S04]  /*3ac60*/  R2UR UR11, R5 ;  /* 0x00000000050b72ca */ /* 0x000fc800000e0000 */
[----:B------:R-:W-:Y:S02]  /*3ac70*/  R2UR UR10, R4 ;  /* 0x00000000040a72ca */ /* 0x000fe400000e0000 */
[----:B------:R-:W-:Y:S02]  /*3ac80*/  F2FP.F16.F32.PACK_AB R172, R31, R172 ;  /* 0x000000ac1fac723e */ /* 0x000fe400000000ff */
[----:B------:R-:W-:Y:S02]  /*3ac90*/  F2FP.F16.F32.PACK_AB R174, R33, R174 ;  /* 0x000000ae21ae723e */ /* 0x000fe400000000ff */
[----:B------:R-:W-:Y:S02]  /*3aca0*/  F2FP.F16.F32.PACK_AB R173, R30, R173 ;  /* 0x000000ad1ead723e */ /* 0x000fe400000000ff */
[----:B------:R-:W-:Y:S01]  /*3acb0*/  F2FP.F16.F32.PACK_AB R175, R32, R175 ;  /* 0x000000af20af723e */ /* 0x000fe200000000ff */
        /* <DEDUP_REMOVED lines=128> */
[----:B------:R-:W-:Y:S01]  /*3b4c0*/  ST.E desc[UR6][R6.64], RZ ;  /* 0x000000ff06007985 */ /* 0x000fe2000c101906 */
[----:B0-----:R-:W-:-:S06]  /*3b4d0*/  WARPGROUP.ARRIVE ;  /* 0x00000000000079c5 */ /* 0x001fcc0000000000 */
[----:B------:R-:W-:Y:S03]  /*3b4e0*/  HGMMA.64x256x16.F32 R24, R172, gdesc[UR8].tnspB, RZ, !UPT, gsb0 ;  /* 0x43e00008ac187df0 */ /* 0x000fe6000c0008ff */
[----:B------:R-:W-:Y:S02]  /*3b4f0*/  WARPGROUP.DEPBAR.LE gsb0, 0x0 ;  /* 0x00008000000079c5 */ /* 0x000fe40000010000 */
        /* <DEDUP_REMOVED lines=129> */
[----:B0-----:R-:W5:Y:S04]  /*3bd10*/  LD.E R24, desc[UR6][R2.64] ;  /* 0x0000000602187980 */ /* 0x001f68000c101900 */
[----:B-1----:R-:W5:Y:S04]  /*3bd20*/  LD.E R25, desc[UR6][R2.64+0x4] ;  /* 0x0000040602197980 */ /* 0x002f68000c101900 */
[----:B--2---:R-:W2:Y:S04]  /*3bd30*/  LD.E R26, desc[UR6][R2.64+0x8] ;  /* 0x00000806021a7980 */ /* 0x004ea8000c101900 */
[----:B---3--:R-:W2:Y:S04]  /*3bd40*/  LD.E R27, desc[UR6][R2.64+0xc] ;  /* 0x00000c06021b7980 */ /* 0x008ea8000c101900 */
[----:B----4-:R-:W2:Y:S04]  /*3bd50*/  LD.E R28, desc[UR6][R2.64+0x10] ;  /* 0x00001006021c7980 */ /* 0x010ea8000c101900 */
        /* <DEDUP_REMOVED lines=123> */
[----:B------:R-:W-:Y:S01]  /*3c510*/  IMAD.MOV.U32 R173, RZ, RZ, R5 ;  /* 0x000000ffffad7224 */ /* 0x000fe200078e0005 */
[----:B------:R-:W-:-:S04]  /*3c520*/  IADD3 R172, R4, 0x80, RZ ;  /* 0x0000008004ac7810 */ /* 0x000fc80007ffe0ff */
[----:B------:R-:W-:Y:S02]  /*3c530*/  R2UR UR10, R172 ;  /* 0x00000000ac0a72ca */ /* 0x000fe400000e0000 */
[----:B------:R-:W-:Y:S02]  /*3c540*/  R2UR UR11, R173 ;  /* 0x00000000ad0b72ca */ /* 0x000fe400000e0000 */
[----:B------:R-:W-:Y:S02]  /*3c550*/  F2FP.F16.F32.PACK_AB R172, R8, R9 ;  /* 0x0000000908ac723e */ /* 0x000fe400000000ff */
[----:B------:R-:W-:Y:S02]  /*3c560*/  F2FP.F16.F32.PACK_AB R174, R10, R11 ;  /* 0x0000000b0aae723e */ /* 0x000fe400000000ff */
[----:B------:R-:W-:Y:S02]  /*3c570*/  F2FP.F16.F32.PACK_AB R173, R12, R13 ;  /* 0x0000000d0cad723e */ /* 0x000fe400000000ff */
[----:B------:R-:W-:-:S04]  /*3c580*/  F2FP.F16.F32.PACK_AB R175, R14, R15 ;  /* 0x0000000f0eaf723e */ /* 0x000fc800000000ff */
[----:B--2---:R-:W-:-:S06]  /*3c590*/  WARPGROUP.ARRIVE ;  /* 0x00000000000079c5 */ /* 0x004fcc0000000000 */
[----:B------:R-:W-:Y:S03]  /*3c5a0*/  HGMMA.64x256x16.F32 R24, R172, gdesc[UR8].tnspB, R24, gsb0 ;  /* 0x43e00008ac187df0 */ /* 0x000fe60008000818 */
        /* <DEDUP_REMOVED lines=1457> */
[----:B------:R-:W-:-:S13]  /*420c0*/  LOP3.LUT P6, RZ, R215, 0x7f, RZ, 0xc0, !PT ;  /* 0x0000007fd7ff7812 */ /* 0x000fda00078cc0ff */
[----:B0-----:R-:W-:Y:S05]  /*420d0*/  @P6 BRA `(.L_x_3253) ;  /* 0x0000000000206947 */ /* 0x001fea0003800000 */
[----:B------:R-:W2:Y:S04]  /*420e0*/  LDL.64 R2, [UR4+0x40] ;  /* 0x00004004ff027983 */ /* 0x000ea80008100a00 */
[----:B------:R-:W3:Y:S04]  /*420f0*/  LDL.64 R4, [UR4] ;  /* 0x00000004ff047983 */ /* 0x000ee80008100a00 */
[----:B--2---:R-:W2:Y:S04]  /*42100*/  LD.E.64 R2, desc[UR6][R2.64+0x30] ;  /* 0x0000300602027980 */ /* 0x004ea8000c101b00 */
[----:B---3--:R-:W3:Y:S01]  /*42110*/  LD.E R4, desc[UR6][R4.64] ;  /* 0x0000000604047980 */ /* 0x008ee2000c101900 */
[----:B--2---:R-:W-:-:S05]  /*42120*/  MOV R7, R2 ;  /* 0x0000000200077202 */ /* 0x004fca0000000f00 */
[----:B---3--:R-:W-:-:S05]  /*42130*/  IMAD R0, R4, 0x8, R7 ;  /* 0x0000000804007824 */ /* 0x008fca00078e0207 */
[----:B------:R-:W-:-:S04]  /*42140*/  PRMT R0, RZ, 0x654, R0 ;  /* 0x00000654ff007816 */ /* 0x000fc80000000000 */
[----:B------:R0:W-:Y:S03]  /*42150*/  SYNCS.ARRIVE.TRANS64.RED.A1T0 RZ, [R0+URZ], RZ ;  /* 0x000000ff00ff79a7 */ /* 0x0001e6000810043f */
.L_x_3253:
[----:B------:R-:W-:-:S04]  /*42160*/  IMAD.MOV.U32 R217, RZ, RZ, 0x0 ;  /* 0x00000000ffd97424 */ /* 0x000fc800078e00ff */
[----:B0-----:R-:W-:Y:S05]  /*42170*/  RET.REL.NODEC R216 `(_ZN7cutlass13device_kernelIN5flash11enable_sm90INS1_16FlashAttnFwdSm90INS1_25CollectiveMainloopFwdSm90ILi2EN4cute5tupleIJNS5_1CILi1EEES8_S8_EEENS6_IJNS7_ILi128EEENS7_ILi96EEENS7_ILi64EEEEEELi256ENS_6half_tEfNS_4arch4Sm90ELb0ELb1ELb1ELb1ELb0ELb1ELb1ELb1ELb0ELb0ELb0ELb0EEENS1_21CollectiveEpilogueFwdINS6_IJSA_NS7_ILi256EEESB_EEES9_SE_SG_Li256ELb1ELb0ELb0ELb0EEENS1_36VarlenDynamicPersistentTileSchedulerILi128ELi96ELi256ELi32ELb0ELb0ELb1ELb1ELb0ELb1EEEEEEEEEvNT_6ParamsE) ;  /* 0xfffffbdcd8a07950 */ /* 0x001fea0003c3ffff */
.L_x_3229:
[----:B0-----:R0:W1:Y:S02]  /*42180*/  SYNCS.PHASECHK.TRANS64.TRYWAIT P0, [R8+URZ], R9 ;  /* 0x00000009080075a7 */ /* 0x001064000800017f */
[----:B-1----:R-:W-:Y:S05]  /*42190*/  @!P0 NANOSLEEP.SYNCS 0x989680 ;  /* 0x009896800000895d */ /* 0x002fea0003900000 */
[----:B------:R-:W1:Y:S02]  /*421a0*/  @!P0 SYNCS.PHASECHK.TRANS64 P0, [R8+URZ], R9 ;  /* 0x00000009080085a7 */ /* 0x000e64000800007f */
[----:B-1----:R-:W-:Y:S05]  /*421b0*/  @!P0 BRA `(.L_x_3229) ;  /* 0xfffffffc00f08947 */ /* 0x002fea000383ffff */
[----:B------:R-:W-:Y:S05]  /*421c0*/  BRA `(.L_x_3228) ;  /* 0xffffff4800087947 */ /* 0x000fea000383ffff */
.L_x_3231:
[----:B0-----:R0:W1:Y:S02]  /*421d0*/  SYNCS.PHASECHK.TRANS64.TRYWAIT P0, [R4+URZ+0x32410], R3 ;  /* 0x03241003040075a7 */ /* 0x001064000800017f */
[----:B-1----:R-:W-:Y:S05]  /*421e0*/  @!P0 NANOSLEEP.SYNCS 0x989680 ;  /* 0x009896800000895d */ /* 0x002fea0003900000 */
[----:B------:R-:W1:Y:S02]  /*421f0*/  @!P0 SYNCS.PHASECHK.TRANS64 P0, [R4+URZ+0x32410], R3 ;  /* 0x03241003040085a7 */ /* 0x000e64000800007f */
[----:B-1----:R-:W-:Y:S05]  /*42200*/  @!P0 BRA `(.L_x_3231) ;  /* 0xfffffffc00f08947 */ /* 0x002fea000383ffff */
[----:B------:R-:W-:Y:S05]  /*42210*/  BRA `(.L_x_3254) ;  /* 0xffffff4800fc7947 */ /* 0x000fea000383ffff */
.L_x_3238:
[----:B0-----:R0:W1:Y:S02]  /*42220*/  SYNCS.PHASECHK.TRANS64.TRYWAIT P0, [R8+URZ], R9 ;  /* 0x00000009080075a7 */ /* 0x001064000800017f */
[----:B-1----:R-:W-:Y:S05]  /*42230*/  @!P0 NANOSLEEP.SYNCS 0x989680 ;  /* 0x009896800000895d */ /* 0x002fea0003900000 */
[----:B------:R-:W1:Y:S02]  /*42240*/  @!P0 SYNCS.PHASECHK.TRANS64 P0, [R8+URZ], R9 ;  /* 0x00000009080085a7 */ /* 0x000e64000800007f */
[----:B-1----:R-:W-:Y:S05]  /*42250*/  @!P0 BRA `(.L_x_3238) ;  /* 0xfffffffc00f08947 */ /* 0x002fea000383ffff */
[----:B------:R-:W-:Y:S05]  /*42260*/  BRA `(.L_x_3237) ;  /* 0xffffff4c00707947 */ /* 0x000fea000383ffff */
.L_x_3255:
        /* <DEDUP_REMOVED lines=9> */
.L_x_4727:


//--------------------- .text._ZN7cutlass13device_kernelIN5flash11enable_sm90INS1_16FlashAttnFwdSm90INS1_25CollectiveMainloopFwdSm90ILi2EN4cute5tupleIJNS5_1CILi1EEES8_S8_EEENS6_IJNS7_ILi128EEENS7_ILi96EEENS7_ILi64EEEEEELi256ENS_6half_tEfNS_4arch4Sm90ELb1ELb0ELb1ELb0ELb0ELb0ELb0ELb1ELb0ELb0ELb0ELb0EEENS1_21CollectiveEpilogueFwdINS6_IJSA_NS7_ILi256EEESB_EEES9_SE_SG_Li256ELb0ELb0ELb0ELb0EEENS1_30DynamicPersistentTileSchedulerILi256ELi32ELb0ELb0ELb1EEEEEEEEEvNT_6ParamsE --------------------------
	.section	.text._ZN7cutlass13device_kernelIN5flash11enable_sm90INS1_16FlashAttnFwdSm90INS1_25CollectiveMainloopFwdSm90ILi2EN4cute5tupleIJNS5_1CILi1EEES8_S8_EEENS6_IJNS7_ILi128EEENS7_ILi96EEENS7_ILi64EEEEEELi256ENS_6half_tEfNS_4arch4Sm90ELb1ELb0ELb1ELb0ELb0ELb0ELb0ELb1ELb0ELb0ELb0ELb0EEENS1_21CollectiveEpilogueFwdINS6_IJSA_NS7_ILi256EEESB_EEES9_SE_SG_Li256ELb0ELb0ELb0ELb0EEENS1_30DynamicPersistentTileSchedulerILi256ELi32ELb0ELb0ELb1EEEEEEEEEvNT_6ParamsE,"ax",@progbits
	.align	128
.text._ZN7cutlass13device_kernelIN5flash11enable_sm90INS1_16FlashAttnFwdSm90INS1_25CollectiveMainloopFwdSm90ILi2EN4cute5tupleIJNS5_1CILi1EEES8_S8_EEENS6_IJNS7_ILi128EEENS7_ILi96EEENS7_ILi64EEEEEELi256ENS_6half_tEfNS_4arch4Sm90ELb1ELb0ELb1ELb0ELb0ELb0ELb0ELb1ELb0ELb0ELb0ELb0EEENS1_21CollectiveEpilogueFwdINS6_IJSA_NS7_ILi256EEESB_EEES9_SE_SG_Li256ELb0ELb0ELb0ELb0EEENS1_30DynamicPersistentTileSchedulerILi256ELi32ELb0ELb0ELb1EEEEEEEEEvNT_6ParamsE:
        .type           _ZN7cutlass13device_kernelIN5flash11enable_sm90INS1_16FlashAttnFwdSm90INS1_25CollectiveMainloopFwdSm90ILi2EN4cute5tupleIJNS5_1CILi1EEES8_S8_EEENS6_IJNS7_ILi128EEENS7_ILi96EEENS7_ILi64EEEEEELi256ENS_6half_tEfNS_4arch4Sm90ELb1ELb0ELb1ELb0ELb0ELb0ELb0ELb1ELb0ELb0ELb0ELb0EEENS1_21CollectiveEpilogueFwdINS6_IJSA_NS7_ILi256EEESB_EEES9_SE_SG_Li256ELb0ELb0ELb0ELb0EEENS1_30DynamicPersistentTileSchedulerILi256ELi32ELb0ELb0ELb1EEEEEEEEEvNT_6ParamsE,@function
        .size           _ZN7cutlass13device_kernelIN5flash11enable_sm90INS1_16FlashAttnFwdSm90INS1_25CollectiveMainloopFwdSm90ILi2EN4cute5tupleIJNS5_1CILi1EEES8_S8_EEENS6_IJNS7_ILi128EEENS7_ILi96EEENS7_ILi64EEEEEELi256ENS_6half_tEfNS_4arch4Sm90ELb1ELb0ELb1ELb0ELb0ELb0ELb0ELb1ELb0ELb0ELb0ELb0EEENS1_21CollectiveEpilogueFwdINS6_IJSA_NS7_ILi256EEESB_EEES9_SE_SG_Li256ELb0ELb0ELb0ELb0EEENS1_30DynamicPersistentTileSchedulerILi256ELi32ELb0ELb0ELb1EEEEEEEEEvNT_6ParamsE,(.L_x_4729 - _ZN7cutlass13device_kernelIN5flash11enable_sm90INS1_16FlashAttnFwdSm90INS1_25CollectiveMainloopFwdSm90ILi2EN4cute5tupleIJNS5_1CILi1EEES8_S8_EEENS6_IJNS7_ILi128EEENS7_ILi96EEENS7_ILi64EEEEEELi256ENS_6half_tEfNS_4arch4Sm90ELb1ELb0ELb1ELb0ELb0ELb0ELb0ELb1ELb0ELb0ELb0ELb0EEENS1_21CollectiveEpilogueFwdINS6_IJSA_NS7_ILi256EEESB_EEES9_SE_SG_Li256ELb0ELb0ELb0ELb0EEENS1_30DynamicPersistentTileSchedulerILi256ELi32ELb0ELb0ELb1EEEEEEEEEvNT_6ParamsE)
        .other          _ZN7cutlass13device_kernelIN5flash11enable_sm90INS1_16FlashAttnFwdSm90INS1_25CollectiveMainloopFwdSm90ILi2EN4cute5tupleIJNS5_1CILi1EEES8_S8_EEENS6_IJNS7_ILi128EEENS7_ILi96EEENS7_ILi64EEEEEELi256ENS_6half_tEfNS_4arch4Sm90ELb1ELb0ELb1ELb0ELb0ELb0ELb0ELb1ELb0ELb0ELb0ELb0EEENS1_21CollectiveEpilogueFwdINS6_IJSA_NS7_ILi256EEESB_EEES9_SE_SG_Li256ELb0ELb0ELb0ELb0EEENS1_30DynamicPersistentTileSchedulerILi256ELi32ELb0ELb0ELb1EEEEEEEEEvNT_6ParamsE,@"STO_CUDA_ENTRY STV_DEFAULT"
_ZN7cutlass13device_kernelIN5flash11enable_sm90INS1_16FlashAttnFwdSm90INS1_25CollectiveMainloopFwdSm90ILi2EN4cute5tupleIJNS5_1CILi1EEES8_S8_EEENS6_IJNS7_ILi128EEENS7_ILi96EEENS7_ILi64EEEEEELi256ENS_6half_tEfNS_4arch4Sm90ELb1ELb0ELb1ELb0ELb0ELb0ELb0ELb1ELb0ELb0ELb0ELb0EEENS1_21CollectiveEpilogueFwdINS6_IJSA_NS7_ILi256EEESB_EEES9_SE_SG_Li256ELb0ELb0ELb0ELb0EEENS1_30DynamicPersistentTileSchedulerILi256ELi32ELb0ELb0ELb1EEEEEEEEEvNT_6ParamsE:
        /* <DEDUP_REMOVED lines=23> */
.L_x_3257:
[----:B------:R-:W-:Y:S05]  /*0170*/  BSYNC B0 ;  /* 0x0000000000007941 */ /* 0x000fea0003800000 */
.L_x_3256:
        /* <DEDUP_REMOVED lines=37> */
.L_x_3258:
        /* <DEDUP_REMOVED lines=22> */
.L_x_3259:
        /* <DEDUP_REMOVED lines=18> */
.L_x_3260:
        /* <DEDUP_REMOVED lines=22> */
.L_x_3261:
        /* <DEDUP_REMOVED lines=22> */
.L_x_3262:
[----:B------:R-:W-:Y:S01]  /*0910*/  PLOP3.LUT P0, PT, PT, PT, UP0, 0x80, 0x0 ;  /* 0x000000000000781c */ /* 0x000fe20003f0f008 */
[----:B------:R-:W-:Y:S01]  /*0920*/  UMOV UR36, 0x1 ;  /* 0x0000000100247882 */ /* 0x000fe20000000000 */
[----:B------:R-:W-:Y:S01]  /*0930*/  NOP ;  /* 0x0000000000007918 */ /* 0x000fe20000000000 */
[----:B------:R-:W-:Y:S01]  /*0940*/  USEL UR36, UR36, 0x2, !UP0 ;  /* 0x0000000224247887 */ /* 0x000fe2000c000000 */
[----:B------:R-:W-:Y:S01]  /*0950*/  ULDC.64 UR46, c[0x0][0x208] ;  /* 0x00008200002e7ab9 */ /* 0x000fe20000000a00 */
[----:B-123--:R-:W-:Y:S08]  /*0960*/  BAR.SYNC.DEFER_BLOCKING 0x0 ;  /* 0x0000000000007b1d */ /* 0x00eff00000010000 */
[----:B------:R-:W-:Y:S05]  /*0970*/  @!P0 BRA `(.L_x_3263) ;  /* 0x000000a000908947 */ /* 0x000fea0003800000 */
.L_x_3264:
        /* <DEDUP_REMOVED lines=24> */
[----:B---3--:R-:W-:Y:S02]  /*0b00*/  UMOV UR5, UR6 ;  /* 0x0000000600057c82 */ /* 0x008fe40008000000 */
[----:B------:R-:W-:Y:S01]  /*0b10*/  MOV R17, UR5 ;  /* 0x0000000500117c02 */ /* 0x000fe20008000f00 */
[----:B------:R-:W-:Y:S01]  /*0b20*/  IMAD.U32 R16, RZ, RZ, UR4 ;  /* 0x00000004ff107e24 */ /* 0x000fe2000f8e00ff */
[----:B------:R-:W-:Y:S01]  /*0b30*/  SHF.R.S32.HI R0, RZ, 0x1f, R205 ;  /* 0x0000001fff007819 */ /* 0x000fe200000114cd */
[----:B------:R-:W-:-:S03]  /*0b40*/  UMOV UR4, UR7 ;  /* 0x0000000700047c82 */ /* 0x000fc60008000000 */
[CC--:B------:R-:W-:Y:S02]  /*0b50*/  LEA.HI R3, R0.reuse, R205.reuse, RZ, 0x4 ;  /* 0x000000cd00037211 */ /* 0x0c0fe400078f20ff */
[-C--:B------:R-:W-:Y:S02]  /*0b60*/  LEA.HI R2, R0, R205.reuse, RZ, 0x7 ;  /* 0x000000cd00027211 */ /* 0x080fe400078f38ff */
[----:B------:R-:W-:Y:S02]  /*0b70*/  SHF.R.S32.HI R4, RZ, 0x4, R3 ;  /* 0x00000004ff047819 */ /* 0x000fe40000011403 */
[----:B------:R-:W-:Y:S02]  /*0b80*/  LOP3.LUT R202, R2, 0xffffff80, RZ, 0xc0, !PT ;  /* 0xffffff8002ca7812 */ /* 0x000fe400078ec0ff */
[----:B------:R-:W-:Y:S02]  /*0b90*/  LEA.HI R5, R3, R4, RZ, 0x1 ;  /* 0x0000000403057211 */ /* 0x000fe400078f08ff */
[----:B------:R-:W-:Y:S01]  /*0ba0*/  LEA.HI R204, R0, R205, RZ, 0x5 ;  /* 0x000000cd00cc7211 */ /* 0x000fe200078f28ff */
[----:B------:R-:W-:Y:S01]  /*0bb0*/  IMAD.IADD R202, R205, 0x1, -R202 ;  /* 0x00000001cdca7824 */ /* 0x000fe200078e0aca */
[----:B------:R-:W-:-:S02]  /*0bc0*/  LOP3.LUT R5, R5, 0x1ffffffe, RZ, 0xc0, !PT ;  /* 0x1ffffffe05057812 */ /* 0x000fc400078ec0ff */
[----:B------:R-:W-:Y:S02]  /*0bd0*/  SHF.R.S32.HI R204, RZ, 0x5, R204 ;  /* 0x00000005ffcc7819 */ /* 0x000fe400000114cc */
[----:B------:R-:W-:Y:S02]  /*0be0*/  IADD3 R5, R4, -R5, RZ ;  /* 0x8000000504057210 */ /* 0x000fe40007ffe0ff */
[----:B------:R-:W-:Y:S02]  /*0bf0*/  SHF.R.S32.HI R7, RZ, 0x1f, R202 ;  /* 0x0000001fff077819 */ /* 0x000fe400000114ca */
[----:B------:R-:W-:Y:S02]  /*0c00*/  LOP3.LUT R4, R3, 0x3fffff0, RZ, 0xc0, !PT ;  /* 0x03fffff003047812 */ /* 0x000fe400078ec0ff */
[----:B------:R-:W-:Y:S02]  /*0c10*/  LEA.HI R6, R7, R202, RZ, 0x2 ;  /* 0x000000ca07067211 */ /* 0x000fe400078f10ff */
[----:B------:R-:W-:Y:S01]  /*0c20*/  SHF.R.S32.HI R203, RZ, 0x7, R2 ;  /* 0x00000007ffcb7819 */ /* 0x000fe20000011402 */
[----:B------:R-:W-:Y:S01]  /*0c30*/  IMAD.IADD R3, R205, 0x1, -R4 ;  /* 0x00000001cd037824 */ /* 0x000fe200078e0a04 */
[----:B------:R-:W-:-:S02]  /*0c40*/  SHF.R.S32.HI R4, RZ, 0x2, R6 ;  /* 0x00000002ff047819 */ /* 0x000fc40000011406 */
[----:B------:R-:W-:Y:S01]  /*0c50*/  SHF.R.S32.HI R9, RZ, 0x1f, R6 ;  /* 0x0000001fff097819 */ /* 0x000fe20000011406 */
[----:B------:R-:W-:Y:S01]  /*0c60*/  IMAD R8, R204, 0x10, R3 ;  /* 0x00000010cc087824 */ /* 0x000fe200078e0203 */
[----:B------:R-:W-:Y:S02]  /*0c70*/  LEA.HI R2, R2, R203, RZ, 0x1 ;  /* 0x000000cb02027211 */ /* 0x000fe400078f08ff */
[----:B------:R-:W-:Y:S02]  /*0c80*/  LEA.HI R9, R9, R4, RZ, 0x3 ;  /* 0x0000000409097211 */ /* 0x000fe400078f18ff */
[----:B------:R-:W-:Y:S02]  /*0c90*/  LOP3.LUT R2, R2, 0x3fffffe, RZ, 0xc0, !PT ;  /* 0x03fffffe02027812 */ /* 0x000fe400078ec0ff */
[----:B------:R-:W-:Y:S02]  /*0ca0*/  LEA R3, R8, R5, 0x3 ;  /* 0x0000000508037211 */ /* 0x000fe400078e18ff */
[----:B------:R-:W-:-:S02]  /*0cb0*/  LEA.HI R0, R0, R205, RZ, 0x3 ;  /* 0x000000cd00007211 */ /* 0x000fc400078f18ff */
[----:B------:R-:W-:Y:S01]  /*0cc0*/  LOP3.LUT R9, R9, 0xfffffff8, RZ, 0xc0, !PT ;  /* 0xfffffff809097812 */ /* 0x000fe200078ec0ff */
[----:B------:R-:W-:Y:S01]  /*0cd0*/  IMAD.SHL.U32 R3, R3, 0x8, RZ ;  /* 0x0000000803037824 */ /* 0x000fe200078e00ff */
[----:B------:R-:W-:Y:S02]  /*0ce0*/  LEA.HI R7, R7, R202, RZ, 0x5 ;  /* 0x000000ca07077211 */ /* 0x000fe400078f28ff */
[----:B------:R-:W-:Y:S01]  /*0cf0*/  IADD3 R22, R203, -R2, RZ ;  /* 0x80000002cb167210 */ /* 0x000fe20007ffe0ff */
[----:B------:R-:W-:Y:S01]  /*0d00*/  IMAD.IADD R4, R4, 0x1, -R9 ;  /* 0x0000000104047824 */ /* 0x000fe200078e0a09 */
[----:B------:R-:W-:Y:S01]  /*0d10*/  LOP3.LUT R2, R0, 0x1ffffff8, RZ, 0xc0, !PT ;  /* 0x1ffffff800027812 */ /* 0x000fe200078ec0ff */
[----:B------:R-:W-:Y:S01]  /*0d20*/  IMAD.WIDE R16, R3, 0x2, R16 ;  /* 0x0000000203107825 */ /* 0x000fe200078e0210 */
[----:B------:R-:W-:Y:S02]  /*0d30*/  SHF.R.S32.HI R7, RZ, 0x5, R7 ;  /* 0x00000005ff077819 */ /* 0x000fe40000011407 */
[----:B------:R-:W-:Y:S01]  /*0d40*/  LOP3.LUT R3, R6, 0x7ffffffc, RZ, 0xc0, !PT ;  /* 0x7ffffffc06037812 */ /* 0x000fe200078ec0ff */
[----:B------:R-:W-:Y:S01]  /*0d50*/  IMAD.IADD R2, R205, 0x1, -R2 ;  /* 0x00000001cd027824 */ /* 0x000fe200078e0a02 */
[----:B------:R-:W-:Y:S01]  /*0d60*/  SHF.R.S32.HI R200, RZ, 0x3, R0 ;  /* 0x00000003ffc87819 */ /* 0x000fe20000011400 */
[----:B------:R-:W-:-:S03]  /*0d70*/  IMAD R7, R7, 0x10, R4 ;  /* 0x0000001007077824 */ /* 0x000fc600078e0204 */
[----:B------:R-:W-:Y:S01]  /*0d80*/  SHF.L.U32 R18, R2, 0x3, RZ ;  /* 0x0000000302127819 */ /* 0x000fe200000006ff */
[----:B------:R-:W-:Y:S02]  /*0d90*/  IMAD R22, R22, 0x40, R7 ;  /* 0x0000004016167824 */ /* 0x000fe400078e0207 */
[----:B------:R-:W-:-:S07]  /*0da0*/  IMAD.IADD R2, R202, 0x1, -R3 ;  /* 0x00000001ca027824 */ /* 0x000fce00078e0a03 */
.L_x_3311:
        /* <DEDUP_REMOVED lines=20> */
.L_x_3265:
[----:B------:R-:W-:Y:S01]  /*0ef0*/  ULDC UR6, c[0x0][0xdc4] ;  /* 0x0003710000067ab9 */ /* 0x000fe20000000800 */
[----:B------:R-:W-:Y:S01]  /*0f00*/  UMOV UR40, UR7 ;  /* 0x0000000700287c82 */ /* 0x000fe20008000000 */
[----:B------:R-:W-:-:S11]  /*0f10*/  UISETP.NE.AND UP0, UPT, UR6, 0x1, UPT ;  /* 0x000000010600788c */ /* 0x000fd6000bf05270 */
[----:B------:R-:W-:Y:S02]  /*0f20*/  @UP0 ULDC.64 UR10, c[0x0][0xdc8] ;  /* 0x00037200000a0ab9 */ /* 0x000fe40000000a00 */
[----:B------:R-:W-:-:S04]  /*0f30*/  UIMAD.WIDE.U32 UR4, UR7, UR10, URZ ;  /* 0x0000000a070472a5 */ /* 0x000fc8000f8e003f */
[----:B------:R-:W-:-:S04]  /*0f40*/  @UP0 USHF.R.U32.HI UR40, URZ, UR11, UR5 ;  /* 0x0000000b3f280299 */ /* 0x000fc80008011605 */
[----:B------:R-:W-:-:S12]  /*0f50*/  UIMAD UR4, UR40, UR6, URZ ;  /* 0x00000006280472a4 */ /* 0x000fd8000f8e023f */
.L_x_3266:
[----:B------:R-:W-:Y:S01]  /*0f60*/  ULDC.64 UR10, c[0x0][0x3f8] ;  /* 0x0000fe00000a7ab9 */ /* 0x000fe20000000a00 */
[----:B------:R-:W-:Y:S01]  /*0f70*/  UIADD3 UR9, UR7, -UR4, URZ ;  /* 0x8000000407097290 */ /* 0x000fe2000fffe03f */
[----:B------:R-:W-:Y:S01]  /*0f80*/  PLOP3.LUT P0, PT, PT, PT, PT, 0x80, 0x0 ;  /* 0x000000000000781c */ /* 0x000fe20003f0f070 */
[----:B------:R-:W-:Y:S01]  /*0f90*/  UISETP.NE.U32.AND UP0, UPT, UR10, URZ, UPT ;  /* 0x0000003f0a00728c */ /* 0x000fe2000bf05070 */
[----:B------:R-:W-:Y:S01]  /*0fa0*/  CS2R R20, SRZ ;  /* 0x0000000000147805 */ /* 0x000fe2000001ff00 */
[----:B------:R-:W-:Y:S01]  /*0fb0*/  ULOP3.LUT UR4, URZ, UR40, URZ, 0x33, !UPT ;  /* 0x000000283f047292 */ /* 0x000fe2000f8e333f */
[----:B------:R-:W-:Y:S01]  /*0fc0*/  IMAD.MOV.U32 R3, RZ, RZ, RZ ;  /* 0x000000ffff037224 */ /* 0x000fe200078e00ff */
[----:B------:R-:W-:Y:S01]  /*0fd0*/  ULDC UR5, c[0x0][0xdac] ;  /* 0x00036b0000057ab9 */ /* 0x000fe20000000800 */
[----:B------:R-:W-:Y:S01]  /*0fe0*/  UISETP.NE.AND.EX UP0, UPT, UR11, URZ, UPT, UP0 ;  /* 0x0000003f0b00728c */ /* 0x000fe2000bf05300 */
[----:B------:R-:W-:Y:S01]  /*0ff0*/  CS2R R150, SRZ ;  /* 0x0000000000967805 */ /* 0x000fe2000001ff00 */
[----:B------:R-:W-:Y:S01]  /*1000*/  UIADD3 UR4, UR4, UR5, URZ ;  /* 0x0000000504047290 */ /* 0x000fe2000fffe03f */
[----:B------:R-:W-:Y:S01]  /*1010*/  CS2R R148, SRZ ;  /* 0x0000000000947805 */ /* 0x000fe2000001ff00 */
[----:B------:R-:W-:Y:S01]  /*1020*/  ULDC UR45, c[0x0][0x404] ;  /* 0x00010100002d7ab9 */ /* 0x000fe20000000800 */
[----:B------:R-:W-:Y:S01]  /*1030*/  ULDC UR6, c[0x0][0x2e0] ;  /* 0x0000b80000067ab9 */ /* 0x000fe20000000800 */
[----:B------:R-:W-:Y:S01]  /*1040*/  USEL UR45, UR45, 0x1, UP0 ;  /* 0x000000012d2d7887 */ /* 0x000fe20008000000 */
[----:B------:R-:W-:Y:S01]  /*1050*/  CS2R R146, SRZ ;  /* 0x0000000000927805 */ /* 0x000fe2000001ff00 */
[----:B------:R-:W-:Y:S01]  /*1060*/  USHF.L.U32 UR42, UR4, 0x7, URZ ;  /* 0x00000007042a7899 */ /* 0x000fe2000800063f */
[----:B------:R-:W-:Y:S01]  /*1070*/  CS2R R144, SRZ ;  /* 0x0000000000907805 */ /* 0x000fe2000001ff00 */
[----:B------:R-:W-:Y:S01]  /*1080*/  ULDC UR7, c[0x0][0x288] ;  /* 0x0000a20000077ab9 */ /* 0x000fe20000000800 */
[----:B------:R-:W-:Y:S01]  /*1090*/  UIMAD UR45, UR45, UR6, URZ ;  /* 0x000000062d2d72a4 */ /* 0x000fe2000f8e023f */
[----:B------:R-:W-:Y:S01]  /*10a0*/  CS2R R142, SRZ ;  /* 0x00000000008e7805 */ /* 0x000fe2000001ff00 */
[----:B------:R-:W-:Y:S01]  /*10b0*/  UIADD3 UR5, UR42, 0xdf, -UR7 ;  /* 0x000000df2a057890 */ /* 0x000fe2000fffe807 */
[----:B------:R-:W-:Y:S01]  /*10c0*/  CS2R R140, SRZ ;  /* 0x00000000008c7805 */ /* 0x000fe2000001ff00 */
[----:B------:R-:W-:Y:S01]  /*10d0*/  UIADD3 UR4, UR45, 0x5f, URZ ;  /* 0x0000005f2d047890 */ /* 0x000fe2000fffe03f */
[----:B------:R-:W-:Y:S01]  /*10e0*/  CS2R R138, SRZ ;  /* 0x00000000008a7805 */ /* 0x000fe2000001ff00 */
[----:B------:R-:W-:Y:S01]  /*10f0*/  UIADD3 UR6, UR45, UR5, URZ ;  /* 0x000000052d067290 */ /* 0x000fe2000fffe03f */
[----:B------:R-:W-:Y:S01]  /*1100*/  CS2R R136, SRZ ;  /* 0x0000000000887805 */ /* 0x000fe2000001ff00 */
[----:B------:R-:W-:Y:S01]  /*1110*/  UIMAD.WIDE UR4, UR4, 0x2aaaaaab, URZ ;  /* 0x2aaaaaab040478a5 */ /* 0x000fe2000f8e023f */
[----:B------:R-:W-:Y:S01]  /*1120*/  CS2R R134, SRZ ;  /* 0x0000000000867805 */ /* 0x000fe2000001ff00 */
[----:B------:R-:W-:Y:S01]  /*1130*/  UIMAD.WIDE UR6, UR6, 0x2aaaaaab, URZ ;  /* 0x2aaaaaab060678a5 */ /* 0x000fe2000f8e023f */
[----:B------:R-:W-:Y:S01]  /*1140*/  CS2R R132, SRZ ;  /* 0x0000000000847805 */ /* 0x000fe2000001ff00 */
[----:B------:R-:W-:Y:S01]  /*1150*/  USHF.R.U32.HI UR4, URZ, 0x1f, UR5 ;  /* 0x0000001f3f047899 */ /* 0x000fe20008011605 */
[----:B------:R-:W-:Y:S01]  /*1160*/  CS2R R130, SRZ ;  /* 0x0000000000827805 */ /* 0x000fe2000001ff00 */
[----:B------:R-:W-:Y:S01]  /*1170*/  USHF.R.U32.HI UR6, URZ, 0x1f, UR7 ;  /* 0x0000001f3f067899 */ /* 0x000fe20008011607 */
[----:B------:R-:W-:Y:S01]  /*1180*/  CS2R R128, SRZ ;  /* 0x0000000000807805 */ /* 0x000fe2000001ff00 */
[----:B------:R-:W-:Y:S01]  /*1190*/  ULEA.HI.SX32 UR41, UR5, UR4, 0x1c ;  /* 0x0000000405297291 */ /* 0x000fe2000f8fe23f */
[----:B------:R-:W-:Y:S01]  /*11a0*/  CS2R R126, SRZ ;  /* 0x00000000007e7805 */ /* 0x000fe2000001ff00 */
[----:B------:R-:W-:Y:S01]  /*11b0*/  ULEA.HI.SX32 UR6, UR7, UR6, 0x1c ;  /* 0x0000000607067291 */ /* 0x000fe2000f8fe23f */
[----:B------:R-:W-:Y:S01]  /*11c0*/  CS2R R124, SRZ ;  /* 0x00000000007c7805 */ /* 0x000fe2000001ff00 */
[----:B------:R-:W-:Y:S01]  /*11d0*/  ULDC UR43, c[0x0][0xdb8] ;  /* 0x00036e00002b7ab9 */ /* 0x000fe20000000800 */
[----:B------:R-:W-:Y:S01]  /*11e0*/  ULDC UR10, c[0x0][0xdc4] ;  /* 0x00037100000a7ab9 */ /* 0x000fe20000000800 */
[----:B------:R-:W-:Y:S01]  /*11f0*/  UISETP.LT.AND UP0, UPT, UR41, UR6, UPT ;  /* 0x000000062900728c */ /* 0x000fe2000bf01270 */
[----:B------:R-:W-:Y:S01]  /*1200*/  CS2R R122, SRZ ;  /* 0x00000000007a7805 */ /* 0x000fe2000001ff00 */
[----:B------:R-:W-:Y:S01]  /*1210*/  UISETP.NE.AND UP1, UPT, UR43, 0x1, UPT ;  /* 0x000000012b00788c */ /* 0x000fe2000bf25270 */
[----:B------:R-:W-:Y:S01]  /*1220*/  CS2R R120, SRZ ;  /* 0x0000000000787805 */ /* 0x000fe2000001ff00 */
[----:B------:R-:W-:Y:S01]  /*1230*/  USEL UR41, UR41, UR6, UP0 ;  /* 0x0000000629297287 */ /* 0x000fe20008000000 */
[----:B------:R-:W-:Y:S01]  /*1240*/  CS2R R118, SRZ ;  /* 0x0000000000767805 */ /* 0x000fe2000001ff00 */
[----:B------:R-:W-:Y:S01]  /*1250*/  UIMAD UR9, UR8, UR10, UR9 ;  /* 0x0000000a080972a4 */ /* 0x000fe2000f8e0209 */
[----:B------:R-:W-:Y:S01]  /*1260*/  CS2R R116, SRZ ;  /* 0x0000000000747805 */ /* 0x000fe2000001ff00 */
[----:B------:R-:W-:Y:S01]  /*1270*/  UISETP.GE.AND UP0, UPT, UR41, 0x1, UPT ;  /* 0x000000012900788c */ /* 0x000fe2000bf06270 */
[----:B------:R-:W-:-:S02]  /*1280*/  CS2R R114, SRZ ;  /* 0x0000000000727805 */ /* 0x000fc4000001ff00 */
[----:B------:R-:W-:Y:S02]  /*1290*/  CS2R R112, SRZ ;  /* 0x0000000000707805 */ /* 0x000fe4000001ff00 */
[----:B------:R-:W-:Y:S02]  /*12a0*/  CS2R R110, SRZ ;  /* 0x00000000006e7805 */ /* 0x000fe4000001ff00 */
[----:B------:R-:W-:Y:S01]  /*12b0*/  CS2R R108, SRZ ;  /* 0x00000000006c7805 */ /* 0x000fe2000001ff00 */
[----:B------:R-:W-:Y:S01]  /*12c0*/  @UP1 ULDC UR8, c[0x0][0xdbc] ;  /* 0x00036f0000081ab9 */ /* 0x000fe20000000800 */
[----:B------:R-:W-:Y:S01]  /*12d0*/  PLOP3.LUT P1, PT, PT, PT, UP0, 0x80, 0x0 ;  /* 0x000000000000781c */ /* 0x000fe20003f2f008 */
[----:B------:R-:W-:Y:S01]  /*12e0*/  UIMAD.WIDE.U32 UR4, UR9, UR8, URZ ;  /* 0x00000008090472a5 */ /* 0x000fe2000f8e003f */
[----:B------:R-:W-:Y:S01]  /*12f0*/  CS2R R106, SRZ ;  /* 0x00000000006a7805 */ /* 0x000fe2000001ff00 */
[----:B------:R-:W-:Y:S01]  /*1300*/  @UP1 ULDC UR7, c[0x0][0xdc0] ;  /* 0x0003700000071ab9 */ /* 0x000fe20000000800 */
[----:B------:R-:W-:Y:S01]  /*1310*/  UMOV UR44, UR9 ;  /* 0x00000009002c7c82 */ /* 0x000fe20008000000 */
[----:B------:R-:W-:Y:S01]  /*1320*/  @UP1 USHF.R.U32.HI UR44, URZ, UR7, UR5 ;  /* 0x000000073f2c1299 */ /* 0x000fe20008011605 */
[----:B------:R-:W-:-:S02]  /*1330*/  CS2R R104, SRZ ;  /* 0x0000000000687805 */ /* 0x000fc4000001ff00 */
[----:B------:R-:W-:Y:S02]  /*1340*/  MOV R94, RZ ;  /* 0x000000ff005e7202 */ /* 0x000fe40000000f00 */
[----:B------:R-:W-:Y:S01]  /*1350*/  CS2R R98, SRZ ;  /* 0x0000000000627805 */ /* 0x000fe2000001ff00 */
[----:B------:R-:W-:Y:S01]  /*1360*/  UIADD3 UR4, -UR44, URZ, URZ ;  /* 0x0000003f2c047290 */ /* 0x000fe2000fffe13f */
[----:B------:R-:W-:Y:S02]  /*1370*/  CS2R R100, SRZ ;  /* 0x0000000000647805 */ /* 0x000fe4000001ff00 */
[----:B------:R-:W-:Y:S02]  /*1380*/  CS2R R86, SRZ ;  /* 0x0000000000567805 */ /* 0x000fe4000001ff00 */
[----:B------:R-:W-:Y:S01]  /*1390*/  CS2R R96, SRZ ;  /* 0x0000000000607805 */ /* 0x000fe2000001ff00 */
[----:B------:R-:W-:Y:S01]  /*13a0*/  UIMAD UR43, UR43, UR4, UR9 ;  /* 0x000000042b2b72a4 */ /* 0x000fe2000f8e0209 */
        /* <DEDUP_REMOVED lines=34> */
[----:B------:R-:W-:Y:S01]  /*15d0*/  MOV R175, RZ ;  /* 0x000000ff00af7202 */ /* 0x000fe20000000f00 */
[----:B------:R-:W-:Y:S02]  /*15e0*/  IMAD.MOV.U32 R6, RZ, RZ, RZ ;  /* 0x000000ffff067224 */ /* 0x000fe400078e00ff */
[----:B------:R-:W-:Y:S01]  /*15f0*/  IMAD.MOV.U32 R0, RZ, RZ, RZ ;  /* 0x000000ffff007224 */ /* 0x000fe200078e00ff */
[----:B------:R-:W-:Y:S06]  /*1600*/  @!P1 BRA `(.L_x_3267) ;  /* 0x0000007800ec9947 */ /* 0x000fec0003800000 */
[----:B------:R-:W1:Y:S01]  /*1610*/  SHFL.IDX PT, R0, R203, RZ, 0x1f ;  /* 0x00001fffcb007589 */ /* 0x000e6200000e0000 */
[----:B------:R-:W-:-:S04]  /*1620*/  UIADD3 UR6, UR49, 0x18400, URZ ;  /* 0x0001840031067890 */ /* 0x000fc8000fffe03f */
[----:B------:R-:W-:-:S06]  /*1630*/  ULOP3.LUT UP0, URZ, UR6, 0x1bf, URZ, 0xc0, !UPT ;  /* 0x000001bf063f7892 */ /* 0x000fcc000f80c03f */
[----:B------:R-:W-:Y:S02]  /*1640*/  PLOP3.LUT P0, PT, PT, PT, UP0, 0x80, 0x0 ;  /* 0x000000000000781c */ /* 0x000fe40003f0f008 */
        /* <DEDUP_REMOVED lines=13> */
[----:B------:R-:W-:Y:S01]  /*1720*/  MOV R5, UR5 ;  /* 0x0000000500057c02 */ /* 0x000fe20008000f00 */
        /* <DEDUP_REMOVED lines=10> */
.L_x_3268:
[----:B------:R-:W-:Y:S01]  /*17d0*/  ULEA.HI UR4, UR39, UR39, URZ, 0x1 ;  /* 0x0000002727047291 */ /* 0x000fe2000f8f083f */
[----:B------:R-:W-:-:S03]  /*17e0*/  IADD3 R6, R23, 0x8, RZ ;  /* 0x0000000817067810 */ /* 0x000fc60007ffe0ff */
[----:B------:R-:W-:-:S04]  /*17f0*/  ULOP3.LUT UR4, UR4, 0xfffffffe, URZ, 0xc0, !UPT ;  /* 0xfffffffe04047892 */ /* 0x000fc8000f8ec03f */
[----:B------:R-:W-:-:S06]  /*1800*/  UIADD3 UR4, UR39, -UR4, URZ ;  /* 0x8000000427047290 */ /* 0x000fcc000fffe03f */
[----:B------:R-:W-:-:S05]  /*1810*/  IMAD.U32 R0, RZ, RZ, UR4 ;  /* 0x00000004ff007e24 */ /* 0x000fca000f8e00ff */
[----:B------:R-:W-:-:S04]  /*1820*/  SHF.L.U32 R0, R0, 0x1f, RZ ;  /* 0x0000001f00007819 */ /* 0x000fc800000006ff */
[----:B------:R-:W1:Y:S02]  /*1830*/  SYNCS.PHASECHK.TRANS64.TRYWAIT P0, [UR49+0x22800], R0 ;  /* 0x02280000ff0075a7 */ /* 0x000e640008000171 */
[----:B-1----:R-:W-:Y:S05]  /*1840*/  @!P0 BRA `(.L_x_3269) ;  /* 0x000000bc00ec8947 */ /* 0x002fea0003800000 */
.L_x_3370:
[----:B-1----:R-:W-:Y:S01]  /*1850*/  IMAD.U32 R0, RZ, RZ, UR48 ;  /* 0x00000030ff007e24 */ /* 0x002fe2000f8e00ff */
[----:B------:R-:W-:Y:S05]  /*1860*/  WARPSYNC.ALL ;  /* 0x0000000000007948 */ /* 0x000fea0003800000 */
[----:B------:R1:W-:Y:S01]  /*1870*/  BAR.SYNC.DEFER_BLOCKING R6, 0x100 ;  /* 0x000400060000751d */ /* 0x0003e20000010000 */
[----:B------:R-:W-:-:S13]  /*1880*/  ISETP.NE.AND P0, PT, R0, 0x3, PT ;  /* 0x000000030000780c */ /* 0x000fda0003f05270 */
[----:B-1----:R-:W-:Y:S05]  /*1890*/  @!P0 BRA `(.L_x_3270) ;  /* 0x0000000000048947 */ /* 0x002fea0003800000 */
[----:B------:R-:W-:Y:S01]  /*18a0*/  BPT.TRAP 0x1 ;  /* 0x000000040000795c */ /* 0x000fe20000300000 */
.L_x_3270:
[----:B------:R-:W-:Y:S01]  /*18b0*/  ULEA UR21, UR37, UR49, 0x3 ;  /* 0x0000003125157291 */ /* 0x000fe2000f8e183f */
[----:B------:R-:W-:-:S05]  /*18c0*/  IMAD.U32 R7, RZ, RZ, UR38 ;  /* 0x00000026ff077e24 */ /* 0x000fca000f8e00ff */
[----:B------:R-:W-:-:S04]  /*18d0*/  SHF.L.U32 R7, R7, 0x1f, RZ ;  /* 0x0000001f07077819 */ /* 0x000fc800000006ff */
[----:B------:R1:W2:Y:S01]  /*18e0*/  SYNCS.PHASECHK.TRANS64.TRYWAIT P1, [UR21+0x22830], R7 ;  /* 0x02283007ff0075a7 */ /* 0x0002a20008020155 */
[----:B------:R-:W-:Y:S05]  /*18f0*/  @!P0 BRA `(.L_x_3271) ;  /* 0x0000000000048947 */ /* 0x000fea0003800000 */
[----:B------:R-:W-:Y:S01]  /*1900*/  BPT.TRAP 0x1 ;  /* 0x000000040000795c */ /* 0x000fe20000300000 */
.L_x_3271:
[----:B--2---:R-:W-:Y:S05]  /*1910*/  @P1 BRA `(.L_x_3272) ;  /* 0x0000000000081947 */ /* 0x004fea0003800000 */
[----:B------:R-:W2:Y:S02]  /*1920*/  SYNCS.PHASECHK.TRANS64.TRYWAIT P1, [UR21+0x22830], R7 ;  /* 0x02283007ff0075a7 */ /* 0x000ea40008020155 */
[----:B--2---:R-:W-:Y:S05]  /*1930*/  @!P1 BRA `(.L_x_3273) ;  /* 0x000000bc00c89947 */ /* 0x004fea0003800000 */
.L_x_3272:
[----:B------:R-:W-:Y:S01]  /*1940*/  UIADD3 UR4, UR49, 0x1c400, URZ ;  /* 0x0001c40031047890 */ /* 0x000fe2000fffe03f */
[----:B------:R-:W-:Y:S01]  /*1950*/  WARPGROUP.ARRIVE ;  /* 0x00000000000079c5 */ /* 0x000fe20000000000 */
[----:B------:R-:W-:Y:S01]  /*1960*/  ULOP3.LUT UR16, UR52, 0x10000, URZ, 0xfc, !UPT ;  /* 0x0001000034107892 */ /* 0x000fe2000f8efc3f */
[----:B------:R-:W-:Y:S01]  /*1970*/  VIADD R4, R22, UR42 ;  /* 0x0000002a16047c36 */ /* 0x000fe20008000000 */
        /* <DEDUP_REMOVED lines=20> */
[----:B------:R-:W-:Y:S01]  /*1ac0*/  ULDC UR27, c[0x0][0x988] ;  /* 0x00026200001b7ab9 */ /* 0x000fe20000000800 */
[----:B------:R-:W-:-:S02]  /*1ad0*/  WARPGROUP.DEPBAR.LE gsb0, 0x0 ;  /* 0x00008000000079c5 */ /* 0x000fc40000010000 */
[----:B------:R-:W-:-:S06]  /*1ae0*/  WARPGROUP.ARRIVE ;  /* 0x00000000000079c5 */ /* 0x000fcc0000000000 */
[----:B------:R-:W-:Y:S01]  /*1af0*/  HGMMA.64x96x16.F32 R24, gdesc[UR4], R24, gsb0 ;  /* 0x01600000041879f0 */ /* 0x000fe20008000818 */
[----:B------:R-:W-:Y:S02]  /*1b00*/  UIMAD UR6, UR41, -0x60, UR45 ;  /* 0xffffffa0290678a4 */ /* 0x000fe4000f8e022d */
[----:B------:R-:W-:Y:S02]  /*1b10*/  WARPGROUP.DEPBAR.LE gsb0, 0x0 ;  /* 0x00008000000079c5 */ /* 0x000fe40000010000 */
[----:B------:R-:W-:-:S06]  /*1b20*/  WARPGROUP.ARRIVE ;  /* 0x00000000000079c5 */ /* 0x000fcc0000000000 */
[----:B------:R-:W-:Y:S01]  /*1b30*/  HGMMA.64x96x16.F32 R24, gdesc[UR8], R24, gsb0 ;  /* 0x01600000081879f0 */ /* 0x000fe20008000818 */
[----:B------:R-:W-:Y:S01]  /*1b40*/  ULDC UR11, c[0x0][0x288] ;  /* 0x0000a200000b7ab9 */ /* 0x000fe20000000800 */
[----:B------:R-:W-:Y:S01]  /*1b50*/  ULDC UR10, c[0x0][0x9d8] ;  /* 0x00027600000a7ab9 */ /* 0x000fe20000000800 */
[----:B------:R-:W-:Y:S02]  /*1b60*/  UIADD3 UR7, -UR11, 0x61, UR6 ;  /* 0x000000610b077890 */ /* 0x000fe4000fffe106 */
[----:B------:R-:W-:-:S04]  /*1b70*/  UIADD3 UR6, UR6, 0x60, URZ ;  /* 0x0000006006067890 */ /* 0x000fc8000fffe03f */
[----:B------:R-:W-:Y:S02]  /*1b80*/  MOV R3, UR7 ;  /* 0x0000000700037c02 */ /* 0x000fe40008000f00 */
[----:B------:R-:W-:-:S03]  /*1b90*/  IMAD.U32 R5, RZ, RZ, UR6 ;  /* 0x00000006ff057e24 */ /* 0x000fc6000f8e00ff */
[C---:B------:R-:W-:Y:S02]  /*1ba0*/  IMAD R3, R2.reuse, -0x2, R3 ;  /* 0xfffffffe02037824 */ /* 0x040fe400078e0203 */
[----:B--2---:R-:W-:-:S03]  /*1bb0*/  IMAD R0, R2, -0x2, R5 ;  /* 0xfffffffe02007824 */ /* 0x004fc600078e0205 */
[----:B------:R-:W-:-:S04]  /*1bc0*/  IADD3 R5, R3, 0x8, R4 ;  /* 0x0000000803057810 */ /* 0x000fc80007ffe004 */
[----:B------:R-:W-:Y:S02]  /*1bd0*/  VIMNMX R5, R0, R5, PT ;  /* 0x0000000500057248 */ /* 0x000fe40003fe0100 */
[----:B------:R-:W-:Y:S02]  /*1be0*/  VIADDMNMX R0, R4, R3, R0, PT ;  /* 0x0000000304007246 */ /* 0x000fe40003800100 */
[C---:B------:R-:W-:Y:S02]  /*1bf0*/  ISETP.GT.AND P1, PT, R5.reuse, RZ, PT ;  /* 0x000000ff0500720c */ /* 0x040fe40003f24270 */
[C---:B------:R-:W-:Y:S02]  /*1c00*/  ISETP.GT.AND P2, PT, R5.reuse, 0x1, PT ;  /* 0x000000010500780c */ /* 0x040fe40003f44270 */
[----:B------:R-:W-:Y:S02]  /*1c10*/  ISETP.GT.AND P3, PT, R5, 0x8, PT ;  /* 0x000000080500780c */ /* 0x000fe40003f64270 */
[----:B------:R-:W-:-:S02]  /*1c20*/  ISETP.GT.AND P4, PT, R0, 0x8, PT ;  /* 0x000000080000780c */ /* 0x000fc40003f84270 */
[----:B------:R-:W-:Y:S01]  /*1c30*/  ISETP.GT.AND P5, PT, R0, 0x9, PT ;  /* 0x000000090000780c */ /* 0x000fe20003fa4270 */
        /* <DEDUP_REMOVED lines=35> */
[----:B----4-:R-:W-:Y:S01]  /*1e70*/  FSEL R27, R27, -INF , P2 ;  /* 0xff8000001b1b7808 */ /* 0x010fe20001000000 */
[----:B------:R-:W-:Y:S01]  /*1e80*/  FMUL.FTZ R25, R25, UR10 ;  /* 0x0000000a19197c20 */ /* 0x000fe20008410000 */
[----:B------:R-:W-:Y:S01]  /*1e90*/  ISETP.GT.AND P2, PT, R5, 0x10, PT ;  /* 0x000000100500780c */ /* 0x000fe20003f44270 */
[----:B------:R-:W-:Y:S01]  /*1ea0*/  FMUL.FTZ R28, R28, UR10 ;  /* 0x0000000a1c1c7c20 */ /* 0x000fe20008410000 */
[----:B------:R-:W-:Y:S01]  /*1eb0*/  FMNMX.FTZ R9, R26, R27, !PT ;  /* 0x0000001b1a097209 */ /* 0x000fe20007810000 */
[----:B------:R-:W-:Y:S01]  /*1ec0*/  FMUL.FTZ R29, R29, UR10 ;  /* 0x0000000a1d1d7c20 */ /* 0x000fe20008410000 */
[----:B------:R-:W-:Y:S01]  /*1ed0*/  FMUL.FTZ R32, R32, UR10 ;  /* 0x0000000a20207c20 */ /* 0x000fe20008410000 */
[----:B------:R-:W4:Y:S01]  /*1ee0*/  MUFU.TANH R34, R34 ;  /* 0x0000002200227308 */ /* 0x000f220000002400 */
[----:B-----5:R-:W-:Y:S01]  /*1ef0*/  FSEL R30, R30, -INF , P3 ;  /* 0xff8000001e1e7808 */ /* 0x020fe20001800000 */
[----:B------:R-:W-:Y:S01]  /*1f00*/  FMUL.FTZ R33, R33, UR10 ;  /* 0x0000000a21217c20 */ /* 0x000fe20008410000 */
[----:B------:R-:W-:Y:S01]  /*1f10*/  ISETP.GT.AND P3, PT, R0, 0x1, PT ;  /* 0x000000010000780c */ /* 0x000fe20003f64270 */
[----:B------:R-:W-:Y:S01]  /*1f20*/  FMUL.FTZ R36, R36, UR10 ;  /* 0x0000000a24247c20 */ /* 0x000fe20008410000 */
[----:B------:R-:W-:Y:S01]  /*1f30*/  FMNMX.FTZ R8, R30, R9, !PT ;  /* 0x000000091e087209 */ /* 0x000fe20007810000 */
[----:B------:R-:W-:Y:S01]  /*1f40*/  FMUL.FTZ R37, R37, UR10 ;  /* 0x0000000a25257c20 */ /* 0x000fe20008410000 */
[----:B------:R-:W-:Y:S01]  /*1f50*/  FMUL.FTZ R40, R40, UR10 ;  /* 0x0000000a28287c20 */ /* 0x000fe20008410000 */
[----:B------:R-:W5:Y:S01]  /*1f60*/  MUFU.TANH R35, R35 ;  /* 0x0000002300237308 */ /* 0x000f620000002400 */
[----:B--2---:R-:W-:Y:S01]  /*1f70*/  FSEL R31, R31, -INF , P1 ;  /* 0xff8000001f1f7808 */ /* 0x004fe20000800000 */
[----:B------:R-:W-:Y:S01]  /*1f80*/  FMUL.FTZ R41, R41, UR10 ;  /* 0x0000000a29297c20 */ /* 0x000fe20008410000 */
[----:B------:R-:W-:Y:S01]  /*1f90*/  ISETP.GT.AND P1, PT, R5, 0x11, PT ;  /* 0x000000110500780c */ /* 0x000fe20003f24270 */
[----:B------:R-:W-:Y:S01]  /*1fa0*/  FMUL.FTZ R44, R44, UR10 ;  /* 0x0000000a2c2c7c20 */ /* 0x000fe20008410000 */
[----:B------:R-:W-:Y:S01]  /*1fb0*/  FMNMX.FTZ R9, R31, R8, !PT ;  /* 0x000000081f097209 */ /* 0x000fe20007810000 */
        /* <DEDUP_REMOVED lines=24> */
[----:B------:R-:W-:-:S02]  /*2140*/  FMUL.FTZ R69, R69, UR10 ;  /* 0x0000000a45457c20 */ /* 0x000fc40008410000 */
[----:B------:R-:W2:Y:S01]  /*2150*/  MUFU.TANH R43, R43 ;  /* 0x0000002b002b7308 */ /* 0x000ea20000002400 */
[----:B----4-:R-:W-:Y:S02]  /*2160*/  FSEL R39, R39, -INF , P1 ;  /* 0xff80000027277808 */ /* 0x010fe40000800000 */
[----:B------:R-:W-:Y:S02]  /*2170*/  ISETP.GT.AND P1, PT, R5, 0x21, PT ;  /* 0x000000210500780c */ /* 0x000fe40003f24270 */
[----:B------:R-:W-:-:S03]  /*2180*/  FMNMX.FTZ R9, R39, R8, !PT ;  /* 0x0000000827097209 */ /* 0x000fc60007810000 */
[----:B------:R-:W4:Y:S01]  /*2190*/  MUFU.TANH R46, R46 ;  /* 0x0000002e002e7308 */ /* 0x000f220000002400 */
[----:B-----5:R-:W-:Y:S02]  /*21a0*/  FSEL R42, R42, -INF , P2 ;  /* 0xff8000002a2a7808 */ /* 0x020fe40001000000 */
[----:B------:R-:W-:Y:S02]  /*21b0*/  ISETP.GT.AND P2, PT, R5, 0x28, PT ;  /* 0x000000280500780c */ /* 0x000fe40003f44270 */
[----:B------:R-:W-:-:S03]  /*21c0*/  FMNMX.FTZ R8, R42, R9, !PT ;  /* 0x000000092a087209 */ /* 0x000fc60007810000 */
[----:B------:R-:W5:Y:S01]  /*21d0*/  MUFU.TANH R47, R47 ;  /* 0x0000002f002f7308 */ /* 0x000f620000002400 */
[----:B--2---:R-:W-:Y:S02]  /*21e0*/  FSEL R43, R43, -INF , P1 ;  /* 0xff8000002b2b7808 */ /* 0x004fe40000800000 */
[----:B------:R-:W-:Y:S02]  /*21f0*/  ISETP.GT.AND P1, PT, R5, 0x29, PT ;  /* 0x000000290500780c */ /* 0x000fe40003f24270 */
[----:B------:R-:W-:-:S03]  /*2200*/  FMNMX.FTZ R9, R43, R8, !PT ;  /* 0x000000082b097209 */ /* 0x000fc60007810000 */
        /* <DEDUP_REMOVED lines=50> */
[----:B------:R-:W-:Y:S02]  /*2530*/  ISETP.GT.AND P2, PT, R0, RZ, PT ;  /* 0x000000ff0000720c */ /* 0x000fe40003f44270 */
[----:B------:R-:W-:-:S03]  /*2540*/  FMNMX.FTZ R8, R70, R5, !PT ;  /* 0x0000000546087209 */ /* 0x000fc60007810000 */
[----:B------:R-:W4:Y:S01]  /*2550*/  MUFU.TANH R25, R25 ;  /* 0x0000001900197308 */ /* 0x000f220000002400 */
[----:B-----5:R-:W-:Y:S02]  /*2560*/  FSEL R71, R71, -INF , P1 ;  /* 0xff80000047477808 */ /* 0x020fe40000800000 */
[----:B------:R-:W-:Y:S02]  /*2570*/  ISETP.GT.AND P1, PT, R0, 0x10, PT ;  /* 0x000000100000780c */ /* 0x000fe40003f24270 */
[----:B------:R-:W-:-:S03]  /*2580*/  FMNMX.FTZ R8, R71, R8, !PT ;  /* 0x0000000847087209 */ /* 0x000fc60007810000 */
[----:B------:R-:W5:Y:S01]  /*2590*/  MUFU.TANH R28, R28 ;  /* 0x0000001c001c7308 */ /* 0x000f620000002400 */
[----:B--2---:R-:W-:Y:S01]  /*25a0*/  FSEL R24, R24, -INF , P2 ;  /* 0xff80000018187808 */ /* 0x004fe20001000000 */
[----:B------:R-:W2:Y:S06]  /*25b0*/  SHFL.BFLY PT, R5, R8, 0x2, 0x1f ;  /* 0x0c401f0008057f89 */ /* 0x000eac00000e0000 */
[----:B------:R-:W1:Y:S01]  /*25c0*/  MUFU.TANH R29, R29 ;  /* 0x0000001d001d7308 */ /* 0x000e620000002400 */
[----:B----4-:R-:W-:-:S04]  /*25d0*/  FSEL R25, R25, -INF , P3 ;  /* 0xff80000019197808 */ /* 0x010fc80001800000 */
[----:B------:R-:W-:-:S03]  /*25e0*/  FMNMX.FTZ R3, R24, R25, !PT ;  /* 0x0000001918037209 */ /* 0x000fc60007810000 */
[----:B------:R-:W4:Y:S01]  /*25f0*/  MUFU.TANH R32, R32 ;  /* 0x0000002000207308 */ /* 0x000f220000002400 */
[----:B-----5:R-:W-:-:S07]  /*2600*/  FSEL R28, R28, -INF , P4 ;  /* 0xff8000001c1c7808 */ /* 0x020fce0002000000 */
[----:B------:R-:W-:Y:S01]  /*2610*/  MUFU.TANH R33, R33 ;  /* 0x0000002100217308 */ /* 0x000fe20000002400 */
[----:B-1----:R-:W-:Y:S02]  /*2620*/  FSEL R29, R29, -INF , P5 ;  /* 0xff8000001d1d7808 */ /* 0x002fe40002800000 */
[----:B--2---:R-:W-:-:S05]  /*2630*/  FMNMX.FTZ R5, R8, R5, !PT ;  /* 0x0000000508057209 */ /* 0x004fca0007810000 */
[----:B------:R-:W1:Y:S01]  /*2640*/  SHFL.BFLY PT, R8, R5, 0x1, 0x1f ;  /* 0x0c201f0005087f89 */ /* 0x000e6200000e0000 */
[----:B------:R-:W2:Y:S01]  /*2650*/  MUFU.TANH R36, R36 ;  /* 0x0000002400247308 */ /* 0x000ea20000002400 */
[----:B----4-:R-:W-:Y:S02]  /*2660*/  FSEL R32, R32, -INF , P1 ;  /* 0xff80000020207808 */ /* 0x010fe40000800000 */
[----:B------:R-:W-:-:S05]  /*2670*/  ISETP.GT.AND P1, PT, R0, 0x18, PT ;  /* 0x000000180000780c */ /* 0x000fca0003f24270 */
[----:B------:R-:W4:Y:S08]  /*2680*/  MUFU.TANH R37, R37 ;  /* 0x0000002500257308 */ /* 0x000f300000002400 */
[----:B------:R-:W5:Y:S01]  /*2690*/  MUFU.TANH R40, R40 ;  /* 0x0000002800287308 */ /* 0x000f620000002400 */
[----:B--2---:R-:W-:Y:S02]  /*26a0*/  FSEL R36, R36, -INF , P1 ;  /* 0xff80000024247808 */ /* 0x004fe40000800000 */
[----:B------:R-:W-:-:S02]  /*26b0*/  ISETP.GT.AND P1, PT, R0, 0x20, PT ;  /* 0x000000200000780c */ /* 0x000fc40003f24270 */
[----:B-1----:R-:W-:-:S03]  /*26c0*/  FMNMX.FTZ R4, R5, R8, !PT ;  /* 0x0000000805047209 */ /* 0x002fc60007810000 */
[----:B------:R-:W1:Y:S01]  /*26d0*/  MUFU.TANH R41, R41 ;  /* 0x0000002900297308 */ /* 0x000e620000002400 */
[----:B------:R-:W-:Y:S02]  /*26e0*/  FMNMX.FTZ R8, R28, R3, !PT ;  /* 0x000000031c087209 */ /* 0x000fe40007810000 */
[C---:B------:R-:W-:Y:S01]  /*26f0*/  FSETP.NEU.FTZ.AND P2, PT, R4.reuse, -INF , PT ;  /* 0xff8000000400780b */ /* 0x040fe20003f5d000 */
[----:B------:R-:W-:Y:S01]  /*2700*/  FMUL.FTZ R5, R4, UR27 ;  /* 0x0000001b04057c20 */ /* 0x000fe20008410000 */
[----:B------:R-:W-:-:S03]  /*2710*/  FMNMX.FTZ R3, R29, R8, !PT ;  /* 0x000000081d037209 */ /* 0x000fc60007810000 */
[----:B------:R-:W2:Y:S01]  /*2720*/  MUFU.TANH R44, R44 ;  /* 0x0000002c002c7308 */ /* 0x000ea20000002400 */
[----:B------:R-:W-:Y:S02]  /*2730*/  FSEL R9, R5, RZ, P2 ;  /* 0x000000ff05097208 */ /* 0x000fe40001000000 */
[----:B------:R-:W-:Y:S02]  /*2740*/  ISETP.GT.AND P2, PT, R0, 0x11, PT ;  /* 0x000000110000780c */ /* 0x000fe40003f44270 */
[----:B------:R-:W-:Y:S01]  /*2750*/  FMNMX.FTZ R8, R32, R3, !PT ;  /* 0x0000000320087209 */ /* 0x000fe20007810000 */
[--C-:B------:R-:W-:Y:S01]  /*2760*/  FFMA.FTZ R26, R26, UR27, -R9.reuse ;  /* 0x0000001b1a1a7c23 */ /* 0x100fe20008010809 */
[----:B------:R-:W-:Y:S01]  /*2770*/  FSEL R33, R33, -INF , P2 ;  /* 0xff80000021217808 */ /* 0x000fe20001000000 */
[----:B------:R-:W3:Y:S01]  /*2780*/  MUFU.TANH R45, R45 ;  /* 0x0000002d002d7308 */ /* 0x000ee20000002400 */
[----:B------:R-:W-:Y:S01]  /*2790*/  ISETP.GT.AND P2, PT, R0, 0x19, PT ;  /* 0x000000190000780c */ /* 0x000fe20003f44270 */
[--C-:B------:R-:W-:Y:S01]  /*27a0*/  FFMA.FTZ R27, R27, UR27, -R9.reuse ;  /* 0x0000001b1b1b7c23 */ /* 0x100fe20008010809 */
[----:B------:R-:W-:Y:S01]  /*27b0*/  FMNMX.FTZ R3, R33, R8, !PT ;  /* 0x0000000821037209 */ /* 0x000fe20007810000 */
[--C-:B------:R-:W-:Y:S01]  /*27c0*/  FFMA.FTZ R30, R30, UR27, -R9.reuse ;  /* 0x0000001b1e1e7c23 */ /* 0x100fe20008010809 */
[----:B----4-:R-:W-:Y:S01]  /*27d0*/  FSEL R37, R37, -INF , P2 ;  /* 0xff80000025257808 */ /* 0x010fe20001000000 */
[--C-:B------:R-:W-:Y:S01]  /*27e0*/  FFMA.FTZ R31, R31, UR27, -R9.reuse ;  /* 0x0000001b1f1f7c23 */ /* 0x100fe20008010809 */
[----:B------:R-:W-:Y:S01]  /*27f0*/  FMNMX.FTZ R8, R36, R3, !PT ;  /* 0x0000000324087209 */ /* 0x000fe20007810000 */
[----:B------:R-:W4:Y:S01]  /*2800*/  MUFU.TANH R48, R48 ;  /* 0x0000003000307308 */ /* 0x000f220000002400 */
[----:B------:R-:W-:Y:S01]  /*2810*/  ISETP.GT.AND P2, PT, R0, 0x21, PT ;  /* 0x000000210000780c */ /* 0x000fe20003f44270 */
[--C-:B------:R-:W-:Y:S01]  /*2820*/  FFMA.FTZ R34, R34, UR27, -R9.reuse ;  /* 0x0000001b22227c23 */ /* 0x100fe20008010809 */
[----:B-----5:R-:W-:Y:S01]  /*2830*/  FSEL R40, R40, -INF , P1 ;  /* 0xff80000028287808 */ /* 0x020fe20000800000 */
[--C-:B------:R-:W-:Y:S01]  /*2840*/  FFMA.FTZ R35, R35, UR27, -R9.reuse ;  /* 0x0000001b23237c23 */ /* 0x100fe20008010809 */
[----:B------:R-:W-:Y:S01]  /*2850*/  FMNMX.FTZ R3, R37, R8, !PT ;  /* 0x0000000825037209 */ /* 0x000fe20007810000 */
[--C-:B------:R-:W-:Y:S01]  /*2860*/  FFMA.FTZ R38, R38, UR27, -R9.reuse ;  /* 0x0000001b26267c23 */ /* 0x100fe20008010809 */
[----:B------:R-:W-:Y:S01]  /*2870*/  ISETP.GT.AND P1, PT, R0, 0x28, PT ;  /* 0x000000280000780c */ /* 0x000fe20003f24270 */
[----:B------:R-:W5:Y:S01]  /*2880*/  MUFU.TANH R49, R49 ;  /* 0x0000003100317308 */ /* 0x000f620000002400 */
[----:B-1----:R-:W-:Y:S01]  /*2890*/  FSEL R41, R41, -INF , P2 ;  /* 0xff80000029297808 */ /* 0x002fe20001000000 */
[--C-:B------:R-:W-:Y:S01]  /*28a0*/  FFMA.FTZ R39, R39, UR27, -R9.reuse ;  /* 0x0000001b27277c23 */ /* 0x100fe20008010809 */
[----:B------:R-:W-:Y:S01]  /*28b0*/  FMNMX.FTZ R8, R40, R3, !PT ;  /* 0x0000000328087209 */ /* 0x000fe20007810000 */
[--C-:B------:R-:W-:Y:S01]  /*28c0*/  FFMA.FTZ R42, R42, UR27, -R9.reuse ;  /* 0x0000001b2a2a7c23 */ /* 0x100fe20008010809 */
[----:B------:R-:W-:Y:S01]  /*28d0*/  ISETP.GT.AND P2, PT, R0, 0x29, PT ;  /* 0x000000290000780c */ /* 0x000fe20003f44270 */
[--C-:B------:R-:W-:Y:S01]  /*28e0*/  FFMA.FTZ R43, R43, UR27, -R9.reuse ;  /* 0x0000001b2b2b7c23 */ /* 0x100fe20008010809 */
[----:B--2---:R-:W-:Y:S01]  /*28f0*/  FSEL R44, R44, -INF , P1 ;  /* 0xff8000002c2c7808 */ /* 0x004fe20000800000 */
[----:B------:R-:W1:Y:S01]  /*2900*/  MUFU.TANH R52, R52 ;  /* 0x0000003400347308 */ /* 0x000e620000002400 */
[----:B------:R-:W-:Y:S01]  /*2910*/  FMNMX.FTZ R3, R41, R8, !PT ;  /* 0x0000000829037209 */ /* 0x000fe20007810000 */
[--C-:B------:R-:W-:Y:S01]  /*2920*/  FFMA.FTZ R46, R46, UR27, -R9.reuse ;  /* 0x0000001b2e2e7c23 */ /* 0x100fe20008010809 */
[----:B------:R-:W-:Y:S01]  /*2930*/  ISETP.GT.AND P1, PT, R0, 0x30, PT ;  /* 0x000000300000780c */ /* 0x000fe20003f24270 */
[--C-:B------:R-:W-:Y:S01]  /*2940*/  FFMA.FTZ R47, R47, UR27, -R9.reuse ;  /* 0x0000001b2f2f7c23 */ /* 0x100fe20008010809 */
[----:B---3--:R-:W-:Y:S01]  /*2950*/  FSEL R45, R45, -INF , P2 ;  /* 0xff8000002d2d7808 */ /* 0x008fe20001000000 */
[--C-:B------:R-:W-:Y:S01]  /*2960*/  FFMA.FTZ R50, R50, UR27, -R9.reuse ;  /* 0x0000001b32327c23 */ /* 0x100fe20008010809 */
[----:B------:R-:W-:Y:S01]  /*2970*/  FMNMX.FTZ R8, R44, R3, !PT ;  /* 0x000000032c087209 */ /* 0x000fe20007810000 */
[----:B------:R-:W2:Y:S01]  /*2980*/  MUFU.TANH R53, R53 ;  /* 0x0000003500357308 */ /* 0x000ea20000002400 */
[----:B------:R-:W-:Y:S01]  /*2990*/  ISETP.GT.AND P2, PT, R0, 0x31, PT ;  /* 0x000000310000780c */ /* 0x000fe20003f44270 */
[--C-:B------:R-:W-:Y:S01]  /*29a0*/  FFMA.FTZ R51, R51, UR27, -R9.reuse ;  /* 0x0000001b33337c23 */ /* 0x100fe20008010809 */
[----:B----4-:R-:W-:Y:S01]  /*29b0*/  FSEL R48, R48, -INF , P1 ;  /* 0xff80000030307808 */ /* 0x010fe20000800000 */
[--C-:B------:R-:W-:Y:S01]  /*29c0*/  FFMA.FTZ R54, R54, UR27, -R9.reuse ;  /* 0x0000001b36367c23 */ /* 0x100fe20008010809 */
[----:B------:R-:W-:Y:S01]  /*29d0*/  FMNMX.FTZ R3, R45, R8, !PT ;  /* 0x000000082d037209 */ /* 0x000fe20007810000 */
[--C-:B------:R-:W-:Y:S01]  /*29e0*/  FFMA.FTZ R55, R55, UR27, -R9.reuse ;  /* 0x0000001b37377c23 */ /* 0x100fe20008010809 */
[----:B------:R-:W-:Y:S01]  /*29f0*/  ISETP.GT.AND P1, PT, R0, 0x38, PT ;  /* 0x000000380000780c */ /* 0x000fe20003f24270 */
[----:B------:R-:W3:Y:S01]  /*2a00*/  MUFU.TANH R56, R56 ;  /* 0x0000003800387308 */ /* 0x000ee20000002400 */
[----:B-----5:R-:W-:Y:S01]  /*2a10*/  FSEL R49, R49, -INF , P2 ;  /* 0xff80000031317808 */ /* 0x020fe20001000000 */
[--C-:B------:R-:W-:Y:S01]  /*2a20*/  FFMA.FTZ R58, R58, UR27, -R9.reuse ;  /* 0x0000001b3a3a7c23 */ /* 0x100fe20008010809 */
[----:B------:R-:W-:Y:S01]  /*2a30*/  FMNMX.FTZ R8, R48, R3, !PT ;  /* 0x0000000330087209 */ /* 0x000fe20007810000 */
[--C-:B------:R-:W-:Y:S01]  /*2a40*/  FFMA.FTZ R59, R59, UR27, -R9.reuse ;  /* 0x0000001b3b3b7c23 */ /* 0x100fe20008010809 */
[----:B------:R-:W-:Y:S01]  /*2a50*/  ISETP.GT.AND P2, PT, R0, 0x39, PT ;  /* 0x000000390000780c */ /* 0x000fe20003f44270 */
[--C-:B------:R-:W-:Y:S01]  /*2a60*/  FFMA.FTZ R62, R62, UR27, -R9.reuse ;  /* 0x0000001b3e3e7c23 */ /* 0x100fe20008010809 */
[----:B-1----:R-:W-:Y:S01]  /*2a70*/  FSEL R52, R52, -INF , P1 ;  /* 0xff80000034347808 */ /* 0x002fe20000800000 */
[----:B------:R-:W1:Y:S01]  /*2a80*/  MUFU.TANH R57, R57 ;  /* 0x0000003900397308 */ /* 0x000e620000002400 */
[----:B------:R-:W-:Y:S01]  /*2a90*/  FMNMX.FTZ R3, R49, R8, !PT ;  /* 0x0000000831037209 */ /* 0x000fe20007810000 */
[--C-:B------:R-:W-:Y:S01]  /*2aa0*/  FFMA.FTZ R63, R63, UR27, -R9.reuse ;  /* 0x0000001b3f3f7c23 */ /* 0x100fe20008010809 */
[----:B------:R-:W-:Y:S01]  /*2ab0*/  ISETP.GT.AND P1, PT, R0, 0x40, PT ;  /* 0x000000400000780c */ /* 0x000fe20003f24270 */
[--C-:B------:R-:W-:Y:S01]  /*2ac0*/  FFMA.FTZ R66, R66, UR27, -R9.reuse ;  /* 0x0000001b42427c23 */ /* 0x100fe20008010809 */
[----:B--2---:R-:W-:Y:S01]  /*2ad0*/  FSEL R53, R53, -INF , P2 ;  /* 0xff80000035357808 */ /* 0x004fe20001000000 */
[--C-:B------:R-:W-:Y:S01]  /*2ae0*/  FFMA.FTZ R67, R67, UR27, -R9.reuse ;  /* 0x0000001b43437c23 */ /* 0x100fe20008010809 */
[----:B------:R-:W-:Y:S01]  /*2af0*/  FMNMX.FTZ R8, R52, R3, !PT ;  /* 0x0000000334087209 */ /* 0x000fe20007810000 */
[----:B------:R-:W2:Y:S01]  /*2b00*/  MUFU.TANH R60, R60 ;  /* 0x0000003c003c7308 */ /* 0x000ea20000002400 */
[----:B------:R-:W-:Y:S01]  /*2b10*/  ISETP.GT.AND P2, PT, R0, 0x41, PT ;  /* 0x000000410000780c */ /* 0x000fe20003f44270 */
[--C-:B------:R-:W-:Y:S01]  /*2b20*/  FFMA.FTZ R70, R70, UR27, -R9.reuse ;  /* 0x0000001b46467c23 */ /* 0x100fe20008010809 */
[----:B---3--:R-:W-:Y:S01]  /*2b30*/  FSEL R56, R56, -INF , P1 ;  /* 0xff80000038387808 */ /* 0x008fe20000800000 */
[----:B------:R-:W-:Y:S01]  /*2b40*/  FFMA.FTZ R9, R71, UR27, -R9 ;  /* 0x0000001b47097c23 */ /* 0x000fe20008010809 */
[----:B------:R-:W-:-:S02]  /*2b50*/  FMNMX.FTZ R3, R53, R8, !PT ;  /* 0x0000000835037209 */ /* 0x000fc40007810000 */
[----:B------:R-:W-:Y:S01]  /*2b60*/  ISETP.GT.AND P1, PT, R0, 0x48, PT ;  /* 0x000000480000780c */ /* 0x000fe20003f24270 */
[----:B------:R-:W3:Y:S01]  /*2b70*/  MUFU.TANH R61, R61 ;  /* 0x0000003d003d7308 */ /* 0x000ee20000002400 */
[----:B-1----:R-:W-:Y:S02]  /*2b80*/  FSEL R57, R57, -INF , P2 ;  /* 0xff80000039397808 */ /* 0x002fe40001000000 */
[----:B------:R-:W-:Y:S02]  /*2b90*/  FMNMX.FTZ R8, R56, R3, !PT ;  /* 0x0000000338087209 */ /* 0x000fe40007810000 */
[----:B------:R-:W-:Y:S02]  /*2ba0*/  ISETP.GT.AND P2, PT, R0, 0x49, PT ;  /* 0x000000490000780c */ /* 0x000fe40003f44270 */
[----:B------:R-:W-:Y:S01]  /*2bb0*/  FMNMX.FTZ R3, R57, R8, !PT ;  /* 0x0000000839037209 */ /* 0x000fe20007810000 */
[----:B------:R-:W1:Y:S01]  /*2bc0*/  MUFU.TANH R64, R64 ;  /* 0x0000004000407308 */ /* 0x000e620000002400 */
[----:B--2---:R-:W-:-:S02]  /*2bd0*/  FSEL R60, R60, -INF , P1 ;  /* 0xff8000003c3c7808 */ /* 0x004fc40000800000 */
[----:B------:R-:W-:Y:S02]  /*2be0*/  ISETP.GT.AND P1, PT, R0, 0x50, PT ;  /* 0x000000500000780c */ /* 0x000fe40003f24270 */
[----:B------:R-:W-:-:S03]  /*2bf0*/  FMNMX.FTZ R8, R60, R3, !PT ;  /* 0x000000033c087209 */ /* 0x000fc60007810000 */
[----:B------:R-:W2:Y:S01]  /*2c00*/  MUFU.TANH R65, R65 ;  /* 0x0000004100417308 */ /* 0x000ea20000002400 */
[----:B---3--:R-:W-:Y:S02]  /*2c10*/  FSEL R61, R61, -INF , P2 ;  /* 0xff8000003d3d7808 */ /* 0x008fe40001000000 */
[----:B------:R-:W-:Y:S02]  /*2c20*/  ISETP.GT.AND P2, PT, R0, 0x51, PT ;  /* 0x000000510000780c */ /* 0x000fe40003f44270 */
[----:B------:R-:W-:-:S03]  /*2c30*/  FMNMX.FTZ R3, R61, R8, !PT ;  /* 0x000000083d037209 */ /* 0x000fc60007810000 */
[----:B------:R-:W3:Y:S01]  /*2c40*/  MUFU.TANH R68, R68 ;  /* 0x0000004400447308 */ /* 0x000ee20000002400 */
[----:B-1----:R-:W-:Y:S02]  /*2c50*/  FSEL R64, R64, -INF , P1 ;  /* 0xff80000040407808 */ /* 0x002fe40000800000 */
[----:B------:R-:W-:Y:S02]  /*2c60*/  ISETP.GT.AND P1, PT, R0, 0x58, PT ;  /* 0x000000580000780c */ /* 0x000fe40003f24270 */
[----:B------:R-:W-:-:S03]  /*2c70*/  FMNMX.FTZ R8, R64, R3, !PT ;  /* 0x0000000340087209 */ /* 0x000fc60007810000 */
[----:B------:R-:W1:Y:S01]  /*2c80*/  MUFU.TANH R69, R69 ;  /* 0x0000004500457308 */ /* 0x000e620000002400 */
[----:B--2---:R-:W-:Y:S02]  /*2c90*/  FSEL R65, R65, -INF , P2 ;  /* 0xff80000041417808 */ /* 0x004fe40001000000 */
[----:B------:R-:W-:Y:S02]  /*2ca0*/  ISETP.GT.AND P2, PT, R0, 0x59, PT ;  /* 0x000000590000780c */ /* 0x000fe40003f44270 */
[----:B------:R-:W-:Y:S02]  /*2cb0*/  FMNMX.FTZ R3, R65, R8, !PT ;  /* 0x0000000841037209 */ /* 0x000fe40007810000 */
[----:B------:R-:W-:Y:S01]  /*2cc0*/  MOV R8, UR21 ;  /* 0x0000001500087c02 */ /* 0x000fe20008000f00 */
[----:B------:R-:W-:Y:S01]  /*2cd0*/  MUFU.EX2 R26, R26 ;  /* 0x0000001a001a7308 */ /* 0x000fe20000000800 */
[----:B---3--:R-:W-:-:S04]  /*2ce0*/  FSEL R68, R68, -INF , P1 ;  /* 0xff80000044447808 */ /* 0x008fc80000800000 */
[----:B------:R-:W-:-:S03]  /*2cf0*/  FMNMX.FTZ R0, R68, R3, !PT ;  /* 0x0000000344007209 */ /* 0x000fc60007810000 */
[----:B------:R-:W2:Y:S01]  /*2d00*/  MUFU.EX2 R27, R27 ;  /* 0x0000001b001b7308 */ /* 0x000ea20000000800 */
[----:B-1----:R-:W-:-:S04]  /*2d10*/  FSEL R69, R69, -INF , P2 ;  /* 0xff80000045457808 */ /* 0x002fc80001000000 */
[----:B------:R-:W-:-:S03]  /*2d20*/  FMNMX.FTZ R0, R69, R0, !PT ;  /* 0x0000000045007209 */ /* 0x000fc60007810000 */
[----:B------:R-:W-:Y:S02]  /*2d30*/  MUFU.EX2 R30, R30 ;  /* 0x0000001e001e7308 */ /* 0x000fe40000000800 */
[----:B------:R-:W1:Y:S06]  /*2d40*/  SHFL.BFLY PT, R3, R0, 0x2, 0x1f ;  /* 0x0c401f0000037f89 */ /* 0x000e6c00000e0000 */
[----:B------:R-:W3:Y:S01]  /*2d50*/  MUFU.EX2 R31, R31 ;  /* 0x0000001f001f7308 */ /* 0x000ee20000000800 */
[----:B--2---:R-:W-:-:S07]  /*2d60*/  F2FP.F16.F32.PACK_AB R153, R27, R26 ;  /* 0x0000001a1b99723e */ /* 0x004fce00000000ff */
[----:B------:R-:W-:Y:S08]  /*2d70*/  MUFU.EX2 R34, R34 ;  /* 0x0000002200227308 */ /* 0x000ff00000000800 */
[----:B------:R-:W2:Y:S01]  /*2d80*/  MUFU.EX2 R35, R35 ;  /* 0x0000002300237308 */ /* 0x000ea20000000800 */
[----:B---3--:R-:W-:Y:S02]  /*2d90*/  F2FP.F16.F32.PACK_AB R155, R31, R30 ;  /* 0x0000001e1f9b723e */ /* 0x008fe400000000ff */
[----:B-1----:R-:W-:-:S05]  /*2da0*/  FMNMX.FTZ R3, R0, R3, !PT ;  /* 0x0000000300037209 */ /* 0x002fca0007810000 */
[----:B------:R-:W1:Y:S01]  /*2db0*/  SHFL.BFLY PT, R0, R3, 0x1, 0x1f ;  /* 0x0c201f0003007f89 */ /* 0x000e6200000e0000 */
[----:B------:R3:W-:Y:S08]  /*2dc0*/  MUFU.EX2 R175, R9 ;  /* 0x0000000900af7308 */ /* 0x0007f00000000800 */
[----:B------:R-:W-:Y:S01]  /*2dd0*/  MUFU.EX2 R38, R38 ;  /* 0x0000002600267308 */ /* 0x000fe20000000800 */
[----:B---3--:R-:W-:Y:S01]  /*2de0*/  FADD.FTZ R9, R26, R27 ;  /* 0x0000001b1a097221 */ /* 0x008fe20000010000 */
[----:B--2---:R-:W-:-:S06]  /*2df0*/  F2FP.F16.F32.PACK_AB R157, R35, R34 ;  /* 0x00000022239d723e */ /* 0x004fcc00000000ff */
[----:B------:R-:W2:Y:S01]  /*2e00*/  MUFU.EX2 R39, R39 ;  /* 0x0000002700277308 */ /* 0x000ea20000000800 */
[----:B-1----:R-:W-:-:S07]  /*2e10*/  FMNMX.FTZ R5, R3, R0, !PT ;  /* 0x0000000003057209 */ /* 0x002fce0007810000 */
[----:B------:R-:W1:Y:S01]  /*2e20*/  MUFU.EX2 R42, R42 ;  /* 0x0000002a002a7308 */ /* 0x000e620000000800 */
[C---:B------:R-:W-:Y:S01]  /*2e30*/  FSETP.NEU.FTZ.AND P1, PT, R5.reuse, -INF , PT ;  /* 0xff8000000500780b */ /* 0x040fe20003f3d000 */
[----:B------:R-:W-:-:S06]  /*2e40*/  FMUL.FTZ R0, R5, UR27 ;  /* 0x0000001b05007c20 */ /* 0x000fcc0008410000 */
[----:B------:R-:W-:Y:S01]  /*2e50*/  MUFU.EX2 R43, R43 ;  /* 0x0000002b002b7308 */ /* 0x000fe20000000800 */
[----:B------:R-:W-:Y:S01]  /*2e60*/  FSEL R3, R0, RZ, P1 ;  /* 0x000000ff00037208 */ /* 0x000fe20000800000 */
[----:B------:R-:W-:Y:S01]  /*2e70*/  FADD.FTZ R0, R30, R9 ;  /* 0x000000091e007221 */ /* 0x000fe20000010000 */
[----:B------:R-:W-:Y:S02]  /*2e80*/  LOP3.LUT P1, RZ, R10, 0x7f, RZ, 0xc0, !PT ;  /* 0x0000007f0aff7812 */ /* 0x000fe4000782c0ff */
[----:B--2---:R-:W-:Y:S01]  /*2e90*/  F2FP.F16.F32.PACK_AB R159, R39, R38 ;  /* 0x00000026279f723e */ /* 0x004fe200000000ff */
[--C-:B------:R-:W-:Y:S01]  /*2ea0*/  FFMA.FTZ R24, R24, UR27, -R3.reuse ;  /* 0x0000001b18187c23 */ /* 0x100fe20008010803 */
[--C-:B------:R-:W-:Y:S01]  /*2eb0*/  FFMA.FTZ R25, R25, UR27, -R3.reuse ;  /* 0x0000001b19197c23 */ /* 0x100fe20008010803 */
[--C-:B------:R-:W-:Y:S01]  /*2ec0*/  FFMA.FTZ R28, R28, UR27, -R3.reuse ;  /* 0x0000001b1c1c7c23 */ /* 0x100fe20008010803 */
[--C-:B------:R-:W-:Y:S01]  /*2ed0*/  FFMA.FTZ R29, R29, UR27, -R3.reuse ;  /* 0x0000001b1d1d7c23 */ /* 0x100fe20008010803 */
[--C-:B------:R-:W-:Y:S01]  /*2ee0*/  FFMA.FTZ R32, R32, UR27, -R3.reuse ;  /* 0x0000001b20207c23 */ /* 0x100fe20008010803 */
[--C-:B------:R-:W-:Y:S01]  /*2ef0*/  FFMA.FTZ R33, R33, UR27, -R3.reuse ;  /* 0x0000001b21217c23 */ /* 0x100fe20008010803 */
[----:B------:R-:W-:Y:S01]  /*2f00*/  MUFU.EX2 R24, R24 ;  /* 0x0000001800187308 */ /* 0x000fe20000000800 */
[----:B------:R-:W-:Y:S01]  /*2f10*/  FADD.FTZ R9, R31, R0 ;  /* 0x000000001f097221 */ /* 0x000fe20000010000 */
[--C-:B------:R-:W-:Y:S01]  /*2f20*/  FFMA.FTZ R36, R36, UR27, -R3.reuse ;  /* 0x0000001b24247c23 */ /* 0x100fe20008010803 */
[--C-:B------:R-:W-:Y:S01]  /*2f30*/  FFMA.FTZ R37, R37, UR27, -R3.reuse ;  /* 0x0000001b25257c23 */ /* 0x100fe20008010803 */
[----:B------:R-:W-:Y:S01]  /*2f40*/  FFMA.FTZ R40, R40, UR27, -R3 ;  /* 0x0000001b28287c23 */ /* 0x000fe20008010803 */
[----:B------:R-:W-:Y:S01]  /*2f50*/  FADD.FTZ R0, R34, R9 ;  /* 0x0000000922007221 */ /* 0x000fe20000010000 */
[--C-:B------:R-:W-:Y:S01]  /*2f60*/  FFMA.FTZ R41, R41, UR27, -R3.reuse ;  /* 0x0000001b29297c23 */ /* 0x100fe20008010803 */
[--C-:B------:R-:W-:Y:S01]  /*2f70*/  FFMA.FTZ R44, R44, UR27, -R3.reuse ;  /* 0x0000001b2c2c7c23 */ /* 0x100fe20008010803 */
[----:B------:R-:W2:Y:S01]  /*2f80*/  MUFU.EX2 R25, R25 ;  /* 0x0000001900197308 */ /* 0x000ea20000000800 */
[----:B------:R-:W-:Y:S01]  /*2f90*/  FADD.FTZ R13, R35, R0 ;  /* 0x00000000230d7221 */ /* 0x000fe20000010000 */
[--C-:B------:R-:W-:Y:S01]  /*2fa0*/  FFMA.FTZ R45, R45, UR27, -R3.reuse ;  /* 0x0000001b2d2d7c23 */ /* 0x100fe20008010803 */
[----:B------:R-:W-:Y:S01]  /*2fb0*/  FFMA.FTZ R48, R48, UR27, -R3 ;  /* 0x0000001b30307c23 */ /* 0x000fe20008010803 */
[----:B------:R-:W-:Y:S01]  /*2fc0*/  IADD3 R9, -R23, 0xb, RZ ;  /* 0x0000000b17097810 */ /* 0x000fe20007ffe1ff */
[----:B------:R-:W-:Y:S01]  /*2fd0*/  FADD.FTZ R10, R38, R13 ;  /* 0x0000000d260a7221 */ /* 0x000fe20000010000 */
[--C-:B------:R-:W-:Y:S01]  /*2fe0*/  FFMA.FTZ R49, R49, UR27, -R3.reuse ;  /* 0x0000001b31317c23 */ /* 0x100fe20008010803 */
[--C-:B------:R-:W-:Y:S01]  /*2ff0*/  FFMA.FTZ R52, R52, UR27, -R3.reuse ;  /* 0x0000001b34347c23 */ /* 0x100fe20008010803 */
[----:B------:R-:W3:Y:S01]  /*3000*/  MUFU.EX2 R28, R28 ;  /* 0x0000001c001c7308 */ /* 0x000ee20000000800 */
[----:B------:R-:W-:Y:S01]  /*3010*/  FADD.FTZ R13, R39, R10 ;  /* 0x0000000a270d7221 */ /* 0x000fe20000010000 */
[--C-:B------:R-:W-:Y:S01]  /*3020*/  FFMA.FTZ R53, R53, UR27, -R3.reuse ;  /* 0x0000001b35357c23 */ /* 0x100fe20008010803 */
[--C-:B------:R-:W-:Y:S01]  /*3030*/  FFMA.FTZ R56, R56, UR27, -R3.reuse ;  /* 0x0000001b38387c23 */ /* 0x100fe20008010803 */
[----:B------:R-:W-:Y:S01]  /*3040*/  FFMA.FTZ R57, R57, UR27, -R3 ;  /* 0x0000001b39397c23 */ /* 0x000fe20008010803 */
[----:B-1----:R-:W-:Y:S01]  /*3050*/  FADD.FTZ R12, R42, R13 ;  /* 0x0000000d2a0c7221 */ /* 0x002fe20000010000 */
[--C-:B------:R-:W-:Y:S01]  /*3060*/  FFMA.FTZ R60, R60, UR27, -R3.reuse ;  /* 0x0000001b3c3c7c23 */ /* 0x100fe20008010803 */
[----:B------:R-:W-:Y:S01]  /*3070*/  FFMA.FTZ R61, R61, UR27, -R3 ;  /* 0x0000001b3d3d7c23 */ /* 0x000fe20008010803 */
[----:B------:R-:W1:Y:S01]  /*3080*/  MUFU.EX2 R29, R29 ;  /* 0x0000001d001d7308 */ /* 0x000e620000000800 */
[----:B--2---:R-:W-:Y:S01]  /*3090*/  FADD.FTZ R11, R24, R25 ;  /* 0x00000019180b7221 */ /* 0x004fe20000010000 */
[----:B------:R-:W-:Y:S01]  /*30a0*/  FADD.FTZ R13, R43, R12 ;  /* 0x0000000c2b0d7221 */ /* 0x000fe20000010000 */
[--C-:B------:R-:W-:Y:S01]  /*30b0*/  FFMA.FTZ R64, R64, UR27, -R3.reuse ;  /* 0x0000001b40407c23 */ /* 0x100fe20008010803 */
[--C-:B------:R-:W-:Y:S01]  /*30c0*/  FFMA.FTZ R65, R65, UR27, -R3.reuse ;  /* 0x0000001b41417c23 */ /* 0x100fe20008010803 */
[--C-:B------:R-:W-:Y:S01]  /*30d0*/  FFMA.FTZ R68, R68, UR27, -R3.reuse ;  /* 0x0000001b44447c23 */ /* 0x100fe20008010803 */
[----:B------:R-:W-:Y:S01]  /*30e0*/  FFMA.FTZ R3, R69, UR27, -R3 ;  /* 0x0000001b45037c23 */ /* 0x000fe20008010803 */
[----:B------:R-:W-:Y:S01]  /*30f0*/  F2FP.F16.F32.PACK_AB R161, R43, R42 ;  /* 0x0000002a2ba1723e */ /* 0x000fe200000000ff */
[----:B------:R-:W2:Y:S01]  /*3100*/  MUFU.EX2 R32, R32 ;  /* 0x0000002000207308 */ /* 0x000ea20000000800 */
[----:B---3--:R-:W-:Y:S01]  /*3110*/  FADD.FTZ R0, R28, R11 ;  /* 0x0000000b1c007221 */ /* 0x008fe20000010000 */
[----:B------:R-:W-:-:S06]  /*3120*/  F2FP.F16.F32.PACK_AB R152, R25, R24 ;  /* 0x000000181998723e */ /* 0x000fcc00000000ff */
[----:B------:R-:W3:Y:S01]  /*3130*/  MUFU.EX2 R33, R33 ;  /* 0x0000002100217308 */ /* 0x000ee20000000800 */
[C---:B-1----:R-:W-:Y:S01]  /*3140*/  FADD.FTZ R11, R29.reuse, R0 ;  /* 0x000000001d0b7221 */ /* 0x042fe20000010000 */
[----:B------:R-:W-:Y:S01]  /*3150*/  @!P1 VIADD R0, R8, 0x22840 ;  /* 0x0002284008009836 */ /* 0x000fe20000000000 */
[----:B------:R-:W-:-:S04]  /*3160*/  F2FP.F16.F32.PACK_AB R154, R29, R28 ;  /* 0x0000001c1d9a723e */ /* 0x000fc800000000ff */
[----:B------:R-:W-:Y:S01]  /*3170*/  @!P1 PRMT R0, RZ, 0x654, R0 ;  /* 0x00000654ff009816 */ /* 0x000fe20000000000 */
[----:B------:R-:W1:Y:S01]  /*3180*/  MUFU.EX2 R36, R36 ;  /* 0x0000002400247308 */ /* 0x000e620000000800 */
[----:B--2---:R-:W-:Y:S01]  /*3190*/  FADD.FTZ R10, R32, R11 ;  /* 0x0000000b200a7221 */ /* 0x004fe20000010000 */
[----:B------:R2:W-:Y:S06]  /*31a0*/  BAR.ARV R9, 0x100 ;  /* 0x000400090000751d */ /* 0x0005ec0000002000 */
[----:B------:R-:W4:Y:S01]  /*31b0*/  MUFU.EX2 R46, R46 ;  /* 0x0000002e002e7308 */ /* 0x000f220000000800 */
[C---:B---3--:R-:W-:Y:S01]  /*31c0*/  FADD.FTZ R11, R33.reuse, R10 ;  /* 0x0000000a210b7221 */ /* 0x048fe20000010000 */
[----:B------:R3:W-:Y:S01]  /*31d0*/  @!P1 SYNCS.ARRIVE.TRANS64.RED.A1T0 RZ, [R0+URZ], RZ ;  /* 0x000000ff00ff99a7 */ /* 0x0007e2000810043f */
[----:B------:R-:W-:-:S05]  /*31e0*/  F2FP.F16.F32.PACK_AB R156, R33, R32 ;  /* 0x00000020219c723e */ /* 0x000fca00000000ff */
[----:B------:R-:W5:Y:S01]  /*31f0*/  MUFU.EX2 R37, R37 ;  /* 0x0000002500257308 */ /* 0x000f620000000800 */
[----:B-1----:R-:W-:-:S07]  /*3200*/  FADD.FTZ R10, R36, R11 ;  /* 0x0000000b240a7221 */ /* 0x002fce0000010000 */
[----:B------:R-:W1:Y:S01]  /*3210*/  MUFU.EX2 R47, R47 ;  /* 0x0000002f002f7308 */ /* 0x000e620000000800 */
[----:B----4-:R-:W-:-:S07]  /*3220*/  FADD.FTZ R12, R46, R13 ;  /* 0x0000000d2e0c7221 */ /* 0x010fce0000010000 */
[----:B------:R-:W3:Y:S01]  /*3230*/  MUFU.EX2 R40, R40 ;  /* 0x0000002800287308 */ /* 0x000ee20000000800 */
[C---:B-----5:R-:W-:Y:S01]  /*3240*/  FADD.FTZ R11, R37.reuse, R10 ;  /* 0x0000000a250b7221 */ /* 0x060fe20000010000 */
        /* <DEDUP_REMOVED lines=59> */
[----:B----4-:R-:W-:Y:S01]  /*3600*/  FADD.FTZ R13, R61, R0 ;  /* 0x000000003d0d7221 */ /* 0x010fe20000010000 */
[C---:B------:R-:W-:Y:S01]  /*3610*/  FADD.FTZ R0, R175.reuse, R10 ;  /* 0x0000000aaf007221 */ /* 0x040fe20000010000 */
[----:B------:R-:W-:Y:S02]  /*3620*/  F2FP.F16.F32.PACK_AB R175, R175, R70 ;  /* 0x00000046afaf723e */ /* 0x000fe400000000ff */
[----:B------:R-:W-:-:S03]  /*3630*/  F2FP.F16.F32.PACK_AB R170, R61, R60 ;  /* 0x0000003c3daa723e */ /* 0x000fc600000000ff */
        /* <DEDUP_REMOVED lines=10> */
.L_x_3274:
[----:B------:R1:W2:Y:S01]  /*36e0*/  SYNCS.PHASECHK.TRANS64.TRYWAIT P2, [UR21+0x22850], R7 ;  /* 0x02285007ff0075a7 */ /* 0x0002a20008040155 */
[----:B------:R-:W-:Y:S05]  /*36f0*/  @!P0 BRA `(.L_x_3275) ;  /* 0x0000000000048947 */ /* 0x000fea0003800000 */
[----:B------:R-:W-:Y:S01]  /*3700*/  BPT.TRAP 0x1 ;  /* 0x000000040000795c */ /* 0x000fe20000300000 */
.L_x_3275:
[----:B--2---:R-:W-:Y:S05]  /*3710*/  @P2 BRA `(.L_x_3276) ;  /* 0x0000000000082947 */ /* 0x004fea0003800000 */
[----:B------:R-:W2:Y:S02]  /*3720*/  SYNCS.PHASECHK.TRANS64.TRYWAIT P2, [UR21+0x22850], R7 ;  /* 0x02285007ff0075a7 */ /* 0x000ea40008040155 */
[----:B--2---:R-:W-:Y:S05]  /*3730*/  @!P2 BRA `(.L_x_3277) ;  /* 0x000000a00060a947 */ /* 0x004fea0003800000 */
.L_x_3276:
[----:B------:R3:W-:Y:S01]  /*3740*/  BAR.SYNC.DEFER_BLOCKING R6, 0x100 ;  /* 0x000400060000751d */ /* 0x0007e20000010000 */
[----:B------:R-:W-:Y:S01]  /*3750*/  UIADD3 UR6, UR49, 0x400, URZ ;  /* 0x0000040031067890 */ /* 0x000fe2000fffe03f */
[----:B--2---:R-:W-:Y:S01]  /*3760*/  @!P1 VIADD R8, R8, 0x22860 ;  /* 0x0002286008089836 */ /* 0x004fe20000000000 */
[----:B------:R-:W-:Y:S02]  /*3770*/  UIADD3 UR29, UR41, -0x2, URZ ;  /* 0xfffffffe291d7890 */ /* 0x000fe4000fffe03f */
[----:B------:R-:W-:Y:S01]  /*3780*/  USHF.R.U32.HI UR6, URZ, 0x4, UR6 ;  /* 0x000000043f067899 */ /* 0x000fe20008011606 */
[----:B------:R-:W-:Y:S01]  /*3790*/  UMOV UR7, 0x40000040 ;  /* 0x4000004000077882 */ /* 0x000fe20000000000 */
[----:B------:R-:W-:Y:S02]  /*37a0*/  @!P1 PRMT R8, RZ, 0x654, R8 ;  /* 0x00000654ff089816 */ /* 0x000fe40000000008 */
        /* <DEDUP_REMOVED lines=36> */
[----:B------:R-:W-:-:S04]  /*39f0*/  UIADD3 UR6, UR42, -UR11, UR45 ;  /* 0x8000000b2a067290 */ /* 0x000fc8000fffe02d */
[----:B------:R-:W-:-:S04]  /*3a00*/  UIMAD.WIDE UR6, UR6, 0x2aaaaaab, URZ ;  /* 0x2aaaaaab060678a5 */ /* 0x000fc8000f8e023f */
[----:B------:R-:W-:-:S04]  /*3a10*/  USHF.R.U32.HI UR6, URZ, 0x1f, UR7 ;  /* 0x0000001f3f067899 */ /* 0x000fc80008011607 */
[----:B------:R-:W-:-:S04]  /*3a20*/  ULEA.HI.SX32 UR6, UR7, UR6, 0x1c ;  /* 0x0000000607067291 */ /* 0x000fc8000f8fe23f */
[----:B------:R-:W-:-:S04]  /*3a30*/  UISETP.LT.AND UP0, UPT, URZ, UR6, UPT ;  /* 0x000000063f00728c */ /* 0x000fc8000bf01270 */
[----:B------:R-:W-:-:S04]  /*3a40*/  USEL UR28, URZ, UR6, !UP0 ;  /* 0x000000063f1c7287 */ /* 0x000fc8000c000000 */
[----:B------:R-:W-:-:S06]  /*3a50*/  UISETP.GE.AND UP0, UPT, UR29, UR28, UPT ;  /* 0x0000001c1d00728c */ /* 0x000fcc000bf06270 */
[----:B------:R-:W-:Y:S01]  /*3a60*/  PLOP3.LUT P2, PT, PT, PT, UP0, 0x80, 0x0 ;  /* 0x000000000000781c */ /* 0x000fe20003f4f008 */
[----:B------:R-:W-:Y:S02]  /*3a70*/  WARPGROUP.DEPBAR.LE gsb0, 0x0 ;  /* 0x00008000000079c5 */ /* 0x000fe40000010000 */
[----:B------:R3:W-:Y:S10]  /*3a80*/  @!P1 SYNCS.ARRIVE.TRANS64.RED.A1T0 RZ, [R8+URZ], RZ ;  /* 0x000000ff08ff99a7 */ /* 0x0007f4000810043f */
[----:B---3--:R-:W-:Y:S05]  /*3a90*/  @!P2 BRA `(.L_x_3278) ;  /* 0x000000280084a947 */ /* 0x008fea0003800000 */
[----:B------:R-:W-:Y:S01]  /*3aa0*/  MOV R8, R4 ;  /* 0x0000000400087202 */ /* 0x000fe20000000f00 */
[----:B-1----:R-:W-:Y:S01]  /*3ab0*/  IMAD.MOV.U32 R7, RZ, RZ, R5 ;  /* 0x000000ffff077224 */ /* 0x002fe200078e0005 */
[----:B------:R-:W-:Y:S01]  /*3ac0*/  ULDC UR24, c[0x0][0x404] ;  /* 0x0001010000187ab9 */ /* 0x000fe20000000800 */
[----:B------:R-:W-:Y:S01]  /*3ad0*/  ULDC UR25, c[0x0][0x2e0] ;  /* 0x0000b80000197ab9 */ /* 0x000fe20000000800 */
[----:B------:R-:W-:Y:S01]  /*3ae0*/  ULDC UR26, c[0x0][0x9d8] ;  /* 0x00027600001a7ab9 */ /* 0x000fe20000000800 */
[----:B------:R-:W-:Y:S01]  /*3af0*/  ULDC UR27, c[0x0][0x988] ;  /* 0x00026200001b7ab9 */ /* 0x000fe20000000800 */
[----:B------:R-:W-:-:S05]  /*3b00*/  ULDC.64 UR22, c[0x0][0x3f8] ;  /* 0x0000fe0000167ab9 */ /* 0x000fca0000000a00 */
.L_x_3287:
[----:B------:R-:W-:-:S04]  /*3b10*/  UIADD3 UR37, UR37, 0x1, URZ ;  /* 0x0000000125257890 */ /* 0x000fc8000fffe03f */
[----:B------:R-:W-:-:S04]  /*3b20*/  UISETP.NE.AND UP0, UPT, UR37, 0x2, UPT ;  /* 0x000000022500788c */ /* 0x000fc8000bf05270 */
[----:B------:R-:W-:Y:S02]  /*3b30*/  USEL UR6, URZ, 0x1, UP0 ;  /* 0x000000013f067887 */ /* 0x000fe40008000000 */
[----:B------:R-:W-:Y:S02]  /*3b40*/  USEL UR37, UR37, URZ, UP0 ;  /* 0x0000003f25257287 */ /* 0x000fe40008000000 */
[----:B------:R-:W-:Y:S01]  /*3b50*/  ULOP3.LUT UR38, UR38, UR6, URZ, 0x3c, !UPT ;  /* 0x0000000626267292 */ /* 0x000fe2000f8e3c3f */
[----:B--2---:R-:W-:Y:S11]  /*3b60*/  @!P0 BRA `(.L_x_3279) ;  /* 0x0000000000048947 */ /* 0x004ff60003800000 */
[----:B------:R-:W-:Y:S01]  /*3b70*/  BPT.TRAP 0x1 ;  /* 0x000000040000795c */ /* 0x000fe20000300000 */
.L_x_3279:
[----:B------:R-:W-:Y:S01]  /*3b80*/  ULEA UR30, UR37, UR49, 0x3 ;  /* 0x00000031251e7291 */ /* 0x000fe2000f8e183f */
[----:B------:R-:W-:-:S05]  /*3b90*/  IMAD.U32 R6, RZ, RZ, UR38 ;  /* 0x00000026ff067e24 */ /* 0x000fca000f8e00ff */
[----:B------:R-:W-:-:S04]  /*3ba0*/  SHF.L.U32 R6, R6, 0x1f, RZ ;  /* 0x0000001f06067819 */ /* 0x000fc800000006ff */
[----:B------:R1:W2:Y:S01]  /*3bb0*/  SYNCS.PHASECHK.TRANS64.TRYWAIT P2, [UR30+0x22830], R6 ;  /* 0x02283006ff0075a7 */ /* 0x0002a2000804015e */
[----:B------:R-:W-:Y:S05]  /*3bc0*/  @!P0 BRA `(.L_x_3280) ;  /* 0x0000000000048947 */ /* 0x000fea0003800000 */
[----:B------:R-:W-:Y:S01]  /*3bd0*/  BPT.TRAP 0x1 ;  /* 0x000000040000795c */ /* 0x000fe20000300000 */
.L_x_3280:
[----:B--2---:R-:W-:Y:S05]  /*3be0*/  @P2 BRA `(.L_x_3281) ;  /* 0x0000000000082947 */ /* 0x004fea0003800000 */
[----:B------:R-:W2:Y:S02]  /*3bf0*/  SYNCS.PHASECHK.TRANS64.TRYWAIT P2, [UR30+0x22830], R6 ;  /* 0x02283006ff0075a7 */ /* 0x000ea4000804015e */
[----:B--2---:R-:W-:Y:S05]  /*3c00*/  @!P2 BRA `(.L_x_3282) ;  /* 0x0000009c0040a947 */ /* 0x004fea0003800000 */
.L_x_3281:
[----:B------:R-:W-:Y:S01]  /*3c10*/  UIMAD UR18, UR37, 0x300, UR20 ;  /* 0x00000300251278a4 */ /* 0x000fe2000f8e0214 */
[----:B------:R-:W-:Y:S01]  /*3c20*/  WARPGROUP.ARRIVE ;  /* 0x00000000000079c5 */ /* 0x000fe20000000000 */
[----:B------:R-:W-:Y:S01]  /*3c30*/  UMOV UR19, 0x40000040 ;  /* 0x4000004000137882 */ /* 0x000fe20000000000 */
[----:B------:R-:W-:Y:S01]  /*3c40*/  UMOV UR7, 0x40000040 ;  /* 0x4000004000077882 */ /* 0x000fe20000000000 */
[----:B------:R-:W-:Y:S01]  /*3c50*/  UIADD3 UR6, UR18, 0x2, URZ ;  /* 0x0000000212067890 */ /* 0x000fe2000fffe03f */
[----:B------:R-:W3:Y:S01]  /*3c60*/  LDC R13, c[0x0][0x288] ;  /* 0x0000a200ff0d7b82 */ /* 0x000ee20000000800 */
[----:B------:R-:W-:Y:S01]  /*3c70*/  UIADD3 UR10, UR18, 0x4, URZ ;  /* 0x00000004120a7890 */ /* 0x000fe2000fffe03f */
[----:B------:R-:W-:Y:S02]  /*3c80*/  UMOV UR11, 0x40000040 ;  /* 0x40000040000b7882 */ /* 0x000fe40000000000 */
[----:B------:R-:W-:Y:S01]  /*3c90*/  HGMMA.64x96x16.F32 R152, gdesc[UR16], RZ, !UPT, gsb0 ;  /* 0x01600000109879f0 */ /* 0x000fe2000c0008ff */
[----:B------:R-:W-:Y:S01]  /*3ca0*/  UIADD3 UR14, UR18, 0x6, URZ ;  /* 0x00000006120e7890 */ /* 0x000fe2000fffe03f */
[----:B------:R-:W-:Y:S01]  /*3cb0*/  UMOV UR15, 0x40000040 ;  /* 0x40000040000f7882 */ /* 0x000fe20000000000 */
[----:B------:R-:W-:-:S04]  /*3cc0*/  UISETP.NE.U32.AND UP0, UPT, UR22, URZ, UPT ;  /* 0x0000003f1600728c */ /* 0x000fc8000bf05070 */
[----:B------:R-:W-:Y:S01]  /*3cd0*/  UISETP.NE.AND.EX UP0, UPT, UR23, URZ, UPT, UP0 ;  /* 0x0000003f1700728c */ /* 0x000fe2000bf05300 */
[----:B------:R-:W-:Y:S02]  /*3ce0*/  WARPGROUP.DEPBAR.LE gsb0, 0x0 ;  /* 0x00008000000079c5 */ /* 0x000fe40000010000 */
[----:B------:R-:W-:-:S06]  /*3cf0*/  WARPGROUP.ARRIVE ;  /* 0x00000000000079c5 */ /* 0x000fcc0000000000 */
[----:B------:R-:W-:Y:S01]  /*3d00*/  HGMMA.64x96x16.F32 R152, gdesc[UR4], R152, gsb0 ;  /* 0x01600000049879f0 */ /* 0x000fe20008000898 */
[----:B------:R-:W-:Y:S02]  /*3d10*/  UIMAD UR6, UR29, -0x60, UR42 ;  /* 0xffffffa01d0678a4 */ /* 0x000fe4000f8e022a */
[----:B------:R-:W-:Y:S02]  /*3d20*/  USEL UR7, UR24, 0x1, UP0 ;  /* 0x0000000118077887 */ /* 0x000fe40008000000 */
[----:B------:R-:W-:-:S04]  /*3d30*/  UIADD3 UR6, UR6, 0x1, URZ ;  /* 0x0000000106067890 */ /* 0x000fc8000fffe03f */
[----:B------:R-:W-:-:S06]  /*3d40*/  UIMAD UR6, UR7, UR25, UR6 ;  /* 0x00000019070672a4 */ /* 0x000fcc000f8e0206 */
[----:B---3--:R-:W-:-:S05]  /*3d50*/  IADD3 R13, -R13, UR6, RZ ;  /* 0x000000060d0d7c10 */ /* 0x008fca000fffe1ff */
[----:B------:R-:W-:Y:S01]  /*3d60*/  IMAD R13, R2, -0x2, R13 ;  /* 0xfffffffe020d7824 */ /* 0x000fe200078e020d */
        /* <DEDUP_REMOVED lines=13> */
[----:B------:R-:W-:Y:S01]  /*3e40*/  MUFU.TANH R4, R4 ;  /* 0x0000000400047308 */ /* 0x000fe20000002400 */
[----:B------:R-:W-:Y:S01]  /*3e50*/  FMUL.FTZ R163, R167, UR26 ;  /* 0x0000001aa7a37c20 */ /* 0x000fe20008410000 */
[----:B------:R-:W-:Y:S01]  /*3e60*/  IADD3 R167, R22, R13, RZ ;  /* 0x0000000d16a77210 */ /* 0x000fe20007ffe0ff */
[----:B------:R-:W-:Y:S01]  /*3e70*/  FMUL.FTZ R172, R172, UR26 ;  /* 0x0000001aacac7c20 */ /* 0x000fe20008410000 */
[----:B------:R-:W-:Y:S01]  /*3e80*/  FMUL.FTZ R9, R161, UR26 ;  /* 0x0000001aa1097c20 */ /* 0x000fe20008410000 */
[----:B------:R-:W-:Y:S01]  /*3e90*/  FMUL.FTZ R11, R164, UR26 ;  /* 0x0000001aa40b7c20 */ /* 0x000fe20008410000 */
[----:B------:R-:W-:Y:S01]  /*3ea0*/  ISETP.GT.AND P2, PT, R167, RZ, PT ;  /* 0x000000ffa700720c */ /* 0x000fe20003f44270 */
[----:B------:R-:W-:Y:S01]  /*3eb0*/  FMUL.FTZ R12, R165, UR26 ;  /* 0x0000001aa50c7c20 */ /* 0x000fe20008410000 */
[----:B------:R-:W2:Y:S01]  /*3ec0*/  MUFU.TANH R5, R5 ;  /* 0x0000000500057308 */ /* 0x000ea20000002400 */
[----:B------:R-:W-:Y:S01]  /*3ed0*/  ISETP.GT.AND P3, PT, R167, 0x1, PT ;  /* 0x00000001a700780c */ /* 0x000fe20003f64270 */
[----:B------:R-:W-:Y:S01]  /*3ee0*/  FMUL.FTZ R168, R168, UR26 ;  /* 0x0000001aa8a87c20 */ /* 0x000fe20008410000 */
[----:B------:R-:W-:Y:S01]  /*3ef0*/  FMUL.FTZ R180, R180, UR26 ;  /* 0x0000001ab4b47c20 */ /* 0x000fe20008410000 */
[----:B------:R-:W-:Y:S01]  /*3f00*/  FMUL.FTZ R157, R159, UR26 ;  /* 0x0000001a9f9d7c20 */ /* 0x000fe20008410000 */
[----:B------:R-:W-:Y:S01]  /*3f10*/  FMUL.FTZ R159, R169, UR26 ;  /* 0x0000001aa99f7c20 */ /* 0x000fe20008410000 */
[----:B------:R-:W-:Y:S01]  /*3f20*/  FMUL.FTZ R176, R176, UR26 ;  /* 0x0000001ab0b07c20 */ /* 0x000fe20008410000 */
[----:B------:R-:W-:Y:S01]  /*3f30*/  FMUL.FTZ R206, R154, UR26 ;  /* 0x0000001a9ace7c20 */ /* 0x000fe20008410000 */
[----:B------:R-:W-:Y:S01]  /*3f40*/  MUFU.TANH R210, R210 ;  /* 0x000000d200d27308 */ /* 0x000fe20000002400 */
        /* <DEDUP_REMOVED lines=23> */
[----:B------:R4:W-:Y:S01]  /*40c0*/  MUFU.TANH R156, R172 ;  /* 0x000000ac009c7308 */ /* 0x0009e20000002400 */
[----:B---3--:R-:W-:Y:S01]  /*40d0*/  FSEL R208, R208, -INF , P3 ;  /* 0xff800000d0d07808 */ /* 0x008fe20001800000 */
[----:B------:R-:W-:Y:S01]  /*40e0*/  FMUL.FTZ R182, R182, UR26 ;  /* 0x0000001ab6b67c20 */ /* 0x000fe20008410000 */
[----:B------:R-:W-:Y:S01]  /*40f0*/  ISETP.GT.AND P3, PT, R167, 0x11, PT ;  /* 0x00000011a700780c */ /* 0x000fe20003f64270 */
[----:B------:R-:W-:-:S04]  /*4100*/  FMUL.FTZ R187, R187, UR26 ;  /* 0x0000001abbbb7c20 */ /* 0x000fc80008410000 */
[----:B------:R-:W-:Y:S01]  /*4110*/  MUFU.TANH R9, R9 ;  /* 0x0000000900097308 */ /* 0x000fe20000002400 */
[----:B----4-:R-:W-:Y:S02]  /*4120*/  FSEL R172, R4, -INF , P2 ;  /* 0xff80000004ac7808 */ /* 0x010fe40001000000 */
[C---:B------:R-:W-:Y:S02]  /*4130*/  ISETP.GT.AND P2, PT, R167.reuse, 0x8, PT ;  /* 0x00000008a700780c */ /* 0x040fe40003f44270 */
[----:B------:R-:W-:Y:S02]  /*4140*/  FMNMX.FTZ R5, R172, R7, !PT ;  /* 0x00000007ac057209 */ /* 0x000fe40007810000 */
[----:B------:R-:W-:Y:S01]  /*4150*/  FSEL R210, R210, -INF , P2 ;  /* 0xff800000d2d27808 */ /* 0x000fe20001000000 */
[----:B------:R-:W3:Y:S01]  /*4160*/  MUFU.TANH R11, R11 ;  /* 0x0000000b000b7308 */ /* 0x000ee20000002400 */
[----:B------:R-:W-:Y:S02]  /*4170*/  FMNMX.FTZ R5, R212, R5, !PT ;  /* 0x00000005d4057209 */ /* 0x000fe40007810000 */
[----:B------:R-:W-:-:S02]  /*4180*/  ISETP.GT.AND P2, PT, R167, 0x10, PT ;  /* 0x00000010a700780c */ /* 0x000fc40003f44270 */
[----:B------:R-:W-:-:S03]  /*4190*/  FMNMX.FTZ R5, R210, R5, !PT ;  /* 0x00000005d2057209 */ /* 0x000fc60007810000 */
[----:B------:R-:W-:Y:S01]  /*41a0*/  MUFU.TANH R12, R12 ;  /* 0x0000000c000c7308 */ /* 0x000fe20000002400 */
[----:B------:R-:W-:-:S07]  /*41b0*/  FMNMX.FTZ R5, R208, R5, !PT ;  /* 0x00000005d0057209 */ /* 0x000fce0007810000 */
[----:B------:R-:W4:Y:S08]  /*41c0*/  MUFU.TANH R168, R168 ;  /* 0x000000a800a87308 */ /* 0x000f300000002400 */
[----:B------:R2:W-:Y:S08]  /*41d0*/  MUFU.TANH R152, R180 ;  /* 0x000000b400987308 */ /* 0x0005f00000002400 */
[----:B------:R-:W5:Y:S01]  /*41e0*/  MUFU.TANH R159, R159 ;  /* 0x0000009f009f7308 */ /* 0x000f620000002400 */
[----:B--2---:R-:W-:-:S02]  /*41f0*/  FSEL R180, R10, -INF , P2 ;  /* 0xff8000000ab47808 */ /* 0x004fc40001000000 */
[----:B------:R-:W-:Y:S02]  /*4200*/  ISETP.GT.AND P2, PT, R167, 0x18, PT ;  /* 0x00000018a700780c */ /* 0x000fe40003f44270 */
[----:B------:R-:W-:Y:S02]  /*4210*/  FMNMX.FTZ R5, R180, R5, !PT ;  /* 0x00000005b4057209 */ /* 0x000fe40007810000 */
[----:B---3--:R-:W-:Y:S01]  /*4220*/  FSEL R174, R11, -INF , P2 ;  /* 0xff8000000bae7808 */ /* 0x008fe20001000000 */
[----:B------:R2:W-:Y:S01]  /*4230*/  MUFU.TANH R153, R176 ;  /* 0x000000b000997308 */ /* 0x0005e20000002400 */
[----:B------:R-:W-:-:S04]  /*4240*/  ISETP.GT.AND P2, PT, R167, 0x20, PT ;  /* 0x00000020a700780c */ /* 0x000fc80003f44270 */
[----:B----4-:R-:W-:Y:S02]  /*4250*/  FSEL R168, R168, -INF , P2 ;  /* 0xff800000a8a87808 */ /* 0x010fe40001000000 */
[----:B------:R-:W-:Y:S01]  /*4260*/  ISETP.GT.AND P2, PT, R167, 0x28, PT ;  /* 0x00000028a700780c */ /* 0x000fe20003f44270 */
[----:B------:R-:W3:Y:S01]  /*4270*/  MUFU.TANH R154, R154 ;  /* 0x0000009a009a7308 */ /* 0x000ee20000002400 */
[----:B--2---:R-:W-:Y:S02]  /*4280*/  FSEL R176, R9, -INF , P3 ;  /* 0xff80000009b07808 */ /* 0x004fe40001800000 */
[----:B------:R-:W-:Y:S02]  /*4290*/  ISETP.GT.AND P3, PT, R167, 0x19, PT ;  /* 0x00000019a700780c */ /* 0x000fe40003f64270 */
[----:B------:R-:W-:Y:S02]  /*42a0*/  FMNMX.FTZ R5, R176, R5, !PT ;  /* 0x00000005b0057209 */ /* 0x000fe40007810000 */
[----:B------:R-:W-:Y:S01]  /*42b0*/  FSEL R170, R12, -INF , P3 ;  /* 0xff8000000caa7808 */ /* 0x000fe20001800000 */
[----:B------:R-:W2:Y:S01]  /*42c0*/  MUFU.TANH R21, R177 ;  /* 0x000000b100157308 */ /* 0x000ea20000002400 */
[----:B------:R-:W-:-:S02]  /*42d0*/  FMNMX.FTZ R5, R174, R5, !PT ;  /* 0x00000005ae057209 */ /* 0x000fc40007810000 */
[----:B------:R-:W-:Y:S02]  /*42e0*/  ISETP.GT.AND P3, PT, R167, 0x21, PT ;  /* 0x00000021a700780c */ /* 0x000fe40003f64270 */
[----:B------:R-:W-:Y:S02]  /*42f0*/  FMNMX.FTZ R5, R170, R5, !PT ;  /* 0x00000005aa057209 */ /* 0x000fe40007810000 */
[----:B-----5:R-:W-:Y:S01]  /*4300*/  FSEL R159, R159, -INF , P3 ;  /* 0xff8000009f9f7808 */ /* 0x020fe20001800000 */
[----:B------:R4:W5:Y:S01]  /*4310*/  MUFU.TANH R15, R181 ;  /* 0x000000b5000f7308 */ /* 0x0009620000002400 */
[----:B------:R-:W-:Y:S02]  /*4320*/  FMNMX.FTZ R4, R168, R5, !PT ;  /* 0x00000005a8047209 */ /* 0x000fe40007810000 */
[----:B------:R-:W-:Y:S02]  /*4330*/  ISETP.GT.AND P3, PT, R167, 0x29, PT ;  /* 0x00000029a700780c */ /* 0x000fe40003f64270 */
[----:B------:R-:W-:-:S02]  /*4340*/  FSEL R156, R156, -INF , P2 ;  /* 0xff8000009c9c7808 */ /* 0x000fc40001000000 */
[----:B------:R-:W-:Y:S01]  /*4350*/  FMNMX.FTZ R5, R159, R4, !PT ;  /* 0x000000049f057209 */ /* 0x000fe20007810000 */
[----:B------:R-:W1:Y:S01]  /*4360*/  MUFU.TANH R20, R184 ;  /* 0x000000b800147308 */ /* 0x000e620000002400 */
[----:B------:R-:W-:Y:S01]  /*4370*/  ISETP.GT.AND P2, PT, R167, 0x30, PT ;  /* 0x00000030a700780c */ /* 0x000fe20003f44270 */
[----:B----4-:R-:W-:Y:S01]  /*4380*/  FMUL.FTZ R181, R175, UR26 ;  /* 0x0000001aafb57c20 */ /* 0x010fe20008410000 */
[----:B---3--:R-:W-:Y:S02]  /*4390*/  FSEL R154, R154, -INF , P3 ;  /* 0xff8000009a9a7808 */ /* 0x008fe40001800000 */
[----:B------:R-:W-:Y:S02]  /*43a0*/  FMNMX.FTZ R5, R156, R5, !PT ;  /* 0x000000059c057209 */ /* 0x000fe40007810000 */
[----:B------:R-:W-:Y:S01]  /*43b0*/  ISETP.GT.AND P3, PT, R167, 0x31, PT ;  /* 0x00000031a700780c */ /* 0x000fe20003f64270 */
[----:B------:R3:W4:Y:S01]  /*43c0*/  MUFU.TANH R13, R185 ;  /* 0x000000b9000d7308 */ /* 0x0007220000002400 */
[----:B------:R-:W-:-:S02]  /*43d0*/  FSEL R153, R153, -INF , P2 ;  /* 0xff80000099997808 */ /* 0x000fc40001000000 */
[----:B------:R-:W-:Y:S02]  /*43e0*/  FMNMX.FTZ R4, R154, R5, !PT ;  /* 0x000000059a047209 */ /* 0x000fe40007810000 */
[----:B------:R-:W-:Y:S02]  /*43f0*/  ISETP.GT.AND P2, PT, R167, 0x38, PT ;  /* 0x00000038a700780c */ /* 0x000fe40003f44270 */
[----:B--2---:R-:W-:Y:S01]  /*4400*/  FSEL R21, R21, -INF , P3 ;  /* 0xff80000015157808 */ /* 0x004fe20001800000 */
[----:B------:R2:W4:Y:S01]  /*4410*/  MUFU.TANH R14, R188 ;  /* 0x000000bc000e7308 */ /* 0x0005220000002400 */
[----:B------:R-:W-:Y:S01]  /*4420*/  FMNMX.FTZ R4, R153, R4, !PT ;  /* 0x0000000499047209 */ /* 0x000fe20007810000 */
[----:B---3--:R-:W-:Y:S01]  /*4430*/  FMUL.FTZ R185, R183, UR26 ;  /* 0x0000001ab7b97c20 */ /* 0x008fe20008410000 */
[----:B------:R-:W-:Y:S01]  /*4440*/  ISETP.GT.AND P3, PT, R167, 0x39, PT ;  /* 0x00000039a700780c */ /* 0x000fe20003f64270 */
[----:B------:R-:W-:Y:S01]  /*4450*/  FMUL.FTZ R183, R186, UR26 ;  /* 0x0000001abab77c20 */ /* 0x000fe20008410000 */
[----:B------:R-:W-:Y:S01]  /*4460*/  FSEL R152, R152, -INF , P2 ;  /* 0xff80000098987808 */ /* 0x000fe20001000000 */
[----:B------:R-:W-:Y:S01]  /*4470*/  FMUL.FTZ R186, R190, UR26 ;  /* 0x0000001abeba7c20 */ /* 0x000fe20008410000 */
[----:B------:R-:W-:Y:S01]  /*4480*/  FMNMX.FTZ R5, R21, R4, !PT ;  /* 0x0000000415057209 */ /* 0x000fe20007810000 */
[----:B------:R3:W4:Y:S01]  /*4490*/  MUFU.TANH R11, R189 ;  /* 0x000000bd000b7308 */ /* 0x0007220000002400 */
[----:B------:R-:W-:Y:S01]  /*44a0*/  ISETP.GT.AND P2, PT, R167, 0x40, PT ;  /* 0x00000040a700780c */ /* 0x000fe20003f44270 */
[----:B--2---:R-:W-:Y:S01]  /*44b0*/  FMUL.FTZ R188, R194, UR26 ;  /* 0x0000001ac2bc7c20 */ /* 0x004fe20008410000 */
[----:B-----5:R-:W-:Y:S01]  /*44c0*/  FSEL R15, R15, -INF , P3 ;  /* 0xff8000000f0f7808 */ /* 0x020fe20001800000 */
[----:B------:R-:W-:Y:S01]  /*44d0*/  FMUL.FTZ R190, R195, UR26 ;  /* 0x0000001ac3be7c20 */ /* 0x000fe20008410000 */
[----:B------:R-:W-:-:S02]  /*44e0*/  FMNMX.FTZ R4, R152, R5, !PT ;  /* 0x0000000598047209 */ /* 0x000fc40007810000 */
[----:B------:R-:W-:Y:S01]  /*44f0*/  ISETP.GT.AND P3, PT, R167, 0x41, PT ;  /* 0x00000041a700780c */ /* 0x000fe20003f64270 */
[----:B------:R2:W5:Y:S01]  /*4500*/  MUFU.TANH R12, R192 ;  /* 0x000000c0000c7308 */ /* 0x0005620000002400 */
[----:B-1----:R-:W-:Y:S01]  /*4510*/  FSEL R20, R20, -INF , P2 ;  /* 0xff80000014147808 */ /* 0x002fe20001000000 */
[----:B---3--:R-:W-:Y:S01]  /*4520*/  FMUL.FTZ R189, R191, UR26 ;  /* 0x0000001abfbd7c20 */ /* 0x008fe20008410000 */
[----:B------:R-:W-:Y:S01]  /*4530*/  FMNMX.FTZ R5, R15, R4, !PT ;  /* 0x000000040f057209 */ /* 0x000fe20007810000 */
[----:B------:R-:W-:Y:S01]  /*4540*/  FMUL.FTZ R191, R198, UR26 ;  /* 0x0000001ac6bf7c20 */ /* 0x000fe20008410000 */
[----:B------:R-:W-:Y:S02]  /*4550*/  ISETP.GT.AND P2, PT, R167, 0x48, PT ;  /* 0x00000048a700780c */ /* 0x000fe40003f44270 */
[----:B----4-:R-:W-:Y:S01]  /*4560*/  FSEL R13, R13, -INF , P3 ;  /* 0xff8000000d0d7808 */ /* 0x010fe20001800000 */
[----:B------:R1:W3:Y:S01]  /*4570*/  MUFU.TANH R10, R193 ;  /* 0x000000c1000a7308 */ /* 0x0002e20000002400 */
[----:B------:R-:W-:Y:S01]  /*4580*/  FMNMX.FTZ R184, R20, R5, !PT ;  /* 0x0000000514b87209 */ /* 0x000fe20007810000 */
[C---:B--2---:R-:W-:Y:S01]  /*4590*/  VIADD R192, R167.reuse, 0x8 ;  /* 0x00000008a7c07836 */ /* 0x044fe20000000000 */
[----:B------:R-:W-:-:S02]  /*45a0*/  ISETP.GT.AND P3, PT, R167, 0x49, PT ;  /* 0x00000049a700780c */ /* 0x000fc40003f64270 */
[----:B------:R-:W-:Y:S02]  /*45b0*/  FSEL R14, R14, -INF , P2 ;  /* 0xff8000000e0e7808 */ /* 0x000fe40001000000 */
[----:B------:R-:W-:Y:S01]  /*45c0*/  FMNMX.FTZ R5, R13, R184, !PT ;  /* 0x000000b80d057209 */ /* 0x000fe20007810000 */
[----:B------:R-:W2:Y:S01]  /*45d0*/  MUFU.TANH R4, R196 ;  /* 0x000000c400047308 */ /* 0x000ea20000002400 */
[----:B------:R-:W-:Y:S01]  /*45e0*/  ISETP.GT.AND P2, PT, R167, 0x50, PT ;  /* 0x00000050a700780c */ /* 0x000fe20003f44270 */
[----:B-1----:R-:W-:Y:S01]  /*45f0*/  FMUL.FTZ R193, R199, UR26 ;  /* 0x0000001ac7c17c20 */ /* 0x002fe20008410000 */
[----:B------:R-:W-:Y:S02]  /*4600*/  FSEL R11, R11, -INF , P3 ;  /* 0xff8000000b0b7808 */ /* 0x000fe40001800000 */
[----:B------:R-:W-:Y:S02]  /*4610*/  FMNMX.FTZ R184, R14, R5, !PT ;  /* 0x000000050eb87209 */ /* 0x000fe40007810000 */
[----:B------:R-:W-:Y:S01]  /*4620*/  ISETP.GT.AND P3, PT, R167, 0x51, PT ;  /* 0x00000051a700780c */ /* 0x000fe20003f64270 */
[----:B------:R-:W1:Y:S01]  /*4630*/  MUFU.TANH R9, R197 ;  /* 0x000000c500097308 */ /* 0x000e620000002400 */
[----:B-----5:R-:W-:-:S02]  /*4640*/  FSEL R12, R12, -INF , P2 ;  /* 0xff8000000c0c7808 */ /* 0x020fc40001000000 */
[----:B------:R-:W-:Y:S01]  /*4650*/  FMNMX.FTZ R5, R11, R184, !PT ;  /* 0x000000b80b057209 */ /* 0x000fe20007810000 */
[----:B------:R-:W-:Y:S01]  /*4660*/  FMUL.FTZ R184, R178, UR26 ;  /* 0x0000001ab2b87c20 */ /* 0x000fe20008410000 */
[C---:B------:R-:W-:Y:S02]  /*4670*/  ISETP.GT.AND P2, PT, R167.reuse, 0x58, PT ;  /* 0x00000058a700780c */ /* 0x040fe40003f44270 */
[----:B---3--:R-:W-:Y:S01]  /*4680*/  FSEL R10, R10, -INF , P3 ;  /* 0xff8000000a0a7808 */ /* 0x008fe20001800000 */
[----:B------:R-:W3:Y:S01]  /*4690*/  MUFU.TANH R206, R206 ;  /* 0x000000ce00ce7308 */ /* 0x000ee20000002400 */
[----:B------:R-:W-:Y:S02]  /*46a0*/  FMNMX.FTZ R5, R12, R5, !PT ;  /* 0x000000050c057209 */ /* 0x000fe40007810000 */
[----:B------:R-:W-:Y:S02]  /*46b0*/  ISETP.GT.AND P3, PT, R167, 0x59, PT ;  /* 0x00000059a700780c */ /* 0x000fe40003f64270 */
[----:B--2---:R-:W-:-:S02]  /*46c0*/  FSEL R4, R4, -INF , P2 ;  /* 0xff80000004047808 */ /* 0x004fc40001000000 */
[----:B------:R-:W-:Y:S01]  /*46d0*/  FMNMX.FTZ R5, R10, R5, !PT ;  /* 0x000000050a057209 */ /* 0x000fe20007810000 */
[----:B------:R-:W2:Y:S01]  /*46e0*/  MUFU.TANH R155, R155 ;  /* 0x0000009b009b7308 */ /* 0x000ea20000002400 */
[----:B-1----:R-:W-:Y:S02]  /*46f0*/  FSEL R9, R9, -INF , P3 ;  /* 0xff80000009097808 */ /* 0x002fe40001800000 */
[----:B------:R-:W-:Y:S02]  /*4700*/  FMNMX.FTZ R178, R4, R5, !PT ;  /* 0x0000000504b27209 */ /* 0x000fe40007810000 */
[C---:B------:R-:W-:Y:S02]  /*4710*/  ISETP.GT.AND P3, PT, R192.reuse, RZ, PT ;  /* 0x000000ffc000720c */ /* 0x040fe40003f64270 */
[----:B------:R-:W-:Y:S01]  /*4720*/  FMNMX.FTZ R178, R9, R178, !PT ;  /* 0x000000b209b27209 */ /* 0x000fe20007810000 */
[----:B------:R-:W1:Y:S01]  /*4730*/  MUFU.TANH R158, R158 ;  /* 0x0000009e009e7308 */ /* 0x000e620000002400 */
[----:B------:R-:W-:-:S02]  /*4740*/  ISETP.GT.AND P4, PT, R192, 0x1, PT ;  /* 0x00000001c000780c */ /* 0x000fc40003f84270 */
[----:B---3--:R-:W-:Y:S01]  /*4750*/  FSEL R167, R206, -INF , P3 ;  /* 0xff800000cea77808 */ /* 0x008fe20001800000 */
[----:B------:R-:W3:Y:S01]  /*4760*/  SHFL.BFLY PT, R5, R178, 0x2, 0x1f ;  /* 0x0c401f00b2057f89 */ /* 0x000ee200000e0000 */
[----:B------:R-:W-:-:S03]  /*4770*/  ISETP.GT.AND P3, PT, R192, 0x8, PT ;  /* 0x00000008c000780c */ /* 0x000fc60003f64270 */
[----:B------:R-:W4:Y:S01]  /*4780*/  MUFU.TANH R157, R157 ;  /* 0x0000009d009d7308 */ /* 0x000f220000002400 */
[----:B--2---:R-:W-:Y:S02]  /*4790*/  FSEL R155, R155, -INF , P4 ;  /* 0xff8000009b9b7808 */ /* 0x004fe40002000000 */
[----:B------:R-:W-:-:S05]  /*47a0*/  ISETP.GT.AND P4, PT, R192, 0x9, PT ;  /* 0x00000009c000780c */ /* 0x000fca0003f84270 */
[----:B------:R-:W2:Y:S01]  /*47b0*/  MUFU.TANH R161, R161 ;  /* 0x000000a100a17308 */ /* 0x000ea20000002400 */
[----:B-1----:R-:W-:Y:S02]  /*47c0*/  FSEL R158, R158, -INF , P3 ;  /* 0xff8000009e9e7808 */ /* 0x002fe40001800000 */
[----:B------:R-:W-:-:S05]  /*47d0*/  ISETP.GT.AND P3, PT, R192, 0x10, PT ;  /* 0x00000010c000780c */ /* 0x000fca0003f64270 */
[----:B------:R-:W1:Y:S01]  /*47e0*/  MUFU.TANH R160, R160 ;  /* 0x000000a000a07308 */ /* 0x000e620000002400 */
[----:B----4-:R-:W-:Y:S02]  /*47f0*/  FSEL R157, R157, -INF , P4 ;  /* 0xff8000009d9d7808 */ /* 0x010fe40002000000 */
[----:B------:R-:W-:Y:S02]  /*4800*/  ISETP.GT.AND P4, PT, R192, 0x11, PT ;  /* 0x00000011c000780c */ /* 0x000fe40003f84270 */
[----:B---3--:R-:W-:-:S03]  /*4810*/  FMNMX.FTZ R169, R178, R5, !PT ;  /* 0x00000005b2a97209 */ /* 0x008fc60007810000 */
[----:B------:R-:W3:Y:S01]  /*4820*/  MUFU.TANH R162, R162 ;  /* 0x000000a200a27308 */ /* 0x000ee20000002400 */
[----:B--2---:R-:W-:Y:S01]  /*4830*/  FSEL R161, R161, -INF , P3 ;  /* 0xff800000a1a17808 */ /* 0x004fe20001800000 */
[----:B------:R-:W2:Y:S01]  /*4840*/  SHFL.BFLY PT, R178, R169, 0x1, 0x1f ;  /* 0x0c201f00a9b27f89 */ /* 0x000ea200000e0000 */
[----:B------:R-:W-:-:S05]  /*4850*/  ISETP.GT.AND P3, PT, R192, 0x18, PT ;  /* 0x00000018c000780c */ /* 0x000fca0003f64270 */
[----:B------:R-:W4:Y:S01]  /*4860*/  MUFU.TANH R163, R163 ;  /* 0x000000a300a37308 */ /* 0x000f220000002400 */
[----:B-1----:R-:W-:Y:S02]  /*4870*/  FSEL R160, R160, -INF , P4 ;  /* 0xff800000a0a07808 */ /* 0x002fe40002000000 */
[----:B------:R-:W-:-:S05]  /*4880*/  ISETP.GT.AND P4, PT, R192, 0x19, PT ;  /* 0x00000019c000780c */ /* 0x000fca0003f84270 */
[----:B------:R-:W1:Y:S01]  /*4890*/  MUFU.TANH R164, R164 ;  /* 0x000000a400a47308 */ /* 0x000e620000002400 */
[----:B---3--:R-:W-:Y:S02]  /*48a0*/  FSEL R162, R162, -INF , P3 ;  /* 0xff800000a2a27808 */ /* 0x008fe40001800000 */
[----:B------:R-:W-:-:S05]  /*48b0*/  ISETP.GT.AND P3, PT, R192, 0x20, PT ;  /* 0x00000020c000780c */ /* 0x000fca0003f64270 */
[----:B------:R-:W3:Y:S01]  /*48c0*/  MUFU.TANH R165, R165 ;  /* 0x000000a500a57308 */ /* 0x000ee20000002400 */
[----:B--2---:R-:W-:Y:S02]  /*48d0*/  FMNMX.FTZ R5, R169, R178, !PT ;  /* 0x000000b2a9057209 */ /* 0x004fe40007810000 */
[----:B------:R-:W-:Y:S02]  /*48e0*/  FMNMX.FTZ R178, R167, R8, !PT ;  /* 0x00000008a7b27209 */ /* 0x000fe40007810000 */
[C---:B------:R-:W-:Y:S01]  /*48f0*/  FSETP.NEU.FTZ.AND P2, PT, R5.reuse, -INF , PT ;  /* 0xff8000000500780b */ /* 0x040fe20003f5d000 */
[----:B------:R-:W-:Y:S01]  /*4900*/  FMUL.FTZ R169, R5, UR27 ;  /* 0x0000001b05a97c20 */ /* 0x000fe20008410000 */
[----:B------:R-:W-:Y:S01]  /*4910*/  FMNMX.FTZ R171, R155, R178, !PT ;  /* 0x000000b29bab7209 */ /* 0x000fe20007810000 */
[----:B------:R-:W2:Y:S03]  /*4920*/  MUFU.TANH R166, R166 ;  /* 0x000000a600a67308 */ /* 0x000ea60000002400 */
[----:B------:R-:W-:-:S02]  /*4930*/  FMNMX.FTZ R178, R158, R171, !PT ;  /* 0x000000ab9eb27209 */ /* 0x000fc40007810000 */
[----:B------:R-:W-:Y:S02]  /*4940*/  FSEL R169, R169, RZ, P2 ;  /* 0x000000ffa9a97208 */ /* 0x000fe40001000000 */
[----:B------:R-:W-:Y:S01]  /*4950*/  FMNMX.FTZ R178, R157, R178, !PT ;  /* 0x000000b29db27209 */ /* 0x000fe20007810000 */
[----:B------:R-:W5:Y:S02]  /*4960*/  MUFU.TANH R181, R181 ;  /* 0x000000b500b57308 */ /* 0x000f640000002400 */
[--C-:B------:R-:W-:Y:S01]  /*4970*/  FFMA.FTZ R194, R176, UR27, -R169.reuse ;  /* 0x0000001bb0c27c23 */ /* 0x100fe200080108a9 */
[----:B------:R-:W-:Y:S01]  /*4980*/  FMNMX.FTZ R173, R161, R178, !PT ;  /* 0x000000b2a1ad7209 */ /* 0x000fe20007810000 */
[--C-:B------:R-:W-:Y:S01]  /*4990*/  FFMA.FTZ R172, R172, UR27, -R169.reuse ;  /* 0x0000001bacac7c23 */ /* 0x100fe200080108a9 */
[--C-:B------:R-:W-:Y:S01]  /*49a0*/  FFMA.FTZ R171, R212, UR27, -R169.reuse ;  /* 0x0000001bd4ab7c23 */ /* 0x100fe200080108a9 */
[--C-:B------:R-:W-:Y:S01]  /*49b0*/  FFMA.FTZ R210, R210, UR27, -R169.reuse ;  /* 0x0000001bd2d27c23 */ /* 0x100fe200080108a9 */
[----:B------:R-:W-:Y:S01]  /*49c0*/  FMNMX.FTZ R175, R160, R173, !PT ;  /* 0x000000ada0af7209 */ /* 0x000fe20007810000 */
[----:B------:R-:W5:Y:S01]  /*49d0*/  MUFU.TANH R184, R184 ;  /* 0x000000b800b87308 */ /* 0x000f620000002400 */
[----:B----4-:R-:W-:Y:S01]  /*49e0*/  FSEL R173, R163, -INF , P4 ;  /* 0xff800000a3ad7808 */ /* 0x010fe20002000000 */
        /* <DEDUP_REMOVED lines=14> */
[----:B------:R-:W3:Y:S01]  /*4ad0*/  MUFU.TANH R182, R182 ;  /* 0x000000b600b67308 */ /* 0x000ee20000002400 */
[----:B--2---:R-:W-:Y:S01]  /*4ae0*/  FSEL R177, R166, -INF , P3 ;  /* 0xff800000a6b17808 */ /* 0x004fe20001800000 */
[----:B------:R-:W-:Y:S01]  /*4af0*/  FFMA.FTZ R166, R180, UR27, -R169 ;  /* 0x0000001bb4a67c23 */ /* 0x000fe200080108a9 */
[----:B------:R-:W-:-:S02]  /*4b00*/  ISETP.GT.AND P4, PT, R192, 0x29, PT ;  /* 0x00000029c000780c */ /* 0x000fc40003f84270 */
[----:B------:R-:W-:Y:S02]  /*4b10*/  FMNMX.FTZ R180, R165, R178, !PT ;  /* 0x000000b2a5b47209 */ /* 0x000fe40007810000 */
[----:B-----5:R-:W-:Y:S01]  /*4b20*/  FSEL R178, R181, -INF , P4 ;  /* 0xff800000b5b27808 */ /* 0x020fe20002000000 */
[----:B------:R-:W2:Y:S01]  /*4b30*/  MUFU.TANH R185, R185 ;  /* 0x000000b900b97308 */ /* 0x000ea20000002400 */
[C---:B------:R-:W-:Y:S02]  /*4b40*/  ISETP.GT.AND P3, PT, R192.reuse, 0x30, PT ;  /* 0x00000030c000780c */ /* 0x040fe40003f64270 */
[----:B------:R-:W-:Y:S02]  /*4b50*/  FMNMX.FTZ R181, R177, R180, !PT ;  /* 0x000000b4b1b57209 */ /* 0x000fe40007810000 */
[----:B------:R-:W-:Y:S02]  /*4b60*/  ISETP.GT.AND P4, PT, R192, 0x31, PT ;  /* 0x00000031c000780c */ /* 0x000fe40003f84270 */
[----:B------:R-:W-:Y:S01]  /*4b70*/  FSEL R180, R184, -INF , P3 ;  /* 0xff800000b8b47808 */ /* 0x000fe20001800000 */
[----:B------:R-:W4:Y:S01]  /*4b80*/  MUFU.TANH R183, R183 ;  /* 0x000000b700b77308 */ /* 0x000f220000002400 */
[----:B------:R-:W-:-:S02]  /*4b90*/  FMNMX.FTZ R181, R178, R181, !PT ;  /* 0x000000b5b2b57209 */ /* 0x000fc40007810000 */
[----:B------:R-:W-:Y:S02]  /*4ba0*/  ISETP.GT.AND P3, PT, R192, 0x38, PT ;  /* 0x00000038c000780c */ /* 0x000fe40003f64270 */
[----:B-1----:R-:W-:Y:S02]  /*4bb0*/  FSEL R176, R179, -INF , P4 ;  /* 0xff800000b3b07808 */ /* 0x002fe40002000000 */
[----:B------:R-:W-:Y:S01]  /*4bc0*/  FMNMX.FTZ R195, R180, R181, !PT ;  /* 0x000000b5b4c37209 */ /* 0x000fe20007810000 */
[----:B------:R-:W1:Y:S01]  /*4bd0*/  MUFU.TANH R187, R187 ;  /* 0x000000bb00bb7308 */ /* 0x000e620000002400 */
[----:B------:R-:W-:Y:S02]  /*4be0*/  ISETP.GT.AND P4, PT, R192, 0x39, PT ;  /* 0x00000039c000780c */ /* 0x000fe40003f84270 */
[----:B---3--:R-:W-:Y:S02]  /*4bf0*/  FSEL R181, R182, -INF , P3 ;  /* 0xff800000b6b57808 */ /* 0x008fe40001800000 */
[----:B------:R-:W-:Y:S01]  /*4c00*/  FMNMX.FTZ R184, R176, R195, !PT ;  /* 0x000000c3b0b87209 */ /* 0x000fe20007810000 */
[----:B------:R-:W-:Y:S01]  /*4c10*/  FFMA.FTZ R195, R154, UR27, -R169 ;  /* 0x0000001b9ac37c23 */ /* 0x000fe200080108a9 */
[----:B--2---:R-:W-:Y:S01]  /*4c20*/  FSEL R182, R185, -INF , P4 ;  /* 0xff800000b9b67808 */ /* 0x004fe20002000000 */
[----:B------:R-:W2:Y:S01]  /*4c30*/  MUFU.TANH R186, R186 ;  /* 0x000000ba00ba7308 */ /* 0x000ea20000002400 */
[----:B------:R-:W-:-:S02]  /*4c40*/  ISETP.GT.AND P3, PT, R192, 0x40, PT ;  /* 0x00000040c000780c */ /* 0x000fc40003f64270 */
[----:B------:R-:W-:Y:S02]  /*4c50*/  FMNMX.FTZ R185, R181, R184, !PT ;  /* 0x000000b8b5b97209 */ /* 0x000fe40007810000 */
[----:B------:R-:W-:Y:S02]  /*4c60*/  ISETP.GT.AND P4, PT, R192, 0x41, PT ;  /* 0x00000041c000780c */ /* 0x000fe40003f84270 */
[----:B----4-:R-:W-:Y:S01]  /*4c70*/  FSEL R184, R183, -INF , P3 ;  /* 0xff800000b7b87808 */ /* 0x010fe20001800000 */
[----:B------:R-:W3:Y:S01]  /*4c80*/  MUFU.TANH R189, R189 ;  /* 0x000000bd00bd7308 */ /* 0x000ee20000002400 */
[----:B------:R-:W-:Y:S01]  /*4c90*/  FMNMX.FTZ R185, R182, R185, !PT ;  /* 0x000000b9b6b97209 */ /* 0x000fe20007810000 */
[----:B------:R-:W-:Y:S01]  /*4ca0*/  FFMA.FTZ R183, R170, UR27, -R169 ;  /* 0x0000001baab77c23 */ /* 0x000fe200080108a9 */
[----:B------:R-:W-:Y:S02]  /*4cb0*/  ISETP.GT.AND P3, PT, R192, 0x48, PT ;  /* 0x00000048c000780c */ /* 0x000fe40003f64270 */
[----:B-1----:R-:W-:-:S02]  /*4cc0*/  FSEL R170, R187, -INF , P4 ;  /* 0xff800000bbaa7808 */ /* 0x002fc40002000000 */
[----:B------:R-:W-:Y:S01]  /*4cd0*/  FMNMX.FTZ R187, R184, R185, !PT ;  /* 0x000000b9b8bb7209 */ /* 0x000fe20007810000 */
[----:B------:R-:W-:Y:S01]  /*4ce0*/  MUFU.TANH R188, R188 ;  /* 0x000000bc00bc7308 */ /* 0x000fe20000002400 */
[----:B--2---:R-:W-:Y:S02]  /*4cf0*/  FSEL R185, R186, -INF , P3 ;  /* 0xff800000bab97808 */ /* 0x004fe40001800000 */
[----:B------:R-:W-:Y:S02]  /*4d00*/  ISETP.GT.AND P4, PT, R192, 0x49, PT ;  /* 0x00000049c000780c */ /* 0x000fe40003f84270 */
[----:B------:R-:W-:Y:S02]  /*4d10*/  FMNMX.FTZ R186, R170, R187, !PT ;  /* 0x000000bbaaba7209 */ /* 0x000fe40007810000 */
[----:B------:R-:W-:Y:S01]  /*4d20*/  ISETP.GT.AND P3, PT, R192, 0x50, PT ;  /* 0x00000050c000780c */ /* 0x000fe20003f64270 */
[----:B------:R-:W1:Y:S01]  /*4d30*/  MUFU.TANH R190, R190 ;  /* 0x000000be00be7308 */ /* 0x000e620000002400 */
[----:B---3--:R-:W-:-:S02]  /*4d40*/  FSEL R187, R189, -INF , P4 ;  /* 0xff800000bdbb7808 */ /* 0x008fc40002000000 */
[----:B------:R-:W-:-:S05]  /*4d50*/  ISETP.GT.AND P4, PT, R192, 0x51, PT ;  /* 0x00000051c000780c */ /* 0x000fca0003f84270 */
[----:B------:R-:W2:Y:S08]  /*4d60*/  MUFU.TANH R191, R191 ;  /* 0x000000bf00bf7308 */ /* 0x000eb00000002400 */
[----:B------:R-:W3:Y:S01]  /*4d70*/  MUFU.TANH R193, R193 ;  /* 0x000000c100c17308 */ /* 0x000ee20000002400 */
[----:B-1----:R-:W-:Y:S02]  /*4d80*/  FSEL R190, R190, -INF , P4 ;  /* 0xff800000bebe7808 */ /* 0x002fe40002000000 */
[----:B------:R-:W-:-:S05]  /*4d90*/  ISETP.GT.AND P4, PT, R192, 0x59, PT ;  /* 0x00000059c000780c */ /* 0x000fca0003f84270 */
[----:B------:R1:W-:Y:S08]  /*4da0*/  MUFU.EX2 R179, R194 ;  /* 0x000000c200b37308 */ /* 0x0003f00000000800 */
[----:B------:R-:W-:Y:S01]  /*4db0*/  MUFU.EX2 R172, R172 ;  /* 0x000000ac00ac7308 */ /* 0x000fe20000000800 */
[----:B-1----:R-:W-:Y:S02]  /*4dc0*/  FMNMX.FTZ R194, R185, R186, !PT ;  /* 0x000000bab9c27209 */ /* 0x002fe40007810000 */
[----:B------:R-:W-:Y:S01]  /*4dd0*/  FSEL R186, R188, -INF , P3 ;  /* 0xff800000bcba7808 */ /* 0x000fe20001800000 */
[--C-:B------:R-:W-:Y:S01]  /*4de0*/  FFMA.FTZ R188, R156, UR27, -R169.reuse ;  /* 0x0000001b9cbc7c23 */ /* 0x100fe200080108a9 */
[----:B------:R-:W-:Y:S01]  /*4df0*/  FMNMX.FTZ R189, R187, R194, !PT ;  /* 0x000000c2bbbd7209 */ /* 0x000fe20007810000 */
[--C-:B------:R-:W-:Y:S01]  /*4e00*/  FFMA.FTZ R194, R15, UR27, -R169.reuse ;  /* 0x0000001b0fc27c23 */ /* 0x100fe200080108a9 */
[----:B------:R-:W-:Y:S01]  /*4e10*/  ISETP.GT.AND P3, PT, R192, 0x58, PT ;  /* 0x00000058c000780c */ /* 0x000fe20003f64270 */
[--C-:B------:R-:W-:Y:S01]  /*4e20*/  FFMA.FTZ R15, R20, UR27, -R169.reuse ;  /* 0x0000001b140f7c23 */ /* 0x100fe200080108a9 */
[----:B------:R-:W-:Y:S01]  /*4e30*/  FMNMX.FTZ R189, R186, R189, !PT ;  /* 0x000000bdbabd7209 */ /* 0x000fe20007810000 */
[--C-:B------:R-:W-:Y:S01]  /*4e40*/  FFMA.FTZ R20, R13, UR27, -R169.reuse ;  /* 0x0000001b0d147c23 */ /* 0x100fe200080108a9 */
[----:B--2---:R-:W-:Y:S01]  /*4e50*/  FSEL R191, R191, -INF , P3 ;  /* 0xff800000bfbf7808 */ /* 0x004fe20001800000 */
[--C-:B------:R-:W-:Y:S01]  /*4e60*/  FFMA.FTZ R13, R14, UR27, -R169.reuse ;  /* 0x0000001b0e0d7c23 */ /* 0x100fe200080108a9 */
[----:B------:R-:W-:Y:S01]  /*4e70*/  FMNMX.FTZ R192, R190, R189, !PT ;  /* 0x000000bdbec07209 */ /* 0x000fe20007810000 */
[--C-:B------:R-:W-:Y:S01]  /*4e80*/  FFMA.FTZ R14, R11, UR27, -R169.reuse ;  /* 0x0000001b0b0e7c23 */ /* 0x100fe200080108a9 */
[----:B---3--:R-:W-:Y:S01]  /*4e90*/  FSEL R156, R193, -INF , P4 ;  /* 0xff800000c19c7808 */ /* 0x008fe20002000000 */
[--C-:B------:R-:W-:Y:S01]  /*4ea0*/  FFMA.FTZ R11, R12, UR27, -R169.reuse ;  /* 0x0000001b0c0b7c23 */ /* 0x100fe200080108a9 */
[----:B------:R-:W-:Y:S01]  /*4eb0*/  FMNMX.FTZ R189, R191, R192, !PT ;  /* 0x000000c0bfbd7209 */ /* 0x000fe20007810000 */
[--C-:B------:R-:W-:Y:S01]  /*4ec0*/  FFMA.FTZ R192, R21, UR27, -R169.reuse ;  /* 0x0000001b15c07c23 */ /* 0x100fe200080108a9 */
[--C-:B------:R-:W-:Y:S01]  /*4ed0*/  FFMA.FTZ R21, R152, UR27, -R169.reuse ;  /* 0x0000001b98157c23 */ /* 0x100fe200080108a9 */
[--C-:B------:R-:W-:Y:S01]  /*4ee0*/  FFMA.FTZ R12, R4, UR27, -R169.reuse ;  /* 0x0000001b040c7c23 */ /* 0x100fe200080108a9 */
[----:B------:R-:W-:Y:S01]  /*4ef0*/  FMNMX.FTZ R154, R156, R189, !PT ;  /* 0x000000bd9c9a7209 */ /* 0x000fe20007810000 */
[----:B------:R-:W-:Y:S04]  /*4f00*/  MUFU.EX2 R171, R171 ;  /* 0x000000ab00ab7308 */ /* 0x000fe80000000800 */
[----:B------:R-:W1:Y:S04]  /*4f10*/  SHFL.BFLY PT, R193, R154, 0x2, 0x1f ;  /* 0x0c401f009ac17f89 */ /* 0x000e6800000e0000 */
[----:B------:R2:W-:Y:S08]  /*4f20*/  MUFU.EX2 R163, R210 ;  /* 0x000000d200a37308 */ /* 0x0005f00000000800 */
[----:B------:R-:W-:Y:S08]  /*4f30*/  MUFU.EX2 R164, R164 ;  /* 0x000000a400a47308 */ /* 0x000ff00000000800 */
[----:B------:R-:W-:Y:S01]  /*4f40*/  MUFU.EX2 R166, R166 ;  /* 0x000000a600a67308 */ /* 0x000fe20000000800 */
[----:B-1----:R-:W-:Y:S01]  /*4f50*/  FMNMX.FTZ R193, R154, R193, !PT ;  /* 0x000000c19ac17209 */ /* 0x002fe20007810000 */
[----:B------:R-:W-:-:S06]  /*4f60*/  FFMA.FTZ R154, R9, UR27, -R169 ;  /* 0x0000001b099a7c23 */ /* 0x000fcc00080108a9 */
[----:B------:R-:W-:Y:S01]  /*4f70*/  MUFU.EX2 R174, R174 ;  /* 0x000000ae00ae7308 */ /* 0x000fe20000000800 */
[----:B------:R-:W1:Y:S07]  /*4f80*/  SHFL.BFLY PT, R152, R193, 0x1, 0x1f ;  /* 0x0c201f00c1987f89 */ /* 0x000e6e00000e0000 */
[----:B------:R-:W-:Y:S08]  /*4f90*/  MUFU.EX2 R183, R183 ;  /* 0x000000b700b77308 */ /* 0x000ff00000000800 */
[----:B------:R-:W-:Y:S08]  /*4fa0*/  MUFU.EX2 R168, R168 ;  /* 0x000000a800a87308 */ /* 0x000ff00000000800 */
[----:B------:R-:W-:Y:S01]  /*4fb0*/  MUFU.EX2 R159, R159 ;  /* 0x0000009f009f7308 */ /* 0x000fe20000000800 */
[----:B-1----:R-:W-:-:S02]  /*4fc0*/  FMNMX.FTZ R4, R193, R152, !PT ;  /* 0x00000098c1047209 */ /* 0x002fc40007810000 */
[----:B------:R-:W-:Y:S02]  /*4fd0*/  FSEL R152, R5, RZ, P2 ;  /* 0x000000ff05987208 */ /* 0x000fe40001000000 */
[C---:B------:R-:W-:Y:S01]  /*4fe0*/  FSETP.NEU.FTZ.AND P2, PT, R4.reuse, -INF , PT ;  /* 0xff8000000400780b */ /* 0x040fe20003f5d000 */
[----:B------:R-:W-:Y:S02]  /*4ff0*/  FMUL.FTZ R169, R4, UR27 ;  /* 0x0000001b04a97c20 */ /* 0x000fe40008410000 */
[----:B------:R-:W-:Y:S01]  /*5000*/  FADD.FTZ R9, -R152, R7 ;  /* 0x0000000798097221 */ /* 0x000fe20000010100 */
[----:B------:R-:W-:Y:S02]  /*5010*/  MUFU.EX2 R188, R188 ;  /* 0x000000bc00bc7308 */ /* 0x000fe40000000800 */
[----:B------:R-:W-:Y:S01]  /*5020*/  FSEL R152, R169, RZ, P2 ;  /* 0x000000ffa9987208 */ /* 0x000fe20001000000 */
[----:B------:R-:W-:-:S04]  /*5030*/  FMUL.FTZ R9, R9, UR27 ;  /* 0x0000001b09097c20 */ /* 0x000fc80008410000 */
[--C-:B--2---:R-:W-:Y:S01]  /*5040*/  FFMA.FTZ R210, R165, UR27, -R152.reuse ;  /* 0x0000001ba5d27c23 */ /* 0x104fe20008010898 */
[----:B------:R1:W2:Y:S01]  /*5050*/  MUFU.EX2 R169, R9 ;  /* 0x0000000900a97308 */ /* 0x0002a20000000800 */
[--C-:B------:R-:W-:Y:S01]  /*5060*/  FFMA.FTZ R165, R177, UR27, -R152.reuse ;  /* 0x0000001bb1a57c23 */ /* 0x100fe20008010898 */
[--C-:B------:R-:W-:Y:S01]  /*5070*/  FFMA.FTZ R177, R181, UR27, -R152.reuse ;  /* 0x0000001bb5b17c23 */ /* 0x100fe20008010898 */
[--C-:B------:R-:W-:Y:S01]  /*5080*/  FFMA.FTZ R181, R184, UR27, -R152.reuse ;  /* 0x0000001bb8b57c23 */ /* 0x100fe20008010898 */
[--C-:B------:R-:W-:Y:S01]  /*5090*/  FFMA.FTZ R184, R185, UR27, -R152.reuse ;  /* 0x0000001bb9b87c23 */ /* 0x100fe20008010898 */
[----:B------:R-:W-:Y:S02]  /*50a0*/  IMAD.U32 R185, RZ, RZ, UR30 ;  /* 0x0000001effb97e24 */ /* 0x000fe4000f8e00ff */
[--C-:B------:R-:W-:Y:S01]  /*50b0*/  FFMA.FTZ R167, R167, UR27, -R152.reuse ;  /* 0x0000001ba7a77c23 */ /* 0x100fe20008010898 */
[--C-:B------:R-:W-:Y:S01]  /*50c0*/  FFMA.FTZ R196, R155, UR27, -R152.reuse ;  /* 0x0000001b9bc47c23 */ /* 0x100fe20008010898 */
[----:B------:R2:W-:Y:S01]  /*50d0*/  MUFU.EX2 R7, R154 ;  /* 0x0000009a00077308 */ /* 0x0005e20000000800 */
[----:B-1----:R-:W-:Y:S01]  /*50e0*/  IADD3 R9, -R23, 0xb, RZ ;  /* 0x0000000b17097810 */ /* 0x002fe20007ffe1ff */
[--C-:B------:R-:W-:Y:S01]  /*50f0*/  FFMA.FTZ R155, R158, UR27, -R152.reuse ;  /* 0x0000001b9e9b7c23 */ /* 0x100fe20008010898 */
[--C-:B------:R-:W-:Y:S01]  /*5100*/  FFMA.FTZ R198, R157, UR27, -R152.reuse ;  /* 0x0000001b9dc67c23 */ /* 0x100fe20008010898 */
[--C-:B------:R-:W-:Y:S01]  /*5110*/  FFMA.FTZ R157, R161, UR27, -R152.reuse ;  /* 0x0000001ba19d7c23 */ /* 0x100fe20008010898 */
[--C-:B------:R-:W-:Y:S01]  /*5120*/  FFMA.FTZ R206, R160, UR27, -R152.reuse ;  /* 0x0000001ba0ce7c23 */ /* 0x100fe20008010898 */
[--C-:B------:R-:W-:Y:S01]  /*5130*/  FFMA.FTZ R161, R162, UR27, -R152.reuse ;  /* 0x0000001ba2a17c23 */ /* 0x100fe20008010898 */
[----:B------:R-:W-:Y:S01]  /*5140*/  FFMA.FTZ R208, R173, UR27, -R152 ;  /* 0x0000001badd07c23 */ /* 0x000fe20008010898 */
[----:B------:R-:W1:Y:S01]  /*5150*/  MUFU.EX2 R189, R195 ;  /* 0x000000c300bd7308 */ /* 0x000e620000000800 */
[----:B--2---:R-:W-:Y:S01]  /*5160*/  FFMA.FTZ R154, R169, R3, R172 ;  /* 0x00000003a99a7223 */ /* 0x004fe200000100ac */
[--C-:B------:R-:W-:Y:S01]  /*5170*/  FFMA.FTZ R173, R175, UR27, -R152.reuse ;  /* 0x0000001bafad7c23 */ /* 0x100fe20008010898 */
[--C-:B------:R-:W-:Y:S01]  /*5180*/  FFMA.FTZ R178, R178, UR27, -R152.reuse ;  /* 0x0000001bb2b27c23 */ /* 0x100fe20008010898 */
[----:B------:R-:W-:Y:S01]  /*5190*/  FFMA.FTZ R175, R180, UR27, -R152 ;  /* 0x0000001bb4af7c23 */ /* 0x000fe20008010898 */
[----:B------:R-:W-:Y:S01]  /*51a0*/  FADD.FTZ R154, R171, R154 ;  /* 0x0000009aab9a7221 */ /* 0x000fe20000010000 */
[--C-:B------:R-:W-:Y:S01]  /*51b0*/  FFMA.FTZ R176, R176, UR27, -R152.reuse ;  /* 0x0000001bb0b07c23 */ /* 0x100fe20008010898 */
[----:B------:R-:W-:Y:S01]  /*51c0*/  FFMA.FTZ R180, R182, UR27, -R152 ;  /* 0x0000001bb6b47c23 */ /* 0x000fe20008010898 */
[----:B------:R-:W2:Y:S01]  /*51d0*/  MUFU.EX2 R153, R153 ;  /* 0x0000009900997308 */ /* 0x000ea20000000800 */
[----:B------:R-:W-:Y:S01]  /*51e0*/  FADD.FTZ R3, R163, R154 ;  /* 0x0000009aa3037221 */ /* 0x000fe20000010000 */
[--C-:B------:R-:W-:Y:S01]  /*51f0*/  FFMA.FTZ R182, R170, UR27, -R152.reuse ;  /* 0x0000001baab67c23 */ /* 0x100fe20008010898 */
[--C-:B------:R-:W-:Y:S01]  /*5200*/  FFMA.FTZ R187, R187, UR27, -R152.reuse ;  /* 0x0000001bbbbb7c23 */ /* 0x100fe20008010898 */
[--C-:B------:R-:W-:Y:S01]  /*5210*/  FFMA.FTZ R186, R186, UR27, -R152.reuse ;  /* 0x0000001bbaba7c23 */ /* 0x100fe20008010898 */
[----:B------:R-:W-:Y:S01]  /*5220*/  FADD.FTZ R3, R164, R3 ;  /* 0x00000003a4037221 */ /* 0x000fe20000010000 */
[--C-:B------:R-:W-:Y:S01]  /*5230*/  FFMA.FTZ R190, R190, UR27, -R152.reuse ;  /* 0x0000001bbebe7c23 */ /* 0x100fe20008010898 */
[----:B------:R-:W-:Y:S01]  /*5240*/  FFMA.FTZ R191, R191, UR27, -R152 ;  /* 0x0000001bbfbf7c23 */ /* 0x000fe20008010898 */
[----:B------:R-:W3:Y:S01]  /*5250*/  MUFU.EX2 R192, R192 ;  /* 0x000000c000c07308 */ /* 0x000ee20000000800 */
[----:B------:R-:W-:Y:S01]  /*5260*/  FADD.FTZ R154, R166, R3 ;  /* 0x00000003a69a7221 */ /* 0x000fe20000010000 */
[----:B------:R-:W-:Y:S01]  /*5270*/  F2FP.F16.F32.PACK_AB R160, R159, R168 ;  /* 0x000000a89fa0723e */ /* 0x000fe200000000ff */
[-C--:B------:R-:W-:Y:S01]  /*5280*/  FMUL.FTZ R24, R24, R169.reuse ;  /* 0x000000a918187220 */ /* 0x080fe20000410000 */
[-C--:B------:R-:W-:Y:S01]  /*5290*/  FMUL.FTZ R25, R25, R169.reuse ;  /* 0x000000a919197220 */ /* 0x080fe20000410000 */
[----:B------:R-:W-:Y:S01]  /*52a0*/  FADD.FTZ R3, R179, R154 ;  /* 0x0000009ab3037221 */ /* 0x000fe20000010000 */
[-C--:B------:R-:W-:Y:S01]  /*52b0*/  FMUL.FTZ R28, R28, R169.reuse ;  /* 0x000000a91c1c7220 */ /* 0x080fe20000410000 */
[-C--:B------:R-:W-:Y:S01]  /*52c0*/  FMUL.FTZ R29, R29, R169.reuse ;  /* 0x000000a91d1d7220 */ /* 0x080fe20000410000 */
[----:B------:R-:W4:Y:S01]  /*52d0*/  MUFU.EX2 R21, R21 ;  /* 0x0000001500157308 */ /* 0x000f220000000800 */
        /* <DEDUP_REMOVED lines=27> */
[-C--:B------:R-:W-:Y:S01]  /*5490*/  FMUL.FTZ R65, R65, R169.reuse ;  /* 0x000000a941417220 */ /* 0x080fe20000410000 */
[----:B---3--:R-:W-:Y:S01]  /*54a0*/  FADD.FTZ R154, R192, R3 ;  /* 0x00000003c09a7221 */ /* 0x008fe20000010000 */
[----:B------:R-:W-:Y:S01]  /*54b0*/  @!P1 IADD3 R3, R185, 0x22840, RZ ;  /* 0x00022840b9039810 */ /* 0x000fe20007ffe0ff */
[-C--:B------:R-:W-:Y:S01]  /*54c0*/  FMUL.FTZ R68, R68, R169.reuse ;  /* 0x000000a944447220 */ /* 0x080fe20000410000 */
[----:B------:R-:W2:Y:S01]  /*54d0*/  MUFU.EX2 R13, R13 ;  /* 0x0000000d000d7308 */ /* 0x000ea20000000800 */
[----:B----4-:R-:W-:Y:S01]  /*54e0*/  FADD.FTZ R193, R21, R154 ;  /* 0x0000009a15c17221 */ /* 0x010fe20000010000 */
[----:B------:R-:W-:Y:S01]  /*54f0*/  @!P1 PRMT R3, RZ, 0x654, R3 ;  /* 0x00000654ff039816 */ /* 0x000fe20000000003 */
[----:B------:R3:W-:Y:S06]  /*5500*/  BAR.ARV R9, 0x100 ;  /* 0x000400090000751d */ /* 0x0007ec0000002000 */
[----:B------:R-:W4:Y:S01]  /*5510*/  MUFU.EX2 R14, R14 ;  /* 0x0000000e000e7308 */ /* 0x000f220000000800 */
[----:B-----5:R-:W-:Y:S01]  /*5520*/  FADD.FTZ R154, R194, R193 ;  /* 0x000000c1c29a7221 */ /* 0x020fe20000010000 */
[----:B------:R-:W-:Y:S01]  /*5530*/  FSEL R193, R4, RZ, P2 ;  /* 0x000000ff04c17208 */ /* 0x000fe20001000000 */
[----:B------:R5:W-:Y:S01]  /*5540*/  @!P1 SYNCS.ARRIVE.TRANS64.RED.A1T0 RZ, [R3+URZ], RZ ;  /* 0x000000ff03ff99a7 */ /* 0x000be2000810043f */
[-C--:B------:R-:W-:Y:S01]  /*5550*/  FMUL.FTZ R69, R69, R169.reuse ;  /* 0x000000a945457220 */ /* 0x080fe20000410000 */
[----:B------:R-:W-:Y:S01]  /*5560*/  FADD.FTZ R195, R15, R154 ;  /* 0x0000009a0fc37221 */ /* 0x000fe20000010000 */
[-C--:B------:R-:W-:Y:S01]  /*5570*/  FMUL.FTZ R72, R72, R169.reuse ;  /* 0x000000a948487220 */ /* 0x080fe20000410000 */
[----:B------:R-:W-:Y:S01]  /*5580*/  FMUL.FTZ R73, R73, R169 ;  /* 0x000000a949497220 */ /* 0x000fe20000410000 */
[----:B------:R-:W3:Y:S01]  /*5590*/  MUFU.EX2 R11, R11 ;  /* 0x0000000b000b7308 */ /* 0x000ee20000000800 */
[----:B-1----:R-:W-:Y:S01]  /*55a0*/  FADD.FTZ R154, R20, R195 ;  /* 0x000000c3149a7221 */ /* 0x002fe20000010000 */
[----:B------:R-:W-:Y:S01]  /*55b0*/  FFMA.FTZ R195, R156, UR27, -R152 ;  /* 0x0000001b9cc37c23 */ /* 0x000fe20008010898 */
[----:B-----5:R-:W-:Y:S01]  /*55c0*/  FADD.FTZ R3, -R193, R8 ;  /* 0x00000008c1037221 */ /* 0x020fe20000010100 */
[----:B------:R-:W-:Y:S01]  /*55d0*/  F2FP.F16.F32.PACK_AB R152, R171, R172 ;  /* 0x000000acab98723e */ /* 0x000fe200000000ff */
[----:B--2---:R-:W-:Y:S01]  /*55e0*/  FADD.FTZ R197, R13, R154 ;  /* 0x0000009a0dc57221 */ /* 0x004fe20000010000 */
[----:B------:R-:W-:Y:S01]  /*55f0*/  F2FP.F16.F32.PACK_AB R154, R164, R163 ;  /* 0x000000a3a49a723e */ /* 0x000fe200000000ff */
[----:B------:R-:W-:Y:S01]  /*5600*/  FMUL.FTZ R3, R3, UR27 ;  /* 0x0000001b03037c20 */ /* 0x000fe20008410000 */
[----:B------:R-:W1:Y:S01]  /*5610*/  MUFU.EX2 R10, R10 ;  /* 0x0000000a000a7308 */ /* 0x000e620000000800 */
[----:B----4-:R-:W-:Y:S01]  /*5620*/  FADD.FTZ R158, R14, R197 ;  /* 0x000000c50e9e7221 */ /* 0x010fe20000010000 */
[----:B------:R-:W-:Y:S01]  /*5630*/  F2FP.F16.F32.PACK_AB R164, R192, R153 ;  /* 0x00000099c0a4723e */ /* 0x000fe200000000ff */
[-C--:B------:R-:W-:Y:S01]  /*5640*/  FMUL.FTZ R76, R76, R169.reuse ;  /* 0x000000a94c4c7220 */ /* 0x080fe20000410000 */
[----:B------:R-:W-:Y:S01]  /*5650*/  F2FP.F16.F32.PACK_AB R156, R179, R166 ;  /* 0x000000a6b39c723e */ /* 0x000fe200000000ff */
[-C--:B------:R-:W-:Y:S01]  /*5660*/  FMUL.FTZ R77, R77, R169.reuse ;  /* 0x000000a94d4d7220 */ /* 0x080fe20000410000 */
[-C--:B------:R-:W-:Y:S01]  /*5670*/  FMUL.FTZ R80, R80, R169.reuse ;  /* 0x000000a950507220 */ /* 0x080fe20000410000 */
[-C--:B------:R-:W-:Y:S01]  /*5680*/  FMUL.FTZ R81, R81, R169.reuse ;  /* 0x000000a951517220 */ /* 0x080fe20000410000 */
[----:B------:R-:W2:Y:S01]  /*5690*/  MUFU.EX2 R12, R12 ;  /* 0x0000000c000c7308 */ /* 0x000ea20000000800 */
[----:B---3--:R-:W-:Y:S01]  /*56a0*/  FADD.FTZ R163, R11, R158 ;  /* 0x0000009e0ba37221 */ /* 0x008fe20000010000 */
[----:B------:R-:W-:Y:S01]  /*56b0*/  F2FP.F16.F32.PACK_AB R158, R183, R174 ;  /* 0x000000aeb79e723e */ /* 0x000fe200000000ff */
[-C--:B------:R-:W-:Y:S01]  /*56c0*/  FMUL.FTZ R84, R84, R169.reuse ;  /* 0x000000a954547220 */ /* 0x080fe20000410000 */
[-C--:B------:R-:W-:Y:S01]  /*56d0*/  FMUL.FTZ R85, R85, R169.reuse ;  /* 0x000000a955557220 */ /* 0x080fe20000410000 */
[-C--:B------:R-:W-:Y:S01]  /*56e0*/  FMUL.FTZ R88, R88, R169.reuse ;  /* 0x000000a958587220 */ /* 0x080fe20000410000 */
[-C--:B------:R-:W-:Y:S01]  /*56f0*/  FMUL.FTZ R89, R89, R169.reuse ;  /* 0x000000a959597220 */ /* 0x080fe20000410000 */
[----:B------:R-:W-:Y:S01]  /*5700*/  FMUL.FTZ R92, R92, R169 ;  /* 0x000000a95c5c7220 */ /* 0x000fe20000410000 */
[----:B------:R-:W-:Y:S01]  /*5710*/  MUFU.EX2 R167, R167 ;  /* 0x000000a700a77308 */ /* 0x000fe20000000800 */
[C---:B-1----:R-:W-:Y:S01]  /*5720*/  FADD.FTZ R163, R10.reuse, R163 ;  /* 0x000000a30aa37221 */ /* 0x042fe20000010000 */
[----:B------:R-:W-:Y:S01]  /*5730*/  F2FP.F16.F32.PACK_AB R172, R10, R11 ;  /* 0x0000000b0aac723e */ /* 0x000fe200000000ff */
[-C--:B------:R-:W-:Y:S01]  /*5740*/  FMUL.FTZ R93, R93, R169.reuse ;  /* 0x000000a95d5d7220 */ /* 0x080fe20000410000 */
[-C--:B------:R-:W-:Y:S01]  /*5750*/  FMUL.FTZ R96, R96, R169.reuse ;  /* 0x000000a960607220 */ /* 0x080fe20000410000 */
[-C--:B------:R-:W-:Y:S01]  /*5760*/  FMUL.FTZ R97, R97, R169.reuse ;  /* 0x000000a961617220 */ /* 0x080fe20000410000 */
[-C--:B------:R-:W-:Y:S01]  /*5770*/  FMUL.FTZ R100, R100, R169.reuse ;  /* 0x000000a964647220 */ /* 0x080fe20000410000 */
        /* <DEDUP_REMOVED lines=18> */
[----:B---3--:R-:W-:Y:S01]  /*58a0*/  FFMA.FTZ R7, R8, R0, R167 ;  /* 0x0000000008077223 */ /* 0x008fe200000100a7 */
        /* <DEDUP_REMOVED lines=16> */
[----:B------:R-:W-:Y:S01]  /*59b0*/  FMUL.FTZ R149, R149, R169 ;  /* 0x000000a995957220 */ /* 0x000fe20000410000 */
[----:B------:R-:W-:Y:S01]  /*59c0*/  F2FP.F16.F32.PACK_AB R153, R196, R167 ;  /* 0x000000a7c499723e */ /* 0x000fe200000000ff */
[----:B------:R-:W-:Y:S01]  /*59d0*/  FMUL.FTZ R26, R26, R8 ;  /* 0x000000081a1a7220 */ /* 0x000fe20000410000 */
[----:B------:R-:W-:Y:S01]  /*59e0*/  F2FP.F16.F32.PACK_AB R162, R189, R188 ;  /* 0x000000bcbda2723e */ /* 0x000fe200000000ff */
[-C--:B------:R-:W-:Y:S01]  /*59f0*/  FMUL.FTZ R27, R27, R8.reuse ;  /* 0x000000081b1b7220 */ /* 0x080fe20000410000 */
[----:B------:R-:W-:Y:S01]  /*5a00*/  F2FP.F16.F32.PACK_AB R166, R194, R21 ;  /* 0x00000015c2a6723e */ /* 0x000fe200000000ff */
[----:B------:R-:W1:Y:S01]  /*5a10*/  MUFU.EX2 R206, R206 ;  /* 0x000000ce00ce7308 */ /* 0x000e620000000800 */
[----:B---3--:R-:W-:Y:S01]  /*5a20*/  FADD.FTZ R0, R198, R7 ;  /* 0x00000007c6007221 */ /* 0x008fe20000010000 */
[----:B------:R-:W-:Y:S01]  /*5a30*/  F2FP.F16.F32.PACK_AB R168, R20, R15 ;  /* 0x0000000f14a8723e */ /* 0x000fe200000000ff */
[-C--:B------:R-:W-:Y:S01]  /*5a40*/  FMUL.FTZ R30, R30, R8.reuse ;  /* 0x000000081e1e7220 */ /* 0x080fe20000410000 */
[----:B------:R-:W-:Y:S01]  /*5a50*/  F2FP.F16.F32.PACK_AB R170, R14, R13 ;  /* 0x0000000d0eaa723e */ /* 0x000fe200000000ff */
[-C--:B------:R-:W-:Y:S01]  /*5a60*/  FMUL.FTZ R31, R31, R8.reuse ;  /* 0x000000081f1f7220 */ /* 0x080fe20000410000 */
[----:B------:R-:W-:Y:S01]  /*5a70*/  F2FP.F16.F32.PACK_AB R155, R198, R155 ;  /* 0x0000009bc69b723e */ /* 0x000fe200000000ff */
        /* <DEDUP_REMOVED lines=86> */
[----:B------:R-:W-:-:S03]  /*5fe0*/  FMUL.FTZ R151, R151, R8 ;  /* 0x0000000897977220 */ /* 0x000fc60000410000 */
[----:B------:R-:W1:Y:S01]  /*5ff0*/  MUFU.EX2 R182, R182 ;  /* 0x000000b600b67308 */ /* 0x000e620000000800 */
[C---:B---3--:R-:W-:Y:S01]  /*6000*/  FADD.FTZ R0, R180.reuse, R7 ;  /* 0x00000007b4007221 */ /* 0x048fe20000010000 */
[----:B------:R-:W-:-:S06]  /*6010*/  F2FP.F16.F32.PACK_AB R167, R180, R177 ;  /* 0x000000b1b4a7723e */ /* 0x000fcc00000000ff */
[----:B------:R-:W3:Y:S01]  /*6020*/  MUFU.EX2 R184, R184 ;  /* 0x000000b800b87308 */ /* 0x000ee20000000800 */
[----:B--2---:R-:W-:-:S07]  /*6030*/  FADD.FTZ R7, R181, R0 ;  /* 0x00000000b5077221 */ /* 0x004fce0000010000 */
[----:B------:R-:W2:Y:S01]  /*6040*/  MUFU.EX2 R187, R187 ;  /* 0x000000bb00bb7308 */ /* 0x000ea20000000800 */
[C---:B-1----:R-:W-:Y:S01]  /*6050*/  FADD.FTZ R7, R182.reuse, R7 ;  /* 0x00000007b6077221 */ /* 0x042fe20000010000 */
[----:B------:R-:W-:-:S06]  /*6060*/  F2FP.F16.F32.PACK_AB R169, R182, R181 ;  /* 0x000000b5b6a9723e */ /* 0x000fcc00000000ff */
[----:B------:R-:W1:Y:S01]  /*6070*/  MUFU.EX2 R186, R186 ;  /* 0x000000ba00ba7308 */ /* 0x000e620000000800 */
[----:B---3--:R-:W-:-:S07]  /*6080*/  FADD.FTZ R0, R184, R7 ;  /* 0x00000007b8007221 */ /* 0x008fce0000010000 */
[----:B------:R-:W3:Y:S01]  /*6090*/  MUFU.EX2 R193, R190 ;  /* 0x000000be00c17308 */ /* 0x000ee20000000800 */
[C---:B--2---:R-:W-:Y:S01]  /*60a0*/  FADD.FTZ R7, R187.reuse, R0 ;  /* 0x00000000bb077221 */ /* 0x044fe20000010000 */
[----:B------:R-:W-:-:S06]  /*60b0*/  F2FP.F16.F32.PACK_AB R171, R187, R184 ;  /* 0x000000b8bbab723e */ /* 0x000fcc00000000ff */
[----:B------:R-:W2:Y:S01]  /*60c0*/  MUFU.EX2 R191, R191 ;  /* 0x000000bf00bf7308 */ /* 0x000ea20000000800 */
[----:B-1----:R-:W-:-:S07]  /*60d0*/  FADD.FTZ R0, R186, R7 ;  /* 0x00000007ba007221 */ /* 0x002fce0000010000 */
[----:B------:R-:W1:Y:S01]  /*60e0*/  MUFU.EX2 R10, R195 ;  /* 0x000000c3000a7308 */ /* 0x000e620000000800 */
[C---:B---3--:R-:W-:Y:S01]  /*60f0*/  FADD.FTZ R0, R193.reuse, R0 ;  /* 0x00000000c1007221 */ /* 0x048fe20000010000 */
[----:B------:R-:W-:-:S03]  /*6100*/  F2FP.F16.F32.PACK_AB R173, R193, R186 ;  /* 0x000000bac1ad723e */ /* 0x000fc600000000ff */
[----:B--2---:R-:W-:-:S04]  /*6110*/  FADD.FTZ R7, R191, R0 ;  /* 0x00000000bf077221 */ /* 0x004fc80000010000 */
[C---:B-1----:R-:W-:Y:S01]  /*6120*/  FADD.FTZ R0, R10.reuse, R7 ;  /* 0x000000070a007221 */ /* 0x042fe20000010000 */
[----:B------:R-:W-:Y:S01]  /*6130*/  F2FP.F16.F32.PACK_AB R175, R10, R191 ;  /* 0x000000bf0aaf723e */ /* 0x000fe200000000ff */
[----:B------:R-:W-:Y:S06]  /*6140*/  @!P0 BRA `(.L_x_3283) ;  /* 0x0000000000048947 */ /* 0x000fec0003800000 */
[----:B------:R-:W-:Y:S01]  /*6150*/  BPT.TRAP 0x1 ;  /* 0x000000040000795c */ /* 0x000fe20000300000 */
.L_x_3283:
[----:B------:R1:W2:Y:S01]  /*6160*/  SYNCS.PHASECHK.TRANS64.TRYWAIT P2, [UR30+0x22850], R6 ;  /* 0x02285006ff0075a7 */ /* 0x0002a2000804015e */
[----:B------:R-:W-:Y:S05]  /*6170*/  @!P0 BRA `(.L_x_3284) ;  /* 0x0000000000048947 */ /* 0x000fea0003800000 */
[----:B------:R-:W-:Y:S01]  /*6180*/  BPT.TRAP 0x1 ;  /* 0x000000040000795c */ /* 0x000fe20000300000 */
.L_x_3284:
[----:B--2---:R-:W-:Y:S05]  /*6190*/  @P2 BRA `(.L_x_3285) ;  /* 0x0000000000082947 */ /* 0x004fea0003800000 */
[----:B------:R-:W2:Y:S02]  /*61a0*/  SYNCS.PHASECHK.TRANS64.TRYWAIT P2, [UR30+0x22850], R6 ;  /* 0x02285006ff0075a7 */ /* 0x000ea4000804015e */
[----:B--2---:R-:W-:Y:S05]  /*61b0*/  @!P2 BRA `(.L_x_3286) ;  /* 0x0000007400eca947 */ /* 0x004fea0003800000 */
.L_x_3285:
[----:B-12---:R-:W-:Y:S01]  /*61c0*/  VIADD R6, R23, 0x8 ;  /* 0x0000000817067836 */ /* 0x006fe20000000000 */
[----:B------:R-:W-:Y:S01]  /*61d0*/  UIMAD UR10, UR37, 0xc00, UR21 ;  /* 0x00000c00250a78a4 */ /* 0x000fe2000f8e0215 */
[----:B------:R-:W-:Y:S01]  /*61e0*/  @!P1 VIADD R185, R185, 0x22860 ;  /* 0x00022860b9b99836 */ /* 0x000fe20000000000 */
[----:B------:R-:W-:Y:S01]  /*61f0*/  UMOV UR7, 0x40000040 ;  /* 0x4000004000077882 */ /* 0x000fe20000000000 */
[----:B------:R-:W-:Y:S01]  /*6200*/  UISETP.GT.AND UP0, UPT, UR29, UR28, UPT ;  /* 0x0000001c1d00728c */ /* 0x000fe2000bf04270 */
[----:B------:R2:W-:Y:S01]  /*6210*/  BAR.SYNC.DEFER_BLOCKING R6, 0x100 ;  /* 0x000400060000751d */ /* 0x0005e20000010000 */
[----:B------:R-:W-:Y:S01]  /*6220*/  UIADD3 UR29, UR29, -0x1, URZ ;  /* 0xffffffff1d1d7890 */ /* 0x000fe2000fffe03f */
[----:B------:R-:W-:Y:S01]  /*6230*/  @!P1 PRMT R185, RZ, 0x654, R185 ;  /* 0x00000654ffb99816 */ /* 0x000fe200000000b9 */
[----:B------:R-:W-:Y:S01]  /*6240*/  IMAD.MOV.U32 R7, RZ, RZ, R5 ;  /* 0x000000ffff077224 */ /* 0x000fe200078e0005 */
[----:B------:R-:W-:Y:S02]  /*6250*/  MOV R8, R4 ;  /* 0x0000000400087202 */ /* 0x000fe40000000f00 */
[----:B------:R-:W-:Y:S01]  /*6260*/  UMOV UR6, UR10 ;  /* 0x0000000a00067c82 */ /* 0x000fe20008000000 */
[----:B------:R-:W-:Y:S01]  /*6270*/  PLOP3.LUT P2, PT, PT, PT, UP0, 0x80, 0x0 ;  /* 0x000000000000781c */ /* 0x000fe20003f4f008 */
        /* <DEDUP_REMOVED lines=35> */
.L_x_3278:
[----:B------:R-:W-:-:S13]  /*64b0*/  ISETP.LE.AND P2, PT, RZ, UR29, PT ;  /* 0x0000001dff007c0c */ /* 0x000fda000bf43270 */
[----:B------:R-:W-:Y:S05]  /*64c0*/  @!P2 BRA `(.L_x_3288) ;  /* 0x0000002000b0a947 */ /* 0x000fea0003800000 */
[----:B-1----:R-:W-:Y:S01]  /*64d0*/  IMAD.MOV.U32 R7, RZ, RZ, R4 ;  /* 0x000000ffff077224 */ /* 0x002fe200078e0004 */
[----:B------:R-:W-:Y:S01]  /*64e0*/  MOV R206, R5 ;  /* 0x0000000500ce7202 */ /* 0x000fe20000000f00 */
[----:B------:R-:W-:Y:S01]  /*64f0*/  ULDC UR22, c[0x0][0x9d8] ;  /* 0x0002760000167ab9 */ /* 0x000fe20000000800 */
[----:B------:R-:W-:-:S05]  /*6500*/  ULDC UR27, c[0x0][0x988] ;  /* 0x00026200001b7ab9 */ /* 0x000fca0000000800 */
.L_x_3297:
[----:B------:R-:W-:-:S04]  /*6510*/  UIADD3 UR37, UR37, 0x1, URZ ;  /* 0x0000000125257890 */ /* 0x000fc8000fffe03f */
[----:B------:R-:W-:-:S04]  /*6520*/  UISETP.NE.AND UP0, UPT, UR37, 0x2, UPT ;  /* 0x000000022500788c */ /* 0x000fc8000bf05270 */
[----:B------:R-:W-:Y:S02]  /*6530*/  USEL UR6, URZ, 0x1, UP0 ;  /* 0x000000013f067887 */ /* 0x000fe40008000000 */
[----:B------:R-:W-:Y:S02]  /*6540*/  USEL UR37, UR37, URZ, UP0 ;  /* 0x0000003f25257287 */ /* 0x000fe40008000000 */
[----:B------:R-:W-:Y:S01]  /*6550*/  ULOP3.LUT UR38, UR38, UR6, URZ, 0x3c, !UPT ;  /* 0x0000000626267292 */ /* 0x000fe2000f8e3c3f */
[----:B---3--:R-:W-:Y:S11]  /*6560*/  @!P0 BRA `(.L_x_3289) ;  /* 0x0000000000048947 */ /* 0x008ff60003800000 */
[----:B------:R-:W-:Y:S01]  /*6570*/  BPT.TRAP 0x1 ;  /* 0x000000040000795c */ /* 0x000fe20000300000 */
.L_x_3289:
[----:B------:R-:W-:Y:S01]  /*6580*/  ULEA UR23, UR37, UR49, 0x3 ;  /* 0x0000003125177291 */ /* 0x000fe2000f8e183f */
[----:B--2---:R-:W-:-:S05]  /*6590*/  IMAD.U32 R6, RZ, RZ, UR38 ;  /* 0x00000026ff067e24 */ /* 0x004fca000f8e00ff */
[----:B------:R-:W-:-:S04]  /*65a0*/  SHF.L.U32 R6, R6, 0x1f, RZ ;  /* 0x0000001f06067819 */ /* 0x000fc800000006ff */
[----:B------:R1:W2:Y:S01]  /*65b0*/  SYNCS.PHASECHK.TRANS64.TRYWAIT P2, [UR23+0x22830], R6 ;  /* 0x02283006ff0075a7 */ /* 0x0002a20008040157 */
[----:B------:R-:W-:Y:S05]  /*65c0*/  @!P0 BRA `(.L_x_3290) ;  /* 0x0000000000048947 */ /* 0x000fea0003800000 */
[----:B------:R-:W-:Y:S01]  /*65d0*/  BPT.TRAP 0x1 ;  /* 0x000000040000795c */ /* 0x000fe20000300000 */
.L_x_3290:
[----:B--2---:R-:W-:Y:S05]  /*65e0*/  @P2 BRA `(.L_x_3291) ;  /* 0x0000000000082947 */ /* 0x004fea0003800000 */
[----:B------:R-:W2:Y:S02]  /*65f0*/  SYNCS.PHASECHK.TRANS64.TRYWAIT P2, [UR23+0x22830], R6 ;  /* 0x02283006ff0075a7 */ /* 0x000ea40008040157 */
[----:B--2---:R-:W-:Y:S05]  /*6600*/  @!P2 BRA `(.L_x_3292) ;  /* 0x0000007000eca947 */ /* 0x004fea0003800000 */
.L_x_3291:
        /* <DEDUP_REMOVED lines=77> */
[----:B------:R-:W-:-:S05]  /*6ae0*/  IMAD.U32 R199, RZ, RZ, UR23 ;  /* 0x00000017ffc77e24 */ /* 0x000fca000f8e00ff */
        /* <DEDUP_REMOVED lines=32> */
[----:B----4-:R-:W-:-:S07]  /*6cf0*/  FMNMX.FTZ R162, R188, R5, !PT ;  /* 0x00000005bca27209 */ /* 0x010fce0007810000 */
[----:B------:R-:W4:Y:S01]  /*6d00*/  MUFU.TANH R192, R192 ;  /* 0x000000c000c07308 */ /* 0x000f220000002400 */
[----:B--2---:R-:W-:-:S07]  /*6d10*/  FMNMX.FTZ R162, R193, R162, !PT ;  /* 0x000000a2c1a27209 */ /* 0x004fce0007810000 */
[----:B------:R-:W2:Y:S01]  /*6d20*/  MUFU.TANH R8, R8 ;  /* 0x0000000800087308 */ /* 0x000ea20000002400 */
[----:B---3--:R-:W-:Y:S01]  /*6d30*/  FMNMX.FTZ R5, R189, R162, !PT ;  /* 0x000000a2bd057209 */ /* 0x008fe20007810000 */
[----:B------:R-:W-:-:S06]  /*6d40*/  FMUL.FTZ R162, R182, UR22 ;  /* 0x00000016b6a27c20 */ /* 0x000fcc0008410000 */
[----:B------:R-:W3:Y:S01]  /*6d50*/  MUFU.TANH R9, R9 ;  /* 0x0000000900097308 */ /* 0x000ee20000002400 */
[----:B----4-:R-:W-:-:S05]  /*6d60*/  FMNMX.FTZ R5, R192, R5, !PT ;  /* 0x00000005c0057209 */ /* 0x010fca0007810000 */
        /* <DEDUP_REMOVED lines=10> */
[----:B--2---:R-:W-:Y:S01]  /*6e10*/  FMNMX.FTZ R175, R11, R174, !PT ;  /* 0x000000ae0baf7209 */ /* 0x004fe20007810000 */
[----:B------:R-:W2:Y:S06]  /*6e20*/  SHFL.BFLY PT, R5, R172, 0x1, 0x1f ;  /* 0x0c201f00ac057f89 */ /* 0x000eac00000e0000 */
[----:B------:R-:W5:Y:S08]  /*6e30*/  MUFU.TANH R14, R14 ;  /* 0x0000000e000e7308 */ /* 0x000f700000002400 */
[----:B------:R-:W1:Y:S08]  /*6e40*/  MUFU.TANH R15, R15 ;  /* 0x0000000f000f7308 */ /* 0x000e700000002400 */
[----:B------:R-:W1:Y:S01]  /*6e50*/  MUFU.TANH R20, R20 ;  /* 0x0000001400147308 */ /* 0x000e620000002400 */
[----:B--2---:R-:W-:-:S05]  /*6e60*/  FMNMX.FTZ R5, R172, R5, !PT ;  /* 0x00000005ac057209 */ /* 0x004fca0007810000 */
[C---:B------:R-:W-:Y:S02]  /*6e70*/  FMUL.FTZ R190, R5.reuse, UR27 ;  /* 0x0000001b05be7c20 */ /* 0x040fe40008410000 */
[----:B------:R-:W2:Y:S01]  /*6e80*/  MUFU.TANH R21, R21 ;  /* 0x0000001500157308 */ /* 0x000ea20000002400 */
[----:B------:R-:W-:Y:S01]  /*6e90*/  FADD.FTZ R172, -R5, R206 ;  /* 0x000000ce05ac7221 */ /* 0x000fe20000010100 */
[--C-:B------:R-:W-:Y:S01]  /*6ea0*/  FFMA.FTZ R176, R4, UR27, -R190.reuse ;  /* 0x0000001b04b07c23 */ /* 0x100fe200080108be */
[----:B---3--:R-:W-:Y:S02]  /*6eb0*/  FMNMX.FTZ R4, R12, R175, !PT ;  /* 0x000000af0c047209 */ /* 0x008fe40007810000 */
[----:B------:R-:W-:Y:S01]  /*6ec0*/  FMUL.FTZ R172, R172, UR27 ;  /* 0x0000001bacac7c20 */ /* 0x000fe20008410000 */
[--C-:B------:R-:W-:Y:S01]  /*6ed0*/  FFMA.FTZ R173, R207, UR27, -R190.reuse ;  /* 0x0000001bcfad7c23 */ /* 0x100fe200080108be */
[--C-:B------:R-:W-:Y:S01]  /*6ee0*/  FFMA.FTZ R154, R154, UR27, -R190.reuse ;  /* 0x0000001b9a9a7c23 */ /* 0x100fe200080108be */
[----:B----4-:R-:W-:Y:S01]  /*6ef0*/  FMNMX.FTZ R175, R13, R4, !PT ;  /* 0x000000040daf7209 */ /* 0x010fe20007810000 */
[----:B------:R-:W3:Y:S01]  /*6f00*/  MUFU.TANH R152, R152 ;  /* 0x0000009800987308 */ /* 0x000ee20000002400 */
[--C-:B------:R-:W-:Y:S01]  /*6f10*/  FFMA.FTZ R153, R153, UR27, -R190.reuse ;  /* 0x0000001b99997c23 */ /* 0x100fe200080108be */
[--C-:B------:R-:W-:Y:S01]  /*6f20*/  FFMA.FTZ R156, R156, UR27, -R190.reuse ;  /* 0x0000001b9c9c7c23 */ /* 0x100fe200080108be */
[----:B-----5:R-:W-:Y:S01]  /*6f30*/  FMNMX.FTZ R4, R14, R175, !PT ;  /* 0x000000af0e047209 */ /* 0x020fe20007810000 */
        /* <DEDUP_REMOVED lines=11> */
[----:B--2---:R-:W-:Y:S01]  /*6ff0*/  FMNMX.FTZ R175, R21, R4, !PT ;  /* 0x0000000415af7209 */ /* 0x004fe20007810000 */
[----:B------:R-:W2:Y:S01]  /*7000*/  MUFU.TANH R160, R160 ;  /* 0x000000a000a07308 */ /* 0x000ea20000002400 */
[--C-:B------:R-:W-:Y:S01]  /*7010*/  FFMA.FTZ R184, R184, UR27, -R190.reuse ;  /* 0x0000001bb8b87c23 */ /* 0x100fe200080108be */
[--C-:B------:R-:W-:Y:S01]  /*7020*/  FFMA.FTZ R185, R185, UR27, -R190.reuse ;  /* 0x0000001bb9b97c23 */ /* 0x100fe200080108be */
[----:B---3--:R-:W-:Y:S01]  /*7030*/  FMNMX.FTZ R4, R152, R175, !PT ;  /* 0x000000af98047209 */ /* 0x008fe20007810000 */
[--C-:B------:R-:W-:Y:S01]  /*7040*/  FFMA.FTZ R186, R216, UR27, -R190.reuse ;  /* 0x0000001bd8ba7c23 */ /* 0x100fe200080108be */
[----:B------:R-:W-:-:S03]  /*7050*/  FFMA.FTZ R189, R189, UR27, -R190 ;  /* 0x0000001bbdbd7c23 */ /* 0x000fc600080108be */
        /* <DEDUP_REMOVED lines=11> */
[----:B---3--:R-:W-:Y:S01]  /*7110*/  FMNMX.FTZ R4, R164, R175, !PT ;  /* 0x000000afa4047209 */ /* 0x008fe20007810000 */
[----:B------:R-:W-:-:S06]  /*7120*/  FFMA.FTZ R175, R208, UR27, -R190 ;  /* 0x0000001bd0af7c23 */ /* 0x000fcc00080108be */
[----:B------:R-:W3:Y:S01]  /*7130*/  MUFU.TANH R167, R167 ;  /* 0x000000a700a77308 */ /* 0x000ee20000002400 */
[----:B-1----:R-:W-:-:S07]  /*7140*/  FMNMX.FTZ R177, R165, R4, !PT ;  /* 0x00000004a5b17209 */ /* 0x002fce0007810000 */
[----:B------:R-:W1:Y:S01]  /*7150*/  MUFU.TANH R168, R168 ;  /* 0x000000a800a87308 */ /* 0x000e620000002400 */
[----:B--2---:R-:W-:-:S07]  /*7160*/  FMNMX.FTZ R4, R166, R177, !PT ;  /* 0x000000b1a6047209 */ /* 0x004fce0007810000 */
[----:B------:R-:W2:Y:S01]  /*7170*/  MUFU.TANH R169, R169 ;  /* 0x000000a900a97308 */ /* 0x000ea20000002400 */
[----:B---3--:R-:W-:-:S07]  /*7180*/  FMNMX.FTZ R177, R167, R4, !PT ;  /* 0x00000004a7b17209 */ /* 0x008fce0007810000 */
[----:B------:R-:W3:Y:S01]  /*7190*/  MUFU.TANH R170, R170 ;  /* 0x000000aa00aa7308 */ /* 0x000ee20000002400 */
[----:B-1----:R-:W-:Y:S01]  /*71a0*/  FMNMX.FTZ R4, R168, R177, !PT ;  /* 0x000000b1a8047209 */ /* 0x002fe20007810000 */
[----:B------:R-:W-:-:S06]  /*71b0*/  FFMA.FTZ R177, R210, UR27, -R190 ;  /* 0x0000001bd2b17c23 */ /* 0x000fcc00080108be */
[----:B------:R-:W1:Y:S01]  /*71c0*/  MUFU.TANH R171, R171 ;  /* 0x000000ab00ab7308 */ /* 0x000e620000002400 */
[----:B--2---:R-:W-:-:S07]  /*71d0*/  FMNMX.FTZ R179, R169, R4, !PT ;  /* 0x00000004a9b37209 */ /* 0x004fce0007810000 */
[----:B------:R2:W-:Y:S01]  /*71e0*/  MUFU.EX2 R174, R176 ;  /* 0x000000b000ae7308 */ /* 0x0005e20000000800 */
[----:B---3--:R-:W-:Y:S01]  /*71f0*/  FMNMX.FTZ R4, R170, R179, !PT ;  /* 0x000000b3aa047209 */ /* 0x008fe20007810000 */
[----:B------:R-:W-:-:S06]  /*7200*/  FFMA.FTZ R179, R212, UR27, -R190 ;  /* 0x0000001bd4b37c23 */ /* 0x000fcc00080108be */
[----:B------:R-:W3:Y:S01]  /*7210*/  MUFU.EX2 R172, R172 ;  /* 0x000000ac00ac7308 */ /* 0x000ee20000000800 */
[----:B-1----:R-:W-:Y:S01]  /*7220*/  FMNMX.FTZ R4, R171, R4, !PT ;  /* 0x00000004ab047209 */ /* 0x002fe20007810000 */
[----:B--2---:R-:W-:-:S04]  /*7230*/  FFMA.FTZ R176, R209, UR27, -R190 ;  /* 0x0000001bd1b07c23 */ /* 0x004fc800080108be */
[----:B------:R-:W1:Y:S02]  /*7240*/  SHFL.BFLY PT, R187, R4, 0x2, 0x1f ;  /* 0x0c401f0004bb7f89 */ /* 0x000e6400000e0000 */
[----:B------:R-:W2:Y:S08]  /*7250*/  MUFU.EX2 R173, R173 ;  /* 0x000000ad00ad7308 */ /* 0x000eb00000000800 */
        /* <DEDUP_REMOVED lines=14> */
[----:B-1----:R-:W-:Y:S01]  /*7340*/  FMNMX.FTZ R191, R4, R187, !PT ;  /* 0x000000bb04bf7209 */ /* 0x002fe20007810000 */
[--C-:B------:R-:W-:Y:S01]  /*7350*/  FFMA.FTZ R187, R188, UR27, -R190.reuse ;  /* 0x0000001bbcbb7c23 */ /* 0x100fe200080108be */
[--C-:B------:R-:W-:Y:S01]  /*7360*/  FFMA.FTZ R188, R193, UR27, -R190.reuse ;  /* 0x0000001bc1bc7c23 */ /* 0x100fe200080108be */
[----:B------:R-:W-:Y:S01]  /*7370*/  FFMA.FTZ R190, R192, UR27, -R190 ;  /* 0x0000001bc0be7c23 */ /* 0x000fe200080108be */
[----:B------:R-:W-:Y:S01]  /*7380*/  MUFU.EX2 R156, R156 ;  /* 0x0000009c009c7308 */ /* 0x000fe20000000800 */
[----:B------:R-:W1:Y:S01]  /*7390*/  SHFL.BFLY PT, R4, R191, 0x1, 0x1f ;  /* 0x0c201f00bf047f89 */ /* 0x000e6200000e0000 */
        /* <DEDUP_REMOVED lines=22> */
[----:B------:R-:W-:Y:S01]  /*7500*/  MUFU.EX2 R157, R157 ;  /* 0x0000009d009d7308 */ /* 0x000fe20000000800 */
        /* <DEDUP_REMOVED lines=14> */
[----:B------:R-:W-:Y:S01]  /*75f0*/  @!P1 IADD3 R152, R199, 0x22840, RZ ;  /* 0x00022840c7989810 */ /* 0x000fe20007ffe0ff */
[----:B------:R-:W-:Y:S01]  /*7600*/  MUFU.EX2 R7, R7 ;  /* 0x0000000700077308 */ /* 0x000fe20000000800 */
[--C-:B------:R-:W-:Y:S01]  /*7610*/  FFMA.FTZ R11, R11, UR27, -R192.reuse ;  /* 0x0000001b0b0b7c23 */ /* 0x100fe200080108c0 */
[----:B------:R-:W-:Y:S01]  /*7620*/  IADD3 R9, -R23, 0xb, RZ ;  /* 0x0000000b17097810 */ /* 0x000fe20007ffe1ff */
[----:B------:R-:W-:Y:S01]  /*7630*/  FFMA.FTZ R12, R12, UR27, -R192 ;  /* 0x0000001b0c0c7c23 */ /* 0x000fe200080108c0 */
[----:B------:R-:W-:Y:S01]  /*7640*/  @!P1 PRMT R152, RZ, 0x654, R152 ;  /* 0x00000654ff989816 */ /* 0x000fe20000000098 */
[--C-:B------:R-:W-:Y:S01]  /*7650*/  FFMA.FTZ R13, R13, UR27, -R192.reuse ;  /* 0x0000001b0d0d7c23 */ /* 0x100fe200080108c0 */
[--C-:B------:R-:W-:Y:S01]  /*7660*/  FFMA.FTZ R14, R14, UR27, -R192.reuse ;  /* 0x0000001b0e0e7c23 */ /* 0x100fe200080108c0 */
[----:B------:R1:W-:Y:S06]  /*7670*/  BAR.ARV R9, 0x100 ;  /* 0x000400090000751d */ /* 0x0003ec0000002000 */
[----:B------:R-:W2:Y:S01]  /*7680*/  MUFU.EX2 R8, R8 ;  /* 0x0000000800087308 */ /* 0x000ea20000000800 */
[----:B------:R4:W-:Y:S01]  /*7690*/  @!P1 SYNCS.ARRIVE.TRANS64.RED.A1T0 RZ, [R152+URZ], RZ ;  /* 0x000000ff98ff99a7 */ /* 0x0009e2000810043f */
[--C-:B------:R-:W-:Y:S01]  /*76a0*/  FFMA.FTZ R15, R15, UR27, -R192.reuse ;  /* 0x0000001b0f0f7c23 */ /* 0x100fe200080108c0 */
[--C-:B------:R-:W-:Y:S01]  /*76b0*/  FFMA.FTZ R20, R20, UR27, -R192.reuse ;  /* 0x0000001b14147c23 */ /* 0x100fe200080108c0 */
[--C-:B------:R-:W-:Y:S01]  /*76c0*/  FFMA.FTZ R21, R21, UR27, -R192.reuse ;  /* 0x0000001b15157c23 */ /* 0x100fe200080108c0 */
[--C-:B------:R-:W-:Y:S01]  /*76d0*/  FFMA.FTZ R194, R159, UR27, -R192.reuse ;  /* 0x0000001b9fc27c23 */ /* 0x100fe200080108c0 */
[--C-:B------:R-:W-:Y:S01]  /*76e0*/  FFMA.FTZ R195, R160, UR27, -R192.reuse ;  /* 0x0000001ba0c37c23 */ /* 0x100fe200080108c0 */
[--C-:B------:R-:W-:Y:S01]  /*76f0*/  FFMA.FTZ R196, R161, UR27, -R192.reuse ;  /* 0x0000001ba1c47c23 */ /* 0x100fe200080108c0 */
[----:B------:R-:W5:Y:S01]  /*7700*/  MUFU.EX2 R191, R191 ;  /* 0x000000bf00bf7308 */ /* 0x000f620000000800 */
[----:B----4-:R-:W-:Y:S01]  /*7710*/  FADD.FTZ R152, R154, R3 ;  /* 0x000000039a987221 */ /* 0x010fe20000010000 */
[----:B---3--:R-:W-:Y:S01]  /*7720*/  F2FP.F16.F32.PACK_AB R154, R153, R154 ;  /* 0x0000009a999a723e */ /* 0x008fe200000000ff */
[--C-:B------:R-:W-:Y:S01]  /*7730*/  FFMA.FTZ R197, R162, UR27, -R192.reuse ;  /* 0x0000001ba2c57c23 */ /* 0x100fe200080108c0 */
[----:B------:R-:W-:Y:S01]  /*7740*/  FFMA.FTZ R198, R163, UR27, -R192 ;  /* 0x0000001ba3c67c23 */ /* 0x000fe200080108c0 */
[----:B------:R-:W-:Y:S01]  /*7750*/  FADD.FTZ R3, R153, R152 ;  /* 0x0000009899037221 */ /* 0x000fe20000010000 */
[--C-:B------:R-:W-:Y:S01]  /*7760*/  FFMA.FTZ R206, R164, UR27, -R192.reuse ;  /* 0x0000001ba4ce7c23 */ /* 0x100fe200080108c0 */
[----:B------:R-:W-:Y:S01]  /*7770*/  FFMA.FTZ R207, R165, UR27, -R192 ;  /* 0x0000001ba5cf7c23 */ /* 0x000fe200080108c0 */
[----:B------:R-:W3:Y:S01]  /*7780*/  MUFU.EX2 R10, R10 ;  /* 0x0000000a000a7308 */ /* 0x000ee20000000800 */
[----:B--2---:R-:W-:Y:S01]  /*7790*/  FFMA.FTZ R0, R7, R0, R8 ;  /* 0x0000000007007223 */ /* 0x004fe20000010008 */
[----:B------:R-:W-:Y:S01]  /*77a0*/  FADD.FTZ R152, R156, R3 ;  /* 0x000000039c987221 */ /* 0x000fe20000010000 */
[--C-:B------:R-:W-:Y:S01]  /*77b0*/  FFMA.FTZ R208, R166, UR27, -R192.reuse ;  /* 0x0000001ba6d07c23 */ /* 0x100fe200080108c0 */
[--C-:B------:R-:W-:Y:S01]  /*77c0*/  FFMA.FTZ R209, R167, UR27, -R192.reuse ;  /* 0x0000001ba7d17c23 */ /* 0x100fe200080108c0 */
[----:B------:R-:W-:Y:S01]  /*77d0*/  FFMA.FTZ R168, R168, UR27, -R192 ;  /* 0x0000001ba8a87c23 */ /* 0x000fe200080108c0 */
[----:B------:R-:W-:Y:S01]  /*77e0*/  FADD.FTZ R3, R155, R152 ;  /* 0x000000989b037221 */ /* 0x000fe20000010000 */
[----:B------:R-:W-:Y:S01]  /*77f0*/  FFMA.FTZ R169, R169, UR27, -R192 ;  /* 0x0000001ba9a97c23 */ /* 0x000fe200080108c0 */
[----:B------:R-:W2:Y:S01]  /*7800*/  MUFU.EX2 R11, R11 ;  /* 0x0000000b000b7308 */ /* 0x000ea20000000800 */
[----:B-----5:R-:W-:Y:S01]  /*7810*/  FADD.FTZ R153, R191, R0 ;  /* 0x00000000bf997221 */ /* 0x020fe20000010000 */
[----:B------:R-:W-:Y:S01]  /*7820*/  FADD.FTZ R152, R158, R3 ;  /* 0x000000039e987221 */ /* 0x000fe20000010000 */
[--C-:B------:R-:W-:Y:S01]  /*7830*/  FFMA.FTZ R159, R170, UR27, -R192.reuse ;  /* 0x0000001baa9f7c23 */ /* 0x100fe200080108c0 */
[----:B------:R-:W-:Y:S01]  /*7840*/  FFMA.FTZ R171, R171, UR27, -R192 ;  /* 0x0000001babab7c23 */ /* 0x000fe200080108c0 */
[C---:B------:R-:W-:Y:S01]  /*7850*/  F2FP.F16.F32.PACK_AB R158, R157.reuse, R158 ;  /* 0x0000009e9d9e723e */ /* 0x040fe200000000ff */
[----:B------:R-:W-:Y:S01]  /*7860*/  FADD.FTZ R152, R157, R152 ;  /* 0x000000989d987221 */ /* 0x000fe20000010000 */
[-C--:B------:R-:W-:Y:S01]  /*7870*/  FMUL.FTZ R26, R26, R7.reuse ;  /* 0x000000071a1a7220 */ /* 0x080fe20000410000 */
[----:B------:R-:W4:Y:S01]  /*7880*/  MUFU.EX2 R12, R12 ;  /* 0x0000000c000c7308 */ /* 0x000f220000000800 */
[----:B---3--:R-:W-:Y:S01]  /*7890*/  FADD.FTZ R0, R10, R153 ;  /* 0x000000990a007221 */ /* 0x008fe20000010000 */
[----:B------:R-:W-:Y:S01]  /*78a0*/  FADD.FTZ R3, R175, R152 ;  /* 0x00000098af037221 */ /* 0x000fe20000010000 */
        /* <DEDUP_REMOVED lines=82> */
[----:B------:R-:W-:Y:S01]  /*7dd0*/  FMUL.FTZ R151, R151, R7 ;  /* 0x0000000797977220 */ /* 0x000fe20000410000 */
        /* <DEDUP_REMOVED lines=38> */
[----:B------:R-:W-:Y:S01]  /*8040*/  FMUL.FTZ R149, R149, R172 ;  /* 0x000000ac95957220 */ /* 0x000fe20000410000 */
[----:B------:R-:W-:-:S02]  /*8050*/  F2FP.F16.F32.PACK_AB R156, R155, R156 ;  /* 0x0000009c9b9c723e */ /* 0x000fc400000000ff */
[----:B------:R-:W-:Y:S01]  /*8060*/  F2FP.F16.F32.PACK_AB R162, R178, R177 ;  /* 0x000000b1b2a2723e */ /* 0x000fe200000000ff */
[----:B------:R-:W3:Y:S01]  /*8070*/  MUFU.EX2 R196, R196 ;  /* 0x000000c400c47308 */ /* 0x000ee20000000800 */
[----:B--2---:R-:W-:Y:S01]  /*8080*/  FADD.FTZ R153, R195, R0 ;  /* 0x00000000c3997221 */ /* 0x004fe20000010000 */
[----:B------:R-:W-:Y:S02]  /*8090*/  F2FP.F16.F32.PACK_AB R164, R180, R179 ;  /* 0x000000b3b4a4723e */ /* 0x000fe400000000ff */
[----:B------:R-:W-:Y:S02]  /*80a0*/  F2FP.F16.F32.PACK_AB R155, R11, R10 ;  /* 0x0000000a0b9b723e */ /* 0x000fe400000000ff */
[----:B------:R-:W-:Y:S02]  /*80b0*/  F2FP.F16.F32.PACK_AB R161, R21, R20 ;  /* 0x0000001415a1723e */ /* 0x000fe400000000ff */
[----:B------:R-:W2:Y:S01]  /*80c0*/  MUFU.EX2 R183, R183 ;  /* 0x000000b700b77308 */ /* 0x000ea20000000800 */
[C---:B----4-:R-:W-:Y:S01]  /*80d0*/  FADD.FTZ R152, R182.reuse, R3 ;  /* 0x00000003b6987221 */ /* 0x050fe20000010000 */
[----:B------:R-:W-:-:S02]  /*80e0*/  F2FP.F16.F32.PACK_AB R166, R182, R181 ;  /* 0x000000b5b6a6723e */ /* 0x000fc400000000ff */
[----:B------:R-:W-:-:S04]  /*80f0*/  F2FP.F16.F32.PACK_AB R163, R194, R193 ;  /* 0x000000c1c2a3723e */ /* 0x000fc800000000ff */
[----:B------:R-:W4:Y:S01]  /*8100*/  MUFU.EX2 R197, R197 ;  /* 0x000000c500c57308 */ /* 0x000f220000000800 */
[C---:B---3--:R-:W-:Y:S01]  /*8110*/  FADD.FTZ R0, R196.reuse, R153 ;  /* 0x00000099c4007221 */ /* 0x048fe20000010000 */
[----:B------:R-:W-:-:S06]  /*8120*/  F2FP.F16.F32.PACK_AB R165, R196, R195 ;  /* 0x000000c3c4a5723e */ /* 0x000fcc00000000ff */
[----:B------:R-:W3:Y:S01]  /*8130*/  MUFU.EX2 R184, R184 ;  /* 0x000000b800b87308 */ /* 0x000ee20000000800 */
[----:B--2---:R-:W-:-:S07]  /*8140*/  FADD.FTZ R3, R183, R152 ;  /* 0x00000098b7037221 */ /* 0x004fce0000010000 */
[----:B------:R-:W2:Y:S01]  /*8150*/  MUFU.EX2 R198, R198 ;  /* 0x000000c600c67308 */ /* 0x000ea20000000800 */
[----:B----4-:R-:W-:-:S07]  /*8160*/  FADD.FTZ R153, R197, R0 ;  /* 0x00000000c5997221 */ /* 0x010fce0000010000 */
[----:B------:R-:W4:Y:S01]  /*8170*/  MUFU.EX2 R185, R185 ;  /* 0x000000b900b97308 */ /* 0x000f220000000800 */
[----:B---3--:R-:W-:-:S07]  /*8180*/  FADD.FTZ R152, R184, R3 ;  /* 0x00000003b8987221 */ /* 0x008fce0000010000 */
[----:B------:R-:W3:Y:S01]  /*8190*/  MUFU.EX2 R206, R206 ;  /* 0x000000ce00ce7308 */ /* 0x000ee20000000800 */
[C---:B--2---:R-:W-:Y:S01]  /*81a0*/  FADD.FTZ R153, R198.reuse, R153 ;  /* 0x00000099c6997221 */ /* 0x044fe20000010000 */
[----:B------:R-:W-:-:S06]  /*81b0*/  F2FP.F16.F32.PACK_AB R167, R198, R197 ;  /* 0x000000c5c6a7723e */ /* 0x000fcc00000000ff */
[----:B------:R-:W2:Y:S01]  /*81c0*/  MUFU.EX2 R186, R186 ;  /* 0x000000ba00ba7308 */ /* 0x000ea20000000800 */
[----:B----4-:R-:W-:Y:S01]  /*81d0*/  FADD.FTZ R3, R185, R152 ;  /* 0x00000098b9037221 */ /* 0x010fe20000010000 */
[----:B------:R-:W-:-:S06]  /*81e0*/  F2FP.F16.F32.PACK_AB R152, R174, R173 ;  /* 0x000000adae98723e */ /* 0x000fcc00000000ff */
[----:B------:R-:W4:Y:S01]  /*81f0*/  MUFU.EX2 R207, R207 ;  /* 0x000000cf00cf7308 */ /* 0x000f220000000800 */
[----:B---3--:R-:W-:-:S07]  /*8200*/  FADD.FTZ R0, R206, R153 ;  /* 0x00000099ce007221 */ /* 0x008fce0000010000 */
[----:B------:R-:W3:Y:S01]  /*8210*/  MUFU.EX2 R187, R187 ;  /* 0x000000bb00bb7308 */ /* 0x000ee20000000800 */
[C---:B--2---:R-:W-:Y:S01]  /*8220*/  FADD.FTZ R160, R186.reuse, R3 ;  /* 0x00000003baa07221 */ /* 0x044fe20000010000 */
[----:B------:R-:W-:-:S06]  /*8230*/  F2FP.F16.F32.PACK_AB R170, R186, R185 ;  /* 0x000000b9baaa723e */ /* 0x000fcc00000000ff */
[----:B------:R-:W2:Y:S01]  /*8240*/  MUFU.EX2 R208, R208 ;  /* 0x000000d000d07308 */ /* 0x000ea20000000800 */
[----:B----4-:R-:W-:-:S07]  /*8250*/  FADD.FTZ R153, R207, R0 ;  /* 0x00000000cf997221 */ /* 0x010fce0000010000 */
[----:B------:R-:W4:Y:S01]  /*8260*/  MUFU.EX2 R209, R209 ;  /* 0x000000d100d17308 */ /* 0x000f220000000800 */
[----:B---3--:R-:W-:Y:S01]  /*8270*/  FADD.FTZ R3, R187, R160 ;  /* 0x000000a0bb037221 */ /* 0x008fe20000010000 */
[----:B------:R-:W-:-:S06]  /*8280*/  F2FP.F16.F32.PACK_AB R160, R176, R175 ;  /* 0x000000afb0a0723e */ /* 0x000fcc00000000ff */
[----:B------:R-:W3:Y:S01]  /*8290*/  MUFU.EX2 R192, R168 ;  /* 0x000000a800c07308 */ /* 0x000ee20000000800 */
[----:B--2---:R-:W-:Y:S01]  /*82a0*/  FADD.FTZ R0, R208, R153 ;  /* 0x00000099d0007221 */ /* 0x004fe20000010000 */
[----:B------:R-:W-:-:S06]  /*82b0*/  F2FP.F16.F32.PACK_AB R153, R191, R8 ;  /* 0x00000008bf99723e */ /* 0x000fcc00000000ff */
[----:B------:R-:W2:Y:S01]  /*82c0*/  MUFU.EX2 R188, R188 ;  /* 0x000000bc00bc7308 */ /* 0x000ea20000000800 */
[----:B----4-:R-:W-:-:S07]  /*82d0*/  FADD.FTZ R157, R209, R0 ;  /* 0x00000000d19d7221 */ /* 0x010fce0000010000 */
[----:B------:R4:W5:Y:S01]  /*82e0*/  MUFU.EX2 R173, R169 ;  /* 0x000000a900ad7308 */ /* 0x0009620000000800 */
[----:B---3--:R-:W-:Y:S01]  /*82f0*/  FADD.FTZ R0, R192, R157 ;  /* 0x0000009dc0007221 */ /* 0x008fe20000010000 */
[----:B------:R-:W-:-:S06]  /*8300*/  F2FP.F16.F32.PACK_AB R157, R13, R12 ;  /* 0x0000000c0d9d723e */ /* 0x000fcc00000000ff */
[----:B------:R-:W3:Y:S01]  /*8310*/  MUFU.EX2 R189, R189 ;  /* 0x000000bd00bd7308 */ /* 0x000ee20000000800 */
[C---:B--2---:R-:W-:Y:S01]  /*8320*/  FADD.FTZ R168, R188.reuse, R3 ;  /* 0x00000003bca87221 */ /* 0x044fe20000010000 */
[----:B------:R-:W-:Y:S02]  /*8330*/  F2FP.F16.F32.PACK_AB R172, R188, R187 ;  /* 0x000000bbbcac723e */ /* 0x000fe400000000ff */
[----:B----4-:R-:W-:-:S04]  /*8340*/  F2FP.F16.F32.PACK_AB R169, R207, R206 ;  /* 0x000000cecfa9723e */ /* 0x010fc800000000ff */
[----:B------:R2:W4:Y:S01]  /*8350*/  MUFU.EX2 R175, R159 ;  /* 0x0000009f00af7308 */ /* 0x0005220000000800 */
[C---:B-----5:R-:W-:Y:S01]  /*8360*/  FADD.FTZ R0, R173.reuse, R0 ;  /* 0x00000000ad007221 */ /* 0x060fe20000010000 */
[----:B------:R-:W-:-:S06]  /*8370*/  F2FP.F16.F32.PACK_AB R173, R173, R192 ;  /* 0x000000c0adad723e */ /* 0x000fcc00000000ff */
[----:B------:R-:W5:Y:S01]  /*8380*/  MUFU.EX2 R190, R190 ;  /* 0x000000be00be7308 */ /* 0x000f620000000800 */
[----:B---3--:R-:W-:Y:S01]  /*8390*/  FADD.FTZ R3, R189, R168 ;  /* 0x000000a8bd037221 */ /* 0x008fe20000010000 */
[----:B------:R-:W-:Y:S02]  /*83a0*/  F2FP.F16.F32.PACK_AB R168, R184, R183 ;  /* 0x000000b7b8a8723e */ /* 0x000fe400000000ff */
[----:B--2---:R-:W-:-:S04]  /*83b0*/  F2FP.F16.F32.PACK_AB R159, R15, R14 ;  /* 0x0000000e0f9f723e */ /* 0x004fc800000000ff */
[----:B------:R2:W3:Y:S01]  /*83c0*/  MUFU.EX2 R176, R171 ;  /* 0x000000ab00b07308 */ /* 0x0004e20000000800 */
[----:B----4-:R-:W-:Y:S01]  /*83d0*/  FADD.FTZ R7, R175, R0 ;  /* 0x00000000af077221 */ /* 0x010fe20000010000 */
[C---:B-----5:R-:W-:Y:S01]  /*83e0*/  FADD.FTZ R3, R190.reuse, R3 ;  /* 0x00000003be037221 */ /* 0x060fe20000010000 */
[----:B------:R-:W-:Y:S02]  /*83f0*/  F2FP.F16.F32.PACK_AB R174, R190, R189 ;  /* 0x000000bdbeae723e */ /* 0x000fe400000000ff */
[----:B--2---:R-:W-:Y:S01]  /*8400*/  F2FP.F16.F32.PACK_AB R171, R209, R208 ;  /* 0x000000d0d1ab723e */ /* 0x004fe200000000ff */
[C---:B---3--:R-:W-:Y:S01]  /*8410*/  FADD.FTZ R0, R176.reuse, R7 ;  /* 0x00000007b0007221 */ /* 0x048fe20000010000 */
[----:B------:R-:W-:Y:S01]  /*8420*/  F2FP.F16.F32.PACK_AB R175, R176, R175 ;  /* 0x000000afb0af723e */ /* 0x000fe200000000ff */
[----:B-1----:R-:W-:Y:S06]  /*8430*/  @!P0 BRA `(.L_x_3293) ;  /* 0x0000000000048947 */ /* 0x002fec0003800000 */
[----:B------:R-:W-:Y:S01]  /*8440*/  BPT.TRAP 0x1 ;  /* 0x000000040000795c */ /* 0x000fe20000300000 */
.L_x_3293:
[----:B------:R1:W2:Y:S01]  /*8450*/  SYNCS.PHASECHK.TRANS64.TRYWAIT P2, [UR23+0x22850], R6 ;  /* 0x02285006ff0075a7 */ /* 0x0002a20008040157 */
[----:B------:R-:W-:Y:S05]  /*8460*/  @!P0 BRA `(.L_x_3294) ;  /* 0x0000000000048947 */ /* 0x000fea0003800000 */
[----:B------:R-:W-:Y:S01]  /*8470*/  BPT.TRAP 0x1 ;  /* 0x000000040000795c */ /* 0x000fe20000300000 */
.L_x_3294:
[----:B--2---:R-:W-:Y:S05]  /*8480*/  @P2 BRA `(.L_x_3295) ;  /* 0x0000000000082947 */ /* 0x004fea0003800000 */
[----:B------:R-:W2:Y:S02]  /*8490*/  SYNCS.PHASECHK.TRANS64.TRYWAIT P2, [UR23+0x22850], R6 ;  /* 0x02285006ff0075a7 */ /* 0x000ea40008040157 */
[----:B--2---:R-:W-:Y:S05]  /*84a0*/  @!P2 BRA `(.L_x_3296) ;  /* 0x00000054005ca947 */ /* 0x004fea0003800000 */
.L_x_3295:
[----:B-12---:R-:W-:Y:S01]  /*84b0*/  VIADD R6, R23, 0x8 ;  /* 0x0000000817067836 */ /* 0x006fe20000000000 */
[----:B------:R-:W-:-:S04]  /*84c0*/  UIMAD UR10, UR37, 0xc00, UR21 ;  /* 0x00000c00250a78a4 */ /* 0x000fc8000f8e0215 */
[----:B------:R3:W-:Y:S01]  /*84d0*/  BAR.SYNC.DEFER_BLOCKING R6, 0x100 ;  /* 0x000400060000751d */ /* 0x0007e20000010000 */
[----:B------:R-:W-:Y:S01]  /*84e0*/  ISETP.LT.AND P2, PT, RZ, UR29, PT ;  /* 0x0000001dff007c0c */ /* 0x000fe2000bf41270 */
[----:B------:R-:W-:Y:S01]  /*84f0*/  @!P1 VIADD R199, R199, 0x22860 ;  /* 0x00022860c7c79836 */ /* 0x000fe20000000000 */
[----:B------:R-:W-:Y:S01]  /*8500*/  UIADD3 UR29, UR29, -0x1, URZ ;  /* 0xffffffff1d1d7890 */ /* 0x000fe2000fffe03f */
[----:B------:R-:W-:Y:S01]  /*8510*/  MOV R7, R4 ;  /* 0x0000000400077202 */ /* 0x000fe20000000f00 */
[----:B------:R-:W-:Y:S01]  /*8520*/  IMAD.MOV.U32 R206, RZ, RZ, R5 ;  /* 0x000000ffffce7224 */ /* 0x000fe200078e0005 */
[----:B------:R-:W-:Y:S01]  /*8530*/  UMOV UR6, UR10 ;  /* 0x0000000a00067c82 */ /* 0x000fe20008000000 */
[----:B------:R-:W-:Y:S01]  /*8540*/  UMOV UR7, 0x40000040 ;  /* 0x4000004000077882 */ /* 0x000fe20000000000 */
        /* <DEDUP_REMOVED lines=36> */
.L_x_3288:
[----:B--23--:R-:W2:Y:S01]  /*8790*/  SHFL.BFLY PT, R6, R3, 0x2, 0x1f ;  /* 0x0c401f0003067f89 */ /* 0x00cea200000e0000 */
[----:B------:R-:W-:Y:S01]  /*87a0*/  IMAD.MOV.U32 R13, RZ, RZ, RZ ;  /* 0x000000ffff0d7224 */ /* 0x000fe200078e00ff */
[----:B------:R-:W-:Y:S01]  /*87b0*/  UIADD3 UR37, UR37, 0x1, URZ ;  /* 0x0000000125257890 */ /* 0x000fe2000fffe03f */
[----:B------:R-:W-:Y:S01]  /*87c0*/  MOV R178, UR27 ;  /* 0x0000001b00b27c02 */ /* 0x000fe20008000f00 */
[----:B------:R-:W3:Y:S01]  /*87d0*/  SHFL.BFLY PT, R11, R0, 0x2, 0x1f ;  /* 0x0c401f00000b7f89 */ /* 0x000ee200000e0000 */
        /* <DEDUP_REMOVED lines=8> */
[----:B--2---:R-:W-:Y:S01]  /*8860*/  FADD.FTZ R6, R6, R3 ;  /* 0x0000000306067221 */ /* 0x004fe20000010000 */
[----:B------:R-:W-:Y:S01]  /*8870*/  IMAD.MOV.U32 R3, RZ, RZ, -0x800000 ;  /* 0xff800000ff037424 */ /* 0x000fe200078e00ff */
[----:B------:R-:W-:Y:S01]  /*8880*/  USEL UR37, UR37, URZ, UP0 ;  /* 0x0000003f25257287 */ /* 0x000fe20008000000 */
[----:B---3--:R-:W-:-:S02]  /*8890*/  FADD.FTZ R11, R11, R0 ;  /* 0x000000000b0b7221 */ /* 0x008fc40000010000 */
[----:B-1----:R-:W1:Y:S01]  /*88a0*/  SHFL.BFLY PT, R7, R6, 0x1, 0x1f ;  /* 0x0c201f0006077f89 */ /* 0x002e6200000e0000 */
[----:B------:R-:W-:-:S03]  /*88b0*/  ULOP3.LUT UR38, UR38, UR4, URZ, 0x3c, !UPT ;  /* 0x0000000426267292 */ /* 0x000fc6000f8e3c3f */
[----:B------:R-:W2:Y:S01]  /*88c0*/  SHFL.BFLY PT, R8, R11, 0x1, 0x1f ;  /* 0x0c201f000b087f89 */ /* 0x000ea200000e0000 */
[----:B-1----:R-:W-:Y:S01]  /*88d0*/  FADD.FTZ R174, R6, R7 ;  /* 0x0000000706ae7221 */ /* 0x002fe20000010000 */
[----:B------:R-:W-:Y:S01]  /*88e0*/  MOV R7, RZ ;  /* 0x000000ff00077202 */ /* 0x000fe20000000f00 */
[----:B--2---:R-:W-:-:S03]  /*88f0*/  FADD.FTZ R176, R11, R8 ;  /* 0x000000080bb07221 */ /* 0x004fc60000010000 */
[----:B------:R-:W-:Y:S02]  /*8900*/  FSETP.NE.FTZ.AND P1, PT, R174, RZ, PT ;  /* 0x000000ffae00720b */ /* 0x000fe40003f35000 */
[----:B------:R-:W-:-:S11]  /*8910*/  FSETP.NE.FTZ.AND P2, PT, R176, RZ, PT ;  /* 0x000000ffb000720b */ /* 0x000fd60003f55000 */
[----:B------:R-:W1:Y:S01]  /*8920*/  @P1 MUFU.RCP R13, R174 ;  /* 0x000000ae000d1308 */ /* 0x000e620000001000 */
[----:B------:R-:W-:Y:S01]  /*8930*/  @P1 FMUL.FTZ R172, R172, 0.69314718246459960938 ;  /* 0x3f317218acac1820 */ /* 0x000fe20000410000 */
[----:B------:R-:W-:-:S06]  /*8940*/  @P2 FMUL.FTZ R178, R178, 0.69314718246459960938 ;  /* 0x3f317218b2b22820 */ /* 0x000fcc0000410000 */
[----:B------:R-:W2:Y:S08]  /*8950*/  @P2 MUFU.RCP R7, R176 ;  /* 0x000000b000072308 */ /* 0x000eb00000001000 */
[----:B------:R-:W3:Y:S01]  /*8960*/  @P1 MUFU.LG2 R174, R174 ;  /* 0x000000ae00ae1308 */ /* 0x000ee20000000c00 */
[-C--:B-1----:R-:W-:Y:S01]  /*8970*/  FMUL.FTZ R0, R24, R13.reuse ;  /* 0x0000000d18007220 */ /* 0x082fe20000410000 */
[-C--:B------:R-:W-:Y:S01]  /*8980*/  FMUL.FTZ R6, R28, R13.reuse ;  /* 0x0000000d1c067220 */ /* 0x080fe20000410000 */
[-C--:B------:R-:W-:Y:S01]  /*8990*/  FMUL.FTZ R25, R25, R13.reuse ;  /* 0x0000000d19197220 */ /* 0x080fe20000410000 */
[-C--:B------:R-:W-:Y:S01]  /*89a0*/  FMUL.FTZ R29, R29, R13.reuse ;  /* 0x0000000d1d1d7220 */ /* 0x080fe20000410000 */
[-C--:B------:R-:W-:Y:S01]  /*89b0*/  FMUL.FTZ R32, R32, R13.reuse ;  /* 0x0000000d20207220 */ /* 0x080fe20000410000 */
[-C--:B------:R-:W-:Y:S01]  /*89c0*/  FMUL.FTZ R33, R33, R13.reuse ;  /* 0x0000000d21217220 */ /* 0x080fe20000410000 */
[----:B------:R-:W-:Y:S01]  /*89d0*/  FMUL.FTZ R36, R36, R13 ;  /* 0x0000000d24247220 */ /* 0x000fe20000410000 */
[----:B------:R-:W1:Y:S01]  /*89e0*/  @P2 MUFU.LG2 R176, R176 ;  /* 0x000000b000b02308 */ /* 0x000e620000000c00 */
[-C--:B--2---:R-:W-:Y:S01]  /*89f0*/  FMUL.FTZ R175, R27, R7.reuse ;  /* 0x000000071baf7220 */ /* 0x084fe20000410000 */
[-C--:B------:R-:W-:Y:S01]  /*8a00*/  FMUL.FTZ R173, R31, R7.reuse ;  /* 0x000000071fad7220 */ /* 0x080fe20000410000 */
[-C--:B------:R-:W-:Y:S01]  /*8a10*/  FMUL.FTZ R157, R87, R7.reuse ;  /* 0x00000007579d7220 */ /* 0x080fe20000410000 */
[----:B------:R-:W-:Y:S01]  /*8a20*/  FMUL.FTZ R155, R91, R7 ;  /* 0x000000075b9b7220 */ /* 0x000fe20000410000 */
        /* <DEDUP_REMOVED lines=121> */
.L_x_3267:
        /* <DEDUP_REMOVED lines=11> */
[----:B------:R-:W-:Y:S01]  /*9270*/  VIADD R95, R22, UR42 ;  /* 0x0000002a165f7c36 */ /* 0x000fe20008000000 */
[----:B------:R-:W-:Y:S01]  /*9280*/  LOP3.LUT R26, R27, 0x380, RZ, 0xc0, !PT ;  /* 0x000003801b1a7812 */ /* 0x000fe200078ec0ff */
[----:B------:R-:W-:Y:S01]  /*9290*/  USHF.R.S32.HI UR5, URZ, 0x1f, UR43 ;  /* 0x0000001f3f057899 */ /* 0x000fe2000801142b */
[----:B------:R-:W-:Y:S01]  /*92a0*/  IADD3 R39, P3, R16, 0x4000, RZ ;  /* 0x0000400010277810 */ /* 0x000fe20007f7e0ff */
[----:B------:R-:W-:Y:S01]  /*92b0*/  ULDC UR10, c[0x0][0xa88] ;  /* 0x0002a200000a7ab9 */ /* 0x000fe20000000800 */
[----:B------:R-:W-:Y:S01]  /*92c0*/  SHF.R.U64 R26, R26, 0x3, RZ ;  /* 0x000000031a1a7819 */ /* 0x000fe200000012ff */
[----:B------:R-:W-:Y:S01]  /*92d0*/  ULDC.64 UR6, c[0x0][0xb70] ;  /* 0x0002dc0000067ab9 */ /* 0x000fe20000000a00 */
[----:B------:R-:W-:Y:S01]  /*92e0*/  LOP3.LUT R34, R35, 0x380, RZ, 0xc0, !PT ;  /* 0x0000038023227812 */ /* 0x000fe200078ec0ff */
[----:B------:R-:W-:Y:S01]  /*92f0*/  UIMAD UR5, UR5, UR6, URZ ;  /* 0x00000006050572a4 */ /* 0x000fe2000f8e023f */
[----:B------:R-:W-:Y:S01]  /*9300*/  LOP3.LUT R26, R26, R27, RZ, 0x3c, !PT ;  /* 0x0000001b1a1a7212 */ /* 0x000fe200078e3cff */
[----:B------:R-:W-:Y:S01]  /*9310*/  IMAD.X R27, RZ, RZ, R17, P6 ;  /* 0x000000ffff1b7224 */ /* 0x000fe200030e0611 */
[C---:B------:R-:W-:Y:S01]  /*9320*/  IADD3 R47, P6, R16.reuse, 0x4040, RZ ;  /* 0x00004040102f7810 */ /* 0x040fe20007fde0ff */
[----:B------:R-:W-:Y:S01]  /*9330*/  UIMAD.WIDE.U32 UR8, UR43, UR6, URZ ;  /* 0x000000062b0872a5 */ /* 0x000fe2000f8e003f */
[----:B------:R-:W-:Y:S01]  /*9340*/  LOP3.LUT R38, R39, 0x380, RZ, 0xc0, !PT ;  /* 0x0000038027267812 */ /* 0x000fe200078ec0ff */
[----:B------:R-:W-:Y:S01]  /*9350*/  UIMAD UR5, UR43, UR7, UR5 ;  /* 0x000000072b0572a4 */ /* 0x000fe2000f8e0205 */
[----:B------:R-:W-:-:S02]  /*9360*/  IADD3 R31, P5, R16, 0x40, RZ ;  /* 0x00000040101f7810 */ /* 0x000fc40007fbe0ff */
[----:B------:R-:W-:Y:S01]  /*9370*/  LOP3.LUT R46, R47, 0x380, RZ, 0xc0, !PT ;  /* 0x000003802f2e7812 */ /* 0x000fe200078ec0ff */
[----:B------:R-:W-:Y:S01]  /*9380*/  UIADD3 UR5, UR9, UR5, URZ ;  /* 0x0000000509057290 */ /* 0x000fe2000fffe03f */
[----:B------:R-:W-:Y:S01]  /*9390*/  SHF.R.U64 R34, R34, 0x3, RZ ;  /* 0x0000000322227819 */ /* 0x000fe200000012ff */
[----:B------:R-:W-:Y:S01]  /*93a0*/  ULDC.64 UR6, c[0x0][0xb40] ;  /* 0x0002d00000067ab9 */ /* 0x000fe20000000a00 */
[----:B------:R-:W-:Y:S02]  /*93b0*/  SHF.R.U64 R38, R38, 0x3, RZ ;  /* 0x0000000326267819 */ /* 0x000fe400000012ff */
[----:B------:R-:W-:Y:S02]  /*93c0*/  IADD3 R43, P2, R16, 0x4020, RZ ;  /* 0x00004020102b7810 */ /* 0x000fe40007f5e0ff */
[----:B------:R-:W-:Y:S02]  /*93d0*/  LOP3.LUT R30, R31, 0x380, RZ, 0xc0, !PT ;  /* 0x000003801f1e7812 */ /* 0x000fe400078ec0ff */
[----:B------:R-:W-:-:S02]  /*93e0*/  SHF.R.U64 R46, R46, 0x3, RZ ;  /* 0x000000032e2e7819 */ /* 0x000fc400000012ff */
[----:B------:R-:W-:Y:S02]  /*93f0*/  LOP3.LUT R34, R34, R35, RZ, 0x3c, !PT ;  /* 0x0000002322227212 */ /* 0x000fe400078e3cff */
[----:B------:R-:W-:Y:S01]  /*9400*/  LOP3.LUT R38, R38, R39, RZ, 0x3c, !PT ;  /* 0x0000002726267212 */ /* 0x000fe200078e3cff */
[----:B------:R-:W-:Y:S01]  /*9410*/  IMAD.X R39, RZ, RZ, R17, P3 ;  /* 0x000000ffff277224 */ /* 0x000fe200018e0611 */
[----:B------:R-:W-:Y:S02]  /*9420*/  IADD3.X R35, RZ, R17, RZ, P4, !PT ;  /* 0x00000011ff237210 */ /* 0x000fe400027fe4ff */
[----:B------:R-:W-:Y:S02]  /*9430*/  LOP3.LUT R42, R43, 0x380, RZ, 0xc0, !PT ;  /* 0x000003802b2a7812 */ /* 0x000fe400078ec0ff */
[----:B------:R-:W-:Y:S02]  /*9440*/  SHF.R.U64 R30, R30, 0x3, RZ ;  /* 0x000000031e1e7819 */ /* 0x000fe400000012ff */
[----:B------:R-:W-:-:S02]  /*9450*/  IADD3 R55, P4, R16, 0x8000, RZ ;  /* 0x0000800010377810 */ /* 0x000fc40007f9e0ff */
[----:B------:R-:W-:Y:S02]  /*9460*/  IADD3 R59, P3, R16, 0x8020, RZ ;  /* 0x00008020103b7810 */ /* 0x000fe40007f7e0ff */
[----:B------:R-:W-:Y:S02]  /*9470*/  LOP3.LUT R46, R46, R47, RZ, 0x3c, !PT ;  /* 0x0000002f2e2e7212 */ /* 0x000fe400078e3cff */
[----:B------:R-:W-:Y:S02]  /*9480*/  LOP3.LUT R5, R16, 0x380, RZ, 0xc0, !PT ;  /* 0x0000038010057812 */ /* 0x000fe400078ec0ff */
[----:B------:R-:W-:Y:S02]  /*9490*/  IADD3.X R47, RZ, R17, RZ, P6, !PT ;  /* 0x00000011ff2f7210 */ /* 0x000fe400037fe4ff */
[----:B------:R-:W-:Y:S02]  /*94a0*/  SHF.R.U64 R42, R42, 0x3, RZ ;  /* 0x000000032a2a7819 */ /* 0x000fe400000012ff */
[----:B------:R-:W-:-:S02]  /*94b0*/  IADD3 R67, P6, R16, 0x8060, RZ ;  /* 0x0000806010437810 */ /* 0x000fc40007fde0ff */
[----:B------:R-:W-:Y:S01]  /*94c0*/  LOP3.LUT R30, R30, R31, RZ, 0x3c, !PT ;  /* 0x0000001f1e1e7212 */ /* 0x000fe200078e3cff */
[----:B------:R-:W-:Y:S01]  /*94d0*/  IMAD.X R31, RZ, RZ, R17, P5 ;  /* 0x000000ffff1f7224 */ /* 0x000fe200028e0611 */
[----:B------:R-:W-:Y:S02]  /*94e0*/  LOP3.LUT R54, R55, 0x380, RZ, 0xc0, !PT ;  /* 0x0000038037367812 */ /* 0x000fe400078ec0ff */
[----:B------:R-:W-:Y:S02]  /*94f0*/  LOP3.LUT R58, R59, 0x380, RZ, 0xc0, !PT ;  /* 0x000003803b3a7812 */ /* 0x000fe400078ec0ff */
[----:B------:R-:W-:Y:S02]  /*9500*/  LOP3.LUT P0, RZ, R202, 0x3, RZ, 0xc0, !PT ;  /* 0x00000003caff7812 */ /* 0x000fe4000780c0ff */
[----:B------:R-:W-:Y:S02]  /*9510*/  IADD3 R4, R95, 0x8, RZ ;  /* 0x000000085f047810 */ /* 0x000fe40007ffe0ff */
[----:B------:R-:W-:-:S02]  /*9520*/  IADD3 R51, P5, R16, 0x4060, RZ ;  /* 0x0000406010337810 */ /* 0x000fc40007fbe0ff */
[----:B------:R-:W-:Y:S02]  /*9530*/  SHF.R.U64 R5, R5, 0x3, RZ ;  /* 0x0000000305057819 */ /* 0x000fe400000012ff */
[----:B------:R-:W-:Y:S01]  /*9540*/  LOP3.LUT R42, R42, R43, RZ, 0x3c, !PT ;  /* 0x0000002b2a2a7212 */ /* 0x000fe200078e3cff */
[----:B------:R-:W-:Y:S01]  /*9550*/  IMAD.X R43, RZ, RZ, R17, P2 ;  /* 0x000000ffff2b7224 */ /* 0x000fe200010e0611 */
[----:B------:R-:W-:Y:S02]  /*9560*/  LOP3.LUT R66, R67, 0x380, RZ, 0xc0, !PT ;  /* 0x0000038043427812 */ /* 0x000fe400078ec0ff */
[----:B------:R-:W-:Y:S02]  /*9570*/  SHF.R.U64 R54, R54, 0x3, RZ ;  /* 0x0000000336367819 */ /* 0x000fe400000012ff */
[----:B------:R-:W-:Y:S02]  /*9580*/  SHF.R.U64 R58, R58, 0x3, RZ ;  /* 0x000000033a3a7819 */ /* 0x000fe400000012ff */
[----:B------:R-:W-:-:S02]  /*9590*/  ISETP.GE.OR P1, PT, R4, UR10, P0 ;  /* 0x0000000a04007c0c */ /* 0x000fc40008726670 */
[----:B------:R-:W-:Y:S02]  /*95a0*/  IADD3 R63, P2, R16, 0x8040, RZ ;  /* 0x00008040103f7810 */ /* 0x000fe40007f5e0ff */
[----:B------:R-:W-:Y:S02]  /*95b0*/  LOP3.LUT R50, R51, 0x380, RZ, 0xc0, !PT ;  /* 0x0000038033327812 */ /* 0x000fe400078ec0ff */
[----:B------:R-:W-:Y:S01]  /*95c0*/  LOP3.LUT R4, R5, R16, RZ, 0x3c, !PT ;  /* 0x0000001005047212 */ /* 0x000fe200078e3cff */
[--C-:B------:R-:W-:Y:S01]  /*95d0*/  IMAD.MOV.U32 R5, RZ, RZ, R17.reuse ;  /* 0x000000ffff057224 */ /* 0x100fe200078e0011 */
[----:B------:R-:W-:Y:S02]  /*95e0*/  SHF.R.U64 R66, R66, 0x3, RZ ;  /* 0x0000000342427819 */ /* 0x000fe400000012ff */
[----:B------:R-:W-:Y:S02]  /*95f0*/  LOP3.LUT R54, R54, R55, RZ, 0x3c, !PT ;  /* 0x0000003736367212 */ /* 0x000fe400078e3cff */
[----:B------:R-:W-:Y:S01]  /*9600*/  LOP3.LUT R58, R58, R59, RZ, 0x3c, !PT ;  /* 0x0000003b3a3a7212 */ /* 0x000fe200078e3cff */
[----:B------:R-:W-:Y:S01]  /*9610*/  IMAD.X R59, RZ, RZ, R17, P3 ;  /* 0x000000ffff3b7224 */ /* 0x000fe200018e0611 */
[----:B------:R-:W-:-:S02]  /*9620*/  LOP3.LUT R62, R63, 0x380, RZ, 0xc0, !PT ;  /* 0x000003803f3e7812 */ /* 0x000fc400078ec0ff */
[----:B------:R-:W-:Y:S02]  /*9630*/  IADD3.X R55, RZ, R17, RZ, P4, !PT ;  /* 0x00000011ff377210 */ /* 0x000fe400027fe4ff */
[----:B------:R-:W-:Y:S02]  /*9640*/  SHF.R.U64 R50, R50, 0x3, RZ ;  /* 0x0000000332327819 */ /* 0x000fe400000012ff */
[C---:B------:R-:W-:Y:S02]  /*9650*/  IADD3 R83, P4, R16.reuse, 0xc020, RZ ;  /* 0x0000c02010537810 */ /* 0x040fe40007f9e0ff */
[----:B------:R-:W-:Y:S02]  /*9660*/  IADD3 R75, P3, R16, 0xc040, RZ ;  /* 0x0000c040104b7810 */ /* 0x000fe40007f7e0ff */
[----:B------:R-:W-:Y:S02]  /*9670*/  LOP3.LUT R66, R66, R67, RZ, 0x3c, !PT ;  /* 0x0000004342427212 */ /* 0x000fe400078e3cff */
[----:B------:R-:W-:-:S02]  /*9680*/  MOV R67, R4 ;  /* 0x0000000400437202 */ /* 0x000fc40000000f00 */
[----:B------:R-:W-:Y:S02]  /*9690*/  SHF.R.U64 R62, R62, 0x3, RZ ;  /* 0x000000033e3e7819 */ /* 0x000fe400000012ff */
[----:B------:R-:W-:Y:S02]  /*96a0*/  F2FP.F16.F32.PACK_AB R4, R25, R0 ;  /* 0x000000001904723e */ /* 0x000fe400000000ff */
[----:B------:R-:W-:Y:S02]  /*96b0*/  F2FP.F16.F32.PACK_AB R5, R175, R168 ;  /* 0x000000a8af05723e */ /* 0x000fe400000000ff */
[----:B------:R-:W-:Y:S02]  /*96c0*/  F2FP.F16.F32.PACK_AB R6, R29, R6 ;  /* 0x000000061d06723e */ /* 0x000fe400000000ff */
[----:B------:R-:W-:Y:S02]  /*96d0*/  F2FP.F16.F32.PACK_AB R7, R173, R170 ;  /* 0x000000aaad07723e */ /* 0x000fe400000000ff */
[----:B------:R-:W-:Y:S01]  /*96e0*/  LOP3.LUT R50, R50, R51, RZ, 0x3c, !PT ;  /* 0x0000003332327212 */ /* 0x000fe200078e3cff */
[----:B------:R-:W-:Y:S01]  /*96f0*/  IMAD.X R51, RZ, RZ, R17, P5 ;  /* 0x000000ffff337224 */ /* 0x000fe200028e0611 */
[----:B------:R-:W-:Y:S01]  /*9700*/  LOP3.LUT R82, R83, 0x380, RZ, 0xc0, !PT ;  /* 0x0000038053527812 */ /* 0x000fe200078ec0ff */
[----:B------:R1:W-:Y:S01]  /*9710*/  STSM.16.M88.4 [R67], R4 ;  /* 0x0000000443007844 */ /* 0x0003e20000000200 */
[----:B------:R-:W-:-:S02]  /*9720*/  LOP3.LUT R74, R75, 0x380, RZ, 0xc0, !PT ;  /* 0x000003804b4a7812 */ /* 0x000fc400078ec0ff */
[----:B------:R-:W-:Y:S02]  /*9730*/  IADD3 R71, P5, R16, 0xc000, RZ ;  /* 0x0000c00010477810 */ /* 0x000fe40007fbe0ff */
[----:B------:R-:W-:Y:S01]  /*9740*/  LOP3.LUT R62, R62, R63, RZ, 0x3c, !PT ;  /* 0x0000003f3e3e7212 */ /* 0x000fe200078e3cff */
[----:B------:R-:W-:Y:S01]  /*9750*/  IMAD.X R63, RZ, RZ, R17, P2 ;  /* 0x000000ffff3f7224 */ /* 0x000fe200010e0611 */
[----:B------:R-:W-:Y:S02]  /*9760*/  SHF.R.U64 R82, R82, 0x3, RZ ;  /* 0x0000000352527819 */ /* 0x000fe400000012ff */
[----:B------:R-:W-:Y:S02]  /*9770*/  SHF.R.U64 R74, R74, 0x3, RZ ;  /* 0x000000034a4a7819 */ /* 0x000fe400000012ff */
[----:B------:R-:W-:Y:S02]  /*9780*/  IADD3 R79, P2, R16, 0xc060, RZ ;  /* 0x0000c060104f7810 */ /* 0x000fe40007f5e0ff */
[----:B------:R-:W-:-:S02]  /*9790*/  LOP3.LUT R70, R71, 0x380, RZ, 0xc0, !PT ;  /* 0x0000038047467812 */ /* 0x000fc400078ec0ff */
[----:B------:R-:W-:Y:S01]  /*97a0*/  LOP3.LUT R82, R82, R83, RZ, 0x3c, !PT ;  /* 0x0000005352527212 */ /* 0x000fe200078e3cff */
[----:B------:R-:W-:Y:S01]  /*97b0*/  IMAD.X R83, RZ, RZ, R17, P4 ;  /* 0x000000ffff537224 */ /* 0x000fe200020e0611 */
[----:B-1----:R-:W-:Y:S02]  /*97c0*/  F2FP.F16.F32.PACK_AB R4, R33, R32 ;  /* 0x000000202104723e */ /* 0x002fe400000000ff */
[----:B------:R-:W1:Y:S01]  /*97d0*/  LDC.64 R32, c[0x0][0xb78] ;  /* 0x0002de00ff207b82 */ /* 0x000e620000000a00 */
[----:B------:R-:W-:Y:S02]  /*97e0*/  LOP3.LUT R74, R74, R75, RZ, 0x3c, !PT ;  /* 0x0000004b4a4a7212 */ /* 0x000fe400078e3cff */
[----:B------:R-:W-:Y:S02]  /*97f0*/  LOP3.LUT R78, R79, 0x380, RZ, 0xc0, !PT ;  /* 0x000003804f4e7812 */ /* 0x000fe400078ec0ff */
[----:B------:R-:W-:Y:S02]  /*9800*/  MOV R168, R26 ;  /* 0x0000001a00a87202 */ /* 0x000fe40000000f00 */
[----:B------:R-:W-:-:S02]  /*9810*/  IADD3.X R75, RZ, R17, RZ, P3, !PT ;  /* 0x00000011ff4b7210 */ /* 0x000fc40001ffe4ff */
[----:B------:R-:W-:Y:S02]  /*9820*/  F2FP.F16.F32.PACK_AB R5, R166, R153 ;  /* 0x00000099a605723e */ /* 0x000fe400000000ff */
[----:B------:R-:W-:Y:S02]  /*9830*/  F2FP.F16.F32.PACK_AB R6, R37, R36 ;  /* 0x000000242506723e */ /* 0x000fe400000000ff */
[----:B------:R-:W-:Y:S02]  /*9840*/  F2FP.F16.F32.PACK_AB R7, R171, R152 ;  /* 0x00000098ab07723e */ /* 0x000fe400000000ff */
[----:B------:R-:W-:Y:S02]  /*9850*/  SHF.R.U64 R70, R70, 0x3, RZ ;  /* 0x0000000346467819 */ /* 0x000fe400000012ff */
[----:B------:R-:W-:Y:S01]  /*9860*/  MOV R103, R30 ;  /* 0x0000001e00677202 */ /* 0x000fe20000000f00 */
[----:B------:R1:W-:Y:S01]  /*9870*/  STSM.16.M88.4 [R168], R4 ;  /* 0x00000004a8007844 */ /* 0x0003e20000000200 */
[----:B------:R-:W-:-:S02]  /*9880*/  F2FP.F16.F32.PACK_AB R8, R41, R8 ;  /* 0x000000082908723e */ /* 0x000fc400000000ff */
[----:B------:R-:W-:Y:S01]  /*9890*/  F2FP.F16.F32.PACK_AB R9, R164, R9 ;  /* 0x00000009a409723e */ /* 0x000fe200000000ff */
[----:B------:R-:W2:Y:S01]  /*98a0*/  SHFL.IDX PT, R6, R204, RZ, 0x1f ;  /* 0x00001fffcc067589 */ /* 0x000ea200000e0000 */
[----:B------:R-:W-:Y:S02]  /*98b0*/  F2FP.F16.F32.PACK_AB R10, R45, R10 ;  /* 0x0000000a2d0a723e */ /* 0x000fe400000000ff */
[----:B------:R-:W-:Y:S02]  /*98c0*/  F2FP.F16.F32.PACK_AB R11, R162, R11 ;  /* 0x0000000ba20b723e */ /* 0x000fe400000000ff */
[----:B------:R-:W-:Y:S01]  /*98d0*/  MOV R102, R34 ;  /* 0x0000002200667202 */ /* 0x000fe20000000f00 */
[----:B------:R-:W-:Y:S01]  /*98e0*/  IMAD.U32 R35, RZ, RZ, UR9 ;  /* 0x00000009ff237e24 */ /* 0x000fe2000f8e00ff */
[----:B------:R-:W-:Y:S01]  /*98f0*/  F2FP.F16.F32.PACK_AB R12, R49, R12 ;  /* 0x0000000c310c723e */ /* 0x000fe200000000ff */
[----:B------:R3:W-:Y:S01]  /*9900*/  STSM.16.M88.4 [R103], R8 ;  /* 0x0000000867007844 */ /* 0x0007e20000000200 */
[----:B------:R-:W-:-:S02]  /*9910*/  F2FP.F16.F32.PACK_AB R13, R160, R13 ;  /* 0x0000000da00d723e */ /* 0x000fc400000000ff */
[----:B------:R-:W-:Y:S02]  /*9920*/  F2FP.F16.F32.PACK_AB R14, R53, R14 ;  /* 0x0000000e350e723e */ /* 0x000fe400000000ff */
[----:B------:R-:W-:Y:S02]  /*9930*/  F2FP.F16.F32.PACK_AB R15, R158, R15 ;  /* 0x0000000f9e0f723e */ /* 0x000fe400000000ff */
[----:B------:R-:W-:Y:S02]  /*9940*/  MOV R39, R38 ;  /* 0x0000002600277202 */ /* 0x000fe40000000f00 */
[----:B------:R-:W-:Y:S01]  /*9950*/  F2FP.F16.F32.PACK_AB R24, R57, R24 ;  /* 0x000000183918723e */ /* 0x000fe200000000ff */
[----:B------:R3:W-:Y:S01]  /*9960*/  STSM.16.M88.4 [R102], R12 ;  /* 0x0000000c66007844 */ /* 0x0007e20000000200 */
[----:B------:R-:W-:Y:S02]  /*9970*/  F2FP.F16.F32.PACK_AB R25, R169, R64 ;  /* 0x00000040a919723e */ /* 0x000fe400000000ff */
[----:B------:R-:W-:-:S02]  /*9980*/  F2FP.F16.F32.PACK_AB R26, R61, R60 ;  /* 0x0000003c3d1a723e */ /* 0x000fc400000000ff */
[----:B------:R-:W-:Y:S02]  /*9990*/  F2FP.F16.F32.PACK_AB R27, R167, R56 ;  /* 0x00000038a71b723e */ /* 0x000fe400000000ff */
[----:B------:R-:W-:Y:S02]  /*99a0*/  SHF.R.U64 R78, R78, 0x3, RZ ;  /* 0x000000034e4e7819 */ /* 0x000fe400000012ff */
[----:B------:R-:W-:Y:S01]  /*99b0*/  MOV R42, R42 ;  /* 0x0000002a002a7202 */ /* 0x000fe20000000f00 */
[----:B------:R3:W-:Y:S01]  /*99c0*/  STSM.16.M88.4 [R39], R24 ;  /* 0x0000001827007844 */ /* 0x0007e20000000200 */
[----:B------:R-:W-:Y:S02]  /*99d0*/  MOV R0, R74 ;  /* 0x0000004a00007202 */ /* 0x000fe40000000f00 */
[----:B------:R-:W-:Y:S02]  /*99e0*/  F2FP.F16.F32.PACK_AB R28, R65, R28 ;  /* 0x0000001c411c723e */ /* 0x000fe400000000ff */
[----:B------:R-:W-:-:S02]  /*99f0*/  F2FP.F16.F32.PACK_AB R29, R165, R52 ;  /* 0x00000034a51d723e */ /* 0x000fc400000000ff */
[----:B------:R-:W-:Y:S02]  /*9a00*/  F2FP.F16.F32.PACK_AB R30, R69, R68 ;  /* 0x00000044451e723e */ /* 0x000fe400000000ff */
[----:B------:R-:W-:Y:S02]  /*9a10*/  F2FP.F16.F32.PACK_AB R31, R163, R48 ;  /* 0x00000030a31f723e */ /* 0x000fe400000000ff */
[----:B------:R-:W-:Y:S02]  /*9a20*/  F2FP.F16.F32.PACK_AB R72, R73, R72 ;  /* 0x000000484948723e */ /* 0x000fe400000000ff */
[----:B------:R-:W-:Y:S01]  /*9a30*/  LOP3.LUT R70, R70, R71, RZ, 0x3c, !PT ;  /* 0x0000004746467212 */ /* 0x000fe200078e3cff */
[----:B------:R-:W-:Y:S01]  /*9a40*/  IMAD.X R71, RZ, RZ, R17, P5 ;  /* 0x000000ffff477224 */ /* 0x000fe200028e0611 */
[----:B------:R-:W-:Y:S01]  /*9a50*/  MOV R46, R46 ;  /* 0x0000002e002e7202 */ /* 0x000fe20000000f00 */
        /* <DEDUP_REMOVED lines=9> */
[----:B------:R-:W-:Y:S02]  /*9af0*/  IADD3.X R67, RZ, R17, RZ, P6, !PT ;  /* 0x00000011ff437210 */ /* 0x000fe400037fe4ff */
        /* <DEDUP_REMOVED lines=12> */
[----:B------:R-:W-:Y:S01]  /*9bc0*/  LOP3.LUT R78, R78, R79, RZ, 0x3c, !PT ;  /* 0x0000004f4e4e7212 */ /* 0x000fe200078e3cff */
[----:B------:R-:W-:Y:S01]  /*9bd0*/  IMAD.X R79, RZ, RZ, R17, P2 ;  /* 0x000000ffff4f7224 */ /* 0x000fe200010e0611 */
        /* <DEDUP_REMOVED lines=32> */
[----:B------:R-:W-:Y:S01]  /*9de0*/  MOV R35, UR5 ;  /* 0x0000000500237c02 */ /* 0x000fe20008000f00 */
[----:B------:R-:W-:Y:S01]  /*9df0*/  USHF.R.S32.HI UR5, URZ, 0x1f, UR44 ;  /* 0x0000001f3f057899 */ /* 0x000fe2000801142c */
[----:B------:R-:W-:Y:S01]  /*9e00*/  MOV R78, R78 ;  /* 0x0000004e004e7202 */ /* 0x000fe20000000f00 */
[----:B------:R3:W-:Y:S01]  /*9e10*/  STSM.16.M88.4 [R0], R136 ;  /* 0x0000008800007844 */ /* 0x0007e20000000200 */
[----:B------:R-:W-:Y:S02]  /*9e20*/  F2FP.F16.F32.PACK_AB R146, R149, R148 ;  /* 0x000000949592723e */ /* 0x000fe400000000ff */
[----:B------:R-:W-:Y:S01]  /*9e30*/  F2FP.F16.F32.PACK_AB R147, R151, R150 ;  /* 0x000000969793723e */ /* 0x000fe200000000ff */
[----:B-1----:R-:W-:Y:S01]  /*9e40*/  IMAD R4, R32, UR5, RZ ;  /* 0x0000000520047c24 */ /* 0x002fe2000f8e02ff */
[----:B------:R-:W-:-:S02]  /*9e50*/  MOV R34, UR8 ;  /* 0x0000000800227c02 */ /* 0x000fc40008000f00 */
[----:B------:R-:W-:Y:S01]  /*9e60*/  ISETP.GE.OR P0, PT, R95, UR10, P0 ;  /* 0x0000000a5f007c0c */ /* 0x000fe20008706670 */
[----:B------:R3:W-:Y:S01]  /*9e70*/  STSM.16.M88.4 [R78], R144 ;  /* 0x000000904e007844 */ /* 0x0007e20000000200 */
[----:B------:R-:W-:Y:S01]  /*9e80*/  IMAD R4, R33, UR44, R4 ;  /* 0x0000002c21047c24 */ /* 0x000fe2000f8e0204 */
[----:B------:R-:W-:Y:S01]  /*9e90*/  SHF.R.S32.HI R5, RZ, 0x1f, R95 ;  /* 0x0000001fff057819 */ /* 0x000fe2000001145f */
[----:B------:R-:W-:Y:S01]  /*9ea0*/  IMAD.WIDE.U32 R32, R32, UR44, R34 ;  /* 0x0000002c20207c25 */ /* 0x000fe2000f8e0022 */
[----:B------:R-:W-:Y:S01]  /*9eb0*/  @!PT LDS RZ, [RZ] ;  /* 0x00000000fffff984 */ /* 0x000fe20000000800 */
[----:B------:R-:W-:Y:S01]  /*9ec0*/  @!PT LDS RZ, [RZ] ;  /* 0x00000000fffff984 */ /* 0x000fe20000000800 */
[----:B------:R-:W-:Y:S01]  /*9ed0*/  @!PT LDS RZ, [RZ] ;  /* 0x00000000fffff984 */ /* 0x000fe20000000800 */
[----:B------:R1:W-:Y:S06]  /*9ee0*/  MEMBAR.ALL.CTA ;  /* 0x0000000000007992 */ /* 0x0003ec0000008000 */
[----:B-1----:R-:W1:Y:S02]  /*9ef0*/  FENCE.VIEW.ASYNC.S ;  /* 0x00000000000073c6 */ /* 0x002e640000000000 */
[----:B-1----:R-:W-:Y:S06]  /*9f00*/  BAR.ARV 0x1, 0x120 ;  /* 0x0044800000007b1d */ /* 0x002fec0000002000 */
[----:B------:R-:W-:-:S04]  /*9f10*/  IADD3 R95, P2, R95, R32, RZ ;  /* 0x000000205f5f7210 */ /* 0x000fc80007f5e0ff */
[----:B------:R-:W-:Y:S02]  /*9f20*/  IADD3.X R32, R5, R33, R4, P2, !PT ;  /* 0x0000002105207210 */ /* 0x000fe400017fe404 */
[----:B------:R-:W-:-:S04]  /*9f30*/  LEA R4, P2, R95, UR6, 0x2 ;  /* 0x000000065f047c11 */ /* 0x000fc8000f8410ff */
[----:B------:R-:W-:-:S05]  /*9f40*/  LEA.HI.X R5, R95, UR7, R32, 0x2, P2 ;  /* 0x000000075f057c11 */ /* 0x000fca00090f1420 */
[----:B------:R3:W-:Y:S04]  /*9f50*/  @!P1 STG.E desc[UR46][R4.64+0x20], R20 ;  /* 0x0000201404009986 */ /* 0x0007e8000c10192e */
[----:B------:R3:W-:Y:S01]  /*9f60*/  @!P0 STG.E desc[UR46][R4.64], R3 ;  /* 0x0000000304008986 */ /* 0x0007e2000c10192e */
[----:B--2---:R-:W-:-:S13]  /*9f70*/  ISETP.NE.AND P0, PT, R6, 0x7, PT ;  /* 0x000000070600780c */ /* 0x004fda0003f05270 */
[----:B---3--:R-:W-:Y:S05]  /*9f80*/  @P0 BRA `(.L_x_3299) ;  /* 0x0000000800fc0947 */ /* 0x008fea0003800000 */
        /* <DEDUP_REMOVED lines=30> */
.L_x_3301:
[----:B------:R-:W-:Y:S05]  /*a170*/  BSYNC B0 ;  /* 0x0000000000007941 */ /* 0x000fea0003800000 */
.L_x_3300:
[----:B------:R-:W-:Y:S05]  /*a180*/  BRA `(.L_x_3299) ;  /* 0x00000008007c7947 */ /* 0x000fea0003800000 */
.L_x_3298:
[----:B------:R-:W1:Y:S01]  /*a190*/  LDC.64 R10, c[0x0][0xae0] ;  /* 0x0002b800ff0a7b82 */ /* 0x000e620000000a00 */
        /* <DEDUP_REMOVED lines=23> */
[----:B----4-:R-:W-:-:S03]  /*a310*/  IMAD R0, R14, UR6, RZ ;  /* 0x000000060e007c24 */ /* 0x010fc6000f8e02ff */
[----:B------:R-:W-:Y:S01]  /*a320*/  IADD3 R5, R5, R3, RZ ;  /* 0x0000000305057210 */ /* 0x000fe20007ffe0ff */
[----:B------:R-:W-:Y:S02]  /*a330*/  IMAD R3, R15, UR44, R0 ;  /* 0x0000002c0f037c24 */ /* 0x000fe4000f8e0200 */
[----:B------:R-:W-:-:S04]  /*a340*/  IMAD.WIDE.U32 R4, R14, UR44, R4 ;  /* 0x0000002c0e047c25 */ /* 0x000fc8000f8e0004 */
[----:B------:R-:W-:Y:S01]  /*a350*/  IMAD.IADD R3, R5, 0x1, R3 ;  /* 0x0000000105037824 */ /* 0x000fe200078e0203 */
[----:B------:R-:W-:-:S04]  /*a360*/  LEA R6, P0, R4, UR8, 0x2 ;  /* 0x0000000804067c11 */ /* 0x000fc8000f8010ff */
[----:B------:R-:W-:Y:S02]  /*a370*/  LEA.HI.X R7, R4, UR9, R3, 0x2, P0 ;  /* 0x0000000904077c11 */ /* 0x000fe400080f1403 */
[----:B------:R-:W-:-:S05]  /*a380*/  MOV R3, 0xff800000 ;  /* 0xff80000000037802 */ /* 0x000fca0000000f00 */
[----:B------:R1:W-:Y:S02]  /*a390*/  STG.E desc[UR46][R6.64], R3 ;  /* 0x0000000306007986 */ /* 0x0003e4000c10192e */
.L_x_3303:
[----:B------:R-:W-:Y:S05]  /*a3a0*/  BSYNC B0 ;  /* 0x0000000000007941 */ /* 0x000fea0003800000 */
.L_x_3302:
[----:B------:R-:W-:Y:S01]  /*a3b0*/  ULDC UR5, c[0x0][0xa88] ;  /* 0x0002a20000057ab9 */ /* 0x000fe20000000800 */
[C---:B------:R-:W-:Y:S01]  /*a3c0*/  VIADD R0, R200.reuse, 0x20 ;  /* 0x00000020c8007836 */ /* 0x040fe20000000000 */
[----:B------:R-:W-:Y:S01]  /*a3d0*/  UIADD3 UR42, -UR42, UR5, URZ ;  /* 0x000000052a2a7290 */ /* 0x000fe2000fffe13f */
[----:B-1----:R-:W-:Y:S01]  /*a3e0*/  IMAD R3, R11, UR43, R10 ;  /* 0x0000002b0b037c24 */ /* 0x002fe2000f8e020a */
[----:B------:R-:W-:Y:S01]  /*a3f0*/  ULOP3.LUT UR40, URZ, UR40, URZ, 0x33, !UPT ;  /* 0x000000283f287292 */ /* 0x000fe2000f8e333f */
[----:B------:R-:W-:Y:S01]  /*a400*/  SHF.R.S32.HI R201, RZ, 0x1f, R200 ;  /* 0x0000001fffc97819 */ /* 0x000fe200000114c8 */
[----:B------:R-:W-:Y:S01]  /*a410*/  BSSY B0, `(.L_x_3304) ;  /* 0x0000024000007945 */ /* 0x000fe20003800000 */
[----:B------:R-:W-:Y:S01]  /*a420*/  IMAD.IADD R9, R9, 0x1, R3 ;  /* 0x0000000109097824 */ /* 0x000fe200078e0203 */
[C---:B------:R-:W-:Y:S01]  /*a430*/  ISETP.GE.AND P2, PT, R200.reuse, UR42, PT ;  /* 0x0000002ac8007c0c */ /* 0x040fe2000bf46270 */
[----:B------:R-:W-:Y:S01]  /*a440*/  VIADD R10, R200, 0x60 ;  /* 0x00000060c80a7836 */ /* 0x000fe20000000000 */
[----:B------:R-:W-:Y:S01]  /*a450*/  ISETP.GE.AND P0, PT, R0, UR42, PT ;  /* 0x0000002a00007c0c */ /* 0x000fe2000bf06270 */
[----:B---3--:R-:W-:Y:S01]  /*a460*/  IMAD R0, R12, UR6, RZ ;  /* 0x000000060c007c24 */ /* 0x008fe2000f8e02ff */
[----:B--2---:R-:W-:Y:S01]  /*a470*/  IADD3 R7, R20, UR40, RZ ;  /* 0x0000002814077c10 */ /* 0x004fe2000fffe0ff */
[----:B------:R-:W-:Y:S01]  /*a480*/  IMAD.WIDE.U32 R8, R12, UR44, R8 ;  /* 0x0000002c0c087c25 */ /* 0x000fe2000f8e0008 */
[----:B------:R-:W-:-:S03]  /*a490*/  IADD3 R4, R200, 0x40, RZ ;  /* 0x00000040c8047810 */ /* 0x000fc60007ffe0ff */
[----:B------:R-:W-:Y:S01]  /*a4a0*/  IMAD R3, R13, UR44, R0 ;  /* 0x0000002c0d037c24 */ /* 0x000fe2000f8e0200 */
[----:B------:R-:W-:Y:S01]  /*a4b0*/  ISETP.GE.AND P1, PT, R4, UR42, PT ;  /* 0x0000002a04007c0c */ /* 0x000fe2000bf26270 */
[----:B------:R-:W-:-:S03]  /*a4c0*/  IMAD.WIDE R6, R7, 0x80, R200 ;  /* 0x0000008007067825 */ /* 0x000fc600078e02c8 */
[----:B------:R-:W-:Y:S01]  /*a4d0*/  IADD3 R11, R9, R3, RZ ;  /* 0x00000003090b7210 */ /* 0x000fe20007ffe0ff */
[----:B------:R-:W-:Y:S08]  /*a4e0*/  @P2 BRA `(.L_x_3305) ;  /* 0x0000000000582947 */ /* 0x000ff00003800000 */
[C---:B------:R-:W-:Y:S01]  /*a4f0*/  VIADD R0, R18.reuse, 0x40 ;  /* 0x0000004012007836 */ /* 0x040fe20000000000 */
[----:B------:R-:W-:Y:S01]  /*a500*/  IADD3 R3, R18, 0x80, RZ ;  /* 0x0000008012037810 */ /* 0x000fe20007ffe0ff */
[----:B------:R-:W-:Y:S01]  /*a510*/  ULDC UR5, c[0x0][0xa8c] ;  /* 0x0002a30000057ab9 */ /* 0x000fe20000000800 */
[----:B------:R-:W-:Y:S01]  /*a520*/  ULDC.64 UR6, c[0x0][0xad8] ;  /* 0x0002b60000067ab9 */ /* 0x000fe20000000a00 */
[----:B------:R-:W-:Y:S01]  /*a530*/  MOV R4, R8 ;  /* 0x0000000800047202 */ /* 0x000fe20000000f00 */
[----:B------:R-:W-:Y:S01]  /*a540*/  IMAD.MOV.U32 R5, RZ, RZ, R11 ;  /* 0x000000ffff057224 */ /* 0x000fe200078e000b */
[----:B------:R-:W-:Y:S01]  /*a550*/  ISETP.GE.AND P3, PT, R0, UR5, PT ;  /* 0x0000000500007c0c */ /* 0x000fe2000bf66270 */
[C---:B------:R-:W-:Y:S01]  /*a560*/  VIADD R0, R18.reuse, 0xc0 ;  /* 0x000000c012007836 */ /* 0x040fe20000000000 */
[----:B------:R-:W-:Y:S01]  /*a570*/  ISETP.GE.AND P4, PT, R3, UR5, PT ;  /* 0x0000000503007c0c */ /* 0x000fe2000bf86270 */
[----:B------:R-:W-:Y:S01]  /*a580*/  IMAD R3, R7, UR6, RZ ;  /* 0x0000000607037c24 */ /* 0x000fe2000f8e02ff */
[----:B------:R-:W-:Y:S01]  /*a590*/  ISETP.GE.AND P2, PT, R18, UR5, PT ;  /* 0x0000000512007c0c */ /* 0x000fe2000bf46270 */
[----:B------:R-:W-:Y:S01]  /*a5a0*/  IMAD.WIDE.U32 R4, R6, UR6, R4 ;  /* 0x0000000606047c25 */ /* 0x000fe2000f8e0004 */
[----:B------:R-:W-:-:S03]  /*a5b0*/  ISETP.GE.AND P5, PT, R0, UR5, PT ;  /* 0x0000000500007c0c */ /* 0x000fc6000bfa6270 */
        /* <DEDUP_REMOVED lines=9> */
.L_x_3305:
[----:B------:R-:W-:Y:S05]  /*a650*/  BSYNC B0 ;  /* 0x0000000000007941 */ /* 0x000fea0003800000 */
.L_x_3304:
[----:B------:R-:W-:Y:S01]  /*a660*/  BSSY B0, `(.L_x_3306) ;  /* 0x000001b000007945 */ /* 0x000fe20003800000 */
[----:B------:R-:W-:-:S03]  /*a670*/  ISETP.GE.AND P2, PT, R10, UR42, PT ;  /* 0x0000002a0a007c0c */ /* 0x000fc6000bf46270 */
[----:B------:R-:W-:Y:S10]  /*a680*/  @P0 BRA `(.L_x_3307) ;  /* 0x0000000000600947 */ /* 0x000ff40003800000 */
[----:B------:R-:W-:Y:S01]  /*a690*/  IADD3 R3, P0, R6, 0x20, RZ ;  /* 0x0000002006037810 */ /* 0x000fe20007f1e0ff */
[C---:B------:R-:W-:Y:S01]  /*a6a0*/  VIADD R4, R18.reuse, 0x40 ;  /* 0x0000004012047836 */ /* 0x040fe20000000000 */
[----:B------:R-:W-:Y:S01]  /*a6b0*/  IADD3 R5, R18, 0x80, RZ ;  /* 0x0000008012057810 */ /* 0x000fe20007ffe0ff */
[----:B------:R-:W-:Y:S01]  /*a6c0*/  ULDC UR5, c[0x0][0xa8c] ;  /* 0x0002a30000057ab9 */ /* 0x000fe20000000800 */
[----:B------:R-:W-:Y:S01]  /*a6d0*/  ULDC.64 UR6, c[0x0][0xad8] ;  /* 0x0002b60000067ab9 */ /* 0x000fe20000000a00 */
[----:B------:R-:W-:Y:S01]  /*a6e0*/  IMAD.X R0, RZ, RZ, R7, P0 ;  /* 0x000000ffff007224 */ /* 0x000fe200000e0607 */
[----:B------:R-:W-:Y:S02]  /*a6f0*/  ISETP.GE.AND P5, PT, R5, UR5, PT ;  /* 0x0000000505007c0c */ /* 0x000fe4000bfa6270 */
[----:B------:R-:W-:Y:S01]  /*a700*/  ISETP.GE.AND P4, PT, R4, UR5, PT ;  /* 0x0000000504007c0c */ /* 0x000fe2000bf86270 */
[----:B------:R-:W-:Y:S01]  /*a710*/  IMAD.MOV.U32 R4, RZ, RZ, R8 ;  /* 0x000000ffff047224 */ /* 0x000fe200078e0008 */
[----:B------:R-:W-:Y:S01]  /*a720*/  MOV R5, R11 ;  /* 0x0000000b00057202 */ /* 0x000fe20000000f00 */
[----:B------:R-:W-:Y:S01]  /*a730*/  IMAD R0, R0, UR6, RZ ;  /* 0x0000000600007c24 */ /* 0x000fe2000f8e02ff */
[----:B------:R-:W-:-:S02]  /*a740*/  IADD3 R10, R18, 0xc0, RZ ;  /* 0x000000c0120a7810 */ /* 0x000fc40007ffe0ff */
[----:B------:R-:W-:Y:S01]  /*a750*/  ISETP.GE.AND P3, PT, R18, UR5, PT ;  /* 0x0000000512007c0c */ /* 0x000fe2000bf66270 */
[----:B------:R-:W-:Y:S01]  /*a760*/  IMAD.WIDE.U32 R4, R3, UR6, R4 ;  /* 0x0000000603047c25 */ /* 0x000fe2000f8e0004 */
[----:B------:R-:W-:-:S03]  /*a770*/  ISETP.GE.AND P6, PT, R10, UR5, PT ;  /* 0x000000050a007c0c */ /* 0x000fc6000bfc6270 */
        /* <DEDUP_REMOVED lines=9> */
.L_x_3307:
[----:B------:R-:W-:Y:S05]  /*a810*/  BSYNC B0 ;  /* 0x0000000000007941 */ /* 0x000fea0003800000 */
.L_x_3306:
[----:B------:R-:W-:Y:S04]  /*a820*/  BSSY B0, `(.L_x_3308) ;  /* 0x000001a000007945 */ /* 0x000fe80003800000 */
[----:B------:R-:W-:Y:S05]  /*a830*/  @P1 BRA `(.L_x_3309) ;  /* 0x0000000000601947 */ /* 0x000fea0003800000 */
[----:B------:R-:W-:Y:S01]  /*a840*/  IADD3 R3, P0, R6, 0x40, RZ ;  /* 0x0000004006037810 */ /* 0x000fe20007f1e0ff */
[C---:B------:R-:W-:Y:S01]  /*a850*/  VIADD R5, R18.reuse, 0x80 ;  /* 0x0000008012057836 */ /* 0x040fe20000000000 */
[----:B------:R-:W-:Y:S01]  /*a860*/  IADD3 R4, R18, 0x40, RZ ;  /* 0x0000004012047810 */ /* 0x000fe20007ffe0ff */
[----:B------:R-:W-:Y:S01]  /*a870*/  ULDC UR5, c[0x0][0xa8c] ;  /* 0x0002a30000057ab9 */ /* 0x000fe20000000800 */
[----:B------:R-:W-:Y:S01]  /*a880*/  IADD3.X R0, RZ, R7, RZ, P0, !PT ;  /* 0x00000007ff007210 */ /* 0x000fe200007fe4ff */
[----:B------:R-:W-:Y:S01]  /*a890*/  ULDC.64 UR6, c[0x0][0xad8] ;  /* 0x0002b60000067ab9 */ /* 0x000fe20000000a00 */
        /* <DEDUP_REMOVED lines=11> */
[----:B-12---:R-:W-:Y:S02]  /*a950*/  LEA R12, P0, R4, UR6, 0x1 ;  /* 0x00000006040c7c11 */ /* 0x006fe4000f8008ff */
[----:B------:R-:W-:-:S04]  /*a960*/  IADD3 R3, R5, R3, RZ ;  /* 0x0000000305037210 */ /* 0x000fc80007ffe0ff */
[----:B------:R-:W-:-:S05]  /*a970*/  LEA.HI.X R13, R4, UR7, R3, 0x1, P0 ;  /* 0x00000007040d7c11 */ /* 0x000fca00080f0c03 */
[----:B------:R3:W-:Y:S04]  /*a980*/  @!P1 STG.E.128 desc[UR46][R12.64], RZ ;  /* 0x000000ff0c009986 */ /* 0x0007e8000c101d2e */
[----:B------:R3:W-:Y:S04]  /*a990*/  @!P3 STG.E.128 desc[UR46][R12.64+0x80], RZ ;  /* 0x000080ff0c00b986 */ /* 0x0007e8000c101d2e */
[----:B------:R3:W-:Y:S04]  /*a9a0*/  @!P4 STG.E.128 desc[UR46][R12.64+0x100], RZ ;  /* 0x000100ff0c00c986 */ /* 0x0007e8000c101d2e */
[----:B------:R3:W-:Y:S02]  /*a9b0*/  @!P5 STG.E.128 desc[UR46][R12.64+0x180], RZ ;  /* 0x000180ff0c00d986 */ /* 0x0007e4000c101d2e */
.L_x_3309:
[----:B------:R-:W-:Y:S05]  /*a9c0*/  BSYNC B0 ;  /* 0x0000000000007941 */ /* 0x000fea0003800000 */
.L_x_3308:
[----:B------:R-:W-:Y:S04]  /*a9d0*/  BSSY B0, `(.L_x_3299) ;  /* 0x000001a000007945 */ /* 0x000fe80003800000 */
[----:B------:R-:W-:Y:S05]  /*a9e0*/  @P2 BRA `(.L_x_3310) ;  /* 0x0000000000602947 */ /* 0x000fea0003800000 */
[----:B------:R-:W-:Y:S01]  /*a9f0*/  IADD3 R3, P0, R6, 0x60, RZ ;  /* 0x0000006006037810 */ /* 0x000fe20007f1e0ff */
[----:B------:R-:W-:Y:S01]  /*aa00*/  VIADD R0, R18, 0x40 ;  /* 0x0000004012007836 */ /* 0x000fe20000000000 */
[----:B------:R-:W-:Y:S01]  /*aa10*/  MOV R5, R11 ;  /* 0x0000000b00057202 */ /* 0x000fe20000000f00 */
[----:B------:R-:W-:Y:S01]  /*aa20*/  ULDC UR5, c[0x0][0xa8c] ;  /* 0x0002a30000057ab9 */ /* 0x000fe20000000800 */
[----:B------:R-:W-:Y:S01]  /*aa30*/  IADD3.X R6, RZ, R7, RZ, P0, !PT ;  /* 0x00000007ff067210 */ /* 0x000fe200007fe4ff */
[----:B------:R-:W-:Y:S01]  /*aa40*/  ULDC.64 UR6, c[0x0][0xad8] ;  /* 0x0002b60000067ab9 */ /* 0x000fe20000000a00 */
[----:B------:R-:W-:Y:S01]  /*aa50*/  IMAD.MOV.U32 R4, RZ, RZ, R8 ;  /* 0x000000ffff047224 */ /* 0x000fe200078e0008 */
[----:B------:R-:W-:Y:S01]  /*aa60*/  ISETP.GE.AND P2, PT, R0, UR5, PT ;  /* 0x0000000500007c0c */ /* 0x000fe2000bf46270 */
[C---:B------:R-:W-:Y:S01]  /*aa70*/  VIADD R7, R18.reuse, 0x80 ;  /* 0x0000008012077836 */ /* 0x040fe20000000000 */
[----:B------:R-:W-:Y:S01]  /*aa80*/  IADD3 R0, R18, 0xc0, RZ ;  /* 0x000000c012007810 */ /* 0x000fe20007ffe0ff */
[----:B------:R-:W-:Y:S01]  /*aa90*/  IMAD R6, R6, UR6, RZ ;  /* 0x0000000606067c24 */ /* 0x000fe2000f8e02ff */
[----:B------:R-:W-:Y:S01]  /*aaa0*/  ISETP.GE.AND P1, PT, R18, UR5, PT ;  /* 0x0000000512007c0c */ /* 0x000fe2000bf26270 */
[----:B------:R-:W-:Y:S01]  /*aab0*/  IMAD.WIDE.U32 R4, R3, UR6, R4 ;  /* 0x0000000603047c25 */ /* 0x000fe2000f8e0004 */
[----:B------:R-:W-:-:S02]  /*aac0*/  ISETP.GE.AND P3, PT, R7, UR5, PT ;  /* 0x0000000507007c0c */ /* 0x000fc4000bf66270 */
        /* <DEDUP_REMOVED lines=10> */
.L_x_3310:
[----:B------:R-:W-:Y:S05]  /*ab70*/  BSYNC B0 ;  /* 0x0000000000007941 */ /* 0x000fea0003800000 */
.L_x_3299:
[----:B------:R-:W5:Y:S02]  /*ab80*/  LDC R0, c[0x0][0xda8] ;  /* 0x00036a00ff007b82 */ /* 0x000f640000000800 */
[----:B-----5:R-:W-:-:S13]  /*ab90*/  ISETP.LE.AND P0, PT, R0, UR4, PT ;  /* 0x0000000400007c0c */ /* 0x020fda000bf03270 */
[----:B------:R-:W-:Y:S05]  /*aba0*/  @!P0 BRA `(.L_x_3311) ;  /* 0xffffff6000808947 */ /* 0x000fea000383ffff */
[----:B------:R-:W-:Y:S05]  /*abb0*/  EXIT ;  /* 0x000000000000794d */ /* 0x000fea0003800000 */
.L_x_3263:
        /* <DEDUP_REMOVED lines=8> */
[----:B------:R-:W-:Y:S01]  /*ac40*/  MOV R17, 0x1 ;  /* 0x0000000100117802 */ /* 0x000fe20000000f00 */
[----:B------:R-:W-:-:S05]  /*ac50*/  IMAD.MOV.U32 R16, RZ, RZ, RZ ;  /* 0x000000ffff107224 */ /* 0x000fca00078e00ff */
[----:B------:R-:W1:Y:S02]  /*ac60*/  LDC R0, c[0x0][0xda8] ;  /* 0x00036a00ff007b82 */ /* 0x000e640000000800 */
[----:B-1----:R-:W-:-:S13]  /*ac70*/  ISETP.LE.AND P0, PT, R0, UR4, PT ;  /* 0x0000000400007c0c */ /* 0x002fda000bf03270 */
[----:B------:R-:W-:Y:S05]  /*ac80*/  @P0 BRA `(.L_x_3312) ;  /* 0x00000028000c0947 */ /* 0x000fea0003800000 */
[----:B------:R-:W1:Y:S01]  /*ac90*/  S2R R2, SR_TID.X ;  /* 0x0000000000027919 */ /* 0x000e620000002100 */
[----:B------:R-:W-:Y:S01]  /*aca0*/  MOV R18, UR4 ;  /* 0x0000000400127c02 */ /* 0x000fe20008000f00 */
[----:B------:R-:W-:Y:S01]  /*acb0*/  IMAD.MOV.U32 R16, RZ, RZ, RZ ;  /* 0x000000ffff107224 */ /* 0x000fe200078e00ff */
[----:B------:R-:W-:Y:S01]  /*acc0*/  MOV R17, 0x1 ;  /* 0x0000000100117802 */ /* 0x000fe20000000f00 */
[----:B------:R-:W-:Y:S01]  /*acd0*/  ULDC UR39, c[0x0][0xc] ;  /* 0x0000030000277ab9 */ /* 0x000fe20000000800 */
[----:B------:R-:W-:Y:S01]  /*ace0*/  ULDC.64 UR48, c[0x0][0x198] ;  /* 0x0000660000307ab9 */ /* 0x000fe20000000a00 */
[----:B------:R-:W-:Y:S01]  /*acf0*/  UMOV UR44, URZ ;  /* 0x0000003f002c7c82 */ /* 0x000fe20008000000 */
[----:B-1----:R-:W-:-:S07]  /*ad00*/  LOP3.LUT R19, R2, 0x1f, RZ, 0xc0, !PT ;  /* 0x0000001f02137812 */ /* 0x002fce00078ec0ff */
.L_x_3360:
        /* <DEDUP_REMOVED lines=21> */
.L_x_3313:
[----:B------:R-:W-:Y:S01]  /*ae60*/  ULDC UR11, c[0x0][0xdc4] ;  /* 0x00037100000b7ab9 */ /* 0x000fe20000000800 */
[----:B------:R-:W-:Y:S01]  /*ae70*/  UMOV UR8, UR9 ;  /* 0x0000000900087c82 */ /* 0x000fe20008000000 */
[----:B------:R-:W-:-:S11]  /*ae80*/  UISETP.NE.AND UP0, UPT, UR11, 0x1, UPT ;  /* 0x000000010b00788c */ /* 0x000fd6000bf05270 */
[----:B------:R-:W-:Y:S02]  /*ae90*/  @UP0 ULDC.64 UR12, c[0x0][0xdc8] ;  /* 0x00037200000c0ab9 */ /* 0x000fe40000000a00 */
[----:B------:R-:W-:-:S04]  /*aea0*/  UIMAD.WIDE.U32 UR6, UR9, UR12, URZ ;  /* 0x0000000c090672a5 */ /* 0x000fc8000f8e003f */
[----:B------:R-:W-:-:S04]  /*aeb0*/  @UP0 USHF.R.U32.HI UR8, URZ, UR13, UR7 ;  /* 0x0000000d3f080299 */ /* 0x000fc80008011607 */
[----:B------:R-:W-:-:S12]  /*aec0*/  UIMAD UR6, UR8, UR11, URZ ;  /* 0x0000000b080672a4 */ /* 0x000fd8000f8e023f */
.L_x_3314:
[----:B------:R-:W-:Y:S01]  /*aed0*/  ULDC.64 UR12, c[0x0][0x3f8] ;  /* 0x0000fe00000c7ab9 */ /* 0x000fe20000000a00 */
[----:B------:R-:W-:Y:S01]  /*aee0*/  ULOP3.LUT UR8, URZ, UR8, URZ, 0x33, !UPT ;  /* 0x000000083f087292 */ /* 0x000fe2000f8e333f */
[----:B------:R-:W-:Y:S01]  /*aef0*/  BSSY B6, `(.L_x_3315) ;  /* 0x000024d000067945 */ /* 0x000fe20003800000 */
[----:B------:R-:W-:Y:S02]  /*af00*/  UISETP.NE.U32.AND UP0, UPT, UR12, URZ, UPT ;  /* 0x0000003f0c00728c */ /* 0x000fe4000bf05070 */
[----:B------:R-:W-:Y:S02]  /*af10*/  UIADD3 UR11, UR9, -UR6, URZ ;  /* 0x80000006090b7290 */ /* 0x000fe4000fffe03f */
[----:B------:R-:W-:Y:S01]  /*af20*/  UISETP.NE.AND.EX UP0, UPT, UR13, URZ, UPT, UP0 ;  /* 0x0000003f0d00728c */ /* 0x000fe2000bf05300 */
[----:B------:R-:W-:Y:S01]  /*af30*/  ULDC UR6, c[0x0][0xdac] ;  /* 0x00036b0000067ab9 */ /* 0x000fe20000000800 */
[----:B------:R-:W-:Y:S01]  /*af40*/  ULDC UR7, c[0x0][0x404] ;  /* 0x0001010000077ab9 */ /* 0x000fe20000000800 */
[----:B------:R-:W-:Y:S01]  /*af50*/  UIADD3 UR8, UR8, UR6, URZ ;  /* 0x0000000608087290 */ /* 0x000fe2000fffe03f */
[----:B------:R-:W-:-:S02]  /*af60*/  ULDC UR9, c[0x0][0x2e0] ;  /* 0x0000b80000097ab9 */ /* 0x000fc40000000800 */
[----:B------:R-:W-:Y:S01]  /*af70*/  ULDC UR6, c[0x0][0x288] ;  /* 0x0000a20000067ab9 */ /* 0x000fe20000000800 */
[----:B------:R-:W-:Y:S02]  /*af80*/  USHF.L.U32 UR41, UR8, 0x7, URZ ;  /* 0x0000000708297899 */ /* 0x000fe4000800063f */
[----:B------:R-:W-:Y:S02]  /*af90*/  USEL UR8, UR7, 0x1, UP0 ;  /* 0x0000000107087887 */ /* 0x000fe40008000000 */
[----:B------:R-:W-:Y:S02]  /*afa0*/  UIADD3 UR7, UR41, 0xdf, -UR6 ;  /* 0x000000df29077890 */ /* 0x000fe4000fffe806 */
[----:B------:R-:W-:Y:S02]  /*afb0*/  UIMAD UR6, UR8, UR9, 0x5f ;  /* 0x0000005f080674a4 */ /* 0x000fe4000f8e0209 */
[----:B------:R-:W-:Y:S02]  /*afc0*/  UIMAD UR8, UR8, UR9, UR7 ;  /* 0x00000009080872a4 */ /* 0x000fe4000f8e0207 */
[----:B------:R-:W-:Y:S01]  /*afd0*/  UIMAD.WIDE UR6, UR6, 0x2aaaaaab, URZ ;  /* 0x2aaaaaab060678a5 */ /* 0x000fe2000f8e023f */
[----:B------:R-:W-:Y:S01]  /*afe0*/  ULDC UR12, c[0x0][0xdc4] ;  /* 0x00037100000c7ab9 */ /* 0x000fe20000000800 */
[----:B------:R-:W-:-:S02]  /*aff0*/  UIMAD.WIDE UR8, UR8, 0x2aaaaaab, URZ ;  /* 0x2aaaaaab080878a5 */ /* 0x000fc4000f8e023f */
[----:B------:R-:W-:Y:S02]  /*b000*/  UIMAD UR12, UR10, UR12, UR11 ;  /* 0x0000000c0a0c72a4 */ /* 0x000fe4000f8e020b */
[----:B------:R-:W-:Y:S01]  /*b010*/  USHF.R.U32.HI UR8, URZ, 0x1f, UR9 ;  /* 0x0000001f3f087899 */ /* 0x000fe20008011609 */
[----:B------:R-:W-:Y:S01]  /*b020*/  UMOV UR10, UR7 ;  /* 0x00000007000a7c82 */ /* 0x000fe20008000000 */
[----:B------:R-:W-:Y:S01]  /*b030*/  ULDC UR13, c[0x0][0xdb8] ;  /* 0x00036e00000d7ab9 */ /* 0x000fe20000000800 */
[----:B------:R-:W-:Y:S02]  /*b040*/  USHF.R.U32.HI UR11, URZ, 0x1f, UR10 ;  /* 0x0000001f3f0b7899 */ /* 0x000fe4000801160a */
[----:B------:R-:W-:Y:S02]  /*b050*/  ULEA.HI.SX32 UR8, UR9, UR8, 0x1c ;  /* 0x0000000809087291 */ /* 0x000fe4000f8fe23f */
[----:B------:R-:W-:Y:S02]  /*b060*/  ULEA.HI.SX32 UR11, UR10, UR11, 0x1c ;  /* 0x0000000b0a0b7291 */ /* 0x000fe4000f8fe23f */
[----:B------:R-:W-:-:S02]  /*b070*/  UISETP.NE.AND UP1, UPT, UR13, 0x1, UPT ;  /* 0x000000010d00788c */ /* 0x000fc4000bf25270 */
[----:B------:R-:W-:Y:S01]  /*b080*/  UISETP.LT.AND UP0, UPT, UR11, UR8, UPT ;  /* 0x000000080b00728c */ /* 0x000fe2000bf01270 */
[----:B------:R-:W-:-:S03]  /*b090*/  UMOV UR43, UR12 ;  /* 0x0000000c002b7c82 */ /* 0x000fc60008000000 */
[----:B------:R-:W-:-:S05]  /*b0a0*/  USEL UR38, UR11, UR8, UP0 ;  /* 0x000000080b267287 */ /* 0x000fca0008000000 */
[----:B------:R-:W-:Y:S01]  /*b0b0*/  @UP1 ULDC UR14, c[0x0][0xdbc] ;  /* 0x00036f00000e1ab9 */ /* 0x000fe20000000800 */
[----:B------:R-:W-:Y:S01]  /*b0c0*/  ISETP.LT.AND P0, PT, RZ, UR38, PT ;  /* 0x00000026ff007c0c */ /* 0x000fe2000bf01270 */
[----:B------:R-:W-:Y:S01]  /*b0d0*/  UIMAD.WIDE.U32 UR6, UR12, UR14, URZ ;  /* 0x0000000e0c0672a5 */ /* 0x000fe2000f8e003f */
[----:B------:R-:W-:-:S03]  /*b0e0*/  @UP1 ULDC UR9, c[0x0][0xdc0] ;  /* 0x0003700000091ab9 */ /* 0x000fc60000000800 */
[----:B------:R-:W-:-:S04]  /*b0f0*/  @UP1 USHF.R.U32.HI UR43, URZ, UR9, UR7 ;  /* 0x000000093f2b1299 */ /* 0x000fc80008011607 */
[----:B------:R-:W-:-:S04]  /*b100*/  UIADD3 UR42, -UR43, URZ, URZ ;  /* 0x0000003f2b2a7290 */ /* 0x000fc8000fffe13f */
[----:B------:R-:W-:Y:S01]  /*b110*/  UIMAD UR42, UR13, UR42, UR12 ;  /* 0x0000002a0d2a72a4 */ /* 0x000fe2000f8e020c */
[----:B------:R-:W-:Y:S11]  /*b120*/  @P0 BRA `(.L_x_3316) ;  /* 0x0000000000400947 */ /* 0x000ff60003800000 */
        /* <DEDUP_REMOVED lines=16> */
.L_x_3316:
        /* <DEDUP_REMOVED lines=11> */
[----:B------:R-:W-:Y:S01]  /*b2e0*/  MOV R4, UR6 ;  /* 0x0000000600047c02 */ /* 0x000fe20008000f00 */
[----:B------:R-:W-:Y:S01]  /*b2f0*/  IMAD.U32 R5, RZ, RZ, UR7 ;  /* 0x00000007ff057e24 */ /* 0x000fe2000f8e00ff */
[----:B------:R-:W1:Y:S01]  /*b300*/  LDC.64 R2, c[0x4][R2] ;  /* 0x0100000002027b82 */ /* 0x000e620000000a00 */
[----:B------:R-:W-:Y:S01]  /*b310*/  MOV R6, UR8 ;  /* 0x0000000800067c02 */ /* 0x000fe20008000f00 */
[----:B------:R-:W-:Y:S01]  /*b320*/  IMAD.U32 R7, RZ, RZ, UR9 ;  /* 0x00000009ff077e24 */ /* 0x000fe2000f8e00ff */
[----:B------:R-:W-:Y:S01]  /*b330*/  MOV R10, UR4 ;  /* 0x00000004000a7c02 */ /* 0x000fe20008000f00 */
[----:B------:R-:W-:Y:S01]  /*b340*/  IMAD.U32 R11, RZ, RZ, UR5 ;  /* 0x00000005ff0b7e24 */ /* 0x000fe2000f8e00ff */
[----:B------:R-:W-:Y:S01]  /*b350*/  MOV R8, 0x70 ;  /* 0x0000007000087802 */ /* 0x000fe20000000f00 */
[----:B------:R-:W-:Y:S01]  /*b360*/  IMAD.MOV.U32 R12, RZ, RZ, 0x1 ;  /* 0x00000001ff0c7424 */ /* 0x000fe200078e00ff */
[----:B------:R-:W-:-:S07]  /*b370*/  MOV R13, RZ ;  /* 0x000000ff000d7202 */ /* 0x000fce0000000f00 */
[----:B------:R-:W-:-:S07]  /*b380*/  LEPC R20, `(.L_x_3318) ;  /* 0x000000001014794e */ /* 0x000fce0000000000 */
[----:B-1----:R-:W-:Y:S05]  /*b390*/  CALL.ABS.NOINC R2 ;  /* 0x0000000002007343 */ /* 0x002fea0003c00000 */
.L_x_3318:
        /* <DEDUP_REMOVED lines=14> */
[----:B------:R-:W-:Y:S01]  /*b480*/  MOV R11, UR5 ;  /* 0x00000005000b7c02 */ /* 0x000fe20008000f00 */
[----:B------:R-:W-:Y:S01]  /*b490*/  IMAD.MOV.U32 R8, RZ, RZ, 0x70 ;  /* 0x00000070ff087424 */ /* 0x000fe200078e00ff */
[----:B------:R-:W-:Y:S01]  /*b4a0*/  MOV R12, 0x1 ;  /* 0x00000001000c7802 */ /* 0x000fe20000000f00 */
[----:B-1----:R-:W-:-:S07]  /*b4b0*/  IMAD.MOV.U32 R13, RZ, RZ, RZ ;  /* 0x000000ffff0d7224 */ /* 0x002fce00078e00ff */
[----:B------:R-:W-:-:S07]  /*b4c0*/  LEPC R20, `(.L_x_3320) ;  /* 0x000000001014794e */ /* 0x000fce0000000000 */
[----:B--2---:R-:W-:Y:S05]  /*b4d0*/  CALL.ABS.NOINC R2 ;  /* 0x0000000002007343 */ /* 0x004fea0003c00000 */
.L_x_3320:
        /* <DEDUP_REMOVED lines=16> */
.L_x_3319:
[----:B------:R-:W-:Y:S01]  /*b5e0*/  ULDC.64 UR4, c[0x0][0x9f8] ;  /* 0x00027e0000047ab9 */ /* 0x000fe20000000a00 */
[----:B------:R-:W-:Y:S01]  /*b5f0*/  IMAD.U32 R5, RZ, RZ, UR43 ;  /* 0x0000002bff057e24 */ /* 0x000fe2000f8e00ff */
[----:B------:R-:W-:Y:S01]  /*b600*/  ISETP.NE.U32.AND P0, PT, RZ, UR4, PT ;  /* 0x00000004ff007c0c */ /* 0x000fe2000bf05070 */
[----:B------:R-:W1:Y:S01]  /*b610*/  LDC R0, c[0x0][0x428] ;  /* 0x00010a00ff007b82 */ /* 0x000e620000000800 */
[----:B------:R-:W-:Y:S02]  /*b620*/  MOV R6, UR43 ;  /* 0x0000002b00067c02 */ /* 0x000fe40008000f00 */
        /* <DEDUP_REMOVED lines=8> */
[----:B------:R-:W-:Y:S01]  /*b6b0*/  MOV R10, UR38 ;  /* 0x00000026000a7c02 */ /* 0x000fe20008000f00 */
[----:B------:R-:W-:Y:S01]  /*b6c0*/  UMOV UR6, 0xffffffff ;  /* 0xffffffff00067882 */ /* 0x000fe20000000000 */
        /* <DEDUP_REMOVED lines=14> */
.L_x_3372:
[----:B------:R-:W-:Y:S01]  /*b7b0*/  UMOV UR4, 0xffffffff ;  /* 0xffffffff00047882 */ /* 0x000fe20000000000 */
[----:B------:R-:W-:Y:S02]  /*b7c0*/  SHF.R.S32.HI R7, RZ, 0x1f, R6 ;  /* 0x0000001fff077819 */ /* 0x000fe40000011406 */
[----:B------:R-:W-:Y:S05]  /*b7d0*/  BRA.DIV UR4, `(.L_x_3322) ;  /* 0x0000002204d07947 */ /* 0x000fea000b800000 */
[----:B------:R-:W-:-:S13]  /*b7e0*/  ELECT P6, URZ, PT ;  /* 0x00000000003f782f */ /* 0x000fda00038c0000 */
.L_x_3375:
[----:B------:R-:W-:Y:S05]  /*b7f0*/  @!P6 BRA `(.L_x_3323) ;  /* 0x0000000000c4e947 */ /* 0x000fea0003800000 */
[----:B------:R-:W-:Y:S01]  /*b800*/  MOV R4, R6 ;  /* 0x0000000600047202 */ /* 0x000fe20000000f00 */
        /* <DEDUP_REMOVED lines=10> */
[----:B------:R-:W-:Y:S02]  /*b8b0*/  SHF.R.S32.HI R5, RZ, 0x1f, R11 ;  /* 0x0000001fff057819 */ /* 0x000fe4000001140b */
[----:B------:R-:W-:-:S05]  /*b8c0*/  MOV R4, R11 ;  /* 0x0000000b00047202 */ /* 0x000fca0000000f00 */
[----:B------:R-:W-:-:S04]  /*b8d0*/  IMAD.WIDE.U32 R4, R6, UR4, R4 ;  /* 0x0000000406047c25 */ /* 0x000fc8000f8e0004 */
[----:B------:R-:W-:Y:S01]  /*b8e0*/  IMAD.IADD R5, R5, 0x1, R9 ;  /* 0x0000000105057824 */ /* 0x000fe200078e0209 */
[----:B------:R-:W-:-:S04]  /*b8f0*/  LEA R8, P2, R4, R2, 0x2 ;  /* 0x0000000204087211 */ /* 0x000fc800078410ff */
[----:B------:R-:W-:-:S05]  /*b900*/  LEA.HI.X R9, R4, R3, R5, 0x2, P2 ;  /* 0x0000000304097211 */ /* 0x000fca00010f1405 */
[----:B------:R1:W5:Y:S01]  /*b910*/  LDG.E R4, desc[UR46][R8.64] ;  /* 0x0000002e08047981 */ /* 0x000362000c1e1900 */
[----:B------:R-:W-:-:S05]  /*b920*/  IADD3 R5, -R11, RZ, RZ ;  /* 0x000000ff0b057210 */ /* 0x000fca0007ffe1ff */
[----:B------:R-:W-:-:S07]  /*b930*/  IMAD R10, R12, R5, R10 ;  /* 0x000000050c0a7224 */ /* 0x000fce00078e020a */
.L_x_3324:
[----:B------:R-:W2:Y:S01]  /*b940*/  S2R R5, SR_TID.X ;  /* 0x0000000000057919 */ /* 0x000ea20000002100 */
[----:B-1----:R-:W-:Y:S02]  /*b950*/  LEA R8, R16, UR37, 0x3 ;  /* 0x0000002510087c11 */ /* 0x002fe4000f8e18ff */
[----:B--2---:R-:W-:Y:S02]  /*b960*/  LOP3.LUT R9, R5, 0x7f, RZ, 0xc0, !PT ;  /* 0x0000007f05097812 */ /* 0x004fe400078ec0ff */
[----:B------:R-:W-:Y:S02]  /*b970*/  SHF.L.U32 R5, R17, 0x1f, RZ ;  /* 0x0000001f11057819 */ /* 0x000fe400000006ff */
[----:B------:R-:W-:Y:S02]  /*b980*/  ISETP.NE.AND P3, PT, R9, RZ, PT ;  /* 0x000000ff0900720c */ /* 0x000fe40003f65270 */
[----:B------:R-:W1:Y:S02]  /*b990*/  SYNCS.PHASECHK.TRANS64.TRYWAIT P2, [R8+URZ+0x22840], R5 ;  /* 0x02284005080075a7 */ /* 0x000e64000804017f */
[----:B-1----:R-:W-:Y:S09]  /*b9a0*/  @!P2 BRA `(.L_x_3325) ;  /* 0x00000020007ca947 */ /* 0x002ff20003800000 */
.L_x_3376:
[----:B------:R-:W-:Y:S05]  /*b9b0*/  @P3 BRA `(.L_x_3326) ;  /* 0x0000000000143947 */ /* 0x000fea0003800000 */
[----:B------:R-:W-:Y:S01]  /*b9c0*/  ISETP.NE.AND P2, PT, R19, RZ, PT ;  /* 0x000000ff1300720c */ /* 0x000fe20003f45270 */
[----:B-1----:R-:W-:-:S04]  /*b9d0*/  IMAD.MOV.U32 R5, RZ, RZ, 0x3000 ;  /* 0x00003000ff057424 */ /* 0x002fc800078e00ff */
[----:B------:R2:W-:Y:S08]  /*b9e0*/  SYNCS.ARRIVE.TRANS64 RZ, [R8+URZ+0x22830], R5 ;  /* 0x0228300508ff79a7 */ /* 0x0005f0000800003f */
[----:B------:R-:W-:Y:S05]  /*b9f0*/  @!P2 BRA `(.L_x_3326) ;  /* 0x000000000004a947 */ /* 0x000fea0003800000 */
[----:B------:R-:W-:Y:S01]  /*ba00*/  BPT.TRAP 0x1 ;  /* 0x000000040000795c */ /* 0x000fe20000300000 */
.L_x_3326:
        /* <DEDUP_REMOVED lines=16> */
.L_x_3323:
        /* <DEDUP_REMOVED lines=9> */
[----:B-12---:R-:W-:Y:S01]  /*bba0*/  @P2 MOV R5, 0x4000 ;  /* 0x0000400000052802 */ /* 0x006fe20000000f00 */
        /* <DEDUP_REMOVED lines=14> */
.L_x_3377:
        /* <DEDUP_REMOVED lines=10> */
.L_x_3378:
[----:B------:R-:W-:Y:S05]  /*bd30*/  @P3 BRA `(.L_x_3331) ;  /* 0x0000000000143947 */ /* 0x000fea0003800000 */
[----:B------:R-:W-:Y:S02]  /*bd40*/  ISETP.NE.AND P2, PT, R19, RZ, PT ;  /* 0x000000ff1300720c */ /* 0x000fe40003f45270 */
[----:B-1----:R-:W-:-:S04]  /*bd50*/  MOV R5, 0xc000 ;  /* 0x0000c00000057802 */ /* 0x002fc80000000f00 */
[----:B------:R2:W-:Y:S07]  /*bd60*/  SYNCS.ARRIVE.TRANS64 RZ, [R8+URZ+0x22850], R5 ;  /* 0x0228500508ff79a7 */ /* 0x0005ee000800003f */
[----:B------:R-:W-:Y:S05]  /*bd70*/  @!P2 BRA `(.L_x_3331) ;  /* 0x000000000004a947 */ /* 0x000fea0003800000 */
[----:B------:R-:W-:Y:S01]  /*bd80*/  BPT.TRAP 0x1 ;  /* 0x000000040000795c */ /* 0x000fe20000300000 */
.L_x_3331:
        /* <DEDUP_REMOVED lines=31> */
.L_x_3329:
[----:B------:R-:W-:Y:S05]  /*bf80*/  BSYNC B0 ;  /* 0x0000000000007941 */ /* 0x000fea0003800000 */
.L_x_3328:
[----:B------:R-:W-:-:S06]  /*bf90*/  UISETP.GE.AND UP0, UPT, UR38, 0x2, UPT ;  /* 0x000000022600788c */ /* 0x000fcc000bf06270 */
[----:B------:R-:W-:-:S13]  /*bfa0*/  PLOP3.LUT P2, PT, PT, PT, UP0, 0x80, 0x0 ;  /* 0x000000000000781c */ /* 0x000fda0003f4f008 */
[----:B------:R-:W-:Y:S05]  /*bfb0*/  @!P2 BRA `(.L_x_3332) ;  /* 0x0000001000aca947 */ /* 0x000fea0003800000 */
[----:B------:R-:W-:Y:S02]  /*bfc0*/  ULOP3.LUT UR6, UR38, 0x1, URZ, 0xc0, !UPT ;  /* 0x0000000126067892 */ /* 0x000fe4000f8ec03f */
[----:B------:R-:W-:Y:S02]  /*bfd0*/  IMAD.U32 R9, RZ, RZ, UR38 ;  /* 0x00000026ff097e24 */ /* 0x000fe4000f8e00ff */
[----:B------:R-:W-:-:S03]  /*bfe0*/  UISETP.NE.U32.AND UP0, UPT, UR6, 0x1, UPT ;  /* 0x000000010600788c */ /* 0x000fc6000bf05070 */
[----:B------:R-:W-:-:S03]  /*bff0*/  IADD3 R9, R9, -0x2, RZ ;  /* 0xfffffffe09097810 */ /* 0x000fc60007ffe0ff */
[----:B------:R-:W-:Y:S02]  /*c000*/  PLOP3.LUT P2, PT, PT, PT, UP0, 0x80, 0x0 ;  /* 0x000000000000781c */ /* 0x000fe40003f4f008 */
[----:B-12---:R-:W-:-:S11]  /*c010*/  IMAD.MOV.U32 R8, RZ, RZ, R9 ;  /* 0x000000ffff087224 */ /* 0x006fd600078e0009 */
[----:B------:R-:W-:Y:S05]  /*c020*/  @!P2 BRA `(.L_x_3333) ;  /* 0x000000040080a947 */ /* 0x000fea0003800000 */
[----:B------:R-:W-:Y:S01]  /*c030*/  IADD3 R16, R16, 0x1, RZ ;  /* 0x0000000110107810 */ /* 0x000fe20007ffe0ff */
[----:B------:R-:W-:Y:S03]  /*c040*/  BSSY B0, `(.L_x_3334) ;  /* 0x000005c000007945 */ /* 0x000fe60003800000 */
[----:B------:R-:W-:-:S04]  /*c050*/  ISETP.NE.AND P2, PT, R16, 0x2, PT ;  /* 0x000000021000780c */ /* 0x000fc80003f45270 */
[----:B------:R-:W-:Y:S02]  /*c060*/  SEL R8, RZ, 0x1, P2 ;  /* 0x00000001ff087807 */ /* 0x000fe40001000000 */
[----:B------:R-:W-:Y:S02]  /*c070*/  SEL R16, R16, RZ, P2 ;  /* 0x000000ff10107207 */ /* 0x000fe40001000000 */
[----:B------:R-:W-:Y:S01]  /*c080*/  LOP3.LUT R17, R17, R8, RZ, 0x3c, !PT ;  /* 0x0000000811117212 */ /* 0x000fe200078e3cff */
[----:B------:R-:W-:Y:S06]  /*c090*/  @!P6 BRA `(.L_x_3335) ;  /* 0x000000040058e947 */ /* 0x000fec0003800000 */
[----:B------:R-:W-:Y:S01]  /*c0a0*/  IMAD.MOV.U32 R8, RZ, RZ, R9 ;  /* 0x000000ffff087224 */ /* 0x000fe200078e0009 */
[----:B------:R-:W-:Y:S06]  /*c0b0*/  @!P0 BRA `(.L_x_3336) ;  /* 0x0000000000488947 */ /* 0x000fec0003800000 */
[----:B------:R-:W1:Y:S01]  /*c0c0*/  LDC R8, c[0x0][0x41c] ;  /* 0x00010700ff087b82 */ /* 0x000e620000000800 */
[----:B------:R-:W-:Y:S01]  /*c0d0*/  MOV R10, R9 ;  /* 0x00000009000a7202 */ /* 0x000fe20000000f00 */
        /* <DEDUP_REMOVED lines=9> */
[----:B------:R-:W-:-:S03]  /*c170*/  IMAD.WIDE.U32 R4, R6, UR6, R4 ;  /* 0x0000000606047c25 */ /* 0x000fc6000f8e0004 */
[----:B------:R-:W-:Y:S02]  /*c180*/  LEA R2, P2, R4, R2, 0x2 ;  /* 0x0000000204027211 */ /* 0x000fe400078410ff */
[----:B------:R-:W-:-:S04]  /*c190*/  IADD3 R5, R11, R5, RZ ;  /* 0x000000050b057210 */ /* 0x000fc80007ffe0ff */
[----:B------:R-:W-:-:S05]  /*c1a0*/  LEA.HI.X R3, R4, R3, R5, 0x2, P2 ;  /* 0x0000000304037211 */ /* 0x000fca00010f1405 */
[----:B------:R1:W5:Y:S01]  /*c1b0*/  LDG.E R4, desc[UR46][R2.64] ;  /* 0x0000002e02047981 */ /* 0x000362000c1e1900 */
[----:B------:R-:W-:-:S04]  /*c1c0*/  IMAD.MOV R5, RZ, RZ, -R10 ;  /* 0x000000ffff057224 */ /* 0x000fc800078e0a0a */
[----:B------:R-:W-:-:S07]  /*c1d0*/  IMAD R8, R8, R5, R9 ;  /* 0x0000000508087224 */ /* 0x000fce00078e0209 */
.L_x_3336:
[----:B-1----:R-:W1:Y:S01]  /*c1e0*/  S2R R2, SR_TID.X ;  /* 0x0000000000027919 */ /* 0x002e620000002100 */
[----:B------:R-:W-:Y:S02]  /*c1f0*/  SHF.L.U32 R3, R17, 0x1f, RZ ;  /* 0x0000001f11037819 */ /* 0x000fe400000006ff */
[----:B-1----:R-:W-:Y:S02]  /*c200*/  LOP3.LUT R5, R2, 0x7f, RZ, 0xc0, !PT ;  /* 0x0000007f02057812 */ /* 0x002fe400078ec0ff */
[----:B------:R-:W-:Y:S02]  /*c210*/  LEA R2, R16, UR37, 0x3 ;  /* 0x0000002510027c11 */ /* 0x000fe4000f8e18ff */
[----:B------:R-:W-:Y:S02]  /*c220*/  ISETP.NE.AND P2, PT, R5, RZ, PT ;  /* 0x000000ff0500720c */ /* 0x000fe40003f45270 */
[----:B------:R-:W1:Y:S02]  /*c230*/  SYNCS.PHASECHK.TRANS64.TRYWAIT P3, [R2+URZ+0x22840], R3 ;  /* 0x02284003020075a7 */ /* 0x000e64000806017f */
[----:B-1----:R-:W-:Y:S09]  /*c240*/  @!P3 BRA `(.L_x_3337) ;  /* 0x000000180094b947 */ /* 0x002ff20003800000 */
.L_x_3379:
[----:B------:R-:W-:Y:S05]  /*c250*/  @P2 BRA `(.L_x_3338) ;  /* 0x0000000000142947 */ /* 0x000fea0003800000 */
[----:B------:R-:W-:Y:S02]  /*c260*/  ISETP.NE.AND P3, PT, R19, RZ, PT ;  /* 0x000000ff1300720c */ /* 0x000fe40003f65270 */
[----:B------:R-:W-:-:S04]  /*c270*/  MOV R5, 0x3000 ;  /* 0x0000300000057802 */ /* 0x000fc80000000f00 */
[----:B------:R2:W-:Y:S07]  /*c280*/  SYNCS.ARRIVE.TRANS64 RZ, [R2+URZ+0x22830], R5 ;  /* 0x0228300502ff79a7 */ /* 0x0005ee000800003f */
[----:B------:R-:W-:Y:S05]  /*c290*/  @!P3 BRA `(.L_x_3338) ;  /* 0x000000000004b947 */ /* 0x000fea0003800000 */
[----:B------:R-:W-:Y:S01]  /*c2a0*/  BPT.TRAP 0x1 ;  /* 0x000000040000795c */ /* 0x000fe20000300000 */
.L_x_3338:
        /* <DEDUP_REMOVED lines=17> */
.L_x_3380:
[----:B------:R-:W-:Y:S05]  /*c3c0*/  @P2 BRA `(.L_x_3340) ;  /* 0x0000000000142947 */ /* 0x000fea0003800000 */
[----:B------:R-:W-:Y:S01]  /*c3d0*/  ISETP.NE.AND P2, PT, R19, RZ, PT ;  /* 0x000000ff1300720c */ /* 0x000fe20003f45270 */
[----:B-12---:R-:W-:-:S04]  /*c3e0*/  IMAD.MOV.U32 R3, RZ, RZ, 0xc000 ;  /* 0x0000c000ff037424 */ /* 0x006fc800078e00ff */
[----:B------:R3:W-:Y:S08]  /*c3f0*/  SYNCS.ARRIVE.TRANS64 RZ, [R2+URZ+0x22850], R3 ;  /* 0x0228500302ff79a7 */ /* 0x0007f0000800003f */
[----:B------:R-:W-:Y:S05]  /*c400*/  @!P2 BRA `(.L_x_3340) ;  /* 0x000000000004a947 */ /* 0x000fea0003800000 */
[----:B------:R-:W-:Y:S01]  /*c410*/  BPT.TRAP 0x1 ;  /* 0x000000040000795c */ /* 0x000fe20000300000 */
.L_x_3340:
        /* <DEDUP_REMOVED lines=30> */
.L_x_3335:
[----:B------:R-:W-:Y:S05]  /*c600*/  BSYNC B0 ;  /* 0x0000000000007941 */ /* 0x000fea0003800000 */
.L_x_3334:
[----:B------:R-:W-:-:S06]  /*c610*/  UIADD3 UR6, UR38, -0x3, URZ ;  /* 0xfffffffd26067890 */ /* 0x000fcc000fffe03f */
[----:B------:R-:W-:-:S07]  /*c620*/  MOV R8, UR6 ;  /* 0x0000000600087c02 */ /* 0x000fce0008000f00 */
.L_x_3333:
[----:B------:R-:W-:Y:S01]  /*c630*/  ISETP.NE.AND P2, PT, R9, RZ, PT ;  /* 0x000000ff0900720c */ /* 0x000fe20003f45270 */
[----:B------:R-:W-:-:S12]  /*c640*/  BSSY B0, `(.L_x_3332) ;  /* 0x00000c2000007945 */ /* 0x000fd80003800000 */
[----:B------:R-:W-:Y:S05]  /*c650*/  @!P2 BRA `(.L_x_3341) ;  /* 0x0000000c0000a947 */ /* 0x000fea0003800000 */
.L_x_3356:
        /* <DEDUP_REMOVED lines=8> */
[----:B------:R-:W-:Y:S01]  /*c6e0*/  MOV R10, R8 ;  /* 0x00000008000a7202 */ /* 0x000fe20000000f00 */
        /* <DEDUP_REMOVED lines=14> */
[----:B--2---:R-:W-:-:S04]  /*c7d0*/  LEA R4, P2, R2, R4, 0x2 ;  /* 0x0000000402047211 */ /* 0x004fc800078410ff */
[----:B------:R-:W-:-:S05]  /*c7e0*/  LEA.HI.X R5, R2, R5, R3, 0x2, P2 ;  /* 0x0000000502057211 */ /* 0x000fca00010f1403 */
[----:B------:R1:W5:Y:S01]  /*c7f0*/  LDG.E R4, desc[UR46][R4.64] ;  /* 0x0000002e04047981 */ /* 0x000362000c1e1900 */
[----:B------:R-:W-:-:S05]  /*c800*/  IADD3 R3, -R11, RZ, RZ ;  /* 0x000000ff0b037210 */ /* 0x000fca0007ffe1ff */
[----:B------:R-:W-:-:S07]  /*c810*/  IMAD R10, R10, R3, R8 ;  /* 0x000000030a0a7224 */ /* 0x000fce00078e0208 */
.L_x_3344:
[----:B------:R-:W1:Y:S01]  /*c820*/  S2R R2, SR_TID.X ;  /* 0x0000000000027919 */ /* 0x000e620000002100 */
[----:B------:R-:W-:Y:S02]  /*c830*/  LEA R3, R9, UR37, 0x3 ;  /* 0x0000002509037c11 */ /* 0x000fe4000f8e18ff */
[----:B-1----:R-:W-:Y:S02]  /*c840*/  LOP3.LUT R5, R2, 0x7f, RZ, 0xc0, !PT ;  /* 0x0000007f02057812 */ /* 0x002fe400078ec0ff */
[----:B------:R-:W-:Y:S02]  /*c850*/  SHF.L.U32 R2, R17, 0x1f, RZ ;  /* 0x0000001f11027819 */ /* 0x000fe400000006ff */
[----:B------:R-:W-:Y:S02]  /*c860*/  ISETP.NE.AND P2, PT, R5, RZ, PT ;  /* 0x000000ff0500720c */ /* 0x000fe40003f45270 */
[----:B------:R-:W1:Y:S02]  /*c870*/  SYNCS.PHASECHK.TRANS64.TRYWAIT P3, [R3+URZ+0x22840], R2 ;  /* 0x02284002030075a7 */ /* 0x000e64000806017f */
[----:B-1----:R-:W-:Y:S09]  /*c880*/  @!P3 BRA `(.L_x_3345) ;  /* 0x00000014002cb947 */ /* 0x002ff20003800000 */
.L_x_3381:
[----:B------:R-:W-:Y:S05]  /*c890*/  @P2 BRA `(.L_x_3346) ;  /* 0x0000000000142947 */ /* 0x000fea0003800000 */
[----:B------:R-:W-:Y:S01]  /*c8a0*/  ISETP.NE.AND P3, PT, R19, RZ, PT ;  /* 0x000000ff1300720c */ /* 0x000fe20003f65270 */
[----:B------:R-:W-:-:S04]  /*c8b0*/  IMAD.MOV.U32 R12, RZ, RZ, 0x3000 ;  /* 0x00003000ff0c7424 */ /* 0x000fc800078e00ff */
[----:B------:R2:W-:Y:S08]  /*c8c0*/  SYNCS.ARRIVE.TRANS64 RZ, [R3+URZ+0x22830], R12 ;  /* 0x0228300c03ff79a7 */ /* 0x0005f0000800003f */
[----:B------:R-:W-:Y:S05]  /*c8d0*/  @!P3 BRA `(.L_x_3346) ;  /* 0x000000000004b947 */ /* 0x000fea0003800000 */
[----:B------:R-:W-:Y:S01]  /*c8e0*/  BPT.TRAP 0x1 ;  /* 0x000000040000795c */ /* 0x000fe20000300000 */
.L_x_3346:
        /* <DEDUP_REMOVED lines=17> */
.L_x_3382:
[----:B------:R-:W-:Y:S05]  /*ca00*/  @P2 BRA `(.L_x_3348) ;  /* 0x0000000000142947 */ /* 0x000fea0003800000 */
[----:B------:R-:W-:Y:S02]  /*ca10*/  ISETP.NE.AND P2, PT, R19, RZ, PT ;  /* 0x000000ff1300720c */ /* 0x000fe40003f45270 */
[----:B-1-3--:R-:W-:-:S04]  /*ca20*/  MOV R2, 0xc000 ;  /* 0x0000c00000027802 */ /* 0x00afc80000000f00 */
[----:B------:R4:W-:Y:S07]  /*ca30*/  SYNCS.ARRIVE.TRANS64 RZ, [R3+URZ+0x22850], R2 ;  /* 0x0228500203ff79a7 */ /* 0x0009ee000800003f */
[----:B------:R-:W-:Y:S05]  /*ca40*/  @!P2 BRA `(.L_x_3348) ;  /* 0x000000000004a947 */ /* 0x000fea0003800000 */
[----:B------:R-:W-:Y:S01]  /*ca50*/  BPT.TRAP 0x1 ;  /* 0x000000040000795c */ /* 0x000fe20000300000 */
.L_x_3348:
        /* <DEDUP_REMOVED lines=30> */
.L_x_3343:
[----:B------:R-:W-:Y:S05]  /*cc40*/  BSYNC B1 ;  /* 0x0000000000017941 */ /* 0x000fea0003800000 */
.L_x_3342:
[----:B------:R-:W-:Y:S01]  /*cc50*/  VIADD R9, R9, 0x1 ;  /* 0x0000000109097836 */ /* 0x000fe20000000000 */
[----:B------:R-:W-:Y:S04]  /*cc60*/  BSSY B1, `(.L_x_3349) ;  /* 0x000005c000017945 */ /* 0x000fe80003800000 */
[----:B------:R-:W-:-:S04]  /*cc70*/  ISETP.NE.AND P2, PT, R9, 0x2, PT ;  /* 0x000000020900780c */ /* 0x000fc80003f45270 */
[----:B---34-:R-:W-:Y:S02]  /*cc80*/  SEL R2, RZ, 0x1, P2 ;  /* 0x00000001ff027807 */ /* 0x018fe40001000000 */
[----:B------:R-:W-:Y:S02]  /*cc90*/  SEL R16, R9, RZ, P2 ;  /* 0x000000ff09107207 */ /* 0x000fe40001000000 */
[----:B------:R-:W-:Y:S01]  /*cca0*/  LOP3.LUT R17, R17, R2, RZ, 0x3c, !PT ;  /* 0x0000000211117212 */ /* 0x000fe200078e3cff */
[----:B------:R-:W-:Y:S06]  /*ccb0*/  @!P6 BRA `(.L_x_3350) ;  /* 0x000000040058e947 */ /* 0x000fec0003800000 */
[----:B------:R-:W-:Y:S01]  /*ccc0*/  IADD3 R10, R8, -0x1, RZ ;  /* 0xffffffff080a7810 */ /* 0x000fe20007ffe0ff */
[----:B------:R-:W-:Y:S06]  /*ccd0*/  @!P0 BRA `(.L_x_3351) ;  /* 0x0000000000488947 */ /* 0x000fec0003800000 */
[----:B------:R-:W1:Y:S01]  /*cce0*/  LDC R9, c[0x0][0x41c] ;  /* 0x00010700ff097b82 */ /* 0x000e620000000800 */
[----:B------:R-:W-:Y:S02]  /*ccf0*/  IMAD.MOV.U32 R11, RZ, RZ, R10 ;  /* 0x000000ffff0b7224 */ /* 0x000fe400078e000a */
[----:B------:R-:W-:-:S04]  /*cd00*/  IMAD R13, R7, UR4, RZ ;  /* 0x00000004070d7c24 */ /* 0x000fc8000f8e02ff */
[----:B------:R-:W-:Y:S01]  /*cd10*/  IMAD R13, R6, UR5, R13 ;  /* 0x00000005060d7c24 */ /* 0x000fe2000f8e020d */
[----:B------:R-:W3:Y:S01]  /*cd20*/  LDC.64 R4, c[0x0][0x3f8] ;  /* 0x0000fe00ff047b82 */ /* 0x000ee20000000a00 */
[----:B-1----:R-:W-:-:S13]  /*cd30*/  ISETP.NE.AND P2, PT, R9, 0x1, PT ;  /* 0x000000010900780c */ /* 0x002fda0003f45270 */
[----:B--2---:R-:W1:Y:S02]  /*cd40*/  @P2 LDC.64 R2, c[0x0][0x420] ;  /* 0x00010800ff022b82 */ /* 0x004e640000000a00 */
[----:B-1----:R-:W-:-:S05]  /*cd50*/  @P2 IMAD.HI.U32 R2, R10, R2, RZ ;  /* 0x000000020a022227 */ /* 0x002fca00078e00ff */
[----:B------:R-:W-:-:S04]  /*cd60*/  @P2 SHF.R.U32.HI R11, RZ, R3, R2 ;  /* 0x00000003ff0b2219 */ /* 0x000fc80000011602 */
[----:B------:R-:W-:Y:S02]  /*cd70*/  SHF.R.S32.HI R3, RZ, 0x1f, R11 ;  /* 0x0000001fff037819 */ /* 0x000fe4000001140b */
[----:B------:R-:W-:-:S05]  /*cd80*/  MOV R2, R11 ;  /* 0x0000000b00027202 */ /* 0x000fca0000000f00 */
[----:B------:R-:W-:-:S04]  /*cd90*/  IMAD.WIDE.U32 R2, R6, UR4, R2 ;  /* 0x0000000406027c25 */ /* 0x000fc8000f8e0002 */
[----:B------:R-:W-:Y:S01]  /*cda0*/  IMAD.IADD R3, R13, 0x1, R3 ;  /* 0x000000010d037824 */ /* 0x000fe200078e0203 */
[----:B---3--:R-:W-:-:S04]  /*cdb0*/  LEA R4, P2, R2, R4, 0x2 ;  /* 0x0000000402047211 */ /* 0x008fc800078410ff */
[----:B------:R-:W-:-:S05]  /*cdc0*/  LEA.HI.X R5, R2, R5, R3, 0x2, P2 ;  /* 0x0000000502057211 */ /* 0x000fca00010f1403 */
[----:B------:R1:W5:Y:S01]  /*cdd0*/  LDG.E R4, desc[UR46][R4.64] ;  /* 0x0000002e04047981 */ /* 0x000362000c1e1900 */
[----:B------:R-:W-:-:S05]  /*cde0*/  IADD3 R2, -R11, RZ, RZ ;  /* 0x000000ff0b027210 */ /* 0x000fca0007ffe1ff */
[----:B------:R-:W-:-:S07]  /*cdf0*/  IMAD R10, R9, R2, R10 ;  /* 0x00000002090a7224 */ /* 0x000fce00078e020a */
.L_x_3351:
[----:B------:R-:W1:Y:S01]  /*ce00*/  S2R R2, SR_TID.X ;  /* 0x0000000000027919 */ /* 0x000e620000002100 */
[----:B--2---:R-:W-:Y:S02]  /*ce10*/  SHF.L.U32 R3, R17, 0x1f, RZ ;  /* 0x0000001f11037819 */ /* 0x004fe400000006ff */
[----:B-1----:R-:W-:Y:S02]  /*ce20*/  LOP3.LUT R5, R2, 0x7f, RZ, 0xc0, !PT ;  /* 0x0000007f02057812 */ /* 0x002fe400078ec0ff */
[----:B------:R-:W-:Y:S02]  /*ce30*/  LEA R2, R16, UR37, 0x3 ;  /* 0x0000002510027c11 */ /* 0x000fe4000f8e18ff */
[----:B------:R-:W-:Y:S02]  /*ce40*/  ISETP.NE.AND P2, PT, R5, RZ, PT ;  /* 0x000000ff0500720c */ /* 0x000fe40003f45270 */
[----:B------:R-:W1:Y:S02]  /*ce50*/  SYNCS.PHASECHK.TRANS64.TRYWAIT P3, [R2+URZ+0x22840], R3 ;  /* 0x02284003020075a7 */ /* 0x000e64000806017f */
[----:B-1----:R-:W-:Y:S09]  /*ce60*/  @!P3 BRA `(.L_x_3352) ;  /* 0x0000000c00dcb947 */ /* 0x002ff20003800000 */
.L_x_3383:
[----:B------:R-:W-:Y:S05]  /*ce70*/  @P2 BRA `(.L_x_3353) ;  /* 0x0000000000142947 */ /* 0x000fea0003800000 */
[----:B------:R-:W-:Y:S01]  /*ce80*/  ISETP.NE.AND P3, PT, R19, RZ, PT ;  /* 0x000000ff1300720c */ /* 0x000fe20003f65270 */
[----:B------:R-:W-:-:S04]  /*ce90*/  IMAD.MOV.U32 R5, RZ, RZ, 0x3000 ;  /* 0x00003000ff057424 */ /* 0x000fc800078e00ff */
[----:B------:R2:W-:Y:S08]  /*cea0*/  SYNCS.ARRIVE.TRANS64 RZ, [R2+URZ+0x22830], R5 ;  /* 0x0228300502ff79a7 */ /* 0x0005f0000800003f */
[----:B------:R-:W-:Y:S05]  /*ceb0*/  @!P3 BRA `(.L_x_3353) ;  /* 0x000000000004b947 */ /* 0x000fea0003800000 */
[----:B------:R-:W-:Y:S01]  /*cec0*/  BPT.TRAP 0x1 ;  /* 0x000000040000795c */ /* 0x000fe20000300000 */
.L_x_3353:
        /* <DEDUP_REMOVED lines=17> */
.L_x_3384:
[----:B------:R-:W-:Y:S05]  /*cfe0*/  @P2 BRA `(.L_x_3355) ;  /* 0x0000000000142947 */ /* 0x000fea0003800000 */
[----:B------:R-:W-:Y:S02]  /*cff0*/  ISETP.NE.AND P2, PT, R19, RZ, PT ;  /* 0x000000ff1300720c */ /* 0x000fe40003f45270 */
[----:B-1-3--:R-:W-:-:S04]  /*d000*/  MOV R3, 0xc000 ;  /* 0x0000c00000037802 */ /* 0x00afc80000000f00 */
[----:B------:R4:W-:Y:S07]  /*d010*/  SYNCS.ARRIVE.TRANS64 RZ, [R2+URZ+0x22850], R3 ;  /* 0x0228500302ff79a7 */ /* 0x0009ee000800003f */
[----:B------:R-:W-:Y:S05]  /*d020*/  @!P2 BRA `(.L_x_3355) ;  /* 0x000000000004a947 */ /* 0x000fea0003800000 */
[----:B------:R-:W-:Y:S01]  /*d030*/  BPT.TRAP 0x1 ;  /* 0x000000040000795c */ /* 0x000fe20000300000 */
.L_x_3355:
        /* <DEDUP_REMOVED lines=30> */
.L_x_3350:
[----:B------:R-:W-:Y:S05]  /*d220*/  BSYNC B1 ;  /* 0x0000000000017941 */ /* 0x000fea0003800000 */
.L_x_3349:
[C---:B------:R-:W-:Y:S01]  /*d230*/  ISETP.GT.AND P2, PT, R8.reuse, 0x1, PT ;  /* 0x000000010800780c */ /* 0x040fe20003f44270 */
[----:B------:R-:W-:-:S12]  /*d240*/  VIADD R8, R8, 0xfffffffe ;  /* 0xfffffffe08087836 */ /* 0x000fd80000000000 */
[----:B------:R-:W-:Y:S05]  /*d250*/  @P2 BRA `(.L_x_3356) ;  /* 0xfffffff400002947 */ /* 0x000fea000383ffff */
.L_x_3341:
[----:B------:R-:W-:Y:S05]  /*d260*/  BSYNC B0 ;  /* 0x0000000000007941 */ /* 0x000fea0003800000 */
.L_x_3332:
[----:B------:R-:W-:Y:S01]  /*d270*/  IADD3 R16, R16, 0x1, RZ ;  /* 0x0000000110107810 */ /* 0x000fe20007ffe0ff */
[----:B------:R-:W-:Y:S03]  /*d280*/  BSSY B0, `(.L_x_3357) ;  /* 0x0000011000007945 */ /* 0x000fe60003800000 */
        /* <DEDUP_REMOVED lines=16> */
.L_x_3358:
[----:B------:R-:W-:Y:S05]  /*d390*/  BSYNC B0 ;  /* 0x0000000000007941 */ /* 0x000fea0003800000 */
.L_x_3357:
[----:B------:R-:W-:Y:S01]  /*d3a0*/  SEL R16, R16, RZ, P0 ;  /* 0x000000ff10107207 */ /* 0x000fe20000000000 */
[----:B------:R-:W-:-:S07]  /*d3b0*/  IMAD.MOV.U32 R13, RZ, RZ, R18 ;  /* 0x000000ffff0d7224 */ /* 0x000fce00078e0012 */
.L_x_3317:
[----:B------:R-:W-:Y:S05]  /*d3c0*/  BSYNC B6 ;  /* 0x0000000000067941 */ /* 0x000fea0003800000 */
.L_x_3315:
[----:B------:R-:W-:-:S03]  /*d3d0*/  UMOV UR6, 0xffffffff ;  /* 0xffffffff00067882 */ /* 0x000fc60000000000 */
[----:B------:R-:W-:Y:S05]  /*d3e0*/  BRA.DIV UR6, `(.L_x_3359) ;  /* 0x0000000a06a47947 */ /* 0x000fea000b800000 */
[----:B------:R1:W1:Y:S02]  /*d3f0*/  SHFL.IDX PT, R14, R13, RZ, 0x1f ;  /* 0x00001fff0d0e7589 */ /* 0x00026400000e0000 */
.L_x_3387:
[----:B------:R-:W-:Y:S01]  /*d400*/  ISETP.NE.AND P0, PT, R19, RZ, PT ;  /* 0x000000ff1300720c */ /* 0x000fe20003f05270 */
[----:B------:R-:W-:Y:S05]  /*d410*/  WARPSYNC.ALL ;  /* 0x0000000000007948 */ /* 0x000fea0003800000 */
[----:B------:R-:W-:Y:S01]  /*d420*/  BAR.SYNC.DEFER_BLOCKING 0x4, 0x120 ;  /* 0x0104800000007b1d */ /* 0x000fe20000010000 */
[----:B-1----:R-:W-:-:S05]  /*d430*/  MOV R18, R14 ;  /* 0x0000000e00127202 */ /* 0x002fca0000000f00 */
        /* <DEDUP_REMOVED lines=8> */
.L_x_3312:
        /* <DEDUP_REMOVED lines=11> */
.L_x_3388:
        /* <DEDUP_REMOVED lines=10> */
[----:B------:R-:W-:-:S04]  /*d610*/  MOV R0, UR4 ;  /* 0x0000000400007c02 */ /* 0x000fc80008000f00 */
[----:B------:R-:W-:-:S13]  /*d620*/  ISETP.NE.AND P2, PT, R0, 0x3, PT ;  /* 0x000000030000780c */ /* 0x000fda0003f45270 */
[----:B------:R-:W-:Y:S05]  /*d630*/  @!P2 BRA `(.L_x_3364) ;  /* 0x000000000004a947 */ /* 0x000fea0003800000 */
[----:B------:R-:W-:Y:S01]  /*d640*/  BPT.TRAP 0x1 ;  /* 0x000000040000795c */ /* 0x000fe20000300000 */
.L_x_3364:
[----:B------:R-:W-:Y:S01]  /*d650*/  VIADD R3, R7, 0x22840 ;  /* 0x0002284007037836 */ /* 0x000fe20000000000 */
[----:B------:R-:W-:Y:S01]  /*d660*/  SHF.L.U32 R4, R17, 0x1f, RZ ;  /* 0x0000001f11047819 */ /* 0x000fe200000006ff */
[----:B------:R-:W-:-:S03]  /*d670*/  VIADD R0, R16, 0x1 ;  /* 0x0000000110007836 */ /* 0x000fc60000000000 */
[----:B------:R-:W-:Y:S02]  /*d680*/  LEA R5, R16, R3, 0x3 ;  /* 0x0000000310057211 */ /* 0x000fe400078e18ff */
[----:B------:R-:W-:Y:S02]  /*d690*/  ISETP.NE.AND P1, PT, R0, 0x2, PT ;  /* 0x000000020000780c */ /* 0x000fe40003f25270 */
[----:B------:R-:W1:Y:S02]  /*d6a0*/  SYNCS.PHASECHK.TRANS64.TRYWAIT P0, [R5+URZ], R4 ;  /* 0x00000004050075a7 */ /* 0x000e64000800017f */
[----:B------:R-:W-:-:S04]  /*d6b0*/  SEL R2, RZ, 0x1, P1 ;  /* 0x00000001ff027807 */ /* 0x000fc80000800000 */
[----:B------:R-:W-:Y:S02]  /*d6c0*/  LOP3.LUT R17, R17, R2, RZ, 0x3c, !PT ;  /* 0x0000000211117212 */ /* 0x000fe400078e3cff */
[----:B------:R-:W-:Y:S02]  /*d6d0*/  SEL R2, R0, RZ, P1 ;  /* 0x000000ff00027207 */ /* 0x000fe40000800000 */
[----:B------:R-:W-:Y:S02]  /*d6e0*/  SHF.L.U32 R0, R17, 0x1f, RZ ;  /* 0x0000001f11007819 */ /* 0x000fe400000006ff */
[----:B------:R-:W-:Y:S01]  /*d6f0*/  LEA R3, R2, R3, 0x3 ;  /* 0x0000000302037211 */ /* 0x000fe200078e18ff */
[----:B-1----:R-:W-:Y:S06]  /*d700*/  @!P0 BRA `(.L_x_3365) ;  /* 0x0000000800148947 */ /* 0x002fec0003800000 */
.L_x_3389:
[----:B------:R-:W2:Y:S02]  /*d710*/  SYNCS.PHASECHK.TRANS64.TRYWAIT P0, [R3+URZ], R0 ;  /* 0x00000000030075a7 */ /* 0x000ea4000800017f */
[----:B--2---:R-:W-:Y:S05]  /*d720*/  @!P0 BRA `(.L_x_3366) ;  /* 0x0000000800208947 */ /* 0x004fea0003800000 */
.L_x_3390:
[----:B------:R-:W-:Y:S05]  /*d730*/  @!P2 BRA `(.L_x_3367) ;  /* 0x000000000004a947 */ /* 0x000fea0003800000 */
[----:B------:R-:W-:Y:S01]  /*d740*/  BPT.TRAP 0x1 ;  /* 0x000000040000795c */ /* 0x000fe20000300000 */
.L_x_3367:
[----:B--2---:R-:W-:-:S05]  /*d750*/  VIADD R3, R7, 0x22860 ;  /* 0x0002286007037836 */ /* 0x004fca0000000000 */
[----:B-1----:R-:W-:-:S04]  /*d760*/  LEA R5, R16, R3, 0x3 ;  /* 0x0000000310057211 */ /* 0x002fc800078e18ff */
[----:B------:R-:W1:Y:S02]  /*d770*/  SYNCS.PHASECHK.TRANS64.TRYWAIT P0, [R5+URZ], R4 ;  /* 0x00000004050075a7 */ /* 0x000e64000800017f */
[----:B-1----:R-:W-:Y:S05]  /*d780*/  @!P0 BRA `(.L_x_3368) ;  /* 0x00000008001c8947 */ /* 0x002fea0003800000 */
.L_x_3391:
[----:B------:R-:W-:-:S07]  /*d790*/  IMAD R3, R2, 0x8, R3 ;  /* 0x0000000802037824 */ /* 0x000fce00078e0203 */
.L_x_3369:
[----:B--2---:R2:W3:Y:S02]  /*d7a0*/  SYNCS.PHASECHK.TRANS64.TRYWAIT P0, [R3+URZ], R0 ;  /* 0x00000000030075a7 */ /* 0x0044e4000800017f */
[----:B---3--:R-:W-:Y:S05]  /*d7b0*/  @!P0 NANOSLEEP.SYNCS 0x989680 ;  /* 0x009896800000895d */ /* 0x008fea0003900000 */
[----:B------:R-:W3:Y:S02]  /*d7c0*/  @!P0 SYNCS.PHASECHK.TRANS64 P0, [R3+URZ], R0 ;  /* 0x00000000030085a7 */ /* 0x000ee4000800007f */
[----:B---3--:R-:W-:Y:S05]  /*d7d0*/  @!P0 BRA `(.L_x_3369) ;  /* 0xfffffffc00f08947 */ /* 0x008fea000383ffff */
.L_x_3363:
[----:B------:R-:W-:Y:S05]  /*d7e0*/  BSYNC B0 ;  /* 0x0000000000007941 */ /* 0x000fea0003800000 */
.L_x_3362:
[----:B------:R-:W-:Y:S05]  /*d7f0*/  EXIT ;  /* 0x000000000000794d */ /* 0x000fea0003800000 */
.L_x_3269:
[----:B-1----:R-:W-:-:S04]  /*d800*/  MOV R3, UR49 ;  /* 0x0000003100037c02 */ /* 0x002fc80008000f00 */
[----:B------:R1:W2:Y:S03]  /*d810*/  SYNCS.PHASECHK.TRANS64.TRYWAIT P0, [R3+URZ+0x22800], R0 ;  /* 0x02280000030075a7 */ /* 0x0002a6000800017f */
[----:B--2---:R-:W-:Y:S05]  /*d820*/  @!P0 NANOSLEEP.SYNCS 0x989680 ;  /* 0x009896800000895d */ /* 0x004fea0003900000 */
[----:B------:R-:W2:Y:S02]  /*d830*/  @!P0 SYNCS.PHASECHK.TRANS64 P0, [R3+URZ+0x22800], R0 ;  /* 0x02280000030085a7 */ /* 0x000ea4000800007f */
[----:B--2---:R-:W-:Y:S05]  /*d840*/  @!P0 BRA `(.L_x_3269) ;  /* 0xfffffffc00ec8947 */ /* 0x004fea000383ffff */
[----:B------:R-:W-:Y:S05]  /*d850*/  BRA `(.L_x_3370) ;  /* 0xffffff3c00fc7947 */ /* 0x000fea000383ffff */
.L_x_3273:
[----:B--2---:R-:W-:-:S04]  /*d860*/  IMAD.U32 R0, RZ, RZ, UR21 ;  /* 0x00000015ff007e24 */ /* 0x004fc8000f8e00ff */
[----:B------:R2:W3:Y:S03]  /*d870*/  SYNCS.PHASECHK.TRANS64.TRYWAIT P1, [R0+URZ+0x22830], R7 ;  /* 0x02283007000075a7 */ /* 0x0004e6000802017f */
[----:B---3--:R-:W-:Y:S05]  /*d880*/  @!P1 NANOSLEEP.SYNCS 0x989680 ;  /* 0x009896800000995d */ /* 0x008fea0003900000 */
[----:B------:R-:W3:Y:S02]  /*d890*/  @!P1 SYNCS.PHASECHK.TRANS64 P1, [R0+URZ+0x22830], R7 ;  /* 0x02283007000095a7 */ /* 0x000ee4000802007f */
[----:B---3--:R-:W-:Y:S05]  /*d8a0*/  @!P1 BRA `(.L_x_3273) ;  /* 0xfffffffc00ec9947 */ /* 0x008fea000383ffff */
[----:B------:R-:W-:Y:S05]  /*d8b0*/  BRA `(.L_x_3272) ;  /* 0xffffff4000207947 */ /* 0x000fea000383ffff */
.L_x_3277:
[----:B--2---:R2:W3:Y:S02]  /*d8c0*/  SYNCS.PHASECHK.TRANS64.TRYWAIT P2, [R8+URZ+0x22850], R7 ;  /* 0x02285007080075a7 */ /* 0x0044e4000804017f */
[----:B---3--:R-:W-:Y:S05]  /*d8d0*/  @!P2 NANOSLEEP.SYNCS 0x989680 ;  /* 0x009896800000a95d */ /* 0x008fea0003900000 */
[----:B------:R-:W3:Y:S02]  /*d8e0*/  @!P2 SYNCS.PHASECHK.TRANS64 P2, [R8+URZ+0x22850], R7 ;  /* 0x022850070800a5a7 */ /* 0x000ee4000804007f */
[----:B---3--:R-:W-:Y:S05]  /*d8f0*/  @!P2 BRA `(.L_x_3277) ;  /* 0xfffffffc00f0a947 */ /* 0x008fea000383ffff */
[----:B------:R-:W-:Y:S05]  /*d900*/  BRA `(.L_x_3276) ;  /* 0xffffff5c008c7947 */ /* 0x000fea000383ffff */
.L_x_3282:
[----:B--2---:R-:W-:-:S04]  /*d910*/  MOV R5, UR30 ;  /* 0x0000001e00057c02 */ /* 0x004fc80008000f00 */
[----:B------:R2:W3:Y:S03]  /*d920*/  SYNCS.PHASECHK.TRANS64.TRYWAIT P2, [R5+URZ+0x22830], R6 ;  /* 0x02283006050075a7 */ /* 0x0004e6000804017f */
[----:B---3--:R-:W-:Y:S05]  /*d930*/  @!P2 NANOSLEEP.SYNCS 0x989680 ;  /* 0x009896800000a95d */ /* 0x008fea0003900000 */
[----:B------:R-:W3:Y:S02]  /*d940*/  @!P2 SYNCS.PHASECHK.TRANS64 P2, [R5+URZ+0x22830], R6 ;  /* 0x022830060500a5a7 */ /* 0x000ee4000804007f */
[----:B---3--:R-:W-:Y:S05]  /*d950*/  @!P2 BRA `(.L_x_3282) ;  /* 0xfffffffc00eca947 */ /* 0x008fea000383ffff */
[----:B------:R-:W-:Y:S05]  /*d960*/  BRA `(.L_x_3281) ;  /* 0xffffff6000a87947 */ /* 0x000fea000383ffff */
.L_x_3286:
[----:B--2---:R2:W3:Y:S02]  /*d970*/  SYNCS.PHASECHK.TRANS64.TRYWAIT P2, [R185+URZ+0x22850], R6 ;  /* 0x02285006b90075a7 */ /* 0x0044e4000804017f */
[----:B---3--:R-:W-:Y:S05]  /*d980*/  @!P2 NANOSLEEP.SYNCS 0x989680 ;  /* 0x009896800000a95d */ /* 0x008fea0003900000 */
[----:B------:R-:W3:Y:S02]  /*d990*/  @!P2 SYNCS.PHASECHK.TRANS64 P2, [R185+URZ+0x22850], R6 ;  /* 0x02285006b900a5a7 */ /* 0x000ee4000804007f */
[----:B---3--:R-:W-:Y:S05]  /*d9a0*/  @!P2 BRA `(.L_x_3286) ;  /* 0xfffffffc00f0a947 */ /* 0x008fea000383ffff */
[----:B------:R-:W-:Y:S05]  /*d9b0*/  BRA `(.L_x_3285) ;  /* 0xffffff8800007947 */ /* 0x000fea000383ffff */
.L_x_3292:
[----:B--2---:R-:W-:-:S04]  /*d9c0*/  IMAD.U32 R5, RZ, RZ, UR23 ;  /* 0x00000017ff057e24 */ /* 0x004fc8000f8e00ff */
[----:B------:R2:W3:Y:S03]  /*d9d0*/  SYNCS.PHASECHK.TRANS64.TRYWAIT P2, [R5+URZ+0x22830], R6 ;  /* 0x02283006050075a7 */ /* 0x0004e6000804017f */
[----:B---3--:R-:W-:Y:S05]  /*d9e0*/  @!P2 NANOSLEEP.SYNCS 0x989680 ;  /* 0x009896800000a95d */ /* 0x008fea0003900000 */
[----:B------:R-:W3:Y:S02]  /*d9f0*/  @!P2 SYNCS.PHASECHK.TRANS64 P2, [R5+URZ+0x22830], R6 ;  /* 0x022830060500a5a7 */ /* 0x000ee4000804007f */
[----:B---3--:R-:W-:Y:S05]  /*da00*/  @!P2 BRA `(.L_x_3292) ;  /* 0xfffffffc00eca947 */ /* 0x008fea000383ffff */
[----:B------:R-:W-:Y:S05]  /*da10*/  BRA `(.L_x_3291) ;  /* 0xffffff8800fc7947 */ /* 0x000fea000383ffff */
.L_x_3296:
[----:B--2---:R2:W3:Y:S02]  /*da20*/  SYNCS.PHASECHK.TRANS64.TRYWAIT P2, [R199+URZ+0x22850], R6 ;  /* 0x02285006c70075a7 */ /* 0x0044e4000804017f */
[----:B---3--:R-:W-:Y:S05]  /*da30*/  @!P2 NANOSLEEP.SYNCS 0x989680 ;  /* 0x009896800000a95d */ /* 0x008fea0003900000 */
[----:B------:R-:W3:Y:S02]  /*da40*/  @!P2 SYNCS.PHASECHK.TRANS64 P2, [R199+URZ+0x22850], R6 ;  /* 0x02285006c700a5a7 */ /* 0x000ee4000804007f */
[----:B---3--:R-:W-:Y:S05]  /*da50*/  @!P2 BRA `(.L_x_3296) ;  /* 0xfffffffc00f0a947 */ /* 0x008fea000383ffff */
[----:B------:R-:W-:Y:S05]  /*da60*/  BRA `(.L_x_3295) ;  /* 0xffffffa800907947 */ /* 0x000fea000383ffff */
.L_x_3321:
[----:B------:R-:W1:Y:S01]  /*da70*/  S2R R7, SR_TID.X ;  /* 0x0000000000077919 */ /* 0x000e620000002100 */
[----:B------:R-:W-:Y:S01]  /*da80*/  IMAD.MOV.U32 R12, RZ, RZ, RZ ;  /* 0x000000ffff0c7224 */ /* 0x000fe200078e00ff */
[----:B------:R-:W-:Y:S01]  /*da90*/  MOV R11, 0x1f ;  /* 0x0000001f000b7802 */ /* 0x000fe20000000f00 */
[----:B------:R-:W-:Y:S01]  /*daa0*/  IMAD.MOV.U32 R15, RZ, RZ, -0x1 ;  /* 0xffffffffff0f7424 */ /* 0x000fe200078e00ff */
[----:B-1----:R-:W-:-:S04]  /*dab0*/  SHF.R.U32.HI R7, RZ, 0x5, R7 ;  /* 0x00000005ff077819 */ /* 0x002fc80000011607 */
[----:B------:R-:W-:-:S04]  /*dac0*/  LOP3.LUT R7, R7, 0x3, RZ, 0xc0, !PT ;  /* 0x0000000307077812 */ /* 0x000fc800078ec0ff */
[----:B------:R-:W-:-:S07]  /*dad0*/  MOV R13, R7 ;  /* 0x00000007000d7202 */ /* 0x000fce0000000f00 */
[----:B------:R-:W-:Y:S05]  /*dae0*/  WARPSYNC.COLLECTIVE R15, `(.L_x_3371) ;  /* 0x000000000f087348 */ /* 0x000fea0003c00000 */
[----:B------:R1:W2:Y:S02]  /*daf0*/  SHFL.IDX P6, R14, R13, R12, R11 ;  /* 0x0000000c0d0e7389 */ /* 0x0002a400000c000b */
[----:B-12---:R-:W-:Y:S01]  /*db00*/  ENDCOLLECTIVE ;  /* 0x000000000000791b */ /* 0x006fe20003800000 */
.L_x_3371:
[----:B------:R-:W-:Y:S05]  /*db10*/  BRA `(.L_x_3372) ;  /* 0xffffffdc00247947 */ /* 0x000fea000383ffff */
.L_x_3322:
[----:B------:R-:W-:Y:S01]  /*db20*/  BSSY B0, `(.L_x_3373) ;  /* 0x0000006000007945 */ /* 0x000fe20003800000 */
[----:B------:R-:W-:-:S07]  /*db30*/  MOV R15, 0xffffffff ;  /* 0xffffffff000f7802 */ /* 0x000fce0000000f00 */
[----:B------:R-:W-:Y:S05]  /*db40*/  WARPSYNC.COLLECTIVE R15, `(.L_x_3374) ;  /* 0x000000000f0c7348 */ /* 0x000fea0003c00000 */
[----:B------:R-:W-:Y:S02]  /*db50*/  ELECT P6, UR62, PT ;  /* 0x00000000003e782f */ /* 0x000fe400038c0000 */
[----:B------:R-:W-:Y:S01]  /*db60*/  MOV R14, UR62 ;  /* 0x0000003e000e7c02 */ /* 0x000fe20008000f00 */
[----:B------:R-:W-:Y:S10]  /*db70*/  ENDCOLLECTIVE ;  /* 0x000000000000791b */ /* 0x000ff40003800000 */
.L_x_3374:
[----:B------:R-:W-:Y:S05]  /*db80*/  BSYNC B0 ;  /* 0x0000000000007941 */ /* 0x000fea0003800000 */
.L_x_3373:
[----:B------:R-:W-:Y:S05]  /*db90*/  BRA `(.L_x_3375) ;  /* 0xffffffdc00147947 */ /* 0x000fea000383ffff */
.L_x_3325:
[----:B-1----:R1:W2:Y:S02]  /*dba0*/  SYNCS.PHASECHK.TRANS64.TRYWAIT P2, [R8+URZ+0x22840], R5 ;  /* 0x02284005080075a7 */ /* 0x0022a4000804017f */
[----:B--2---:R-:W-:Y:S05]  /*dbb0*/  @!P2 NANOSLEEP.SYNCS 0x989680 ;  /* 0x009896800000a95d */ /* 0x004fea0003900000 */
[----:B------:R-:W2:Y:S02]  /*dbc0*/  @!P2 SYNCS.PHASECHK.TRANS64 P2, [R8+URZ+0x22840], R5 ;  /* 0x022840050800a5a7 */ /* 0x000ea4000804007f */
[----:B--2---:R-:W-:Y:S05]  /*dbd0*/  @!P2 BRA `(.L_x_3325) ;  /* 0xfffffffc00f0a947 */ /* 0x004fea000383ffff */
[----:B------:R-:W-:Y:S05]  /*dbe0*/  BRA `(.L_x_3376) ;  /* 0xffffffdc00707947 */ /* 0x000fea000383ffff */
.L_x_3327:
[----:B-1----:R-:W-:-:S04]  /*dbf0*/  IMAD.U32 R8, RZ, RZ, UR37 ;  /* 0x00000025ff087e24 */ /* 0x002fc8000f8e00ff */
[----:B------:R1:W2:Y:S03]  /*dc00*/  SYNCS.PHASECHK.TRANS64.TRYWAIT P2, [R8+URZ+0x22820], R5 ;  /* 0x02282005080075a7 */ /* 0x0002a6000804017f */
[----:B--2---:R-:W-:Y:S05]  /*dc10*/  @!P2 NANOSLEEP.SYNCS 0x989680 ;  /* 0x009896800000a95d */ /* 0x004fea0003900000 */
[----:B------:R-:W2:Y:S02]  /*dc20*/  @!P2 SYNCS.PHASECHK.TRANS64 P2, [R8+URZ+0x22820], R5 ;  /* 0x022820050800a5a7 */ /* 0x000ea4000804007f */
[----:B--2---:R-:W-:Y:S05]  /*dc30*/  @!P2 BRA `(.L_x_3327) ;  /* 0xfffffffc00eca947 */ /* 0x004fea000383ffff */
[----:B------:R-:W-:Y:S05]  /*dc40*/  BRA `(.L_x_3377) ;  /* 0xffffffe000107947 */ /* 0x000fea000383ffff */
.L_x_3330:
[----:B-1----:R1:W2:Y:S02]  /*dc50*/  SYNCS.PHASECHK.TRANS64.TRYWAIT P2, [R8+URZ+0x22860], R5 ;  /* 0x02286005080075a7 */ /* 0x0022a4000804017f */
[----:B--2---:R-:W-:Y:S05]  /*dc60*/  @!P2 NANOSLEEP.SYNCS 0x989680 ;  /* 0x009896800000a95d */ /* 0x004fea0003900000 */
[----:B------:R-:W2:Y:S02]  /*dc70*/  @!P2 SYNCS.PHASECHK.TRANS64 P2, [R8+URZ+0x22860], R5 ;  /* 0x022860050800a5a7 */ /* 0x000ea4000804007f */
[----:B--2---:R-:W-:Y:S05]  /*dc80*/  @!P2 BRA `(.L_x_3330) ;  /* 0xfffffffc00f0a947 */ /* 0x004fea000383ffff */
[----:B------:R-:W-:Y:S05]  /*dc90*/  BRA `(.L_x_3378) ;  /* 0xffffffe000247947 */ /* 0x000fea000383ffff */
.L_x_3337:
[----:B-1----:R1:W2:Y:S02]  /*dca0*/  SYNCS.PHASECHK.TRANS64.TRYWAIT P3, [R2+URZ+0x22840], R3 ;  /* 0x02284003020075a7 */ /* 0x0022a4000806017f */
[----:B--2---:R-:W-:Y:S05]  /*dcb0*/  @!P3 NANOSLEEP.SYNCS 0x989680 ;  /* 0x009896800000b95d */ /* 0x004fea0003900000 */
[----:B------:R-:W2:Y:S02]  /*dcc0*/  @!P3 SYNCS.PHASECHK.TRANS64 P3, [R2+URZ+0x22840], R3 ;  /* 0x022840030200b5a7 */ /* 0x000ea4000806007f */
[----:B--2---:R-:W-:Y:S05]  /*dcd0*/  @!P3 BRA `(.L_x_3337) ;  /* 0xfffffffc00f0b947 */ /* 0x004fea000383ffff */
[----:B------:R-:W-:Y:S05]  /*dce0*/  BRA `(.L_x_3379) ;  /* 0xffffffe400587947 */ /* 0x000fea000383ffff */
.L_x_3339:
[----:B--2---:R2:W3:Y:S02]  /*dcf0*/  SYNCS.PHASECHK.TRANS64.TRYWAIT P3, [R2+URZ+0x22860], R3 ;  /* 0x02286003020075a7 */ /* 0x0044e4000806017f */
[----:B---3--:R-:W-:Y:S05]  /*dd00*/  @!P3 NANOSLEEP.SYNCS 0x989680 ;  /* 0x009896800000b95d */ /* 0x008fea0003900000 */
[----:B------:R-:W3:Y:S02]  /*dd10*/  @!P3 SYNCS.PHASECHK.TRANS64 P3, [R2+URZ+0x22860], R3 ;  /* 0x022860030200b5a7 */ /* 0x000ee4000806007f */
[----:B---3--:R-:W-:Y:S05]  /*dd20*/  @!P3 BRA `(.L_x_3339) ;  /* 0xfffffffc00f0b947 */ /* 0x008fea000383ffff */
[----:B------:R-:W-:Y:S05]  /*dd30*/  BRA `(.L_x_3380) ;  /* 0xffffffe400a07947 */ /* 0x000fea000383ffff */
.L_x_3345:
[----:B-1----:R1:W2:Y:S02]  /*dd40*/  SYNCS.PHASECHK.TRANS64.TRYWAIT P3, [R3+URZ+0x22840], R2 ;  /* 0x02284002030075a7 */ /* 0x0022a4000806017f */
[----:B--2---:R-:W-:Y:S05]  /*dd50*/  @!P3 NANOSLEEP.SYNCS 0x989680 ;  /* 0x009896800000b95d */ /* 0x004fea0003900000 */
[----:B------:R-:W2:Y:S02]  /*dd60*/  @!P3 SYNCS.PHASECHK.TRANS64 P3, [R3+URZ+0x22840], R2 ;  /* 0x022840020300b5a7 */ /* 0x000ea4000806007f */
[----:B--2---:R-:W-:Y:S05]  /*dd70*/  @!P3 BRA `(.L_x_3345) ;  /* 0xfffffffc00f0b947 */ /* 0x004fea000383ffff */
[----:B------:R-:W-:Y:S05]  /*dd80*/  BRA `(.L_x_3381) ;  /* 0xffffffe800c07947 */ /* 0x000fea000383ffff */
.L_x_3347:
[----:B---3--:R3:W4:Y:S02]  /*dd90*/  SYNCS.PHASECHK.TRANS64.TRYWAIT P3, [R3+URZ+0x22860], R2 ;  /* 0x02286002030075a7 */ /* 0x008724000806017f */
[----:B----4-:R-:W-:Y:S05]  /*dda0*/  @!P3 NANOSLEEP.SYNCS 0x989680 ;  /* 0x009896800000b95d */ /* 0x010fea0003900000 */
[----:B------:R-:W4:Y:S02]  /*ddb0*/  @!P3 SYNCS.PHASECHK.TRANS64 P3, [R3+URZ+0x22860], R2 ;  /* 0x022860020300b5a7 */ /* 0x000f24000806007f */
[----:B----4-:R-:W-:Y:S05]  /*ddc0*/  @!P3 BRA `(.L_x_3347) ;  /* 0xfffffffc00f0b947 */ /* 0x010fea000383ffff */
[----:B------:R-:W-:Y:S05]  /*ddd0*/  BRA `(.L_x_3382) ;  /* 0xffffffec00087947 */ /* 0x000fea000383ffff */
.L_x_3352:
[----:B-1----:R1:W2:Y:S02]  /*dde0*/  SYNCS.PHASECHK.TRANS64.TRYWAIT P3, [R2+URZ+0x22840], R3 ;  /* 0x02284003020075a7 */ /* 0x0022a4000806017f */
[----:B--2---:R-:W-:Y:S05]  /*ddf0*/  @!P3 NANOSLEEP.SYNCS 0x989680 ;  /* 0x009896800000b95d */ /* 0x004fea0003900000 */
[----:B------:R-:W2:Y:S02]  /*de00*/  @!P3 SYNCS.PHASECHK.TRANS64 P3, [R2+URZ+0x22840], R3 ;  /* 0x022840030200b5a7 */ /* 0x000ea4000806007f */
[----:B--2---:R-:W-:Y:S05]  /*de10*/  @!P3 BRA `(.L_x_3352) ;  /* 0xfffffffc00f0b947 */ /* 0x004fea000383ffff */
[----:B------:R-:W-:Y:S05]  /*de20*/  BRA `(.L_x_3383) ;  /* 0xfffffff000107947 */ /* 0x000fea000383ffff */
.L_x_3354:
[----:B---3--:R3:W4:Y:S02]  /*de30*/  SYNCS.PHASECHK.TRANS64.TRYWAIT P3, [R2+URZ+0x22860], R3 ;  /* 0x02286003020075a7 */ /* 0x008724000806017f */
[----:B----4-:R-:W-:Y:S05]  /*de40*/  @!P3 NANOSLEEP.SYNCS 0x989680 ;  /* 0x009896800000b95d */ /* 0x010fea0003900000 */
[----:B------:R-:W4:Y:S02]  /*de50*/  @!P3 SYNCS.PHASECHK.TRANS64 P3, [R2+URZ+0x22860], R3 ;  /* 0x022860030200b5a7 */ /* 0x000f24000806007f */
[----:B----4-:R-:W-:Y:S05]  /*de60*/  @!P3 BRA `(.L_x_3354) ;  /* 0xfffffffc00f0b947 */ /* 0x010fea000383ffff */
[----:B------:R-:W-:Y:S05]  /*de70*/  BRA `(.L_x_3384) ;  /* 0xfffffff000587947 */ /* 0x000fea000383ffff */
.L_x_3359:
[----:B------:R-:W-:Y:S01]  /*de80*/  BSSY B0, `(.L_x_3385) ;  /* 0x0000007000007945 */ /* 0x000fe20003800000 */
[----:B--2---:R-:W-:Y:S01]  /*de90*/  MOV R12, RZ ;  /* 0x000000ff000c7202 */ /* 0x004fe20000000f00 */
[----:B------:R-:W-:Y:S01]  /*dea0*/  IMAD.MOV.U32 R11, RZ, RZ, 0x1f ;  /* 0x0000001fff0b7424 */ /* 0x000fe200078e00ff */
[----:B------:R-:W-:-:S07]  /*deb0*/  MOV R15, 0xffffffff ;  /* 0xffffffff000f7802 */ /* 0x000fce0000000f00 */
[----:B-1-34-:R-:W-:Y:S05]  /*dec0*/  WARPSYNC.COLLECTIVE R15, `(.L_x_3386) ;  /* 0x000000000f087348 */ /* 0x01afea0003c00000 */
[----:B------:R2:W1:Y:S02]  /*ded0*/  SHFL.IDX P6, R14, R13, R12, R11 ;  /* 0x0000000c0d0e7389 */ /* 0x00046400000c000b */
[----:B-1234-:R-:W-:Y:S01]  /*dee0*/  ENDCOLLECTIVE ;  /* 0x000000000000791b */ /* 0x01efe20003800000 */
.L_x_3386:
[----:B------:R-:W-:Y:S05]  /*def0*/  BSYNC B0 ;  /* 0x0000000000007941 */ /* 0x000fea0003800000 */
.L_x_3385:
[----:B------:R-:W-:Y:S05]  /*df00*/  BRA `(.L_x_3387) ;  /* 0xfffffff4003c7947 */ /* 0x000fea000383ffff */
.L_x_3361:
[----:B-1----:R1:W2:Y:S02]  /*df10*/  SYNCS.PHASECHK.TRANS64.TRYWAIT P0, [R7+URZ+0x22820], R0 ;  /* 0x02282000070075a7 */ /* 0x0022a4000800017f */
[----:B--2---:R-:W-:Y:S05]  /*df20*/  @!P0 NANOSLEEP.SYNCS 0x989680 ;  /* 0x009896800000895d */ /* 0x004fea0003900000 */
[----:B------:R-:W2:Y:S02]  /*df30*/  @!P0 SYNCS.PHASECHK.TRANS64 P0, [R7+URZ+0x22820], R0 ;  /* 0x02282000070085a7 */ /* 0x000ea4000800007f */
[----:B--2---:R-:W-:Y:S05]  /*df40*/  @!P0 BRA `(.L_x_3361) ;  /* 0xfffffffc00f08947 */ /* 0x004fea000383ffff */
[----:B------:R-:W-:Y:S05]  /*df50*/  BRA `(.L_x_3388) ;  /* 0xfffffff400847947 */ /* 0x000fea000383ffff */
.L_x_3365:
[----:B-1----:R1:W2:Y:S02]  /*df60*/  SYNCS.PHASECHK.TRANS64.TRYWAIT P0, [R5+URZ], R4 ;  /* 0x00000004050075a7 */ /* 0x0022a4000800017f */
[----:B--2---:R-:W-:Y:S05]  /*df70*/  @!P0 NANOSLEEP.SYNCS 0x989680 ;  /* 0x009896800000895d */ /* 0x004fea0003900000 */
[----:B------:R-:W2:Y:S02]  /*df80*/  @!P0 SYNCS.PHASECHK.TRANS64 P0, [R5+URZ], R4 ;  /* 0x00000004050085a7 */ /* 0x000ea4000800007f */
[----:B--2---:R-:W-:Y:S05]  /*df90*/  @!P0 BRA `(.L_x_3365) ;  /* 0xfffffffc00f08947 */ /* 0x004fea000383ffff */
[----:B------:R-:W-:Y:S05]  /*dfa0*/  BRA `(.L_x_3389) ;  /* 0xfffffff400d87947 */ /* 0x000fea000383ffff */
.L_x_3366:
[----:B--2---:R2:W3:Y:S02]  /*dfb0*/  SYNCS.PHASECHK.TRANS64.TRYWAIT P0, [R3+URZ], R0 ;  /* 0x00000000030075a7 */ /* 0x0044e4000800017f */
[----:B---3--:R-:W-:Y:S05]  /*dfc0*/  @!P0 NANOSLEEP.SYNCS 0x989680 ;  /* 0x009896800000895d */ /* 0x008fea0003900000 */
[----:B------:R-:W3:Y:S02]  /*dfd0*/  @!P0 SYNCS.PHASECHK.TRANS64 P0, [R3+URZ], R0 ;  /* 0x00000000030085a7 */ /* 0x000ee4000800007f */
[----:B---3--:R-:W-:Y:S05]  /*dfe0*/  @!P0 BRA `(.L_x_3366) ;  /* 0xfffffffc00f08947 */ /* 0x008fea000383ffff */
[----:B------:R-:W-:Y:S05]  /*dff0*/  BRA `(.L_x_3390) ;  /* 0xfffffff400cc7947 */ /* 0x000fea000383ffff */
.L_x_3368:
[----:B-1----:R1:W2:Y:S02]  /*e000*/  SYNCS.PHASECHK.TRANS64.TRYWAIT P0, [R5+URZ], R4 ;  /* 0x00000004050075a7 */ /* 0x0022a4000800017f */
[----:B--2---:R-:W-:Y:S05]  /*e010*/  @!P0 NANOSLEEP.SYNCS 0x989680 ;  /* 0x009896800000895d */ /* 0x004fea0003900000 */
[----:B------:R-:W2:Y:S02]  /*e020*/  @!P0 SYNCS.PHASECHK.TRANS64 P0, [R5+URZ], R4 ;  /* 0x00000004050085a7 */ /* 0x000ea4000800007f */
[----:B--2---:R-:W-:Y:S05]  /*e030*/  @!P0 BRA `(.L_x_3368) ;  /* 0xfffffffc00f08947 */ /* 0x004fea000383ffff */
[----:B------:R-:W-:Y:S05]  /*e040*/  BRA `(.L_x_3391) ;  /* 0xfffffff400d07947 */ /* 0x000fea000383ffff */
.L_x_3392:
        /* <DEDUP_REMOVED lines=11> */
.L_x_4729:


//--------------------- .text._ZN7cutlass13device_kernelIN5flash11enable_sm90INS1_16FlashAttnFwdSm90INS1_25CollectiveMainloopFwdSm90ILi2EN4cute5tupleIJNS5_1CILi1EEES8_S8_EEENS6_IJNS7_ILi128EEENS7_ILi96EEENS7_ILi64EEEEEELi256ENS_6half_tEfNS_4arch4Sm90ELb1ELb0ELb1ELb0ELb0ELb0ELb1ELb1ELb0ELb0ELb0ELb0EEENS1_21CollectiveEpilogueFwdINS6_IJSA_NS7_ILi256EEESB_EEES9_SE_SG_Li256ELb0ELb0ELb0ELb0EEENS1_30DynamicPersistentTileSchedulerILi256ELi32ELb0ELb0ELb1EEEEEEEEEvNT_6ParamsE --------------------------
	.section	.text._ZN7cutlass13device_kernelIN5flash11enable_sm90INS1_16FlashAttnFwdSm90INS1_25CollectiveMainloopFwdSm90ILi2EN4cute5tupleIJNS5_1CILi1EEES8_S8_EEENS6_IJNS7_ILi128EEENS7_ILi96EEENS7_ILi64EEEEEELi256ENS_6half_tEfNS_4arch4Sm90ELb1ELb0ELb1ELb0ELb0ELb0ELb1ELb1ELb0ELb0ELb0ELb0EEENS1_21CollectiveEpilogueFwdINS6_IJSA_NS7_ILi256EEESB_EEES9_SE_SG_Li256ELb0ELb0ELb0ELb0EEENS1_30DynamicPersistentTileSchedulerILi256ELi32ELb0ELb0ELb1EEEEEEEEEvNT_6ParamsE,"ax",@progbits
	.align	128
.text._ZN7cutlass13device_kernelIN5flash11enable_sm90INS1_16FlashAttnFwdSm90INS1_25CollectiveMainloopFwdSm90ILi2EN4cute5tupleIJNS5_1CILi1EEES8_S8_EEENS6_IJNS7_ILi128EEENS7_ILi96EEENS7_ILi64EEEEEELi256ENS_6half_tEfNS_4arch4Sm90ELb1ELb0ELb1ELb0ELb0ELb0ELb1ELb1ELb0ELb0ELb0ELb0EEENS1_21CollectiveEpilogueFwdINS6_IJSA_NS7_ILi256EEESB_EEES9_SE_SG_Li256ELb0ELb0ELb0ELb0EEENS1_30DynamicPersistentTileSchedulerILi256ELi32ELb0ELb0ELb1EEEEEEEEEvNT_6ParamsE:
        .type           _ZN7cutlass13device_kernelIN5flash11enable_sm90INS1_16FlashAttnFwdSm90INS1_25CollectiveMainloopFwdSm90ILi2EN4cute5tupleIJNS5_1CILi1EEES8_S8_EEENS6_IJNS7_ILi128EEENS7_ILi96EEENS7_ILi64EEEEEELi256ENS_6half_tEfNS_4arch4Sm90ELb1ELb0ELb1ELb0ELb0ELb0ELb1ELb1ELb0ELb0ELb0ELb0EEENS1_21CollectiveEpilogueFwdINS6_IJSA_NS7_ILi256EEESB_EEES9_SE_SG_Li256ELb0ELb0ELb0ELb0EEENS1_30DynamicPersistentTileSchedulerILi256ELi32ELb0ELb0ELb1EEEEEEEEEvNT_6ParamsE,@function
        .size           _ZN7cutlass13device_kernelIN5flash11enable_sm90INS1_16FlashAttnFwdSm90INS1_25CollectiveMainloopFwdSm90ILi2EN4cute5tupleIJNS5_1CILi1EEES8_S8_EEENS6_IJNS7_ILi128EEENS7_ILi96EEENS7_ILi64EEEEEELi256ENS_6half_tEfNS_4arch4Sm90ELb1ELb0ELb1ELb0ELb0ELb0ELb1ELb1ELb0ELb0ELb0ELb0EEENS1_21CollectiveEpilogueFwdINS6_IJSA_NS7_ILi256EEESB_EEES9_SE_SG_Li256ELb0ELb0ELb0ELb0EEENS1_30DynamicPersistentTileSchedulerILi256ELi32ELb0ELb0ELb1EEEEEEEEEvNT_6ParamsE,(.L_x_4730 - _ZN7cutlass13device_kernelIN5flash11enable_sm90INS1_16FlashAttnFwdSm90INS1_25CollectiveMainloopFwdSm90ILi2EN4cute5tupleIJNS5_1CILi1EEES8_S8_EEENS6_IJNS7_ILi128EEENS7_ILi96EEENS7_ILi64EEEEEELi256ENS_6half_tEfNS_4arch4Sm90ELb1ELb0ELb1ELb0ELb0ELb0ELb1ELb1ELb0ELb0ELb0ELb0EEENS1_21CollectiveEpilogueFwdINS6_IJSA_NS7_ILi256EEESB_EEES9_SE_SG_Li256ELb0ELb0ELb0ELb0EEENS1_30DynamicPersistentTileSchedulerILi256ELi32ELb0ELb0ELb1EEEEEEEEEvNT_6ParamsE)
        .other          _ZN7cutlass13device_kernelIN5flash11enable_sm90INS1_16FlashAttnFwdSm90INS1_25CollectiveMainloopFwdSm90ILi2EN4cute5tupleIJNS5_1CILi1EEES8_S8_EEENS6_IJNS7_ILi128EEENS7_ILi96EEENS7_ILi64EEEEEELi256ENS_6half_tEfNS_4arch4Sm90ELb1ELb0ELb1ELb0ELb0ELb0ELb1ELb1ELb0ELb0ELb0ELb0EEENS1_21CollectiveEpilogueFwdINS6_IJSA_NS7_ILi256EEESB_EEES9_SE_SG_Li256ELb0ELb0ELb0ELb0EEENS1_30DynamicPersistentTileSchedulerILi256ELi32ELb0ELb0ELb1EEEEEEEEEvNT_6ParamsE,@"STO_CUDA_ENTRY STV_DEFAULT"
_ZN7cutlass13device_kernelIN5flash11enable_sm90INS1_16FlashAttnFwdSm90INS1_25CollectiveMainloopFwdSm90ILi2EN4cute5tupleIJNS5_1CILi1EEES8_S8_EEENS6_IJNS7_ILi128EEENS7_ILi96EEENS7_ILi64EEEEEELi256ENS_6half_tEfNS_4arch4Sm90ELb1ELb0ELb1ELb0ELb0ELb0ELb1ELb1ELb0ELb0ELb0ELb0EEENS1_21CollectiveEpilogueFwdINS6_IJSA_NS7_ILi256EEESB_EEES9_SE_SG_Li256ELb0ELb0ELb0ELb0EEENS1_30DynamicPersistentTileSchedulerILi256ELi32ELb0ELb0ELb1EEEEEEEEEvNT_6ParamsE:
[----:B------:R-:W1:Y:S02]  /*0000*/  LDC R1, c[0x0][0x28] ;  /* 0x00000a00ff017b82 */ /* 0x000e640000000800 */
[----:B-1----:R-:W-:Y:S01]  /*0010*/  VIADD R1, R1, 0xfffffff0 ;  /* 0xfffffff001017836 */ /* 0x002fe20000000000 */
[----:B------:R-:W1:Y:S01]  /*0020*/  S2R R3, SR_TID.X ;  /* 0x0000000000037919 */ /* 0x000e620000002100 */
[----:B------:R-:W-:Y:S01]  /*0030*/  ELECT P0, URZ, PT ;  /* 0x00000000003f782f */ /* 0x000fe20003800000 */
[----:B------:R-:W-:Y:S01]  /*0040*/  BSSY B0, `(.L_x_3393) ;  /* 0x0000016000007945 */ /* 0x000fe20003800000 */
[----:B-1----:R-:W-:-:S05]  /*0050*/  SHF.R.U32.HI R0, RZ, 0x5, R3 ;  /* 0x00000005ff007819 */ /* 0x002fca0000011603 */
        /* <DEDUP_REMOVED lines=20> */
.L_x_3394:
[----:B------:R-:W-:Y:S05]  /*01a0*/  BSYNC B0 ;  /* 0x0000000000007941 */ /* 0x000fea0003800000 */
.L_x_3393:
[----:B------:R-:W-:Y:S01]  /*01b0*/  VOTEU.ANY UP0, P0 ;  /* 0x00000000003f7886 */ /* 0x000fe20000000100 */
[----:B------:R-:W1:Y:S01]  /*01c0*/  SHFL.IDX PT, R2, R0, RZ, 0x1f ;  /* 0x00001fff00027589 */ /* 0x000e6200000e0000 */
[----:B------:R-:W-:Y:S01]  /*01d0*/  UMOV UR4, 0x1 ;  /* 0x0000000100047882 */ /* 0x000fe20000000000 */
[----:B------:R-:W-:Y:S01]  /*01e0*/  VOTEU.ANY UP1, P0 ;  /* 0x00000000003f7886 */ /* 0x000fe20000020100 */
[----:B------:R-:W-:Y:S01]  /*01f0*/  SHF.R.U32.HI R3, RZ, 0x7, R3 ;  /* 0x00000007ff037819 */ /* 0x000fe20000011603 */
[----:B------:R-:W2:Y:S01]  /*0200*/  @UP0 S2UR UR7, SR_CgaCtaId ;  /* 0x00000000000709c3 */ /* 0x000ea20000008800 */
[----:B------:R-:W-:Y:S01]  /*0210*/  @UP0 UMOV UR6, 0x400 ;  /* 0x0000040000060882 */ /* 0x000fe20000000000 */
[----:B------:R-:W-:-:S04]  /*0220*/  @UP0 UIADD3 UR4, -UR4, 0x100000, URZ ;  /* 0x0010000004040890 */ /* 0x000fc8000fffe13f */
[----:B------:R-:W-:Y:S02]  /*0230*/  @UP0 USHF.L.U32 UR5, UR4, 0xb, URZ ;  /* 0x0000000b04050899 */ /* 0x000fe4000800063f */
[----:B------:R-:W-:Y:S01]  /*0240*/  @UP0 USHF.L.U32 UR4, UR4, 0x1, URZ ;  /* 0x0000000104040899 */ /* 0x000fe2000800063f */
[----:B------:R-:W-:Y:S01]  /*0250*/  VOTEU.ANY UP2, P0 ;  /* 0x00000000003f7886 */ /* 0x000fe20000040100 */
[----:B-1----:R-:W-:Y:S02]  /*0260*/  ISETP.NE.AND P1, PT, R2, RZ, PT ;  /* 0x000000ff0200720c */ /* 0x002fe40003f25270 */
[----:B------:R1:W3:Y:S01]  /*0270*/  SHFL.IDX PT, R2, R3, RZ, 0x1f ;  /* 0x00001fff03027589 */ /* 0x0002e200000e0000 */
[----:B--2---:R-:W-:Y:S01]  /*0280*/  @UP0 ULEA UR6, UR7, UR6, 0x18 ;  /* 0x0000000607060291 */ /* 0x004fe2000f8ec03f */
[----:B------:R-:W-:Y:S02]  /*0290*/  VOTEU.ANY UP0, P0 ;  /* 0x00000000003f7886 */ /* 0x000fe40000000100 */
[----:B------:R-:W2:Y:S09]  /*02a0*/  FENCE.VIEW.ASYNC.S ;  /* 0x00000000000073c6 */ /* 0x000eb20000000000 */
[----:B--2---:R1:W2:Y:S01]  /*02b0*/  @UP0 SYNCS.EXCH.64 URZ, [UR6+0x32400], UR4 ;  /* 0x03240004063f05b2 */ /* 0x0042a20008000100 */
[----:B------:R1:W4:Y:S01]  /*02c0*/  @UP1 SYNCS.EXCH.64 URZ, [UR6+0x32410], UR4 ;  /* 0x03241004063f15b2 */ /* 0x0003220008000100 */
[----:B------:R1:W1:Y:S01]  /*02d0*/  @UP2 SYNCS.EXCH.64 URZ, [UR6+0x32420], UR4 ;  /* 0x03242004063f25b2 */ /* 0x0002620008000100 */
        /* <DEDUP_REMOVED lines=19> */
.L_x_3395:
[----:B-1----:R-:W1:Y:S01]  /*0410*/  SHFL.IDX PT, R3, R0, RZ, 0x1f ;  /* 0x00001fff00037589 */ /* 0x002e6200000e0000 */
[----:B------:R-:W-:Y:S01]  /*0420*/  NOP ;  /* 0x0000000000007918 */ /* 0x000fe20000000000 */
[----:B-1----:R-:W-:-:S13]  /*0430*/  ISETP.NE.AND P0, PT, R3, RZ, PT ;  /* 0x000000ff0300720c */ /* 0x002fda0003f05270 */
[----:B------:R-:W-:Y:S05]  /*0440*/  @P0 BRA `(.L_x_3396) ;  /* 0x0000000000480947 */ /* 0x000fea0003800000 */
[----:B------:R-:W1:Y:S01]  /*0450*/  S2UR UR5, SR_CgaCtaId ;  /* 0x00000000000579c3 */ /* 0x000e620000008800 */
        /* <DEDUP_REMOVED lines=17> */
.L_x_3396:
        /* <DEDUP_REMOVED lines=18> */
.L_x_3397:
        /* <DEDUP_REMOVED lines=22> */
.L_x_3398:
        /* <DEDUP_REMOVED lines=22> */
.L_x_3399:
[----:B---3--:R-:W-:Y:S01]  /*0950*/  ISETP.NE.AND P0, PT, R2, RZ, PT ;  /* 0x000000ff0200720c */ /* 0x008fe20003f05270 */
[----:B------:R-:W-:Y:S01]  /*0960*/  IMAD.MOV.U32 R2, RZ, RZ, 0x1 ;  /* 0x00000001ff027424 */ /* 0x000fe200078e00ff */
[----:B------:R-:W-:Y:S01]  /*0970*/  NOP ;  /* 0x0000000000007918 */ /* 0x000fe20000000000 */
[----:B------:R-:W-:-:S03]  /*0980*/  ULDC.64 UR46, c[0x0][0x208] ;  /* 0x00008200002e7ab9 */ /* 0x000fc60000000a00 */
[----:B------:R-:W-:-:S05]  /*0990*/  SEL R2, R2, 0x2, !P0 ;  /* 0x0000000202027807 */ /* 0x000fca0004000000 */
[----:B------:R3:W-:Y:S01]  /*09a0*/  STL [R1+0x8], R2 ;  /* 0x0000080201007387 */ /* 0x0007e20000100800 */
[----:B-12-4-:R-:W-:Y:S06]  /*09b0*/  BAR.SYNC.DEFER_BLOCKING 0x0 ;  /* 0x0000000000007b1d */ /* 0x016fec0000010000 */
[----:B------:R-:W-:Y:S05]  /*09c0*/  @!P0 BRA `(.L_x_3400) ;  /* 0x000000b800608947 */ /* 0x000fea0003800000 */
.L_x_3401:
[----:B------:R-:W-:-:S08]  /*09d0*/  NOP ;  /* 0x0000000000007918 */ /* 0x000fd00000000000 */
[----:B------:R-:W1:Y:S02]  /*09e0*/  USETMAXREG.TRY_ALLOC.CTAPOOL UP0, 0xf0 ;  /* 0x000000f0000079c8 */ /* 0x000e640008000600 */
[----:B-1----:R-:W-:-:S13]  /*09f0*/  PLOP3.LUT P0, PT, PT, PT, UP0, 0x80, 0x0 ;  /* 0x000000000000781c */ /* 0x002fda0003f0f008 */
[----:B------:R-:W-:Y:S05]  /*0a00*/  @!P0 BRA `(.L_x_3401) ;  /* 0xfffffffc00f08947 */ /* 0x000fea000383ffff */
[----:B------:R-:W1:Y:S01]  /*0a10*/  S2R R0, SR_TID.X ;  /* 0x0000000000007919 */ /* 0x000e620000002100 */
[----:B------:R-:W2:Y:S08]  /*0a20*/  S2UR UR7, SR_CTAID.X ;  /* 0x00000000000779c3 */ /* 0x000eb00000002500 */
[----:B------:R-:W-:Y:S08]  /*0a30*/  BAR.ARV 0x4, 0x120 ;  /* 0x0104800000007b1d */ /* 0x000ff00000002000 */
[----:B------:R-:W-:Y:S06]  /*0a40*/  BAR.ARV 0x8, 0x120 ;  /* 0x0204800000007b1d */ /* 0x000fec0000002000 */
[----:B-1----:R-:W-:-:S04]  /*0a50*/  SHF.R.U32.HI R0, RZ, 0x7, R0 ;  /* 0x00000007ff007819 */ /* 0x002fc80000011600 */
[----:B------:R-:W-:Y:S02]  /*0a60*/  ISETP.NE.AND P0, PT, R0, 0x1, PT ;  /* 0x000000010000780c */ /* 0x000fe40003f05270 */
[----:B------:R-:W2:Y:S11]  /*0a70*/  LDC R0, c[0x0][0xea8] ;  /* 0x0003aa00ff007b82 */ /* 0x000eb60000000800 */
[----:B------:R-:W-:Y:S06]  /*0a80*/  @!P0 BAR.ARV 0x9, 0x100 ;  /* 0x0244000000008b1d */ /* 0x000fec0000002000 */
[----:B--2---:R-:W-:-:S13]  /*0a90*/  ISETP.LE.AND P0, PT, R0, UR7, PT ;  /* 0x0000000700007c0c */ /* 0x004fda000bf03270 */
[----:B------:R-:W-:Y:S05]  /*0aa0*/  @P0 EXIT ;  /* 0x000000000000094d */ /* 0x000fea0003800000 */
[----:B------:R-:W2:Y:S01]  /*0ab0*/  LDL.LU R11, [R1+0x8] ;  /* 0x00000800010b7983 */ /* 0x000ea20000300800 */
[----:B---3--:R-:W1:Y:S01]  /*0ac0*/  S2R R2, SR_TID.X ;  /* 0x0000000000027919 */ /* 0x008e620000002100 */
[----:B------:R-:W3:Y:S08]  /*0ad0*/  S2UR UR4, SR_CgaCtaId ;  /* 0x00000000000479c3 */ /* 0x000ef00000008800 */
[----:B------:R-:W4:Y:S01]  /*0ae0*/  S2UR UR6, SR_SWINHI ;  /* 0x00000000000679c3 */ /* 0x000f220000002f00 */
[----:B-1----:R-:W-:-:S05]  /*0af0*/  VIADD R227, R2, 0xffffff80 ;  /* 0xffffff8002e37836 */ /* 0x002fca0000000000 */
[----:B------:R-:W-:-:S04]  /*0b00*/  SHF.R.S32.HI R0, RZ, 0x1f, R227 ;  /* 0x0000001fff007819 */ /* 0x000fc800000114e3 */
[----:B------:R-:W-:-:S04]  /*0b10*/  LEA.HI R2, R0, R227, RZ, 0x7 ;  /* 0x000000e300027211 */ /* 0x000fc800078f38ff */
[----:B------:R-:W-:Y:S02]  /*0b20*/  LOP3.LUT R4, R2, 0xffffff80, RZ, 0xc0, !PT ;  /* 0xffffff8002047812 */ /* 0x000fe400078ec0ff */
[CC--:B------:R-:W-:Y:S02]  /*0b30*/  LEA.HI R3, R0.reuse, R227.reuse, RZ, 0x4 ;  /* 0x000000e300037211 */ /* 0x0c0fe400078f20ff */
[----:B------:R-:W-:Y:S02]  /*0b40*/  IADD3 R224, R227, -R4, RZ ;  /* 0x80000004e3e07210 */ /* 0x000fe40007ffe0ff */
[----:B------:R-:W-:Y:S02]  /*0b50*/  LEA.HI R4, R0, R227, RZ, 0x5 ;  /* 0x000000e300047211 */ /* 0x000fe400078f28ff */
[----:B------:R-:W-:Y:S02]  /*0b60*/  SHF.R.S32.HI R6, RZ, 0x4, R3 ;  /* 0x00000004ff067819 */ /* 0x000fe40000011403 */
[----:B------:R-:W-:-:S02]  /*0b70*/  SHF.R.S32.HI R7, RZ, 0x1f, R224 ;  /* 0x0000001fff077819 */ /* 0x000fc400000114e0 */
[----:B------:R-:W-:Y:S02]  /*0b80*/  SHF.R.S32.HI R5, RZ, 0x5, R4 ;  /* 0x00000005ff057819 */ /* 0x000fe40000011404 */
[C---:B------:R-:W-:Y:S02]  /*0b90*/  LOP3.LUT R4, R3.reuse, 0x3fffff0, RZ, 0xc0, !PT ;  /* 0x03fffff003047812 */ /* 0x040fe400078ec0ff */
[----:B------:R-:W-:Y:S02]  /*0ba0*/  LEA.HI R3, R3, R6, RZ, 0x1 ;  /* 0x0000000603037211 */ /* 0x000fe400078f08ff */
[----:B------:R-:W-:Y:S02]  /*0bb0*/  LEA.HI R8, R7, R224, RZ, 0x2 ;  /* 0x000000e007087211 */ /* 0x000fe400078f10ff */
[----:B------:R-:W-:Y:S02]  /*0bc0*/  LOP3.LUT R3, R3, 0x1ffffffe, RZ, 0xc0, !PT ;  /* 0x1ffffffe03037812 */ /* 0x000fe400078ec0ff */
[----:B------:R-:W-:-:S02]  /*0bd0*/  SHF.R.S32.HI R9, RZ, 0x2, R8 ;  /* 0x00000002ff097819 */ /* 0x000fc40000011408 */
[----:B------:R-:W-:Y:S01]  /*0be0*/  SHF.R.S32.HI R10, RZ, 0x1f, R8 ;  /* 0x0000001fff0a7819 */ /* 0x000fe20000011408 */
[----:B------:R-:W-:Y:S01]  /*0bf0*/  IMAD.IADD R6, R6, 0x1, -R3 ;  /* 0x0000000106067824 */ /* 0x000fe200078e0a03 */
[----:B------:R-:W-:Y:S01]  /*0c00*/  SHF.R.S32.HI R3, RZ, 0x7, R2 ;  /* 0x00000007ff037819 */ /* 0x000fe20000011402 */
[----:B------:R-:W-:Y:S01]  /*0c10*/  IMAD.IADD R4, R227, 0x1, -R4 ;  /* 0x00000001e3047824 */ /* 0x000fe200078e0a04 */
[----:B------:R-:W-:Y:S01]  /*0c20*/  LEA.HI R10, R10, R9, RZ, 0x3 ;  /* 0x000000090a0a7211 */ /* 0x000fe200078f18ff */
[----:B------:R-:W-:Y:S01]  /*0c30*/  UMOV UR39, 0x400 ;  /* 0x0000040000277882 */ /* 0x000fe20000000000 */
[----:B------:R-:W-:Y:S01]  /*0c40*/  LEA.HI R2, R2, R3, RZ, 0x1 ;  /* 0x0000000302027211 */ /* 0x000fe200078f08ff */
[----:B------:R-:W-:Y:S01]  /*0c50*/  IMAD R5, R5, 0x10, R4 ;  /* 0x0000001005057824 */ /* 0x000fe200078e0204 */
[----:B------:R-:W-:Y:S01]  /*0c60*/  LOP3.LUT R10, R10, 0xfffffff8, RZ, 0xc0, !PT ;  /* 0xfffffff80a0a7812 */ /* 0x000fe200078ec0ff */
[----:B---3--:R-:W-:Y:S01]  /*0c70*/  ULEA UR39, UR4, UR39, 0x18 ;  /* 0x0000002704277291 */ /* 0x008fe2000f8ec03f */
[----:B------:R-:W-:-:S02]  /*0c80*/  LEA.HI R7, R7, R224, RZ, 0x5 ;  /* 0x000000e007077211 */ /* 0x000fc400078f28ff */
[----:B------:R-:W-:Y:S01]  /*0c90*/  LEA.HI R0, R0, R227, RZ, 0x3 ;  /* 0x000000e300007211 */ /* 0x000fe200078f18ff */
[----:B------:R-:W-:Y:S01]  /*0ca0*/  IMAD.IADD R10, R9, 0x1, -R10 ;  /* 0x00000001090a7824 */ /* 0x000fe200078e0a0a */
[----:B------:R-:W-:Y:S02]  /*0cb0*/  LOP3.LUT R2, R2, 0x3fffffe, RZ, 0xc0, !PT ;  /* 0x03fffffe02027812 */ /* 0x000fe400078ec0ff */
[----:B------:R-:W-:Y:S02]  /*0cc0*/  SHF.R.S32.HI R7, RZ, 0x5, R7 ;  /* 0x00000005ff077819 */ /* 0x000fe40000011407 */
[----:B------:R-:W-:Y:S02]  /*0cd0*/  LEA R5, R5, R6, 0x3 ;  /* 0x0000000605057211 */ /* 0x000fe400078e18ff */
[----:B------:R-:W-:Y:S01]  /*0ce0*/  LOP3.LUT R0, R0, 0x1ffffff8, RZ, 0xc0, !PT ;  /* 0x1ffffff800007812 */ /* 0x000fe200078ec0ff */
[----:B------:R-:W-:Y:S01]  /*0cf0*/  UMOV UR4, UR39 ;  /* 0x0000002700047c82 */ /* 0x000fe20008000000 */
[----:B----4-:R-:W-:Y:S01]  /*0d00*/  UMOV UR5, UR6 ;  /* 0x0000000600057c82 */ /* 0x010fe20008000000 */
[----:B------:R-:W-:Y:S01]  /*0d10*/  LOP3.LUT R9, R8, 0x7ffffffc, RZ, 0xc0, !PT ;  /* 0x7ffffffc08097812 */ /* 0x000fe200078ec0ff */
[----:B------:R-:W-:Y:S01]  /*0d20*/  IMAD.IADD R2, R3, 0x1, -R2 ;  /* 0x0000000103027824 */ /* 0x000fe200078e0a02 */
[----:B------:R-:W-:Y:S01]  /*0d30*/  SHF.L.U32 R5, R5, 0x3, RZ ;  /* 0x0000000305057819 */ /* 0x000fe200000006ff */
[----:B------:R-:W-:-:S02]  /*0d40*/  IMAD R7, R7, 0x10, R10 ;  /* 0x0000001007077824 */ /* 0x000fc400078e020a */
[----:B------:R-:W-:Y:S02]  /*0d50*/  IMAD.U32 R202, RZ, RZ, UR4 ;  /* 0x00000004ffca7e24 */ /* 0x000fe4000f8e00ff */
[----:B------:R-:W-:Y:S02]  /*0d60*/  IMAD.U32 R203, RZ, RZ, UR5 ;  /* 0x00000005ffcb7e24 */ /* 0x000fe4000f8e00ff */
[----:B------:R-:W-:Y:S01]  /*0d70*/  IMAD.IADD R0, R227, 0x1, -R0 ;  /* 0x00000001e3007824 */ /* 0x000fe200078e0a00 */
[----:B------:R-:W-:Y:S01]  /*0d80*/  LEA R225, R2, R7, 0x6 ;  /* 0x0000000702e17211 */ /* 0x000fe200078e30ff */
[----:B------:R-:W-:Y:S02]  /*0d90*/  IMAD.IADD R224, R224, 0x1, -R9 ;  /* 0x00000001e0e07824 */ /* 0x000fe400078e0a09 */
[----:B------:R-:W-:Y:S01]  /*0da0*/  IMAD.WIDE R202, R5, 0x2, R202 ;  /* 0x0000000205ca7825 */ /* 0x000fe200078e02ca */
[----:B------:R-:W-:-:S03]  /*0db0*/  UMOV UR4, UR7 ;  /* 0x0000000700047c82 */ /* 0x000fc60008000000 */
[----:B------:R-:W-:Y:S02]  /*0dc0*/  IMAD.MOV.U32 R226, RZ, RZ, RZ ;  /* 0x000000ffffe27224 */ /* 0x000fe400078e00ff */
[----:B------:R-:W-:Y:S01]  /*0dd0*/  IMAD.SHL.U32 R204, R0, 0x8, RZ ;  /* 0x0000000800cc7824 */ /* 0x000fe200078e00ff */
[----:B------:R-:W-:Y:S01]  /*0de0*/  ULDC.64 UR60, c[0x0][0x198] ;  /* 0x00006600003c7ab9 */ /* 0x000fe20000000a00 */
[----:B------:R-:W-:Y:S01]  /*0df0*/  UMOV UR37, URZ ;  /* 0x0000003f00257c82 */ /* 0x000fe20008000000 */
[----:B------:R-:W-:Y:S01]  /*0e00*/  UMOV UR36, URZ ;  /* 0x0000003f00247c82 */ /* 0x000fe20008000000 */
[----:B--2---:R-:W-:-:S07]  /*0e10*/  LOP3.LUT R219, R11, 0x1, RZ, 0xfc, !PT ;  /* 0x000000010bdb7812 */ /* 0x004fce00078efcff */
.L_x_3449:
        /* <DEDUP_REMOVED lines=20> */
.L_x_3402:
[----:B------:R-:W-:Y:S01]  /*0f60*/  ULDC UR6, c[0x0][0xec4] ;  /* 0x0003b10000067ab9 */ /* 0x000fe20000000800 */
[----:B------:R-:W-:Y:S01]  /*0f70*/  UMOV UR40, UR7 ;  /* 0x0000000700287c82 */ /* 0x000fe20008000000 */
[----:B------:R-:W-:-:S11]  /*0f80*/  UISETP.NE.AND UP0, UPT, UR6, 0x1, UPT ;  /* 0x000000010600788c */ /* 0x000fd6000bf05270 */
[----:B------:R-:W-:Y:S02]  /*0f90*/  @UP0 ULDC.64 UR10, c[0x0][0xec8] ;  /* 0x0003b200000a0ab9 */ /* 0x000fe40000000a00 */
[----:B------:R-:W-:-:S04]  /*0fa0*/  UIMAD.WIDE.U32 UR4, UR7, UR10, URZ ;  /* 0x0000000a070472a5 */ /* 0x000fc8000f8e003f */
[----:B------:R-:W-:-:S04]  /*0fb0*/  @UP0 USHF.R.U32.HI UR40, URZ, UR11, UR5 ;  /* 0x0000000b3f280299 */ /* 0x000fc80008011605 */
[----:B------:R-:W-:-:S12]  /*0fc0*/  UIMAD UR4, UR40, UR6, URZ ;  /* 0x00000006280472a4 */ /* 0x000fd8000f8e023f */
.L_x_3403:
[----:B------:R-:W1:Y:S01]  /*0fd0*/  LDC R2, c[0x0][0x288] ;  /* 0x0000a200ff027b82 */ /* 0x000e620000000800 */
[----:B------:R-:W-:Y:S01]  /*0fe0*/  ULOP3.LUT UR5, URZ, UR40, URZ, 0x33, !UPT ;  /* 0x000000283f057292 */ /* 0x000fe2000f8e333f */
[----:B------:R-:W-:Y:S01]  /*0ff0*/  PLOP3.LUT P0, PT, PT, PT, PT, 0x80, 0x0 ;  /* 0x000000000000781c */ /* 0x000fe20003f0f070 */
[----:B------:R-:W-:Y:S01]  /*1000*/  ULDC UR6, c[0x0][0xeac] ;  /* 0x0003ab0000067ab9 */ /* 0x000fe20000000800 */
[----:B------:R-:W-:Y:S01]  /*1010*/  ULDC.64 UR10, c[0x0][0x3f8] ;  /* 0x0000fe00000a7ab9 */ /* 0x000fe20000000a00 */
[----:B------:R-:W-:Y:S01]  /*1020*/  UIADD3 UR5, UR5, UR6, URZ ;  /* 0x0000000605057290 */ /* 0x000fe2000fffe03f */
[----:B------:R-:W-:Y:S01]  /*1030*/  MOV R150, RZ ;  /* 0x000000ff00967202 */ /* 0x000fe20000000f00 */
[----:B------:R-:W-:Y:S01]  /*1040*/  UISETP.NE.U32.AND UP0, UPT, UR10, URZ, UPT ;  /* 0x0000003f0a00728c */ /* 0x000fe2000bf05070 */
[----:B------:R-:W2:Y:S01]  /*1050*/  LDC R157, c[0x0][0x2e0] ;  /* 0x0000b800ff9d7b82 */ /* 0x000ea20000000800 */
[----:B------:R-:W-:Y:S01]  /*1060*/  USHF.L.U32 UR42, UR5, 0x7, URZ ;  /* 0x00000007052a7899 */ /* 0x000fe2000800063f */
[----:B------:R-:W-:Y:S01]  /*1070*/  CS2R R148, SRZ ;  /* 0x0000000000947805 */ /* 0x000fe2000001ff00 */
[----:B------:R-:W-:Y:S01]  /*1080*/  UISETP.NE.AND.EX UP0, UPT, UR11, URZ, UPT, UP0 ;  /* 0x0000003f0b00728c */ /* 0x000fe2000bf05300 */
[----:B------:R-:W-:Y:S01]  /*1090*/  CS2R R146, SRZ ;  /* 0x0000000000927805 */ /* 0x000fe2000001ff00 */
[----:B------:R-:W-:Y:S01]  /*10a0*/  ULDC UR6, c[0x0][0x404] ;  /* 0x0001010000067ab9 */ /* 0x000fe20000000800 */
[----:B------:R-:W-:Y:S01]  /*10b0*/  ULDC UR43, c[0x0][0xeb8] ;  /* 0x0003ae00002b7ab9 */ /* 0x000fe20000000800 */
[----:B------:R-:W-:Y:S01]  /*10c0*/  USEL UR5, UR6, 0x1, UP0 ;  /* 0x0000000106057887 */ /* 0x000fe20008000000 */
[----:B------:R-:W-:Y:S01]  /*10d0*/  MOV R223, UR42 ;  /* 0x0000002a00df7c02 */ /* 0x000fe20008000f00 */
[----:B------:R-:W-:Y:S01]  /*10e0*/  UISETP.NE.AND UP0, UPT, UR43, 0x1, UPT ;  /* 0x000000012b00788c */ /* 0x000fe2000bf05270 */
[----:B------:R-:W-:Y:S01]  /*10f0*/  CS2R R144, SRZ ;  /* 0x0000000000907805 */ /* 0x000fe2000001ff00 */
[----:B------:R-:W-:Y:S01]  /*1100*/  UIADD3 UR4, UR7, -UR4, URZ ;  /* 0x8000000407047290 */ /* 0x000fe2000fffe03f */
[----:B------:R-:W-:-:S02]  /*1110*/  CS2R R142, SRZ ;  /* 0x00000000008e7805 */ /* 0x000fc4000001ff00 */
[----:B------:R-:W-:Y:S02]  /*1120*/  CS2R R140, SRZ ;  /* 0x00000000008c7805 */ /* 0x000fe4000001ff00 */
[----:B------:R-:W-:Y:S02]  /*1130*/  CS2R R138, SRZ ;  /* 0x00000000008a7805 */ /* 0x000fe4000001ff00 */
[----:B------:R-:W-:Y:S02]  /*1140*/  CS2R R136, SRZ ;  /* 0x0000000000887805 */ /* 0x000fe4000001ff00 */
[----:B-1----:R-:W-:Y:S02]  /*1150*/  IADD3 R2, R223, 0xdf, -R2 ;  /* 0x000000dfdf027810 */ /* 0x002fe40007ffe802 */
[----:B------:R-:W-:Y:S02]  /*1160*/  CS2R R134, SRZ ;  /* 0x0000000000867805 */ /* 0x000fe4000001ff00 */
[----:B------:R-:W-:-:S02]  /*1170*/  CS2R R132, SRZ ;  /* 0x0000000000847805 */ /* 0x000fc4000001ff00 */
[----:B------:R-:W-:Y:S01]  /*1180*/  CS2R R130, SRZ ;  /* 0x0000000000827805 */ /* 0x000fe2000001ff00 */
[----:B------:R-:W-:Y:S01]  /*1190*/  @UP0 ULDC UR6, c[0x0][0xec0] ;  /* 0x0003b00000060ab9 */ /* 0x000fe20000000800 */
[----:B------:R-:W-:Y:S02]  /*11a0*/  CS2R R128, SRZ ;  /* 0x0000000000807805 */ /* 0x000fe4000001ff00 */
[----:B------:R-:W-:Y:S02]  /*11b0*/  CS2R R126, SRZ ;  /* 0x00000000007e7805 */ /* 0x000fe4000001ff00 */
[----:B------:R-:W-:Y:S01]  /*11c0*/  CS2R R124, SRZ ;  /* 0x00000000007c7805 */ /* 0x000fe2000001ff00 */
[----:B--2---:R-:W-:Y:S01]  /*11d0*/  IMAD R157, R157, UR5, RZ ;  /* 0x000000059d9d7c24 */ /* 0x004fe2000f8e02ff */
[----:B------:R-:W-:Y:S01]  /*11e0*/  ULDC UR5, c[0x0][0xec4] ;  /* 0x0003b10000057ab9 */ /* 0x000fe20000000800 */
[----:B------:R-:W-:Y:S01]  /*11f0*/  CS2R R122, SRZ ;  /* 0x00000000007a7805 */ /* 0x000fe2000001ff00 */
[----:B------:R-:W-:Y:S01]  /*1200*/  UIMAD UR8, UR8, UR5, UR4 ;  /* 0x00000005080872a4 */ /* 0x000fe2000f8e0204 */
[C---:B------:R-:W-:Y:S01]  /*1210*/  VIADD R0, R157.reuse, 0x5f ;  /* 0x0000005f9d007836 */ /* 0x040fe20000000000 */
[----:B------:R-:W-:Y:S01]  /*1220*/  CS2R R120, SRZ ;  /* 0x0000000000787805 */ /* 0x000fe2000001ff00 */
[----:B------:R-:W-:Y:S01]  /*1230*/  IMAD.IADD R2, R157, 0x1, R2 ;  /* 0x000000019d027824 */ /* 0x000fe200078e0202 */
[----:B------:R-:W-:Y:S01]  /*1240*/  @UP0 ULDC UR4, c[0x0][0xebc] ;  /* 0x0003af0000040ab9 */ /* 0x000fe20000000800 */
[----:B------:R-:W-:Y:S01]  /*1250*/  IMAD.HI R0, R0, 0x2aaaaaab, RZ ;  /* 0x2aaaaaab00007827 */ /* 0x000fe200078e02ff */
[----:B------:R-:W-:Y:S01]  /*1260*/  UIMAD.WIDE.U32 UR4, UR8, UR4, URZ ;  /* 0x00000004080472a5 */ /* 0x000fe2000f8e003f */
[----:B------:R-:W-:Y:S01]  /*1270*/  CS2R R118, SRZ ;  /* 0x0000000000767805 */ /* 0x000fe2000001ff00 */
[----:B------:R-:W-:Y:S01]  /*1280*/  UMOV UR44, UR8 ;  /* 0x00000008002c7c82 */ /* 0x000fe20008000000 */
[----:B------:R-:W-:Y:S01]  /*1290*/  IMAD.HI R2, R2, 0x2aaaaaab, RZ ;  /* 0x2aaaaaab02027827 */ /* 0x000fe200078e02ff */
[----:B------:R-:W-:Y:S01]  /*12a0*/  SHF.R.U32.HI R3, RZ, 0x1f, R0 ;  /* 0x0000001fff037819 */ /* 0x000fe20000011600 */
[----:B------:R-:W-:Y:S01]  /*12b0*/  @UP0 USHF.R.U32.HI UR44, URZ, UR6, UR5 ;  /* 0x000000063f2c0299 */ /* 0x000fe20008011605 */
[----:B------:R-:W-:-:S02]  /*12c0*/  CS2R R116, SRZ ;  /* 0x0000000000747805 */ /* 0x000fc4000001ff00 */
[----:B------:R-:W-:Y:S02]  /*12d0*/  CS2R R114, SRZ ;  /* 0x0000000000727805 */ /* 0x000fe4000001ff00 */
[----:B------:R-:W-:Y:S01]  /*12e0*/  SHF.R.U32.HI R5, RZ, 0x1f, R2 ;  /* 0x0000001fff057819 */ /* 0x000fe20000011602 */
[----:B------:R-:W-:Y:S01]  /*12f0*/  UIADD3 UR4, -UR44, URZ, URZ ;  /* 0x0000003f2c047290 */ /* 0x000fe2000fffe13f */
[----:B------:R-:W-:Y:S01]  /*1300*/  LEA.HI.SX32 R3, R0, R3, 0x1c ;  /* 0x0000000300037211 */ /* 0x000fe200078fe2ff */
[----:B------:R-:W-:Y:S01]  /*1310*/  IMAD.MOV.U32 R0, RZ, RZ, RZ ;  /* 0x000000ffff007224 */ /* 0x000fe200078e00ff */
[----:B------:R-:W-:Y:S01]  /*1320*/  LEA.HI.SX32 R2, R2, R5, 0x1c ;  /* 0x0000000502027211 */ /* 0x000fe200078fe2ff */
[----:B------:R-:W-:Y:S01]  /*1330*/  UIMAD UR43, UR43, UR4, UR8 ;  /* 0x000000042b2b72a4 */ /* 0x000fe2000f8e0208 */
[----:B------:R-:W-:Y:S02]  /*1340*/  CS2R R112, SRZ ;  /* 0x0000000000707805 */ /* 0x000fe4000001ff00 */
[----:B------:R-:W-:-:S02]  /*1350*/  CS2R R110, SRZ ;  /* 0x00000000006e7805 */ /* 0x000fc4000001ff00 */
[----:B------:R-:W-:Y:S02]  /*1360*/  VIMNMX R159, R3, R2, PT ;  /* 0x00000002039f7248 */ /* 0x000fe40003fe0100 */
[----:B------:R-:W-:Y:S02]  /*1370*/  CS2R R2, SRZ ;  /* 0x0000000000027805 */ /* 0x000fe4000001ff00 */
[----:B------:R-:W-:Y:S02]  /*1380*/  CS2R R108, SRZ ;  /* 0x00000000006c7805 */ /* 0x000fe4000001ff00 */
[----:B------:R-:W-:Y:S02]  /*1390*/  CS2R R106, SRZ ;  /* 0x00000000006a7805 */ /* 0x000fe4000001ff00 */
[----:B------:R-:W-:Y:S02]  /*13a0*/  ISETP.GE.AND P1, PT, R159, 0x1, PT ;  /* 0x000000019f00780c */ /* 0x000fe40003f26270 */
        /* <DEDUP_REMOVED lines=41> */
[----:B------:R-:W-:Y:S01]  /*1640*/  IMAD.MOV.U32 R168, RZ, RZ, RZ ;  /* 0x000000ffffa87224 */ /* 0x000fe200078e00ff */
[----:B------:R-:W-:Y:S01]  /*1650*/  MOV R25, RZ ;  /* 0x000000ff00197202 */ /* 0x000fe20000000f00 */
        /* <DEDUP_REMOVED lines=13> */
[----:B------:R-:W-:Y:S02]  /*1730*/  USHF.R.U32.HI UR4, URZ, 0x4, UR5 ;  /* 0x000000043f047899 */ /* 0x000fe40008011605 */
[----:B------:R-:W-:Y:S02]  /*1740*/  UIADD3 UR5, UR5, 0xa000, URZ ;  /* 0x0000a00005057890 */ /* 0x000fe4000fffe03f */
[----:B------:R-:W-:Y:S02]  /*1750*/  ULOP3.LUT UR4, UR4, 0x3fff, URZ, 0xc0, !UPT ;  /* 0x00003fff04047892 */ /* 0x000fe4000f8ec03f */
[----:B------:R-:W-:Y:S02]  /*1760*/  USHF.R.U32.HI UR5, URZ, 0x4, UR5 ;  /* 0x000000043f057899 */ /* 0x000fe40008011605 */
[----:B------:R-:W-:Y:S02]  /*1770*/  ULOP3.LUT UR41, UR4, 0x10000, URZ, 0xfc, !UPT ;  /* 0x0001000004297892 */ /* 0x000fe4000f8efc3f */
[----:B------:R-:W-:-:S03]  /*1780*/  ULOP3.LUT UR45, UR5, 0x3fff, URZ, 0xc0, !UPT ;  /* 0x00003fff052d7892 */ /* 0x000fc6000f8ec03f */
[----:B------:R-:W-:Y:S02]  /*1790*/  UMOV UR5, 0x40000040 ;  /* 0x4000004000057882 */ /* 0x000fe40000000000 */
[----:B------:R-:W-:Y:S01]  /*17a0*/  UMOV UR4, UR41 ;  /* 0x0000002900047c82 */ /* 0x000fe20008000000 */
[----:B------:R-:W-:Y:S02]  /*17b0*/  IMAD.U32 R201, RZ, RZ, UR5 ;  /* 0x00000005ffc97e24 */ /* 0x000fe4000f8e00ff */
[----:B------:R-:W-:Y:S01]  /*17c0*/  IMAD.U32 R200, RZ, RZ, UR4 ;  /* 0x00000004ffc87e24 */ /* 0x000fe2000f8e00ff */
[----:B------:R-:W-:Y:S06]  /*17d0*/  @!P0 BRA `(.L_x_3405) ;  /* 0x0000000000408947 */ /* 0x000fec0003800000 */
[----:B------:R-:W-:Y:S01]  /*17e0*/  MOV R0, 0x0 ;  /* 0x0000000000007802 */ /* 0x000fe20000000f00 */
[----:B------:R-:W-:Y:S01]  /*17f0*/  ULDC.64 UR4, c[0x4][0x90] ;  /* 0x0100240000047ab9 */ /* 0x000fe20000000a00 */
[----:B------:R-:W-:Y:S01]  /*1800*/  ULDC.64 UR6, c[0x4][0x28] ;  /* 0x01000a0000067ab9 */ /* 0x000fe20000000a00 */
[----:B------:R-:W-:Y:S01]  /*1810*/  IMAD.U32 R4, RZ, RZ, UR4 ;  /* 0x00000004ff047e24 */ /* 0x000fe2000f8e00ff */
[----:B------:R1:W2:Y:S01]  /*1820*/  LDC.64 R2, c[0x4][R0] ;  /* 0x0100000000027b82 */ /* 0x0002a20000000a00 */
[----:B------:R-:W-:Y:S01]  /*1830*/  MOV R5, UR5 ;  /* 0x0000000500057c02 */ /* 0x000fe20008000f00 */
[----:B------:R-:W-:Y:S01]  /*1840*/  ULDC.64 UR4, c[0x4][0x98] ;  /* 0x0100260000047ab9 */ /* 0x000fe20000000a00 */
[----:B------:R-:W-:Y:S01]  /*1850*/  IMAD.U32 R10, RZ, RZ, UR6 ;  /* 0x00000006ff0a7e24 */ /* 0x000fe2000f8e00ff */
[----:B------:R-:W-:Y:S01]  /*1860*/  MOV R11, UR7 ;  /* 0x00000007000b7c02 */ /* 0x000fe20008000f00 */
[----:B------:R-:W-:Y:S02]  /*1870*/  IMAD.U32 R6, RZ, RZ, UR4 ;  /* 0x00000004ff067e24 */ /* 0x000fe4000f8e00ff */
[----:B------:R-:W-:-:S02]  /*1880*/  IMAD.U32 R7, RZ, RZ, UR5 ;  /* 0x00000005ff077e24 */ /* 0x000fc4000f8e00ff */
[----:B------:R-:W-:Y:S02]  /*1890*/  IMAD.MOV.U32 R8, RZ, RZ, 0x70 ;  /* 0x00000070ff087424 */ /* 0x000fe400078e00ff */
[----:B------:R-:W-:Y:S02]  /*18a0*/  IMAD.MOV.U32 R12, RZ, RZ, 0x1 ;  /* 0x00000001ff0c7424 */ /* 0x000fe400078e00ff */
[----:B-1----:R-:W-:-:S07]  /*18b0*/  IMAD.MOV.U32 R13, RZ, RZ, RZ ;  /* 0x000000ffff0d7224 */ /* 0x002fce00078e00ff */
[----:B------:R-:W-:-:S07]  /*18c0*/  LEPC R20, `(.L_x_3405) ;  /* 0x000000001014794e */ /* 0x000fce0000000000 */
[----:B--2---:R-:W-:Y:S05]  /*18d0*/  CALL.ABS.NOINC R2 ;  /* 0x0000000002007343 */ /* 0x004fea0003c00000 */
.L_x_3405:
[----:B------:R-:W-:Y:S01]  /*18e0*/  LEA.HI R0, R226, R226, RZ, 0x1 ;  /* 0x000000e2e2007211 */ /* 0x000fe200078f08ff */
[----:B------:R-:W1:Y:S03]  /*18f0*/  S2R R2, SR_TID.X ;  /* 0x0000000000027919 */ /* 0x000e660000002100 */
[----:B------:R-:W-:-:S04]  /*1900*/  LOP3.LUT R3, R0, 0xfffffffe, RZ, 0xc0, !PT ;  /* 0xfffffffe00037812 */ /* 0x000fc800078ec0ff */
[----:B------:R-:W-:-:S04]  /*1910*/  IADD3 R0, R226, -R3, RZ ;  /* 0x80000003e2007210 */ /* 0x000fc80007ffe0ff */
[----:B------:R-:W-:-:S04]  /*1920*/  SHF.L.U32 R0, R0, 0x1f, RZ ;  /* 0x0000001f00007819 */ /* 0x000fc800000006ff */
[----:B------:R-:W2:Y:S01]  /*1930*/  SYNCS.PHASECHK.TRANS64.TRYWAIT P0, [UR39+0x32400], R0 ;  /* 0x03240000ff0075a7 */ /* 0x000ea20008000167 */
[----:B-1----:R-:W-:-:S05]  /*1940*/  SHF.R.U32.HI R2, RZ, 0x7, R2 ;  /* 0x00000007ff027819 */ /* 0x002fca0000011602 */
[----:B------:R-:W-:Y:S01]  /*1950*/  VIADD R188, R2, 0x8 ;  /* 0x0000000802bc7836 */ /* 0x000fe20000000000 */
[----:B--2---:R-:W-:Y:S06]  /*1960*/  @!P0 BRA `(.L_x_3406) ;  /* 0x000000d800488947 */ /* 0x004fec0003800000 */
.L_x_3510:
[----:B------:R-:W-:Y:S01]  /*1970*/  ISETP.NE.AND P0, PT, R219, 0x3, PT ;  /* 0x00000003db00780c */ /* 0x000fe20003f05270 */
[----:B------:R-:W-:Y:S05]  /*1980*/  WARPSYNC.ALL ;  /* 0x0000000000007948 */ /* 0x000fea0003800000 */
[----:B------:R2:W-:Y:S07]  /*1990*/  BAR.SYNC.DEFER_BLOCKING R188, 0x100 ;  /* 0x000400bc0000751d */ /* 0x0005ee0000010000 */
[----:B------:R-:W-:Y:S05]  /*19a0*/  @!P0 BRA `(.L_x_3407) ;  /* 0x0000000000048947 */ /* 0x000fea0003800000 */
[----:B------:R-:W-:Y:S01]  /*19b0*/  BPT.TRAP 0x1 ;  /* 0x000000040000795c */ /* 0x000fe20000300000 */
.L_x_3407:
[----:B------:R-:W-:Y:S01]  /*19c0*/  ULEA UR7, UR36, UR39, 0x3 ;  /* 0x0000002724077291 */ /* 0x000fe2000f8e183f */
[----:B------:R-:W-:-:S05]  /*19d0*/  IMAD.U32 R2, RZ, RZ, UR37 ;  /* 0x00000025ff027e24 */ /* 0x000fca000f8e00ff */
[----:B------:R-:W-:-:S04]  /*19e0*/  SHF.L.U32 R2, R2, 0x1f, RZ ;  /* 0x0000001f02027819 */ /* 0x000fc800000006ff */
[----:B------:R3:W4:Y:S01]  /*19f0*/  SYNCS.PHASECHK.TRANS64.TRYWAIT P1, [UR7+0x32430], R2 ;  /* 0x03243002ff0075a7 */ /* 0x0007220008020147 */
[----:B------:R-:W-:Y:S05]  /*1a00*/  @!P0 BRA `(.L_x_3408) ;  /* 0x0000000000048947 */ /* 0x000fea0003800000 */
[----:B------:R-:W-:Y:S01]  /*1a10*/  BPT.TRAP 0x1 ;  /* 0x000000040000795c */ /* 0x000fe20000300000 */
.L_x_3408:
[----:B----4-:R-:W-:Y:S05]  /*1a20*/  @P1 BRA `(.L_x_3409) ;  /* 0x0000000000081947 */ /* 0x010fea0003800000 */
[----:B------:R-:W4:Y:S02]  /*1a30*/  SYNCS.PHASECHK.TRANS64.TRYWAIT P1, [UR7+0x32430], R2 ;  /* 0x03243002ff0075a7 */ /* 0x000f240008020147 */
[----:B----4-:R-:W-:Y:S05]  /*1a40*/  @!P1 BRA `(.L_x_3410) ;  /* 0x000000d800289947 */ /* 0x010fea0003800000 */
.L_x_3409:
[----:B------:R-:W-:Y:S01]  /*1a50*/  UIADD3 UR4, UR39, 0x1c400, URZ ;  /* 0x0001c40027047890 */ /* 0x000fe2000fffe03f */
[----:B------:R-:W-:Y:S01]  /*1a60*/  R2UR UR8, R200 ;  /* 0x00000000c80872ca */ /* 0x000fe200000e0000 */
[----:B------:R-:W-:Y:S01]  /*1a70*/  WARPGROUP.ARRIVE ;  /* 0x00000000000079c5 */ /* 0x000fe20000000000 */
[----:B------:R-:W-:Y:S01]  /*1a80*/  R2UR UR9, R201 ;  /* 0x00000000c90972ca */ /* 0x000fe200000e0000 */
[----:B------:R-:W-:Y:S01]  /*1a90*/  USHF.R.U32.HI UR4, URZ, 0x4, UR4 ;  /* 0x000000043f047899 */ /* 0x000fe20008011604 */
[----:B------:R-:W-:Y:S01]  /*1aa0*/  UMOV UR11, 0x40000040 ;  /* 0x40000040000b7882 */ /* 0x000fe20000000000 */
[----:B------:R-:W-:Y:S02]  /*1ab0*/  UIADD3 UR5, UR41, 0x2, URZ ;  /* 0x0000000229057890 */ /* 0x000fe4000fffe03f */
[----:B------:R-:W-:-:S04]  /*1ac0*/  ULOP3.LUT UR4, UR4, 0x3fff, URZ, 0xc0, !UPT ;  /* 0x00003fff04047892 */ /* 0x000fc8000f8ec03f */
[----:B------:R-:W-:-:S04]  /*1ad0*/  ULOP3.LUT UR38, UR4, 0x10000, URZ, 0xfc, !UPT ;  /* 0x0001000004267892 */ /* 0x000fc8000f8efc3f */
[----:B------:R-:W-:-:S04]  /*1ae0*/  UIMAD UR4, UR36, 0x300, UR38 ;  /* 0x00000300240478a4 */ /* 0x000fc8000f8e0226 */
[----:B------:R-:W-:-:S03]  /*1af0*/  UIADD3 UR6, UR4, 0x2, URZ ;  /* 0x0000000204067890 */ /* 0x000fc6000fffe03f */
[----:B------:R-:W-:Y:S02]  /*1b00*/  UMOV UR10, UR4 ;  /* 0x00000004000a7c82 */ /* 0x000fe40008000000 */
        /* <DEDUP_REMOVED lines=8> */
[----:B------:R-:W-:Y:S01]  /*1b90*/  MOV R23, UR9 ;  /* 0x0000000900177c02 */ /* 0x000fe20008000f00 */
        /* <DEDUP_REMOVED lines=18> */
[----:B------:R-:W-:Y:S01]  /*1cc0*/  IMAD.U32 R18, RZ, RZ, UR8 ;  /* 0x00000008ff127e24 */ /* 0x000fe2000f8e00ff */
[----:B------:R-:W-:Y:S01]  /*1cd0*/  MOV R19, UR9 ;  /* 0x0000000900137c02 */ /* 0x000fe20008000f00 */
[----:B------:R-:W-:Y:S02]  /*1ce0*/  WARPGROUP.DEPBAR.LE gsb0, 0x0 ;  /* 0x00008000000079c5 */ /* 0x000fe40000010000 */
[----:B------:R-:W-:-:S06]  /*1cf0*/  WARPGROUP.ARRIVE ;  /* 0x00000000000079c5 */ /* 0x000fcc0000000000 */
[----:B------:R-:W-:Y:S03]  /*1d00*/  HGMMA.64x96x16.F32 R24, gdesc[UR8], R24, gsb0 ;  /* 0x01600000081879f0 */ /* 0x000fe60008000818 */
[----:B------:R-:W-:Y:S02]  /*1d10*/  WARPGROUP.DEPBAR.LE gsb0, 0x0 ;  /* 0x00008000000079c5 */ /* 0x000fe40000010000 */
[----:B------:R-:W4:Y:S02]  /*1d20*/  SYNCS.PHASECHK.TRANS64.TRYWAIT P1, [UR39+0x32410], R0 ;  /* 0x03241000ff0075a7 */ /* 0x000f240008020167 */
[----:B----4-:R-:W-:Y:S05]  /*1d30*/  @!P1 BRA `(.L_x_3411) ;  /* 0x000000d400849947 */ /* 0x010fea0003800000 */
.L_x_3511:
[----:B------:R-:W-:Y:S05]  /*1d40*/  @!P0 BRA `(.L_x_3412) ;  /* 0x0000000000048947 */ /* 0x000fea0003800000 */
[----:B------:R-:W-:Y:S01]  /*1d50*/  BPT.TRAP 0x1 ;  /* 0x000000040000795c */ /* 0x000fe20000300000 */
.L_x_3412:
[----:B------:R4:W1:Y:S01]  /*1d60*/  SYNCS.PHASECHK.TRANS64.TRYWAIT P1, [UR7+0x32450], R2 ;  /* 0x03245002ff0075a7 */ /* 0x0008620008020147 */
[----:B------:R-:W-:Y:S05]  /*1d70*/  @!P0 BRA `(.L_x_3413) ;  /* 0x0000000000048947 */ /* 0x000fea0003800000 */
[----:B------:R-:W-:Y:S01]  /*1d80*/  BPT.TRAP 0x1 ;  /* 0x000000040000795c */ /* 0x000fe20000300000 */
.L_x_3413:
[----:B-1----:R-:W-:Y:S05]  /*1d90*/  @P1 BRA `(.L_x_3414) ;  /* 0x0000000000081947 */ /* 0x002fea0003800000 */
[----:B------:R-:W1:Y:S02]  /*1da0*/  SYNCS.PHASECHK.TRANS64.TRYWAIT P1, [UR7+0x32450], R2 ;  /* 0x03245002ff0075a7 */ /* 0x000e640008020147 */
[----:B-1----:R-:W-:Y:S05]  /*1db0*/  @!P1 BRA `(.L_x_3415) ;  /* 0x000000d4007c9947 */ /* 0x002fea0003800000 */
.L_x_3414:
[----:B------:R-:W-:Y:S01]  /*1dc0*/  UIADD3 UR4, UR39, 0x400, URZ ;  /* 0x0000040027047890 */ /* 0x000fe2000fffe03f */
[----:B------:R-:W-:Y:S01]  /*1dd0*/  WARPGROUP.ARRIVE ;  /* 0x00000000000079c5 */ /* 0x000fe20000000000 */
[----:B------:R-:W-:Y:S01]  /*1de0*/  UMOV UR9, 0x40000040 ;  /* 0x4000004000097882 */ /* 0x000fe20000000000 */
[----:B------:R-:W-:Y:S01]  /*1df0*/  UMOV UR11, 0x40000040 ;  /* 0x40000040000b7882 */ /* 0x000fe20000000000 */
[----:B------:R-:W-:Y:S01]  /*1e00*/  USHF.R.U32.HI UR4, URZ, 0x4, UR4 ;  /* 0x000000043f047899 */ /* 0x000fe20008011604 */
[----:B------:R-:W-:Y:S01]  /*1e10*/  IMAD.U32 R17, RZ, RZ, UR9 ;  /* 0x00000009ff117e24 */ /* 0x000fe2000f8e00ff */
[----:B------:R-:W-:Y:S01]  /*1e20*/  UMOV UR13, 0x40000040 ;  /* 0x40000040000d7882 */ /* 0x000fe20000000000 */
[----:B------:R-:W-:Y:S01]  /*1e30*/  UMOV UR15, 0x40000040 ;  /* 0x40000040000f7882 */ /* 0x000fe20000000000 */
[----:B------:R-:W-:Y:S01]  /*1e40*/  ULOP3.LUT UR41, UR4, 0x3fff, URZ, 0xc0, !UPT ;  /* 0x00003fff04297892 */ /* 0x000fe2000f8ec03f */
[----:B------:R-:W-:Y:S01]  /*1e50*/  MOV R15, UR13 ;  /* 0x0000000d000f7c02 */ /* 0x000fe20008000f00 */
[----:B------:R-:W-:Y:S01]  /*1e60*/  ULOP3.LUT UR4, UR45, 0x10000, URZ, 0xfc, !UPT ;  /* 0x000100002d047892 */ /* 0x000fe2000f8efc3f */
[----:B------:R-:W1:Y:S01]  /*1e70*/  LDC R0, c[0x0][0x288] ;  /* 0x0000a200ff007b82 */ /* 0x000e620000000800 */
[----:B------:R-:W-:Y:S01]  /*1e80*/  ULOP3.LUT UR6, UR41, 0x10000, URZ, 0xfc, !UPT ;  /* 0x0001000029067892 */ /* 0x000fe2000f8efc3f */
[----:B------:R-:W-:Y:S01]  /*1e90*/  IMAD R13, R159, -0x60, R157 ;  /* 0xffffffa09f0d7824 */ /* 0x000fe200078e029d */
[----:B------:R-:W-:Y:S01]  /*1ea0*/  UIADD3 UR16, UR4, 0x800, URZ ;  /* 0x0000080004107890 */ /* 0x000fe2000fffe03f */
[----:B------:R-:W5:Y:S01]  /*1eb0*/  S2R R74, SR_TID.X ;  /* 0x00000000004a7919 */ /* 0x000f620000002100 */
[----:B------:R-:W-:Y:S01]  /*1ec0*/  UIMAD UR5, UR36, 0xc00, UR6 ;  /* 0x00000c00240578a4 */ /* 0x000fe2000f8e0206 */
[----:B------:R-:W-:Y:S01]  /*1ed0*/  VIADD R73, R13, 0x60 ;  /* 0x000000600d497836 */ /* 0x000fe20000000000 */
[----:B------:R-:W-:Y:S01]  /*1ee0*/  UMOV UR8, UR4 ;  /* 0x0000000400087c82 */ /* 0x000fe20008000000 */
[----:B------:R-:W-:Y:S01]  /*1ef0*/  UMOV UR17, 0x40000040 ;  /* 0x4000004000117882 */ /* 0x000fe20000000000 */
[----:B------:R-:W-:Y:S01]  /*1f00*/  IMAD.U32 R16, RZ, RZ, UR8 ;  /* 0x00000008ff107e24 */ /* 0x000fe2000f8e00ff */
[----:B------:R-:W-:Y:S01]  /*1f10*/  UIADD3 UR18, UR5, 0x600, URZ ;  /* 0x0000060005127890 */ /* 0x000fe2000fffe03f */
[----:B------:R-:W-:Y:S01]  /*1f20*/  IMAD R73, R224, -0x2, R73 ;  /* 0xfffffffee0497824 */ /* 0x000fe200078e0249 */
[----:B------:R-:W-:Y:S01]  /*1f30*/  UMOV UR10, UR5 ;  /* 0x00000005000a7c82 */ /* 0x000fe20008000000 */
[----:B------:R-:W-:Y:S01]  /*1f40*/  UMOV UR19, 0x40000040 ;  /* 0x4000004000137882 */ /* 0x000fe20000000000 */
[----:B------:R-:W-:Y:S01]  /*1f50*/  HGMMA.64x96x16.F32 R24, gdesc[UR8], R24, gsb0 ;  /* 0x01600000081879f0 */ /* 0x000fe20008000818 */
[----:B------:R-:W-:Y:S01]  /*1f60*/  UIADD3 UR8, UR4, 0x2, URZ ;  /* 0x0000000204087890 */ /* 0x000fe2000fffe03f */
[----:B------:R-:W-:Y:S01]  /*1f70*/  IMAD.U32 R165, RZ, RZ, UR7 ;  /* 0x00000007ffa57e24 */ /* 0x000fe2000f8e00ff */
[----:B------:R-:W-:-:S02]  /*1f80*/  UIADD3 UR9, UR5, 0x2, URZ ;  /* 0x0000000205097890 */ /* 0x000fc4000fffe03f */
[----:B------:R-:W-:Y:S01]  /*1f90*/  UIADD3 UR10, UR5, 0x304, URZ ;  /* 0x00000304050a7890 */ /* 0x000fe2000fffe03f */
[----:B------:R-:W-:Y:S02]  /*1fa0*/  UMOV UR11, 0x40000040 ;  /* 0x40000040000b7882 */ /* 0x000fe40000000000 */
[----:B------:R-:W-:Y:S01]  /*1fb0*/  UMOV UR12, UR8 ;  /* 0x00000008000c7c82 */ /* 0x000fe20008000000 */
[----:B------:R-:W-:Y:S01]  /*1fc0*/  UIADD3 UR8, UR4, 0x4, URZ ;  /* 0x0000000404087890 */ /* 0x000fe2000fffe03f */
[----:B------:R-:W-:Y:S01]  /*1fd0*/  IMAD.U32 R14, RZ, RZ, UR12 ;  /* 0x0000000cff0e7e24 */ /* 0x000fe2000f8e00ff */
[----:B------:R-:W-:Y:S01]  /*1fe0*/  UMOV UR14, UR9 ;  /* 0x00000009000e7c82 */ /* 0x000fe20008000000 */
[----:B------:R-:W-:Y:S01]  /*1ff0*/  UIADD3 UR9, UR5, 0x4, URZ ;  /* 0x0000000405097890 */ /* 0x000fe2000fffe03f */
[C---:B-1----:R-:W-:Y:S01]  /*2000*/  IADD3 R13, -R0.reuse, 0x61, R13 ;  /* 0x00000061000d7810 */ /* 0x042fe20007ffe10d */
[----:B------:R-:W-:Y:S01]  /*2010*/  UIADD3 UR20, UR4, 0x802, URZ ;  /* 0x0000080204147890 */ /* 0x000fe2000fffe03f */
[----:B------:R-:W-:Y:S01]  /*2020*/  IADD3 R0, -R0, UR42, R157 ;  /* 0x0000002a00007c10 */ /* 0x000fe2000fffe19d */
[----:B------:R-:W-:Y:S01]  /*2030*/  UIADD3 UR22, UR5, 0x602, URZ ;  /* 0x0000060205167890 */ /* 0x000fe2000fffe03f */
[----:B------:R-:W-:Y:S01]  /*2040*/  UMOV UR21, 0x40000040 ;  /* 0x4000004000157882 */ /* 0x000fe20000000000 */
[----:B------:R-:W-:Y:S01]  /*2050*/  UMOV UR23, 0x40000040 ;  /* 0x4000004000177882 */ /* 0x000fe20000000000 */
[----:B------:R-:W-:Y:S01]  /*2060*/  UIADD3 UR24, UR4, 0x804, URZ ;  /* 0x0000080404187890 */ /* 0x000fe2000fffe03f */
[----:B------:R-:W-:Y:S01]  /*2070*/  IMAD R12, R224, -0x2, R13 ;  /* 0xfffffffee00c7824 */ /* 0x000fe200078e020d */
[----:B------:R-:W-:Y:S01]  /*2080*/  UIADD3 UR26, UR5, 0x604, URZ ;  /* 0x00000604051a7890 */ /* 0x000fe2000fffe03f */
[----:B------:R-:W-:Y:S01]  /*2090*/  IADD3 R13, R225, UR42, RZ ;  /* 0x0000002ae10d7c10 */ /* 0x000fe2000fffe0ff */
[----:B------:R-:W-:Y:S01]  /*20a0*/  UMOV UR25, 0x40000040 ;  /* 0x4000004000197882 */ /* 0x000fe20000000000 */
[----:B------:R-:W-:Y:S01]  /*20b0*/  UMOV UR27, 0x40000040 ;  /* 0x40000040001b7882 */ /* 0x000fe20000000000 */
[----:B------:R-:W-:Y:S01]  /*20c0*/  UIADD3 UR28, UR4, 0x806, URZ ;  /* 0x00000806041c7890 */ /* 0x000fe2000fffe03f */
[----:B------:R-:W-:Y:S01]  /*20d0*/  VIADDMNMX R72, R13, R12, R73, PT ;  /* 0x0000000c0d487246 */ /* 0x000fe20003800149 */
[----:B------:R-:W-:Y:S01]  /*20e0*/  UIADD3 UR30, UR5, 0x606, URZ ;  /* 0x00000606051e7890 */ /* 0x000fe2000fffe03f */
[----:B------:R-:W-:Y:S01]  /*20f0*/  IADD3 R12, R12, 0x8, R13 ;  /* 0x000000080c0c7810 */ /* 0x000fe20007ffe00d */
[----:B------:R-:W-:Y:S01]  /*2100*/  UMOV UR29, 0x40000040 ;  /* 0x40000040001d7882 */ /* 0x000fe20000000000 */
[----:B------:R-:W-:Y:S01]  /*2110*/  UMOV UR31, 0x40000040 ;  /* 0x40000040001f7882 */ /* 0x000fe20000000000 */
[----:B------:R-:W-:Y:S01]  /*2120*/  UIADD3 UR32, UR4, 0xc00, URZ ;  /* 0x00000c0004207890 */ /* 0x000fe2000fffe03f */
[C---:B------:R-:W-:Y:S01]  /*2130*/  ISETP.GT.AND P5, PT, R72.reuse, RZ, PT ;  /* 0x000000ff4800720c */ /* 0x040fe20003fa4270 */
[----:B------:R-:W-:Y:S01]  /*2140*/  UIADD3 UR34, UR5, 0x900, URZ ;  /* 0x0000090005227890 */ /* 0x000fe2000fffe03f */
[C---:B------:R-:W-:Y:S01]  /*2150*/  ISETP.GT.AND P6, PT, R72.reuse, 0x1, PT ;  /* 0x000000014800780c */ /* 0x040fe20003fc4270 */
[----:B------:R-:W-:Y:S01]  /*2160*/  UMOV UR33, 0x40000040 ;  /* 0x4000004000217882 */ /* 0x000fe20000000000 */
[----:B------:R-:W-:Y:S01]  /*2170*/  UMOV UR35, 0x40000040 ;  /* 0x4000004000237882 */ /* 0x000fe20000000000 */
[----:B------:R-:W-:Y:S01]  /*2180*/  UIADD3 UR48, UR4, 0xc02, URZ ;  /* 0x00000c0204307890 */ /* 0x000fe2000fffe03f */
[C---:B------:R-:W-:Y:S01]  /*2190*/  ISETP.GT.AND P1, PT, R72.reuse, 0x8, PT ;  /* 0x000000084800780c */ /* 0x040fe20003f24270 */
[----:B------:R-:W-:Y:S01]  /*21a0*/  UIADD3 UR50, UR5, 0x902, URZ ;  /* 0x0000090205327890 */ /* 0x000fe2000fffe03f */
[----:B------:R-:W-:Y:S01]  /*21b0*/  VIMNMX R12, R73, R12, PT ;  /* 0x0000000c490c7248 */ /* 0x000fe20003fe0100 */
[----:B------:R-:W-:Y:S01]  /*21c0*/  UMOV UR49, 0x40000040 ;  /* 0x4000004000317882 */ /* 0x000fe20000000000 */
[----:B------:R-:W-:Y:S01]  /*21d0*/  UMOV UR51, 0x40000040 ;  /* 0x4000004000337882 */ /* 0x000fe20000000000 */
[----:B------:R-:W-:Y:S01]  /*21e0*/  UIADD3 UR52, UR4, 0xc04, URZ ;  /* 0x00000c0404347890 */ /* 0x000fe2000fffe03f */
[C---:B------:R-:W-:Y:S01]  /*21f0*/  ISETP.GT.AND P2, PT, R72.reuse, 0x9, PT ;  /* 0x000000094800780c */ /* 0x040fe20003f44270 */
[----:B------:R-:W-:Y:S01]  /*2200*/  UIADD3 UR54, UR5, 0x904, URZ ;  /* 0x0000090405367890 */ /* 0x000fe2000fffe03f */
[C---:B------:R-:W-:Y:S01]  /*2210*/  ISETP.GT.AND P3, PT, R72.reuse, 0x10, PT ;  /* 0x000000104800780c */ /* 0x040fe20003f64270 */
[----:B------:R-:W-:Y:S01]  /*2220*/  UMOV UR53, 0x40000040 ;  /* 0x4000004000357882 */ /* 0x000fe20000000000 */
[----:B------:R-:W-:Y:S01]  /*2230*/  UMOV UR55, 0x40000040 ;  /* 0x4000004000377882 */ /* 0x000fe20000000000 */
[----:B------:R-:W-:Y:S01]  /*2240*/  UMOV UR57, 0x40000040 ;  /* 0x4000004000397882 */ /* 0x000fe20000000000 */
[----:B------:R-:W-:Y:S01]  /*2250*/  UMOV UR59, 0x40000040 ;  /* 0x40000040003b7882 */ /* 0x000fe20000000000 */
[----:B------:R-:W-:Y:S01]  /*2260*/  ISETP.GT.AND P4, PT, R72, 0x11, PT ;  /* 0x000000114800780c */ /* 0x000fe20003f84270 */
[----:B------:R-:W-:Y:S01]  /*2270*/  ULOP3.LUT UR7, UR41, 0x3000000, URZ, 0xfc, !UPT ;  /* 0x0300000029077892 */ /* 0x000fe2000f8efc3f */
[----:B------:R-:W-:-:S04]  /*2280*/  IMAD.HI R0, R0, 0x2aaaaaab, RZ ;  /* 0x2aaaaaab00007827 */ /* 0x000fc800078e02ff */
        /* <DEDUP_REMOVED lines=43> */
[----:B------:R-:W-:Y:S01]  /*2540*/  UMOV UR9, 0x40000040 ;  /* 0x4000004000097882 */ /* 0x000fe20000000000 */
[----:B------:R-:W-:Y:S01]  /*2550*/  MOV R5, UR13 ;  /* 0x0000000d00057c02 */ /* 0x000fe20008000f00 */
[----:B------:R-:W-:Y:S02]  /*2560*/  WARPGROUP.DEPBAR.LE gsb0, 0x0 ;  /* 0x00008000000079c5 */ /* 0x000fe40000010000 */
[----:B------:R-:W-:-:S06]  /*2570*/  WARPGROUP.ARRIVE ;  /* 0x00000000000079c5 */ /* 0x000fcc0000000000 */
[----:B------:R-:W-:Y:S01]  /*2580*/  HGMMA.64x96x16.F32 R24, gdesc[UR12], R24, gsb0 ;  /* 0x016000000c1879f0 */ /* 0x000fe20008000818 */
[----:B------:R-:W-:Y:S02]  /*2590*/  UIADD3 UR12, UR4, 0x406, URZ ;  /* 0x00000406040c7890 */ /* 0x000fe4000fffe03f */
[----:B------:R-:W-:Y:S01]  /*25a0*/  UIADD3 UR14, UR5, 0x306, URZ ;  /* 0x00000306050e7890 */ /* 0x000fe2000fffe03f */
[----:B------:R-:W-:Y:S01]  /*25b0*/  UMOV UR13, 0x40000040 ;  /* 0x40000040000d7882 */ /* 0x000fe20000000000 */
[----:B------:R-:W-:Y:S01]  /*25c0*/  UMOV UR15, 0x40000040 ;  /* 0x40000040000f7882 */ /* 0x000fe20000000000 */
[----:B------:R-:W-:Y:S02]  /*25d0*/  UIADD3 UR4, UR4, 0xc06, URZ ;  /* 0x00000c0604047890 */ /* 0x000fe4000fffe03f */
[----:B------:R-:W-:-:S05]  /*25e0*/  UIADD3 UR5, UR5, 0x906, URZ ;  /* 0x0000090605057890 */ /* 0x000fca000fffe03f */
[----:B------:R-:W-:Y:S01]  /*25f0*/  UMOV UR56, UR4 ;  /* 0x0000000400387c82 */ /* 0x000fe20008000000 */
[----:B------:R-:W-:Y:S01]  /*2600*/  ULDC UR4, c[0x0][0xad0] ;  /* 0x0002b40000047ab9 */ /* 0x000fe20000000800 */
[----:B------:R-:W-:Y:S01]  /*2610*/  UMOV UR58, UR5 ;  /* 0x00000005003a7c82 */ /* 0x000fe20008000000 */
[----:B---34-:R-:W-:Y:S01]  /*2620*/  IMAD.U32 R2, RZ, RZ, UR56 ;  /* 0x00000038ff027e24 */ /* 0x018fe2000f8e00ff */
        /* <DEDUP_REMOVED lines=57> */
[----:B-1----:R-:W-:Y:S01]  /*29c0*/  FSEL R13, R24, -INF , P5 ;  /* 0xff800000180d7808 */ /* 0x002fe20002800000 */
[----:B------:R-:W-:Y:S01]  /*29d0*/  FMUL.FTZ R30, R30, UR4 ;  /* 0x000000041e1e7c20 */ /* 0x000fe20008410000 */
[----:B------:R-:W-:Y:S01]  /*29e0*/  ISETP.GT.AND P5, PT, R72, 0x18, PT ;  /* 0x000000184800780c */ /* 0x000fe20003fa4270 */
[----:B------:R-:W-:Y:S01]  /*29f0*/  FMUL.FTZ R68, R68, UR4 ;  /* 0x0000000444447c20 */ /* 0x000fe20008410000 */
[----:B------:R-:W-:Y:S01]  /*2a00*/  FMUL.FTZ R31, R31, UR4 ;  /* 0x000000041f1f7c20 */ /* 0x000fe20008410000 */
[----:B------:R-:W1:Y:S01]  /*2a10*/  MUFU.TANH R36, R36 ;  /* 0x0000002400247308 */ /* 0x000e620000002400 */
[----:B---3--:R-:W-:Y:S01]  /*2a20*/  FSEL R25, R25, -INF , P6 ;  /* 0xff80000019197808 */ /* 0x008fe20003000000 */
[----:B------:R-:W-:Y:S01]  /*2a30*/  FMUL.FTZ R35, R35, UR4 ;  /* 0x0000000423237c20 */ /* 0x000fe20008410000 */
[----:B------:R-:W-:Y:S01]  /*2a40*/  ISETP.GT.AND P6, PT, R72, 0x19, PT ;  /* 0x000000194800780c */ /* 0x000fe20003fc4270 */
        /* <DEDUP_REMOVED lines=13> */
[----:B-1----:R-:W-:Y:S01]  /*2b20*/  FSEL R173, R36, -INF , P5 ;  /* 0xff80000024ad7808 */ /* 0x002fe20002800000 */
[----:B------:R-:W-:Y:S01]  /*2b30*/  FMUL.FTZ R47, R47, UR4 ;  /* 0x000000042f2f7c20 */ /* 0x000fe20008410000 */
[----:B------:R-:W-:Y:S01]  /*2b40*/  ISETP.GT.AND P5, PT, R72, 0x30, PT ;  /* 0x000000304800780c */ /* 0x000fe20003fa4270 */
[----:B------:R-:W-:Y:S01]  /*2b50*/  FMUL.FTZ R50, R50, UR4 ;  /* 0x0000000432327c20 */ /* 0x000fe20008410000 */
[----:B------:R-:W-:Y:S01]  /*2b60*/  FMUL.FTZ R57, R57, UR4 ;  /* 0x0000000439397c20 */ /* 0x000fe20008410000 */
[----:B------:R-:W-:Y:S01]  /*2b70*/  FMUL.FTZ R51, R51, UR4 ;  /* 0x0000000433337c20 */ /* 0x000fe20008410000 */
[----:B------:R-:W-:Y:S01]  /*2b80*/  FMUL.FTZ R54, R54, UR4 ;  /* 0x0000000436367c20 */ /* 0x000fe20008410000 */
[----:B------:R-:W1:Y:S01]  /*2b90*/  MUFU.TANH R40, R40 ;  /* 0x0000002800287308 */ /* 0x000e620000002400 */
[----:B---3--:R-:W-:Y:S01]  /*2ba0*/  FSEL R175, R37, -INF , P6 ;  /* 0xff80000025af7808 */ /* 0x008fe20003000000 */
[----:B------:R-:W-:Y:S01]  /*2bb0*/  FMUL.FTZ R55, R55, UR4 ;  /* 0x0000000437377c20 */ /* 0x000fe20008410000 */
[----:B------:R-:W-:Y:S01]  /*2bc0*/  ISETP.GT.AND P6, PT, R72, 0x31, PT ;  /* 0x000000314800780c */ /* 0x000fe20003fc4270 */
[----:B------:R-:W-:Y:S01]  /*2bd0*/  FMUL.FTZ R58, R58, UR4 ;  /* 0x000000043a3a7c20 */ /* 0x000fe20008410000 */
[----:B------:R-:W-:Y:S01]  /*2be0*/  FMUL.FTZ R59, R59, UR4 ;  /* 0x000000043b3b7c20 */ /* 0x000fe20008410000 */
        /* <DEDUP_REMOVED lines=14> */
[----:B------:R-:W-:-:S02]  /*2cd0*/  ULDC UR4, c[0x0][0xa80] ;  /* 0x0002a00000047ab9 */ /* 0x000fc40000000800 */
[----:B------:R-:W-:Y:S01]  /*2ce0*/  IMAD.U32 R195, RZ, RZ, UR4 ;  /* 0x00000004ffc37e24 */ /* 0x000fe2000f8e00ff */
[----:B------:R-:W-:Y:S01]  /*2cf0*/  UIMAD UR4, UR36, 0xc00, UR7 ;  /* 0x00000c00240478a4 */ /* 0x000fe2000f8e0207 */
[----:B------:R-:W1:Y:S01]  /*2d00*/  MUFU.TANH R32, R32 ;  /* 0x0000002000207308 */ /* 0x000e620000002400 */
[----:B---3--:R-:W-:Y:S02]  /*2d10*/  FSEL R233, R48, -INF , P5 ;  /* 0xff80000030e97808 */ /* 0x008fe40002800000 */
[----:B------:R-:W-:-:S03]  /*2d20*/  ISETP.GT.AND P5, PT, R72, 0x48, PT ;  /* 0x000000484800780c */ /* 0x000fc60003fa4270 */
[----:B------:R-:W-:Y:S02]  /*2d30*/  UMOV UR10, UR4 ;  /* 0x00000004000a7c82 */ /* 0x000fe40008000000 */
[----:B------:R-:W3:Y:S01]  /*2d40*/  MUFU.TANH R41, R41 ;  /* 0x0000002900297308 */ /* 0x000ee20000002400 */
[----:B----4-:R-:W-:Y:S02]  /*2d50*/  FSEL R215, R49, -INF , P6 ;  /* 0xff80000031d77808 */ /* 0x010fe40003000000 */
[----:B------:R-:W-:-:S05]  /*2d60*/  ISETP.GT.AND P6, PT, R72, 0x49, PT ;  /* 0x000000494800780c */ /* 0x000fca0003fc4270 */
[----:B------:R-:W4:Y:S01]  /*2d70*/  MUFU.TANH R52, R52 ;  /* 0x0000003400347308 */ /* 0x000f220000002400 */
[----:B-1----:R-:W-:Y:S02]  /*2d80*/  FSEL R169, R32, -INF , P3 ;  /* 0xff80000020a97808 */ /* 0x002fe40001800000 */
[----:B------:R-:W-:Y:S02]  /*2d90*/  ISETP.GT.AND P3, PT, R72, 0x28, PT ;  /* 0x000000284800780c */ /* 0x000fe40003f64270 */
[----:B------:R-:W-:-:S03]  /*2da0*/  FMNMX.FTZ R24, R169, R24, !PT ;  /* 0x00000018a9187209 */ /* 0x000fc60007810000 */
[----:B------:R-:W1:Y:S01]  /*2db0*/  MUFU.TANH R60, R60 ;  /* 0x0000003c003c7308 */ /* 0x000e620000002400 */
[----:B---3--:R-:W-:Y:S02]  /*2dc0*/  FSEL R194, R41, -INF , P2 ;  /* 0xff80000029c27808 */ /* 0x008fe40001000000 */
[----:B------:R-:W-:-:S05]  /*2dd0*/  ISETP.GT.AND P2, PT, R72, 0x39, PT ;  /* 0x000000394800780c */ /* 0x000fca0003f44270 */
[----:B------:R-:W3:Y:S01]  /*2de0*/  MUFU.TANH R61, R61 ;  /* 0x0000003d003d7308 */ /* 0x000ee20000002400 */
[----:B----4-:R-:W-:Y:S02]  /*2df0*/  FSEL R231, R52, -INF , P1 ;  /* 0xff80000034e77808 */ /* 0x010fe40000800000 */
[----:B------:R-:W-:-:S05]  /*2e00*/  ISETP.GT.AND P1, PT, R72, 0x50, PT ;  /* 0x000000504800780c */ /* 0x000fca0003f24270 */
[----:B------:R-:W4:Y:S01]  /*2e10*/  MUFU.TANH R44, R44 ;  /* 0x0000002c002c7308 */ /* 0x000f220000002400 */
[----:B-1----:R-:W-:Y:S02]  /*2e20*/  FSEL R181, R60, -INF , P5 ;  /* 0xff8000003cb57808 */ /* 0x002fe40002800000 */
[----:B------:R-:W-:-:S05]  /*2e30*/  ISETP.GT.AND P5, PT, R12, RZ, PT ;  /* 0x000000ff0c00720c */ /* 0x000fca0003fa4270 */
        /* <DEDUP_REMOVED lines=17> */
[----:B------:R-:W-:Y:S02]  /*2f50*/  FMNMX.FTZ R26, R171, R24, !PT ;  /* 0x00000018ab1a7209 */ /* 0x000fe40007810000 */
[----:B------:R-:W-:Y:S02]  /*2f60*/  ISETP.GT.AND P5, PT, R12, 0x11, PT ;  /* 0x000000110c00780c */ /* 0x000fe40003fa4270 */
[----:B------:R-:W-:Y:S01]  /*2f70*/  FMNMX.FTZ R26, R173, R26, !PT ;  /* 0x0000001aad1a7209 */ /* 0x000fe20007810000 */
[----:B------:R-:W1:Y:S01]  /*2f80*/  MUFU.TANH R65, R65 ;  /* 0x0000004100417308 */ /* 0x000e620000002400 */
[----:B---3--:R-:W-:Y:S02]  /*2f90*/  FSEL R27, R27, -INF , P6 ;  /* 0xff8000001b1b7808 */ /* 0x008fe40003000000 */
[----:B------:R-:W-:-:S02]  /*2fa0*/  FMNMX.FTZ R26, R175, R26, !PT ;  /* 0x0000001aaf1a7209 */ /* 0x000fc40007810000 */
[----:B------:R-:W-:Y:S02]  /*2fb0*/  FMNMX.FTZ R24, R33, R27, !PT ;  /* 0x0000001b21187209 */ /* 0x000fe40007810000 */
[----:B------:R-:W-:Y:S01]  /*2fc0*/  FMNMX.FTZ R41, R193, R26, !PT ;  /* 0x0000001ac1297209 */ /* 0x000fe20007810000 */
[----:B------:R-:W3:Y:S01]  /*2fd0*/  MUFU.TANH R30, R30 ;  /* 0x0000001e001e7308 */ /* 0x000ee20000002400 */
[----:B----4-:R-:W-:Y:S02]  /*2fe0*/  FSEL R177, R56, -INF , P3 ;  /* 0xff80000038b17808 */ /* 0x010fe40001800000 */
[----:B------:R-:W-:Y:S02]  /*2ff0*/  ISETP.GT.AND P3, PT, R72, 0x58, PT ;  /* 0x000000584800780c */ /* 0x000fe40003f64270 */
[----:B------:R-:W-:Y:S02]  /*3000*/  ISETP.GT.AND P6, PT, R12, 0x18, PT ;  /* 0x000000180c00780c */ /* 0x000fe40003fc4270 */
[----:B------:R-:W-:Y:S01]  /*3010*/  FMNMX.FTZ R41, R194, R41, !PT ;  /* 0x00000029c2297209 */ /* 0x000fe20007810000 */
[----:B------:R-:W4:Y:S01]  /*3020*/  MUFU.TANH R68, R68 ;  /* 0x0000004400447308 */ /* 0x000f220000002400 */
[----:B-1----:R-:W-:-:S02]  /*3030*/  FSEL R168, R65, -INF , P2 ;  /* 0xff80000041a87808 */ /* 0x002fc40001000000 */
[----:B------:R-:W-:-:S05]  /*3040*/  ISETP.GT.AND P2, PT, R12, 0x9, PT ;  /* 0x000000090c00780c */ /* 0x000fca0003f44270 */
[----:B------:R-:W1:Y:S01]  /*3050*/  MUFU.TANH R31, R31 ;  /* 0x0000001f001f7308 */ /* 0x000e620000002400 */
[----:B---3--:R-:W-:Y:S02]  /*3060*/  FSEL R37, R30, -INF , P1 ;  /* 0xff8000001e257808 */ /* 0x008fe40000800000 */
[----:B------:R-:W-:Y:S02]  /*3070*/  ISETP.GT.AND P1, PT, R12, 0x19, PT ;  /* 0x000000190c00780c */ /* 0x000fe40003f24270 */
[----:B------:R-:W-:-:S03]  /*3080*/  FMNMX.FTZ R24, R37, R24, !PT ;  /* 0x0000001825187209 */ /* 0x000fc60007810000 */
        /* <DEDUP_REMOVED lines=8> */
[----:B------:R-:W-:Y:S02]  /*3110*/  FMNMX.FTZ R35, R31, R24, !PT ;  /* 0x000000181f237209 */ /* 0x000fe40007810000 */
[----:B------:R-:W-:Y:S02]  /*3120*/  FMNMX.FTZ R24, R196, R41, !PT ;  /* 0x00000029c4187209 */ /* 0x000fe40007810000 */
[----:B------:R-:W-:Y:S01]  /*3130*/  ISETP.GT.AND P5, PT, R12, 0x28, PT ;  /* 0x000000280c00780c */ /* 0x000fe20003fa4270 */
[----:B------:R-:W3:Y:S01]  /*3140*/  MUFU.TANH R45, R45 ;  /* 0x0000002d002d7308 */ /* 0x000ee20000002400 */
[----:B----4-:R-:W-:Y:S02]  /*3150*/  FSEL R190, R34, -INF , P3 ;  /* 0xff80000022be7808 */ /* 0x010fe40001800000 */
[----:B------:R-:W-:-:S02]  /*3160*/  ISETP.GT.AND P3, PT, R12, 0x21, PT ;  /* 0x000000210c00780c */ /* 0x000fc40003f64270 */
[----:B------:R-:W-:-:S03]  /*3170*/  FMNMX.FTZ R35, R190, R35, !PT ;  /* 0x00000023be237209 */ /* 0x000fc60007810000 */
[----:B------:R-:W4:Y:S01]  /*3180*/  MUFU.TANH R39, R39 ;  /* 0x0000002700277308 */ /* 0x000f220000002400 */
[----:B-1----:R-:W-:Y:S02]  /*3190*/  FSEL R198, R38, -INF , P6 ;  /* 0xff80000026c67808 */ /* 0x002fe40003000000 */
[----:B------:R-:W-:Y:S02]  /*31a0*/  FMNMX.FTZ R35, R192, R35, !PT ;  /* 0x00000023c0237209 */ /* 0x000fe40007810000 */
[----:B------:R-:W-:Y:S02]  /*31b0*/  ISETP.GT.AND P6, PT, R12, 0x29, PT ;  /* 0x000000290c00780c */ /* 0x000fe40003fc4270 */
[----:B------:R-:W-:Y:S01]  /*31c0*/  FMNMX.FTZ R35, R198, R35, !PT ;  /* 0x00000023c6237209 */ /* 0x000fe20007810000 */
[----:B------:R-:W1:Y:S01]  /*31d0*/  MUFU.TANH R42, R42 ;  /* 0x0000002a002a7308 */ /* 0x000e620000002400 */
[----:B---3--:R-:W-:Y:S02]  /*31e0*/  FSEL R199, R45, -INF , P4 ;  /* 0xff8000002dc77808 */ /* 0x008fe40002000000 */
[----:B------:R-:W-:-:S02]  /*31f0*/  ISETP.GT.AND P4, PT, R72, 0x41, PT ;  /* 0x000000414800780c */ /* 0x000fc40003f84270 */
[----:B------:R-:W-:-:S03]  /*3200*/  FMNMX.FTZ R26, R199, R24, !PT ;  /* 0x00000018c71a7209 */ /* 0x000fc60007810000 */
[----:B------:R-:W3:Y:S01]  /*3210*/  MUFU.TANH R43, R43 ;  /* 0x0000002b002b7308 */ /* 0x000ee20000002400 */
[----:B----4-:R-:W-:Y:S02]  /*3220*/  FSEL R206, R39, -INF , P1 ;  /* 0xff80000027ce7808 */ /* 0x010fe40000800000 */
[----:B------:R-:W-:Y:S02]  /*3230*/  FMNMX.FTZ R26, R233, R26, !PT ;  /* 0x0000001ae91a7209 */ /* 0x000fe40007810000 */
[----:B------:R-:W-:Y:S02]  /*3240*/  FMNMX.FTZ R24, R206, R35, !PT ;  /* 0x00000023ce187209 */ /* 0x000fe40007810000 */
[----:B------:R-:W-:Y:S01]  /*3250*/  FMNMX.FTZ R26, R215, R26, !PT ;  /* 0x0000001ad71a7209 */ /* 0x000fe20007810000 */
[----:B------:R-:W4:Y:S01]  /*3260*/  MUFU.TANH R46, R46 ;  /* 0x0000002e002e7308 */ /* 0x000f220000002400 */
[----:B-1----:R-:W-:Y:S02]  /*3270*/  FSEL R237, R42, -INF , P2 ;  /* 0xff8000002aed7808 */ /* 0x002fe40001000000 */
[----:B------:R-:W-:-:S02]  /*3280*/  FMNMX.FTZ R26, R231, R26, !PT ;  /* 0x0000001ae71a7209 */ /* 0x000fc40007810000 */
[----:B------:R-:W-:Y:S02]  /*3290*/  FMNMX.FTZ R24, R237, R24, !PT ;  /* 0x00000018ed187209 */ /* 0x000fe40007810000 */
[C---:B------:R-:W-:Y:S01]  /*32a0*/  ISETP.GT.AND P1, PT, R12.reuse, 0x30, PT ;  /* 0x000000300c00780c */ /* 0x040fe20003f24270 */
[----:B------:R-:W1:Y:S01]  /*32b0*/  MUFU.TANH R47, R47 ;  /* 0x0000002f002f7308 */ /* 0x000e620000002400 */
[----:B---3--:R-:W-:Y:S02]  /*32c0*/  FSEL R207, R43, -INF , P3 ;  /* 0xff8000002bcf7808 */ /* 0x008fe40001800000 */
[----:B------:R-:W-:Y:S02]  /*32d0*/  FMNMX.FTZ R26, R229, R26, !PT ;  /* 0x0000001ae51a7209 */ /* 0x000fe40007810000 */
[----:B------:R-:W-:Y:S02]  /*32e0*/  FMNMX.FTZ R24, R207, R24, !PT ;  /* 0x00000018cf187209 */ /* 0x000fe40007810000 */
[----:B------:R-:W-:Y:S01]  /*32f0*/  ISETP.GT.AND P2, PT, R12, 0x31, PT ;  /* 0x000000310c00780c */ /* 0x000fe20003f44270 */
[----:B------:R-:W3:Y:S01]  /*3300*/  MUFU.TANH R50, R50 ;  /* 0x0000003200327308 */ /* 0x000ee20000002400 */
[----:B----4-:R-:W-:-:S02]  /*3310*/  FSEL R235, R46, -INF , P5 ;  /* 0xff8000002eeb7808 */ /* 0x010fc40002800000 */
[----:B------:R-:W-:Y:S02]  /*3320*/  FMNMX.FTZ R26, R177, R26, !PT ;  /* 0x0000001ab11a7209 */ /* 0x000fe40007810000 */
[----:B------:R-:W-:Y:S02]  /*3330*/  FMNMX.FTZ R24, R235, R24, !PT ;  /* 0x00000018eb187209 */ /* 0x000fe40007810000 */
[C---:B------:R-:W-:Y:S01]  /*3340*/  ISETP.GT.AND P3, PT, R12.reuse, 0x38, PT ;  /* 0x000000380c00780c */ /* 0x040fe20003f64270 */
[----:B------:R-:W4:Y:S01]  /*3350*/  MUFU.TANH R57, R57 ;  /* 0x0000003900397308 */ /* 0x000f220000002400 */
[----:B-1----:R-:W-:Y:S02]  /*3360*/  FSEL R209, R47, -INF , P6 ;  /* 0xff8000002fd17808 */ /* 0x002fe40003000000 */
[----:B------:R-:W-:Y:S02]  /*3370*/  ISETP.GT.AND P5, PT, R12, 0x39, PT ;  /* 0x000000390c00780c */ /* 0x000fe40003fa4270 */
[----:B------:R-:W-:-:S02]  /*3380*/  FMNMX.FTZ R24, R209, R24, !PT ;  /* 0x00000018d1187209 */ /* 0x000fc40007810000 */
[----:B------:R-:W-:Y:S01]  /*3390*/  ISETP.GT.AND P6, PT, R12, 0x40, PT ;  /* 0x000000400c00780c */ /* 0x000fe20003fc4270 */
[----:B------:R-:W1:Y:S01]  /*33a0*/  MUFU.TANH R51, R51 ;  /* 0x0000003300337308 */ /* 0x000e620000002400 */
[----:B---3--:R-:W-:Y:S02]  /*33b0*/  FSEL R221, R50, -INF , P1 ;  /* 0xff80000032dd7808 */ /* 0x008fe40000800000 */
[----:B------:R-:W-:Y:S02]  /*33c0*/  ISETP.GT.AND P1, PT, R12, 0x41, PT ;  /* 0x000000410c00780c */ /* 0x000fe40003f24270 */
[----:B------:R-:W-:-:S03]  /*33d0*/  FMNMX.FTZ R24, R221, R24, !PT ;  /* 0x00000018dd187209 */ /* 0x000fc60007810000 */
[----:B------:R-:W3:Y:S01]  /*33e0*/  MUFU.TANH R54, R54 ;  /* 0x0000003600367308 */ /* 0x000ee20000002400 */
[----:B----4-:R-:W-:Y:S02]  /*33f0*/  FSEL R179, R57, -INF , P4 ;  /* 0xff80000039b37808 */ /* 0x010fe40002000000 */
[----:B------:R-:W-:Y:S02]  /*3400*/  ISETP.GT.AND P4, PT, R72, 0x59, PT ;  /* 0x000000594800780c */ /* 0x000fe40003f84270 */
[----:B------:R-:W-:-:S03]  /*3410*/  FMNMX.FTZ R26, R179, R26, !PT ;  /* 0x0000001ab31a7209 */ /* 0x000fc60007810000 */
[----:B------:R-:W4:Y:S01]  /*3420*/  MUFU.TANH R55, R55 ;  /* 0x0000003700377308 */ /* 0x000f220000002400 */
[----:B-1----:R-:W-:Y:S02]  /*3430*/  FSEL R217, R51, -INF , P2 ;  /* 0xff80000033d97808 */ /* 0x002fe40001000000 */
[----:B------:R-:W-:Y:S02]  /*3440*/  FMNMX.FTZ R26, R181, R26, !PT ;  /* 0x0000001ab51a7209 */ /* 0x000fe40007810000 */
[----:B------:R-:W-:Y:S02]  /*3450*/  FMNMX.FTZ R24, R217, R24, !PT ;  /* 0x00000018d9187209 */ /* 0x000fe40007810000 */
[----:B------:R-:W-:Y:S01]  /*3460*/  FMNMX.FTZ R35, R183, R26, !PT ;  /* 0x0000001ab7237209 */ /* 0x000fe20007810000 */
[----:B------:R-:W1:Y:S01]  /*3470*/  MUFU.TANH R58, R58 ;  /* 0x0000003a003a7308 */ /* 0x000e620000002400 */
[----:B---3--:R-:W-:Y:S02]  /*3480*/  FSEL R213, R54, -INF , P3 ;  /* 0xff80000036d57808 */ /* 0x008fe40001800000 */
[----:B------:R-:W-:-:S02]  /*3490*/  FMNMX.FTZ R35, R166, R35, !PT ;  /* 0x00000023a6237209 */ /* 0x000fc40007810000 */
[----:B------:R-:W-:Y:S02]  /*34a0*/  FMNMX.FTZ R24, R213, R24, !PT ;  /* 0x00000018d5187209 */ /* 0x000fe40007810000 */
[----:B------:R-:W-:Y:S01]  /*34b0*/  ISETP.GT.AND P2, PT, R12, 0x48, PT ;  /* 0x000000480c00780c */ /* 0x000fe20003f44270 */
[----:B------:R-:W3:Y:S01]  /*34c0*/  MUFU.TANH R59, R59 ;  /* 0x0000003b003b7308 */ /* 0x000ee20000002400 */
[----:B----4-:R-:W-:Y:S02]  /*34d0*/  FSEL R211, R55, -INF , P5 ;  /* 0xff80000037d37808 */ /* 0x010fe40002800000 */
[----:B------:R-:W-:Y:S02]  /*34e0*/  FMNMX.FTZ R35, R168, R35, !PT ;  /* 0x00000023a8237209 */ /* 0x000fe40007810000 */
[----:B------:R-:W-:Y:S02]  /*34f0*/  FMNMX.FTZ R24, R211, R24, !PT ;  /* 0x00000018d3187209 */ /* 0x000fe40007810000 */
[----:B------:R-:W-:Y:S01]  /*3500*/  ISETP.GT.AND P3, PT, R12, 0x49, PT ;  /* 0x000000490c00780c */ /* 0x000fe20003f64270 */
[----:B------:R-:W4:Y:S01]  /*3510*/  MUFU.TANH R62, R62 ;  /* 0x0000003e003e7308 */ /* 0x000f220000002400 */
[----:B-1----:R-:W-:-:S02]  /*3520*/  FSEL R185, R58, -INF , P6 ;  /* 0xff8000003ab97808 */ /* 0x002fc40003000000 */
[----:B------:R-:W-:Y:S02]  /*3530*/  FMNMX.FTZ R35, R170, R35, !PT ;  /* 0x00000023aa237209 */ /* 0x000fe40007810000 */
[----:B------:R-:W-:Y:S02]  /*3540*/  FMNMX.FTZ R24, R185, R24, !PT ;  /* 0x00000018b9187209 */ /* 0x000fe40007810000 */
[C---:B------:R-:W-:Y:S01]  /*3550*/  ISETP.GT.AND P5, PT, R12.reuse, 0x50, PT ;  /* 0x000000500c00780c */ /* 0x040fe20003fa4270 */
        /* <DEDUP_REMOVED lines=9> */
[----:B-1----:R-:W-:-:S04]  /*35f0*/  FSEL R172, R69, -INF , P4 ;  /* 0xff80000045ac7808 */ /* 0x002fc80002000000 */
[----:B------:R-:W-:-:S03]  /*3600*/  FMNMX.FTZ R26, R172, R35, !PT ;  /* 0x00000023ac1a7209 */ /* 0x000fc60007810000 */
[----:B------:R-:W1:Y:S01]  /*3610*/  MUFU.TANH R67, R67 ;  /* 0x0000004300437308 */ /* 0x000e620000002400 */
[----:B---3--:R-:W-:Y:S01]  /*3620*/  FSEL R191, R63, -INF , P3 ;  /* 0xff8000003fbf7808 */ /* 0x008fe20001800000 */
[----:B------:R-:W3:Y:S03]  /*3630*/  SHFL.BFLY PT, R39, R26, 0x2, 0x1f ;  /* 0x0c401f001a277f89 */ /* 0x000ee600000e0000 */
[----:B------:R-:W-:-:S03]  /*3640*/  FMNMX.FTZ R35, R191, R24, !PT ;  /* 0x00000018bf237209 */ /* 0x000fc60007810000 */
[----:B------:R-:W2:Y:S01]  /*3650*/  MUFU.TANH R70, R70 ;  /* 0x0000004600467308 */ /* 0x000ea20000002400 */
[----:B----4-:R-:W-:-:S04]  /*3660*/  FSEL R174, R66, -INF , P5 ;  /* 0xff80000042ae7808 */ /* 0x010fc80002800000 */
[----:B------:R-:W-:-:S03]  /*3670*/  FMNMX.FTZ R35, R174, R35, !PT ;  /* 0x00000023ae237209 */ /* 0x000fc60007810000 */
[----:B------:R-:W4:Y:S01]  /*3680*/  MUFU.TANH R71, R71 ;  /* 0x0000004700477308 */ /* 0x000f220000002400 */
[----:B-1----:R-:W-:Y:S02]  /*3690*/  FSEL R176, R67, -INF , P1 ;  /* 0xff80000043b07808 */ /* 0x002fe40000800000 */
[----:B------:R-:W-:Y:S02]  /*36a0*/  ISETP.GT.AND P1, PT, R12, 0x59, PT ;  /* 0x000000590c00780c */ /* 0x000fe40003f24270 */
[----:B------:R-:W-:Y:S02]  /*36b0*/  FMNMX.FTZ R35, R176, R35, !PT ;  /* 0x00000023b0237209 */ /* 0x000fe40007810000 */
[----:B--2---:R-:W-:Y:S02]  /*36c0*/  FSEL R178, R70, -INF , P2 ;  /* 0xff80000046b27808 */ /* 0x004fe40001000000 */
[----:B---3--:R-:W-:Y:S02]  /*36d0*/  FMNMX.FTZ R39, R26, R39, !PT ;  /* 0x000000271a277209 */ /* 0x008fe40007810000 */
[----:B------:R-:W-:-:S03]  /*36e0*/  FMNMX.FTZ R35, R178, R35, !PT ;  /* 0x00000023b2237209 */ /* 0x000fc60007810000 */
[----:B------:R-:W1:Y:S01]  /*36f0*/  SHFL.BFLY PT, R12, R39, 0x1, 0x1f ;  /* 0x0c201f00270c7f89 */ /* 0x000e6200000e0000 */
[----:B----4-:R-:W-:-:S04]  /*3700*/  FSEL R180, R71, -INF , P1 ;  /* 0xff80000047b47808 */ /* 0x010fc80000800000 */
[----:B------:R-:W-:-:S05]  /*3710*/  FMNMX.FTZ R35, R180, R35, !PT ;  /* 0x00000023b4237209 */ /* 0x000fca0007810000 */
[----:B------:R-:W2:Y:S01]  /*3720*/  SHFL.BFLY PT, R24, R35, 0x2, 0x1f ;  /* 0x0c401f0023187f89 */ /* 0x000ea200000e0000 */
[----:B-1----:R-:W-:-:S04]  /*3730*/  FMNMX.FTZ R197, R39, R12, !PT ;  /* 0x0000000c27c57209 */ /* 0x002fc80007810000 */
[C---:B------:R-:W-:Y:S01]  /*3740*/  FSETP.NEU.FTZ.AND P1, PT, R197.reuse, -INF , PT ;  /* 0xff800000c500780b */ /* 0x040fe20003f3d000 */
[----:B------:R-:W-:Y:S01]  /*3750*/  FMUL.FTZ R182, R197, R195 ;  /* 0x000000c3c5b67220 */ /* 0x000fe20000410000 */
[----:B--2---:R-:W-:-:S04]  /*3760*/  FMNMX.FTZ R24, R35, R24, !PT ;  /* 0x0000001823187209 */ /* 0x004fc80007810000 */
[----:B------:R-:W-:Y:S01]  /*3770*/  FSEL R182, R182, RZ, P1 ;  /* 0x000000ffb6b67208 */ /* 0x000fe20000800000 */
[----:B------:R-:W1:Y:S04]  /*3780*/  SHFL.BFLY PT, R41, R24, 0x1, 0x1f ;  /* 0x0c201f0018297f89 */ /* 0x000e6800000e0000 */
        /* <DEDUP_REMOVED lines=18> */
[-CC-:B------:R-:W-:Y:S01]  /*38b0*/  FFMA.FTZ R179, R181, R195.reuse, -R182.reuse ;  /* 0x000000c3b5b37223 */ /* 0x180fe200000108b6 */
[-CC-:B------:R-:W-:Y:S01]  /*38c0*/  FFMA.FTZ R218, R183, R195.reuse, -R182.reuse ;  /* 0x000000c3b7da7223 */ /* 0x180fe200000108b6 */
[-CC-:B------:R-:W-:Y:S01]  /*38d0*/  FFMA.FTZ R177, R177, R195.reuse, -R182.reuse ;  /* 0x000000c3b1b17223 */ /* 0x180fe200000108b6 */
[----:B------:R-:W-:Y:S01]  /*38e0*/  FFMA.FTZ R166, R166, R195, -R182 ;  /* 0x000000c3a6a67223 */ /* 0x000fe200000108b6 */
[----:B-1----:R-:W-:Y:S01]  /*38f0*/  FMNMX.FTZ R156, R24, R41, !PT ;  /* 0x00000029189c7209 */ /* 0x002fe20007810000 */
[----:B------:R-:W-:Y:S03]  /*3900*/  MUFU.EX2 R160, R160 ;  /* 0x000000a000a07308 */ /* 0x000fe60000000800 */
[C---:B------:R-:W-:Y:S01]  /*3910*/  FSETP.NEU.FTZ.AND P1, PT, R156.reuse, -INF , PT ;  /* 0xff8000009c00780b */ /* 0x040fe20003f3d000 */
[----:B------:R-:W-:-:S04]  /*3920*/  FMUL.FTZ R184, R156, R195 ;  /* 0x000000c39cb87220 */ /* 0x000fc80000410000 */
[----:B------:R-:W1:Y:S01]  /*3930*/  MUFU.EX2 R161, R161 ;  /* 0x000000a100a17308 */ /* 0x000e620000000800 */
[----:B------:R-:W-:Y:S02]  /*3940*/  FSEL R184, R184, RZ, P1 ;  /* 0x000000ffb8b87208 */ /* 0x000fe40000800000 */
[----:B-----5:R-:W-:Y:S02]  /*3950*/  LOP3.LUT P1, RZ, R74, 0x7f, RZ, 0xc0, !PT ;  /* 0x0000007f4aff7812 */ /* 0x020fe4000782c0ff */
[----:B------:R-:W-:Y:S01]  /*3960*/  SHF.R.U32.HI R74, RZ, 0x7, R74 ;  /* 0x00000007ff4a7819 */ /* 0x000fe2000001164a */
[-CC-:B------:R-:W-:Y:S01]  /*3970*/  FFMA.FTZ R162, R33, R195.reuse, -R184.reuse ;  /* 0x000000c321a27223 */ /* 0x180fe200000108b8 */
[-CC-:B------:R-:W-:Y:S01]  /*3980*/  FFMA.FTZ R163, R27, R195.reuse, -R184.reuse ;  /* 0x000000c31ba37223 */ /* 0x180fe200000108b8 */
[-CC-:B------:R-:W-:Y:S01]  /*3990*/  FFMA.FTZ R164, R37, R195.reuse, -R184.reuse ;  /* 0x000000c325a47223 */ /* 0x180fe200000108b8 */
[----:B------:R-:W-:Y:S01]  /*39a0*/  IADD3 R158, -R74, 0xb, RZ ;  /* 0x0000000b4a9e7810 */ /* 0x000fe20007ffe1ff */
[-CC-:B------:R-:W-:Y:S01]  /*39b0*/  FFMA.FTZ R167, R31, R195.reuse, -R184.reuse ;  /* 0x000000c31fa77223 */ /* 0x180fe200000108b8 */
[----:B--2---:R-:W-:Y:S01]  /*39c0*/  F2FP.F16.F32.PACK_AB R152, R13, R12 ;  /* 0x0000000c0d98723e */ /* 0x004fe200000000ff */
[----:B------:R-:W-:Y:S01]  /*39d0*/  MUFU.EX2 R162, R162 ;  /* 0x000000a200a27308 */ /* 0x000fe20000000800 */
[-CC-:B------:R-:W-:Y:S01]  /*39e0*/  FFMA.FTZ R173, R190, R195.reuse, -R184.reuse ;  /* 0x000000c3bead7223 */ /* 0x180fe200000108b8 */
[-CC-:B------:R-:W-:Y:S01]  /*39f0*/  FFMA.FTZ R190, R192, R195.reuse, -R184.reuse ;  /* 0x000000c3c0be7223 */ /* 0x180fe200000108b8 */
[-CC-:B------:R-:W-:Y:S01]  /*3a00*/  FFMA.FTZ R192, R206, R195.reuse, -R184.reuse ;  /* 0x000000c3cec07223 */ /* 0x180fe200000108b8 */
[----:B------:R-:W-:Y:S01]  /*3a10*/  @!P1 VIADD R24, R165, 0x32440 ;  /* 0x00032440a5189836 */ /* 0x000fe20000000000 */
[----:B-1----:R-:W-:Y:S01]  /*3a20*/  F2FP.F16.F32.PACK_AB R154, R161, R160 ;  /* 0x000000a0a19a723e */ /* 0x002fe200000000ff */
[-CC-:B------:R-:W-:Y:S01]  /*3a30*/  FFMA.FTZ R207, R207, R195.reuse, -R184.reuse ;  /* 0x000000c3cfcf7223 */ /* 0x180fe200000108b8 */
[-C--:B------:R-:W-:Y:S01]  /*3a40*/  FFMA.FTZ R206, R235, R195.reuse, -R184 ;  /* 0x000000c3ebce7223 */ /* 0x080fe200000108b8 */
[----:B------:R-:W1:Y:S01]  /*3a50*/  MUFU.EX2 R163, R163 ;  /* 0x000000a300a37308 */ /* 0x000e620000000800 */
[----:B------:R-:W-:Y:S01]  /*3a60*/  @!P1 PRMT R24, RZ, 0x654, R24 ;  /* 0x00000654ff189816 */ /* 0x000fe20000000018 */
[----:B------:R2:W-:Y:S06]  /*3a70*/  BAR.ARV R158, 0x100 ;  /* 0x0004009e0000751d */ /* 0x0005ec0000002000 */
[----:B------:R3:W-:Y:S01]  /*3a80*/  @!P1 SYNCS.ARRIVE.TRANS64.RED.A1T0 RZ, [R24+URZ], RZ ;  /* 0x000000ff18ff99a7 */ /* 0x0007e2000810043f */
[----:B------:R-:W-:Y:S01]  /*3a90*/  MUFU.EX2 R164, R164 ;  /* 0x000000a400a47308 */ /* 0x000fe20000000800 */
[----:B------:R4:W-:Y:S01]  /*3aa0*/  BAR.SYNC.DEFER_BLOCKING R188, 0x100 ;  /* 0x000400bc0000751d */ /* 0x0009e20000010000 */
[-CC-:B------:R-:W-:Y:S01]  /*3ab0*/  FFMA.FTZ R209, R209, R195.reuse, -R184.reuse ;  /* 0x000000c3d1d17223 */ /* 0x180fe200000108b8 */
[-CC-:B------:R-:W-:Y:S01]  /*3ac0*/  FFMA.FTZ R212, R221, R195.reuse, -R184.reuse ;  /* 0x000000c3ddd47223 */ /* 0x180fe200000108b8 */
[-CC-:B------:R-:W-:Y:S01]  /*3ad0*/  FFMA.FTZ R217, R217, R195.reuse, -R184.reuse ;  /* 0x000000c3d9d97223 */ /* 0x180fe200000108b8 */
[-CC-:B------:R-:W-:Y:S01]  /*3ae0*/  FFMA.FTZ R213, R213, R195.reuse, -R184.reuse ;  /* 0x000000c3d5d57223 */ /* 0x180fe200000108b8 */
[-CC-:B------:R-:W-:Y:S01]  /*3af0*/  FFMA.FTZ R214, R211, R195.reuse, -R184.reuse ;  /* 0x000000c3d3d67223 */ /* 0x180fe200000108b8 */
[-C--:B------:R-:W-:Y:S01]  /*3b00*/  FFMA.FTZ R181, R185, R195.reuse, -R184 ;  /* 0x000000c3b9b57223 */ /* 0x080fe200000108b8 */
[----:B------:R-:W5:Y:S01]  /*3b10*/  MUFU.EX2 R167, R167 ;  /* 0x000000a700a77308 */ /* 0x000f620000000800 */
[----:B-1----:R-:W-:Y:S01]  /*3b20*/  F2FP.F16.F32.PACK_AB R153, R163, R162 ;  /* 0x000000a2a399723e */ /* 0x002fe200000000ff */
[-C--:B----4-:R-:W-:Y:S01]  /*3b30*/  FFMA.FTZ R188, R175, R195.reuse, -R182 ;  /* 0x000000c3afbc7223 */ /* 0x090fe200000108b6 */
[-CC-:B------:R-:W-:Y:S01]  /*3b40*/  FFMA.FTZ R175, R198, R195.reuse, -R184.reuse ;  /* 0x000000c3c6af7223 */ /* 0x180fe200000108b8 */
[-CC-:B------:R-:W-:Y:S01]  /*3b50*/  FFMA.FTZ R198, R237, R195.reuse, -R184.reuse ;  /* 0x000000c3edc67223 */ /* 0x180fe200000108b8 */
[-CC-:B------:R-:W-:Y:S01]  /*3b60*/  FFMA.FTZ R220, R187, R195.reuse, -R184.reuse ;  /* 0x000000c3bbdc7223 */ /* 0x180fe200000108b8 */
[-CC-:B------:R-:W-:Y:S01]  /*3b70*/  FFMA.FTZ R183, R189, R195.reuse, -R184.reuse ;  /* 0x000000c3bdb77223 */ /* 0x180fe200000108b8 */
[-C--:B------:R-:W-:Y:S01]  /*3b80*/  FFMA.FTZ R222, R191, R195.reuse, -R184 ;  /* 0x000000c3bfde7223 */ /* 0x080fe200000108b8 */
[----:B------:R-:W-:Y:S01]  /*3b90*/  MUFU.EX2 R169, R169 ;  /* 0x000000a900a97308 */ /* 0x000fe20000000800 */
[-CC-:B------:R-:W-:Y:S01]  /*3ba0*/  FFMA.FTZ R185, R168, R195.reuse, -R182.reuse ;  /* 0x000000c3a8b97223 */ /* 0x180fe200000108b6 */
[-CC-:B------:R-:W-:Y:S01]  /*3bb0*/  FFMA.FTZ R168, R170, R195.reuse, -R182.reuse ;  /* 0x000000c3aaa87223 */ /* 0x180fe200000108b6 */
[-C--:B------:R-:W-:Y:S01]  /*3bc0*/  FFMA.FTZ R187, R172, R195.reuse, -R182 ;  /* 0x000000c3acbb7223 */ /* 0x080fe200000108b6 */
[-CC-:B------:R-:W-:Y:S01]  /*3bd0*/  FFMA.FTZ R189, R174, R195.reuse, -R184.reuse ;  /* 0x000000c3aebd7223 */ /* 0x180fe200000108b8 */
[-CC-:B------:R-:W-:Y:S01]  /*3be0*/  FFMA.FTZ R170, R176, R195.reuse, -R184.reuse ;  /* 0x000000c3b0aa7223 */ /* 0x180fe200000108b8 */
[-CC-:B------:R-:W-:Y:S01]  /*3bf0*/  FFMA.FTZ R172, R178, R195.reuse, -R184.reuse ;  /* 0x000000c3b2ac7223 */ /* 0x180fe200000108b8 */
[----:B------:R-:W-:Y:S01]  /*3c00*/  FFMA.FTZ R191, R180, R195, -R184 ;  /* 0x000000c3b4bf7223 */ /* 0x000fe200000108b8 */
[----:B------:R-:W1:Y:S01]  /*3c10*/  MUFU.EX2 R186, R186 ;  /* 0x000000ba00ba7308 */ /* 0x000e620000000800 */
[----:B-----5:R-:W-:Y:S01]  /*3c20*/  F2FP.F16.F32.PACK_AB R155, R167, R164 ;  /* 0x000000a4a79b723e */ /* 0x020fe200000000ff */
[----:B------:R-:W-:Y:S01]  /*3c30*/  FADD.FTZ R13, R12, R13 ;  /* 0x0000000d0c0d7221 */ /* 0x000fe20000010000 */
[----:B------:R-:W-:Y:S01]  /*3c40*/  FADD.FTZ R163, R162, R163 ;  /* 0x000000a3a2a37221 */ /* 0x000fe20000010000 */
[----:B------:R-:W-:Y:S01]  /*3c50*/  @!P1 IADD3 R165, R165, 0x32460, RZ ;  /* 0x00032460a5a59810 */ /* 0x000fe20007ffe0ff */
[----:B---3--:R-:W-:Y:S01]  /*3c60*/  WARPGROUP.ARRIVE ;  /* 0x00000000000079c5 */ /* 0x008fe20000000000 */
[----:B------:R-:W-:Y:S01]  /*3c70*/  FADD.FTZ R160, R160, R13 ;  /* 0x0000000da0a07221 */ /* 0x000fe20000010000 */
[----:B------:R-:W-:Y:S01]  /*3c80*/  FADD.FTZ R164, R164, R163 ;  /* 0x000000a3a4a47221 */ /* 0x000fe20000010000 */
[----:B------:R-:W-:Y:S01]  /*3c90*/  MUFU.EX2 R171, R171 ;  /* 0x000000ab00ab7308 */ /* 0x000fe20000000800 */
[----:B------:R-:W-:Y:S01]  /*3ca0*/  SHF.R.U32.HI R13, RZ, 0x1f, R0 ;  /* 0x0000001fff0d7819 */ /* 0x000fe20000011600 */
[----:B------:R-:W-:Y:S01]  /*3cb0*/  FADD.FTZ R160, R161, R160 ;  /* 0x000000a0a1a07221 */ /* 0x000fe20000010000 */
[----:B------:R-:W-:Y:S01]  /*3cc0*/  HGMMA.64x256x16.F32 R24, R152, gdesc[UR8].tnspB, RZ, !UPT, gsb0 ;  /* 0x43e0000898187df0 */ /* 0x000fe2000c0008ff */
[----:B------:R-:W-:Y:S01]  /*3cd0*/  UIADD3 UR10, UR4, 0x80, URZ ;  /* 0x00000080040a7890 */ /* 0x000fe2000fffe03f */
[----:B------:R-:W-:Y:S01]  /*3ce0*/  FADD.FTZ R164, R167, R164 ;  /* 0x000000a4a7a47221 */ /* 0x000fe20000010000 */
[----:B------:R-:W-:Y:S01]  /*3cf0*/  UMOV UR11, 0x40000040 ;  /* 0x40000040000b7882 */ /* 0x000fe20000000000 */
[----:B------:R-:W-:Y:S01]  /*3d00*/  @!P1 PRMT R165, RZ, 0x654, R165 ;  /* 0x00000654ffa59816 */ /* 0x000fe200000000a5 */
        /* <DEDUP_REMOVED lines=70> */
[----:B------:R-:W-:Y:S01]  /*4170*/  LEA.HI.SX32 R206, R0, R13, 0x1c ;  /* 0x0000000d00ce7211 */ /* 0x000fe200078fe2ff */
[----:B------:R-:W-:Y:S01]  /*4180*/  UMOV UR11, 0x40000040 ;  /* 0x40000040000b7882 */ /* 0x000fe20000000000 */
[----:B------:R-:W-:Y:S02]  /*4190*/  VIADD R13, R159, 0xfffffffe ;  /* 0xfffffffe9f0d7836 */ /* 0x000fe40000000000 */
[----:B------:R-:W-:-:S04]  /*41a0*/  VIMNMX R206, RZ, R206, !PT ;  /* 0x000000ceffce7248 */ /* 0x000fc80007fe0100 */
[----:B------:R-:W-:Y:S01]  /*41b0*/  ISETP.GE.AND P2, PT, R13, R206, PT ;  /* 0x000000ce0d00720c */ /* 0x000fe20003f46270 */
        /* <DEDUP_REMOVED lines=17> */
[----:B------:R-:W-:Y:S01]  /*42d0*/  UIADD3 UR4, UR4, 0x280, URZ ;  /* 0x0000028004047890 */ /* 0x000fe2000fffe03f */
        /* <DEDUP_REMOVED lines=13> */
[----:B------:R-:W-:-:S07]  /*43b0*/  FADD.FTZ R222, R222, R183 ;  /* 0x000000b7dede7221 */ /* 0x000fce0000010000 */
[----:B------:R-:W-:Y:S01]  /*43c0*/  HGMMA.64x256x16.F32 R24, R152, gdesc[UR8].tnspB, R24, gsb0 ;  /* 0x43e0000898187df0 */ /* 0x000fe20008000818 */
[----:B------:R-:W-:Y:S01]  /*43d0*/  UMOV UR10, UR4 ;  /* 0x00000004000a7c82 */ /* 0x000fe20008000000 */
[----:B------:R-:W-:Y:S01]  /*43e0*/  UMOV UR11, 0x40000040 ;  /* 0x40000040000b7882 */ /* 0x000fe20000000000 */
[----:B------:R-:W-:Y:S02]  /*43f0*/  WARPGROUP.DEPBAR.LE gsb0, 0x0 ;  /* 0x00008000000079c5 */ /* 0x000fe40000010000 */
[----:B------:R-:W-:Y:S01]  /*4400*/  F2FP.F16.F32.PACK_AB R152, R185, R166 ;  /* 0x000000a6b998723e */ /* 0x000fe200000000ff */
[----:B------:R-:W-:Y:S01]  /*4410*/  FADD.FTZ R166, R166, R179 ;  /* 0x000000b3a6a67221 */ /* 0x000fe20000010000 */
[C---:B-1----:R-:W-:Y:S01]  /*4420*/  F2FP.F16.F32.PACK_AB R153, R170.reuse, R189 ;  /* 0x000000bdaa99723e */ /* 0x042fe200000000ff */
        /* <DEDUP_REMOVED lines=14> */
[----:B------:R-:W-:Y:S02]  /*4510*/  IMAD.MOV.U32 R207, RZ, RZ, R156 ;  /* 0x000000ffffcf7224 */ /* 0x000fe400078e009c */
[----:B------:R-:W-:-:S07]  /*4520*/  IMAD.MOV.U32 R208, RZ, RZ, R197 ;  /* 0x000000ffffd07224 */ /* 0x000fce00078e00c5 */
.L_x_3425:
[----:B------:R-:W-:-:S04]  /*4530*/  UIADD3 UR36, UR36, 0x1, URZ ;  /* 0x0000000124247890 */ /* 0x000fc8000fffe03f */
[----:B------:R-:W-:-:S04]  /*4540*/  UISETP.NE.AND UP0, UPT, UR36, 0x2, UPT ;  /* 0x000000022400788c */ /* 0x000fc8000bf05270 */
[----:B------:R-:W-:Y:S02]  /*4550*/  USEL UR4, URZ, 0x1, UP0 ;  /* 0x000000013f047887 */ /* 0x000fe40008000000 */
[----:B------:R-:W-:Y:S02]  /*4560*/  USEL UR36, UR36, URZ, UP0 ;  /* 0x0000003f24247287 */ /* 0x000fe40008000000 */
[----:B------:R-:W-:Y:S01]  /*4570*/  ULOP3.LUT UR37, UR37, UR4, URZ, 0x3c, !UPT ;  /* 0x0000000425257292 */ /* 0x000fe2000f8e3c3f */
[----:B--2---:R-:W-:Y:S11]  /*4580*/  @!P0 BRA `(.L_x_3417) ;  /* 0x0000000000048947 */ /* 0x004ff60003800000 */
[----:B------:R-:W-:Y:S01]  /*4590*/  BPT.TRAP 0x1 ;  /* 0x000000040000795c */ /* 0x000fe20000300000 */
.L_x_3417:
[----:B------:R-:W-:Y:S01]  /*45a0*/  ULEA UR4, UR36, UR39, 0x3 ;  /* 0x0000002724047291 */ /* 0x000fe2000f8e183f */
[----:B------:R-:W-:-:S04]  /*45b0*/  MOV R209, UR37 ;  /* 0x0000002500d17c02 */ /* 0x000fc80008000f00 */
[----:B------:R-:W-:-:S04]  /*45c0*/  SHF.L.U32 R209, R209, 0x1f, RZ ;  /* 0x0000001fd1d17819 */ /* 0x000fc800000006ff */
[----:B------:R2:W3:Y:S01]  /*45d0*/  SYNCS.PHASECHK.TRANS64.TRYWAIT P2, [UR4+0x32430], R209 ;  /* 0x032430d1ff0075a7 */ /* 0x0004e20008040144 */
[----:B------:R-:W-:Y:S05]  /*45e0*/  @!P0 BRA `(.L_x_3418) ;  /* 0x0000000000048947 */ /* 0x000fea0003800000 */
[----:B------:R-:W-:Y:S01]  /*45f0*/  BPT.TRAP 0x1 ;  /* 0x000000040000795c */ /* 0x000fe20000300000 */
.L_x_3418:
[----:B---3--:R-:W-:Y:S05]  /*4600*/  @P2 BRA `(.L_x_3419) ;  /* 0x0000000000082947 */ /* 0x008fea0003800000 */
[----:B------:R-:W3:Y:S02]  /*4610*/  SYNCS.PHASECHK.TRANS64.TRYWAIT P2, [UR4+0x32430], R209 ;  /* 0x032430d1ff0075a7 */ /* 0x000ee40008040144 */
[----:B---3--:R-:W-:Y:S05]  /*4620*/  @!P2 BRA `(.L_x_3420) ;  /* 0x000000ac0078a947 */ /* 0x008fea0003800000 */
.L_x_3419:
[----:B------:R-:W-:Y:S01]  /*4630*/  R2UR UR56, R200 ;  /* 0x00000000c83872ca */ /* 0x000fe200000e0000 */
[----:B------:R-:W-:Y:S01]  /*4640*/  UIMAD UR5, UR36, 0x300, UR38 ;  /* 0x00000300240578a4 */ /* 0x000fe2000f8e0226 */
[----:B------:R-:W-:Y:S01]  /*4650*/  R2UR UR57, R201 ;  /* 0x00000000c93972ca */ /* 0x000fe200000e0000 */
[----:B-1-3--:R-:W-:Y:S01]  /*4660*/  WARPGROUP.ARRIVE ;  /* 0x00000000000079c5 */ /* 0x00afe20000000000 */
        /* <DEDUP_REMOVED lines=27> */
.L_x_3421:
[----:B------:R1:W3:Y:S01]  /*4820*/  SYNCS.PHASECHK.TRANS64.TRYWAIT P2, [UR4+0x32450], R209 ;  /* 0x032450d1ff0075a7 */ /* 0x0002e20008040144 */
[----:B------:R-:W-:Y:S05]  /*4830*/  @!P0 BRA `(.L_x_3422) ;  /* 0x0000000000048947 */ /* 0x000fea0003800000 */
[----:B------:R-:W-:Y:S01]  /*4840*/  BPT.TRAP 0x1 ;  /* 0x000000040000795c */ /* 0x000fe20000300000 */
.L_x_3422:
[----:B---3--:R-:W-:Y:S05]  /*4850*/  @P2 BRA `(.L_x_3423) ;  /* 0x0000000000082947 */ /* 0x008fea0003800000 */
[----:B------:R-:W3:Y:S02]  /*4860*/  SYNCS.PHASECHK.TRANS64.TRYWAIT P2, [UR4+0x32450], R209 ;  /* 0x032450d1ff0075a7 */ /* 0x000ee40008040144 */
[----:B---3--:R-:W-:Y:S05]  /*4870*/  @!P2 BRA `(.L_x_3424) ;  /* 0x000000a800fca947 */ /* 0x008fea0003800000 */
.L_x_3423:
[----:B------:R-:W-:Y:S01]  /*4880*/  R2UR UR56, R16 ;  /* 0x00000000103872ca */ /* 0x000fe200000e0000 */
[----:B------:R-:W-:Y:S01]  /*4890*/  UIMAD UR5, UR36, 0xc00, UR6 ;  /* 0x00000c00240578a4 */ /* 0x000fe2000f8e0206 */
[----:B------:R-:W-:Y:S01]  /*48a0*/  R2UR UR57, R17 ;  /* 0x00000000113972ca */ /* 0x000fe200000e0000 */
[----:B------:R-:W-:Y:S01]  /*48b0*/  WARPGROUP.ARRIVE ;  /* 0x00000000000079c5 */ /* 0x000fe20000000000 */
[----:B------:R-:W-:Y:S01]  /*48c0*/  UMOV UR59, 0x40000040 ;  /* 0x40000040003b7882 */ /* 0x000fe20000000000 */
[----:B------:R-:W-:-:S04]  /*48d0*/  UIADD3 UR10, UR5, 0x304, URZ ;  /* 0x00000304050a7890 */ /* 0x000fc8000fffe03f */
[----:B------:R-:W4:Y:S01]  /*48e0*/  S2R R229, SR_TID.X ;  /* 0x0000000000e57919 */ /* 0x000f220000002100 */
        /* <DEDUP_REMOVED lines=23> */
[----:B----4-:R-:W-:Y:S01]  /*4a60*/  SHF.R.U32.HI R229, RZ, 0x7, R229 ;  /* 0x00000007ffe57819 */ /* 0x010fe200000116e5 */
        /* <DEDUP_REMOVED lines=35> */
[----:B------:R-:W-:Y:S01]  /*4ca0*/  ULDC UR5, c[0x0][0xad0] ;  /* 0x0002b40000057ab9 */ /* 0x000fe20000000800 */
[----:B------:R-:W-:Y:S02]  /*4cb0*/  WARPGROUP.DEPBAR.LE gsb0, 0x0 ;  /* 0x00008000000079c5 */ /* 0x000fe40000010000 */
[----:B------:R-:W-:-:S06]  /*4cc0*/  WARPGROUP.ARRIVE ;  /* 0x00000000000079c5 */ /* 0x000fcc0000000000 */
[----:B------:R-:W-:Y:S01]  /*4cd0*/  HGMMA.64x96x16.F32 R152, gdesc[UR8], R152, gsb0 ;  /* 0x01600000089879f0 */ /* 0x000fe20008000898 */
[----:B------:R-:W-:Y:S02]  /*4ce0*/  ULDC.64 UR10, c[0x0][0x3f8] ;  /* 0x0000fe00000a7ab9 */ /* 0x000fe40000000a00 */
[----:B------:R-:W-:-:S03]  /*4cf0*/  UISETP.NE.U32.AND UP0, UPT, UR10, URZ, UPT ;  /* 0x0000003f0a00728c */ /* 0x000fc6000bf05070 */
[----:B------:R-:W-:Y:S01]  /*4d00*/  ULDC UR10, c[0x0][0x404] ;  /* 0x00010100000a7ab9 */ /* 0x000fe20000000800 */
[----:B------:R-:W-:-:S03]  /*4d10*/  UISETP.NE.AND.EX UP0, UPT, UR11, URZ, UPT, UP0 ;  /* 0x0000003f0b00728c */ /* 0x000fc6000bf05300 */
[----:B------:R-:W-:Y:S01]  /*4d20*/  UMOV UR11, 0x40000040 ;  /* 0x40000040000b7882 */ /* 0x000fe20000000000 */
[----:B------:R-:W-:Y:S01]  /*4d30*/  USEL UR10, UR10, 0x1, UP0 ;  /* 0x000000010a0a7887 */ /* 0x000fe20008000000 */
        /* <DEDUP_REMOVED lines=29> */
[----:B---3--:R-:W-:Y:S01]  /*4f10*/  FMUL.FTZ R210, R152, UR5 ;  /* 0x0000000598d27c20 */ /* 0x008fe20008410000 */
[----:B------:R-:W3:Y:S01]  /*4f20*/  LDC R165, c[0x0][0x2e0] ;  /* 0x0000b800ffa57b82 */ /* 0x000ee20000000800 */
[----:B------:R-:W-:Y:S01]  /*4f30*/  FMUL.FTZ R152, R154, UR5 ;  /* 0x000000059a987c20 */ /* 0x000fe20008410000 */
[----:B------:R-:W-:Y:S01]  /*4f40*/  FMUL.FTZ R154, R158, UR5 ;  /* 0x000000059e9a7c20 */ /* 0x000fe20008410000 */
[----:B------:R-:W-:Y:S01]  /*4f50*/  FMUL.FTZ R158, R163, UR5 ;  /* 0x00000005a39e7c20 */ /* 0x000fe20008410000 */
[----:B------:R-:W-:-:S02]  /*4f60*/  IMAD R163, R13, -0x60, R223 ;  /* 0xffffffa00da37824 */ /* 0x000fc400078e02df */
[----:B------:R-:W-:Y:S01]  /*4f70*/  FMUL.FTZ R213, R160, UR5 ;  /* 0x00000005a0d57c20 */ /* 0x000fe20008410000 */
[----:B------:R-:W-:Y:S01]  /*4f80*/  FMUL.FTZ R160, R164, UR5 ;  /* 0x00000005a4a07c20 */ /* 0x000fe20008410000 */
[----:B-12---:R-:W-:Y:S01]  /*4f90*/  FMUL.FTZ R209, R153, UR5 ;  /* 0x0000000599d17c20 */ /* 0x006fe20008410000 */
[----:B------:R-:W-:Y:S02]  /*4fa0*/  VIADD R164, R163, 0x1 ;  /* 0x00000001a3a47836 */ /* 0x000fe40000000000 */
        /* <DEDUP_REMOVED lines=15> */
[----:B---3--:R-:W-:Y:S01]  /*50a0*/  IMAD R164, R165, UR10, R164 ;  /* 0x0000000aa5a47c24 */ /* 0x008fe2000f8e02a4 */
[----:B------:R-:W-:Y:S01]  /*50b0*/  ULDC UR10, c[0x0][0x288] ;  /* 0x0000a200000a7ab9 */ /* 0x000fe20000000800 */
[----:B------:R-:W-:Y:S01]  /*50c0*/  FMUL.FTZ R180, R181, UR5 ;  /* 0x00000005b5b47c20 */ /* 0x000fe20008410000 */
[----:B------:R-:W-:Y:S01]  /*50d0*/  FMUL.FTZ R174, R176, UR5 ;  /* 0x00000005b0ae7c20 */ /* 0x000fe20008410000 */
[----:B------:R-:W-:Y:S01]  /*50e0*/  VIADD R165, R164, -UR10 ;  /* 0x8000000aa4a57c36 */ /* 0x000fe20008000000 */
[----:B------:R-:W3:Y:S01]  /*50f0*/  MUFU.TANH R211, R211 ;  /* 0x000000d300d37308 */ /* 0x000ee20000002400 */
[----:B------:R-:W-:Y:S01]  /*5100*/  FMUL.FTZ R221, R177, UR5 ;  /* 0x00000005b1dd7c20 */ /* 0x000fe20008410000 */
[----:B------:R-:W-:Y:S01]  /*5110*/  FMUL.FTZ R181, R184, UR5 ;  /* 0x00000005b8b57c20 */ /* 0x000fe20008410000 */
[----:B------:R-:W-:-:S02]  /*5120*/  IMAD R164, R224, -0x2, R165 ;  /* 0xfffffffee0a47824 */ /* 0x000fc400078e02a5 */
[----:B------:R-:W-:Y:S01]  /*5130*/  FMUL.FTZ R161, R166, UR5 ;  /* 0x00000005a6a17c20 */ /* 0x000fe20008410000 */
[----:B------:R-:W-:Y:S01]  /*5140*/  FMUL.FTZ R185, R185, UR5 ;  /* 0x00000005b9b97c20 */ /* 0x000fe20008410000 */
[----:B------:R-:W-:Y:S01]  /*5150*/  FMUL.FTZ R177, R183, UR5 ;  /* 0x00000005b7b17c20 */ /* 0x000fe20008410000 */
[----:B------:R-:W-:Y:S01]  /*5160*/  IMAD.IADD R175, R225, 0x1, R164 ;  /* 0x00000001e1af7824 */ /* 0x000fe200078e02a4 */
[----:B------:R-:W-:Y:S01]  /*5170*/  MUFU.TANH R157, R157 ;  /* 0x0000009d009d7308 */ /* 0x000fe20000002400 */
[----:B------:R-:W-:Y:S01]  /*5180*/  FMUL.FTZ R164, R188, UR5 ;  /* 0x00000005bca47c20 */ /* 0x000fe20008410000 */
[----:B------:R-:W-:Y:S01]  /*5190*/  FMUL.FTZ R183, R189, UR5 ;  /* 0x00000005bdb77c20 */ /* 0x000fe20008410000 */
[----:B------:R-:W-:Y:S01]  /*51a0*/  FMUL.FTZ R156, R162, UR5 ;  /* 0x00000005a29c7c20 */ /* 0x000fe20008410000 */
[----:B------:R-:W-:Y:S01]  /*51b0*/  ISETP.GT.AND P5, PT, R175, 0x1, PT ;  /* 0x00000001af00780c */ /* 0x000fe20003fa4270 */
[----:B------:R-:W-:Y:S01]  /*51c0*/  FMUL.FTZ R162, R167, UR5 ;  /* 0x00000005a7a27c20 */ /* 0x000fe20008410000 */
[C---:B------:R-:W-:Y:S01]  /*51d0*/  ISETP.GT.AND P6, PT, R175.reuse, RZ, PT ;  /* 0x000000ffaf00720c */ /* 0x040fe20003fc4270 */
[----:B------:R-:W-:Y:S01]  /*51e0*/  FMUL.FTZ R228, R196, UR5 ;  /* 0x00000005c4e47c20 */ /* 0x000fe20008410000 */
[----:B------:R-:W4:Y:S01]  /*51f0*/  MUFU.TANH R160, R160 ;  /* 0x000000a000a07308 */ /* 0x000f220000002400 */
[----:B------:R-:W-:Y:S01]  /*5200*/  ISETP.GT.AND P2, PT, R175, 0x8, PT ;  /* 0x00000008af00780c */ /* 0x000fe20003f44270 */
[----:B------:R-:W-:Y:S01]  /*5210*/  FMUL.FTZ R184, R192, UR5 ;  /* 0x00000005c0b87c20 */ /* 0x000fe20008410000 */
[----:B-1----:R-:W-:Y:S01]  /*5220*/  FSEL R166, R209, -INF , P5 ;  /* 0xff800000d1a67808 */ /* 0x002fe20002800000 */
[----:B------:R-:W-:Y:S01]  /*5230*/  FMUL.FTZ R214, R170, UR5 ;  /* 0x00000005aad67c20 */ /* 0x000fe20008410000 */
[----:B------:R-:W-:Y:S01]  /*5240*/  ISETP.GT.AND P4, PT, R175, 0x9, PT ;  /* 0x00000009af00780c */ /* 0x000fe20003f84270 */
[----:B------:R-:W-:Y:S01]  /*5250*/  FMUL.FTZ R170, R191, UR5 ;  /* 0x00000005bfaa7c20 */ /* 0x000fe20008410000 */
[C---:B------:R-:W-:Y:S01]  /*5260*/  ISETP.GT.AND P5, PT, R175.reuse, 0x18, PT ;  /* 0x00000018af00780c */ /* 0x040fe20003fa4270 */
[----:B------:R-:W1:Y:S01]  /*5270*/  MUFU.TANH R213, R213 ;  /* 0x000000d500d57308 */ /* 0x000e620000002400 */
[----:B------:R-:W-:Y:S01]  /*5280*/  ISETP.GT.AND P3, PT, R175, 0x10, PT ;  /* 0x00000010af00780c */ /* 0x000fe20003f64270 */
[----:B------:R-:W-:Y:S01]  /*5290*/  FMUL.FTZ R222, R193, UR5 ;  /* 0x00000005c1de7c20 */ /* 0x000fe20008410000 */
[----:B--2---:R-:W-:Y:S01]  /*52a0*/  FSEL R167, R210, -INF , P6 ;  /* 0xff800000d2a77808 */ /* 0x004fe20003000000 */
[----:B------:R-:W-:Y:S01]  /*52b0*/  FMUL.FTZ R176, R194, UR5 ;  /* 0x00000005c2b07c20 */ /* 0x000fe20008410000 */
[----:B---3--:R-:W-:Y:S01]  /*52c0*/  FSEL R165, R211, -INF , P2 ;  /* 0xff800000d3a57808 */ /* 0x008fe20001000000 */
[----:B------:R-:W-:Y:S01]  /*52d0*/  FMUL.FTZ R215, R171, UR5 ;  /* 0x00000005abd77c20 */ /* 0x000fe20008410000 */
[----:B------:R-:W-:Y:S01]  /*52e0*/  ISETP.GT.AND P6, PT, R175, 0x11, PT ;  /* 0x00000011af00780c */ /* 0x000fe20003fc4270 */
[----:B------:R-:W2:Y:S01]  /*52f0*/  MUFU.TANH R159, R159 ;  /* 0x0000009f009f7308 */ /* 0x000ea20000002400 */
[----:B----4-:R-:W-:Y:S01]  /*5300*/  FSEL R211, R160, -INF , P5 ;  /* 0xff800000a0d37808 */ /* 0x010fe20002800000 */
[----:B------:R-:W-:Y:S01]  /*5310*/  FMUL.FTZ R179, R179, UR5 ;  /* 0x00000005b3b37c20 */ /* 0x000fe20008410000 */
[C---:B------:R-:W-:Y:S01]  /*5320*/  ISETP.GT.AND P2, PT, R175.reuse, 0x19, PT ;  /* 0x00000019af00780c */ /* 0x040fe20003f44270 */
[----:B------:R-:W-:Y:S01]  /*5330*/  FMUL.FTZ R171, R186, UR5 ;  /* 0x00000005baab7c20 */ /* 0x000fe20008410000 */
[----:B------:R-:W-:Y:S01]  /*5340*/  ISETP.GT.AND P5, PT, R175, 0x29, PT ;  /* 0x00000029af00780c */ /* 0x000fe20003fa4270 */
[----:B------:R-:W-:Y:S01]  /*5350*/  FMUL.FTZ R169, R198, UR5 ;  /* 0x00000005c6a97c20 */ /* 0x000fe20008410000 */
[----:B------:R-:W-:Y:S01]  /*5360*/  FMUL.FTZ R182, R182, UR5 ;  /* 0x00000005b6b67c20 */ /* 0x000fe20008410000 */
[----:B------:R-:W3:Y:S01]  /*5370*/  MUFU.TANH R212, R212 ;  /* 0x000000d400d47308 */ /* 0x000ee20000002400 */
[----:B-1----:R-:W-:Y:S01]  /*5380*/  FSEL R213, R213, -INF , P3 ;  /* 0xff800000d5d57808 */ /* 0x002fe20001800000 */
[----:B------:R-:W-:Y:S01]  /*5390*/  FMUL.FTZ R187, R187, UR5 ;  /* 0x00000005bbbb7c20 */ /* 0x000fe20008410000 */
[----:B------:R-:W-:Y:S01]  /*53a0*/  ISETP.GT.AND P3, PT, R175, 0x21, PT ;  /* 0x00000021af00780c */ /* 0x000fe20003f64270 */
[----:B------:R-:W-:Y:S01]  /*53b0*/  FMUL.FTZ R190, R190, UR5 ;  /* 0x00000005bebe7c20 */ /* 0x000fe20008410000 */
[----:B------:R-:W-:Y:S01]  /*53c0*/  FMUL.FTZ R168, R199, UR5 ;  /* 0x00000005c7a87c20 */ /* 0x000fe20008410000 */
[----:B------:R-:W-:Y:S01]  /*53d0*/  FMUL.FTZ R195, R195, UR5 ;  /* 0x00000005c3c37c20 */ /* 0x000fe20008410000 */
[----:B------:R-:W-:Y:S01]  /*53e0*/  FMUL.FTZ R197, R197, UR5 ;  /* 0x00000005c5c57c20 */ /* 0x000fe20008410000 */
[----:B------:R-:W-:Y:S01]  /*53f0*/  MUFU.TANH R218, R218 ;  /* 0x000000da00da7308 */ /* 0x000fe20000002400 */
[----:B--2---:R-:W-:-:S02]  /*5400*/  FSEL R210, R159, -INF , P6 ;  /* 0xff8000009fd27808 */ /* 0x004fc40003000000 */
[----:B------:R-:W-:-:S05]  /*5410*/  ISETP.GT.AND P6, PT, R175, 0x28, PT ;  /* 0x00000028af00780c */ /* 0x000fca0003fc4270 */
[----:B------:R-:W1:Y:S01]  /*5420*/  MUFU.TANH R173, R173 ;  /* 0x000000ad00ad7308 */ /* 0x000e620000002400 */
[----:B---3--:R-:W-:Y:S02]  /*5430*/  FSEL R212, R212, -INF , P2 ;  /* 0xff800000d4d47808 */ /* 0x008fe40001000000 */
[----:B------:R-:W-:-:S05]  /*5440*/  ISETP.GT.AND P2, PT, R175, 0x30, PT ;  /* 0x00000030af00780c */ /* 0x000fca0003f44270 */
[----:B------:R-:W2:Y:S08]  /*5450*/  MUFU.TANH R220, R220 ;  /* 0x000000dc00dc7308 */ /* 0x000eb00000002400 */
[----:B------:R-:W3:Y:S01]  /*5460*/  MUFU.TANH R172, R172 ;  /* 0x000000ac00ac7308 */ /* 0x000ee20000002400 */
[----:B-1----:R-:W-:Y:S02]  /*5470*/  FSEL R194, R173, -INF , P5 ;  /* 0xff800000adc27808 */ /* 0x002fe40002800000 */
[----:B------:R-:W-:-:S05]  /*5480*/  ISETP.GT.AND P5, PT, R175, 0x40, PT ;  /* 0x00000040af00780c */ /* 0x000fca0003fa4270 */
[----:B------:R-:W1:Y:S01]  /*5490*/  MUFU.TANH R174, R174 ;  /* 0x000000ae00ae7308 */ /* 0x000e620000002400 */
[----:B--2---:R-:W-:Y:S02]  /*54a0*/  FSEL R192, R220, -INF , P3 ;  /* 0xff800000dcc07808 */ /* 0x004fe40001800000 */
[----:B------:R-:W-:-:S05]  /*54b0*/  ISETP.GT.AND P3, PT, R175, 0x38, PT ;  /* 0x00000038af00780c */ /* 0x000fca0003f64270 */
[----:B------:R-:W-:Y:S01]  /*54c0*/  MUFU.TANH R221, R221 ;  /* 0x000000dd00dd7308 */ /* 0x000fe20000002400 */
[----:B---3--:R-:W-:Y:S02]  /*54d0*/  FSEL R193, R172, -INF , P6 ;  /* 0xff800000acc17808 */ /* 0x008fe40003000000 */
[----:B------:R-:W-:-:S05]  /*54e0*/  ISETP.GT.AND P6, PT, R175, 0x39, PT ;  /* 0x00000039af00780c */ /* 0x000fca0003fc4270 */
[----:B------:R-:W2:Y:S01]  /*54f0*/  MUFU.TANH R181, R181 ;  /* 0x000000b500b57308 */ /* 0x000ea20000002400 */
[----:B-1----:R-:W-:Y:S02]  /*5500*/  FSEL R186, R174, -INF , P2 ;  /* 0xff800000aeba7808 */ /* 0x002fe40001000000 */
[----:B------:R-:W-:-:S05]  /*5510*/  ISETP.GT.AND P2, PT, R175, 0x41, PT ;  /* 0x00000041af00780c */ /* 0x000fca0003f44270 */
[----:B------:R-:W-:Y:S08]  /*5520*/  MUFU.TANH R178, R178 ;  /* 0x000000b200b27308 */ /* 0x000ff00000002400 */
[----:B------:R-:W1:Y:S01]  /*5530*/  MUFU.TANH R180, R180 ;  /* 0x000000b400b47308 */ /* 0x000e620000002400 */
[----:B--2---:R-:W-:Y:S02]  /*5540*/  FSEL R172, R181, -INF , P5 ;  /* 0xff800000b5ac7808 */ /* 0x004fe40002800000 */
[----:B------:R-:W-:-:S02]  /*5550*/  FMNMX.FTZ R181, R167, R208, !PT ;  /* 0x000000d0a7b57209 */ /* 0x000fc40007810000 */
[----:B------:R-:W-:-:S03]  /*5560*/  ISETP.GT.AND P5, PT, R175, 0x51, PT ;  /* 0x00000051af00780c */ /* 0x000fc60003fa4270 */
[----:B------:R1:W2:Y:S08]  /*5570*/  MUFU.TANH R188, R185 ;  /* 0x000000b900bc7308 */ /* 0x0002b00000002400 */
[----:B------:R3:W4:Y:S01]  /*5580*/  MUFU.TANH R189, R164 ;  /* 0x000000a400bd7308 */ /* 0x0007220000002400 */
[----:B-1----:R-:W-:Y:S02]  /*5590*/  FSEL R185, R180, -INF , P6 ;  /* 0xff800000b4b97808 */ /* 0x002fe40003000000 */
[----:B------:R-:W-:-:S05]  /*55a0*/  ISETP.GT.AND P6, PT, R175, 0x50, PT ;  /* 0x00000050af00780c */ /* 0x000fca0003fc4270 */
[----:B------:R1:W-:Y:S01]  /*55b0*/  MUFU.TANH R196, R183 ;  /* 0x000000b700c47308 */ /* 0x0003e20000002400 */
[----:B---3--:R-:W-:Y:S02]  /*55c0*/  FSEL R164, R157, -INF , P4 ;  /* 0xff8000009da47808 */ /* 0x008fe40002000000 */
[C---:B------:R-:W-:Y:S02]  /*55d0*/  ISETP.GT.AND P4, PT, R175.reuse, 0x20, PT ;  /* 0x00000020af00780c */ /* 0x040fe40003f84270 */
[----:B--2---:R-:W-:Y:S02]  /*55e0*/  FSEL R173, R188, -INF , P2 ;  /* 0xff800000bcad7808 */ /* 0x004fe40001000000 */
[----:B------:R-:W-:Y:S01]  /*55f0*/  FSEL R191, R218, -INF , P4 ;  /* 0xff800000dabf7808 */ /* 0x000fe20002000000 */
[----:B------:R-:W-:Y:S01]  /*5600*/  MUFU.TANH R152, R152 ;  /* 0x0000009800987308 */ /* 0x000fe20000002400 */
[C---:B------:R-:W-:Y:S02]  /*5610*/  ISETP.GT.AND P4, PT, R175.reuse, 0x31, PT ;  /* 0x00000031af00780c */ /* 0x040fe40003f84270 */
[----:B------:R-:W-:-:S02]  /*5620*/  ISETP.GT.AND P2, PT, R175, 0x58, PT ;  /* 0x00000058af00780c */ /* 0x000fc40003f44270 */
[----:B-1----:R-:W-:Y:S02]  /*5630*/  FSEL R183, R221, -INF , P4 ;  /* 0xff800000ddb77808 */ /* 0x002fe40002000000 */
[----:B------:R-:W-:Y:S01]  /*5640*/  ISETP.GT.AND P4, PT, R175, 0x48, PT ;  /* 0x00000048af00780c */ /* 0x000fe20003f84270 */
[----:B------:R1:W2:Y:S03]  /*5650*/  MUFU.TANH R157, R184 ;  /* 0x000000b8009d7308 */ /* 0x0002a60000002400 */
[----:B----4-:R-:W-:Y:S02]  /*5660*/  FSEL R174, R189, -INF , P4 ;  /* 0xff800000bdae7808 */ /* 0x010fe40002000000 */
[----:B------:R-:W-:-:S03]  /*5670*/  ISETP.GT.AND P4, PT, R175, 0x59, PT ;  /* 0x00000059af00780c */ /* 0x000fc60003f84270 */
[----:B------:R-:W-:Y:S01]  /*5680*/  MUFU.TANH R156, R156 ;  /* 0x0000009c009c7308 */ /* 0x000fe20000002400 */
[----:B-1----:R-:W-:Y:S02]  /*5690*/  FSEL R184, R178, -INF , P3 ;  /* 0xff800000b2b87808 */ /* 0x002fe40001800000 */
[----:B------:R-:W-:Y:S02]  /*56a0*/  ISETP.GT.AND P3, PT, R175, 0x49, PT ;  /* 0x00000049af00780c */ /* 0x000fe40003f64270 */
[----:B------:R-:W-:-:S03]  /*56b0*/  FMNMX.FTZ R178, R166, R181, !PT ;  /* 0x000000b5a6b27209 */ /* 0x000fc60007810000 */
[----:B------:R-:W1:Y:S01]  /*56c0*/  MUFU.TANH R222, R222 ;  /* 0x000000de00de7308 */ /* 0x000e620000002400 */
[----:B------:R-:W-:Y:S02]  /*56d0*/  FMNMX.FTZ R181, R165, R178, !PT ;  /* 0x000000b2a5b57209 */ /* 0x000fe40007810000 */
[----:B--2---:R-:W-:Y:S02]  /*56e0*/  FSEL R160, R157, -INF , P6 ;  /* 0xff8000009da07808 */ /* 0x004fe40003000000 */
[----:B------:R-:W-:-:S03]  /*56f0*/  FMNMX.FTZ R178, R164, R181, !PT ;  /* 0x000000b5a4b27209 */ /* 0x000fc60007810000 */
[----:B------:R-:W2:Y:S01]  /*5700*/  MUFU.TANH R153, R153 ;  /* 0x0000009900997308 */ /* 0x000ea20000002400 */
[----:B------:R-:W-:-:S04]  /*5710*/  FMNMX.FTZ R181, R213, R178, !PT ;  /* 0x000000b2d5b57209 */ /* 0x000fc80007810000 */
[----:B------:R-:W-:-:S03]  /*5720*/  FMNMX.FTZ R178, R210, R181, !PT ;  /* 0x000000b5d2b27209 */ /* 0x000fc60007810000 */
[----:B------:R3:W-:Y:S01]  /*5730*/  MUFU.TANH R198, R179 ;  /* 0x000000b300c67308 */ /* 0x0007e20000002400 */
[----:B-1----:R-:W-:Y:S02]  /*5740*/  FSEL R157, R222, -INF , P5 ;  /* 0xff800000de9d7808 */ /* 0x002fe40002800000 */
[----:B------:R-:W-:-:S05]  /*5750*/  FMNMX.FTZ R189, R211, R178, !PT ;  /* 0x000000b2d3bd7209 */ /* 0x000fca0007810000 */
[----:B------:R-:W1:Y:S01]  /*5760*/  MUFU.TANH R159, R228 ;  /* 0x000000e4009f7308 */ /* 0x000e620000002400 */
[----:B---3--:R-:W-:Y:S02]  /*5770*/  IADD3 R179, R175, 0x8, RZ ;  /* 0x00000008afb37810 */ /* 0x008fe40007ffe0ff */
[----:B------:R-:W-:Y:S02]  /*5780*/  FSEL R175, R196, -INF , P3 ;  /* 0xff800000c4af7808 */ /* 0x000fe40001800000 */
[C---:B------:R-:W-:Y:S02]  /*5790*/  ISETP.GT.AND P3, PT, R179.reuse, RZ, PT ;  /* 0x000000ffb300720c */ /* 0x040fe40003f64270 */
[C---:B------:R-:W-:Y:S01]  /*57a0*/  ISETP.GT.AND P6, PT, R179.reuse, 0x1, PT ;  /* 0x00000001b300780c */ /* 0x040fe20003fc4270 */
[----:B------:R-:W3:Y:S01]  /*57b0*/  MUFU.TANH R154, R154 ;  /* 0x0000009a009a7308 */ /* 0x000ee20000002400 */
[----:B------:R-:W-:Y:S02]  /*57c0*/  FSEL R152, R152, -INF , P3 ;  /* 0xff80000098987808 */ /* 0x000fe40001800000 */
[----:B------:R-:W-:-:S02]  /*57d0*/  ISETP.GT.AND P3, PT, R179, 0x10, PT ;  /* 0x00000010b300780c */ /* 0x000fc40003f64270 */
[----:B------:R-:W-:Y:S02]  /*57e0*/  ISETP.GT.AND P5, PT, R179, 0x8, PT ;  /* 0x00000008b300780c */ /* 0x000fe40003fa4270 */
[----:B------:R-:W-:Y:S01]  /*57f0*/  FSEL R218, R156, -INF , P3 ;  /* 0xff8000009cda7808 */ /* 0x000fe20001800000 */
[----:B------:R-:W4:Y:S01]  /*5800*/  MUFU.TANH R155, R155 ;  /* 0x0000009b009b7308 */ /* 0x000f220000002400 */
[----:B--2---:R-:W-:Y:S02]  /*5810*/  FSEL R153, R153, -INF , P6 ;  /* 0xff80000099997808 */ /* 0x004fe40003000000 */
[----:B------:R-:W-:Y:S02]  /*5820*/  FMNMX.FTZ R156, R152, R207, !PT ;  /* 0x000000cf989c7209 */ /* 0x000fe40007810000 */
[----:B-1----:R-:W-:Y:S02]  /*5830*/  FSEL R159, R159, -INF , P2 ;  /* 0xff8000009f9f7808 */ /* 0x002fe40001000000 */
[----:B------:R-:W-:Y:S01]  /*5840*/  ISETP.GT.AND P2, PT, R179, 0x9, PT ;  /* 0x00000009b300780c */ /* 0x000fe20003f44270 */
[----:B------:R-:W1:Y:S01]  /*5850*/  MUFU.TANH R158, R158 ;  /* 0x0000009e009e7308 */ /* 0x000e620000002400 */
[----:B---3--:R-:W-:-:S02]  /*5860*/  FSEL R154, R154, -INF , P5 ;  /* 0xff8000009a9a7808 */ /* 0x008fc40002800000 */
[----:B------:R-:W-:Y:S02]  /*5870*/  FMNMX.FTZ R181, R153, R156, !PT ;  /* 0x0000009c99b57209 */ /* 0x000fe40007810000 */
[C---:B------:R-:W-:Y:S02]  /*5880*/  ISETP.GT.AND P6, PT, R179.reuse, 0x11, PT ;  /* 0x00000011b300780c */ /* 0x040fe40003fc4270 */
[----:B------:R-:W-:Y:S01]  /*5890*/  ISETP.GT.AND P5, PT, R179, 0x18, PT ;  /* 0x00000018b300780c */ /* 0x000fe20003fa4270 */
[----:B------:R-:W2:Y:S01]  /*58a0*/  MUFU.TANH R161, R161 ;  /* 0x000000a100a17308 */ /* 0x000ea20000002400 */
[----:B----4-:R-:W-:Y:S02]  /*58b0*/  FSEL R155, R155, -INF , P2 ;  /* 0xff8000009b9b7808 */ /* 0x010fe40001000000 */
[----:B------:R-:W-:Y:S02]  /*58c0*/  FMNMX.FTZ R156, R154, R181, !PT ;  /* 0x000000b59a9c7209 */ /* 0x000fe40007810000 */
[----:B------:R-:W-:-:S02]  /*58d0*/  ISETP.GT.AND P2, PT, R179, 0x19, PT ;  /* 0x00000019b300780c */ /* 0x000fc40003f44270 */
[C---:B------:R-:W-:Y:S01]  /*58e0*/  ISETP.GT.AND P3, PT, R179.reuse, 0x20, PT ;  /* 0x00000020b300780c */ /* 0x040fe20003f64270 */
[----:B------:R-:W3:Y:S01]  /*58f0*/  MUFU.TANH R162, R162 ;  /* 0x000000a200a27308 */ /* 0x000ee20000002400 */
[----:B-1----:R-:W-:Y:S02]  /*5900*/  FSEL R220, R158, -INF , P6 ;  /* 0xff8000009edc7808 */ /* 0x002fe40003000000 */
[----:B------:R-:W-:Y:S02]  /*5910*/  FMNMX.FTZ R158, R212, R189, !PT ;  /* 0x000000bdd49e7209 */ /* 0x000fe40007810000 */
[----:B------:R-:W-:Y:S02]  /*5920*/  ISETP.GT.AND P6, PT, R179, 0x21, PT ;  /* 0x00000021b300780c */ /* 0x000fe40003fc4270 */
[----:B------:R-:W-:Y:S01]  /*5930*/  FMNMX.FTZ R181, R191, R158, !PT ;  /* 0x0000009ebfb57209 */ /* 0x000fe20007810000 */
[----:B------:R-:W1:Y:S01]  /*5940*/  MUFU.TANH R214, R214 ;  /* 0x000000d600d67308 */ /* 0x000e620000002400 */
[----:B--2---:R-:W-:-:S02]  /*5950*/  FSEL R221, R161, -INF , P5 ;  /* 0xff800000a1dd7808 */ /* 0x004fc40002800000 */
[----:B------:R-:W-:Y:S02]  /*5960*/  FMNMX.FTZ R161, R155, R156, !PT ;  /* 0x0000009c9ba17209 */ /* 0x000fe40007810000 */
[----:B------:R-:W-:Y:S02]  /*5970*/  FMNMX.FTZ R158, R192, R181, !PT ;  /* 0x000000b5c09e7209 */ /* 0x000fe40007810000 */
[----:B------:R-:W-:Y:S01]  /*5980*/  FMNMX.FTZ R161, R218, R161, !PT ;  /* 0x000000a1daa17209 */ /* 0x000fe20007810000 */
[----:B------:R-:W2:Y:S01]  /*5990*/  MUFU.TANH R215, R215 ;  /* 0x000000d700d77308 */ /* 0x000ea20000002400 */
[----:B------:R-:W-:Y:S02]  /*59a0*/  FMNMX.FTZ R181, R193, R158, !PT ;  /* 0x0000009ec1b57209 */ /* 0x000fe40007810000 */
[----:B------:R-:W-:Y:S02]  /*59b0*/  FMNMX.FTZ R156, R220, R161, !PT ;  /* 0x000000a1dc9c7209 */ /* 0x000fe40007810000 */
[----:B---3--:R-:W-:-:S02]  /*59c0*/  FSEL R222, R162, -INF , P2 ;  /* 0xff800000a2de7808 */ /* 0x008fc40001000000 */
[----:B------:R-:W-:Y:S01]  /*59d0*/  FMNMX.FTZ R161, R221, R156, !PT ;  /* 0x0000009cdda17209 */ /* 0x000fe20007810000 */
[----:B------:R-:W3:Y:S01]  /*59e0*/  MUFU.TANH R216, R216 ;  /* 0x000000d800d87308 */ /* 0x000ee20000002400 */
[----:B------:R-:W-:Y:S02]  /*59f0*/  FMNMX.FTZ R181, R194, R181, !PT ;  /* 0x000000b5c2b57209 */ /* 0x000fe40007810000 */
[----:B-1----:R-:W-:Y:S02]  /*5a00*/  FSEL R214, R214, -INF , P3 ;  /* 0xff800000d6d67808 */ /* 0x002fe40001800000 */
[----:B------:R-:W-:Y:S02]  /*5a10*/  FMNMX.FTZ R161, R222, R161, !PT ;  /* 0x000000a1dea17209 */ /* 0x000fe40007810000 */
[----:B------:R-:W-:Y:S01]  /*5a20*/  FMNMX.FTZ R162, R186, R181, !PT ;  /* 0x000000b5baa27209 */ /* 0x000fe20007810000 */
[----:B------:R-:W1:Y:S01]  /*5a30*/  MUFU.TANH R217, R217 ;  /* 0x000000d900d97308 */ /* 0x000e620000002400 */
[----:B------:R-:W-:-:S02]  /*5a40*/  ISETP.GT.AND P5, PT, R179, 0x28, PT ;  /* 0x00000028b300780c */ /* 0x000fc40003fa4270 */
[----:B--2---:R-:W-:Y:S02]  /*5a50*/  FSEL R215, R215, -INF , P6 ;  /* 0xff800000d7d77808 */ /* 0x004fe40003000000 */
[----:B------:R-:W-:Y:S02]  /*5a60*/  FMNMX.FTZ R158, R214, R161, !PT ;  /* 0x000000a1d69e7209 */ /* 0x000fe40007810000 */
[----:B------:R-:W-:Y:S01]  /*5a70*/  FMNMX.FTZ R181, R183, R162, !PT ;  /* 0x000000a2b7b57209 */ /* 0x000fe20007810000 */
[----:B------:R-:W2:Y:S01]  /*5a80*/  MUFU.TANH R163, R163 ;  /* 0x000000a300a37308 */ /* 0x000ea20000002400 */
[----:B------:R-:W-:Y:S02]  /*5a90*/  ISETP.GT.AND P2, PT, R179, 0x29, PT ;  /* 0x00000029b300780c */ /* 0x000fe40003f44270 */
[----:B---3--:R-:W-:Y:S02]  /*5aa0*/  FSEL R216, R216, -INF , P5 ;  /* 0xff800000d8d87808 */ /* 0x008fe40002800000 */
[----:B------:R-:W-:-:S02]  /*5ab0*/  FMNMX.FTZ R161, R215, R158, !PT ;  /* 0x0000009ed7a17209 */ /* 0x000fc40007810000 */
[----:B------:R-:W-:Y:S01]  /*5ac0*/  ISETP.GT.AND P3, PT, R179, 0x30, PT ;  /* 0x00000030b300780c */ /* 0x000fe20003f64270 */
[----:B------:R-:W3:Y:S01]  /*5ad0*/  MUFU.TANH R182, R182 ;  /* 0x000000b600b67308 */ /* 0x000ee20000002400 */
[----:B------:R-:W-:Y:S02]  /*5ae0*/  FMNMX.FTZ R162, R184, R181, !PT ;  /* 0x000000b5b8a27209 */ /* 0x000fe40007810000 */
[----:B-1----:R-:W-:Y:S02]  /*5af0*/  FSEL R217, R217, -INF , P2 ;  /* 0xff800000d9d97808 */ /* 0x002fe40001000000 */
[----:B------:R-:W-:Y:S02]  /*5b00*/  FMNMX.FTZ R158, R216, R161, !PT ;  /* 0x000000a1d89e7209 */ /* 0x000fe40007810000 */
[----:B------:R-:W-:Y:S01]  /*5b10*/  ISETP.GT.AND P6, PT, R179, 0x31, PT ;  /* 0x00000031b300780c */ /* 0x000fe20003fc4270 */
[----:B------:R-:W1:Y:S01]  /*5b20*/  MUFU.TANH R177, R177 ;  /* 0x000000b100b17308 */ /* 0x000e620000002400 */
[----:B--2---:R-:W-:-:S02]  /*5b30*/  FSEL R196, R163, -INF , P3 ;  /* 0xff800000a3c47808 */ /* 0x004fc40001800000 */
[----:B------:R-:W-:Y:S02]  /*5b40*/  FMNMX.FTZ R163, R185, R162, !PT ;  /* 0x000000a2b9a37209 */ /* 0x000fe40007810000 */
[----:B------:R-:W-:Y:S02]  /*5b50*/  FMNMX.FTZ R161, R217, R158, !PT ;  /* 0x0000009ed9a17209 */ /* 0x000fe40007810000 */
[----:B------:R-:W-:Y:S01]  /*5b60*/  FMNMX.FTZ R158, R172, R163, !PT ;  /* 0x000000a3ac9e7209 */ /* 0x000fe20007810000 */
[----:B------:R-:W2:Y:S01]  /*5b70*/  MUFU.TANH R171, R171 ;  /* 0x000000ab00ab7308 */ /* 0x000ea20000002400 */
[----:B------:R-:W-:Y:S02]  /*5b80*/  ISETP.GT.AND P5, PT, R179, 0x38, PT ;  /* 0x00000038b300780c */ /* 0x000fe40003fa4270 */
[----:B------:R-:W-:Y:S02]  /*5b90*/  FSEL R198, R198, -INF , P6 ;  /* 0xff800000c6c67808 */ /* 0x000fe40003000000 */
[----:B------:R-:W-:-:S02]  /*5ba0*/  FMNMX.FTZ R161, R196, R161, !PT ;  /* 0x000000a1c4a17209 */ /* 0x000fc40007810000 */
[----:B------:R-:W-:Y:S01]  /*5bb0*/  FMNMX.FTZ R163, R173, R158, !PT ;  /* 0x0000009eada37209 */ /* 0x000fe20007810000 */
[----:B------:R2:W4:Y:S01]  /*5bc0*/  MUFU.TANH R188, R187 ;  /* 0x000000bb00bc7308 */ /* 0x0005220000002400 */
[C---:B------:R-:W-:Y:S02]  /*5bd0*/  ISETP.GT.AND P2, PT, R179.reuse, 0x39, PT ;  /* 0x00000039b300780c */ /* 0x040fe40003f44270 */
[----:B---3--:R-:W-:Y:S02]  /*5be0*/  FSEL R199, R182, -INF , P5 ;  /* 0xff800000b6c77808 */ /* 0x008fe40002800000 */
[----:B------:R-:W-:Y:S02]  /*5bf0*/  FMNMX.FTZ R158, R198, R161, !PT ;  /* 0x000000a1c69e7209 */ /* 0x000fe40007810000 */
[----:B------:R-:W-:Y:S01]  /*5c00*/  FMNMX.FTZ R162, R174, R163, !PT ;  /* 0x000000a3aea27209 */ /* 0x000fe20007810000 */
[----:B------:R-:W3:Y:S01]  /*5c10*/  MUFU.TANH R189, R190 ;  /* 0x000000be00bd7308 */ /* 0x000ee20000002400 */
[----:B------:R-:W-:-:S02]  /*5c20*/  ISETP.GT.AND P3, PT, R179, 0x40, PT ;  /* 0x00000040b300780c */ /* 0x000fc40003f64270 */
[----:B-1----:R-:W-:Y:S02]  /*5c30*/  FSEL R209, R177, -INF , P2 ;  /* 0xff800000b1d17808 */ /* 0x002fe40001000000 */
[----:B------:R-:W-:Y:S02]  /*5c40*/  FMNMX.FTZ R158, R199, R158, !PT ;  /* 0x0000009ec79e7209 */ /* 0x000fe40007810000 */
[----:B------:R-:W-:Y:S01]  /*5c50*/  FMNMX.FTZ R161, R175, R162, !PT ;  /* 0x000000a2afa17209 */ /* 0x000fe20007810000 */
[----:B------:R-:W1:Y:S01]  /*5c60*/  MUFU.TANH R170, R170 ;  /* 0x000000aa00aa7308 */ /* 0x000e620000002400 */
[----:B------:R-:W-:Y:S02]  /*5c70*/  ISETP.GT.AND P6, PT, R179, 0x41, PT ;  /* 0x00000041b300780c */ /* 0x000fe40003fc4270 */
[----:B--2---:R-:W-:Y:S02]  /*5c80*/  FSEL R187, R171, -INF , P3 ;  /* 0xff800000abbb7808 */ /* 0x004fe40001800000 */
[----:B------:R-:W-:-:S02]  /*5c90*/  FMNMX.FTZ R158, R209, R158, !PT ;  /* 0x0000009ed19e7209 */ /* 0x000fc40007810000 */
[----:B------:R-:W-:Y:S01]  /*5ca0*/  FMNMX.FTZ R162, R160, R161, !PT ;  /* 0x000000a1a0a27209 */ /* 0x000fe20007810000 */
[----:B------:R-:W2:Y:S01]  /*5cb0*/  MUFU.TANH R156, R176 ;  /* 0x000000b0009c7308 */ /* 0x000ea20000002400 */
[----:B------:R-:W-:Y:S02]  /*5cc0*/  ISETP.GT.AND P5, PT, R179, 0x48, PT ;  /* 0x00000048b300780c */ /* 0x000fe40003fa4270 */
[----:B----4-:R-:W-:Y:S02]  /*5cd0*/  FSEL R188, R188, -INF , P6 ;  /* 0xff800000bcbc7808 */ /* 0x010fe40003000000 */
[----:B------:R-:W-:Y:S02]  /*5ce0*/  FMNMX.FTZ R161, R187, R158, !PT ;  /* 0x0000009ebba17209 */ /* 0x000fe40007810000 */
[----:B------:R-:W-:Y:S01]  /*5cf0*/  ISETP.GT.AND P2, PT, R179, 0x49, PT ;  /* 0x00000049b300780c */ /* 0x000fe20003f44270 */
[----:B------:R4:W5:Y:S01]  /*5d00*/  MUFU.TANH R178, R195 ;  /* 0x000000c300b27308 */ /* 0x0009620000002400 */
[----:B---3--:R-:W-:-:S02]  /*5d10*/  FSEL R189, R189, -INF , P5 ;  /* 0xff800000bdbd7808 */ /* 0x008fc40002800000 */
[----:B------:R-:W-:Y:S02]  /*5d20*/  FMNMX.FTZ R158, R188, R161, !PT ;  /* 0x000000a1bc9e7209 */ /* 0x000fe40007810000 */
[----:B------:R-:W-:Y:S02]  /*5d30*/  ISETP.GT.AND P3, PT, R179, 0x50, PT ;  /* 0x00000050b300780c */ /* 0x000fe40003f64270 */
[----:B-1----:R-:W-:Y:S01]  /*5d40*/  FSEL R190, R170, -INF , P2 ;  /* 0xff800000aabe7808 */ /* 0x002fe20001000000 */
[----:B------:R-:W1:Y:S01]  /*5d50*/  MUFU.TANH R169, R169 ;  /* 0x000000a900a97308 */ /* 0x000e620000002400 */
[----:B------:R-:W-:Y:S01]  /*5d60*/  FMNMX.FTZ R161, R189, R158, !PT ;  /* 0x0000009ebda17209 */ /* 0x000fe20007810000 */
[----:B----4-:R-:W3:Y:S01]  /*5d70*/  LDC R195, c[0x0][0xa80] ;  /* 0x0002a000ffc37b82 */ /* 0x010ee20000000800 */
[----:B--2---:R-:W-:Y:S02]  /*5d80*/  FSEL R177, R156, -INF , P3 ;  /* 0xff8000009cb17808 */ /* 0x004fe40001800000 */
[----:B------:R-:W-:-:S02]  /*5d90*/  ISETP.GT.AND P2, PT, R179, 0x51, PT ;  /* 0x00000051b300780c */ /* 0x000fc40003f44270 */
[----:B------:R-:W-:Y:S01]  /*5da0*/  FMNMX.FTZ R156, R190, R161, !PT ;  /* 0x000000a1be9c7209 */ /* 0x000fe20007810000 */
[----:B------:R-:W2:Y:S01]  /*5db0*/  MUFU.TANH R176, R197 ;  /* 0x000000c500b07308 */ /* 0x000ea20000002400 */
[----:B------:R-:W-:Y:S02]  /*5dc0*/  ISETP.GT.AND P3, PT, R179, 0x58, PT ;  /* 0x00000058b300780c */ /* 0x000fe40003f64270 */
[----:B-----5:R-:W-:Y:S02]  /*5dd0*/  FSEL R178, R178, -INF , P2 ;  /* 0xff800000b2b27808 */ /* 0x020fe40001000000 */
[----:B------:R-:W-:Y:S02]  /*5de0*/  FMNMX.FTZ R161, R177, R156, !PT ;  /* 0x0000009cb1a17209 */ /* 0x000fe40007810000 */
[----:B------:R-:W-:Y:S01]  /*5df0*/  FMNMX.FTZ R162, R157, R162, !PT ;  /* 0x000000a29da27209 */ /* 0x000fe20007810000 */
[----:B------:R-:W4:Y:S01]  /*5e00*/  MUFU.TANH R168, R168 ;  /* 0x000000a800a87308 */ /* 0x000f220000002400 */
[----:B------:R-:W-:-:S02]  /*5e10*/  ISETP.GT.AND P2, PT, R179, 0x59, PT ;  /* 0x00000059b300780c */ /* 0x000fc40003f44270 */
[----:B-1----:R-:W-:Y:S01]  /*5e20*/  FSEL R179, R169, -INF , P3 ;  /* 0xff800000a9b37808 */ /* 0x002fe20001800000 */
[----:B------:R-:W-:Y:S01]  /*5e30*/  IMAD.U32 R169, RZ, RZ, UR4 ;  /* 0x00000004ffa97e24 */ /* 0x000fe2000f8e00ff */
[----:B------:R-:W-:Y:S01]  /*5e40*/  FMNMX.FTZ R156, R178, R161, !PT ;  /* 0x000000a1b29c7209 */ /* 0x000fe20007810000 */
[----:B------:R-:W-:Y:S01]  /*5e50*/  UIMAD UR4, UR36, 0xc00, UR7 ;  /* 0x00000c00240478a4 */ /* 0x000fe2000f8e0207 */
[----:B------:R-:W-:Y:S02]  /*5e60*/  FMNMX.FTZ R163, R159, R162, !PT ;  /* 0x000000a29fa37209 */ /* 0x000fe40007810000 */
[----:B--2---:R-:W-:Y:S02]  /*5e70*/  FSEL R176, R176, -INF , P4 ;  /* 0xff800000b0b07808 */ /* 0x004fe40002000000 */
[----:B------:R-:W-:Y:S02]  /*5e80*/  FMNMX.FTZ R161, R179, R156, !PT ;  /* 0x0000009cb3a17209 */ /* 0x000fe40007810000 */
[----:B------:R-:W-:Y:S01]  /*5e90*/  FMNMX.FTZ R163, R176, R163, !PT ;  /* 0x000000a3b0a37209 */ /* 0x000fe20007810000 */
[----:B------:R-:W-:Y:S01]  /*5ea0*/  UMOV UR10, UR4 ;  /* 0x00000004000a7c82 */ /* 0x000fe20008000000 */
[----:B----4-:R-:W-:-:S03]  /*5eb0*/  FSEL R180, R168, -INF , P2 ;  /* 0xff800000a8b47808 */ /* 0x010fc60001000000 */
[----:B------:R-:W1:Y:S01]  /*5ec0*/  SHFL.BFLY PT, R158, R163, 0x2, 0x1f ;  /* 0x0c401f00a39e7f89 */ /* 0x000e6200000e0000 */
[----:B------:R-:W-:-:S05]  /*5ed0*/  FMNMX.FTZ R161, R180, R161, !PT ;  /* 0x000000a1b4a17209 */ /* 0x000fca0007810000 */
[----:B------:R-:W2:Y:S01]  /*5ee0*/  SHFL.BFLY PT, R156, R161, 0x2, 0x1f ;  /* 0x0c401f00a19c7f89 */ /* 0x000ea200000e0000 */
[----:B-1----:R-:W-:-:S05]  /*5ef0*/  FMNMX.FTZ R158, R163, R158, !PT ;  /* 0x0000009ea39e7209 */ /* 0x002fca0007810000 */
[----:B------:R-:W1:Y:S01]  /*5f00*/  SHFL.BFLY PT, R197, R158, 0x1, 0x1f ;  /* 0x0c201f009ec57f89 */ /* 0x000e6200000e0000 */
[----:B--2---:R-:W-:-:S05]  /*5f10*/  FMNMX.FTZ R163, R161, R156, !PT ;  /* 0x0000009ca1a37209 */ /* 0x004fca0007810000 */
[----:B------:R-:W2:Y:S01]  /*5f20*/  SHFL.BFLY PT, R156, R163, 0x1, 0x1f ;  /* 0x0c201f00a39c7f89 */ /* 0x000ea200000e0000 */
[----:B-1----:R-:W-:Y:S02]  /*5f30*/  FMNMX.FTZ R197, R158, R197, !PT ;  /* 0x000000c59ec57209 */ /* 0x002fe40007810000 */
[----:B------:R-:W-:-:S05]  /*5f40*/  IADD3 R158, -R229, 0xb, RZ ;  /* 0x0000000be59e7810 */ /* 0x000fca0007ffe1ff */
[----:B------:R4:W-:Y:S06]  /*5f50*/  BAR.ARV R158, 0x100 ;  /* 0x0004009e0000751d */ /* 0x0009ec0000002000 */
[----:B--2---:R-:W-:Y:S01]  /*5f60*/  FMNMX.FTZ R156, R163, R156, !PT ;  /* 0x0000009ca39c7209 */ /* 0x004fe20007810000 */
[CC--:B---3--:R-:W-:Y:S01]  /*5f70*/  FMUL.FTZ R181, R197.reuse, R195.reuse ;  /* 0x000000c3c5b57220 */ /* 0x0c8fe20000410000 */
[----:B------:R-:W-:Y:S02]  /*5f80*/  FSETP.NEU.FTZ.AND P2, PT, R197, -INF , PT ;  /* 0xff800000c500780b */ /* 0x000fe40003f5d000 */
[C---:B------:R-:W-:Y:S01]  /*5f90*/  FSETP.NEU.FTZ.AND P3, PT, R156.reuse, -INF , PT ;  /* 0xff8000009c00780b */ /* 0x040fe20003f7d000 */
[----:B------:R-:W-:Y:S01]  /*5fa0*/  FMUL.FTZ R182, R156, R195 ;  /* 0x000000c39cb67220 */ /* 0x000fe20000410000 */
[----:B------:R-:W-:-:S04]  /*5fb0*/  FSEL R181, R181, RZ, P2 ;  /* 0x000000ffb5b57208 */ /* 0x000fc80001000000 */
[----:B------:R-:W-:Y:S01]  /*5fc0*/  FSEL R182, R182, RZ, P3 ;  /* 0x000000ffb6b67208 */ /* 0x000fe20001800000 */
[-CC-:B------:R-:W-:Y:S01]  /*5fd0*/  FFMA.FTZ R162, R166, R195.reuse, -R181.reuse ;  /* 0x000000c3a6a27223 */ /* 0x180fe200000108b5 */
[-CC-:B------:R-:W-:Y:S01]  /*5fe0*/  FFMA.FTZ R167, R167, R195.reuse, -R181.reuse ;  /* 0x000000c3a7a77223 */ /* 0x180fe200000108b5 */
[-CC-:B------:R-:W-:Y:S01]  /*5ff0*/  FFMA.FTZ R163, R165, R195.reuse, -R181.reuse ;  /* 0x000000c3a5a37223 */ /* 0x180fe200000108b5 */
[-CC-:B------:R-:W-:Y:S01]  /*6000*/  FFMA.FTZ R164, R164, R195.reuse, -R181.reuse ;  /* 0x000000c3a4a47223 */ /* 0x180fe200000108b5 */
[-CC-:B------:R-:W-:Y:S01]  /*6010*/  FFMA.FTZ R166, R153, R195.reuse, -R182.reuse ;  /* 0x000000c399a67223 */ /* 0x180fe200000108b6 */
[----:B------:R-:W-:Y:S01]  /*6020*/  FSEL R153, R197, RZ, P2 ;  /* 0x000000ffc5997208 */ /* 0x000fe20001000000 */
[----:B------:R1:W-:Y:S01]  /*6030*/  MUFU.EX2 R161, R167 ;  /* 0x000000a700a17308 */ /* 0x0003e20000000800 */
[-CC-:B------:R-:W-:Y:S01]  /*6040*/  FFMA.FTZ R165, R152, R195.reuse, -R182.reuse ;  /* 0x000000c398a57223 */ /* 0x180fe200000108b6 */
[-C--:B------:R-:W-:Y:S01]  /*6050*/  FFMA.FTZ R168, R155, R195.reuse, -R182 ;  /* 0x000000c39ba87223 */ /* 0x080fe200000108b6 */
[-CC-:B------:R-:W-:Y:S01]  /*6060*/  FFMA.FTZ R191, R191, R195.reuse, -R181.reuse ;  /* 0x000000c3bfbf7223 */ /* 0x180fe200000108b5 */
[----:B------:R-:W-:Y:S01]  /*6070*/  FADD.FTZ R152, -R153, R208 ;  /* 0x000000d099987221 */ /* 0x000fe20000010100 */
[-CC-:B------:R-:W-:Y:S01]  /*6080*/  FFMA.FTZ R208, R210, R195.reuse, -R181.reuse ;  /* 0x000000c3d2d07223 */ /* 0x180fe200000108b5 */
[-CC-:B------:R-:W-:Y:S01]  /*6090*/  FFMA.FTZ R210, R211, R195.reuse, -R181.reuse ;  /* 0x000000c3d3d27223 */ /* 0x180fe200000108b5 */
[-C--:B------:R-:W-:Y:S01]  /*60a0*/  FFMA.FTZ R211, R212, R195.reuse, -R181 ;  /* 0x000000c3d4d37223 */ /* 0x080fe200000108b5 */
[-C--:B------:R-:W-:Y:S01]  /*60b0*/  FMUL.FTZ R170, R152, R195.reuse ;  /* 0x000000c398aa7220 */ /* 0x080fe20000410000 */
[-CC-:B-1----:R-:W-:Y:S01]  /*60c0*/  FFMA.FTZ R167, R154, R195.reuse, -R182.reuse ;  /* 0x000000c39aa77223 */ /* 0x182fe200000108b6 */
[----:B------:R-:W-:Y:S01]  /*60d0*/  FSEL R154, R156, RZ, P3 ;  /* 0x000000ff9c9a7208 */ /* 0x000fe20001800000 */
[----:B------:R-:W-:Y:S01]  /*60e0*/  @!P1 VIADD R152, R169, 0x32440 ;  /* 0x00032440a9989836 */ /* 0x000fe20000000000 */
[----:B------:R-:W1:Y:S01]  /*60f0*/  MUFU.EX2 R162, R162 ;  /* 0x000000a200a27308 */ /* 0x000e620000000800 */
[-CC-:B------:R-:W-:Y:S01]  /*6100*/  FFMA.FTZ R212, R218, R195.reuse, -R182.reuse ;  /* 0x000000c3dad47223 */ /* 0x180fe200000108b6 */
[-C--:B------:R-:W-:Y:S01]  /*6110*/  FFMA.FTZ R218, R221, R195.reuse, -R182 ;  /* 0x000000c3ddda7223 */ /* 0x080fe200000108b6 */
[----:B------:R-:W-:Y:S01]  /*6120*/  FADD.FTZ R154, -R154, R207 ;  /* 0x000000cf9a9a7221 */ /* 0x000fe20000010100 */
[----:B------:R-:W-:Y:S01]  /*6130*/  VIADD R207, R229, 0x8 ;  /* 0x00000008e5cf7836 */ /* 0x000fe20000000000 */
[----:B------:R-:W-:Y:S01]  /*6140*/  @!P1 PRMT R152, RZ, 0x654, R152 ;  /* 0x00000654ff989816 */ /* 0x000fe20000000098 */
[-CC-:B------:R-:W-:Y:S01]  /*6150*/  FFMA.FTZ R192, R192, R195.reuse, -R181.reuse ;  /* 0x000000c3c0c07223 */ /* 0x180fe200000108b5 */
[-C--:B------:R-:W-:Y:S01]  /*6160*/  FMUL.FTZ R171, R154, R195.reuse ;  /* 0x000000c39aab7220 */ /* 0x080fe20000410000 */
[----:B------:R-:W2:Y:S01]  /*6170*/  MUFU.EX2 R170, R170 ;  /* 0x000000aa00aa7308 */ /* 0x000ea20000000800 */
[----:B------:R1:W-:Y:S01]  /*6180*/  @!P1 SYNCS.ARRIVE.TRANS64.RED.A1T0 RZ, [R152+URZ], RZ ;  /* 0x000000ff98ff99a7 */ /* 0x0003e2000810043f */
[----:B------:R3:W-:Y:S01]  /*6190*/  BAR.SYNC.DEFER_BLOCKING R207, 0x100 ;  /* 0x000400cf0000751d */ /* 0x0007e20000010000 */
[-CC-:B------:R-:W-:Y:S01]  /*61a0*/  FFMA.FTZ R193, R193, R195.reuse, -R181.reuse ;  /* 0x000000c3c1c17223 */ /* 0x180fe200000108b5 */
[-CC-:B------:R-:W-:Y:S01]  /*61b0*/  FFMA.FTZ R194, R194, R195.reuse, -R181.reuse ;  /* 0x000000c3c2c27223 */ /* 0x180fe200000108b5 */
[-CC-:B------:R-:W-:Y:S01]  /*61c0*/  FFMA.FTZ R214, R214, R195.reuse, -R182.reuse ;  /* 0x000000c3d6d67223 */ /* 0x180fe200000108b6 */
[-CC-:B------:R-:W-:Y:S01]  /*61d0*/  FFMA.FTZ R215, R215, R195.reuse, -R182.reuse ;  /* 0x000000c3d7d77223 */ /* 0x180fe200000108b6 */
[--C-:B------:R-:W-:Y:S01]  /*61e0*/  FFMA.FTZ R216, R216, R195, -R182.reuse ;  /* 0x000000c3d8d87223 */ /* 0x100fe200000108b6 */
[----:B------:R-:W5:Y:S01]  /*61f0*/  MUFU.EX2 R171, R171 ;  /* 0x000000ab00ab7308 */ /* 0x000f620000000800 */
[----:B-1----:R-:W-:Y:S01]  /*6200*/  F2FP.F16.F32.PACK_AB R152, R162, R161 ;  /* 0x000000a1a298723e */ /* 0x002fe200000000ff */
[-CC-:B---3--:R-:W-:Y:S01]  /*6210*/  FFMA.FTZ R207, R213, R195.reuse, -R181.reuse ;  /* 0x000000c3d5cf7223 */ /* 0x188fe200000108b5 */
[-CC-:B------:R-:W-:Y:S01]  /*6220*/  FFMA.FTZ R213, R220, R195.reuse, -R182.reuse ;  /* 0x000000c3dcd57223 */ /* 0x180fe200000108b6 */
[-CC-:B------:R-:W-:Y:S01]  /*6230*/  FFMA.FTZ R220, R222, R195.reuse, -R182.reuse ;  /* 0x000000c3dedc7223 */ /* 0x180fe200000108b6 */
[-CC-:B------:R-:W-:Y:S01]  /*6240*/  FFMA.FTZ R217, R217, R195.reuse, -R182.reuse ;  /* 0x000000c3d9d97223 */ /* 0x180fe200000108b6 */
[-CC-:B------:R-:W-:Y:S01]  /*6250*/  FFMA.FTZ R221, R198, R195.reuse, -R182.reuse ;  /* 0x000000c3c6dd7223 */ /* 0x180fe200000108b6 */
[--C-:B------:R-:W-:Y:S01]  /*6260*/  FFMA.FTZ R198, R199, R195, -R182.reuse ;  /* 0x000000c3c7c67223 */ /* 0x100fe200000108b6 */
[----:B------:R-:W-:Y:S01]  /*6270*/  MUFU.EX2 R163, R163 ;  /* 0x000000a300a37308 */ /* 0x000fe20000000800 */
[-C--:B--2---:R-:W-:Y:S01]  /*6280*/  FMUL.FTZ R24, R24, R170.reuse ;  /* 0x000000aa18187220 */ /* 0x084fe20000410000 */
        /* <DEDUP_REMOVED lines=132> */
[----:B-1----:R-:W-:Y:S01]  /*6ad0*/  F2FP.F16.F32.PACK_AB R154, R164, R163 ;  /* 0x000000a3a49a723e */ /* 0x002fe200000000ff */
[----:B------:R-:W-:Y:S01]  /*6ae0*/  MUFU.EX2 R207, R207 ;  /* 0x000000cf00cf7308 */ /* 0x000fe20000000800 */
[----:B--2---:R-:W-:Y:S01]  /*6af0*/  F2FP.F16.F32.PACK_AB R153, R166, R165 ;  /* 0x000000a5a699723e */ /* 0x004fe200000000ff */
[--C-:B------:R-:W-:Y:S01]  /*6b00*/  FFMA.FTZ R186, R186, R195, -R181.reuse ;  /* 0x000000c3baba7223 */ /* 0x100fe200000108b5 */
[----:B---3--:R-:W-:Y:S01]  /*6b10*/  F2FP.F16.F32.PACK_AB R155, R168, R167 ;  /* 0x000000a7a89b723e */ /* 0x008fe200000000ff */
[-CC-:B------:R-:W-:Y:S01]  /*6b20*/  FFMA.FTZ R183, R183, R195.reuse, -R181.reuse ;  /* 0x000000c3b7b77223 */ /* 0x180fe200000108b5 */
[-CC-:B------:R-:W-:Y:S01]  /*6b30*/  FFMA.FTZ R184, R184, R195.reuse, -R181.reuse ;  /* 0x000000c3b8b87223 */ /* 0x180fe200000108b5 */
[-CC-:B------:R-:W-:Y:S01]  /*6b40*/  FFMA.FTZ R185, R185, R195.reuse, -R181.reuse ;  /* 0x000000c3b9b97223 */ /* 0x180fe200000108b5 */
[----:B------:R-:W-:Y:S01]  /*6b50*/  WARPGROUP.ARRIVE ;  /* 0x00000000000079c5 */ /* 0x000fe20000000000 */
[----:B------:R-:W1:Y:S01]  /*6b60*/  MUFU.EX2 R208, R208 ;  /* 0x000000d000d07308 */ /* 0x000e620000000800 */
[-CC-:B------:R-:W-:Y:S01]  /*6b70*/  FFMA.FTZ R196, R196, R195.reuse, -R182.reuse ;  /* 0x000000c3c4c47223 */ /* 0x180fe200000108b6 */
[-CC-:B------:R-:W-:Y:S01]  /*6b80*/  FFMA.FTZ R199, R209, R195.reuse, -R182.reuse ;  /* 0x000000c3d1c77223 */ /* 0x180fe200000108b6 */
[-CC-:B------:R-:W-:Y:S01]  /*6b90*/  FFMA.FTZ R172, R172, R195.reuse, -R181.reuse ;  /* 0x000000c3acac7223 */ /* 0x180fe200000108b5 */
[-CC-:B------:R-:W-:Y:S01]  /*6ba0*/  FFMA.FTZ R173, R173, R195.reuse, -R181.reuse ;  /* 0x000000c3adad7223 */ /* 0x180fe200000108b5 */
[----:B------:R-:W-:Y:S01]  /*6bb0*/  HGMMA.64x256x16.F32 R24, R152, gdesc[UR8].tnspB, R24, gsb0 ;  /* 0x43e0000898187df0 */ /* 0x000fe20008000818 */
[----:B------:R-:W-:Y:S01]  /*6bc0*/  UIADD3 UR10, UR4, 0x80, URZ ;  /* 0x00000080040a7890 */ /* 0x000fe2000fffe03f */
[-CC-:B------:R-:W-:Y:S01]  /*6bd0*/  FFMA.FTZ R174, R174, R195.reuse, -R181.reuse ;  /* 0x000000c3aeae7223 */ /* 0x180fe200000108b5 */
[----:B------:R-:W-:Y:S01]  /*6be0*/  MUFU.EX2 R210, R210 ;  /* 0x000000d200d27308 */ /* 0x000fe20000000800 */
[----:B------:R-:W-:Y:S01]  /*6bf0*/  UMOV UR11, 0x40000040 ;  /* 0x40000040000b7882 */ /* 0x000fe20000000000 */
        /* <DEDUP_REMOVED lines=14> */
[----:B------:R-:W-:Y:S01]  /*6ce0*/  MUFU.EX2 R212, R212 ;  /* 0x000000d400d47308 */ /* 0x000fe20000000800 */
[----:B------:R-:W-:Y:S01]  /*6cf0*/  FFMA.FTZ R161, R170, R12, R161 ;  /* 0x0000000caaa17223 */ /* 0x000fe200000100a1 */
[----:B------:R-:W-:Y:S01]  /*6d00*/  FFMA.FTZ R165, R171, R0, R165 ;  /* 0x00000000aba57223 */ /* 0x000fe200000100a5 */
[C---:B------:R-:W-:Y:S01]  /*6d10*/  ISETP.GT.AND P2, PT, R13.reuse, R206, PT ;  /* 0x000000ce0d00720c */ /* 0x040fe20003f44270 */
[----:B------:R-:W-:-:S02]  /*6d20*/  VIADD R13, R13, 0xffffffff ;  /* 0xffffffff0d0d7836 */ /* 0x000fc40000000000 */
[----:B------:R-:W-:Y:S01]  /*6d30*/  FADD.FTZ R162, R162, R161 ;  /* 0x000000a1a2a27221 */ /* 0x000fe20000010000 */
[----:B------:R-:W-:Y:S01]  /*6d40*/  FADD.FTZ R166, R166, R165 ;  /* 0x000000a5a6a67221 */ /* 0x000fe20000010000 */
[----:B------:R-:W-:Y:S01]  /*6d50*/  @!P1 IADD3 R169, R169, 0x32460, RZ ;  /* 0x00032460a9a99810 */ /* 0x000fe20007ffe0ff */
[----:B------:R-:W2:Y:S01]  /*6d60*/  MUFU.EX2 R213, R213 ;  /* 0x000000d500d57308 */ /* 0x000ea20000000800 */
[----:B------:R-:W-:Y:S01]  /*6d70*/  FADD.FTZ R163, R163, R162 ;  /* 0x000000a2a3a37221 */ /* 0x000fe20000010000 */
[----:B------:R-:W-:Y:S01]  /*6d80*/  FADD.FTZ R167, R167, R166 ;  /* 0x000000a6a7a77221 */ /* 0x000fe20000010000 */
[----:B------:R-:W-:Y:S02]  /*6d90*/  @!P1 PRMT R169, RZ, 0x654, R169 ;  /* 0x00000654ffa99816 */ /* 0x000fe400000000a9 */
[----:B------:R-:W-:Y:S01]  /*6da0*/  FADD.FTZ R164, R164, R163 ;  /* 0x000000a3a4a47221 */ /* 0x000fe20000010000 */
[----:B------:R-:W-:Y:S02]  /*6db0*/  FADD.FTZ R167, R168, R167 ;  /* 0x000000a7a8a77221 */ /* 0x000fe40000010000 */
[----:B------:R-:W-:Y:S08]  /*6dc0*/  MUFU.EX2 R218, R218 ;  /* 0x000000da00da7308 */ /* 0x000ff00000000800 */
[----:B------:R-:W3:Y:S08]  /*6dd0*/  MUFU.EX2 R220, R220 ;  /* 0x000000dc00dc7308 */ /* 0x000ef00000000800 */
[----:B------:R-:W-:Y:S08]  /*6de0*/  MUFU.EX2 R191, R191 ;  /* 0x000000bf00bf7308 */ /* 0x000ff00000000800 */
[----:B------:R-:W5:Y:S08]  /*6df0*/  MUFU.EX2 R192, R192 ;  /* 0x000000c000c07308 */ /* 0x000f700000000800 */
[----:B------:R-:W-:Y:S08]  /*6e00*/  MUFU.EX2 R193, R193 ;  /* 0x000000c100c17308 */ /* 0x000ff00000000800 */
[----:B------:R-:W-:Y:S08]  /*6e10*/  MUFU.EX2 R194, R194 ;  /* 0x000000c200c27308 */ /* 0x000ff00000000800 */
[----:B------:R-:W-:Y:S08]  /*6e20*/  MUFU.EX2 R214, R214 ;  /* 0x000000d600d67308 */ /* 0x000ff00000000800 */
[----:B------:R-:W4:Y:S08]  /*6e30*/  MUFU.EX2 R215, R215 ;  /* 0x000000d700d77308 */ /* 0x000f300000000800 */
[----:B------:R-:W-:Y:S08]  /*6e40*/  MUFU.EX2 R216, R216 ;  /* 0x000000d800d87308 */ /* 0x000ff00000000800 */
[----:B------:R-:W4:Y:S08]  /*6e50*/  MUFU.EX2 R217, R217 ;  /* 0x000000d900d97308 */ /* 0x000f300000000800 */
[----:B------:R-:W-:Y:S08]  /*6e60*/  MUFU.EX2 R186, R186 ;  /* 0x000000ba00ba7308 */ /* 0x000ff00000000800 */
[----:B------:R-:W4:Y:S08]  /*6e70*/  MUFU.EX2 R183, R183 ;  /* 0x000000b700b77308 */ /* 0x000f300000000800 */
        /* <DEDUP_REMOVED lines=17> */
[----:B------:R-:W-:Y:S01]  /*6f90*/  MUFU.EX2 R176, R176 ;  /* 0x000000b000b07308 */ /* 0x000fe20000000800 */
[----:B------:R-:W-:-:S02]  /*6fa0*/  WARPGROUP.DEPBAR.LE gsb0, 0x0 ;  /* 0x00008000000079c5 */ /* 0x000fc40000010000 */
[----:B-1----:R-:W-:Y:S01]  /*6fb0*/  F2FP.F16.F32.PACK_AB R152, R208, R207 ;  /* 0x000000cfd098723e */ /* 0x002fe200000000ff */
[----:B------:R-:W-:Y:S01]  /*6fc0*/  FADD.FTZ R207, R207, R164 ;  /* 0x000000a4cfcf7221 */ /* 0x000fe20000010000 */
[----:B--2---:R-:W-:-:S03]  /*6fd0*/  F2FP.F16.F32.PACK_AB R153, R213, R212 ;  /* 0x000000d4d599723e */ /* 0x004fc600000000ff */
[----:B------:R-:W-:Y:S01]  /*6fe0*/  MUFU.EX2 R177, R177 ;  /* 0x000000b100b17308 */ /* 0x000fe20000000800 */
[----:B------:R-:W-:Y:S01]  /*6ff0*/  F2FP.F16.F32.PACK_AB R154, R211, R210 ;  /* 0x000000d2d39a723e */ /* 0x000fe200000000ff */
[----:B------:R-:W-:Y:S01]  /*7000*/  FADD.FTZ R212, R212, R167 ;  /* 0x000000a7d4d47221 */ /* 0x000fe20000010000 */
[----:B---3--:R-:W-:Y:S01]  /*7010*/  F2FP.F16.F32.PACK_AB R155, R220, R218 ;  /* 0x000000dadc9b723e */ /* 0x008fe200000000ff */
[----:B------:R-:W-:Y:S01]  /*7020*/  FADD.FTZ R207, R208, R207 ;  /* 0x000000cfd0cf7221 */ /* 0x000fe20000010000 */
[----:B------:R-:W-:Y:S02]  /*7030*/  IMAD.MOV.U32 R208, RZ, RZ, R197 ;  /* 0x000000ffffd07224 */ /* 0x000fe400078e00c5 */
[----:B------:R-:W-:Y:S01]  /*7040*/  FADD.FTZ R213, R213, R212 ;  /* 0x000000d4d5d57221 */ /* 0x000fe20000010000 */
[----:B------:R-:W-:Y:S01]  /*7050*/  WARPGROUP.ARRIVE ;  /* 0x00000000000079c5 */ /* 0x000fe20000000000 */
[----:B------:R-:W1:Y:S01]  /*7060*/  MUFU.EX2 R178, R178 ;  /* 0x000000b200b27308 */ /* 0x000e620000000800 */
[----:B------:R-:W-:Y:S01]  /*7070*/  FADD.FTZ R210, R210, R207 ;  /* 0x000000cfd2d27221 */ /* 0x000fe20000010000 */
[----:B------:R-:W-:Y:S01]  /*7080*/  FADD.FTZ R213, R218, R213 ;  /* 0x000000d5dad57221 */ /* 0x000fe20000010000 */
[----:B------:R-:W-:-:S02]  /*7090*/  IMAD.MOV.U32 R207, RZ, RZ, R156 ;  /* 0x000000ffffcf7224 */ /* 0x000fc400078e009c */
[----:B------:R-:W-:Y:S01]  /*70a0*/  HGMMA.64x256x16.F32 R24, R152, gdesc[UR8].tnspB, R24, gsb0 ;  /* 0x43e0000898187df0 */ /* 0x000fe20008000818 */
[----:B------:R-:W-:Y:S01]  /*70b0*/  UIADD3 UR10, UR4, 0x100, URZ ;  /* 0x00000100040a7890 */ /* 0x000fe2000fffe03f */
[----:B------:R-:W-:Y:S01]  /*70c0*/  FADD.FTZ R210, R211, R210 ;  /* 0x000000d2d3d27221 */ /* 0x000fe20000010000 */
[----:B------:R-:W-:Y:S01]  /*70d0*/  UMOV UR11, 0x40000040 ;  /* 0x40000040000b7882 */ /* 0x000fe20000000000 */
[----:B------:R-:W-:Y:S01]  /*70e0*/  MUFU.EX2 R179, R179 ;  /* 0x000000b300b37308 */ /* 0x000fe20000000800 */
[----:B------:R-:W-:-:S07]  /*70f0*/  FADD.FTZ R213, R220, R213 ;  /* 0x000000d5dcd57221 */ /* 0x000fce0000010000 */
[----:B------:R-:W2:Y:S01]  /*7100*/  MUFU.EX2 R180, R180 ;  /* 0x000000b400b47308 */ /* 0x000ea20000000800 */
[----:B------:R-:W-:Y:S02]  /*7110*/  WARPGROUP.DEPBAR.LE gsb0, 0x0 ;  /* 0x00008000000079c5 */ /* 0x000fe40000010000 */
[----:B-----5:R-:W-:Y:S01]  /*7120*/  F2FP.F16.F32.PACK_AB R152, R192, R191 ;  /* 0x000000bfc098723e */ /* 0x020fe200000000ff */
[----:B------:R-:W-:Y:S01]  /*7130*/  FADD.FTZ R191, R191, R210 ;  /* 0x000000d2bfbf7221 */ /* 0x000fe20000010000 */
[----:B----4-:R-:W-:Y:S01]  /*7140*/  F2FP.F16.F32.PACK_AB R153, R215, R214 ;  /* 0x000000d6d799723e */ /* 0x010fe200000000ff */
        /* <DEDUP_REMOVED lines=30> */
[----:B------:R-:W-:Y:S01]  /*7330*/  UIADD3 UR4, UR4, 0x280, URZ ;  /* 0x0000028004047890 */ /* 0x000fe2000fffe03f */
        /* <DEDUP_REMOVED lines=35> */
.L_x_3416:
[----:B------:R-:W-:-:S13]  /*7570*/  ISETP.GE.AND P2, PT, R13, RZ, PT ;  /* 0x000000ff0d00720c */ /* 0x000fda0003f46270 */
[----:B------:R-:W-:Y:S05]  /*7580*/  @!P2 BRA `(.L_x_3426) ;  /* 0x000000280048a947 */ /* 0x000fea0003800000 */
[----:B------:R-:W-:Y:S01]  /*7590*/  MOV R207, R156 ;  /* 0x0000009c00cf7202 */ /* 0x000fe20000000f00 */
[----:B------:R-:W-:-:S07]  /*75a0*/  IMAD.MOV.U32 R206, RZ, RZ, R197 ;  /* 0x000000ffffce7224 */ /* 0x000fce00078e00c5 */
.L_x_3435:
[----:B------:R-:W-:-:S04]  /*75b0*/  UIADD3 UR36, UR36, 0x1, URZ ;  /* 0x0000000124247890 */ /* 0x000fc8000fffe03f */
[----:B------:R-:W-:-:S04]  /*75c0*/  UISETP.NE.AND UP0, UPT, UR36, 0x2, UPT ;  /* 0x000000022400788c */ /* 0x000fc8000bf05270 */
[----:B------:R-:W-:Y:S02]  /*75d0*/  USEL UR4, URZ, 0x1, UP0 ;  /* 0x000000013f047887 */ /* 0x000fe40008000000 */
[----:B------:R-:W-:Y:S02]  /*75e0*/  USEL UR36, UR36, URZ, UP0 ;  /* 0x0000003f24247287 */ /* 0x000fe40008000000 */
[----:B------:R-:W-:Y:S01]  /*75f0*/  ULOP3.LUT UR37, UR37, UR4, URZ, 0x3c, !UPT ;  /* 0x0000000425257292 */ /* 0x000fe2000f8e3c3f */
[----:B---3--:R-:W-:Y:S11]  /*7600*/  @!P0 BRA `(.L_x_3427) ;  /* 0x0000000000048947 */ /* 0x008ff60003800000 */
[----:B------:R-:W-:Y:S01]  /*7610*/  BPT.TRAP 0x1 ;  /* 0x000000040000795c */ /* 0x000fe20000300000 */
.L_x_3427:
[----:B------:R-:W-:Y:S01]  /*7620*/  ULEA UR4, UR36, UR39, 0x3 ;  /* 0x0000002724047291 */ /* 0x000fe2000f8e183f */
[----:B------:R-:W-:-:S05]  /*7630*/  IMAD.U32 R208, RZ, RZ, UR37 ;  /* 0x00000025ffd07e24 */ /* 0x000fca000f8e00ff */
[----:B------:R-:W-:-:S04]  /*7640*/  SHF.L.U32 R208, R208, 0x1f, RZ ;  /* 0x0000001fd0d07819 */ /* 0x000fc800000006ff */
[----:B------:R3:W4:Y:S01]  /*7650*/  SYNCS.PHASECHK.TRANS64.TRYWAIT P2, [UR4+0x32430], R208 ;  /* 0x032430d0ff0075a7 */ /* 0x0007220008040144 */
[----:B------:R-:W-:Y:S05]  /*7660*/  @!P0 BRA `(.L_x_3428) ;  /* 0x0000000000048947 */ /* 0x000fea0003800000 */
[----:B------:R-:W-:Y:S01]  /*7670*/  BPT.TRAP 0x1 ;  /* 0x000000040000795c */ /* 0x000fe20000300000 */
.L_x_3428:
[----:B----4-:R-:W-:Y:S05]  /*7680*/  @P2 BRA `(.L_x_3429) ;  /* 0x0000000000082947 */ /* 0x010fea0003800000 */
[----:B------:R-:W4:Y:S02]  /*7690*/  SYNCS.PHASECHK.TRANS64.TRYWAIT P2, [UR4+0x32430], R208 ;  /* 0x032430d0ff0075a7 */ /* 0x000f240008040144 */
[----:B----4-:R-:W-:Y:S05]  /*76a0*/  @!P2 BRA `(.L_x_3430) ;  /* 0x0000007c0088a947 */ /* 0x010fea0003800000 */
.L_x_3429:
[----:B------:R-:W-:Y:S01]  /*76b0*/  R2UR UR56, R200 ;  /* 0x00000000c83872ca */ /* 0x000fe200000e0000 */
[----:B------:R-:W-:Y:S01]  /*76c0*/  UIMAD UR5, UR36, 0x300, UR38 ;  /* 0x00000300240578a4 */ /* 0x000fe2000f8e0226 */
[----:B------:R-:W-:Y:S01]  /*76d0*/  R2UR UR57, R201 ;  /* 0x00000000c93972ca */ /* 0x000fe200000e0000 */
[----:B-12-4-:R-:W-:Y:S01]  /*76e0*/  WARPGROUP.ARRIVE ;  /* 0x00000000000079c5 */ /* 0x016fe20000000000 */
        /* <DEDUP_REMOVED lines=27> */
.L_x_3431:
[----:B------:R1:W2:Y:S01]  /*78a0*/  SYNCS.PHASECHK.TRANS64.TRYWAIT P2, [UR4+0x32450], R208 ;  /* 0x032450d0ff0075a7 */ /* 0x0002a20008040144 */
[----:B------:R-:W-:Y:S05]  /*78b0*/  @!P0 BRA `(.L_x_3432) ;  /* 0x0000000000048947 */ /* 0x000fea0003800000 */
[----:B------:R-:W-:Y:S01]  /*78c0*/  BPT.TRAP 0x1 ;  /* 0x000000040000795c */ /* 0x000fe20000300000 */
.L_x_3432:
[----:B--2---:R-:W-:Y:S05]  /*78d0*/  @P2 BRA `(.L_x_3433) ;  /* 0x0000000000082947 */ /* 0x004fea0003800000 */
[----:B------:R-:W2:Y:S02]  /*78e0*/  SYNCS.PHASECHK.TRANS64.TRYWAIT P2, [UR4+0x32450], R208 ;  /* 0x032450d0ff0075a7 */ /* 0x000ea40008040144 */
[----:B--2---:R-:W-:Y:S05]  /*78f0*/  @!P2 BRA `(.L_x_3434) ;  /* 0x0000007c000ca947 */ /* 0x004fea0003800000 */
.L_x_3433:
        /* <DEDUP_REMOVED lines=10> */
[C---:B------:R-:W-:Y:S01]  /*79a0*/  ISETP.GT.AND P2, PT, R13.reuse, RZ, PT ;  /* 0x000000ff0d00720c */ /* 0x040fe20003f44270 */
[----:B------:R-:W-:Y:S01]  /*79b0*/  UMOV UR15, 0x40000040 ;  /* 0x40000040000f7882 */ /* 0x000fe20000000000 */
[----:B------:R-:W-:Y:S01]  /*79c0*/  UIADD3 UR18, UR5, 0x600, URZ ;  /* 0x0000060005127890 */ /* 0x000fe2000fffe03f */
[----:B------:R-:W-:Y:S01]  /*79d0*/  VIADD R13, R13, 0xffffffff ;  /* 0xffffffff0d0d7836 */ /* 0x000fe20000000000 */
        /* <DEDUP_REMOVED lines=116> */
[----:B-123--:R-:W-:Y:S01]  /*8120*/  FMNMX.FTZ R208, R152, R206, !PT ;  /* 0x000000ce98d07209 */ /* 0x00efe20007810000 */
[----:B------:R-:W1:Y:S01]  /*8130*/  MUFU.TANH R157, R157 ;  /* 0x0000009d009d7308 */ /* 0x000e620000002400 */
[----:B------:R-:W-:Y:S01]  /*8140*/  FMUL.FTZ R181, R182, UR5 ;  /* 0x00000005b6b57c20 */ /* 0x000fe20008410000 */
[----:B------:R-:W-:Y:S01]  /*8150*/  FMUL.FTZ R154, R154, UR5 ;  /* 0x000000059a9a7c20 */ /* 0x000fe20008410000 */
[----:B------:R-:W-:Y:S01]  /*8160*/  FMUL.FTZ R182, R183, UR5 ;  /* 0x00000005b7b67c20 */ /* 0x000fe20008410000 */
[----:B------:R-:W-:Y:S01]  /*8170*/  FMUL.FTZ R183, R184, UR5 ;  /* 0x00000005b8b77c20 */ /* 0x000fe20008410000 */
[----:B------:R-:W-:Y:S01]  /*8180*/  FMUL.FTZ R184, R185, UR5 ;  /* 0x00000005b9b87c20 */ /* 0x000fe20008410000 */
[----:B----4-:R-:W-:Y:S01]  /*8190*/  FMNMX.FTZ R209, R153, R208, !PT ;  /* 0x000000d099d17209 */ /* 0x010fe20007810000 */
[----:B------:R-:W-:Y:S01]  /*81a0*/  FMUL.FTZ R185, R186, UR5 ;  /* 0x00000005bab97c20 */ /* 0x000fe20008410000 */
[----:B------:R-:W2:Y:S01]  /*81b0*/  MUFU.TANH R217, R217 ;  /* 0x000000d900d97308 */ /* 0x000ea20000002400 */
[----:B------:R-:W-:Y:S01]  /*81c0*/  FMUL.FTZ R155, R155, UR5 ;  /* 0x000000059b9b7c20 */ /* 0x000fe20008410000 */
[----:B------:R-:W-:Y:S01]  /*81d0*/  FMUL.FTZ R186, R187, UR5 ;  /* 0x00000005bbba7c20 */ /* 0x000fe20008410000 */
[----:B------:R-:W-:Y:S01]  /*81e0*/  FMUL.FTZ R187, R188, UR5 ;  /* 0x00000005bcbb7c20 */ /* 0x000fe20008410000 */
[----:B-----5:R-:W-:Y:S01]  /*81f0*/  FMNMX.FTZ R188, R156, R209, !PT ;  /* 0x000000d19cbc7209 */ /* 0x020fe20007810000 */
[----:B------:R-:W-:Y:S01]  /*8200*/  FMUL.FTZ R158, R158, UR5 ;  /* 0x000000059e9e7c20 */ /* 0x000fe20008410000 */
[----:B------:R-:W-:-:S02]  /*8210*/  FMUL.FTZ R159, R159, UR5 ;  /* 0x000000059f9f7c20 */ /* 0x000fc40008410000 */
[----:B------:R-:W3:Y:S01]  /*8220*/  MUFU.TANH R160, R160 ;  /* 0x000000a000a07308 */ /* 0x000ee20000002400 */
[----:B-1----:R-:W-:Y:S01]  /*8230*/  FMNMX.FTZ R208, R157, R188, !PT ;  /* 0x000000bc9dd07209 */ /* 0x002fe20007810000 */
[----:B------:R-:W-:-:S06]  /*8240*/  FMUL.FTZ R188, R189, UR5 ;  /* 0x00000005bdbc7c20 */ /* 0x000fcc0008410000 */
[----:B------:R-:W1:Y:S01]  /*8250*/  MUFU.TANH R163, R163 ;  /* 0x000000a300a37308 */ /* 0x000e620000002400 */
[----:B--2---:R-:W-:-:S07]  /*8260*/  FMNMX.FTZ R189, R217, R208, !PT ;  /* 0x000000d0d9bd7209 */ /* 0x004fce0007810000 */
[----:B------:R-:W2:Y:S01]  /*8270*/  MUFU.TANH R154, R154 ;  /* 0x0000009a009a7308 */ /* 0x000ea20000002400 */
[----:B---3--:R-:W-:Y:S01]  /*8280*/  FMNMX.FTZ R208, R160, R189, !PT ;  /* 0x000000bda0d07209 */ /* 0x008fe20007810000 */
[----:B------:R-:W-:-:S06]  /*8290*/  FMUL.FTZ R189, R190, UR5 ;  /* 0x00000005bebd7c20 */ /* 0x000fcc0008410000 */
        /* <DEDUP_REMOVED lines=8> */
[----:B------:R-:W-:-:S06]  /*8320*/  FMUL.FTZ R190, R191, UR5 ;  /* 0x00000005bfbe7c20 */ /* 0x000fcc0008410000 */
[----:B------:R-:W1:Y:S01]  /*8330*/  MUFU.TANH R168, R168 ;  /* 0x000000a800a87308 */ /* 0x000e620000002400 */
[----:B--2---:R-:W-:-:S07]  /*8340*/  FMNMX.FTZ R191, R167, R210, !PT ;  /* 0x000000d2a7bf7209 */ /* 0x004fce0007810000 */
[----:B------:R-:W2:Y:S01]  /*8350*/  MUFU.TANH R159, R159 ;  /* 0x0000009f009f7308 */ /* 0x000ea20000002400 */
[----:B---3--:R-:W-:-:S07]  /*8360*/  FMNMX.FTZ R208, R158, R209, !PT ;  /* 0x000000d19ed07209 */ /* 0x008fce0007810000 */
[----:B------:R-:W3:Y:S01]  /*8370*/  MUFU.TANH R171, R171 ;  /* 0x000000ab00ab7308 */ /* 0x000ee20000002400 */
[----:B-1----:R-:W-:Y:S01]  /*8380*/  FMNMX.FTZ R210, R168, R191, !PT ;  /* 0x000000bfa8d27209 */ /* 0x002fe20007810000 */
[----:B------:R-:W-:Y:S01]  /*8390*/  FMUL.FTZ R191, R192, UR5 ;  /* 0x00000005c0bf7c20 */ /* 0x000fe20008410000 */
[----:B------:R-:W-:-:S05]  /*83a0*/  FMUL.FTZ R192, R193, UR5 ;  /* 0x00000005c1c07c20 */ /* 0x000fca0008410000 */
        /* <DEDUP_REMOVED lines=35> */
[----:B------:R-:W-:-:S06]  /*85e0*/  FMUL.FTZ R211, R199, UR5 ;  /* 0x00000005c7d37c20 */ /* 0x000fcc0008410000 */
        /* <DEDUP_REMOVED lines=25> */
[----:B--2---:R-:W-:-:S05]  /*8780*/  FMNMX.FTZ R197, R196, R197, !PT ;  /* 0x000000c5c4c57209 */ /* 0x004fca0007810000 */
[----:B------:R-:W2:Y:S02]  /*8790*/  SHFL.BFLY PT, R210, R197, 0x2, 0x1f ;  /* 0x0c401f00c5d27f89 */ /* 0x000ea400000e0000 */
[----:B------:R-:W4:Y:S01]  /*87a0*/  MUFU.TANH R190, R190 ;  /* 0x000000be00be7308 */ /* 0x000f220000002400 */
[----:B---3--:R-:W-:-:S07]  /*87b0*/  FMNMX.FTZ R198, R186, R195, !PT ;  /* 0x000000c3bac67209 */ /* 0x008fce0007810000 */
[----:B------:R-:W3:Y:S01]  /*87c0*/  MUFU.TANH R193, R193 ;  /* 0x000000c100c17308 */ /* 0x000ee20000002400 */
[----:B-1----:R-:W-:-:S07]  /*87d0*/  FMNMX.FTZ R195, R189, R198, !PT ;  /* 0x000000c6bdc37209 */ /* 0x002fce0007810000 */
[----:B------:R-:W1:Y:S01]  /*87e0*/  MUFU.TANH R208, R208 ;  /* 0x000000d000d07308 */ /* 0x000e620000002400 */
[----:B----4-:R-:W-:Y:S02]  /*87f0*/  FMNMX.FTZ R198, R190, R195, !PT ;  /* 0x000000c3bec67209 */ /* 0x010fe40007810000 */
[----:B--2---:R-:W-:-:S05]  /*8800*/  FMNMX.FTZ R210, R197, R210, !PT ;  /* 0x000000d2c5d27209 */ /* 0x004fca0007810000 */
[----:B------:R-:W2:Y:S01]  /*8810*/  MUFU.TANH R209, R209 ;  /* 0x000000d100d17308 */ /* 0x000ea20000002400 */
[----:B---3--:R-:W-:Y:S01]  /*8820*/  FMNMX.FTZ R195, R193, R198, !PT ;  /* 0x000000c6c1c37209 */ /* 0x008fe20007810000 */
[----:B------:R-:W3:Y:S06]  /*8830*/  SHFL.BFLY PT, R213, R210, 0x1, 0x1f ;  /* 0x0c201f00d2d57f89 */ /* 0x000eec00000e0000 */
[----:B------:R-:W4:Y:S01]  /*8840*/  MUFU.TANH R211, R211 ;  /* 0x000000d300d37308 */ /* 0x000f220000002400 */
[----:B-1----:R-:W-:Y:S02]  /*8850*/  FMNMX.FTZ R198, R208, R195, !PT ;  /* 0x000000c3d0c67209 */ /* 0x002fe40007810000 */
[----:B------:R-:W1:Y:S02]  /*8860*/  LDC R195, c[0x0][0xa80] ;  /* 0x0002a000ffc37b82 */ /* 0x000e640000000800 */
[----:B--2---:R-:W-:-:S04]  /*8870*/  FMNMX.FTZ R198, R209, R198, !PT ;  /* 0x000000c6d1c67209 */ /* 0x004fc80007810000 */
[----:B----4-:R-:W-:Y:S02]  /*8880*/  FMNMX.FTZ R199, R211, R198, !PT ;  /* 0x000000c6d3c77209 */ /* 0x010fe40007810000 */
[----:B---3--:R-:W-:-:S03]  /*8890*/  FMNMX.FTZ R197, R210, R213, !PT ;  /* 0x000000d5d2c57209 */ /* 0x008fc60007810000 */
[----:B------:R-:W2:Y:S02]  /*88a0*/  SHFL.BFLY PT, R198, R199, 0x2, 0x1f ;  /* 0x0c401f00c7c67f89 */ /* 0x000ea400000e0000 */
[----:B-1----:R-:W-:-:S04]  /*88b0*/  FMUL.FTZ R212, R197, R195 ;  /* 0x000000c3c5d47220 */ /* 0x002fc80000410000 */
        /* <DEDUP_REMOVED lines=13> */
[-C--:B------:R-:W-:Y:S01]  /*8990*/  FFMA.FTZ R179, R179, R195.reuse, -R212 ;  /* 0x000000c3b3b37223 */ /* 0x080fe200000108d4 */
[----:B------:R-:W-:Y:S01]  /*89a0*/  MUFU.EX2 R217, R217 ;  /* 0x000000d900d97308 */ /* 0x000fe20000000800 */
[----:B--2---:R-:W-:Y:S01]  /*89b0*/  FMNMX.FTZ R214, R199, R198, !PT ;  /* 0x000000c6c7d67209 */ /* 0x004fe20007810000 */
[----:B------:R-:W-:Y:S01]  /*89c0*/  FADD.FTZ R198, -R197, R206 ;  /* 0x000000cec5c67221 */ /* 0x000fe20000010100 */
[-CC-:B------:R-:W-:Y:S01]  /*89d0*/  FFMA.FTZ R206, R153, R195.reuse, -R212.reuse ;  /* 0x000000c399ce7223 */ /* 0x180fe200000108d4 */
[-CC-:B------:R-:W-:Y:S01]  /*89e0*/  FFMA.FTZ R153, R157, R195.reuse, -R212.reuse ;  /* 0x000000c39d997223 */ /* 0x180fe200000108d4 */
[-CC-:B------:R-:W-:Y:S01]  /*89f0*/  FFMA.FTZ R180, R180, R195.reuse, -R212.reuse ;  /* 0x000000c3b4b47223 */ /* 0x180fe200000108d4 */
[----:B------:R-:W1:Y:S01]  /*8a00*/  SHFL.BFLY PT, R213, R214, 0x1, 0x1f ;  /* 0x0c201f00d6d57f89 */ /* 0x000e6200000e0000 */
[-C--:B------:R-:W-:Y:S01]  /*8a10*/  FMUL.FTZ R198, R198, R195.reuse ;  /* 0x000000c3c6c67220 */ /* 0x080fe20000410000 */
        /* <DEDUP_REMOVED lines=9> */
[----:B------:R-:W-:-:S07]  /*8ab0*/  FFMA.FTZ R194, R194, R195, -R212 ;  /* 0x000000c3c2c27223 */ /* 0x000fce00000108d4 */
[----:B------:R-:W-:Y:S01]  /*8ac0*/  MUFU.EX2 R206, R206 ;  /* 0x000000ce00ce7308 */ /* 0x000fe20000000800 */
[----:B-1----:R-:W-:Y:S01]  /*8ad0*/  FMNMX.FTZ R156, R214, R213, !PT ;  /* 0x000000d5d69c7209 */ /* 0x002fe20007810000 */
[----:B------:R-:W-:Y:S01]  /*8ae0*/  IMAD.U32 R214, RZ, RZ, UR4 ;  /* 0x00000004ffd67e24 */ /* 0x000fe2000f8e00ff */
[----:B------:R-:W-:Y:S01]  /*8af0*/  UIMAD UR4, UR36, 0xc00, UR7 ;  /* 0x00000c00240478a4 */ /* 0x000fe2000f8e0207 */
[-C--:B--2---:R-:W-:Y:S01]  /*8b00*/  FMUL.FTZ R24, R24, R198.reuse ;  /* 0x000000c618187220 */ /* 0x084fe20000410000 */
[-C--:B------:R-:W-:Y:S01]  /*8b10*/  FMUL.FTZ R25, R25, R198.reuse ;  /* 0x000000c619197220 */ /* 0x080fe20000410000 */
[C---:B------:R-:W-:Y:S01]  /*8b20*/  FADD.FTZ R152, -R156.reuse, R207 ;  /* 0x000000cf9c987221 */ /* 0x040fe20000010100 */
[-C--:B------:R-:W-:Y:S01]  /*8b30*/  FMUL.FTZ R218, R156, R195.reuse ;  /* 0x000000c39cda7220 */ /* 0x080fe20000410000 */
[----:B------:R1:W-:Y:S01]  /*8b40*/  MUFU.EX2 R207, R153 ;  /* 0x0000009900cf7308 */ /* 0x0003e20000000800 */
[----:B------:R-:W-:Y:S01]  /*8b50*/  FMUL.FTZ R28, R28, R198 ;  /* 0x000000c61c1c7220 */ /* 0x000fe20000410000 */
[-C--:B------:R-:W-:Y:S01]  /*8b60*/  FMUL.FTZ R157, R152, R195.reuse ;  /* 0x000000c3989d7220 */ /* 0x080fe20000410000 */
[----:B------:R-:W-:Y:S01]  /*8b70*/  @!P1 IADD3 R152, R214, 0x32440, RZ ;  /* 0x00032440d6989810 */ /* 0x000fe20007ffe0ff */
[-CC-:B------:R-:W-:Y:S01]  /*8b80*/  FFMA.FTZ R216, R158, R195.reuse, -R218.reuse ;  /* 0x000000c39ed87223 */ /* 0x180fe200000108da */
[----:B------:R-:W-:Y:S01]  /*8b90*/  IADD3 R158, -R220, 0xb, RZ ;  /* 0x0000000bdc9e7810 */ /* 0x000fe20007ffe1ff */
[-C--:B------:R-:W-:Y:S01]  /*8ba0*/  FFMA.FTZ R213, R154, R195.reuse, -R218 ;  /* 0x000000c39ad57223 */ /* 0x080fe200000108da */
[----:B------:R-:W-:Y:S01]  /*8bb0*/  @!P1 PRMT R152, RZ, 0x654, R152 ;  /* 0x00000654ff989816 */ /* 0x000fe20000000098 */
[----:B------:R-:W-:Y:S01]  /*8bc0*/  FFMA.FTZ R215, R155, R195, -R218 ;  /* 0x000000c39bd77223 */ /* 0x000fe200000108da */
[----:B-1----:R-:W-:-:S02]  /*8bd0*/  VIADD R153, R220, 0x8 ;  /* 0x00000008dc997836 */ /* 0x002fc40000000000 */
[--C-:B------:R-:W-:Y:S01]  /*8be0*/  FFMA.FTZ R159, R159, R195, -R218.reuse ;  /* 0x000000c39f9f7223 */ /* 0x100fe200000108da */
[----:B------:R3:W-:Y:S06]  /*8bf0*/  BAR.ARV R158, 0x100 ;  /* 0x0004009e0000751d */ /* 0x0007ec0000002000 */
[----:B------:R1:W-:Y:S01]  /*8c00*/  @!P1 SYNCS.ARRIVE.TRANS64.RED.A1T0 RZ, [R152+URZ], RZ ;  /* 0x000000ff98ff99a7 */ /* 0x0003e2000810043f */
        /* <DEDUP_REMOVED lines=132> */
[----:B------:R-:W-:Y:S01]  /*9450*/  UMOV UR10, UR4 ;  /* 0x00000004000a7c82 */ /* 0x000fe20008000000 */
[----:B------:R-:W-:Y:S01]  /*9460*/  F2FP.F16.F32.PACK_AB R154, R207, R210 ;  /* 0x000000d2cf9a723e */ /* 0x000fe200000000ff */
[--C-:B------:R-:W-:Y:S01]  /*9470*/  FFMA.FTZ R161, R161, R195, -R218.reuse ;  /* 0x000000c3a1a17223 */ /* 0x100fe200000108da */
[----:B----4-:R-:W-:Y:S01]  /*9480*/  F2FP.F16.F32.PACK_AB R153, R215, R213 ;  /* 0x000000d5d799723e */ /* 0x010fe200000000ff */
[-CC-:B------:R-:W-:Y:S01]  /*9490*/  FFMA.FTZ R162, R162, R195.reuse, -R218.reuse ;  /* 0x000000c3a2a27223 */ /* 0x180fe200000108da */
[----:B-----5:R-:W-:Y:S01]  /*94a0*/  F2FP.F16.F32.PACK_AB R155, R159, R216 ;  /* 0x000000d89f9b723e */ /* 0x020fe200000000ff */
[-CC-:B------:R-:W-:Y:S01]  /*94b0*/  FFMA.FTZ R165, R165, R195.reuse, -R218.reuse ;  /* 0x000000c3a5a57223 */ /* 0x180fe200000108da */
[-CC-:B------:R-:W-:Y:S01]  /*94c0*/  FFMA.FTZ R166, R166, R195.reuse, -R218.reuse ;  /* 0x000000c3a6a67223 */ /* 0x180fe200000108da */
[----:B------:R-:W1:Y:S01]  /*94d0*/  MUFU.EX2 R160, R160 ;  /* 0x000000a000a07308 */ /* 0x000e620000000800 */
[----:B------:R-:W-:Y:S01]  /*94e0*/  WARPGROUP.ARRIVE ;  /* 0x00000000000079c5 */ /* 0x000fe20000000000 */
[-CC-:B------:R-:W-:Y:S01]  /*94f0*/  FFMA.FTZ R169, R169, R195.reuse, -R218.reuse ;  /* 0x000000c3a9a97223 */ /* 0x180fe200000108da */
[-CC-:B------:R-:W-:Y:S01]  /*9500*/  FFMA.FTZ R170, R170, R195.reuse, -R218.reuse ;  /* 0x000000c3aaaa7223 */ /* 0x180fe200000108da */
[-CC-:B------:R-:W-:Y:S01]  /*9510*/  FFMA.FTZ R173, R173, R195.reuse, -R218.reuse ;  /* 0x000000c3adad7223 */ /* 0x180fe200000108da */
[-CC-:B------:R-:W-:Y:S01]  /*9520*/  FFMA.FTZ R174, R174, R195.reuse, -R218.reuse ;  /* 0x000000c3aeae7223 */ /* 0x180fe200000108da */
[-CC-:B------:R-:W-:Y:S01]  /*9530*/  FFMA.FTZ R177, R177, R195.reuse, -R218.reuse ;  /* 0x000000c3b1b17223 */ /* 0x180fe200000108da */
[----:B------:R-:W-:Y:S01]  /*9540*/  HGMMA.64x256x16.F32 R24, R152, gdesc[UR8].tnspB, R24, gsb0 ;  /* 0x43e0000898187df0 */ /* 0x000fe20008000818 */
[----:B------:R-:W-:Y:S01]  /*9550*/  MUFU.EX2 R163, R163 ;  /* 0x000000a300a37308 */ /* 0x000fe20000000800 */
[----:B------:R-:W-:Y:S01]  /*9560*/  UIADD3 UR10, UR4, 0x80, URZ ;  /* 0x00000080040a7890 */ /* 0x000fe2000fffe03f */
[-CC-:B------:R-:W-:Y:S01]  /*9570*/  FFMA.FTZ R178, R178, R195.reuse, -R218.reuse ;  /* 0x000000c3b2b27223 */ /* 0x180fe200000108da */
[----:B------:R-:W-:Y:S01]  /*9580*/  UMOV UR11, 0x40000040 ;  /* 0x40000040000b7882 */ /* 0x000fe20000000000 */
        /* <DEDUP_REMOVED lines=10> */
[----:B------:R-:W-:Y:S01]  /*9630*/  FFMA.FTZ R209, R211, R195, -R218 ;  /* 0x000000c3d3d17223 */ /* 0x000fe200000108da */
[----:B------:R-:W-:Y:S01]  /*9640*/  FFMA.FTZ R199, R198, R12, R199 ;  /* 0x0000000cc6c77223 */ /* 0x000fe200000100c7 */
[----:B------:R-:W-:Y:S01]  /*9650*/  MUFU.EX2 R161, R161 ;  /* 0x000000a100a17308 */ /* 0x000fe20000000800 */
[----:B------:R-:W-:Y:S01]  /*9660*/  FFMA.FTZ R0, R157, R0, R213 ;  /* 0x000000009d007223 */ /* 0x000fe200000100d5 */
[----:B------:R-:W-:-:S02]  /*9670*/  @!P1 VIADD R214, R214, 0x32460 ;  /* 0x00032460d6d69836 */ /* 0x000fc40000000000 */
[----:B------:R-:W-:Y:S01]  /*9680*/  FADD.FTZ R199, R206, R199 ;  /* 0x000000c7cec77221 */ /* 0x000fe20000010000 */
[----:B------:R-:W-:Y:S02]  /*9690*/  IMAD.MOV.U32 R206, RZ, RZ, R197 ;  /* 0x000000ffffce7224 */ /* 0x000fe400078e00c5 */
[----:B------:R-:W-:Y:S01]  /*96a0*/  FADD.FTZ R215, R215, R0 ;  /* 0x00000000d7d77221 */ /* 0x000fe20000010000 */
[----:B------:R-:W-:Y:S01]  /*96b0*/  FADD.FTZ R210, R210, R199 ;  /* 0x000000c7d2d27221 */ /* 0x000fe20000010000 */
[----:B------:R-:W4:Y:S02]  /*96c0*/  MUFU.EX2 R162, R162 ;  /* 0x000000a200a27308 */ /* 0x000f240000000800 */
[----:B------:R-:W-:Y:S01]  /*96d0*/  FADD.FTZ R216, R216, R215 ;  /* 0x000000d7d8d87221 */ /* 0x000fe20000010000 */
[----:B------:R-:W-:Y:S01]  /*96e0*/  @!P1 PRMT R214, RZ, 0x654, R214 ;  /* 0x00000654ffd69816 */ /* 0x000fe200000000d6 */
[----:B------:R-:W-:Y:S01]  /*96f0*/  FADD.FTZ R210, R207, R210 ;  /* 0x000000d2cfd27221 */ /* 0x000fe20000010000 */
[----:B------:R-:W-:Y:S01]  /*9700*/  MOV R207, R156 ;  /* 0x0000009c00cf7202 */ /* 0x000fe20000000f00 */
[----:B------:R-:W-:-:S02]  /*9710*/  FADD.FTZ R216, R159, R216 ;  /* 0x000000d89fd87221 */ /* 0x000fc40000010000 */
[----:B------:R-:W-:Y:S08]  /*9720*/  MUFU.EX2 R165, R165 ;  /* 0x000000a500a57308 */ /* 0x000ff00000000800 */
[----:B------:R-:W5:Y:S08]  /*9730*/  MUFU.EX2 R166, R166 ;  /* 0x000000a600a67308 */ /* 0x000f700000000800 */
[----:B------:R-:W-:Y:S08]  /*9740*/  MUFU.EX2 R167, R167 ;  /* 0x000000a700a77308 */ /* 0x000ff00000000800 */
[----:B------:R-:W3:Y:S08]  /*9750*/  MUFU.EX2 R168, R168 ;  /* 0x000000a800a87308 */ /* 0x000ef00000000800 */
        /* <DEDUP_REMOVED lines=25> */
[----:B------:R-:W3:Y:S01]  /*98f0*/  MUFU.EX2 R221, R221 ;  /* 0x000000dd00dd7308 */ /* 0x000ee20000000800 */
[----:B------:R-:W-:-:S02]  /*9900*/  WARPGROUP.DEPBAR.LE gsb0, 0x0 ;  /* 0x00008000000079c5 */ /* 0x000fc40000010000 */
[----:B-1----:R-:W-:-:S05]  /*9910*/  F2FP.F16.F32.PACK_AB R152, R160, R217 ;  /* 0x000000d9a098723e */ /* 0x002fca00000000ff */
[----:B------:R-:W-:Y:S01]  /*9920*/  MUFU.EX2 R193, R193 ;  /* 0x000000c100c17308 */ /* 0x000fe20000000800 */
[----:B--2---:R-:W-:Y:S01]  /*9930*/  F2FP.F16.F32.PACK_AB R154, R164, R163 ;  /* 0x000000a3a49a723e */ /* 0x004fe200000000ff */
[----:B------:R-:W-:Y:S01]  /*9940*/  FADD.FTZ R217, R217, R210 ;  /* 0x000000d2d9d97221 */ /* 0x000fe20000010000 */
[----:B----4-:R-:W-:Y:S01]  /*9950*/  F2FP.F16.F32.PACK_AB R153, R162, R161 ;  /* 0x000000a1a299723e */ /* 0x010fe200000000ff */
[----:B------:R-:W-:Y:S01]  /*9960*/  FADD.FTZ R161, R161, R216 ;  /* 0x000000d8a1a17221 */ /* 0x000fe20000010000 */
[----:B-----5:R-:W-:Y:S01]  /*9970*/  F2FP.F16.F32.PACK_AB R155, R166, R165 ;  /* 0x000000a5a69b723e */ /* 0x020fe200000000ff */
[----:B------:R-:W-:Y:S02]  /*9980*/  FADD.FTZ R160, R160, R217 ;  /* 0x000000d9a0a07221 */ /* 0x000fe40000010000 */
[----:B------:R-:W1:Y:S01]  /*9990*/  MUFU.EX2 R196, R196 ;  /* 0x000000c400c47308 */ /* 0x000e620000000800 */
[----:B------:R-:W-:Y:S01]  /*99a0*/  WARPGROUP.ARRIVE ;  /* 0x00000000000079c5 */ /* 0x000fe20000000000 */
[----:B------:R-:W-:Y:S01]  /*99b0*/  FADD.FTZ R162, R162, R161 ;  /* 0x000000a1a2a27221 */ /* 0x000fe20000010000 */
[----:B------:R-:W-:-:S03]  /*99c0*/  FADD.FTZ R163, R163, R160 ;  /* 0x000000a0a3a37221 */ /* 0x000fc60000010000 */
[----:B------:R-:W-:Y:S01]  /*99d0*/  FADD.FTZ R165, R165, R162 ;  /* 0x000000a2a5a57221 */ /* 0x000fe20000010000 */
[----:B------:R-:W-:Y:S01]  /*99e0*/  HGMMA.64x256x16.F32 R24, R152, gdesc[UR8].tnspB, R24, gsb0 ;  /* 0x43e0000898187df0 */ /* 0x000fe20008000818 */
[----:B------:R-:W-:Y:S01]  /*99f0*/  UIADD3 UR10, UR4, 0x100, URZ ;  /* 0x00000100040a7890 */ /* 0x000fe2000fffe03f */
[----:B------:R-:W-:Y:S01]  /*9a00*/  MUFU.EX2 R208, R208 ;  /* 0x000000d000d07308 */ /* 0x000fe20000000800 */
[----:B------:R-:W-:Y:S01]  /*9a10*/  UMOV UR11, 0x40000040 ;  /* 0x40000040000b7882 */ /* 0x000fe20000000000 */
[----:B------:R-:W-:Y:S01]  /*9a20*/  FADD.FTZ R164, R164, R163 ;  /* 0x000000a3a4a47221 */ /* 0x000fe20000010000 */
[----:B------:R-:W-:-:S05]  /*9a30*/  FADD.FTZ R166, R166, R165 ;  /* 0x000000a5a6a67221 */ /* 0x000fca0000010000 */
[----:B------:R-:W2:Y:S01]  /*9a40*/  MUFU.EX2 R209, R209 ;  /* 0x000000d100d17308 */ /* 0x000ea20000000800 */
[----:B------:R-:W-:Y:S02]  /*9a50*/  WARPGROUP.DEPBAR.LE gsb0, 0x0 ;  /* 0x00008000000079c5 */ /* 0x000fe40000010000 */
[----:B---3--:R-:W-:Y:S01]  /*9a60*/  F2FP.F16.F32.PACK_AB R152, R168, R167 ;  /* 0x000000a7a898723e */ /* 0x008fe200000000ff */
        /* <DEDUP_REMOVED lines=13> */
[----:B------:R-:W-:Y:S01]  /*9b40*/  FADD.FTZ R174, R174, R173 ;  /* 0x000000adaeae7221 */ /* 0x000fe20000010000 */
[----:B------:R-:W-:Y:S01]  /*9b50*/  UMOV UR11, 0x40000040 ;  /* 0x40000040000b7882 */ /* 0x000fe20000000000 */
[----:B------:R-:W-:-:S02]  /*9b60*/  WARPGROUP.DEPBAR.LE gsb0, 0x0 ;  /* 0x00008000000079c5 */ /* 0x000fc40000010000 */
[----:B------:R-:W-:Y:S01]  /*9b70*/  F2FP.F16.F32.PACK_AB R152, R176, R175 ;  /* 0x000000afb098723e */ /* 0x000fe200000000ff */
[----:B------:R-:W-:Y:S01]  /*9b80*/  FADD.FTZ R175, R175, R172 ;  /* 0x000000acafaf7221 */ /* 0x000fe20000010000 */
[----:B------:R-:W-:Y:S02]  /*9b90*/  F2FP.F16.F32.PACK_AB R154, R180, R179 ;  /* 0x000000b3b49a723e */ /* 0x000fe400000000ff */
        /* <DEDUP_REMOVED lines=10> */
[----:B------:R-:W-:Y:S01]  /*9c40*/  UIADD3 UR10, UR4, 0x200, URZ ;  /* 0x00000200040a7890 */ /* 0x000fe2000fffe03f */
[----:B------:R-:W-:Y:S01]  /*9c50*/  FADD.FTZ R182, R182, R181 ;  /* 0x000000b5b6b67221 */ /* 0x000fe20000010000 */
[----:B------:R-:W-:Y:S01]  /*9c60*/  UMOV UR11, 0x40000040 ;  /* 0x40000040000b7882 */ /* 0x000fe20000000000 */
[----:B------:R-:W-:Y:S01]  /*9c70*/  UIADD3 UR4, UR4, 0x280, URZ ;  /* 0x0000028004047890 */ /* 0x000fe2000fffe03f */
        /* <DEDUP_REMOVED lines=12> */
[----:B------:R-:W-:-:S06]  /*9d40*/  FADD.FTZ R188, R188, R187 ;  /* 0x000000bbbcbc7221 */ /* 0x000fcc0000010000 */
[----:B------:R-:W-:Y:S01]  /*9d50*/  HGMMA.64x256x16.F32 R24, R152, gdesc[UR8].tnspB, R24, gsb0 ;  /* 0x43e0000898187df0 */ /* 0x000fe20008000818 */
[----:B------:R-:W-:Y:S01]  /*9d60*/  UMOV UR10, UR4 ;  /* 0x00000004000a7c82 */ /* 0x000fe20008000000 */
[----:B------:R-:W-:Y:S01]  /*9d70*/  UMOV UR11, 0x40000040 ;  /* 0x40000040000b7882 */ /* 0x000fe20000000000 */
[----:B------:R-:W-:Y:S01]  /*9d80*/  FADD.FTZ R190, R190, R189 ;  /* 0x000000bdbebe7221 */ /* 0x000fe20000010000 */
[----:B------:R-:W-:Y:S02]  /*9d90*/  WARPGROUP.DEPBAR.LE gsb0, 0x0 ;  /* 0x00008000000079c5 */ /* 0x000fe40000010000 */
[----:B------:R-:W-:Y:S01]  /*9da0*/  F2FP.F16.F32.PACK_AB R152, R192, R191 ;  /* 0x000000bfc098723e */ /* 0x000fe200000000ff */
[----:B------:R-:W-:Y:S01]  /*9db0*/  FADD.FTZ R191, R191, R188 ;  /* 0x000000bcbfbf7221 */ /* 0x000fe20000010000 */
[----:B------:R-:W-:Y:S02]  /*9dc0*/  F2FP.F16.F32.PACK_AB R154, R221, R194 ;  /* 0x000000c2dd9a723e */ /* 0x000fe400000000ff */
[----:B-1----:R-:W-:Y:S01]  /*9dd0*/  F2FP.F16.F32.PACK_AB R153, R196, R193 ;  /* 0x000000c1c499723e */ /* 0x002fe200000000ff */
[----:B------:R-:W-:Y:S01]  /*9de0*/  FADD.FTZ R193, R193, R190 ;  /* 0x000000bec1c17221 */ /* 0x000fe20000010000 */
[----:B--2---:R-:W-:Y:S01]  /*9df0*/  F2FP.F16.F32.PACK_AB R155, R209, R208 ;  /* 0x000000d0d19b723e */ /* 0x004fe200000000ff */
        /* <DEDUP_REMOVED lines=11> */
.L_x_3426:
[----:B------:R-:W4:Y:S01]  /*9eb0*/  SHFL.BFLY PT, R3, R12, 0x2, 0x1f ;  /* 0x0c401f000c037f89 */ /* 0x000f2200000e0000 */
[----:B------:R-:W-:Y:S01]  /*9ec0*/  IMAD.MOV.U32 R7, RZ, RZ, RZ ;  /* 0x000000ffff077224 */ /* 0x000fe200078e00ff */
[----:B------:R-:W-:Y:S01]  /*9ed0*/  UIADD3 UR36, UR36, 0x1, URZ ;  /* 0x0000000124247890 */ /* 0x000fe2000fffe03f */
[----:B------:R5:W-:Y:S06]  /*9ee0*/  BAR.ARV R158, 0x100 ;  /* 0x0004009e0000751d */ /* 0x000bec0000002000 */
[----:B------:R-:W-:Y:S02]  /*9ef0*/  UISETP.NE.AND UP0, UPT, UR36, 0x2, UPT ;  /* 0x000000022400788c */ /* 0x000fe4000bf05270 */
[----:B------:R-:W-:Y:S06]  /*9f00*/  BAR.ARV 0x8, 0x120 ;  /* 0x0204800000007b1d */ /* 0x000fec0000002000 */
[----:B------:R-:W-:Y:S01]  /*9f10*/  USEL UR4, URZ, 0x1, UP0 ;  /* 0x000000013f047887 */ /* 0x000fe20008000000 */
[----:B------:R-:W-:Y:S01]  /*9f20*/  PLOP3.LUT P0, PT, PT, PT, PT, 0x8, 0x0 ;  /* 0x000000000000781c */ /* 0x000fe20003f0e170 */
[----:B------:R-:W1:Y:S01]  /*9f30*/  SHFL.BFLY PT, R5, R0, 0x2, 0x1f ;  /* 0x0c401f0000057f89 */ /* 0x000e6200000e0000 */
[----:B------:R-:W-:Y:S01]  /*9f40*/  VIADD R226, R226, 0x1 ;  /* 0x00000001e2e27836 */ /* 0x000fe20000000000 */
[----:B------:R-:W-:Y:S01]  /*9f50*/  USEL UR36, UR36, URZ, UP0 ;  /* 0x0000003f24247287 */ /* 0x000fe20008000000 */
[----:B----4-:R-:W-:Y:S01]  /*9f60*/  FADD.FTZ R2, R3, R12 ;  /* 0x0000000c03027221 */ /* 0x010fe20000010000 */
[----:B------:R-:W-:-:S04]  /*9f70*/  ULOP3.LUT UR37, UR37, UR4, URZ, 0x3c, !UPT ;  /* 0x0000000425257292 */ /* 0x000fc8000f8e3c3f */
[----:B------:R-:W4:Y:S01]  /*9f80*/  SHFL.BFLY PT, R3, R2, 0x1, 0x1f ;  /* 0x0c201f0002037f89 */ /* 0x000f2200000e0000 */
[----:B-1----:R-:W-:Y:S01]  /*9f90*/  FADD.FTZ R5, R5, R0 ;  /* 0x0000000005057221 */ /* 0x002fe20000010000 */
[----:B------:R-:W-:-:S04]  /*9fa0*/  MOV R0, 0xff800000 ;  /* 0xff80000000007802 */ /* 0x000fc80000000f00 */
[----:B------:R-:W1:Y:S01]  /*9fb0*/  SHFL.BFLY PT, R4, R5, 0x1, 0x1f ;  /* 0x0c201f0005047f89 */ /* 0x000e6200000e0000 */
[----:B----4-:R-:W-:Y:S01]  /*9fc0*/  FADD.FTZ R21, R2, R3 ;  /* 0x0000000302157221 */ /* 0x010fe20000010000 */
[----:B------:R-:W-:Y:S02]  /*9fd0*/  IMAD.MOV.U32 R3, RZ, RZ, RZ ;  /* 0x000000ffff037224 */ /* 0x000fe400078e00ff */
[----:B------:R-:W-:Y:S02]  /*9fe0*/  IMAD.MOV.U32 R2, RZ, RZ, -0x800000 ;  /* 0xff800000ff027424 */ /* 0x000fe400078e00ff */
[----:B------:R-:W-:-:S13]  /*9ff0*/  FSETP.NE.FTZ.AND P1, PT, R21, RZ, PT ;  /* 0x000000ff1500720b */ /* 0x000fda0003f35000 */
[----:B------:R-:W4:Y:S01]  /*a000*/  @P1 MUFU.RCP R7, R21 ;  /* 0x0000001500071308 */ /* 0x000f220000001000 */
[----:B------:R-:W-:Y:S01]  /*a010*/  @P1 FMUL.FTZ R20, R195, 0.69314718246459960938 ;  /* 0x3f317218c3141820 */ /* 0x000fe20000410000 */
[----:B-1----:R-:W-:-:S05]  /*a020*/  FADD.FTZ R22, R5, R4 ;  /* 0x0000000405167221 */ /* 0x002fca0000010000 */
[----:B------:R-:W-:Y:S01]  /*a030*/  FSETP.NE.FTZ.AND P2, PT, R22, RZ, PT ;  /* 0x000000ff1600720b */ /* 0x000fe20003f55000 */
[----:B------:R-:W1:Y:S01]  /*a040*/  @P1 MUFU.LG2 R21, R21 ;  /* 0x0000001500151308 */ /* 0x000e620000000c00 */
[-C--:B----4-:R-:W-:Y:S01]  /*a050*/  FMUL.FTZ R4, R24, R7.reuse ;  /* 0x0000000718047220 */ /* 0x090fe20000410000 */
[-C--:B------:R-:W-:Y:S01]  /*a060*/  FMUL.FTZ R25, R25, R7.reuse ;  /* 0x0000000719197220 */ /* 0x080fe20000410000 */
[----:B------:R-:W-:-:S09]  /*a070*/  FMUL.FTZ R6, R28, R7 ;  /* 0x000000071c067220 */ /* 0x000fd20000410000 */
[----:B------:R-:W4:Y:S01]  /*a080*/  @P2 MUFU.RCP R3, R22 ;  /* 0x0000001600032308 */ /* 0x000f220000001000 */
[----:B------:R-:W-:Y:S01]  /*a090*/  @P2 FMUL.FTZ R24, R195, 0.69314718246459960938 ;  /* 0x3f317218c3182820 */ /* 0x000fe20000410000 */
[-C--:B------:R-:W-:Y:S01]  /*a0a0*/  FMUL.FTZ R29, R29, R7.reuse ;  /* 0x000000071d1d7220 */ /* 0x080fe20000410000 */
[-C--:B------:R-:W-:Y:S01]  /*a0b0*/  FMUL.FTZ R32, R32, R7.reuse ;  /* 0x0000000720207220 */ /* 0x080fe20000410000 */
[-C--:B------:R-:W-:Y:S01]  /*a0c0*/  FMUL.FTZ R33, R33, R7.reuse ;  /* 0x0000000721217220 */ /* 0x080fe20000410000 */
[----:B-1----:R-:W-:Y:S01]  /*a0d0*/  @P1 FMUL.FTZ R21, R21, 0.69314718246459960938 ;  /* 0x3f31721815151820 */ /* 0x002fe20000410000 */
        /* <DEDUP_REMOVED lines=14> */
[----:B------:R-:W-:Y:S01]  /*a1c0*/  FMUL.FTZ R78, R79, R3 ;  /* 0x000000034f4e7220 */ /* 0x000fe20000410000 */
        /* <DEDUP_REMOVED lines=111> */
.L_x_3404:
        /* <DEDUP_REMOVED lines=16> */
[----:B------:R-:W-:Y:S01]  /*a9c0*/  UIMAD.WIDE.U32 UR8, UR43, UR6, URZ ;  /* 0x000000062b0872a5 */ /* 0x000fe2000f8e003f */
[----:B------:R-:W-:Y:S01]  /*a9d0*/  SHF.R.U64 R34, R34, 0x3, RZ ;  /* 0x0000000322227819 */ /* 0x000fe200000012ff */
[----:B------:R-:W-:Y:S01]  /*a9e0*/  UIMAD UR5, UR5, UR6, URZ ;  /* 0x00000006050572a4 */ /* 0x000fe2000f8e023f */
[----:B------:R-:W-:-:S02]  /*a9f0*/  LOP3.LUT R22, R22, R23, RZ, 0x3c, !PT ;  /* 0x0000001716167212 */ /* 0x000fc400078e3cff */
[----:B------:R-:W-:Y:S01]  /*aa00*/  LOP3.LUT R34, R34, R35, RZ, 0x3c, !PT ;  /* 0x0000002322227212 */ /* 0x000fe200078e3cff */
[----:B------:R-:W-:Y:S01]  /*aa10*/  ULDC UR6, c[0x0][0xb88] ;  /* 0x0002e20000067ab9 */ /* 0x000fe20000000800 */
[----:B------:R-:W-:Y:S01]  /*aa20*/  IADD3.X R23, RZ, R203, RZ, P0, !PT ;  /* 0x000000cbff177210 */ /* 0x000fe200007fe4ff */
[----:B------:R-:W-:Y:S01]  /*aa30*/  UIMAD UR5, UR43, UR7, UR5 ;  /* 0x000000072b0572a4 */ /* 0x000fe2000f8e0205 */
[C---:B------:R-:W-:Y:S02]  /*aa40*/  IADD3 R35, P0, R202.reuse, 0x8020, RZ ;  /* 0x00008020ca237810 */ /* 0x040fe40007f1e0ff */
[C---:B------:R-:W-:Y:S01]  /*aa50*/  IADD3 R21, P6, R202.reuse, 0x20, RZ ;  /* 0x00000020ca157810 */ /* 0x040fe20007fde0ff */
[----:B------:R-:W-:Y:S01]  /*aa60*/  UIADD3 UR5, UR9, UR5, URZ ;  /* 0x0000000509057290 */ /* 0x000fe2000fffe03f */
[----:B------:R-:W-:Y:S02]  /*aa70*/  LOP3.LUT R24, R35, 0x380, RZ, 0xc0, !PT ;  /* 0x0000038023187812 */ /* 0x000fe400078ec0ff */
[----:B------:R-:W-:-:S02]  /*aa80*/  IADD3 R31, P2, R202, 0x4000, RZ ;  /* 0x00004000ca1f7810 */ /* 0x000fc40007f5e0ff */
[----:B------:R-:W-:Y:S02]  /*aa90*/  SHF.R.U64 R24, R24, 0x3, RZ ;  /* 0x0000000318187819 */ /* 0x000fe400000012ff */
[----:B------:R-:W-:Y:S02]  /*aaa0*/  LOP3.LUT R20, R21, 0x380, RZ, 0xc0, !PT ;  /* 0x0000038015147812 */ /* 0x000fe400078ec0ff */
[----:B------:R-:W-:Y:S02]  /*aab0*/  LOP3.LUT R30, R31, 0x380, RZ, 0xc0, !PT ;  /* 0x000003801f1e7812 */ /* 0x000fe400078ec0ff */
[----:B------:R-:W-:Y:S01]  /*aac0*/  LOP3.LUT R24, R24, R35, RZ, 0x3c, !PT ;  /* 0x0000002318187212 */ /* 0x000fe200078e3cff */
[----:B------:R-:W-:Y:S01]  /*aad0*/  IMAD.X R35, RZ, RZ, R203, P3 ;  /* 0x000000ffff237224 */ /* 0x000fe200018e06cb */
[----:B------:R-:W-:Y:S02]  /*aae0*/  IADD3 R27, P1, R202, 0x60, RZ ;  /* 0x00000060ca1b7810 */ /* 0x000fe40007f3e0ff */
[----:B------:R-:W-:-:S02]  /*aaf0*/  SHF.R.U64 R20, R20, 0x3, RZ ;  /* 0x0000000314147819 */ /* 0x000fc400000012ff */
[----:B------:R-:W-:Y:S02]  /*ab00*/  IADD3 R39, P4, R202, 0x4040, RZ ;  /* 0x00004040ca277810 */ /* 0x000fe40007f9e0ff */
[----:B------:R-:W-:Y:S02]  /*ab10*/  SHF.R.U64 R30, R30, 0x3, RZ ;  /* 0x000000031e1e7819 */ /* 0x000fe400000012ff */
[----:B------:R-:W-:Y:S02]  /*ab20*/  IADD3 R55, P3, R202, 0xc000, RZ ;  /* 0x0000c000ca377810 */ /* 0x000fe40007f7e0ff */
[----:B------:R-:W-:Y:S02]  /*ab30*/  LOP3.LUT R26, R27, 0x380, RZ, 0xc0, !PT ;  /* 0x000003801b1a7812 */ /* 0x000fe400078ec0ff */
[----:B------:R-:W-:Y:S01]  /*ab40*/  LOP3.LUT R20, R20, R21, RZ, 0x3c, !PT ;  /* 0x0000001514147212 */ /* 0x000fe200078e3cff */
[----:B------:R-:W-:Y:S01]  /*ab50*/  IMAD.X R21, RZ, RZ, R203, P6 ;  /* 0x000000ffff157224 */ /* 0x000fe200030e06cb */
[----:B------:R-:W-:-:S02]  /*ab60*/  LOP3.LUT R38, R39, 0x380, RZ, 0xc0, !PT ;  /* 0x0000038027267812 */ /* 0x000fc400078ec0ff */
[----:B------:R-:W-:Y:S01]  /*ab70*/  LOP3.LUT R30, R30, R31, RZ, 0x3c, !PT ;  /* 0x0000001f1e1e7212 */ /* 0x000fe200078e3cff */
[----:B------:R-:W-:Y:S01]  /*ab80*/  IMAD.X R31, RZ, RZ, R203, P2 ;  /* 0x000000ffff1f7224 */ /* 0x000fe200010e06cb */
[----:B------:R-:W-:Y:S02]  /*ab90*/  LOP3.LUT R54, R55, 0x380, RZ, 0xc0, !PT ;  /* 0x0000038037367812 */ /* 0x000fe400078ec0ff */
[C---:B------:R-:W-:Y:S02]  /*aba0*/  IADD3 R47, P6, R202.reuse, 0x8000, RZ ;  /* 0x00008000ca2f7810 */ /* 0x040fe40007fde0ff */
[----:B------:R-:W-:Y:S02]  /*abb0*/  IADD3 R51, P2, R202, 0x8060, RZ ;  /* 0x00008060ca337810 */ /* 0x000fe40007f5e0ff */
[----:B------:R-:W-:Y:S02]  /*abc0*/  SHF.R.U64 R26, R26, 0x3, RZ ;  /* 0x000000031a1a7819 */ /* 0x000fe400000012ff */
[----:B------:R-:W-:-:S02]  /*abd0*/  LOP3.LUT R67, R202, 0x380, RZ, 0xc0, !PT ;  /* 0x00000380ca437812 */ /* 0x000fc400078ec0ff */
[----:B------:R-:W-:Y:S02]  /*abe0*/  SHF.R.U64 R38, R38, 0x3, RZ ;  /* 0x0000000326267819 */ /* 0x000fe400000012ff */
[----:B------:R-:W-:Y:S02]  /*abf0*/  SHF.R.U64 R54, R54, 0x3, RZ ;  /* 0x0000000336367819 */ /* 0x000fe400000012ff */
[----:B------:R-:W-:Y:S02]  /*ac00*/  LOP3.LUT R46, R47, 0x380, RZ, 0xc0, !PT ;  /* 0x000003802f2e7812 */ /* 0x000fe400078ec0ff */
[----:B------:R-:W-:Y:S02]  /*ac10*/  SHF.R.S32.HI R86, RZ, 0x1f, R227 ;  /* 0x0000001fff567819 */ /* 0x000fe400000114e3 */
[----:B------:R-:W-:Y:S02]  /*ac20*/  LOP3.LUT R50, R51, 0x380, RZ, 0xc0, !PT ;  /* 0x0000038033327812 */ /* 0x000fe400078ec0ff */
[----:B------:R-:W-:Y:S01]  /*ac30*/  LOP3.LUT R26, R26, R27, RZ, 0x3c, !PT ;  /* 0x0000001b1a1a7212 */ /* 0x000fe200078e3cff */
[----:B------:R-:W-:Y:S01]  /*ac40*/  IMAD.X R27, RZ, RZ, R203, P1 ;  /* 0x000000ffff1b7224 */ /* 0x000fe200008e06cb */
[----:B------:R-:W-:-:S02]  /*ac50*/  SHF.R.U64 R67, R67, 0x3, RZ ;  /* 0x0000000343437819 */ /* 0x000fc400000012ff */
[----:B------:R-:W-:Y:S02]  /*ac60*/  LOP3.LUT R38, R38, R39, RZ, 0x3c, !PT ;  /* 0x0000002726267212 */ /* 0x000fe400078e3cff */
[----:B------:R-:W-:Y:S02]  /*ac70*/  LOP3.LUT R54, R54, R55, RZ, 0x3c, !PT ;  /* 0x0000003736367212 */ /* 0x000fe400078e3cff */
[C---:B------:R-:W-:Y:S02]  /*ac80*/  IADD3 R43, P5, R202.reuse, 0x4060, RZ ;  /* 0x00004060ca2b7810 */ /* 0x040fe40007fbe0ff */
[----:B------:R-:W-:Y:S02]  /*ac90*/  IADD3 R39, P1, R202, 0x8040, RZ ;  /* 0x00008040ca277810 */ /* 0x000fe40007f3e0ff */
[----:B------:R-:W-:Y:S02]  /*aca0*/  SHF.R.U64 R46, R46, 0x3, RZ ;  /* 0x000000032e2e7819 */ /* 0x000fe400000012ff */
[----:B------:R-:W-:-:S02]  /*acb0*/  LEA.HI R55, R86, R227, RZ, 0x7 ;  /* 0x000000e356377211 */ /* 0x000fc400078f38ff */
[----:B------:R-:W-:Y:S02]  /*acc0*/  SHF.R.U64 R50, R50, 0x3, RZ ;  /* 0x0000000332327819 */ /* 0x000fe400000012ff */
[----:B------:R-:W-:Y:S02]  /*acd0*/  LOP3.LUT R66, R67, R202, RZ, 0x3c, !PT ;  /* 0x000000ca43427212 */ /* 0x000fe400078e3cff */
[----:B------:R-:W-:Y:S02]  /*ace0*/  MOV R67, R203 ;  /* 0x000000cb00437202 */ /* 0x000fe40000000f00 */
[----:B------:R-:W-:Y:S02]  /*acf0*/  LOP3.LUT R42, R43, 0x380, RZ, 0xc0, !PT ;  /* 0x000003802b2a7812 */ /* 0x000fe400078ec0ff */
[----:B------:R-:W-:Y:S02]  /*ad00*/  LOP3.LUT R28, R39, 0x380, RZ, 0xc0, !PT ;  /* 0x00000380271c7812 */ /* 0x000fe400078ec0ff */
[----:B------:R-:W-:Y:S01]  /*ad10*/  LOP3.LUT R46, R46, R47, RZ, 0x3c, !PT ;  /* 0x0000002f2e2e7212 */ /* 0x000fe200078e3cff */
[--C-:B------:R-:W-:Y:S01]  /*ad20*/  IMAD.X R47, RZ, RZ, R203.reuse, P6 ;  /* 0x000000ffff2f7224 */ /* 0x100fe200030e06cb */
[----:B------:R-:W-:Y:S01]  /*ad30*/  LOP3.LUT R94, R55, 0xffffff80, RZ, 0xc0, !PT ;  /* 0xffffff80375e7812 */ /* 0x000fe200078ec0ff */
[----:B------:R-:W-:Y:S01]  /*ad40*/  IMAD.X R55, RZ, RZ, R203, P3 ;  /* 0x000000ffff377224 */ /* 0x000fe200018e06cb */
[----:B------:R-:W-:-:S02]  /*ad50*/  LOP3.LUT R50, R50, R51, RZ, 0x3c, !PT ;  /* 0x0000003332327212 */ /* 0x000fc400078e3cff */
[----:B------:R-:W-:Y:S01]  /*ad60*/  IADD3 R51, P6, R202, 0xc060, RZ ;  /* 0x0000c060ca337810 */ /* 0x000fe20007fde0ff */
[----:B------:R-:W-:Y:S01]  /*ad70*/  IMAD.IADD R94, R227, 0x1, -R94 ;  /* 0x00000001e35e7824 */ /* 0x000fe200078e0a5e */
[----:B------:R-:W-:Y:S02]  /*ad80*/  MOV R67, R66 ;  /* 0x0000004200437202 */ /* 0x000fe40000000f00 */
[----:B------:R-:W-:Y:S01]  /*ad90*/  F2FP.F16.F32.PACK_AB R4, R25, R4 ;  /* 0x000000041904723e */ /* 0x000fe200000000ff */
[----:B------:R-:W-:Y:S01]  /*ada0*/  IMAD.X R25, RZ, RZ, R203, P0 ;  /* 0x000000ffff197224 */ /* 0x000fe200000e06cb */
[----:B------:R-:W-:Y:S02]  /*adb0*/  F2FP.F16.F32.PACK_AB R5, R168, R5 ;  /* 0x00000005a805723e */ /* 0x000fe400000000ff */
[----:B------:R-:W-:Y:S02]  /*adc0*/  F2FP.F16.F32.PACK_AB R6, R29, R6 ;  /* 0x000000061d06723e */ /* 0x000fe400000000ff */
[----:B------:R-:W-:-:S02]  /*add0*/  F2FP.F16.F32.PACK_AB R7, R166, R7 ;  /* 0x00000007a607723e */ /* 0x000fc400000000ff */
[----:B------:R-:W-:Y:S02]  /*ade0*/  SHF.R.U64 R42, R42, 0x3, RZ ;  /* 0x000000032a2a7819 */ /* 0x000fe400000012ff */
[----:B------:R-:W-:Y:S01]  /*adf0*/  SHF.R.U64 R28, R28, 0x3, RZ ;  /* 0x000000031c1c7819 */ /* 0x000fe200000012ff */
[----:B------:R1:W-:Y:S01]  /*ae00*/  STSM.16.M88.4 [R67], R4 ;  /* 0x0000000443007844 */ /* 0x0003e20000000200 */
[----:B------:R-:W-:Y:S01]  /*ae10*/  MOV R26, R26 ;  /* 0x0000001a001a7202 */ /* 0x000fe20000000f00 */
[----:B------:R-:W-:Y:S01]  /*ae20*/  VIADD R27, R225, UR42 ;  /* 0x0000002ae11b7c36 */ /* 0x000fe20008000000 */
[----:B------:R-:W-:Y:S02]  /*ae30*/  LOP3.LUT R66, R51, 0x380, RZ, 0xc0, !PT ;  /* 0x0000038033427812 */ /* 0x000fe400078ec0ff */
[----:B------:R-:W-:Y:S01]  /*ae40*/  LOP3.LUT R42, R42, R43, RZ, 0x3c, !PT ;  /* 0x0000002b2a2a7212 */ /* 0x000fe200078e3cff */
[----:B------:R-:W-:Y:S01]  /*ae50*/  IMAD.X R43, RZ, RZ, R203, P5 ;  /* 0x000000ffff2b7224 */ /* 0x000fe200028e06cb */
[----:B------:R-:W-:-:S02]  /*ae60*/  LOP3.LUT R28, R28, R39, RZ, 0x3c, !PT ;  /* 0x000000271c1c7212 */ /* 0x000fc400078e3cff */
[-C--:B------:R-:W-:Y:S02]  /*ae70*/  IADD3.X R39, RZ, R203.reuse, RZ, P4, !PT ;  /* 0x000000cbff277210 */ /* 0x080fe400027fe4ff */
[C---:B------:R-:W-:Y:S02]  /*ae80*/  IADD3 R59, P4, R202.reuse, 0xc020, RZ ;  /* 0x0000c020ca3b7810 */ /* 0x040fe40007f9e0ff */
[----:B------:R-:W-:Y:S02]  /*ae90*/  IADD3 R63, P5, R202, 0xc040, RZ ;  /* 0x0000c040ca3f7810 */ /* 0x000fe40007fbe0ff */
[----:B------:R-:W-:Y:S01]  /*aea0*/  SHF.R.U64 R66, R66, 0x3, RZ ;  /* 0x0000000342427819 */ /* 0x000fe200000012ff */
[----:B-1----:R-:W-:Y:S01]  /*aeb0*/  VIADD R4, R27, 0x8 ;  /* 0x000000081b047836 */ /* 0x002fe20000000000 */
[----:B------:R-:W-:Y:S02]  /*aec0*/  LOP3.LUT P0, RZ, R94, 0x3, RZ, 0xc0, !PT ;  /* 0x000000035eff7812 */ /* 0x000fe4000780c0ff */
[----:B------:R-:W-:-:S02]  /*aed0*/  IADD3.X R29, RZ, R203, RZ, P1, !PT ;  /* 0x000000cbff1d7210 */ /* 0x000fc40000ffe4ff */
[----:B------:R-:W-:Y:S02]  /*aee0*/  LOP3.LUT R58, R59, 0x380, RZ, 0xc0, !PT ;  /* 0x000003803b3a7812 */ /* 0x000fe400078ec0ff */
[----:B------:R-:W-:Y:S02]  /*aef0*/  LOP3.LUT R62, R63, 0x380, RZ, 0xc0, !PT ;  /* 0x000003803f3e7812 */ /* 0x000fe400078ec0ff */
[----:B------:R-:W-:Y:S01]  /*af00*/  LOP3.LUT R66, R66, R51, RZ, 0x3c, !PT ;  /* 0x0000003342427212 */ /* 0x000fe200078e3cff */
[----:B------:R-:W-:Y:S01]  /*af10*/  IMAD.X R51, RZ, RZ, R203, P2 ;  /* 0x000000ffff337224 */ /* 0x000fe200010e06cb */
[----:B------:R-:W-:Y:S02]  /*af20*/  IADD3.X R67, RZ, R203, RZ, P6, !PT ;  /* 0x000000cbff437210 */ /* 0x000fe400037fe4ff */
[----:B------:R-:W-:Y:S02]  /*af30*/  ISETP.GE.OR P1, PT, R4, UR6, P0 ;  /* 0x0000000604007c0c */ /* 0x000fe40008726670 */
[----:B------:R-:W-:Y:S01]  /*af40*/  MOV R94, R20 ;  /* 0x00000014005e7202 */ /* 0x000fe20000000f00 */
[----:B------:R-:W-:Y:S01]  /*af50*/  IMAD.U32 R21, RZ, RZ, UR9 ;  /* 0x00000009ff157e24 */ /* 0x000fe2000f8e00ff */
[----:B------:R-:W-:Y:S01]  /*af60*/  F2FP.F16.F32.PACK_AB R4, R33, R32 ;  /* 0x000000202104723e */ /* 0x000fe200000000ff */
[----:B------:R-:W-:Y:S01]  /*af70*/  IMAD.U32 R20, RZ, RZ, UR8 ;  /* 0x00000008ff147e24 */ /* 0x000fe2000f8e00ff */
[----:B------:R-:W-:-:S02]  /*af80*/  F2FP.F16.F32.PACK_AB R5, R167, R48 ;  /* 0x00000030a705723e */ /* 0x000fc400000000ff */
[----:B------:R-:W-:Y:S02]  /*af90*/  F2FP.F16.F32.PACK_AB R6, R37, R36 ;  /* 0x000000242506723e */ /* 0x000fe400000000ff */
[----:B------:R-:W-:Y:S02]  /*afa0*/  F2FP.F16.F32.PACK_AB R7, R165, R44 ;  /* 0x0000002ca507723e */ /* 0x000fe400000000ff */
[----:B------:R-:W-:Y:S02]  /*afb0*/  MOV R87, R22 ;  /* 0x0000001600577202 */ /* 0x000fe40000000f00 */
[----:B------:R-:W-:Y:S01]  /*afc0*/  F2FP.F16.F32.PACK_AB R8, R41, R8 ;  /* 0x000000082908723e */ /* 0x000fe200000000ff */
[----:B------:R-:W1:Y:S01]  /*afd0*/  LDC.64 R22, c[0x0][0xc78] ;  /* 0x00031e00ff167b82 */ /* 0x000e620000000a00 */
[----:B------:R-:W-:Y:S01]  /*afe0*/  F2FP.F16.F32.PACK_AB R9, R164, R9 ;  /* 0x00000009a409723e */ /* 0x000fe200000000ff */
[----:B------:R4:W-:Y:S01]  /*aff0*/  STSM.16.M88.4 [R94], R4 ;  /* 0x000000045e007844 */ /* 0x0009e20000000200 */
[----:B------:R-:W-:-:S02]  /*b000*/  F2FP.F16.F32.PACK_AB R10, R45, R10 ;  /* 0x0000000a2d0a723e */ /* 0x000fc400000000ff */
[----:B------:R-:W-:Y:S02]  /*b010*/  F2FP.F16.F32.PACK_AB R11, R162, R11 ;  /* 0x0000000ba20b723e */ /* 0x000fe400000000ff */
[----:B------:R-:W-:Y:S02]  /*b020*/  MOV R25, R24 ;  /* 0x0000001800197202 */ /* 0x000fe40000000f00 */
[----:B------:R-:W-:Y:S01]  /*b030*/  F2FP.F16.F32.PACK_AB R12, R49, R12 ;  /* 0x0000000c310c723e */ /* 0x000fe200000000ff */
[----:B------:R-:W-:Y:S01]  /*b040*/  STSM.16.M88.4 [R87], R8 ;  /* 0x0000000857007844 */ /* 0x000fe20000000200 */
[----:B------:R-:W-:Y:S02]  /*b050*/  F2FP.F16.F32.PACK_AB R13, R160, R13 ;  /* 0x0000000da00d723e */ /* 0x000fe400000000ff */
[----:B------:R-:W-:Y:S02]  /*b060*/  F2FP.F16.F32.PACK_AB R14, R53, R14 ;  /* 0x0000000e350e723e */ /* 0x000fe400000000ff */
[----:B------:R-:W-:-:S02]  /*b070*/  F2FP.F16.F32.PACK_AB R15, R158, R15 ;  /* 0x0000000f9e0f723e */ /* 0x000fc400000000ff */
[----:B------:R-:W-:Y:S02]  /*b080*/  SHF.R.U64 R58, R58, 0x3, RZ ;  /* 0x000000033a3a7819 */ /* 0x000fe400000012ff */
[----:B------:R-:W-:Y:S01]  /*b090*/  SHF.R.U64 R62, R62, 0x3, RZ ;  /* 0x000000033e3e7819 */ /* 0x000fe200000012ff */
[----:B------:R-:W-:Y:S01]  /*b0a0*/  STSM.16.M88.4 [R26], R12 ;  /* 0x0000000c1a007844 */ /* 0x000fe20000000200 */
[----:B------:R-:W-:Y:S02]  /*b0b0*/  MOV R30, R30 ;  /* 0x0000001e001e7202 */ /* 0x000fe40000000f00 */
[----:B------:R-:W-:Y:S02]  /*b0c0*/  MOV R24, R66 ;  /* 0x0000004200187202 */ /* 0x000fe40000000f00 */
[----:B------:R-:W-:Y:S02]  /*b0d0*/  F2FP.F16.F32.PACK_AB R16, R57, R16 ;  /* 0x000000103910723e */ /* 0x000fe400000000ff */
[----:B------:R-:W-:-:S02]  /*b0e0*/  F2FP.F16.F32.PACK_AB R17, R154, R17 ;  /* 0x000000119a11723e */ /* 0x000fc400000000ff */
        /* <DEDUP_REMOVED lines=22> */
[----:B------:R-:W-:Y:S01]  /*b250*/  F2FP.F16.F32.PACK_AB R96, R97, R96 ;  /* 0x000000606160723e */ /* 0x000fe200000000ff */
[----:B------:R-:W-:Y:S01]  /*b260*/  STSM.16.M88.4 [R42], R80 ;  /* 0x000000502a007844 */ /* 0x000fe20000000200 */
[----:B------:R-:W-:Y:S02]  /*b270*/  LOP3.LUT R58, R58, R59, RZ, 0x3c, !PT ;  /* 0x0000003b3a3a7212 */ /* 0x000fe400078e3cff */
[----:B------:R-:W-:Y:S01]  /*b280*/  LOP3.LUT R62, R62, R63, RZ, 0x3c, !PT ;  /* 0x0000003f3e3e7212 */ /* 0x000fe200078e3cff */
[----:B------:R-:W-:Y:S01]  /*b290*/  IMAD.X R63, RZ, RZ, R203, P5 ;  /* 0x000000ffff3f7224 */ /* 0x000fe200028e06cb */
[----:B------:R-:W-:Y:S02]  /*b2a0*/  MOV R46, R46 ;  /* 0x0000002e002e7202 */ /* 0x000fe40000000f00 */
[----:B------:R-:W-:-:S02]  /*b2b0*/  F2FP.F16.F32.PACK_AB R90, R93, R92 ;  /* 0x0000005c5d5a723e */ /* 0x000fc400000000ff */
[----:B------:R-:W-:Y:S02]  /*b2c0*/  F2FP.F16.F32.PACK_AB R91, R56, R91 ;  /* 0x0000005b385b723e */ /* 0x000fe400000000ff */
[----:B------:R-:W-:Y:S02]  /*b2d0*/  F2FP.F16.F32.PACK_AB R97, R71, R98 ;  /* 0x000000624761723e */ /* 0x000fe400000000ff */
[----:B------:R-:W-:Y:S01]  /*b2e0*/  F2FP.F16.F32.PACK_AB R104, R105, R104 ;  /* 0x000000686968723e */ /* 0x000fe200000000ff */
[----:B------:R-:W-:Y:S01]  /*b2f0*/  STSM.16.M88.4 [R46], R88 ;  /* 0x000000582e007844 */ /* 0x000fe20000000200 */
[----:B------:R-:W-:Y:S02]  /*b300*/  IADD3.X R59, RZ, R203, RZ, P4, !PT ;  /* 0x000000cbff3b7210 */ /* 0x000fe400027fe4ff */
        /* <DEDUP_REMOVED lines=35> */
[----:B------:R-:W-:Y:S02]  /*b540*/  F2FP.F16.F32.PACK_AB R147, R3, R150 ;  /* 0x000000960393723e */ /* 0x000fe400000000ff */
[----:B------:R-:W-:Y:S02]  /*b550*/  LEA.HI R86, R86, R227, RZ, 0x5 ;  /* 0x000000e356567211 */ /* 0x000fe400078f28ff */
[----:B------:R-:W-:Y:S01]  /*b560*/  MOV R21, UR5 ;  /* 0x0000000500157c02 */ /* 0x000fe20008000f00 */
[----:B------:R-:W-:Y:S01]  /*b570*/  STSM.16.M88.4 [R24], R144 ;  /* 0x0000009018007844 */ /* 0x000fe20000000200 */
[----:B------:R-:W-:Y:S01]  /*b580*/  USHF.R.S32.HI UR5, URZ, 0x1f, UR44 ;  /* 0x0000001f3f057899 */ /* 0x000fe2000801142c */
[----:B------:R-:W-:Y:S01]  /*b590*/  SHF.R.S32.HI R86, RZ, 0x5, R86 ;  /* 0x00000005ff567819 */ /* 0x000fe20000011456 */
[----:B------:R-:W-:Y:S01]  /*b5a0*/  @!PT LDS RZ, [RZ] ;  /* 0x00000000fffff984 */ /* 0x000fe20000000800 */
[----:B------:R-:W-:Y:S01]  /*b5b0*/  @!PT LDS RZ, [RZ] ;  /* 0x00000000fffff984 */ /* 0x000fe20000000800 */
[----:B------:R-:W-:Y:S01]  /*b5c0*/  @!PT LDS RZ, [RZ] ;  /* 0x00000000fffff984 */ /* 0x000fe20000000800 */
[----:B------:R-:W-:Y:S01]  /*b5d0*/  @!PT LDS RZ, [RZ] ;  /* 0x00000000fffff984 */ /* 0x000fe20000000800 */
[----:B------:R5:W-:Y:S06]  /*b5e0*/  MEMBAR.ALL.CTA ;  /* 0x0000000000007992 */ /* 0x000bec0000008000 */
[----:B-----5:R-:W5:Y:S01]  /*b5f0*/  FENCE.VIEW.ASYNC.S ;  /* 0x00000000000073c6 */ /* 0x020f620000000000 */
[----:B-1----:R-:W-:Y:S01]  /*b600*/  IMAD.WIDE.U32 R20, R22, UR44, R20 ;  /* 0x0000002c16147c25 */ /* 0x002fe2000f8e0014 */
[----:B----4-:R-:W-:-:S02]  /*b610*/  SHF.R.S32.HI R5, RZ, 0x1f, R27 ;  /* 0x0000001fff057819 */ /* 0x010fc4000001141b */
[----:B-----5:R-:W1:Y:S01]  /*b620*/  SHFL.IDX PT, R3, R86, RZ, 0x1f ;  /* 0x00001fff56037589 */ /* 0x020e6200000e0000 */
[----:B------:R-:W-:Y:S01]  /*b630*/  IMAD R4, R22, UR5, RZ ;  /* 0x0000000516047c24 */ /* 0x000fe2000f8e02ff */
[----:B------:R-:W-:Y:S06]  /*b640*/  BAR.ARV 0x1, 0x120 ;  /* 0x0044800000007b1d */ /* 0x000fec0000002000 */
[----:B------:R-:W-:Y:S01]  /*b650*/  IMAD R4, R23, UR44, R4 ;  /* 0x0000002c17047c24 */ /* 0x000fe2000f8e0204 */
[C---:B------:R-:W-:Y:S02]  /*b660*/  IADD3 R6, P2, R27.reuse, R20, RZ ;  /* 0x000000141b067210 */ /* 0x040fe40007f5e0ff */
[----:B------:R-:W-:Y:S01]  /*b670*/  ISETP.GE.OR P0, PT, R27, UR6, P0 ;  /* 0x000000061b007c0c */ /* 0x000fe20008706670 */
[----:B------:R-:W-:Y:S01]  /*b680*/  ULDC.64 UR6, c[0x0][0xc40] ;  /* 0x0003100000067ab9 */ /* 0x000fe20000000a00 */
[----:B------:R-:W-:-:S02]  /*b690*/  IADD3.X R5, R5, R21, R4, P2, !PT ;  /* 0x0000001505057210 */ /* 0x000fc400017fe404 */
[----:B------:R-:W-:-:S04]  /*b6a0*/  LEA R4, P2, R6, UR6, 0x2 ;  /* 0x0000000606047c11 */ /* 0x000fc8000f8410ff */
[----:B------:R-:W-:-:S05]  /*b6b0*/  LEA.HI.X R5, R6, UR7, R5, 0x2, P2 ;  /* 0x0000000706057c11 */ /* 0x000fca00090f1405 */
[----:B------:R4:W-:Y:S04]  /*b6c0*/  @!P1 STG.E desc[UR46][R4.64+0x20], R2 ;  /* 0x0000200204009986 */ /* 0x0009e8000c10192e */
[----:B------:R4:W-:Y:S01]  /*b6d0*/  @!P0 STG.E desc[UR46][R4.64], R0 ;  /* 0x0000000004008986 */ /* 0x0009e2000c10192e */
[----:B-1----:R-:W-:-:S13]  /*b6e0*/  ISETP.NE.AND P0, PT, R3, 0x7, PT ;  /* 0x000000070300780c */ /* 0x002fda0003f05270 */
        /* <DEDUP_REMOVED lines=31> */
.L_x_3439:
[----:B------:R-:W-:Y:S05]  /*b8e0*/  BSYNC B0 ;  /* 0x0000000000007941 */ /* 0x000fea0003800000 */
.L_x_3438:
[----:B------:R-:W-:Y:S05]  /*b8f0*/  BRA `(.L_x_3437) ;  /* 0x0000000800847947 */ /* 0x000fea0003800000 */
.L_x_3436:
[----:B------:R-:W1:Y:S01]  /*b900*/  LDC R12, c[0x0][0xeac] ;  /* 0x0003ab00ff0c7b82 */ /* 0x000e620000000800 */
[----:B------:R-:W-:Y:S01]  /*b910*/  ISETP.GT.AND P0, PT, R227, 0x7f, PT ;  /* 0x0000007fe300780c */ /* 0x000fe20003f04270 */
[----:B------:R-:W-:Y:S01]  /*b920*/  USHF.R.S32.HI UR5, URZ, 0x1f, UR43 ;  /* 0x0000001f3f057899 */ /* 0x000fe2000801142b */
[----:B------:R-:W-:Y:S01]  /*b930*/  BSSY B0, `(.L_x_3440) ;  /* 0x000001c000007945 */ /* 0x000fe20003800000 */
[----:B------:R-:W-:Y:S01]  /*b940*/  USHF.R.S32.HI UR6, URZ, 0x1f, UR44 ;  /* 0x0000001f3f067899 */ /* 0x000fe2000801142c */
[----:B------:R-:W-:Y:S02]  /*b950*/  SHF.R.S32.HI R205, RZ, 0x1f, R204 ;  /* 0x0000001fffcd7819 */ /* 0x000fe400000114cc */
[----:B------:R-:W-:Y:S01]  /*b960*/  SHF.R.S32.HI R14, RZ, 0x1f, R227 ;  /* 0x0000001fff0e7819 */ /* 0x000fe200000114e3 */
[----:B------:R-:W4:Y:S08]  /*b970*/  LDC.64 R6, c[0x0][0xbe0] ;  /* 0x0002f800ff067b82 */ /* 0x000f300000000a00 */
[----:B------:R-:W1:Y:S01]  /*b980*/  LDC.64 R8, c[0x0][0xbe8] ;  /* 0x0002fa00ff087b82 */ /* 0x000e620000000a00 */
[----:B------:R-:W-:Y:S05]  /*b990*/  @P0 BRA `(.L_x_3441) ;  /* 0x0000000000540947 */ /* 0x000fea0003800000 */
[----:B------:R-:W5:Y:S01]  /*b9a0*/  S2R R0, SR_TID.X ;  /* 0x0000000000007919 */ /* 0x000f620000002100 */
[----:B------:R-:W-:Y:S01]  /*b9b0*/  ULDC UR7, c[0x0][0xb88] ;  /* 0x0002e20000077ab9 */ /* 0x000fe20000000800 */
[----:B-----5:R-:W-:-:S04]  /*b9c0*/  IADD3 R2, R223, -0x80, R0 ;  /* 0xffffff80df027810 */ /* 0x020fc80007ffe000 */
[----:B------:R-:W-:-:S13]  /*b9d0*/  ISETP.GE.AND P0, PT, R2, UR7, PT ;  /* 0x0000000702007c0c */ /* 0x000fda000bf06270 */
[----:B------:R-:W-:Y:S05]  /*b9e0*/  @P0 BRA `(.L_x_3441) ;  /* 0x0000000000400947 */ /* 0x000fea0003800000 */
[----:B------:R-:W5:Y:S01]  /*b9f0*/  LDC.64 R4, c[0x0][0xc70] ;  /* 0x00031c00ff047b82 */ /* 0x000f620000000a00 */
[----:B------:R-:W-:Y:S01]  /*ba00*/  SHF.R.S32.HI R3, RZ, 0x1f, R2 ;  /* 0x0000001fff037819 */ /* 0x000fe20000011402 */
[----:B------:R-:W-:-:S06]  /*ba10*/  ULDC.64 UR8, c[0x0][0xc40] ;  /* 0x0003100000087ab9 */ /* 0x000fcc0000000a00 */
[----:B------:R-:W1:Y:S01]  /*ba20*/  LDC.64 R10, c[0x0][0xc78] ;  /* 0x00031e00ff0a7b82 */ /* 0x000e620000000a00 */
[C---:B-----5:R-:W-:Y:S02]  /*ba30*/  IMAD R0, R4.reuse, UR5, RZ ;  /* 0x0000000504007c24 */ /* 0x060fe4000f8e02ff */
[----:B------:R-:W-:-:S04]  /*ba40*/  IMAD.WIDE.U32 R2, R4, UR43, R2 ;  /* 0x0000002b04027c25 */ /* 0x000fc8000f8e0002 */
[----:B------:R-:W-:Y:S02]  /*ba50*/  IMAD R5, R5, UR43, R0 ;  /* 0x0000002b05057c24 */ /* 0x000fe4000f8e0200 */
[C---:B-1----:R-:W-:Y:S02]  /*ba60*/  IMAD R0, R10.reuse, UR6, RZ ;  /* 0x000000060a007c24 */ /* 0x042fe4000f8e02ff */
[----:B------:R-:W-:Y:S02]  /*ba70*/  IMAD.IADD R3, R3, 0x1, R5 ;  /* 0x0000000103037824 */ /* 0x000fe400078e0205 */
[----:B------:R-:W-:Y:S02]  /*ba80*/  IMAD R5, R11, UR44, R0 ;  /* 0x0000002c0b057c24 */ /* 0x000fe4000f8e0200 */
[----:B------:R-:W-:-:S05]  /*ba90*/  IMAD.WIDE.U32 R2, R10, UR44, R2 ;  /* 0x0000002c0a027c25 */ /* 0x000fca000f8e0002 */
[----:B------:R-:W-:Y:S02]  /*baa0*/  IADD3 R3, R3, R5, RZ ;  /* 0x0000000503037210 */ /* 0x000fe40007ffe0ff */
[----:B------:R-:W-:-:S04]  /*bab0*/  LEA R4, P0, R2, UR8, 0x2 ;  /* 0x0000000802047c11 */ /* 0x000fc8000f8010ff */
[----:B------:R-:W-:Y:S01]  /*bac0*/  LEA.HI.X R5, R2, UR9, R3, 0x2, P0 ;  /* 0x0000000902057c11 */ /* 0x000fe200080f1403 */
[----:B------:R-:W-:-:S05]  /*bad0*/  IMAD.MOV.U32 R3, RZ, RZ, -0x800000 ;  /* 0xff800000ff037424 */ /* 0x000fca00078e00ff */
[----:B------:R1:W-:Y:S03]  /*bae0*/  STG.E desc[UR46][R4.64], R3 ;  /* 0x0000000304007986 */ /* 0x0003e6000c10192e */
.L_x_3441:
[----:B------:R-:W-:Y:S05]  /*baf0*/  BSYNC B0 ;  /* 0x0000000000007941 */ /* 0x000fea0003800000 */
.L_x_3440:
[----:B----4-:R-:W-:Y:S01]  /*bb00*/  IMAD R0, R6, UR5, RZ ;  /* 0x0000000506007c24 */ /* 0x010fe2000f8e02ff */
[----:B------:R-:W-:Y:S01]  /*bb10*/  LEA.HI R14, R14, R227, RZ, 0x3 ;  /* 0x000000e30e0e7211 */ /* 0x000fe200078f18ff */
[----:B------:R-:W-:Y:S01]  /*bb20*/  ULDC UR5, c[0x0][0xb88] ;  /* 0x0002e20000057ab9 */ /* 0x000fe20000000800 */
[----:B-1----:R-:W-:Y:S01]  /*bb30*/  IMAD.WIDE.U32 R4, R6, UR43, R204 ;  /* 0x0000002b06047c25 */ /* 0x002fe2000f8e00cc */
[----:B------:R-:W-:Y:S01]  /*bb40*/  UIADD3 UR42, -UR42, UR5, URZ ;  /* 0x000000052a2a7290 */ /* 0x000fe2000fffe13f */
[----:B------:R-:W-:Y:S01]  /*bb50*/  SHF.R.S32.HI R2, RZ, 0x3, R14 ;  /* 0x00000003ff027819 */ /* 0x000fe2000001140e */
[----:B------:R-:W-:Y:S01]  /*bb60*/  ULOP3.LUT UR40, URZ, UR40, URZ, 0x33, !UPT ;  /* 0x000000283f287292 */ /* 0x000fe2000f8e333f */
[----:B------:R-:W-:Y:S01]  /*bb70*/  IMAD R3, R7, UR43, R0 ;  /* 0x0000002b07037c24 */ /* 0x000fe2000f8e0200 */
[----:B------:R-:W-:Y:S01]  /*bb80*/  BSSY B0, `(.L_x_3442) ;  /* 0x0000026000007945 */ /* 0x000fe20003800000 */
[C---:B------:R-:W-:Y:S01]  /*bb90*/  IADD3 R6, R2.reuse, 0x40, RZ ;  /* 0x0000004002067810 */ /* 0x040fe20007ffe0ff */
[C---:B------:R-:W-:Y:S01]  /*bba0*/  VIADD R0, R2.reuse, 0x20 ;  /* 0x0000002002007836 */ /* 0x040fe20000000000 */
[----:B------:R-:W-:Y:S01]  /*bbb0*/  ISETP.GE.AND P2, PT, R2, UR42, PT ;  /* 0x0000002a02007c0c */ /* 0x000fe2000bf46270 */
[----:B------:R-:W-:Y:S01]  /*bbc0*/  IMAD.IADD R5, R5, 0x1, R3 ;  /* 0x0000000105057824 */ /* 0x000fe200078e0203 */
[----:B------:R-:W-:Y:S01]  /*bbd0*/  SHF.R.S32.HI R3, RZ, 0x1f, R2 ;  /* 0x0000001fff037819 */ /* 0x000fe20000011402 */
[----:B------:R-:W-:Y:S01]  /*bbe0*/  VIADD R11, R12, UR40 ;  /* 0x000000280c0b7c36 */ /* 0x000fe20008000000 */
[----:B------:R-:W-:Y:S01]  /*bbf0*/  ISETP.GE.AND P0, PT, R0, UR42, PT ;  /* 0x0000002a00007c0c */ /* 0x000fe2000bf06270 */
[----:B------:R-:W-:Y:S01]  /*bc00*/  IMAD R0, R8, UR6, RZ ;  /* 0x0000000608007c24 */ /* 0x000fe2000f8e02ff */
[----:B------:R-:W-:Y:S01]  /*bc10*/  ISETP.GE.AND P1, PT, R6, UR42, PT ;  /* 0x0000002a06007c0c */ /* 0x000fe2000bf26270 */
[----:B------:R-:W-:-:S04]  /*bc20*/  IMAD.WIDE.U32 R6, R8, UR44, R4 ;  /* 0x0000002c08067c25 */ /* 0x000fc8000f8e0004 */
[----:B------:R-:W-:Y:S01]  /*bc30*/  IMAD R9, R9, UR44, R0 ;  /* 0x0000002c09097c24 */ /* 0x000fe2000f8e0200 */
[----:B------:R-:W-:Y:S01]  /*bc40*/  IADD3 R0, R2, 0x60, RZ ;  /* 0x0000006002007810 */ /* 0x000fe20007ffe0ff */
        /* <DEDUP_REMOVED lines=12> */
[----:B------:R-:W-:Y:S01]  /*bd10*/  MOV R3, R11 ;  /* 0x0000000b00037202 */ /* 0x000fe20000000f00 */
[----:B------:R-:W-:Y:S01]  /*bd20*/  IMAD R9, R4, UR7, R9 ;  /* 0x0000000704097c24 */ /* 0x000fe2000f8e0209 */
[----:B------:R-:W-:-:S02]  /*bd30*/  ISETP.GE.AND P2, PT, R204, UR5, PT ;  /* 0x00000005cc007c0c */ /* 0x000fc4000bf46270 */
        /* <DEDUP_REMOVED lines=10> */
.L_x_3443:
[----:B------:R-:W-:Y:S05]  /*bde0*/  BSYNC B0 ;  /* 0x0000000000007941 */ /* 0x000fea0003800000 */
.L_x_3442:
[----:B------:R-:W-:Y:S01]  /*bdf0*/  BSSY B0, `(.L_x_3444) ;  /* 0x000001b000007945 */ /* 0x000fe20003800000 */
[----:B------:R-:W-:-:S03]  /*be00*/  ISETP.GE.AND P2, PT, R0, UR42, PT ;  /* 0x0000002a00007c0c */ /* 0x000fc6000bf46270 */
[----:B------:R-:W-:Y:S10]  /*be10*/  @P0 BRA `(.L_x_3445) ;  /* 0x0000000000600947 */ /* 0x000ff40003800000 */
[----:B-1----:R-:W-:Y:S01]  /*be20*/  IADD3 R9, P0, R4, 0x20, RZ ;  /* 0x0000002004097810 */ /* 0x002fe20007f1e0ff */
[C---:B------:R-:W-:Y:S01]  /*be30*/  VIADD R2, R204.reuse, 0x40 ;  /* 0x00000040cc027836 */ /* 0x040fe20000000000 */
[----:B------:R-:W-:Y:S01]  /*be40*/  IADD3 R3, R204, 0x80, RZ ;  /* 0x00000080cc037810 */ /* 0x000fe20007ffe0ff */
[----:B------:R-:W-:Y:S01]  /*be50*/  ULDC UR5, c[0x0][0xb8c] ;  /* 0x0002e30000057ab9 */ /* 0x000fe20000000800 */
        /* <DEDUP_REMOVED lines=20> */
.L_x_3445:
[----:B------:R-:W-:Y:S05]  /*bfa0*/  BSYNC B0 ;  /* 0x0000000000007941 */ /* 0x000fea0003800000 */
.L_x_3444:
[----:B------:R-:W-:Y:S04]  /*bfb0*/  BSSY B0, `(.L_x_3446) ;  /* 0x000001a000007945 */ /* 0x000fe80003800000 */
[----:B------:R-:W-:Y:S05]  /*bfc0*/  @P1 BRA `(.L_x_3447) ;  /* 0x0000000000601947 */ /* 0x000fea0003800000 */
[----:B-1--4-:R-:W-:Y:S01]  /*bfd0*/  IADD3 R9, P0, R4, 0x40, RZ ;  /* 0x0000004004097810 */ /* 0x012fe20007f1e0ff */
        /* <DEDUP_REMOVED lines=9> */
[----:B------:R-:W-:Y:S01]  /*c070*/  IADD3 R8, R204, 0xc0, RZ ;  /* 0x000000c0cc087810 */ /* 0x000fe20007ffe0ff */
        /* <DEDUP_REMOVED lines=13> */
.L_x_3447:
[----:B------:R-:W-:Y:S05]  /*c150*/  BSYNC B0 ;  /* 0x0000000000007941 */ /* 0x000fea0003800000 */
.L_x_3446:
[----:B------:R-:W-:Y:S04]  /*c160*/  BSSY B0, `(.L_x_3437) ;  /* 0x000001a000007945 */ /* 0x000fe80003800000 */
[----:B------:R-:W-:Y:S05]  /*c170*/  @P2 BRA `(.L_x_3448) ;  /* 0x0000000000602947 */ /* 0x000fea0003800000 */
[----:B------:R-:W-:Y:S01]  /*c180*/  IADD3 R7, P0, R4, 0x60, RZ ;  /* 0x0000006004077810 */ /* 0x000fe20007f1e0ff */
[----:B------:R-:W-:Y:S01]  /*c190*/  ULDC UR5, c[0x0][0xb8c] ;  /* 0x0002e30000057ab9 */ /* 0x000fe20000000800 */
[C---:B------:R-:W-:Y:S01]  /*c1a0*/  IADD3 R0, R204.reuse, 0x40, RZ ;  /* 0x00000040cc007810 */ /* 0x040fe20007ffe0ff */
        /* <DEDUP_REMOVED lines=21> */
.L_x_3448:
[----:B------:R-:W-:Y:S05]  /*c300*/  BSYNC B0 ;  /* 0x0000000000007941 */ /* 0x000fea0003800000 */
.L_x_3437:
[----:B------:R-:W5:Y:S02]  /*c310*/  LDC R0, c[0x0][0xea8] ;  /* 0x0003aa00ff007b82 */ /* 0x000f640000000800 */
[----:B-----5:R-:W-:-:S13]  /*c320*/  ISETP.LE.AND P0, PT, R0, UR4, PT ;  /* 0x0000000400007c0c */ /* 0x020fda000bf03270 */
[----:B------:R-:W-:Y:S05]  /*c330*/  @!P0 BRA `(.L_x_3449) ;  /* 0xffffff4800b88947 */ /* 0x000fea000383ffff */
[----:B------:R-:W-:Y:S05]  /*c340*/  EXIT ;  /* 0x000000000000794d */ /* 0x000fea0003800000 */
.L_x_3400:
[----:B------:R-:W-:-:S08]  /*c350*/  NOP ;  /* 0x0000000000007918 */ /* 0x000fd00000000000 */
[----:B---3--:R-:W1:-:S00]  /*c360*/  USETMAXREG.DEALLOC.CTAPOOL 0x18 ;  /* 0x00000018000079c8 */ /* 0x008e4000080e0500 */
[----:B-1----:R-:W-:-:S06]  /*c370*/  LOP3.LUT R0, R0, 0x3, RZ, 0xc0, !PT ;  /* 0x0000000300007812 */ /* 0x002fcc00078ec0ff */
[----:B------:R-:W1:Y:S02]  /*c380*/  SHFL.IDX PT, R0, R0, RZ, 0x1f ;  /* 0x00001fff00007589 */ /* 0x000e6400000e0000 */
[----:B-1----:R-:W-:-:S13]  /*c390*/  ISETP.NE.AND P0, PT, R0, RZ, PT ;  /* 0x000000ff0000720c */ /* 0x002fda0003f05270 */
[----:B------:R-:W-:Y:S05]  /*c3a0*/  @P0 EXIT ;  /* 0x000000000000094d */ /* 0x000fea0003800000 */
[----:B------:R-:W1:Y:S01]  /*c3b0*/  S2UR UR4, SR_CTAID.X ;  /* 0x00000000000479c3 */ /* 0x000e620000002500 */
[----:B------:R2:W-:Y:S01]  /*c3c0*/  STL [R1+0x4], RZ ;  /* 0x000004ff01007387 */ /* 0x0005e20000100800 */
[----:B------:R-:W-:Y:S01]  /*c3d0*/  IMAD.MOV.U32 R16, RZ, RZ, RZ ;  /* 0x000000ffff107224 */ /* 0x000fe200078e00ff */
[----:B------:R-:W-:-:S05]  /*c3e0*/  MOV R17, 0x1 ;  /* 0x0000000100117802 */ /* 0x000fca0000000f00 */
[----:B------:R-:W1:Y:S02]  /*c3f0*/  LDC R0, c[0x0][0xea8] ;  /* 0x0003aa00ff007b82 */ /* 0x000e640000000800 */
[----:B-1----:R-:W-:-:S13]  /*c400*/  ISETP.LE.AND P0, PT, R0, UR4, PT ;  /* 0x0000000400007c0c */ /* 0x002fda000bf03270 */
[----:B--2---:R-:W-:Y:S05]  /*c410*/  @P0 BRA `(.L_x_3450) ;  /* 0x0000002800cc0947 */ /* 0x004fea0003800000 */
[----:B------:R-:W-:Y:S01]  /*c420*/  IMAD.U32 R0, RZ, RZ, UR4 ;  /* 0x00000004ff007e24 */ /* 0x000fe2000f8e00ff */
[----:B------:R-:W-:Y:S01]  /*c430*/  MOV R16, RZ ;  /* 0x000000ff00107202 */ /* 0x000fe20000000f00 */
[----:B------:R-:W-:Y:S01]  /*c440*/  IMAD.MOV.U32 R17, RZ, RZ, 0x1 ;  /* 0x00000001ff117424 */ /* 0x000fe200078e00ff */
[----:B------:R-:W-:Y:S01]  /*c450*/  ULDC UR44, c[0x0][0xc] ;  /* 0x00000300002c7ab9 */ /* 0x000fe20000000800 */
[----:B------:R-:W-:Y:S01]  /*c460*/  ULDC.64 UR38, c[0x0][0x198] ;  /* 0x0000660000267ab9 */ /* 0x000fe20000000a00 */
[----:B------:R1:W-:Y:S04]  /*c470*/  STL [R1], R0 ;  /* 0x0000000001007387 */ /* 0x0003e80000100800 */
[----:B------:R1:W-:Y:S02]  /*c480*/  STL [R1+0x4], RZ ;  /* 0x000004ff01007387 */ /* 0x0003e40000100800 */
.L_x_3500:
[----:B--23--:R-:W2:Y:S01]  /*c490*/  LDL R6, [R1] ;  /* 0x0000000001067983 */ /* 0x00cea20000100800 */
        /* <DEDUP_REMOVED lines=12> */
[----:B----4-:R-:W-:Y:S05]  /*c560*/  @!P0 BRA `(.L_x_3451) ;  /* 0x0000000000208947 */ /* 0x010fea0003800000 */
        /* <DEDUP_REMOVED lines=8> */
.L_x_3451:
[----:B------:R-:W-:Y:S01]  /*c5f0*/  ULDC UR11, c[0x0][0xec4] ;  /* 0x0003b100000b7ab9 */ /* 0x000fe20000000800 */
[----:B------:R-:W-:Y:S01]  /*c600*/  UMOV UR9, UR10 ;  /* 0x0000000a00097c82 */ /* 0x000fe20008000000 */
[----:B------:R-:W-:-:S11]  /*c610*/  UISETP.NE.AND UP0, UPT, UR11, 0x1, UPT ;  /* 0x000000010b00788c */ /* 0x000fd6000bf05270 */
[----:B------:R-:W-:Y:S02]  /*c620*/  @UP0 ULDC.64 UR12, c[0x0][0xec8] ;  /* 0x0003b200000c0ab9 */ /* 0x000fe40000000a00 */
[----:B------:R-:W-:-:S04]  /*c630*/  UIMAD.WIDE.U32 UR6, UR10, UR12, URZ ;  /* 0x0000000c0a0672a5 */ /* 0x000fc8000f8e003f */
[----:B------:R-:W-:-:S04]  /*c640*/  @UP0 USHF.R.U32.HI UR9, URZ, UR13, UR7 ;  /* 0x0000000d3f090299 */ /* 0x000fc80008011607 */
[----:B------:R-:W-:-:S12]  /*c650*/  UIMAD UR6, UR9, UR11, URZ ;  /* 0x0000000b090672a4 */ /* 0x000fd8000f8e023f */
.L_x_3452:
[----:B------:R-:W1:Y:S01]  /*c660*/  LDC R0, c[0x0][0x404] ;  /* 0x00010100ff007b82 */ /* 0x000e620000000800 */
[----:B------:R-:W-:Y:S01]  /*c670*/  ULOP3.LUT UR7, URZ, UR9, URZ, 0x33, !UPT ;  /* 0x000000093f077292 */ /* 0x000fe2000f8e333f */
[----:B------:R-:W-:Y:S01]  /*c680*/  BSSY B6, `(.L_x_3453) ;  /* 0x000027a000067945 */ /* 0x000fe20003800000 */
[----:B------:R-:W-:Y:S01]  /*c690*/  ULDC.64 UR12, c[0x0][0x3f8] ;  /* 0x0000fe00000c7ab9 */ /* 0x000fe20000000a00 */
[----:B------:R-:W-:Y:S01]  /*c6a0*/  ULDC UR9, c[0x0][0xeac] ;  /* 0x0003ab0000097ab9 */ /* 0x000fe20000000800 */
[----:B------:R-:W-:Y:S01]  /*c6b0*/  ISETP.NE.U32.AND P0, PT, RZ, UR12, PT ;  /* 0x0000000cff007c0c */ /* 0x000fe2000bf05070 */
[----:B------:R-:W-:Y:S02]  /*c6c0*/  UIADD3 UR7, UR7, UR9, URZ ;  /* 0x0000000907077290 */ /* 0x000fe4000fffe03f */
[----:B------:R-:W2:Y:S01]  /*c6d0*/  LDC R2, c[0x0][0x288] ;  /* 0x0000a200ff027b82 */ /* 0x000ea20000000800 */
[----:B------:R-:W-:Y:S01]  /*c6e0*/  ISETP.NE.AND.EX P0, PT, RZ, UR13, PT, P0 ;  /* 0x0000000dff007c0c */ /* 0x000fe2000bf05300 */
[----:B------:R-:W-:Y:S01]  /*c6f0*/  USHF.L.U32 UR41, UR7, 0x7, URZ ;  /* 0x0000000707297899 */ /* 0x000fe2000800063f */
[----:B------:R-:W-:Y:S01]  /*c700*/  ULDC UR9, c[0x0][0xeb8] ;  /* 0x0003ae0000097ab9 */ /* 0x000fe20000000800 */
[----:B------:R-:W-:-:S02]  /*c710*/  UIADD3 UR6, UR10, -UR6, URZ ;  /* 0x800000060a067290 */ /* 0x000fc4000fffe03f */
[----:B------:R-:W-:Y:S02]  /*c720*/  UISETP.NE.AND UP0, UPT, UR9, 0x1, UPT ;  /* 0x000000010900788c */ /* 0x000fe4000bf05270 */
[----:B------:R-:W3:Y:S01]  /*c730*/  LDC R4, c[0x0][0x2e0] ;  /* 0x0000b800ff047b82 */ /* 0x000ee20000000800 */
[----:B------:R-:W-:Y:S01]  /*c740*/  IMAD.U32 R5, RZ, RZ, UR41 ;  /* 0x00000029ff057e24 */ /* 0x000fe2000f8e00ff */
[----:B------:R-:W-:Y:S02]  /*c750*/  ULDC UR7, c[0x0][0xec4] ;  /* 0x0003b10000077ab9 */ /* 0x000fe40000000800 */
[----:B------:R-:W-:Y:S01]  /*c760*/  UIMAD UR8, UR8, UR7, UR6 ;  /* 0x00000007080872a4 */ /* 0x000fe2000f8e0206 */
[----:B-1----:R-:W-:-:S04]  /*c770*/  SEL R3, R0, 0x1, P0 ;  /* 0x0000000100037807 */ /* 0x002fc80000000000 */
[----:B------:R-:W-:Y:S01]  /*c780*/  @UP0 ULDC UR6, c[0x0][0xebc] ;  /* 0x0003af0000060ab9 */ /* 0x000fe20000000800 */
[----:B------:R-:W-:Y:S01]  /*c790*/  @UP0 ULDC UR10, c[0x0][0xec0] ;  /* 0x0003b000000a0ab9 */ /* 0x000fe20000000800 */
[----:B------:R-:W-:Y:S02]  /*c7a0*/  UIMAD.WIDE.U32 UR6, UR8, UR6, URZ ;  /* 0x00000006080672a5 */ /* 0x000fe4000f8e003f */
[----:B------:R-:W-:Y:S01]  /*c7b0*/  UMOV UR43, UR8 ;  /* 0x00000008002b7c82 */ /* 0x000fe20008000000 */
[----:B--2---:R-:W-:Y:S01]  /*c7c0*/  IADD3 R2, R5, 0xdf, -R2 ;  /* 0x000000df05027810 */ /* 0x004fe20007ffe802 */
[----:B------:R-:W-:-:S04]  /*c7d0*/  @UP0 USHF.R.U32.HI UR43, URZ, UR10, UR7 ;  /* 0x0000000a3f2b0299 */ /* 0x000fc80008011607 */
[----:B------:R-:W-:Y:S01]  /*c7e0*/  UIADD3 UR42, -UR43, URZ, URZ ;  /* 0x0000003f2b2a7290 */ /* 0x000fe2000fffe13f */
[----:B---3--:R-:W-:-:S03]  /*c7f0*/  IMAD R0, R3, R4, 0x5f ;  /* 0x0000005f03007424 */ /* 0x008fc600078e0204 */
[----:B------:R-:W-:Y:S01]  /*c800*/  UIMAD UR42, UR9, UR42, UR8 ;  /* 0x0000002a092a72a4 */ /* 0x000fe2000f8e0208 */
[----:B------:R-:W-:Y:S02]  /*c810*/  IMAD R2, R3, R4, R2 ;  /* 0x0000000403027224 */ /* 0x000fe400078e0202 */
[----:B------:R-:W-:-:S04]  /*c820*/  IMAD.HI R0, R0, 0x2aaaaaab, RZ ;  /* 0x2aaaaaab00007827 */ /* 0x000fc800078e02ff */
[----:B------:R-:W-:Y:S01]  /*c830*/  IMAD.HI R2, R2, 0x2aaaaaab, RZ ;  /* 0x2aaaaaab02027827 */ /* 0x000fe200078e02ff */
[----:B------:R-:W-:-:S04]  /*c840*/  SHF.R.U32.HI R3, RZ, 0x1f, R0 ;  /* 0x0000001fff037819 */ /* 0x000fc80000011600 */
[----:B------:R-:W-:Y:S02]  /*c850*/  SHF.R.U32.HI R5, RZ, 0x1f, R2 ;  /* 0x0000001fff057819 */ /* 0x000fe40000011602 */
[----:B------:R-:W-:Y:S02]  /*c860*/  LEA.HI.SX32 R3, R0, R3, 0x1c ;  /* 0x0000000300037211 */ /* 0x000fe400078fe2ff */
[----:B------:R-:W-:-:S04]  /*c870*/  LEA.HI.SX32 R2, R2, R5, 0x1c ;  /* 0x0000000502027211 */ /* 0x000fc800078fe2ff */
[----:B------:R-:W-:-:S04]  /*c880*/  VIMNMX R19, R3, R2, PT ;  /* 0x0000000203137248 */ /* 0x000fc80003fe0100 */
[----:B------:R-:W-:-:S13]  /*c890*/  ISETP.GT.AND P0, PT, R19, RZ, PT ;  /* 0x000000ff1300720c */ /* 0x000fda0003f04270 */
        /* <DEDUP_REMOVED lines=19> */
.L_x_3454:
[----:B------:R-:W1:Y:S01]  /*c9d0*/  S2R R3, SR_CgaCtaId ;  /* 0x0000000000037919 */ /* 0x000e620000008800 */
[----:B------:R-:W-:-:S04]  /*c9e0*/  MOV R18, 0x400 ;  /* 0x0000040000127802 */ /* 0x000fc80000000f00 */
[----:B-1----:R-:W-:-:S04]  /*c9f0*/  LEA R18, R3, R18, 0x18 ;  /* 0x0000001203127211 */ /* 0x002fc800078ec0ff */
[----:B------:R-:W-:-:S04]  /*ca00*/  IADD3 R0, R18, 0x1c400, RZ ;  /* 0x0001c40012007810 */ /* 0x000fc80007ffe0ff */
[----:B------:R-:W-:-:S13]  /*ca10*/  LOP3.LUT P0, RZ, R0, 0x3ff, RZ, 0xc0, !PT ;  /* 0x000003ff00ff7812 */ /* 0x000fda000780c0ff */
[----:B------:R-:W-:Y:S05]  /*ca20*/  @!P0 BRA `(.L_x_3456) ;  /* 0x0000000000408947 */ /* 0x000fea0003800000 */
        /* <DEDUP_REMOVED lines=16> */
.L_x_3456:
        /* <DEDUP_REMOVED lines=19> */
.L_x_3458:
        /* <DEDUP_REMOVED lines=16> */
.L_x_3457:
[----:B------:R-:W-:Y:S01]  /*cd60*/  ULDC.64 UR4, c[0x0][0xaf0] ;  /* 0x0002bc0000047ab9 */ /* 0x000fe20000000a00 */
[----:B------:R-:W-:Y:S01]  /*cd70*/  IMAD.U32 R5, RZ, RZ, UR43 ;  /* 0x0000002bff057e24 */ /* 0x000fe2000f8e00ff */
[----:B------:R-:W-:Y:S01]  /*cd80*/  ISETP.NE.U32.AND P0, PT, RZ, UR4, PT ;  /* 0x00000004ff007c0c */ /* 0x000fe2000bf05070 */
[----:B------:R-:W1:Y:S01]  /*cd90*/  LDC R0, c[0x0][0x428] ;  /* 0x00010a00ff007b82 */ /* 0x000e620000000800 */
[----:B------:R-:W-:Y:S01]  /*cda0*/  MOV R6, UR43 ;  /* 0x0000002b00067c02 */ /* 0x000fe20008000f00 */
        /* <DEDUP_REMOVED lines=25> */
.L_x_3513:
[----:B------:R-:W-:Y:S01]  /*cf40*/  UMOV UR4, 0xffffffff ;  /* 0xffffffff00047882 */ /* 0x000fe20000000000 */
[----:B------:R-:W-:Y:S02]  /*cf50*/  SHF.R.S32.HI R7, RZ, 0x1f, R6 ;  /* 0x0000001fff077819 */ /* 0x000fe40000011406 */
[----:B------:R-:W-:Y:S05]  /*cf60*/  BRA.DIV UR4, `(.L_x_3460) ;  /* 0x0000002604b47947 */ /* 0x000fea000b800000 */
[----:B------:R-:W-:-:S13]  /*cf70*/  ELECT P6, URZ, PT ;  /* 0x00000000003f782f */ /* 0x000fda00038c0000 */
.L_x_3516:
[----:B------:R-:W-:Y:S05]  /*cf80*/  @!P6 BRA `(.L_x_3461) ;  /* 0x0000000000c8e947 */ /* 0x000fea0003800000 */
[----:B------:R-:W-:Y:S01]  /*cf90*/  MOV R4, R6 ;  /* 0x0000000600047202 */ /* 0x000fe20000000f00 */
        /* <DEDUP_REMOVED lines=13> */
[----:B------:R-:W-:-:S05]  /*d070*/  IMAD.WIDE.U32 R4, R6, UR4, R4 ;  /* 0x0000000406047c25 */ /* 0x000fca000f8e0004 */
[----:B------:R-:W-:Y:S02]  /*d080*/  IADD3 R9, R5, R9, RZ ;  /* 0x0000000905097210 */ /* 0x000fe40007ffe0ff */
[----:B------:R-:W-:-:S04]  /*d090*/  LEA R10, P2, R4, R2, 0x2 ;  /* 0x00000002040a7211 */ /* 0x000fc800078410ff */
[----:B------:R-:W-:-:S05]  /*d0a0*/  LEA.HI.X R11, R4, R3, R9, 0x2, P2 ;  /* 0x00000003040b7211 */ /* 0x000fca00010f1409 */
[----:B------:R1:W5:Y:S04]  /*d0b0*/  LDG.E R4, desc[UR46][R10.64] ;  /* 0x0000002e0a047981 */ /* 0x000368000c1e1900 */
.L_x_3462:
[----:B-1----:R-:W-:Y:S01]  /*d0c0*/  IMAD R10, R16, 0x8, R18 ;  /* 0x00000008100a7824 */ /* 0x002fe200078e0212 */
[----:B------:R-:W-:-:S04]  /*d0d0*/  SHF.L.U32 R5, R17, 0x1f, RZ ;  /* 0x0000001f11057819 */ /* 0x000fc800000006ff */
[----:B------:R-:W1:Y:S02]  /*d0e0*/  SYNCS.PHASECHK.TRANS64.TRYWAIT P2, [R10+URZ+0x32440], R5 ;  /* 0x032440050a0075a7 */ /* 0x000e64000804017f */
[----:B-1----:R-:W-:Y:S05]  /*d0f0*/  @!P2 BRA `(.L_x_3463) ;  /* 0x000000240070a947 */ /* 0x002fea0003800000 */
.L_x_3517:
        /* <DEDUP_REMOVED lines=11> */
.L_x_3464:
        /* <DEDUP_REMOVED lines=16> */
.L_x_3461:
[----:B------:R-:W2:Y:S01]  /*d2b0*/  LDL.LU R9, [R1+0x4] ;  /* 0x0000040001097983 */ /* 0x000ea20000300800 */
[----:B------:R-:W-:Y:S05]  /*d2c0*/  WARPSYNC.ALL ;  /* 0x0000000000007948 */ /* 0x000fea0003800000 */
[----:B------:R-:W-:Y:S01]  /*d2d0*/  BAR.SYNC.DEFER_BLOCKING 0x8, 0x120 ;  /* 0x0204800000007b1d */ /* 0x000fe20000010000 */
[----:B------:R-:W-:-:S05]  /*d2e0*/  ELECT P2, URZ, PT ;  /* 0x00000000003f782f */ /* 0x000fca0003840000 */
[----:B------:R-:W-:Y:S01]  /*d2f0*/  BSSY B0, `(.L_x_3465) ;  /* 0x0000030000007945 */ /* 0x000fe20003800000 */
[----:B--2---:R-:W-:-:S05]  /*d300*/  IADD3 R9, R9, 0x1, RZ ;  /* 0x0000000109097810 */ /* 0x004fca0007ffe0ff */
[----:B------:R1:W-:Y:S02]  /*d310*/  STL [R1+0x4], R9 ;  /* 0x0000040901007387 */ /* 0x0003e40000100800 */
[----:B------:R-:W-:Y:S05]  /*d320*/  @!P2 BRA `(.L_x_3466) ;  /* 0x0000000000b0a947 */ /* 0x000fea0003800000 */
        /* <DEDUP_REMOVED lines=14> */
[----:B--2---:R-:W-:Y:S01]  /*d410*/  IMAD.MOV.U32 R5, RZ, RZ, 0x10000 ;  /* 0x00010000ff057424 */ /* 0x004fe200078e00ff */
        /* <DEDUP_REMOVED lines=22> */
[----:B--2---:R-:W-:Y:S01]  /*d580*/  UIADD3 UR8, UR17, 0x2e400, URZ ;  /* 0x0002e40011087890 */ /* 0x004fe2000fffe03f */
[----:B------:R-:W-:-:S02]  /*d590*/  UMOV UR10, 0xc0 ;  /* 0x000000c0000a7882 */ /* 0x000fc40000000000 */
[----:B------:R-:W-:Y:S01]  /*d5a0*/  UMOV UR17, UR33 ;  /* 0x0000002100117c82 */ /* 0x000fe20008000000 */
[----:B------:R-:W-:Y:S01]  /*d5b0*/  UMOV UR9, UR33 ;  /* 0x0000002100097c82 */ /* 0x000fe20008000000 */
[----:B------:R3:W-:Y:S04]  /*d5c0*/  UTMALDG.4D [UR16], [UR6], desc[UR14] ;  /* 0x00000e10060075b4 */ /* 0x0007e80008019000 */
[----:B------:R3:W-:Y:S02]  /*d5d0*/  UTMALDG.4D [UR8], [UR6], desc[UR14] ;  /* 0x00000e08060075b4 */ /* 0x0007e40008019000 */
[----:B---3--:R-:W-:Y:S01]  /*d5e0*/  NOP ;  /* 0x0000000000007918 */ /* 0x008fe20000000000 */
.L_x_3466:
[----:B------:R-:W-:Y:S05]  /*d5f0*/  BSYNC B0 ;  /* 0x0000000000007941 */ /* 0x000fea0003800000 */
.L_x_3465:
[----:B------:R-:W-:-:S04]  /*d600*/  LEA.HI R5, R9, R9, RZ, 0x1 ;  /* 0x0000000909057211 */ /* 0x000fc800078f08ff */
[----:B------:R-:W-:-:S04]  /*d610*/  LOP3.LUT R5, R5, 0xfffffffe, RZ, 0xc0, !PT ;  /* 0xfffffffe05057812 */ /* 0x000fc800078ec0ff */
[----:B------:R-:W-:-:S04]  /*d620*/  IADD3 R5, R9, -R5, RZ ;  /* 0x8000000509057210 */ /* 0x000fc80007ffe0ff */
[----:B------:R-:W-:-:S04]  /*d630*/  SHF.L.U32 R5, R5, 0x1f, RZ ;  /* 0x0000001f05057819 */ /* 0x000fc800000006ff */
[----:B------:R-:W2:Y:S02]  /*d640*/  SYNCS.PHASECHK.TRANS64.TRYWAIT P2, [R18+URZ+0x32420], R5 ;  /* 0x03242005120075a7 */ /* 0x000ea4000804017f */
[----:B--2---:R-:W-:Y:S05]  /*d650*/  @!P2 BRA `(.L_x_3467) ;  /* 0x00000020002ca947 */ /* 0x004fea0003800000 */
.L_x_3518:
[----:B------:R-:W-:Y:S01]  /*d660*/  ULDC.64 UR4, c[0x0][0x408] ;  /* 0x0001020000047ab9 */ /* 0x000fe20000000a00 */
[----:B------:R-:W-:Y:S04]  /*d670*/  BSSY B0, `(.L_x_3468) ;  /* 0x0000030000007945 */ /* 0x000fe80003800000 */
[----:B------:R-:W-:Y:S05]  /*d680*/  @!P6 BRA `(.L_x_3469) ;  /* 0x0000000000b8e947 */ /* 0x000fea0003800000 */
[----:B------:R-:W-:Y:S01]  /*d690*/  IMAD R10, R16, 0x8, R18 ;  /* 0x00000008100a7824 */ /* 0x000fe200078e0212 */
[----:B--2---:R-:W-:Y:S01]  /*d6a0*/  SHF.L.U32 R5, R17, 0x1f, RZ ;  /* 0x0000001f11057819 */ /* 0x004fe200000006ff */
[----:B-1----:R-:W1:Y:S03]  /*d6b0*/  S2R R9, SR_TID.X ;  /* 0x0000000000097919 */ /* 0x002e660000002100 */
[----:B------:R-:W2:Y:S01]  /*d6c0*/  SYNCS.PHASECHK.TRANS64.TRYWAIT P2, [R10+URZ+0x32460], R5 ;  /* 0x032460050a0075a7 */ /* 0x000ea2000804017f */
[----:B-1----:R-:W-:-:S04]  /*d6d0*/  LOP3.LUT R9, R9, 0x7f, RZ, 0xc0, !PT ;  /* 0x0000007f09097812 */ /* 0x002fc800078ec0ff */
[----:B------:R-:W-:Y:S01]  /*d6e0*/  ISETP.NE.AND P3, PT, R9, RZ, PT ;  /* 0x000000ff0900720c */ /* 0x000fe20003f65270 */
[----:B--2---:R-:W-:-:S12]  /*d6f0*/  @!P2 BRA `(.L_x_3470) ;  /* 0x000000200018a947 */ /* 0x004fd80003800000 */
.L_x_3519:
        /* <DEDUP_REMOVED lines=8> */
.L_x_3471:
        /* <DEDUP_REMOVED lines=31> */
.L_x_3469:
[----:B------:R-:W-:Y:S05]  /*d970*/  BSYNC B0 ;  /* 0x0000000000007941 */ /* 0x000fea0003800000 */
.L_x_3468:
[----:B------:R-:W-:-:S13]  /*d980*/  ISETP.GE.AND P2, PT, R19, 0x2, PT ;  /* 0x000000021300780c */ /* 0x000fda0003f46270 */
[----:B------:R-:W-:Y:S05]  /*d990*/  @!P2 BRA `(.L_x_3472) ;  /* 0x0000001000c4a947 */ /* 0x000fea0003800000 */
[C---:B--2---:R-:W-:Y:S02]  /*d9a0*/  LOP3.LUT R5, R19.reuse, 0x1, RZ, 0xc0, !PT ;  /* 0x0000000113057812 */ /* 0x044fe400078ec0ff */
[----:B-1----:R-:W-:Y:S02]  /*d9b0*/  IADD3 R9, R19, -0x2, RZ ;  /* 0xfffffffe13097810 */ /* 0x002fe40007ffe0ff */
[----:B------:R-:W-:-:S03]  /*d9c0*/  ISETP.NE.U32.AND P2, PT, R5, 0x1, PT ;  /* 0x000000010500780c */ /* 0x000fc60003f45070 */
[----:B------:R-:W-:-:S10]  /*d9d0*/  IMAD.MOV.U32 R8, RZ, RZ, R9 ;  /* 0x000000ffff087224 */ /* 0x000fd400078e0009 */
[----:B------:R-:W-:Y:S05]  /*d9e0*/  @!P2 BRA `(.L_x_3473) ;  /* 0x000000040088a947 */ /* 0x000fea0003800000 */
[----:B------:R-:W-:Y:S01]  /*d9f0*/  VIADD R16, R16, 0x1 ;  /* 0x0000000110107836 */ /* 0x000fe20000000000 */
[----:B------:R-:W-:Y:S04]  /*da00*/  BSSY B0, `(.L_x_3474) ;  /* 0x000005f000007945 */ /* 0x000fe80003800000 */
[----:B------:R-:W-:-:S04]  /*da10*/  ISETP.NE.AND P2, PT, R16, 0x2, PT ;  /* 0x000000021000780c */ /* 0x000fc80003f45270 */
[----:B------:R-:W-:Y:S02]  /*da20*/  SEL R8, RZ, 0x1, P2 ;  /* 0x00000001ff087807 */ /* 0x000fe40001000000 */
[----:B------:R-:W-:Y:S02]  /*da30*/  SEL R16, R16, RZ, P2 ;  /* 0x000000ff10107207 */ /* 0x000fe40001000000 */
[----:B------:R-:W-:Y:S01]  /*da40*/  LOP3.LUT R17, R17, R8, RZ, 0x3c, !PT ;  /* 0x0000000811117212 */ /* 0x000fe200078e3cff */
[----:B------:R-:W-:Y:S06]  /*da50*/  @!P6 BRA `(.L_x_3475) ;  /* 0x000000040064e947 */ /* 0x000fec0003800000 */
        /* <DEDUP_REMOVED lines=14> */
[----:B------:R-:W-:-:S03]  /*db40*/  IMAD.WIDE.U32 R4, R6, UR6, R4 ;  /* 0x0000000606047c25 */ /* 0x000fc6000f8e0004 */
[----:B------:R-:W-:Y:S02]  /*db50*/  LEA R2, P2, R4, R2, 0x2 ;  /* 0x0000000204027211 */ /* 0x000fe400078410ff */
[----:B------:R-:W-:-:S04]  /*db60*/  IADD3 R10, R10, R5, RZ ;  /* 0x000000050a0a7210 */ /* 0x000fc80007ffe0ff */
[----:B------:R-:W-:-:S05]  /*db70*/  LEA.HI.X R3, R4, R3, R10, 0x2, P2 ;  /* 0x0000000304037211 */ /* 0x000fca00010f140a */
[----:B------:R1:W5:Y:S02]  /*db80*/  LDG.E R4, desc[UR46][R2.64] ;  /* 0x0000002e02047981 */ /* 0x000364000c1e1900 */
.L_x_3476:
[----:B-1----:R-:W1:Y:S01]  /*db90*/  S2R R2, SR_TID.X ;  /* 0x0000000000027919 */ /* 0x002e620000002100 */
[----:B------:R-:W-:Y:S02]  /*dba0*/  SHF.L.U32 R3, R17, 0x1f, RZ ;  /* 0x0000001f11037819 */ /* 0x000fe400000006ff */
[----:B-1----:R-:W-:Y:S01]  /*dbb0*/  LOP3.LUT R5, R2, 0x7f, RZ, 0xc0, !PT ;  /* 0x0000007f02057812 */ /* 0x002fe200078ec0ff */
[----:B------:R-:W-:-:S03]  /*dbc0*/  IMAD R2, R16, 0x8, R18 ;  /* 0x0000000810027824 */ /* 0x000fc600078e0212 */
[----:B------:R-:W-:Y:S01]  /*dbd0*/  ISETP.NE.AND P2, PT, R5, RZ, PT ;  /* 0x000000ff0500720c */ /* 0x000fe20003f45270 */
[----:B------:R-:W1:Y:S02]  /*dbe0*/  SYNCS.PHASECHK.TRANS64.TRYWAIT P3, [R2+URZ+0x32440], R3 ;  /* 0x03244003020075a7 */ /* 0x000e64000806017f */
[----:B-1----:R-:W-:Y:S10]  /*dbf0*/  @!P3 BRA `(.L_x_3477) ;  /* 0x0000001800ecb947 */ /* 0x002ff40003800000 */
.L_x_3520:
        /* <DEDUP_REMOVED lines=8> */
.L_x_3478:
        /* <DEDUP_REMOVED lines=17> */
.L_x_3521:
        /* <DEDUP_REMOVED lines=8> */
.L_x_3480:
        /* <DEDUP_REMOVED lines=30> */
.L_x_3475:
[----:B------:R-:W-:Y:S05]  /*dff0*/  BSYNC B0 ;  /* 0x0000000000007941 */ /* 0x000fea0003800000 */
.L_x_3474:
[----:B------:R-:W-:-:S07]  /*e000*/  VIADD R8, R19, 0xfffffffd ;  /* 0xfffffffd13087836 */ /* 0x000fce0000000000 */
.L_x_3473:
[----:B------:R-:W-:Y:S01]  /*e010*/  ISETP.NE.AND P2, PT, R9, RZ, PT ;  /* 0x000000ff0900720c */ /* 0x000fe20003f45270 */
[----:B------:R-:W-:-:S12]  /*e020*/  BSSY B0, `(.L_x_3472) ;  /* 0x00000c8000007945 */ /* 0x000fd80003800000 */
[----:B------:R-:W-:Y:S05]  /*e030*/  @!P2 BRA `(.L_x_3481) ;  /* 0x0000000c0018a947 */ /* 0x000fea0003800000 */
.L_x_3496:
        /* <DEDUP_REMOVED lines=8> */
[----:B------:R-:W-:Y:S01]  /*e0c0*/  MOV R10, R8 ;  /* 0x00000008000a7202 */ /* 0x000fe20000000f00 */
        /* <DEDUP_REMOVED lines=13> */
[----:B------:R-:W-:-:S05]  /*e1a0*/  IMAD.WIDE.U32 R2, R6, UR4, R2 ;  /* 0x0000000406027c25 */ /* 0x000fca000f8e0002 */
[----:B------:R-:W-:Y:S02]  /*e1b0*/  IADD3 R11, R11, R3, RZ ;  /* 0x000000030b0b7210 */ /* 0x000fe40007ffe0ff */
[----:B-1----:R-:W-:-:S04]  /*e1c0*/  LEA R4, P2, R2, R4, 0x2 ;  /* 0x0000000402047211 */ /* 0x002fc800078410ff */
[----:B------:R-:W-:-:S05]  /*e1d0*/  LEA.HI.X R5, R2, R5, R11, 0x2, P2 ;  /* 0x0000000502057211 */ /* 0x000fca00010f140b */
[----:B------:R1:W5:Y:S04]  /*e1e0*/  LDG.E R4, desc[UR46][R4.64] ;  /* 0x0000002e04047981 */ /* 0x000368000c1e1900 */
.L_x_3484:
[----:B------:R-:W1:Y:S01]  /*e1f0*/  S2R R2, SR_TID.X ;  /* 0x0000000000027919 */ /* 0x000e620000002100 */
[----:B------:R-:W-:Y:S01]  /*e200*/  IMAD R3, R9, 0x8, R18 ;  /* 0x0000000809037824 */ /* 0x000fe200078e0212 */
[----:B-1----:R-:W-:Y:S02]  /*e210*/  LOP3.LUT R5, R2, 0x7f, RZ, 0xc0, !PT ;  /* 0x0000007f02057812 */ /* 0x002fe400078ec0ff */
[----:B------:R-:W-:Y:S02]  /*e220*/  SHF.L.U32 R2, R17, 0x1f, RZ ;  /* 0x0000001f11027819 */ /* 0x000fe400000006ff */
[----:B------:R-:W-:Y:S02]  /*e230*/  ISETP.NE.AND P2, PT, R5, RZ, PT ;  /* 0x000000ff0500720c */ /* 0x000fe40003f45270 */
[----:B------:R-:W1:Y:S02]  /*e240*/  SYNCS.PHASECHK.TRANS64.TRYWAIT P3, [R3+URZ+0x32440], R2 ;  /* 0x03244002030075a7 */ /* 0x000e64000806017f */
[----:B-1----:R-:W-:Y:S09]  /*e250*/  @!P3 BRA `(.L_x_3485) ;  /* 0x00000014007cb947 */ /* 0x002ff20003800000 */
.L_x_3522:
        /* <DEDUP_REMOVED lines=8> */
.L_x_3486:
        /* <DEDUP_REMOVED lines=17> */
.L_x_3523:
        /* <DEDUP_REMOVED lines=8> */
.L_x_3488:
        /* <DEDUP_REMOVED lines=30> */
.L_x_3483:
[----:B------:R-:W-:Y:S05]  /*e650*/  BSYNC B1 ;  /* 0x0000000000017941 */ /* 0x000fea0003800000 */
.L_x_3482:
[----:B------:R-:W-:Y:S01]  /*e660*/  VIADD R9, R9, 0x1 ;  /* 0x0000000109097836 */ /* 0x000fe20000000000 */
[----:B------:R-:W-:Y:S04]  /*e670*/  BSSY B1, `(.L_x_3489) ;  /* 0x000005f000017945 */ /* 0x000fe80003800000 */
        /* <DEDUP_REMOVED lines=8> */
[----:B------:R-:W-:-:S04]  /*e700*/  IMAD R11, R7, UR4, RZ ;  /* 0x00000004070b7c24 */ /* 0x000fc8000f8e02ff */
[----:B------:R-:W-:Y:S01]  /*e710*/  IMAD R11, R6, UR5, R11 ;  /* 0x00000005060b7c24 */ /* 0x000fe2000f8e020b */
[----:B-1----:R-:W-:-:S13]  /*e720*/  ISETP.NE.AND P2, PT, R5, 0x1, PT ;  /* 0x000000010500780c */ /* 0x002fda0003f45270 */
[----:B------:R-:W1:Y:S02]  /*e730*/  @P2 LDC.64 R2, c[0x0][0x420] ;  /* 0x00010800ff022b82 */ /* 0x000e640000000a00 */
[----:B-1----:R-:W-:Y:S01]  /*e740*/  @P2 IMAD.HI.U32 R4, R9, R2, RZ ;  /* 0x0000000209042227 */ /* 0x002fe200078e00ff */
[----:B------:R-:W-:-:S04]  /*e750*/  MOV R2, R9 ;  /* 0x0000000900027202 */ /* 0x000fc80000000f00 */
[----:B------:R-:W-:-:S04]  /*e760*/  @P2 SHF.R.U32.HI R2, RZ, R3, R4 ;  /* 0x00000003ff022219 */ /* 0x000fc80000011604 */
[--C-:B------:R-:W-:Y:S01]  /*e770*/  SHF.R.S32.HI R3, RZ, 0x1f, R2.reuse ;  /* 0x0000001fff037819 */ /* 0x100fe20000011402 */
[----:B------:R-:W-:-:S04]  /*e780*/  IMAD.MOV R4, RZ, RZ, -R2 ;  /* 0x000000ffff047224 */ /* 0x000fc800078e0a02 */
[----:B------:R-:W-:Y:S02]  /*e790*/  IMAD R9, R5, R4, R9 ;  /* 0x0000000405097224 */ /* 0x000fe400078e0209 */
[----:B------:R-:W1:Y:S01]  /*e7a0*/  LDC.64 R4, c[0x0][0x3f8] ;  /* 0x0000fe00ff047b82 */ /* 0x000e620000000a00 */
[----:B------:R-:W-:-:S04]  /*e7b0*/  IMAD.WIDE.U32 R2, R6, UR4, R2 ;  /* 0x0000000406027c25 */ /* 0x000fc8000f8e0002 */
[----:B------:R-:W-:Y:S01]  /*e7c0*/  IMAD.IADD R11, R11, 0x1, R3 ;  /* 0x000000010b0b7824 */ /* 0x000fe200078e0203 */
[----:B-1----:R-:W-:-:S04]  /*e7d0*/  LEA R4, P2, R2, R4, 0x2 ;  /* 0x0000000402047211 */ /* 0x002fc800078410ff */
[----:B------:R-:W-:-:S05]  /*e7e0*/  LEA.HI.X R5, R2, R5, R11, 0x2, P2 ;  /* 0x0000000502057211 */ /* 0x000fca00010f140b */
[----:B------:R1:W5:Y:S04]  /*e7f0*/  LDG.E R4, desc[UR46][R4.64] ;  /* 0x0000002e04047981 */ /* 0x000368000c1e1900 */
.L_x_3491:
[----:B------:R-:W1:Y:S01]  /*e800*/  S2R R2, SR_TID.X ;  /* 0x0000000000027919 */ /* 0x000e620000002100 */
[----:B------:R-:W-:Y:S02]  /*e810*/  SHF.L.U32 R3, R17, 0x1f, RZ ;  /* 0x0000001f11037819 */ /* 0x000fe400000006ff */
[----:B-1----:R-:W-:Y:S02]  /*e820*/  LOP3.LUT R5, R2, 0x7f, RZ, 0xc0, !PT ;  /* 0x0000007f02057812 */ /* 0x002fe400078ec0ff */
[----:B------:R-:W-:Y:S02]  /*e830*/  LEA R2, R16, R18, 0x3 ;  /* 0x0000001210027211 */ /* 0x000fe400078e18ff */
[----:B------:R-:W-:Y:S02]  /*e840*/  ISETP.NE.AND P2, PT, R5, RZ, PT ;  /* 0x000000ff0500720c */ /* 0x000fe40003f45270 */
[----:B------:R-:W1:Y:S02]  /*e850*/  SYNCS.PHASECHK.TRANS64.TRYWAIT P3, [R2+URZ+0x32440], R3 ;  /* 0x03244003020075a7 */ /* 0x000e64000806017f */
[----:B-1----:R-:W-:Y:S09]  /*e860*/  @!P3 BRA `(.L_x_3492) ;  /* 0x000000100020b947 */ /* 0x002ff20003800000 */
.L_x_3524:
        /* <DEDUP_REMOVED lines=8> */
.L_x_3493:
        /* <DEDUP_REMOVED lines=17> */
.L_x_3525:
        /* <DEDUP_REMOVED lines=8> */
.L_x_3495:
        /* <DEDUP_REMOVED lines=30> */
.L_x_3490:
[----:B------:R-:W-:Y:S05]  /*ec60*/  BSYNC B1 ;  /* 0x0000000000017941 */ /* 0x000fea0003800000 */
.L_x_3489:
[C---:B------:R-:W-:Y:S02]  /*ec70*/  ISETP.GT.AND P2, PT, R8.reuse, 0x1, PT ;  /* 0x000000010800780c */ /* 0x040fe40003f44270 */
[----:B------:R-:W-:-:S11]  /*ec80*/  IADD3 R8, R8, -0x2, RZ ;  /* 0xfffffffe08087810 */ /* 0x000fd60007ffe0ff */
[----:B------:R-:W-:Y:S05]  /*ec90*/  @P2 BRA `(.L_x_3496) ;  /* 0xfffffff000e82947 */ /* 0x000fea000383ffff */
.L_x_3481:
[----:B------:R-:W-:Y:S05]  /*eca0*/  BSYNC B0 ;  /* 0x0000000000007941 */ /* 0x000fea0003800000 */
.L_x_3472:
[----:B------:R3:W5:Y:S01]  /*ecb0*/  LDL R6, [R1] ;  /* 0x0000000001067983 */ /* 0x0007620000100800 */
[----:B------:R-:W-:Y:S01]  /*ecc0*/  VIADD R16, R16, 0x1 ;  /* 0x0000000110107836 */ /* 0x000fe20000000000 */
[----:B------:R-:W-:Y:S04]  /*ecd0*/  BSSY B0, `(.L_x_3497) ;  /* 0x0000012000007945 */ /* 0x000fe80003800000 */
[----:B------:R-:W-:-:S04]  /*ece0*/  ISETP.NE.AND P0, PT, R16, 0x2, PT ;  /* 0x000000021000780c */ /* 0x000fc80003f05270 */
[----:B------:R-:W-:-:S04]  /*ecf0*/  SEL R0, RZ, 0x1, P0 ;  /* 0x00000001ff007807 */ /* 0x000fc80000000000 */
[----:B------:R-:W-:Y:S01]  /*ed00*/  LOP3.LUT R17, R17, R0, RZ, 0x3c, !PT ;  /* 0x0000000011117212 */ /* 0x000fe200078e3cff */
[----:B---3--:R-:W-:Y:S06]  /*ed10*/  @P1 BRA `(.L_x_3498) ;  /* 0x0000000000341947 */ /* 0x008fec0003800000 */
[----:B--2---:R-:W2:Y:S01]  /*ed20*/  S2R R5, SR_LANEID ;  /* 0x0000000000057919 */ /* 0x004ea20000000000 */
[----:B------:R-:W-:Y:S01]  /*ed30*/  VOTEU.ANY UR6, UPT, PT ;  /* 0x0000000000067886 */ /* 0x000fe200038e0100 */
[----:B------:R-:W3:Y:S01]  /*ed40*/  LDC.64 R2, c[0x0][0xef0] ;  /* 0x0003bc00ff027b82 */ /* 0x000ee20000000a00 */
[----:B------:R-:W2:Y:S02]  /*ed50*/  FLO.U32 R0, UR6 ;  /* 0x0000000600007d00 */ /* 0x000ea400080e0000 */
[----:B--2---:R-:W-:-:S06]  /*ed60*/  ISETP.EQ.U32.AND P1, PT, R0, R5, PT ;  /* 0x000000050000720c */ /* 0x004fcc0003f22070 */
[----:B------:R-:W3:Y:S07]  /*ed70*/  POPC R5, UR6 ;  /* 0x0000000600057d09 */ /* 0x000eee0008000000 */
[----:B---3--:R-:W2:Y:S01]  /*ed80*/  @P1 ATOMG.E.ADD.STRONG.GPU PT, R3, desc[UR46][R2.64], R5 ;  /* 0x00000005020319a8 */ /* 0x008ea200081ee1ee */
[----:B------:R-:W3:Y:S02]  /*ed90*/  S2R R4, SR_LTMASK ;  /* 0x0000000000047919 */ /* 0x000ee40000003900 */
[----:B---3--:R-:W-:-:S04]  /*eda0*/  LOP3.LUT R4, R4, UR6, RZ, 0xc0, !PT ;  /* 0x0000000604047c12 */ /* 0x008fc8000f8ec0ff */
[----:B------:R-:W3:Y:S01]  /*edb0*/  POPC R7, R4 ;  /* 0x0000000400077309 */ /* 0x000ee20000000000 */
[----:B--2---:R-:W3:Y:S02]  /*edc0*/  SHFL.IDX PT, R0, R3, R0, 0x1f ;  /* 0x00001f0003007589 */ /* 0x004ee400000e0000 */
[----:B---3-5:R-:W-:-:S05]  /*edd0*/  IADD3 R6, R0, UR44, R7 ;  /* 0x0000002c00067c10 */ /* 0x028fca000fffe007 */
[----:B------:R3:W-:Y:S02]  /*ede0*/  STL [R1], R6 ;  /* 0x0000000601007387 */ /* 0x0007e40000100800 */
.L_x_3498:
[----:B------:R-:W-:Y:S05]  /*edf0*/  BSYNC B0 ;  /* 0x0000000000007941 */ /* 0x000fea0003800000 */
.L_x_3497:
[----:B------:R-:W-:Y:S01]  /*ee00*/  SEL R16, R16, RZ, P0 ;  /* 0x000000ff10107207 */ /* 0x000fe20000000000 */
[----:B-----5:R-:W-:-:S07]  /*ee10*/  IMAD.MOV.U32 R13, RZ, RZ, R6 ;  /* 0x000000ffff0d7224 */ /* 0x020fce00078e0006 */
.L_x_3455:
[----:B------:R-:W-:Y:S05]  /*ee20*/  BSYNC B6 ;  /* 0x0000000000067941 */ /* 0x000fea0003800000 */
.L_x_3453:
[----:B------:R-:W-:-:S03]  /*ee30*/  UMOV UR6, 0xffffffff ;  /* 0xffffffff00067882 */ /* 0x000fc60000000000 */
[----:B------:R-:W-:Y:S05]  /*ee40*/  BRA.DIV UR6, `(.L_x_3499) ;  /* 0x0000000a06d07947 */ /* 0x000fea000b800000 */
[----:B------:R4:W1:Y:S02]  /*ee50*/  SHFL.IDX PT, R14, R13, RZ, 0x1f ;  /* 0x00001fff0d0e7589 */ /* 0x00086400000e0000 */
.L_x_3528:
[----:B------:R-:W5:Y:S01]  /*ee60*/  S2R R0, SR_TID.X ;  /* 0x0000000000007919 */ /* 0x000f620000002100 */
[----:B------:R-:W-:Y:S05]  /*ee70*/  WARPSYNC.ALL ;  /* 0x0000000000007948 */ /* 0x000fea0003800000 */
[----:B------:R-:W-:Y:S01]  /*ee80*/  BAR.SYNC.DEFER_BLOCKING 0x4, 0x120 ;  /* 0x0104800000007b1d */ /* 0x000fe20000010000 */
[----:B-1----:R-:W-:-:S05]  /*ee90*/  MOV R2, R14 ;  /* 0x0000000e00027202 */ /* 0x002fca0000000f00 */
[----:B------:R-:W-:Y:S01]  /*eea0*/  ULDC UR6, c[0x0][0xea8] ;  /* 0x0003aa0000067ab9 */ /* 0x000fe20000000800 */
[----:B------:R1:W-:Y:S01]  /*eeb0*/  STL [R1], R2 ;  /* 0x0000000201007387 */ /* 0x0003e20000100800 */
        /* <DEDUP_REMOVED lines=8> */
[----:B-1----:R-:W-:Y:S05]  /*ef40*/  @!P0 BRA `(.L_x_3500) ;  /* 0xffffffd400508947 */ /* 0x002fea000383ffff */
.L_x_3450:
[----:B------:R-:W5:Y:S01]  /*ef50*/  LDL.LU R0, [R1+0x4] ;  /* 0x0000040001007983 */ /* 0x000f620000300800 */
[----:B--2---:R-:W1:Y:S01]  /*ef60*/  S2R R5, SR_CgaCtaId ;  /* 0x0000000000057919 */ /* 0x004e620000008800 */
[----:B-----5:R-:W-:-:S05]  /*ef70*/  VIADD R0, R0, 0x1 ;  /* 0x0000000100007836 */ /* 0x020fca0000000000 */
        /* <DEDUP_REMOVED lines=8> */
.L_x_3529:
        /* <DEDUP_REMOVED lines=9> */
[----:B------:R-:W2:Y:S02]  /*f090*/  LDL.LU R2, [R1+0x8] ;  /* 0x0000080001027983 */ /* 0x000ea40000300800 */
[----:B--2---:R-:W-:-:S04]  /*f0a0*/  LOP3.LUT R0, R2, 0x2, RZ, 0xfc, !PT ;  /* 0x0000000202007812 */ /* 0x004fc800078efcff */
[----:B------:R-:W-:-:S13]  /*f0b0*/  ISETP.NE.AND P2, PT, R0, 0x3, PT ;  /* 0x000000030000780c */ /* 0x000fda0003f45270 */
[----:B------:R-:W-:Y:S05]  /*f0c0*/  @!P2 BRA `(.L_x_3504) ;  /* 0x000000000004a947 */ /* 0x000fea0003800000 */
[----:B------:R-:W-:Y:S01]  /*f0d0*/  BPT.TRAP 0x1 ;  /* 0x000000040000795c */ /* 0x000fe20000300000 */
.L_x_3504:
[----:B------:R-:W-:Y:S01]  /*f0e0*/  IADD3 R3, R7, 0x32440, RZ ;  /* 0x0003244007037810 */ /* 0x000fe20007ffe0ff */
[----:B------:R-:W-:Y:S01]  /*f0f0*/  VIADD R0, R16, 0x1 ;  /* 0x0000000110007836 */ /* 0x000fe20000000000 */
[----:B------:R-:W-:-:S03]  /*f100*/  SHF.L.U32 R4, R17, 0x1f, RZ ;  /* 0x0000001f11047819 */ /* 0x000fc600000006ff */
[----:B------:R-:W-:Y:S01]  /*f110*/  IMAD R5, R16, 0x8, R3 ;  /* 0x0000000810057824 */ /* 0x000fe200078e0203 */
[----:B------:R-:W-:-:S03]  /*f120*/  ISETP.NE.AND P1, PT, R0, 0x2, PT ;  /* 0x000000020000780c */ /* 0x000fc60003f25270 */
[----:B------:R-:W1:Y:S01]  /*f130*/  SYNCS.PHASECHK.TRANS64.TRYWAIT P0, [R5+URZ], R4 ;  /* 0x00000004050075a7 */ /* 0x000e62000800017f */
[----:B------:R-:W-:-:S04]  /*f140*/  SEL R2, RZ, 0x1, P1 ;  /* 0x00000001ff027807 */ /* 0x000fc80000800000 */
[----:B------:R-:W-:Y:S02]  /*f150*/  LOP3.LUT R17, R17, R2, RZ, 0x3c, !PT ;  /* 0x0000000211117212 */ /* 0x000fe400078e3cff */
[----:B------:R-:W-:Y:S02]  /*f160*/  SEL R2, R0, RZ, P1 ;  /* 0x000000ff00027207 */ /* 0x000fe40000800000 */
[----:B------:R-:W-:Y:S02]  /*f170*/  SHF.L.U32 R0, R17, 0x1f, RZ ;  /* 0x0000001f11007819 */ /* 0x000fe400000006ff */
[----:B------:R-:W-:Y:S01]  /*f180*/  LEA R3, R2, R3, 0x3 ;  /* 0x0000000302037211 */ /* 0x000fe200078e18ff */
[----:B-1----:R-:W-:Y:S06]  /*f190*/  @!P0 BRA `(.L_x_3505) ;  /* 0x0000000800348947 */ /* 0x002fec0003800000 */
.L_x_3530:
[----:B------:R-:W2:Y:S02]  /*f1a0*/  SYNCS.PHASECHK.TRANS64.TRYWAIT P0, [R3+URZ], R0 ;  /* 0x00000000030075a7 */ /* 0x000ea4000800017f */
[----:B--2---:R-:W-:Y:S05]  /*f1b0*/  @!P0 BRA `(.L_x_3506) ;  /* 0x0000000800408947 */ /* 0x004fea0003800000 */
.L_x_3531:
[----:B------:R-:W-:Y:S05]  /*f1c0*/  @!P2 BRA `(.L_x_3507) ;  /* 0x000000000004a947 */ /* 0x000fea0003800000 */
[----:B------:R-:W-:Y:S01]  /*f1d0*/  BPT.TRAP 0x1 ;  /* 0x000000040000795c */ /* 0x000fe20000300000 */
.L_x_3507:
[----:B--2---:R-:W-:-:S04]  /*f1e0*/  VIADD R3, R7, 0x32460 ;  /* 0x0003246007037836 */ /* 0x004fc80000000000 */
[----:B-1----:R-:W-:-:S04]  /*f1f0*/  IMAD R5, R16, 0x8, R3 ;  /* 0x0000000810057824 */ /* 0x002fc800078e0203 */
[----:B------:R-:W1:Y:S02]  /*f200*/  SYNCS.PHASECHK.TRANS64.TRYWAIT P0, [R5+URZ], R4 ;  /* 0x00000004050075a7 */ /* 0x000e64000800017f */
[----:B-1----:R-:W-:Y:S05]  /*f210*/  @!P0 BRA `(.L_x_3508) ;  /* 0x00000008003c8947 */ /* 0x002fea0003800000 */
.L_x_3532:
[----:B------:R-:W-:-:S07]  /*f220*/  LEA R3, R2, R3, 0x3 ;  /* 0x0000000302037211 */ /* 0x000fce00078e18ff */
.L_x_3509:
[----:B--2---:R2:W1:Y:S02]  /*f230*/  SYNCS.PHASECHK.TRANS64.TRYWAIT P0, [R3+URZ], R0 ;  /* 0x00000000030075a7 */ /* 0x004464000800017f */
[----:B-1----:R-:W-:Y:S05]  /*f240*/  @!P0 NANOSLEEP.SYNCS 0x989680 ;  /* 0x009896800000895d */ /* 0x002fea0003900000 */
[----:B------:R-:W1:Y:S02]  /*f250*/  @!P0 SYNCS.PHASECHK.TRANS64 P0, [R3+URZ], R0 ;  /* 0x00000000030085a7 */ /* 0x000e64000800007f */
[----:B-1----:R-:W-:Y:S05]  /*f260*/  @!P0 BRA `(.L_x_3509) ;  /* 0xfffffffc00f08947 */ /* 0x002fea000383ffff */
.L_x_3503:
[----:B------:R-:W-:Y:S05]  /*f270*/  BSYNC B0 ;  /* 0x0000000000007941 */ /* 0x000fea0003800000 */
.L_x_3502:
[----:B------:R-:W-:Y:S05]  /*f280*/  EXIT ;  /* 0x000000000000794d */ /* 0x000fea0003800000 */
.L_x_3406:
[----:B-1----:R-:W-:-:S04]  /*f290*/  IMAD.U32 R3, RZ, RZ, UR39 ;  /* 0x00000027ff037e24 */ /* 0x002fc8000f8e00ff */
[----:B------:R1:W2:Y:S03]  /*f2a0*/  SYNCS.PHASECHK.TRANS64.TRYWAIT P0, [R3+URZ+0x32400], R0 ;  /* 0x03240000030075a7 */ /* 0x0002a6000800017f */
[----:B--2---:R-:W-:Y:S05]  /*f2b0*/  @!P0 NANOSLEEP.SYNCS 0x989680 ;  /* 0x009896800000895d */ /* 0x004fea0003900000 */
[----:B------:R-:W2:Y:S02]  /*f2c0*/  @!P0 SYNCS.PHASECHK.TRANS64 P0, [R3+URZ+0x32400], R0 ;  /* 0x03240000030085a7 */ /* 0x000ea4000800007f */
[----:B--2---:R-:W-:Y:S05]  /*f2d0*/  @!P0 BRA `(.L_x_3406) ;  /* 0xfffffffc00ec8947 */ /* 0x004fea000383ffff */
[----:B------:R-:W-:Y:S05]  /*f2e0*/  BRA `(.L_x_3510) ;  /* 0xffffff2400a07947 */ /* 0x000fea000383ffff */
.L_x_3410:
[----:B-1----:R-:W-:-:S04]  /*f2f0*/  IMAD.U32 R3, RZ, RZ, UR7 ;  /* 0x00000007ff037e24 */ /* 0x002fc8000f8e00ff */
[----:B------:R1:W4:Y:S03]  /*f300*/  SYNCS.PHASECHK.TRANS64.TRYWAIT P1, [R3+URZ+0x32430], R2 ;  /* 0x03243002030075a7 */ /* 0x000326000802017f */
[----:B----4-:R-:W-:Y:S05]  /*f310*/  @!P1 NANOSLEEP.SYNCS 0x989680 ;  /* 0x009896800000995d */ /* 0x010fea0003900000 */
[----:B------:R-:W4:Y:S02]  /*f320*/  @!P1 SYNCS.PHASECHK.TRANS64 P1, [R3+URZ+0x32430], R2 ;  /* 0x03243002030095a7 */ /* 0x000f24000802007f */
[----:B----4-:R-:W-:Y:S05]  /*f330*/  @!P1 BRA `(.L_x_3410) ;  /* 0xfffffffc00ec9947 */ /* 0x010fea000383ffff */
[----:B------:R-:W-:Y:S05]  /*f340*/  BRA `(.L_x_3409) ;  /* 0xffffff2400c07947 */ /* 0x000fea000383ffff */
.L_x_3411:
[----:B-1----:R-:W-:-:S04]  /*f350*/  MOV R3, UR39 ;  /* 0x0000002700037c02 */ /* 0x002fc80008000f00 */
[----:B------:R1:W4:Y:S03]  /*f360*/  SYNCS.PHASECHK.TRANS64.TRYWAIT P1, [R3+URZ+0x32410], R0 ;  /* 0x03241000030075a7 */ /* 0x000326000802017f */
[----:B----4-:R-:W-:Y:S05]  /*f370*/  @!P1 NANOSLEEP.SYNCS 0x989680 ;  /* 0x009896800000995d */ /* 0x010fea0003900000 */
[----:B------:R-:W4:Y:S02]  /*f380*/  @!P1 SYNCS.PHASECHK.TRANS64 P1, [R3+URZ+0x32410], R0 ;  /* 0x03241000030095a7 */ /* 0x000f24000802007f */
[----:B----4-:R-:W-:Y:S05]  /*f390*/  @!P1 BRA `(.L_x_3411) ;  /* 0xfffffffc00ec9947 */ /* 0x010fea000383ffff */
[----:B------:R-:W-:Y:S05]  /*f3a0*/  BRA `(.L_x_3511) ;  /* 0xffffff2800647947 */ /* 0x000fea000383ffff */
.L_x_3415:
[----:B------:R-:W-:-:S04]  /*f3b0*/  IMAD.U32 R3, RZ, RZ, UR7 ;  /* 0x00000007ff037e24 */ /* 0x000fc8000f8e00ff */
[----:B------:R1:W1:Y:S03]  /*f3c0*/  SYNCS.PHASECHK.TRANS64.TRYWAIT P1, [R3+URZ+0x32450], R2 ;  /* 0x03245002030075a7 */ /* 0x000266000802017f */
[----:B-1----:R-:W-:Y:S05]  /*f3d0*/  @!P1 NANOSLEEP.SYNCS 0x989680 ;  /* 0x009896800000995d */ /* 0x002fea0003900000 */
[----:B------:R-:W1:Y:S02]  /*f3e0*/  @!P1 SYNCS.PHASECHK.TRANS64 P1, [R3+URZ+0x32450], R2 ;  /* 0x03245002030095a7 */ /* 0x000e64000802007f */
[----:B-1----:R-:W-:Y:S05]  /*f3f0*/  @!P1 BRA `(.L_x_3415) ;  /* 0xfffffffc00ec9947 */ /* 0x002fea000383ffff */
[----:B------:R-:W-:Y:S05]  /*f400*/  BRA `(.L_x_3414) ;  /* 0xffffff28006c7947 */ /* 0x000fea000383ffff */
.L_x_3420:
[----:B---3--:R-:W-:-:S04]  /*f410*/  IMAD.U32 R152, RZ, RZ, UR4 ;  /* 0x00000004ff987e24 */ /* 0x008fc8000f8e00ff */
[----:B------:R3:W4:Y:S03]  /*f420*/  SYNCS.PHASECHK.TRANS64.TRYWAIT P2, [R152+URZ+0x32430], R209 ;  /* 0x032430d1980075a7 */ /* 0x000726000804017f */
[----:B----4-:R-:W-:Y:S05]  /*f430*/  @!P2 NANOSLEEP.SYNCS 0x989680 ;  /* 0x009896800000a95d */ /* 0x010fea0003900000 */
[----:B------:R-:W4:Y:S02]  /*f440*/  @!P2 SYNCS.PHASECHK.TRANS64 P2, [R152+URZ+0x32430], R209 ;  /* 0x032430d19800a5a7 */ /* 0x000f24000804007f */
[----:B----4-:R-:W-:Y:S05]  /*f450*/  @!P2 BRA `(.L_x_3420) ;  /* 0xfffffffc00eca947 */ /* 0x010fea000383ffff */
[----:B------:R-:W-:Y:S05]  /*f460*/  BRA `(.L_x_3419) ;  /* 0xffffff5000707947 */ /* 0x000fea000383ffff */
.L_x_3424:
[----:B---3--:R-:W-:-:S04]  /*f470*/  MOV R210, UR4 ;  /* 0x0000000400d27c02 */ /* 0x008fc80008000f00 */
[----:B------:R3:W4:Y:S03]  /*f480*/  SYNCS.PHASECHK.TRANS64.TRYWAIT P2, [R210+URZ+0x32450], R209 ;  /* 0x032450d1d20075a7 */ /* 0x000726000804017f */
[----:B----4-:R-:W-:Y:S05]  /*f490*/  @!P2 NANOSLEEP.SYNCS 0x989680 ;  /* 0x009896800000a95d */ /* 0x010fea0003900000 */
[----:B------:R-:W4:Y:S02]  /*f4a0*/  @!P2 SYNCS.PHASECHK.TRANS64 P2, [R210+URZ+0x32450], R209 ;  /* 0x032450d1d200a5a7 */ /* 0x000f24000804007f */
[----:B----4-:R-:W-:Y:S05]  /*f4b0*/  @!P2 BRA `(.L_x_3424) ;  /* 0xfffffffc00eca947 */ /* 0x010fea000383ffff */
[----:B------:R-:W-:Y:S05]  /*f4c0*/  BRA `(.L_x_3423) ;  /* 0xffffff5000ec7947 */ /* 0x000fea000383ffff */
.L_x_3430:
[----:B----4-:R-:W-:-:S04]  /*f4d0*/  IMAD.U32 R153, RZ, RZ, UR4 ;  /* 0x00000004ff997e24 */ /* 0x010fc8000f8e00ff */
[----:B------:R4:W1:Y:S03]  /*f4e0*/  SYNCS.PHASECHK.TRANS64.TRYWAIT P2, [R153+URZ+0x32430], R208 ;  /* 0x032430d0990075a7 */ /* 0x000866000804017f */
[----:B-1----:R-:W-:Y:S05]  /*f4f0*/  @!P2 NANOSLEEP.SYNCS 0x989680 ;  /* 0x009896800000a95d */ /* 0x002fea0003900000 */
[----:B------:R-:W1:Y:S02]  /*f500*/  @!P2 SYNCS.PHASECHK.TRANS64 P2, [R153+URZ+0x32430], R208 ;  /* 0x032430d09900a5a7 */ /* 0x000e64000804007f */
[----:B-1----:R-:W-:Y:S05]  /*f510*/  @!P2 BRA `(.L_x_3430) ;  /* 0xfffffffc00eca947 */ /* 0x002fea000383ffff */
[----:B------:R-:W-:Y:S05]  /*f520*/  BRA `(.L_x_3429) ;  /* 0xffffff8000607947 */ /* 0x000fea000383ffff */
.L_x_3434:
[----:B--2---:R-:W-:-:S04]  /*f530*/  IMAD.U32 R209, RZ, RZ, UR4 ;  /* 0x00000004ffd17e24 */ /* 0x004fc8000f8e00ff */
[----:B------:R2:W4:Y:S03]  /*f540*/  SYNCS.PHASECHK.TRANS64.TRYWAIT P2, [R209+URZ+0x32450], R208 ;  /* 0x032450d0d10075a7 */ /* 0x000526000804017f */
[----:B----4-:R-:W-:Y:S05]  /*f550*/  @!P2 NANOSLEEP.SYNCS 0x989680 ;  /* 0x009896800000a95d */ /* 0x010fea0003900000 */
[----:B------:R-:W4:Y:S02]  /*f560*/  @!P2 SYNCS.PHASECHK.TRANS64 P2, [R209+URZ+0x32450], R208 ;  /* 0x032450d0d100a5a7 */ /* 0x000f24000804007f */
[----:B----4-:R-:W-:Y:S05]  /*f570*/  @!P2 BRA `(.L_x_3434) ;  /* 0xfffffffc00eca947 */ /* 0x010fea000383ffff */
[----:B------:R-:W-:Y:S05]  /*f580*/  BRA `(.L_x_3433) ;  /* 0xffffff8000dc7947 */ /* 0x000fea000383ffff */
.L_x_3459:
[----:B------:R-:W1:Y:S01]  /*f590*/  S2R R7, SR_TID.X ;  /* 0x0000000000077919 */ /* 0x000e620000002100 */
[----:B------:R-:W-:Y:S01]  /*f5a0*/  IMAD.MOV.U32 R12, RZ, RZ, RZ ;  /* 0x000000ffff0c7224 */ /* 0x000fe200078e00ff */
[----:B------:R-:W-:Y:S01]  /*f5b0*/  MOV R15, 0xffffffff ;  /* 0xffffffff000f7802 */ /* 0x000fe20000000f00 */
[----:B------:R-:W-:Y:S01]  /*f5c0*/  IMAD.MOV.U32 R11, RZ, RZ, 0x1f ;  /* 0x0000001fff0b7424 */ /* 0x000fe200078e00ff */
[----:B-1----:R-:W-:-:S04]  /*f5d0*/  SHF.R.U32.HI R7, RZ, 0x5, R7 ;  /* 0x00000005ff077819 */ /* 0x002fc80000011607 */
[----:B------:R-:W-:-:S04]  /*f5e0*/  LOP3.LUT R7, R7, 0x3, RZ, 0xc0, !PT ;  /* 0x0000000307077812 */ /* 0x000fc800078ec0ff */
[----:B------:R-:W-:-:S07]  /*f5f0*/  MOV R13, R7 ;  /* 0x00000007000d7202 */ /* 0x000fce0000000f00 */
[----:B------:R-:W-:Y:S05]  /*f600*/  WARPSYNC.COLLECTIVE R15, `(.L_x_3512) ;  /* 0x000000000f087348 */ /* 0x000fea0003c00000 */
[----:B------:R1:W2:Y:S02]  /*f610*/  SHFL.IDX P6, R14, R13, R12, R11 ;  /* 0x0000000c0d0e7389 */ /* 0x0002a400000c000b */
[----:B-12---:R-:W-:Y:S01]  /*f620*/  ENDCOLLECTIVE ;  /* 0x000000000000791b */ /* 0x006fe20003800000 */
.L_x_3512:
[----:B------:R-:W-:Y:S05]  /*f630*/  BRA `(.L_x_3513) ;  /* 0xffffffd800407947 */ /* 0x000fea000383ffff */
.L_x_3460:
[----:B------:R-:W-:Y:S01]  /*f640*/  BSSY B0, `(.L_x_3514) ;  /* 0x0000006000007945 */ /* 0x000fe20003800000 */
[----:B------:R-:W-:-:S07]  /*f650*/  IMAD.MOV.U32 R15, RZ, RZ, -0x1 ;  /* 0xffffffffff0f7424 */ /* 0x000fce00078e00ff */
[----:B------:R-:W-:Y:S05]  /*f660*/  WARPSYNC.COLLECTIVE R15, `(.L_x_3515) ;  /* 0x000000000f0c7348 */ /* 0x000fea0003c00000 */
[----:B------:R-:W-:Y:S02]  /*f670*/  ELECT P6, UR62, PT ;  /* 0x00000000003e782f */ /* 0x000fe400038c0000 */
[----:B------:R-:W-:Y:S01]  /*f680*/  MOV R14, UR62 ;  /* 0x0000003e000e7c02 */ /* 0x000fe20008000f00 */
[----:B------:R-:W-:Y:S10]  /*f690*/  ENDCOLLECTIVE ;  /* 0x000000000000791b */ /* 0x000ff40003800000 */
.L_x_3515:
[----:B------:R-:W-:Y:S05]  /*f6a0*/  BSYNC B0 ;  /* 0x0000000000007941 */ /* 0x000fea0003800000 */
.L_x_3514:
[----:B------:R-:W-:Y:S05]  /*f6b0*/  BRA `(.L_x_3516) ;  /* 0xffffffd800307947 */ /* 0x000fea000383ffff */
.L_x_3463:
[----:B-1----:R1:W2:Y:S02]  /*f6c0*/  SYNCS.PHASECHK.TRANS64.TRYWAIT P2, [R10+URZ+0x32440], R5 ;  /* 0x032440050a0075a7 */ /* 0x0022a4000804017f */
[----:B--2---:R-:W-:Y:S05]  /*f6d0*/  @!P2 NANOSLEEP.SYNCS 0x989680 ;  /* 0x009896800000a95d */ /* 0x004fea0003900000 */
[----:B------:R-:W2:Y:S02]  /*f6e0*/  @!P2 SYNCS.PHASECHK.TRANS64 P2, [R10+URZ+0x32440], R5 ;  /* 0x032440050a00a5a7 */ /* 0x000ea4000804007f */
[----:B--2---:R-:W-:Y:S05]  /*f6f0*/  @!P2 BRA `(.L_x_3463) ;  /* 0xfffffffc00f0a947 */ /* 0x004fea000383ffff */
[----:B------:R-:W-:Y:S05]  /*f700*/  BRA `(.L_x_3517) ;  /* 0xffffffd8007c7947 */ /* 0x000fea000383ffff */
.L_x_3467:
[----:B--2---:R2:W3:Y:S02]  /*f710*/  SYNCS.PHASECHK.TRANS64.TRYWAIT P2, [R18+URZ+0x32420], R5 ;  /* 0x03242005120075a7 */ /* 0x0044e4000804017f */
[----:B---3--:R-:W-:Y:S05]  /*f720*/  @!P2 NANOSLEEP.SYNCS 0x989680 ;  /* 0x009896800000a95d */ /* 0x008fea0003900000 */
[----:B------:R-:W3:Y:S02]  /*f730*/  @!P2 SYNCS.PHASECHK.TRANS64 P2, [R18+URZ+0x32420], R5 ;  /* 0x032420051200a5a7 */ /* 0x000ee4000804007f */
[----:B---3--:R-:W-:Y:S05]  /*f740*/  @!P2 BRA `(.L_x_3467) ;  /* 0xfffffffc00f0a947 */ /* 0x008fea000383ffff */
[----:B------:R-:W-:Y:S05]  /*f750*/  BRA `(.L_x_3518) ;  /* 0xffffffdc00c07947 */ /* 0x000fea000383ffff */
.L_x_3470:
[----:B-1----:R1:W2:Y:S02]  /*f760*/  SYNCS.PHASECHK.TRANS64.TRYWAIT P2, [R10+URZ+0x32460], R5 ;  /* 0x032460050a0075a7 */ /* 0x0022a4000804017f */
[----:B--2---:R-:W-:Y:S05]  /*f770*/  @!P2 NANOSLEEP.SYNCS 0x989680 ;  /* 0x009896800000a95d */ /* 0x004fea0003900000 */
[----:B------:R-:W2:Y:S02]  /*f780*/  @!P2 SYNCS.PHASECHK.TRANS64 P2, [R10+URZ+0x32460], R5 ;  /* 0x032460050a00a5a7 */ /* 0x000ea4000804007f */
[----:B--2---:R-:W-:Y:S05]  /*f790*/  @!P2 BRA `(.L_x_3470) ;  /* 0xfffffffc00f0a947 */ /* 0x004fea000383ffff */
[----:B------:R-:W-:Y:S05]  /*f7a0*/  BRA `(.L_x_3519) ;  /* 0xffffffdc00d47947 */ /* 0x000fea000383ffff */
.L_x_3477:
[----:B-1----:R1:W2:Y:S02]  /*f7b0*/  SYNCS.PHASECHK.TRANS64.TRYWAIT P3, [R2+URZ+0x32440], R3 ;  /* 0x03244003020075a7 */ /* 0x0022a4000806017f */
[----:B--2---:R-:W-:Y:S05]  /*f7c0*/  @!P3 NANOSLEEP.SYNCS 0x989680 ;  /* 0x009896800000b95d */ /* 0x004fea0003900000 */
[----:B------:R-:W2:Y:S02]  /*f7d0*/  @!P3 SYNCS.PHASECHK.TRANS64 P3, [R2+URZ+0x32440], R3 ;  /* 0x032440030200b5a7 */ /* 0x000ea4000806007f */
[----:B--2---:R-:W-:Y:S05]  /*f7e0*/  @!P3 BRA `(.L_x_3477) ;  /* 0xfffffffc00f0b947 */ /* 0x004fea000383ffff */
[----:B------:R-:W-:Y:S05]  /*f7f0*/  BRA `(.L_x_3520) ;  /* 0xffffffe400007947 */ /* 0x000fea000383ffff */
.L_x_3479:
[----:B--2---:R2:W3:Y:S02]  /*f800*/  SYNCS.PHASECHK.TRANS64.TRYWAIT P3, [R2+URZ+0x32460], R3 ;  /* 0x03246003020075a7 */ /* 0x0044e4000806017f */
[----:B---3--:R-:W-:Y:S05]  /*f810*/  @!P3 NANOSLEEP.SYNCS 0x989680 ;  /* 0x009896800000b95d */ /* 0x008fea0003900000 */
[----:B------:R-:W3:Y:S02]  /*f820*/  @!P3 SYNCS.PHASECHK.TRANS64 P3, [R2+URZ+0x32460], R3 ;  /* 0x032460030200b5a7 */ /* 0x000ee4000806007f */
[----:B---3--:R-:W-:Y:S05]  /*f830*/  @!P3 BRA `(.L_x_3479) ;  /* 0xfffffffc00f0b947 */ /* 0x008fea000383ffff */
[----:B------:R-:W-:Y:S05]  /*f840*/  BRA `(.L_x_3521) ;  /* 0xffffffe400507947 */ /* 0x000fea000383ffff */
.L_x_3485:
[----:B-1----:R1:W2:Y:S02]  /*f850*/  SYNCS.PHASECHK.TRANS64.TRYWAIT P3, [R3+URZ+0x32440], R2 ;  /* 0x03244002030075a7 */ /* 0x0022a4000806017f */
[----:B--2---:R-:W-:Y:S05]  /*f860*/  @!P3 NANOSLEEP.SYNCS 0x989680 ;  /* 0x009896800000b95d */ /* 0x004fea0003900000 */
[----:B------:R-:W2:Y:S02]  /*f870*/  @!P3 SYNCS.PHASECHK.TRANS64 P3, [R3+URZ+0x32440], R2 ;  /* 0x032440020300b5a7 */ /* 0x000ea4000806007f */
[----:B--2---:R-:W-:Y:S05]  /*f880*/  @!P3 BRA `(.L_x_3485) ;  /* 0xfffffffc00f0b947 */ /* 0x004fea000383ffff */
[----:B------:R-:W-:Y:S05]  /*f890*/  BRA `(.L_x_3522) ;  /* 0xffffffe800707947 */ /* 0x000fea000383ffff */
.L_x_3487:
[----:B--2---:R2:W3:Y:S02]  /*f8a0*/  SYNCS.PHASECHK.TRANS64.TRYWAIT P3, [R3+URZ+0x32460], R2 ;  /* 0x03246002030075a7 */ /* 0x0044e4000806017f */
[----:B---3--:R-:W-:Y:S05]  /*f8b0*/  @!P3 NANOSLEEP.SYNCS 0x989680 ;  /* 0x009896800000b95d */ /* 0x008fea0003900000 */
[----:B------:R-:W3:Y:S02]  /*f8c0*/  @!P3 SYNCS.PHASECHK.TRANS64 P3, [R3+URZ+0x32460], R2 ;  /* 0x032460020300b5a7 */ /* 0x000ee4000806007f */
[----:B---3--:R-:W-:Y:S05]  /*f8d0*/  @!P3 BRA `(.L_x_3487) ;  /* 0xfffffffc00f0b947 */ /* 0x008fea000383ffff */
[----:B------:R-:W-:Y:S05]  /*f8e0*/  BRA `(.L_x_3523) ;  /* 0xffffffe800c07947 */ /* 0x000fea000383ffff */
.L_x_3492:
[----:B-1----:R1:W2:Y:S02]  /*f8f0*/  SYNCS.PHASECHK.TRANS64.TRYWAIT P3, [R2+URZ+0x32440], R3 ;  /* 0x03244003020075a7 */ /* 0x0022a4000806017f */
[----:B--2---:R-:W-:Y:S05]  /*f900*/  @!P3 NANOSLEEP.SYNCS 0x989680 ;  /* 0x009896800000b95d */ /* 0x004fea0003900000 */
[----:B------:R-:W2:Y:S02]  /*f910*/  @!P3 SYNCS.PHASECHK.TRANS64 P3, [R2+URZ+0x32440], R3 ;  /* 0x032440030200b5a7 */ /* 0x000ea4000806007f */
[----:B--2---:R-:W-:Y:S05]  /*f920*/  @!P3 BRA `(.L_x_3492) ;  /* 0xfffffffc00f0b947 */ /* 0x004fea000383ffff */
[----:B------:R-:W-:Y:S05]  /*f930*/  BRA `(.L_x_3524) ;  /* 0xffffffec00cc7947 */ /* 0x000fea000383ffff */
.L_x_3494:
[----:B--2---:R2:W3:Y:S02]  /*f940*/  SYNCS.PHASECHK.TRANS64.TRYWAIT P3, [R2+URZ+0x32460], R3 ;  /* 0x03246003020075a7 */ /* 0x0044e4000806017f */
[----:B---3--:R-:W-:Y:S05]  /*f950*/  @!P3 NANOSLEEP.SYNCS 0x989680 ;  /* 0x009896800000b95d */ /* 0x008fea0003900000 */
[----:B------:R-:W3:Y:S02]  /*f960*/  @!P3 SYNCS.PHASECHK.TRANS64 P3, [R2+URZ+0x32460], R3 ;  /* 0x032460030200b5a7 */ /* 0x000ee4000806007f */
[----:B---3--:R-:W-:Y:S05]  /*f970*/  @!P3 BRA `(.L_x_3494) ;  /* 0xfffffffc00f0b947 */ /* 0x008fea000383ffff */
[----:B------:R-:W-:Y:S05]  /*f980*/  BRA `(.L_x_3525) ;  /* 0xfffffff0001c7947 */ /* 0x000fea000383ffff */
.L_x_3499:
[----:B------:R-:W-:Y:S01]  /*f990*/  BSSY B0, `(.L_x_3526) ;  /* 0x0000007000007945 */ /* 0x000fe20003800000 */
[----:B------:R-:W-:Y:S01]  /*f9a0*/  IMAD.MOV.U32 R12, RZ, RZ, RZ ;  /* 0x000000ffff0c7224 */ /* 0x000fe200078e00ff */
[----:B------:R-:W-:Y:S01]  /*f9b0*/  MOV R11, 0x1f ;  /* 0x0000001f000b7802 */ /* 0x000fe20000000f00 */
[----:B------:R-:W-:-:S07]  /*f9c0*/  IMAD.MOV.U32 R15, RZ, RZ, -0x1 ;  /* 0xffffffffff0f7424 */ /* 0x000fce00078e00ff */
[----:B-123--:R-:W-:Y:S05]  /*f9d0*/  WARPSYNC.COLLECTIVE R15, `(.L_x_3527) ;  /* 0x000000000f087348 */ /* 0x00efea0003c00000 */
[----:B------:R4:W1:Y:S02]  /*f9e0*/  SHFL.IDX P6, R14, R13, R12, R11 ;  /* 0x0000000c0d0e7389 */ /* 0x00086400000c000b */
[----:B-1234-:R-:W-:Y:S01]  /*f9f0*/  ENDCOLLECTIVE ;  /* 0x000000000000791b */ /* 0x01efe20003800000 */
.L_x_3527:
[----:B------:R-:W-:Y:S05]  /*fa00*/  BSYNC B0 ;  /* 0x0000000000007941 */ /* 0x000fea0003800000 */
.L_x_3526:
[----:B------:R-:W-:Y:S05]  /*fa10*/  BRA `(.L_x_3528) ;  /* 0xfffffff400107947 */ /* 0x000fea000383ffff */
.L_x_3501:
[----:B-1----:R1:W2:Y:S02]  /*fa20*/  SYNCS.PHASECHK.TRANS64.TRYWAIT P0, [R7+URZ+0x32420], R0 ;  /* 0x03242000070075a7 */ /* 0x0022a4000800017f */
[----:B--2---:R-:W-:Y:S05]  /*fa30*/  @!P0 NANOSLEEP.SYNCS 0x989680 ;  /* 0x009896800000895d */ /* 0x004fea0003900000 */
[----:B------:R-:W2:Y:S02]  /*fa40*/  @!P0 SYNCS.PHASECHK.TRANS64 P0, [R7+URZ+0x32420], R0 ;  /* 0x03242000070085a7 */ /* 0x000ea4000800007f */
[----:B--2---:R-:W-:Y:S05]  /*fa50*/  @!P0 BRA `(.L_x_3501) ;  /* 0xfffffffc00f08947 */ /* 0x004fea000383ffff */
[----:B------:R-:W-:Y:S05]  /*fa60*/  BRA `(.L_x_3529) ;  /* 0xfffffff400647947 */ /* 0x000fea000383ffff */
.L_x_3505:
[----:B-1----:R1:W2:Y:S02]  /*fa70*/  SYNCS.PHASECHK.TRANS64.TRYWAIT P0, [R5+URZ], R4 ;  /* 0x00000004050075a7 */ /* 0x0022a4000800017f */
[----:B--2---:R-:W-:Y:S05]  /*fa80*/  @!P0 NANOSLEEP.SYNCS 0x989680 ;  /* 0x009896800000895d */ /* 0x004fea0003900000 */
[----:B------:R-:W2:Y:S02]  /*fa90*/  @!P0 SYNCS.PHASECHK.TRANS64 P0, [R5+URZ], R4 ;  /* 0x00000004050085a7 */ /* 0x000ea4000800007f */
[----:B--2---:R-:W-:Y:S05]  /*faa0*/  @!P0 BRA `(.L_x_3505) ;  /* 0xfffffffc00f08947 */ /* 0x004fea000383ffff */
[----:B------:R-:W-:Y:S05]  /*fab0*/  BRA `(.L_x_3530) ;  /* 0xfffffff400b87947 */ /* 0x000fea000383ffff */
.L_x_3506:
[----:B--2---:R2:W1:Y:S02]  /*fac0*/  SYNCS.PHASECHK.TRANS64.TRYWAIT P0, [R3+URZ], R0 ;  /* 0x00000000030075a7 */ /* 0x004464000800017f */
[----:B-1----:R-:W-:Y:S05]  /*fad0*/  @!P0 NANOSLEEP.SYNCS 0x989680 ;  /* 0x009896800000895d */ /* 0x002fea0003900000 */
[----:B------:R-:W1:Y:S02]  /*fae0*/  @!P0 SYNCS.PHASECHK.TRANS64 P0, [R3+URZ], R0 ;  /* 0x00000000030085a7 */ /* 0x000e64000800007f */
[----:B-1----:R-:W-:Y:S05]  /*faf0*/  @!P0 BRA `(.L_x_3506) ;  /* 0xfffffffc00f08947 */ /* 0x002fea000383ffff */
[----:B------:R-:W-:Y:S05]  /*fb00*/  BRA `(.L_x_3531) ;  /* 0xfffffff400ac7947 */ /* 0x000fea000383ffff */
.L_x_3508:
[----:B-1----:R1:W2:Y:S02]  /*fb10*/  SYNCS.PHASECHK.TRANS64.TRYWAIT P0, [R5+URZ], R4 ;  /* 0x00000004050075a7 */ /* 0x0022a4000800017f */
[----:B--2---:R-:W-:Y:S05]  /*fb20*/  @!P0 NANOSLEEP.SYNCS 0x989680 ;  /* 0x009896800000895d */ /* 0x004fea0003900000 */
[----:B------:R-:W2:Y:S02]  /*fb30*/  @!P0 SYNCS.PHASECHK.TRANS64 P0, [R5+URZ], R4 ;  /* 0x00000004050085a7 */ /* 0x000ea4000800007f */
[----:B--2---:R-:W-:Y:S05]  /*fb40*/  @!P0 BRA `(.L_x_3508) ;  /* 0xfffffffc00f08947 */ /* 0x004fea000383ffff */
[----:B------:R-:W-:Y:S05]  /*fb50*/  BRA `(.L_x_3532) ;  /* 0xfffffff400b07947 */ /* 0x000fea000383ffff */
.L_x_3533:
        /* <DEDUP_REMOVED lines=10> */
.L_x_4730:


//--------------------- .text._ZN7cutlass13device_kernelIN5flash11enable_sm90INS1_16FlashAttnFwdSm90INS1_25CollectiveMainloopFwdSm90ILi2EN4cute5tupleIJNS5_1CILi1EEES8_S8_EEENS6_IJNS7_ILi128EEENS7_ILi96EEENS7_ILi64EEEEEELi256ENS_6half_tEfNS_4arch4Sm90ELb1ELb0ELb1ELb1ELb0ELb0ELb0ELb1ELb0ELb0ELb0ELb0EEENS1_21CollectiveEpilogueFwdINS6_IJSA_NS7_ILi256EEESB_EEES9_SE_SG_Li256ELb1ELb0ELb0ELb0EEENS1_36VarlenDynamicPersistentTileSchedulerILi128ELi96ELi256ELi32ELb0ELb0ELb1ELb1ELb1ELb1EEEEEEEEEvNT_6ParamsE --------------------------
	.section	.text._ZN7cutlass13device_kernelIN5flash11enable_sm90INS1_16FlashAttnFwdSm90INS1_25CollectiveMainloopFwdSm90ILi2EN4cute5tupleIJNS5_1CILi1EEES8_S8_EEENS6_IJNS7_ILi128EEENS7_ILi96EEENS7_ILi64EEEEEELi256ENS_6half_tEfNS_4arch4Sm90ELb1ELb0ELb1ELb1ELb0ELb0ELb0ELb1ELb0ELb0ELb0ELb0EEENS1_21CollectiveEpilogueFwdINS6_IJSA_NS7_ILi256EEESB_EEES9_SE_SG_Li256ELb1ELb0ELb0ELb0EEENS1_36VarlenDynamicPersistentTileSchedulerILi128ELi96ELi256ELi32ELb0ELb0ELb1ELb1ELb1ELb1EEEEEEEEEvNT_6ParamsE,"ax",@progbits
	.align	128
.text._ZN7cutlass13device_kernelIN5flash11enable_sm90INS1_16FlashAttnFwdSm90INS1_25CollectiveMainloopFwdSm90ILi2EN4cute5tupleIJNS5_1CILi1EEES8_S8_EEENS6_IJNS7_ILi128EEENS7_ILi96EEENS7_ILi64EEEEEELi256ENS_6half_tEfNS_4arch4Sm90ELb1ELb0ELb1ELb1ELb0ELb0ELb0ELb1ELb0ELb0ELb0ELb0EEENS1_21CollectiveEpilogueFwdINS6_IJSA_NS7_ILi256EEESB_EEES9_SE_SG_Li256ELb1ELb0ELb0ELb0EEENS1_36VarlenDynamicPersistentTileSchedulerILi128ELi96ELi256ELi32ELb0ELb0ELb1ELb1ELb1ELb1EEEEEEEEEvNT_6ParamsE:
        .type           _ZN7cutlass13device_kernelIN5flash11enable_sm90INS1_16FlashAttnFwdSm90INS1_25CollectiveMainloopFwdSm90ILi2EN4cute5tupleIJNS5_1CILi1EEES8_S8_EEENS6_IJNS7_ILi128EEENS7_ILi96EEENS7_ILi64EEEEEELi256ENS_6half_tEfNS_4arch4Sm90ELb1ELb0ELb1ELb1ELb0ELb0ELb0ELb1ELb0ELb0ELb0ELb0EEENS1_21CollectiveEpilogueFwdINS6_IJSA_NS7_ILi256EEESB_EEES9_SE_SG_Li256ELb1ELb0ELb0ELb0EEENS1_36VarlenDynamicPersistentTileSchedulerILi128ELi96ELi256ELi32ELb0ELb0ELb1ELb1ELb1ELb1EEEEEEEEEvNT_6ParamsE,@function
        .size           _ZN7cutlass13device_kernelIN5flash11enable_sm90INS1_16FlashAttnFwdSm90INS1_25CollectiveMainloopFwdSm90ILi2EN4cute5tupleIJNS5_1CILi1EEES8_S8_EEENS6_IJNS7_ILi128EEENS7_ILi96EEENS7_ILi64EEEEEELi256ENS_6half_tEfNS_4arch4Sm90ELb1ELb0ELb1ELb1ELb0ELb0ELb0ELb1ELb0ELb0ELb0ELb0EEENS1_21CollectiveEpilogueFwdINS6_IJSA_NS7_ILi256EEESB_EEES9_SE_SG_Li256ELb1ELb0ELb0ELb0EEENS1_36VarlenDynamicPersistentTileSchedulerILi128ELi96ELi256ELi32ELb0ELb0ELb1ELb1ELb1ELb1EEEEEEEEEvNT_6ParamsE,(.L_x_4731 - _ZN7cutlass13device_kernelIN5flash11enable_sm90INS1_16FlashAttnFwdSm90INS1_25CollectiveMainloopFwdSm90ILi2EN4cute5tupleIJNS5_1CILi1EEES8_S8_EEENS6_IJNS7_ILi128EEENS7_ILi96EEENS7_ILi64EEEEEELi256ENS_6half_tEfNS_4arch4Sm90ELb1ELb0ELb1ELb1ELb0ELb0ELb0ELb1ELb0ELb0ELb0ELb0EEENS1_21CollectiveEpilogueFwdINS6_IJSA_NS7_ILi256EEESB_EEES9_SE_SG_Li256ELb1ELb0ELb0ELb0EEENS1_36VarlenDynamicPersistentTileSchedulerILi128ELi96ELi256ELi32ELb0ELb0ELb1ELb1ELb1ELb1EEEEEEEEEvNT_6ParamsE)
        .other          _ZN7cutlass13device_kernelIN5flash11enable_sm90INS1_16FlashAttnFwdSm90INS1_25CollectiveMainloopFwdSm90ILi2EN4cute5tupleIJNS5_1CILi1EEES8_S8_EEENS6_IJNS7_ILi128EEENS7_ILi96EEENS7_ILi64EEEEEELi256ENS_6half_tEfNS_4arch4Sm90ELb1ELb0ELb1ELb1ELb0ELb0ELb0ELb1ELb0ELb0ELb0ELb0EEENS1_21CollectiveEpilogueFwdINS6_IJSA_NS7_ILi256EEESB_EEES9_SE_SG_Li256ELb1ELb0ELb0ELb0EEENS1_36VarlenDynamicPersistentTileSchedulerILi128ELi96ELi256ELi32ELb0ELb0ELb1ELb1ELb1ELb1EEEEEEEEEvNT_6ParamsE,@"STO_CUDA_ENTRY STV_DEFAULT"
_ZN7cutlass13device_kernelIN5flash11enable_sm90INS1_16FlashAttnFwdSm90INS1_25CollectiveMainloopFwdSm90ILi2EN4cute5tupleIJNS5_1CILi1EEES8_S8_EEENS6_IJNS7_ILi128EEENS7_ILi96EEENS7_ILi64EEEEEELi256ENS_6half_tEfNS_4arch4Sm90ELb1ELb0ELb1ELb1ELb0ELb0ELb0ELb1ELb0ELb0ELb0ELb0EEENS1_21CollectiveEpilogueFwdINS6_IJSA_NS7_ILi256EEESB_EEES9_SE_SG_Li256ELb1ELb0ELb0ELb0EEENS1_36VarlenDynamicPersistentTileSchedulerILi128ELi96ELi256ELi32ELb0ELb0ELb1ELb1ELb1ELb1EEEEEEEEEvNT_6ParamsE:
        /* <DEDUP_REMOVED lines=21> */
.L_x_3535:
[----:B------:R-:W-:Y:S05]  /*0150*/  BSYNC B0 ;  /* 0x0000000000007941 */ /* 0x000fea0003800000 */
.L_x_3534:
        /* <DEDUP_REMOVED lines=41> */
.L_x_3536:
        /* <DEDUP_REMOVED lines=22> */
.L_x_3537:
        /* <DEDUP_REMOVED lines=18> */
.L_x_3538:
        /* <DEDUP_REMOVED lines=22> */
.L_x_3539:
        /* <DEDUP_REMOVED lines=22> */
.L_x_3540:
[----:B------:R-:W-:Y:S01]  /*0930*/  PLOP3.LUT P0, PT, PT, PT, UP0, 0x80, 0x0 ;  /* 0x000000000000781c */ /* 0x000fe20003f0f008 */
[----:B------:R-:W-:Y:S01]  /*0940*/  UMOV UR36, 0x1 ;  /* 0x0000000100247882 */ /* 0x000fe20000000000 */
[----:B------:R-:W-:Y:S01]  /*0950*/  NOP ;  /* 0x0000000000007918 */ /* 0x000fe20000000000 */
[----:B------:R-:W-:Y:S01]  /*0960*/  USEL UR36, UR36, 0x2, !UP0 ;  /* 0x0000000224247887 */ /* 0x000fe2000c000000 */
[----:B------:R-:W-:Y:S01]  /*0970*/  ULDC.64 UR38, c[0x0][0x208] ;  /* 0x0000820000267ab9 */ /* 0x000fe20000000a00 */
[----:B012-4-:R-:W-:Y:S08]  /*0980*/  BAR.SYNC.DEFER_BLOCKING 0x0 ;  /* 0x0000000000007b1d */ /* 0x017ff00000010000 */
[----:B------:R-:W-:Y:S05]  /*0990*/  @!P0 BRA `(.L_x_3541) ;  /* 0x000000b400648947 */ /* 0x000fea0003800000 */
.L_x_3542:
        /* <DEDUP_REMOVED lines=28> */
[----:B------:R-:W-:Y:S01]  /*0b60*/  SHF.R.S32.HI R200, RZ, 0x7, R5 ;  /* 0x00000007ffc87819 */ /* 0x000fe20000011405 */
[----:B------:R-:W-:Y:S02]  /*0b70*/  IMAD.SHL.U32 R2, R2, 0x20, RZ ;  /* 0x0000002002027824 */ /* 0x000fe400078e00ff */
[----:B------:R-:W-:Y:S01]  /*0b80*/  IMAD.IADD R23, R202, 0x1, -R23 ;  /* 0x00000001ca177824 */ /* 0x000fe200078e0a17 */
[----:B------:R-:W-:-:S02]  /*0b90*/  LEA.HI R5, R5, R200, RZ, 0x1 ;  /* 0x000000c805057211 */ /* 0x000fc400078f08ff */
[----:B------:R-:W-:Y:S02]  /*0ba0*/  LOP3.LUT R2, R2, 0xfffffc00, RZ, 0xc0, !PT ;  /* 0xfffffc0002027812 */ /* 0x000fe400078ec0ff */
        /* <DEDUP_REMOVED lines=9> */
[----:B------:R-:W-:Y:S02]  /*0c40*/  LOP3.LUT R18, R6, 0x7ffffffc, RZ, 0xc0, !PT ;  /* 0x7ffffffc06127812 */ /* 0x000fe400078ec0ff */
[----:B------:R-:W-:Y:S02]  /*0c50*/  LOP3.LUT R8, R0, 0xfffffff8, RZ, 0xc0, !PT ;  /* 0xfffffff800087812 */ /* 0x000fe400078ec0ff */
[-C--:B------:R-:W-:Y:S01]  /*0c60*/  LEA.HI R0, R3, R202.reuse, RZ, 0x4 ;  /* 0x000000ca03007211 */ /* 0x080fe200078f20ff */
[----:B------:R-:W-:Y:S01]  /*0c70*/  IMAD.IADD R18, R23, 0x1, -R18 ;  /* 0x0000000117127824 */ /* 0x000fe200078e0a12 */
[----:B------:R-:W-:Y:S01]  /*0c80*/  LEA.HI R3, R3, R202, RZ, 0x3 ;  /* 0x000000ca03037211 */ /* 0x000fe200078f18ff */
[----:B------:R-:W-:Y:S01]  /*0c90*/  IMAD.IADD R11, R7, 0x1, -R8 ;  /* 0x00000001070b7824 */ /* 0x000fe200078e0a08 */
[----:B------:R-:W-:-:S02]  /*0ca0*/  SHF.R.S32.HI R9, RZ, 0x4, R0 ;  /* 0x00000004ff097819 */ /* 0x000fc40000011400 */
[----:B------:R-:W-:Y:S01]  /*0cb0*/  LOP3.LUT R7, R0, 0x3fffff0, RZ, 0xc0, !PT ;  /* 0x03fffff000077812 */ /* 0x000fe200078ec0ff */
[----:B------:R-:W-:Y:S01]  /*0cc0*/  IMAD R4, R4, 0x10, R11 ;  /* 0x0000001004047824 */ /* 0x000fe200078e020b */
[----:B------:R-:W-:Y:S02]  /*0cd0*/  LEA.HI R0, R0, R9, RZ, 0x1 ;  /* 0x0000000900007211 */ /* 0x000fe400078f08ff */
[----:B------:R-:W-:Y:S01]  /*0ce0*/  LOP3.LUT R5, R3, 0x1ffffff8, RZ, 0xc0, !PT ;  /* 0x1ffffff803057812 */ /* 0x000fe200078ec0ff */
[----:B------:R-:W-:Y:S01]  /*0cf0*/  IMAD.IADD R7, R202, 0x1, -R7 ;  /* 0x00000001ca077824 */ /* 0x000fe200078e0a07 */
[----:B------:R-:W-:Y:S01]  /*0d00*/  LOP3.LUT R0, R0, 0x1ffffffe, RZ, 0xc0, !PT ;  /* 0x1ffffffe00007812 */ /* 0x000fe200078ec0ff */
[----:B------:R-:W-:Y:S01]  /*0d10*/  IMAD R19, R19, 0x40, R4 ;  /* 0x0000004013137824 */ /* 0x000fe200078e0204 */
[----:B------:R-:W-:Y:S02]  /*0d20*/  SHF.R.S32.HI R16, RZ, 0x3, R3 ;  /* 0x00000003ff107819 */ /* 0x000fe40000011403 */
[----:B------:R-:W-:Y:S01]  /*0d30*/  LEA R7, R7, R2, 0x6 ;  /* 0x0000000207077211 */ /* 0x000fe200078e30ff */
[----:B------:R-:W-:-:S02]  /*0d40*/  IMAD.IADD R2, R202, 0x1, -R5 ;  /* 0x00000001ca027824 */ /* 0x000fc400078e0a05 */
[----:B------:R-:W-:-:S03]  /*0d50*/  IMAD.IADD R0, R9, 0x1, -R0 ;  /* 0x0000000109007824 */ /* 0x000fc600078e0a00 */
[----:B------:R-:W-:Y:S01]  /*0d60*/  SHF.L.U32 R2, R2, 0x3, RZ ;  /* 0x0000000302027819 */ /* 0x000fe200000006ff */
[----:B------:R-:W-:-:S07]  /*0d70*/  IMAD R201, R0, 0x8, R7 ;  /* 0x0000000800c97824 */ /* 0x000fce00078e0207 */
.L_x_3596:
[----:B0--3-5:R-:W0:Y:S01]  /*0d80*/  LDC.64 R4, c[0x0][0xc60] ;  /* 0x00031800ff047b82 */ /* 0x029e220000000a00 */
        /* <DEDUP_REMOVED lines=13> */
[----:B------:R-:W-:-:S04]  /*0e60*/  @UP0 ULEA UR6, UP2, UR46, UR6, 0x2 ;  /* 0x000000062e060291 */ /* 0x000fc8000f84103f */
[----:B------:R-:W-:Y:S02]  /*0e70*/  @UP0 ULEA.HI.X UR7, UR46, UR7, UR45, 0x2, UP2 ;  /* 0x000000072e070291 */ /* 0x000fe400090f142d */
[----:B------:R-:W-:Y:S01]  /*0e80*/  @UP1 ULEA UR8, UP0, UR46, UR8, 0x2 ;  /* 0x000000082e081291 */ /* 0x000fe2000f80103f */
[----:B------:R-:W-:-:S03]  /*0e90*/  IMAD.U32 R4, RZ, RZ, UR6 ;  /* 0x00000006ff047e24 */ /* 0x000fc6000f8e00ff */
[----:B------:R-:W-:Y:S01]  /*0ea0*/  @UP1 ULEA.HI.X UR9, UR46, UR9, UR45, 0x2, UP0 ;  /* 0x000000092e091291 */ /* 0x000fe200080f142d */
[----:B------:R-:W-:Y:S01]  /*0eb0*/  IMAD.U32 R5, RZ, RZ, UR7 ;  /* 0x00000007ff057e24 */ /* 0x000fe2000f8e00ff */
[----:B------:R-:W-:Y:S01]  /*0ec0*/  ULDC.64 UR6, c[0x0][0x3f8] ;  /* 0x0000fe0000067ab9 */ /* 0x000fe20000000a00 */
[----:B------:R-:W-:-:S03]  /*0ed0*/  IMAD.U32 R6, RZ, RZ, UR8 ;  /* 0x00000008ff067e24 */ /* 0x000fc6000f8e00ff */
[----:B------:R-:W-:Y:S01]  /*0ee0*/  IMAD.U32 R7, RZ, RZ, UR9 ;  /* 0x00000009ff077e24 */ /* 0x000fe2000f8e00ff */
[----:B------:R-:W2:Y:S01]  /*0ef0*/  @P0 LDG.E R4, desc[UR38][R4.64] ;  /* 0x0000002604040981 */ /* 0x000ea2000c1e1900 */
[----:B------:R-:W-:Y:S01]  /*0f00*/  UISETP.NE.U32.AND UP0, UPT, UR6, URZ, UPT ;  /* 0x0000003f0600728c */ /* 0x000fe2000bf05070 */
[----:B------:R-:W-:Y:S02]  /*0f10*/  ULDC.64 UR8, c[0x0][0xa20] ;  /* 0x0002880000087ab9 */ /* 0x000fe40000000a00 */
[----:B------:R-:W3:Y:S01]  /*0f20*/  @P2 LDG.E R6, desc[UR38][R6.64] ;  /* 0x0000002606062981 */ /* 0x000ee2000c1e1900 */
[----:B------:R-:W-:Y:S01]  /*0f30*/  UISETP.NE.AND.EX UP0, UPT, UR7, URZ, UPT, UP0 ;  /* 0x0000003f0700728c */ /* 0x000fe2000bf05300 */
[----:B------:R-:W-:Y:S01]  /*0f40*/  ISETP.NE.U32.AND P1, PT, RZ, UR8, PT ;  /* 0x00000008ff007c0c */ /* 0x000fe2000bf25070 */
[----:B------:R-:W-:Y:S01]  /*0f50*/  ULDC UR6, c[0x0][0x2e0] ;  /* 0x0000b80000067ab9 */ /* 0x000fe20000000800 */
[----:B------:R-:W-:Y:S01]  /*0f60*/  UMOV UR41, URZ ;  /* 0x0000003f00297c82 */ /* 0x000fe20008000000 */
[----:B------:R-:W-:Y:S01]  /*0f70*/  USEL UR4, UR4, 0x1, UP0 ;  /* 0x0000000104047887 */ /* 0x000fe20008000000 */
[----:B------:R-:W-:Y:S01]  /*0f80*/  ISETP.NE.AND.EX P1, PT, RZ, UR9, PT, P1 ;  /* 0x00000009ff007c0c */ /* 0x000fe2000bf25310 */
[----:B------:R-:W-:Y:S01]  /*0f90*/  ULDC UR44, c[0x0][0x288] ;  /* 0x0000a200002c7ab9 */ /* 0x000fe20000000800 */
[----:B------:R-:W-:Y:S01]  /*0fa0*/  UMOV UR43, UR5 ;  /* 0x00000005002b7c82 */ /* 0x000fe20008000000 */
[----:B------:R-:W-:Y:S01]  /*0fb0*/  UIMAD UR6, UR4, UR6, URZ ;  /* 0x00000006040672a4 */ /* 0x000fe2000f8e023f */
[----:B--2---:R-:W-:-:S02]  /*0fc0*/  @P0 R2UR UR41, R4 ;  /* 0x00000000042902ca */ /* 0x004fc400000e0000 */
[----:B---3--:R-:W-:Y:S01]  /*0fd0*/  @P2 R2UR UR44, R6 ;  /* 0x00000000062c22ca */ /* 0x008fe200000e0000 */
[----:B-1--4-:R-:W-:-:S14]  /*0fe0*/  @P2 BRA `(.L_x_3543) ;  /* 0x0000000000342947 */ /* 0x012fdc0003800000 */
[----:B------:R-:W-:Y:S02]  /*0ff0*/  ULDC.64 UR4, c[0x0][0xa00] ;  /* 0x0002800000047ab9 */ /* 0x000fe40000000a00 */
[----:B------:R-:W-:-:S04]  /*1000*/  ISETP.NE.U32.AND P0, PT, RZ, UR4, PT ;  /* 0x00000004ff007c0c */ /* 0x000fc8000bf05070 */
[----:B------:R-:W-:-:S13]  /*1010*/  ISETP.NE.AND.EX P0, PT, RZ, UR5, PT, P0 ;  /* 0x00000005ff007c0c */ /* 0x000fda000bf05300 */
[----:B------:R-:W-:Y:S05]  /*1020*/  @!P0 BRA `(.L_x_3543) ;  /* 0x0000000000248947 */ /* 0x000fea0003800000 */
[----:B------:R-:W-:Y:S02]  /*1030*/  ULDC.64 UR4, c[0x0][0xa00] ;  /* 0x0002800000047ab9 */ /* 0x000fe40000000a00 */
[----:B------:R-:W-:-:S06]  /*1040*/  UIMAD.WIDE UR4, UR46, 0x4, UR4 ;  /* 0x000000042e0478a5 */ /* 0x000fcc000f8e0204 */
[----:B------:R-:W-:Y:S01]  /*1050*/  IMAD.U32 R4, RZ, RZ, UR4 ;  /* 0x00000004ff047e24 */ /* 0x000fe2000f8e00ff */
[----:B------:R-:W-:-:S05]  /*1060*/  MOV R5, UR5 ;  /* 0x0000000500057c02 */ /* 0x000fca0008000f00 */
[----:B------:R-:W2:Y:S04]  /*1070*/  LDG.E R3, desc[UR38][R4.64] ;  /* 0x0000002604037981 */ /* 0x000ea8000c1e1900 */
[----:B------:R-:W3:Y:S01]  /*1080*/  LDG.E R0, desc[UR38][R4.64+0x4] ;  /* 0x0000042604007981 */ /* 0x000ee2000c1e1900 */
[----:B--2---:R-:W-:Y:S02]  /*1090*/  R2UR UR44, R3 ;  /* 0x00000000032c72ca */ /* 0x004fe400000e0000 */
[----:B---3--:R-:W-:-:S13]  /*10a0*/  R2UR UR4, R0 ;  /* 0x00000000000472ca */ /* 0x008fda00000e0000 */
[----:B------:R-:W-:-:S12]  /*10b0*/  UIADD3 UR44, -UR44, UR4, URZ ;  /* 0x000000042c2c7290 */ /* 0x000fd8000fffe13f */
.L_x_3543:
[----:B------:R-:W-:Y:S01]  /*10c0*/  UMOV UR42, UR49 ;  /* 0x00000031002a7c82 */ /* 0x000fe20008000000 */
[----:B------:R-:W-:Y:S05]  /*10d0*/  @!P1 BRA `(.L_x_3544) ;  /* 0x00000000001c9947 */ /* 0x000fea0003800000 */
[----:B------:R-:W-:-:S04]  /*10e0*/  ULEA UR4, UP0, UR46, UR8, 0x2 ;  /* 0x000000082e047291 */ /* 0x000fc8000f80103f */
[----:B------:R-:W-:Y:S02]  /*10f0*/  ULEA.HI.X UR5, UR46, UR9, UR45, 0x2, UP0 ;  /* 0x000000092e057291 */ /* 0x000fe400080f142d */
[----:B------:R-:W-:-:S04]  /*1100*/  IMAD.U32 R4, RZ, RZ, UR4 ;  /* 0x00000004ff047e24 */ /* 0x000fc8000f8e00ff */
[----:B------:R-:W-:-:S05]  /*1110*/  IMAD.U32 R5, RZ, RZ, UR5 ;  /* 0x00000005ff057e24 */ /* 0x000fca000f8e00ff */
[----:B------:R-:W2:Y:S02]  /*1120*/  LDG.E R4, desc[UR38][R4.64] ;  /* 0x0000002604047981 */ /* 0x000ea4000c1e1900 */
[----:B--2---:R-:W-:Y:S01]  /*1130*/  R2UR UR6, R4 ;  /* 0x00000000040672ca */ /* 0x004fe200000e0000 */
[----:B------:R-:W-:-:S14]  /*1140*/  BRA `(.L_x_3545) ;  /* 0x0000000000347947 */ /* 0x000fdc0003800000 */
.L_x_3544:
        /* <DEDUP_REMOVED lines=13> */
.L_x_3545:
[----:B------:R-:W-:Y:S01]  /*1220*/  UIADD3 UR41, -UR41, UR6, URZ ;  /* 0x0000000629297290 */ /* 0x000fe2000fffe13f */
[----:B------:R-:W-:Y:S01]  /*1230*/  PLOP3.LUT P0, PT, PT, PT, PT, 0x80, 0x0 ;  /* 0x000000000000781c */ /* 0x000fe20003f0f070 */
[----:B------:R-:W-:Y:S01]  /*1240*/  ULEA UR5, UR49, 0xdf, 0x7 ;  /* 0x000000df31057891 */ /* 0x000fe2000f8e383f */
[----:B------:R-:W-:Y:S01]  /*1250*/  CS2R R40, SRZ ;  /* 0x0000000000287805 */ /* 0x000fe2000001ff00 */
[----:B------:R-:W-:Y:S01]  /*1260*/  UIADD3 UR4, UR41, 0x5f, URZ ;  /* 0x0000005f29047890 */ /* 0x000fe2000fffe03f */
[----:B------:R-:W-:Y:S01]  /*1270*/  CS2R R20, SRZ ;  /* 0x0000000000147805 */ /* 0x000fe2000001ff00 */
[----:B------:R-:W-:Y:S01]  /*1280*/  UIADD3 UR6, UR41, UR5, -UR44 ;  /* 0x0000000529067290 */ /* 0x000fe2000fffe82c */
        /* <DEDUP_REMOVED lines=12> */
[----:B------:R-:W-:-:S02]  /*1350*/  CS2R R138, SRZ ;  /* 0x00000000008a7805 */ /* 0x000fc4000001ff00 */
[----:B------:R-:W-:Y:S02]  /*1360*/  CS2R R136, SRZ ;  /* 0x0000000000887805 */ /* 0x000fe4000001ff00 */
[----:B------:R-:W-:Y:S01]  /*1370*/  CS2R R134, SRZ ;  /* 0x0000000000867805 */ /* 0x000fe2000001ff00 */
[----:B------:R-:W-:Y:S01]  /*1380*/  UISETP.LT.AND UP0, UPT, UR4, UR6, UPT ;  /* 0x000000060400728c */ /* 0x000fe2000bf01270 */
[----:B------:R-:W-:Y:S02]  /*1390*/  CS2R R132, SRZ ;  /* 0x0000000000847805 */ /* 0x000fe4000001ff00 */
[----:B------:R-:W-:Y:S02]  /*13a0*/  CS2R R130, SRZ ;  /* 0x0000000000827805 */ /* 0x000fe4000001ff00 */
[----:B------:R-:W-:Y:S01]  /*13b0*/  CS2R R128, SRZ ;  /* 0x0000000000807805 */ /* 0x000fe2000001ff00 */
[----:B------:R-:W-:Y:S01]  /*13c0*/  USEL UR50, UR4, UR6, UP0 ;  /* 0x0000000604327287 */ /* 0x000fe20008000000 */
[----:B------:R-:W-:-:S02]  /*13d0*/  CS2R R126, SRZ ;  /* 0x00000000007e7805 */ /* 0x000fc4000001ff00 */
[----:B------:R-:W-:Y:S02]  /*13e0*/  CS2R R124, SRZ ;  /* 0x00000000007c7805 */ /* 0x000fe4000001ff00 */
[----:B------:R-:W-:Y:S01]  /*13f0*/  CS2R R122, SRZ ;  /* 0x00000000007a7805 */ /* 0x000fe2000001ff00 */
[----:B------:R-:W-:Y:S01]  /*1400*/  UISETP.GE.AND UP0, UPT, UR50, 0x1, UPT ;  /* 0x000000013200788c */ /* 0x000fe2000bf06270 */
[----:B------:R-:W-:Y:S02]  /*1410*/  CS2R R120, SRZ ;  /* 0x0000000000787805 */ /* 0x000fe4000001ff00 */
[----:B------:R-:W-:Y:S02]  /*1420*/  CS2R R118, SRZ ;  /* 0x0000000000767805 */ /* 0x000fe4000001ff00 */
[----:B------:R-:W-:Y:S02]  /*1430*/  CS2R R116, SRZ ;  /* 0x0000000000747805 */ /* 0x000fe4000001ff00 */
[----:B------:R-:W-:-:S02]  /*1440*/  CS2R R114, SRZ ;  /* 0x0000000000727805 */ /* 0x000fc4000001ff00 */
[----:B------:R-:W-:Y:S02]  /*1450*/  CS2R R112, SRZ ;  /* 0x0000000000707805 */ /* 0x000fe4000001ff00 */
[----:B------:R-:W-:Y:S02]  /*1460*/  PLOP3.LUT P1, PT, PT, PT, UP0, 0x80, 0x0 ;  /* 0x000000000000781c */ /* 0x000fe40003f2f008 */
        /* <DEDUP_REMOVED lines=42> */
[----:B------:R-:W-:Y:S01]  /*1710*/  MOV R30, RZ ;  /* 0x000000ff001e7202 */ /* 0x000fe20000000f00 */
[----:B------:R-:W-:-:S02]  /*1720*/  IMAD.MOV.U32 R6, RZ, RZ, RZ ;  /* 0x000000ffff067224 */ /* 0x000fc400078e00ff */
        /* <DEDUP_REMOVED lines=34> */
.L_x_3547:
[----:B------:R-:W0:Y:S01]  /*1950*/  S2R R0, SR_CgaCtaId ;  /* 0x0000000000007919 */ /* 0x000e220000008800 */
[----:B------:R-:W-:Y:S01]  /*1960*/  ULEA.HI UR4, UR47, UR47, URZ, 0x1 ;  /* 0x0000002f2f047291 */ /* 0x000fe2000f8f083f */
[----:B------:R-:W-:Y:S02]  /*1970*/  MOV R7, 0x400 ;  /* 0x0000040000077802 */ /* 0x000fe40000000f00 */
[----:B------:R-:W-:Y:S01]  /*1980*/  IADD3 R8, R22, 0x8, RZ ;  /* 0x0000000816087810 */ /* 0x000fe20007ffe0ff */
[----:B------:R-:W-:-:S04]  /*1990*/  ULOP3.LUT UR4, UR4, 0xfffffffe, URZ, 0xc0, !UPT ;  /* 0xfffffffe04047892 */ /* 0x000fc8000f8ec03f */
[----:B------:R-:W-:-:S06]  /*19a0*/  UIADD3 UR4, UR47, -UR4, URZ ;  /* 0x800000042f047290 */ /* 0x000fcc000fffe03f */
[----:B------:R-:W-:Y:S01]  /*19b0*/  IMAD.U32 R3, RZ, RZ, UR4 ;  /* 0x00000004ff037e24 */ /* 0x000fe2000f8e00ff */
[----:B0-----:R-:W-:-:S04]  /*19c0*/  LEA R7, R0, R7, 0x18 ;  /* 0x0000000700077211 */ /* 0x001fc800078ec0ff */
[----:B------:R-:W-:-:S04]  /*19d0*/  SHF.L.U32 R0, R3, 0x1f, RZ ;  /* 0x0000001f03007819 */ /* 0x000fc800000006ff */
[----:B------:R-:W0:Y:S02]  /*19e0*/  SYNCS.PHASECHK.TRANS64.TRYWAIT P0, [R7+URZ+0x22800], R0 ;  /* 0x02280000070075a7 */ /* 0x000e24000800017f */
[----:B0-----:R-:W-:Y:S05]  /*19f0*/  @!P0 BRA `(.L_x_3548) ;  /* 0x000000f000408947 */ /* 0x001fea0003800000 */
.L_x_3682:
[----:B0-----:R-:W-:Y:S01]  /*1a00*/  IMAD.U32 R0, RZ, RZ, UR48 ;  /* 0x00000030ff007e24 */ /* 0x001fe2000f8e00ff */
[----:B------:R-:W-:Y:S05]  /*1a10*/  WARPSYNC.ALL ;  /* 0x0000000000007948 */ /* 0x000fea0003800000 */
[----:B------:R0:W-:Y:S01]  /*1a20*/  BAR.SYNC.DEFER_BLOCKING R8, 0x100 ;  /* 0x000400080000751d */ /* 0x0001e20000010000 */
[----:B------:R-:W-:-:S13]  /*1a30*/  ISETP.NE.AND P0, PT, R0, 0x3, PT ;  /* 0x000000030000780c */ /* 0x000fda0003f05270 */
[----:B0-----:R-:W-:Y:S05]  /*1a40*/  @!P0 BRA `(.L_x_3549) ;  /* 0x0000000000048947 */ /* 0x001fea0003800000 */
[----:B------:R-:W-:Y:S01]  /*1a50*/  BPT.TRAP 0x1 ;  /* 0x000000040000795c */ /* 0x000fe20000300000 */
.L_x_3549:
[----:B------:R-:W-:Y:S02]  /*1a60*/  IMAD.U32 R11, RZ, RZ, UR40 ;  /* 0x00000028ff0b7e24 */ /* 0x000fe4000f8e00ff */
[----:B------:R-:W-:-:S03]  /*1a70*/  IMAD.U32 R6, RZ, RZ, UR37 ;  /* 0x00000025ff067e24 */ /* 0x000fc6000f8e00ff */
[----:B------:R-:W-:Y:S01]  /*1a80*/  SHF.L.U32 R11, R11, 0x1f, RZ ;  /* 0x0000001f0b0b7819 */ /* 0x000fe200000006ff */
[----:B------:R-:W-:-:S04]  /*1a90*/  IMAD R6, R6, 0x8, R7 ;  /* 0x0000000806067824 */ /* 0x000fc800078e0207 */
[----:B------:R0:W1:Y:S01]  /*1aa0*/  SYNCS.PHASECHK.TRANS64.TRYWAIT P1, [R6+URZ+0x22830], R11 ;  /* 0x0228300b060075a7 */ /* 0x000062000802017f */
[----:B------:R-:W-:Y:S05]  /*1ab0*/  @!P0 BRA `(.L_x_3550) ;  /* 0x0000000000048947 */ /* 0x000fea0003800000 */
[----:B------:R-:W-:Y:S01]  /*1ac0*/  BPT.TRAP 0x1 ;  /* 0x000000040000795c */ /* 0x000fe20000300000 */
.L_x_3550:
[----:B-1----:R-:W-:Y:S05]  /*1ad0*/  @P1 BRA `(.L_x_3551) ;  /* 0x0000000000081947 */ /* 0x002fea0003800000 */
[----:B------:R-:W1:Y:S02]  /*1ae0*/  SYNCS.PHASECHK.TRANS64.TRYWAIT P1, [R6+URZ+0x22830], R11 ;  /* 0x0228300b060075a7 */ /* 0x000e64000802017f */
[----:B-1----:R-:W-:Y:S05]  /*1af0*/  @!P1 BRA `(.L_x_3552) ;  /* 0x000000f000149947 */ /* 0x002fea0003800000 */
.L_x_3551:
[----:B------:R-:W-:Y:S01]  /*1b00*/  R2UR UR4, R7 ;  /* 0x00000000070472ca */ /* 0x000fe200000e0000 */
[----:B------:R-:W-:Y:S01]  /*1b10*/  ULOP3.LUT UR16, UR51, 0x10000, URZ, 0xfc, !UPT ;  /* 0x0001000033107892 */ /* 0x000fe2000f8efc3f */
[----:B------:R-:W-:Y:S01]  /*1b20*/  WARPGROUP.ARRIVE ;  /* 0x00000000000079c5 */ /* 0x000fe20000000000 */
[----:B------:R-:W-:Y:S01]  /*1b30*/  UMOV UR17, 0x40000040 ;  /* 0x4000004000117882 */ /* 0x000fe20000000000 */
[----:B------:R-:W-:Y:S01]  /*1b40*/  UMOV UR19, 0x40000040 ;  /* 0x4000004000137882 */ /* 0x000fe20000000000 */
[----:B------:R-:W-:Y:S01]  /*1b50*/  UMOV UR5, 0x40000040 ;  /* 0x4000004000057882 */ /* 0x000fe20000000000 */
[----:B------:R-:W-:Y:S01]  /*1b60*/  UMOV UR7, 0x40000040 ;  /* 0x4000004000077882 */ /* 0x000fe20000000000 */
[----:B------:R-:W-:Y:S01]  /*1b70*/  UIADD3 UR8, UR16, 0x4, URZ ;  /* 0x0000000410087890 */ /* 0x000fe2000fffe03f */
[----:B------:R-:W-:Y:S01]  /*1b80*/  IMAD.U32 R4, RZ, RZ, UR49 ;  /* 0x00000031ff047e24 */ /* 0x000fe2000f8e00ff */
[----:B------:R-:W-:Y:S01]  /*1b90*/  UMOV UR9, 0x40000040 ;  /* 0x4000004000097882 */ /* 0x000fe20000000000 */
[----:B------:R-:W-:Y:S01]  /*1ba0*/  UMOV UR11, 0x40000040 ;  /* 0x40000040000b7882 */ /* 0x000fe20000000000 */
[----:B------:R-:W-:Y:S01]  /*1bb0*/  UIADD3 UR12, UR16, 0x6, URZ ;  /* 0x00000006100c7890 */ /* 0x000fe2000fffe03f */
[----:B------:R-:W-:Y:S01]  /*1bc0*/  IMAD R4, R4, 0x80, R19 ;  /* 0x0000008004047824 */ /* 0x000fe200078e0213 */
[----:B------:R-:W-:Y:S01]  /*1bd0*/  UIADD3 UR4, UR4, 0x1c400, URZ ;  /* 0x0001c40004047890 */ /* 0x000fe2000fffe03f */
[----:B------:R-:W2:Y:S01]  /*1be0*/  S2R R12, SR_TID.X ;  /* 0x00000000000c7919 */ /* 0x000ea20000002100 */
[----:B------:R-:W-:Y:S01]  /*1bf0*/  UMOV UR13, 0x40000040 ;  /* 0x40000040000d7882 */ /* 0x000fe20000000000 */
[----:B------:R-:W-:Y:S01]  /*1c00*/  UMOV UR15, 0x40000040 ;  /* 0x40000040000f7882 */ /* 0x000fe20000000000 */
[----:B------:R-:W-:-:S04]  /*1c10*/  USHF.R.U32.HI UR4, URZ, 0x4, UR4 ;  /* 0x000000043f047899 */ /* 0x000fc80008011604 */
[----:B------:R-:W-:-:S04]  /*1c20*/  ULOP3.LUT UR4, UR4, 0x3fff, URZ, 0xc0, !UPT ;  /* 0x00003fff04047892 */ /* 0x000fc8000f8ec03f */
[----:B------:R-:W-:Y:S02]  /*1c30*/  ULOP3.LUT UR20, UR4, 0x10000, URZ, 0xfc, !UPT ;  /* 0x0001000004147892 */ /* 0x000fe4000f8efc3f */
[----:B------:R-:W-:Y:S02]  /*1c40*/  UIADD3 UR4, UR16, 0x2, URZ ;  /* 0x0000000210047890 */ /* 0x000fe4000fffe03f */
[----:B------:R-:W-:-:S04]  /*1c50*/  UIMAD UR18, UR37, 0x300, UR20 ;  /* 0x00000300251278a4 */ /* 0x000fc8000f8e0214 */
[----:B------:R-:W-:Y:S02]  /*1c60*/  UIADD3 UR6, UR18, 0x2, URZ ;  /* 0x0000000212067890 */ /* 0x000fe4000fffe03f */
[----:B------:R-:W-:Y:S02]  /*1c70*/  UIADD3 UR10, UR18, 0x4, URZ ;  /* 0x00000004120a7890 */ /* 0x000fe4000fffe03f */
[----:B------:R-:W-:Y:S02]  /*1c80*/  UIADD3 UR14, UR18, 0x6, URZ ;  /* 0x00000006120e7890 */ /* 0x000fe4000fffe03f */
[----:B------:R-:W-:Y:S03]  /*1c90*/  HGMMA.64x96x16.F32 R24, gdesc[UR16], RZ, !UPT, gsb0 ;  /* 0x01600000101879f0 */ /* 0x000fe6000c0008ff */
[----:B------:R-:W-:Y:S02]  /*1ca0*/  WARPGROUP.DEPBAR.LE gsb0, 0x0 ;  /* 0x00008000000079c5 */ /* 0x000fe40000010000 */
[----:B------:R-:W-:-:S06]  /*1cb0*/  WARPGROUP.ARRIVE ;  /* 0x00000000000079c5 */ /* 0x000fcc0000000000 */
[----:B------:R-:W-:Y:S01]  /*1cc0*/  HGMMA.64x96x16.F32 R24, gdesc[UR4], R24, gsb0 ;  /* 0x01600000041879f0 */ /* 0x000fe20008000818 */
[----:B------:R-:W-:-:S04]  /*1cd0*/  UIMAD UR6, UR50, -0x60, UR41 ;  /* 0xffffffa0320678a4 */ /* 0x000fc8000f8e0229 */
[----:B------:R-:W-:Y:S02]  /*1ce0*/  UIADD3 UR7, -UR44, 0x61, UR6 ;  /* 0x000000612c077890 */ /* 0x000fe4000fffe106 */
[----:B------:R-:W-:-:S04]  /*1cf0*/  UIADD3 UR6, UR6, 0x60, URZ ;  /* 0x0000006006067890 */ /* 0x000fc8000fffe03f */
[----:B------:R-:W-:Y:S02]  /*1d00*/  IMAD.U32 R3, RZ, RZ, UR7 ;  /* 0x00000007ff037e24 */ /* 0x000fe4000f8e00ff */
[----:B------:R-:W-:Y:S02]  /*1d10*/  MOV R5, UR6 ;  /* 0x0000000600057c02 */ /* 0x000fe40008000f00 */
[----:B------:R-:W-:-:S03]  /*1d20*/  IMAD R3, R18, -0x2, R3 ;  /* 0xfffffffe12037824 */ /* 0x000fc600078e0203 */
[----:B------:R-:W-:Y:S02]  /*1d30*/  IMAD R0, R18, -0x2, R5 ;  /* 0xfffffffe12007824 */ /* 0x000fe400078e0205 */
        /* <DEDUP_REMOVED lines=93> */
[----:B------:R-:W-:Y:S01]  /*2310*/  ULDC UR10, c[0x0][0x988] ;  /* 0x00026200000a7ab9 */ /* 0x000fe20000000800 */
[----:B------:R-:W3:Y:S01]  /*2320*/  MUFU.TANH R43, R43 ;  /* 0x0000002b002b7308 */ /* 0x000ee20000002400 */
[----:B----4-:R-:W-:-:S02]  /*2330*/  FSEL R39, R39, -INF , P1 ;  /* 0xff80000027277808 */ /* 0x010fc40000800000 */
[----:B------:R-:W-:Y:S02]  /*2340*/  ISETP.GT.AND P1, PT, R5, 0x21, PT ;  /* 0x000000210500780c */ /* 0x000fe40003f24270 */
[----:B------:R-:W-:-:S03]  /*2350*/  FMNMX.FTZ R9, R39, R10, !PT ;  /* 0x0000000a27097209 */ /* 0x000fc60007810000 */
[----:B------:R-:W4:Y:S01]  /*2360*/  MUFU.TANH R46, R46 ;  /* 0x0000002e002e7308 */ /* 0x000f220000002400 */
[----:B-----5:R-:W-:Y:S02]  /*2370*/  FSEL R42, R42, -INF , P2 ;  /* 0xff8000002a2a7808 */ /* 0x020fe40001000000 */
[----:B------:R-:W-:Y:S02]  /*2380*/  ISETP.GT.AND P2, PT, R5, 0x28, PT ;  /* 0x000000280500780c */ /* 0x000fe40003f44270 */
[----:B------:R-:W-:-:S03]  /*2390*/  FMNMX.FTZ R10, R42, R9, !PT ;  /* 0x000000092a0a7209 */ /* 0x000fc60007810000 */
[----:B------:R-:W5:Y:S01]  /*23a0*/  MUFU.TANH R47, R47 ;  /* 0x0000002f002f7308 */ /* 0x000f620000002400 */
        /* <DEDUP_REMOVED lines=60> */
[----:B---3--:R-:W-:Y:S01]  /*2770*/  FSEL R24, R24, -INF , P2 ;  /* 0xff80000018187808 */ /* 0x008fe20001000000 */
[----:B------:R-:W3:Y:S06]  /*2780*/  SHFL.BFLY PT, R5, R10, 0x2, 0x1f ;  /* 0x0c401f000a057f89 */ /* 0x000eec00000e0000 */
[----:B------:R-:W0:Y:S01]  /*2790*/  MUFU.TANH R29, R29 ;  /* 0x0000001d001d7308 */ /* 0x000e220000002400 */
[----:B----4-:R-:W-:-:S04]  /*27a0*/  FSEL R25, R25, -INF , P3 ;  /* 0xff80000019197808 */ /* 0x010fc80001800000 */
[----:B------:R-:W-:-:S03]  /*27b0*/  FMNMX.FTZ R3, R24, R25, !PT ;  /* 0x0000001918037209 */ /* 0x000fc60007810000 */
[----:B------:R-:W4:Y:S01]  /*27c0*/  MUFU.TANH R32, R32 ;  /* 0x0000002000207308 */ /* 0x000f220000002400 */
[----:B-----5:R-:W-:-:S07]  /*27d0*/  FSEL R28, R28, -INF , P4 ;  /* 0xff8000001c1c7808 */ /* 0x020fce0002000000 */
[----:B------:R-:W-:Y:S01]  /*27e0*/  MUFU.TANH R33, R33 ;  /* 0x0000002100217308 */ /* 0x000fe20000002400 */
[----:B0-----:R-:W-:Y:S02]  /*27f0*/  FSEL R29, R29, -INF , P5 ;  /* 0xff8000001d1d7808 */ /* 0x001fe40002800000 */
[----:B---3--:R-:W-:-:S05]  /*2800*/  FMNMX.FTZ R5, R10, R5, !PT ;  /* 0x000000050a057209 */ /* 0x008fca0007810000 */
[----:B------:R-:W0:Y:S01]  /*2810*/  SHFL.BFLY PT, R10, R5, 0x1, 0x1f ;  /* 0x0c201f00050a7f89 */ /* 0x000e2200000e0000 */
[----:B------:R-:W3:Y:S01]  /*2820*/  MUFU.TANH R36, R36 ;  /* 0x0000002400247308 */ /* 0x000ee20000002400 */
[----:B----4-:R-:W-:Y:S02]  /*2830*/  FSEL R32, R32, -INF , P1 ;  /* 0xff80000020207808 */ /* 0x010fe40000800000 */
[----:B------:R-:W-:-:S05]  /*2840*/  ISETP.GT.AND P1, PT, R0, 0x18, PT ;  /* 0x000000180000780c */ /* 0x000fca0003f24270 */
[----:B------:R-:W4:Y:S08]  /*2850*/  MUFU.TANH R37, R37 ;  /* 0x0000002500257308 */ /* 0x000f300000002400 */
[----:B------:R-:W5:Y:S01]  /*2860*/  MUFU.TANH R40, R40 ;  /* 0x0000002800287308 */ /* 0x000f620000002400 */
[----:B---3--:R-:W-:Y:S02]  /*2870*/  FSEL R36, R36, -INF , P1 ;  /* 0xff80000024247808 */ /* 0x008fe40000800000 */
[----:B------:R-:W-:-:S02]  /*2880*/  ISETP.GT.AND P1, PT, R0, 0x20, PT ;  /* 0x000000200000780c */ /* 0x000fc40003f24270 */
[----:B0-----:R-:W-:-:S03]  /*2890*/  FMNMX.FTZ R5, R5, R10, !PT ;  /* 0x0000000a05057209 */ /* 0x001fc60007810000 */
[----:B------:R-:W0:Y:S01]  /*28a0*/  MUFU.TANH R41, R41 ;  /* 0x0000002900297308 */ /* 0x000e220000002400 */
[C---:B------:R-:W-:Y:S01]  /*28b0*/  FSETP.NEU.FTZ.AND P2, PT, R5.reuse, -INF , PT ;  /* 0xff8000000500780b */ /* 0x040fe20003f5d000 */
[----:B------:R-:W-:-:S06]  /*28c0*/  FMUL.FTZ R4, R5, UR10 ;  /* 0x0000000a05047c20 */ /* 0x000fcc0008410000 */
[----:B------:R-:W3:Y:S01]  /*28d0*/  MUFU.TANH R44, R44 ;  /* 0x0000002c002c7308 */ /* 0x000ee20000002400 */
[----:B------:R-:W-:Y:S02]  /*28e0*/  FSEL R9, R4, RZ, P2 ;  /* 0x000000ff04097208 */ /* 0x000fe40001000000 */
[----:B------:R-:W-:Y:S02]  /*28f0*/  FMNMX.FTZ R4, R28, R3, !PT ;  /* 0x000000031c047209 */ /* 0x000fe40007810000 */
[----:B------:R-:W-:Y:S01]  /*2900*/  ISETP.GT.AND P2, PT, R0, 0x11, PT ;  /* 0x000000110000780c */ /* 0x000fe20003f44270 */
[--C-:B------:R-:W-:Y:S01]  /*2910*/  FFMA.FTZ R26, R26, UR10, -R9.reuse ;  /* 0x0000000a1a1a7c23 */ /* 0x100fe20008010809 */
[----:B------:R-:W-:Y:S01]  /*2920*/  FMNMX.FTZ R3, R29, R4, !PT ;  /* 0x000000041d037209 */ /* 0x000fe20007810000 */
[----:B------:R-:W1:Y:S01]  /*2930*/  MUFU.TANH R45, R45 ;  /* 0x0000002d002d7308 */ /* 0x000e620000002400 */
[----:B------:R-:W-:Y:S01]  /*2940*/  FSEL R33, R33, -INF , P2 ;  /* 0xff80000021217808 */ /* 0x000fe20001000000 */
[--C-:B------:R-:W-:Y:S01]  /*2950*/  FFMA.FTZ R27, R27, UR10, -R9.reuse ;  /* 0x0000000a1b1b7c23 */ /* 0x100fe20008010809 */
[----:B------:R-:W-:Y:S01]  /*2960*/  FMNMX.FTZ R4, R32, R3, !PT ;  /* 0x0000000320047209 */ /* 0x000fe20007810000 */
[--C-:B------:R-:W-:Y:S01]  /*2970*/  FFMA.FTZ R30, R30, UR10, -R9.reuse ;  /* 0x0000000a1e1e7c23 */ /* 0x100fe20008010809 */
[----:B------:R-:W-:Y:S01]  /*2980*/  ISETP.GT.AND P2, PT, R0, 0x19, PT ;  /* 0x000000190000780c */ /* 0x000fe20003f44270 */
[--C-:B------:R-:W-:Y:S01]  /*2990*/  FFMA.FTZ R31, R31, UR10, -R9.reuse ;  /* 0x0000000a1f1f7c23 */ /* 0x100fe20008010809 */
[----:B------:R-:W-:Y:S01]  /*29a0*/  FMNMX.FTZ R3, R33, R4, !PT ;  /* 0x0000000421037209 */ /* 0x000fe20007810000 */
[----:B------:R-:W2:Y:S01]  /*29b0*/  MUFU.TANH R48, R48 ;  /* 0x0000003000307308 */ /* 0x000ea20000002400 */
[----:B----4-:R-:W-:Y:S01]  /*29c0*/  FSEL R37, R37, -INF , P2 ;  /* 0xff80000025257808 */ /* 0x010fe20001000000 */
[--C-:B------:R-:W-:Y:S01]  /*29d0*/  FFMA.FTZ R34, R34, UR10, -R9.reuse ;  /* 0x0000000a22227c23 */ /* 0x100fe20008010809 */
[----:B------:R-:W-:Y:S01]  /*29e0*/  FMNMX.FTZ R4, R36, R3, !PT ;  /* 0x0000000324047209 */ /* 0x000fe20007810000 */
[--C-:B------:R-:W-:Y:S01]  /*29f0*/  FFMA.FTZ R35, R35, UR10, -R9.reuse ;  /* 0x0000000a23237c23 */ /* 0x100fe20008010809 */
[----:B------:R-:W-:Y:S01]  /*2a00*/  ISETP.GT.AND P2, PT, R0, 0x21, PT ;  /* 0x000000210000780c */ /* 0x000fe20003f44270 */
[--C-:B------:R-:W-:Y:S01]  /*2a10*/  FFMA.FTZ R38, R38, UR10, -R9.reuse ;  /* 0x0000000a26267c23 */ /* 0x100fe20008010809 */
[----:B-----5:R-:W-:Y:S01]  /*2a20*/  FSEL R40, R40, -INF , P1 ;  /* 0xff80000028287808 */ /* 0x020fe20000800000 */
[----:B------:R-:W4:Y:S01]  /*2a30*/  MUFU.TANH R49, R49 ;  /* 0x0000003100317308 */ /* 0x000f220000002400 */
[----:B------:R-:W-:Y:S01]  /*2a40*/  FMNMX.FTZ R3, R37, R4, !PT ;  /* 0x0000000425037209 */ /* 0x000fe20007810000 */
[--C-:B------:R-:W-:Y:S01]  /*2a50*/  FFMA.FTZ R39, R39, UR10, -R9.reuse ;  /* 0x0000000a27277c23 */ /* 0x100fe20008010809 */
[----:B------:R-:W-:Y:S01]  /*2a60*/  ISETP.GT.AND P1, PT, R0, 0x28, PT ;  /* 0x000000280000780c */ /* 0x000fe20003f24270 */
[--C-:B------:R-:W-:Y:S01]  /*2a70*/  FFMA.FTZ R42, R42, UR10, -R9.reuse ;  /* 0x0000000a2a2a7c23 */ /* 0x100fe20008010809 */
[----:B0-----:R-:W-:Y:S01]  /*2a80*/  FSEL R41, R41, -INF , P2 ;  /* 0xff80000029297808 */ /* 0x001fe20001000000 */
[--C-:B------:R-:W-:Y:S01]  /*2a90*/  FFMA.FTZ R43, R43, UR10, -R9.reuse ;  /* 0x0000000a2b2b7c23 */ /* 0x100fe20008010809 */
[----:B------:R-:W-:Y:S01]  /*2aa0*/  FMNMX.FTZ R4, R40, R3, !PT ;  /* 0x0000000328047209 */ /* 0x000fe20007810000 */
[----:B------:R-:W0:Y:S01]  /*2ab0*/  MUFU.TANH R52, R52 ;  /* 0x0000003400347308 */ /* 0x000e220000002400 */
[----:B------:R-:W-:Y:S01]  /*2ac0*/  ISETP.GT.AND P2, PT, R0, 0x29, PT ;  /* 0x000000290000780c */ /* 0x000fe20003f44270 */
[--C-:B------:R-:W-:Y:S01]  /*2ad0*/  FFMA.FTZ R46, R46, UR10, -R9.reuse ;  /* 0x0000000a2e2e7c23 */ /* 0x100fe20008010809 */
[----:B---3--:R-:W-:Y:S01]  /*2ae0*/  FSEL R44, R44, -INF , P1 ;  /* 0xff8000002c2c7808 */ /* 0x008fe20000800000 */
[--C-:B------:R-:W-:Y:S01]  /*2af0*/  FFMA.FTZ R47, R47, UR10, -R9.reuse ;  /* 0x0000000a2f2f7c23 */ /* 0x100fe20008010809 */
[----:B------:R-:W-:Y:S01]  /*2b00*/  FMNMX.FTZ R3, R41, R4, !PT ;  /* 0x0000000429037209 */ /* 0x000fe20007810000 */
[--C-:B------:R-:W-:Y:S01]  /*2b10*/  FFMA.FTZ R50, R50, UR10, -R9.reuse ;  /* 0x0000000a32327c23 */ /* 0x100fe20008010809 */
[----:B------:R-:W-:Y:S01]  /*2b20*/  ISETP.GT.AND P1, PT, R0, 0x30, PT ;  /* 0x000000300000780c */ /* 0x000fe20003f24270 */
[----:B------:R-:W3:Y:S01]  /*2b30*/  MUFU.TANH R53, R53 ;  /* 0x0000003500357308 */ /* 0x000ee20000002400 */
        /* <DEDUP_REMOVED lines=12> */
[----:B----4-:R-:W-:Y:S01]  /*2c00*/  FSEL R49, R49, -INF , P2 ;  /* 0xff80000031317808 */ /* 0x010fe20001000000 */
[--C-:B------:R-:W-:Y:S01]  /*2c10*/  FFMA.FTZ R62, R62, UR10, -R9.reuse ;  /* 0x0000000a3e3e7c23 */ /* 0x100fe20008010809 */
[----:B------:R-:W-:Y:S01]  /*2c20*/  FMNMX.FTZ R4, R48, R3, !PT ;  /* 0x0000000330047209 */ /* 0x000fe20007810000 */
[----:B------:R-:W2:Y:S01]  /*2c30*/  MUFU.TANH R57, R57 ;  /* 0x0000003900397308 */ /* 0x000ea20000002400 */
[----:B------:R-:W-:Y:S01]  /*2c40*/  ISETP.GT.AND P2, PT, R0, 0x39, PT ;  /* 0x000000390000780c */ /* 0x000fe20003f44270 */
[--C-:B------:R-:W-:Y:S01]  /*2c50*/  FFMA.FTZ R63, R63, UR10, -R9.reuse ;  /* 0x0000000a3f3f7c23 */ /* 0x100fe20008010809 */
[----:B0-----:R-:W-:Y:S01]  /*2c60*/  FSEL R52, R52, -INF , P1 ;  /* 0xff80000034347808 */ /* 0x001fe20000800000 */
[--C-:B------:R-:W-:Y:S01]  /*2c70*/  FFMA.FTZ R66, R66, UR10, -R9.reuse ;  /* 0x0000000a42427c23 */ /* 0x100fe20008010809 */
[----:B------:R-:W-:Y:S01]  /*2c80*/  FMNMX.FTZ R3, R49, R4, !PT ;  /* 0x0000000431037209 */ /* 0x000fe20007810000 */
[--C-:B------:R-:W-:Y:S01]  /*2c90*/  FFMA.FTZ R67, R67, UR10, -R9.reuse ;  /* 0x0000000a43437c23 */ /* 0x100fe20008010809 */
[----:B------:R-:W-:Y:S01]  /*2ca0*/  ISETP.GT.AND P1, PT, R0, 0x40, PT ;  /* 0x000000400000780c */ /* 0x000fe20003f24270 */
[----:B------:R-:W0:Y:S01]  /*2cb0*/  MUFU.TANH R60, R60 ;  /* 0x0000003c003c7308 */ /* 0x000e220000002400 */
[----:B---3--:R-:W-:Y:S01]  /*2cc0*/  FSEL R53, R53, -INF , P2 ;  /* 0xff80000035357808 */ /* 0x008fe20001000000 */
[--C-:B------:R-:W-:Y:S01]  /*2cd0*/  FFMA.FTZ R70, R70, UR10, -R9.reuse ;  /* 0x0000000a46467c23 */ /* 0x100fe20008010809 */
[----:B------:R-:W-:Y:S01]  /*2ce0*/  FMNMX.FTZ R4, R52, R3, !PT ;  /* 0x0000000334047209 */ /* 0x000fe20007810000 */
[----:B------:R-:W-:Y:S01]  /*2cf0*/  FFMA.FTZ R9, R71, UR10, -R9 ;  /* 0x0000000a47097c23 */ /* 0x000fe20008010809 */
[----:B------:R-:W-:-:S02]  /*2d00*/  ISETP.GT.AND P2, PT, R0, 0x41, PT ;  /* 0x000000410000780c */ /* 0x000fc40003f44270 */
[----:B-1----:R-:W-:Y:S01]  /*2d10*/  FSEL R56, R56, -INF , P1 ;  /* 0xff80000038387808 */ /* 0x002fe20000800000 */
[----:B------:R-:W1:Y:S01]  /*2d20*/  MUFU.TANH R61, R61 ;  /* 0x0000003d003d7308 */ /* 0x000e620000002400 */
[----:B------:R-:W-:Y:S02]  /*2d30*/  FMNMX.FTZ R3, R53, R4, !PT ;  /* 0x0000000435037209 */ /* 0x000fe40007810000 */
[----:B------:R-:W-:Y:S02]  /*2d40*/  ISETP.GT.AND P1, PT, R0, 0x48, PT ;  /* 0x000000480000780c */ /* 0x000fe40003f24270 */
[----:B--2---:R-:W-:Y:S02]  /*2d50*/  FSEL R57, R57, -INF , P2 ;  /* 0xff80000039397808 */ /* 0x004fe40001000000 */
[----:B------:R-:W-:Y:S01]  /*2d60*/  FMNMX.FTZ R4, R56, R3, !PT ;  /* 0x0000000338047209 */ /* 0x000fe20007810000 */
[----:B------:R-:W2:Y:S01]  /*2d70*/  MUFU.TANH R64, R64 ;  /* 0x0000004000407308 */ /* 0x000ea20000002400 */
[----:B------:R-:W-:-:S02]  /*2d80*/  ISETP.GT.AND P2, PT, R0, 0x49, PT ;  /* 0x000000490000780c */ /* 0x000fc40003f44270 */
[----:B0-----:R-:W-:Y:S02]  /*2d90*/  FSEL R60, R60, -INF , P1 ;  /* 0xff8000003c3c7808 */ /* 0x001fe40000800000 */
[----:B------:R-:W-:Y:S02]  /*2da0*/  FMNMX.FTZ R3, R57, R4, !PT ;  /* 0x0000000439037209 */ /* 0x000fe40007810000 */
[----:B------:R-:W-:Y:S01]  /*2db0*/  ISETP.GT.AND P1, PT, R0, 0x50, PT ;  /* 0x000000500000780c */ /* 0x000fe20003f24270 */
[----:B------:R-:W0:Y:S01]  /*2dc0*/  MUFU.TANH R65, R65 ;  /* 0x0000004100417308 */ /* 0x000e220000002400 */
[----:B-1----:R-:W-:Y:S02]  /*2dd0*/  FSEL R61, R61, -INF , P2 ;  /* 0xff8000003d3d7808 */ /* 0x002fe40001000000 */
[----:B------:R-:W-:Y:S02]  /*2de0*/  FMNMX.FTZ R4, R60, R3, !PT ;  /* 0x000000033c047209 */ /* 0x000fe40007810000 */
[----:B------:R-:W-:-:S02]  /*2df0*/  ISETP.GT.AND P2, PT, R0, 0x51, PT ;  /* 0x000000510000780c */ /* 0x000fc40003f44270 */
[----:B------:R-:W-:Y:S01]  /*2e00*/  FMNMX.FTZ R3, R61, R4, !PT ;  /* 0x000000043d037209 */ /* 0x000fe20007810000 */
[----:B------:R-:W1:Y:S01]  /*2e10*/  MUFU.TANH R68, R68 ;  /* 0x0000004400447308 */ /* 0x000e620000002400 */
[----:B--2---:R-:W-:Y:S02]  /*2e20*/  FSEL R64, R64, -INF , P1 ;  /* 0xff80000040407808 */ /* 0x004fe40000800000 */
[----:B------:R-:W-:Y:S02]  /*2e30*/  ISETP.GT.AND P1, PT, R0, 0x58, PT ;  /* 0x000000580000780c */ /* 0x000fe40003f24270 */
[----:B------:R-:W-:-:S03]  /*2e40*/  FMNMX.FTZ R4, R64, R3, !PT ;  /* 0x0000000340047209 */ /* 0x000fc60007810000 */
[----:B------:R-:W2:Y:S01]  /*2e50*/  MUFU.TANH R69, R69 ;  /* 0x0000004500457308 */ /* 0x000ea20000002400 */
[----:B0-----:R-:W-:Y:S02]  /*2e60*/  FSEL R65, R65, -INF , P2 ;  /* 0xff80000041417808 */ /* 0x001fe40001000000 */
[----:B------:R-:W-:Y:S02]  /*2e70*/  ISETP.GT.AND P2, PT, R0, 0x59, PT ;  /* 0x000000590000780c */ /* 0x000fe40003f44270 */
[----:B------:R-:W-:-:S03]  /*2e80*/  FMNMX.FTZ R3, R65, R4, !PT ;  /* 0x0000000441037209 */ /* 0x000fc60007810000 */
[----:B------:R-:W-:Y:S01]  /*2e90*/  MUFU.EX2 R26, R26 ;  /* 0x0000001a001a7308 */ /* 0x000fe20000000800 */
[----:B-1----:R-:W-:-:S04]  /*2ea0*/  FSEL R68, R68, -INF , P1 ;  /* 0xff80000044447808 */ /* 0x002fc80000800000 */
[----:B------:R-:W-:-:S03]  /*2eb0*/  FMNMX.FTZ R0, R68, R3, !PT ;  /* 0x0000000344007209 */ /* 0x000fc60007810000 */
[----:B------:R-:W0:Y:S01]  /*2ec0*/  MUFU.EX2 R27, R27 ;  /* 0x0000001b001b7308 */ /* 0x000e220000000800 */
[----:B--2---:R-:W-:-:S04]  /*2ed0*/  FSEL R69, R69, -INF , P2 ;  /* 0xff80000045457808 */ /* 0x004fc80001000000 */
[----:B------:R-:W-:-:S03]  /*2ee0*/  FMNMX.FTZ R0, R69, R0, !PT ;  /* 0x0000000045007209 */ /* 0x000fc60007810000 */
[----:B------:R-:W-:Y:S02]  /*2ef0*/  MUFU.EX2 R30, R30 ;  /* 0x0000001e001e7308 */ /* 0x000fe40000000800 */
[----:B------:R-:W1:Y:S06]  /*2f00*/  SHFL.BFLY PT, R3, R0, 0x2, 0x1f ;  /* 0x0c401f0000037f89 */ /* 0x000e6c00000e0000 */
[----:B------:R-:W2:Y:S01]  /*2f10*/  MUFU.EX2 R31, R31 ;  /* 0x0000001f001f7308 */ /* 0x000ea20000000800 */
[----:B0-----:R-:W-:-:S07]  /*2f20*/  F2FP.F16.F32.PACK_AB R173, R27, R26 ;  /* 0x0000001a1bad723e */ /* 0x001fce00000000ff */
[----:B------:R-:W-:Y:S08]  /*2f30*/  MUFU.EX2 R34, R34 ;  /* 0x0000002200227308 */ /* 0x000ff00000000800 */
[----:B------:R-:W0:Y:S01]  /*2f40*/  MUFU.EX2 R35, R35 ;  /* 0x0000002300237308 */ /* 0x000e220000000800 */
[----:B--2---:R-:W-:Y:S02]  /*2f50*/  F2FP.F16.F32.PACK_AB R175, R31, R30 ;  /* 0x0000001e1faf723e */ /* 0x004fe400000000ff */
[----:B-1----:R-:W-:-:S05]  /*2f60*/  FMNMX.FTZ R3, R0, R3, !PT ;  /* 0x0000000300037209 */ /* 0x002fca0007810000 */
[----:B------:R-:W1:Y:S01]  /*2f70*/  SHFL.BFLY PT, R4, R3, 0x1, 0x1f ;  /* 0x0c201f0003047f89 */ /* 0x000e6200000e0000 */
[----:B------:R2:W-:Y:S08]  /*2f80*/  MUFU.EX2 R155, R9 ;  /* 0x00000009009b7308 */ /* 0x0005f00000000800 */
[----:B------:R-:W-:Y:S01]  /*2f90*/  MUFU.EX2 R38, R38 ;  /* 0x0000002600267308 */ /* 0x000fe20000000800 */
[----:B--2---:R-:W-:Y:S01]  /*2fa0*/  FADD.FTZ R9, R26, R27 ;  /* 0x0000001b1a097221 */ /* 0x004fe20000010000 */
[----:B0-----:R-:W-:-:S06]  /*2fb0*/  F2FP.F16.F32.PACK_AB R169, R35, R34 ;  /* 0x0000002223a9723e */ /* 0x001fcc00000000ff */
[----:B------:R-:W0:Y:S01]  /*2fc0*/  MUFU.EX2 R39, R39 ;  /* 0x0000002700277308 */ /* 0x000e220000000800 */
        /* <DEDUP_REMOVED lines=8> */
[----:B0-----:R-:W-:Y:S01]  /*3050*/  F2FP.F16.F32.PACK_AB R171, R39, R38 ;  /* 0x0000002627ab723e */ /* 0x001fe200000000ff */
        /* <DEDUP_REMOVED lines=14> */
[----:B------:R-:W0:Y:S01]  /*3140*/  MUFU.EX2 R25, R25 ;  /* 0x0000001900197308 */ /* 0x000e220000000800 */
        /* <DEDUP_REMOVED lines=16> */
[----:B0-----:R-:W-:Y:S01]  /*3250*/  FADD.FTZ R9, R24, R25 ;  /* 0x0000001918097221 */ /* 0x001fe20000010000 */
[----:B------:R-:W-:Y:S01]  /*3260*/  FADD.FTZ R15, R43, R12 ;  /* 0x0000000c2b0f7221 */ /* 0x000fe20000010000 */
[--C-:B------:R-:W-:Y:S01]  /*3270*/  FFMA.FTZ R65, R65, UR10, -R3.reuse ;  /* 0x0000000a41417c23 */ /* 0x100fe20008010803 */
[--C-:B------:R-:W-:Y:S01]  /*3280*/  FFMA.FTZ R68, R68, UR10, -R3.reuse ;  /* 0x0000000a44447c23 */ /* 0x100fe20008010803 */
[----:B------:R-:W-:Y:S01]  /*3290*/  FFMA.FTZ R3, R69, UR10, -R3 ;  /* 0x0000000a45037c23 */ /* 0x000fe20008010803 */
[----:B------:R-:W-:-:S02]  /*32a0*/  F2FP.F16.F32.PACK_AB R165, R43, R42 ;  /* 0x0000002a2ba5723e */ /* 0x000fc400000000ff */
[----:B------:R-:W0:Y:S01]  /*32b0*/  MUFU.EX2 R32, R32 ;  /* 0x0000002000207308 */ /* 0x000e220000000800 */
[----:B--2---:R-:W-:Y:S01]  /*32c0*/  FADD.FTZ R0, R28, R9 ;  /* 0x000000091c007221 */ /* 0x004fe20000010000 */
[----:B------:R-:W-:Y:S02]  /*32d0*/  IADD3 R9, -R22, 0xb, RZ ;  /* 0x0000000b16097810 */ /* 0x000fe40007ffe1ff */
[----:B------:R-:W-:-:S04]  /*32e0*/  F2FP.F16.F32.PACK_AB R172, R25, R24 ;  /* 0x0000001819ac723e */ /* 0x000fc800000000ff */
[----:B------:R-:W2:Y:S01]  /*32f0*/  MUFU.EX2 R33, R33 ;  /* 0x0000002100217308 */ /* 0x000ea20000000800 */
[C---:B-1----:R-:W-:Y:S01]  /*3300*/  FADD.FTZ R13, R29.reuse, R0 ;  /* 0x000000001d0d7221 */ /* 0x042fe20000010000 */
[----:B------:R-:W-:Y:S01]  /*3310*/  @!P1 VIADD R0, R6, 0x22840 ;  /* 0x0002284006009836 */ /* 0x000fe20000000000 */
[----:B------:R-:W-:-:S04]  /*3320*/  F2FP.F16.F32.PACK_AB R174, R29, R28 ;  /* 0x0000001c1dae723e */ /* 0x000fc800000000ff */
[----:B------:R-:W-:Y:S01]  /*3330*/  @!P1 PRMT R0, RZ, 0x654, R0 ;  /* 0x00000654ff009816 */ /* 0x000fe20000000000 */
[----:B------:R-:W1:Y:S01]  /*3340*/  MUFU.EX2 R36, R36 ;  /* 0x0000002400247308 */ /* 0x000e620000000800 */
[----:B0-----:R-:W-:Y:S01]  /*3350*/  FADD.FTZ R10, R32, R13 ;  /* 0x0000000d200a7221 */ /* 0x001fe20000010000 */
[----:B------:R0:W-:Y:S06]  /*3360*/  BAR.ARV R9, 0x100 ;  /* 0x000400090000751d */ /* 0x0001ec0000002000 */
[----:B------:R-:W3:Y:S01]  /*3370*/  MUFU.EX2 R46, R46 ;  /* 0x0000002e002e7308 */ /* 0x000ee20000000800 */
[C---:B--2---:R-:W-:Y:S01]  /*3380*/  FADD.FTZ R13, R33.reuse, R10 ;  /* 0x0000000a210d7221 */ /* 0x044fe20000010000 */
[----:B------:R2:W-:Y:S01]  /*3390*/  @!P1 SYNCS.ARRIVE.TRANS64.RED.A1T0 RZ, [R0+URZ], RZ ;  /* 0x000000ff00ff99a7 */ /* 0x0005e2000810043f */
[----:B------:R-:W-:-:S05]  /*33a0*/  F2FP.F16.F32.PACK_AB R168, R33, R32 ;  /* 0x0000002021a8723e */ /* 0x000fca00000000ff */
[----:B------:R-:W4:Y:S01]  /*33b0*/  MUFU.EX2 R37, R37 ;  /* 0x0000002500257308 */ /* 0x000f220000000800 */
[----:B-1----:R-:W-:-:S07]  /*33c0*/  FADD.FTZ R10, R36, R13 ;  /* 0x0000000d240a7221 */ /* 0x002fce0000010000 */
[----:B------:R-:W1:Y:S01]  /*33d0*/  MUFU.EX2 R47, R47 ;  /* 0x0000002f002f7308 */ /* 0x000e620000000800 */
[----:B---3--:R-:W-:-:S07]  /*33e0*/  FADD.FTZ R12, R46, R15 ;  /* 0x0000000f2e0c7221 */ /* 0x008fce0000010000 */
[----:B------:R-:W2:Y:S01]  /*33f0*/  MUFU.EX2 R40, R40 ;  /* 0x0000002800287308 */ /* 0x000ea20000000800 */
[C---:B----4-:R-:W-:Y:S01]  /*3400*/  FADD.FTZ R13, R37.reuse, R10 ;  /* 0x0000000a250d7221 */ /* 0x050fe20000010000 */
[----:B------:R-:W-:-:S06]  /*3410*/  F2FP.F16.F32.PACK_AB R170, R37, R36 ;  /* 0x0000002425aa723e */ /* 0x000fcc00000000ff */
[----:B------:R-:W3:Y:S01]  /*3420*/  MUFU.EX2 R50, R50 ;  /* 0x0000003200327308 */ /* 0x000ee20000000800 */
[C---:B-1----:R-:W-:Y:S01]  /*3430*/  FADD.FTZ R15, R47.reuse, R12 ;  /* 0x0000000c2f0f7221 */ /* 0x042fe20000010000 */
[----:B------:R-:W-:-:S06]  /*3440*/  F2FP.F16.F32.PACK_AB R167, R47, R46 ;  /* 0x0000002e2fa7723e */ /* 0x000fcc00000000ff */
[----:B------:R-:W1:Y:S01]  /*3450*/  MUFU.EX2 R41, R41 ;  /* 0x0000002900297308 */ /* 0x000e620000000800 */
[----:B--2---:R-:W-:-:S07]  /*3460*/  FADD.FTZ R0, R40, R13 ;  /* 0x0000000d28007221 */ /* 0x004fce0000010000 */
[----:B------:R-:W2:Y:S01]  /*3470*/  MUFU.EX2 R51, R51 ;  /* 0x0000003300337308 */ /* 0x000ea20000000800 */
[----:B---3--:R-:W-:-:S07]  /*3480*/  FADD.FTZ R10, R50, R15 ;  /* 0x0000000f320a7221 */ /* 0x008fce0000010000 */
[----:B------:R-:W3:Y:S01]  /*3490*/  MUFU.EX2 R44, R44 ;  /* 0x0000002c002c7308 */ /* 0x000ee20000000800 */
[C---:B-1----:R-:W-:Y:S01]  /*34a0*/  FADD.FTZ R13, R41.reuse, R0 ;  /* 0x00000000290d7221 */ /* 0x042fe20000010000 */
[----:B------:R-:W-:-:S06]  /*34b0*/  F2FP.F16.F32.PACK_AB R164, R41, R40 ;  /* 0x0000002829a4723e */ /* 0x000fcc00000000ff */
[----:B------:R-:W1:Y:S01]  /*34c0*/  MUFU.EX2 R54, R54 ;  /* 0x0000003600367308 */ /* 0x000e620000000800 */
[C---:B--2---:R-:W-:Y:S01]  /*34d0*/  FADD.FTZ R15, R51.reuse, R10 ;  /* 0x0000000a330f7221 */ /* 0x044fe20000010000 */
[----:B------:R-:W-:-:S06]  /*34e0*/  F2FP.F16.F32.PACK_AB R161, R51, R50 ;  /* 0x0000003233a1723e */ /* 0x000fcc00000000ff */
[----:B------:R-:W2:Y:S01]  /*34f0*/  MUFU.EX2 R45, R45 ;  /* 0x0000002d002d7308 */ /* 0x000ea20000000800 */
[----:B---3--:R-:W-:-:S07]  /*3500*/  FADD.FTZ R0, R44, R13 ;  /* 0x0000000d2c007221 */ /* 0x008fce0000010000 */
        /* <DEDUP_REMOVED lines=43> */
[----:B---3--:R-:W-:Y:S01]  /*37c0*/  FADD.FTZ R15, R61, R0 ;  /* 0x000000003d0f7221 */ /* 0x008fe20000010000 */
[C---:B------:R-:W-:Y:S01]  /*37d0*/  FADD.FTZ R0, R155.reuse, R10 ;  /* 0x0000000a9b007221 */ /* 0x040fe20000010000 */
[----:B------:R-:W-:Y:S02]  /*37e0*/  F2FP.F16.F32.PACK_AB R155, R155, R70 ;  /* 0x000000469b9b723e */ /* 0x000fe400000000ff */
[----:B------:R-:W-:-:S03]  /*37f0*/  F2FP.F16.F32.PACK_AB R158, R61, R60 ;  /* 0x0000003c3d9e723e */ /* 0x000fc600000000ff */
[----:B------:R-:W3:Y:S01]  /*3800*/  MUFU.EX2 R68, R68 ;  /* 0x0000004400447308 */ /* 0x000ee20000000800 */
[----:B-1----:R-:W-:-:S07]  /*3810*/  FADD.FTZ R10, R64, R15 ;  /* 0x0000000f400a7221 */ /* 0x002fce0000010000 */
[----:B------:R-:W1:Y:S01]  /*3820*/  MUFU.EX2 R13, R3 ;  /* 0x00000003000d7308 */ /* 0x000e620000000800 */
[C---:B--2---:R-:W-:Y:S01]  /*3830*/  FADD.FTZ R15, R65.reuse, R10 ;  /* 0x0000000a410f7221 */ /* 0x044fe20000010000 */
[----:B------:R-:W-:-:S03]  /*3840*/  F2FP.F16.F32.PACK_AB R152, R65, R64 ;  /* 0x000000404198723e */ /* 0x000fc600000000ff */
[----:B---3--:R-:W-:-:S04]  /*3850*/  FADD.FTZ R10, R68, R15 ;  /* 0x0000000f440a7221 */ /* 0x008fc80000010000 */
[C---:B-1----:R-:W-:Y:S01]  /*3860*/  FADD.FTZ R3, R13.reuse, R10 ;  /* 0x0000000a0d037221 */ /* 0x042fe20000010000 */
[----:B------:R-:W-:Y:S01]  /*3870*/  F2FP.F16.F32.PACK_AB R154, R13, R68 ;  /* 0x000000440d9a723e */ /* 0x000fe200000000ff */
[----:B0-----:R-:W-:Y:S06]  /*3880*/  @!P0 BRA `(.L_x_3553) ;  /* 0x0000000000048947 */ /* 0x001fec0003800000 */
[----:B------:R-:W-:Y:S01]  /*3890*/  BPT.TRAP 0x1 ;  /* 0x000000040000795c */ /* 0x000fe20000300000 */
.L_x_3553:
[----:B------:R0:W1:Y:S01]  /*38a0*/  SYNCS.PHASECHK.TRANS64.TRYWAIT P2, [R6+URZ+0x22850], R11 ;  /* 0x0228500b060075a7 */ /* 0x000062000804017f */
[----:B------:R-:W-:Y:S05]  /*38b0*/  @!P0 BRA `(.L_x_3554) ;  /* 0x0000000000048947 */ /* 0x000fea0003800000 */
[----:B------:R-:W-:Y:S01]  /*38c0*/  BPT.TRAP 0x1 ;  /* 0x000000040000795c */ /* 0x000fe20000300000 */
.L_x_3554:
[----:B-1----:R-:W-:Y:S05]  /*38d0*/  @P2 BRA `(.L_x_3555) ;  /* 0x0000000000082947 */ /* 0x002fea0003800000 */
[----:B------:R-:W1:Y:S02]  /*38e0*/  SYNCS.PHASECHK.TRANS64.TRYWAIT P2, [R6+URZ+0x22850], R11 ;  /* 0x0228500b060075a7 */ /* 0x000e64000804017f */
[----:B-1----:R-:W-:Y:S05]  /*38f0*/  @!P2 BRA `(.L_x_3556) ;  /* 0x000000d000a8a947 */ /* 0x002fea0003800000 */
.L_x_3555:
[----:B------:R-:W-:Y:S01]  /*3900*/  R2UR UR6, R7 ;  /* 0x00000000070672ca */ /* 0x000fe200000e0000 */
[----:B------:R2:W-:Y:S01]  /*3910*/  BAR.SYNC.DEFER_BLOCKING R8, 0x100 ;  /* 0x000400080000751d */ /* 0x0005e20000010000 */
[----:B------:R-:W-:Y:S01]  /*3920*/  UIADD3 UR23, UR50, -0x2, URZ ;  /* 0xfffffffe32177890 */ /* 0x000fe2000fffe03f */
[----:B01----:R-:W-:-:S04]  /*3930*/  @!P1 VIADD R6, R6, 0x22860 ;  /* 0x0002286006069836 */ /* 0x003fc80000000000 */
[----:B------:R-:W-:Y:S01]  /*3940*/  UMOV UR7, 0x40000040 ;  /* 0x4000004000077882 */ /* 0x000fe20000000000 */
[----:B------:R-:W-:-:S05]  /*3950*/  @!P1 PRMT R6, RZ, 0x654, R6 ;  /* 0x00000654ff069816 */ /* 0x000fca0000000006 */
        /* <DEDUP_REMOVED lines=38> */
[----:B------:R-:W-:-:S04]  /*3bc0*/  UIADD3 UR6, UR41, -UR44, URZ ;  /* 0x8000002c29067290 */ /* 0x000fc8000fffe03f */
[----:B------:R-:W-:-:S04]  /*3bd0*/  ULEA UR6, UR49, UR6, 0x7 ;  /* 0x0000000631067291 */ /* 0x000fc8000f8e383f */
        /* <DEDUP_REMOVED lines=9> */
[----:B--2---:R-:W-:Y:S05]  /*3c70*/  @!P2 BRA `(.L_x_3557) ;  /* 0x00000028007ca947 */ /* 0x004fea0003800000 */
[----:B------:R-:W-:Y:S01]  /*3c80*/  IMAD.MOV.U32 R8, RZ, RZ, R5 ;  /* 0x000000ffff087224 */ /* 0x000fe200078e0005 */
[----:B------:R-:W-:Y:S01]  /*3c90*/  ULDC UR25, c[0x0][0x9d8] ;  /* 0x0002760000197ab9 */ /* 0x000fe20000000800 */
[----:B------:R-:W-:Y:S01]  /*3ca0*/  IMAD.MOV.U32 R7, RZ, RZ, R4 ;  /* 0x000000ffff077224 */ /* 0x000fe200078e0004 */
[----:B------:R-:W-:-:S06]  /*3cb0*/  ULDC UR24, c[0x0][0x988] ;  /* 0x0002620000187ab9 */ /* 0x000fcc0000000800 */
.L_x_3566:
[----:B------:R-:W-:-:S04]  /*3cc0*/  UIADD3 UR37, UR37, 0x1, URZ ;  /* 0x0000000125257890 */ /* 0x000fc8000fffe03f */
[----:B------:R-:W-:-:S04]  /*3cd0*/  UISETP.NE.AND UP0, UPT, UR37, 0x2, UPT ;  /* 0x000000022500788c */ /* 0x000fc8000bf05270 */
[----:B------:R-:W-:Y:S02]  /*3ce0*/  USEL UR6, URZ, 0x1, UP0 ;  /* 0x000000013f067887 */ /* 0x000fe40008000000 */
[----:B------:R-:W-:Y:S02]  /*3cf0*/  USEL UR37, UR37, URZ, UP0 ;  /* 0x0000003f25257287 */ /* 0x000fe40008000000 */
[----:B------:R-:W-:Y:S01]  /*3d00*/  ULOP3.LUT UR40, UR40, UR6, URZ, 0x3c, !UPT ;  /* 0x0000000628287292 */ /* 0x000fe2000f8e3c3f */
[----:B0-----:R-:W-:Y:S11]  /*3d10*/  @!P0 BRA `(.L_x_3558) ;  /* 0x0000000000048947 */ /* 0x001ff60003800000 */
[----:B------:R-:W-:Y:S01]  /*3d20*/  BPT.TRAP 0x1 ;  /* 0x000000040000795c */ /* 0x000fe20000300000 */
.L_x_3558:
        /* <DEDUP_REMOVED lines=9> */
.L_x_3559:
[----:B-1----:R-:W-:Y:S05]  /*3dc0*/  @P2 BRA `(.L_x_3560) ;  /* 0x0000000000082947 */ /* 0x002fea0003800000 */
[----:B------:R-:W1:Y:S02]  /*3dd0*/  SYNCS.PHASECHK.TRANS64.TRYWAIT P2, [UR26+0x22830], R6 ;  /* 0x02283006ff0075a7 */ /* 0x000e64000804015a */
[----:B-1----:R-:W-:Y:S05]  /*3de0*/  @!P2 BRA `(.L_x_3561) ;  /* 0x000000cc0080a947 */ /* 0x002fea0003800000 */
.L_x_3560:
[----:B------:R-:W-:Y:S01]  /*3df0*/  UIMAD UR18, UR37, 0x300, UR20 ;  /* 0x00000300251278a4 */ /* 0x000fe2000f8e0214 */
[----:B------:R-:W-:Y:S01]  /*3e00*/  WARPGROUP.ARRIVE ;  /* 0x00000000000079c5 */ /* 0x000fe20000000000 */
[----:B------:R-:W-:Y:S01]  /*3e10*/  UMOV UR19, 0x40000040 ;  /* 0x4000004000137882 */ /* 0x000fe20000000000 */
[----:B------:R-:W-:Y:S01]  /*3e20*/  UMOV UR7, 0x40000040 ;  /* 0x4000004000077882 */ /* 0x000fe20000000000 */
[----:B------:R-:W-:Y:S01]  /*3e30*/  UIADD3 UR6, UR18, 0x2, URZ ;  /* 0x0000000212067890 */ /* 0x000fe2000fffe03f */
[----:B------:R-:W-:Y:S01]  /*3e40*/  MOV R13, 0xfffffffe ;  /* 0xfffffffe000d7802 */ /* 0x000fe20000000f00 */
        /* <DEDUP_REMOVED lines=8> */
[----:B------:R-:W-:-:S04]  /*3ed0*/  USHF.L.U32 UR6, UR49, 0x7, URZ ;  /* 0x0000000731067899 */ /* 0x000fc8000800063f */
[----:B------:R-:W-:-:S04]  /*3ee0*/  UIMAD UR6, UR23, -0x60, UR6 ;  /* 0xffffffa0170678a4 */ /* 0x000fc8000f8e0206 */
[----:B------:R-:W-:-:S04]  /*3ef0*/  UIADD3 UR6, UR6, 0x1, UR41 ;  /* 0x0000000106067890 */ /* 0x000fc8000fffe029 */
[----:B------:R-:W-:Y:S01]  /*3f00*/  UIADD3 UR6, UR6, -UR44, URZ ;  /* 0x8000002c06067290 */ /* 0x000fe2000fffe03f */
        /* <DEDUP_REMOVED lines=15> */
[----:B------:R-:W-:-:S02]  /*4000*/  IMAD R170, R18, R13, UR6 ;  /* 0x0000000612aa7e24 */ /* 0x000fc4000f8e020d */
[----:B------:R-:W-:Y:S01]  /*4010*/  FMUL.FTZ R10, R157, UR25 ;  /* 0x000000199d0a7c20 */ /* 0x000fe20008410000 */
[----:B------:R-:W-:Y:S01]  /*4020*/  FMUL.FTZ R205, R160, UR25 ;  /* 0x00000019a0cd7c20 */ /* 0x000fe20008410000 */
[----:B------:R-:W-:Y:S01]  /*4030*/  FMUL.FTZ R11, R161, UR25 ;  /* 0x00000019a10b7c20 */ /* 0x000fe20008410000 */
[----:B------:R-:W-:Y:S02]  /*4040*/  IMAD.IADD R170, R19, 0x1, R170 ;  /* 0x0000000113aa7824 */ /* 0x000fe400078e02aa */
[----:B------:R-:W-:Y:S01]  /*4050*/  FMUL.FTZ R161, R163, UR25 ;  /* 0x00000019a3a17c20 */ /* 0x000fe20008410000 */
[----:B------:R-:W-:Y:S01]  /*4060*/  FMUL.FTZ R163, R167, UR25 ;  /* 0x00000019a7a37c20 */ /* 0x000fe20008410000 */
[----:B------:R-:W2:Y:S01]  /*4070*/  MUFU.TANH R5, R5 ;  /* 0x0000000500057308 */ /* 0x000ea20000002400 */
[----:B------:R-:W-:Y:S01]  /*4080*/  FMUL.FTZ R15, R154, UR25 ;  /* 0x000000199a0f7c20 */ /* 0x000fe20008410000 */
[C---:B------:R-:W-:Y:S01]  /*4090*/  ISETP.GT.AND P2, PT, R170.reuse, RZ, PT ;  /* 0x000000ffaa00720c */ /* 0x040fe20003f44270 */
[----:B------:R-:W-:Y:S01]  /*40a0*/  FMUL.FTZ R167, R171, UR25 ;  /* 0x00000019aba77c20 */ /* 0x000fe20008410000 */
[----:B------:R-:W-:Y:S01]  /*40b0*/  ISETP.GT.AND P3, PT, R170, 0x1, PT ;  /* 0x00000001aa00780c */ /* 0x000fe20003f64270 */
[----:B------:R-:W-:Y:S01]  /*40c0*/  FMUL.FTZ R173, R173, UR25 ;  /* 0x00000019adad7c20 */ /* 0x000fe20008410000 */
[----:B------:R-:W-:Y:S01]  /*40d0*/  FMUL.FTZ R165, R165, UR25 ;  /* 0x00000019a5a57c20 */ /* 0x000fe20008410000 */
[----:B------:R-:W-:Y:S01]  /*40e0*/  FMUL.FTZ R177, R177, UR25 ;  /* 0x00000019b1b17c20 */ /* 0x000fe20008410000 */
[----:B------:R-:W3:Y:S01]  /*40f0*/  MUFU.TANH R9, R9 ;  /* 0x0000000900097308 */ /* 0x000ee20000002400 */
[----:B-1----:R-:W-:Y:S01]  /*4100*/  FSEL R207, R4, -INF , P2 ;  /* 0xff80000004cf7808 */ /* 0x002fe20001000000 */
[----:B------:R-:W-:Y:S01]  /*4110*/  FMUL.FTZ R168, R168, UR25 ;  /* 0x00000019a8a87c20 */ /* 0x000fe20008410000 */
[----:B------:R-:W-:Y:S01]  /*4120*/  ISETP.GT.AND P2, PT, R170, 0x8, PT ;  /* 0x00000008aa00780c */ /* 0x000fe20003f44270 */
[----:B------:R-:W-:Y:S01]  /*4130*/  FMUL.FTZ R169, R169, UR25 ;  /* 0x00000019a9a97c20 */ /* 0x000fe20008410000 */
[----:B------:R-:W-:Y:S01]  /*4140*/  FMNMX.FTZ R154, R207, R7, !PT ;  /* 0x00000007cf9a7209 */ /* 0x000fe20007810000 */
[----:B------:R-:W-:Y:S01]  /*4150*/  FMUL.FTZ R172, R172, UR25 ;  /* 0x00000019acac7c20 */ /* 0x000fe20008410000 */
[----:B------:R-:W-:Y:S01]  /*4160*/  FMUL.FTZ R4, R181, UR25 ;  /* 0x00000019b5047c20 */ /* 0x000fe20008410000 */
[----:B------:R-:W-:Y:S01]  /*4170*/  MUFU.TANH R10, R10 ;  /* 0x0000000a000a7308 */ /* 0x000fe20000002400 */
[----:B--2---:R-:W-:Y:S01]  /*4180*/  FSEL R171, R5, -INF , P3 ;  /* 0xff80000005ab7808 */ /* 0x004fe20001800000 */
[----:B------:R-:W-:Y:S01]  /*4190*/  FMUL.FTZ R14, R155, UR25 ;  /* 0x000000199b0e7c20 */ /* 0x000fe20008410000 */
[----:B------:R-:W-:Y:S01]  /*41a0*/  ISETP.GT.AND P3, PT, R170, 0x9, PT ;  /* 0x00000009aa00780c */ /* 0x000fe20003f64270 */
[----:B------:R-:W-:Y:S01]  /*41b0*/  FMUL.FTZ R176, R176, UR25 ;  /* 0x00000019b0b07c20 */ /* 0x000fe20008410000 */
[----:B------:R-:W-:Y:S01]  /*41c0*/  FMNMX.FTZ R154, R171, R154, !PT ;  /* 0x0000009aab9a7209 */ /* 0x000fe20007810000 */
        /* <DEDUP_REMOVED lines=14> */
[----:B------:R-:W-:-:S04]  /*42b0*/  FMUL.FTZ R175, R175, UR25 ;  /* 0x00000019afaf7c20 */ /* 0x000fc80008410000 */
[----:B------:R-:W-:Y:S08]  /*42c0*/  MUFU.TANH R12, R12 ;  /* 0x0000000c000c7308 */ /* 0x000ff00000002400 */
[----:B------:R3:W-:Y:S08]  /*42d0*/  MUFU.TANH R152, R173 ;  /* 0x000000ad00987308 */ /* 0x0007f00000002400 */
[----:B------:R-:W4:Y:S01]  /*42e0*/  MUFU.TANH R165, R165 ;  /* 0x000000a500a57308 */ /* 0x000f220000002400 */
[----:B---3--:R-:W-:-:S02]  /*42f0*/  FSEL R173, R9, -INF , P2 ;  /* 0xff80000009ad7808 */ /* 0x008fc40001000000 */
[C---:B------:R-:W-:Y:S02]  /*4300*/  ISETP.GT.AND P2, PT, R170.reuse, 0x10, PT ;  /* 0x00000010aa00780c */ /* 0x040fe40003f44270 */
[----:B------:R-:W-:Y:S02]  /*4310*/  FMNMX.FTZ R154, R173, R154, !PT ;  /* 0x0000009aad9a7209 */ /* 0x000fe40007810000 */
[----:B-1----:R-:W-:Y:S01]  /*4320*/  FSEL R205, R205, -INF , P2 ;  /* 0xff800000cdcd7808 */ /* 0x002fe20001000000 */
[----:B------:R1:W-:Y:S01]  /*4330*/  MUFU.TANH R13, R177 ;  /* 0x000000b1000d7308 */ /* 0x0003e20000002400 */
[----:B------:R-:W-:-:S07]  /*4340*/  ISETP.GT.AND P2, PT, R170, 0x18, PT ;  /* 0x00000018aa00780c */ /* 0x000fce0003f44270 */
[----:B------:R3:W5:Y:S01]  /*4350*/  MUFU.TANH R160, R168 ;  /* 0x000000a800a07308 */ /* 0x0007620000002400 */
[----:B-1----:R-:W-:Y:S02]  /*4360*/  FSEL R177, R10, -INF , P3 ;  /* 0xff8000000ab17808 */ /* 0x002fe40001800000 */
[----:B------:R-:W-:Y:S02]  /*4370*/  ISETP.GT.AND P3, PT, R170, 0x11, PT ;  /* 0x00000011aa00780c */ /* 0x000fe40003f64270 */
[----:B------:R-:W-:Y:S02]  /*4380*/  FMNMX.FTZ R154, R177, R154, !PT ;  /* 0x0000009ab19a7209 */ /* 0x000fe40007810000 */
[----:B--2---:R-:W-:Y:S01]  /*4390*/  FSEL R181, R11, -INF , P3 ;  /* 0xff8000000bb57808 */ /* 0x004fe20001800000 */
[----:B------:R1:W2:Y:S01]  /*43a0*/  MUFU.TANH R153, R169 ;  /* 0x000000a900997308 */ /* 0x0002a20000002400 */
[----:B------:R-:W-:Y:S01]  /*43b0*/  FMNMX.FTZ R154, R205, R154, !PT ;  /* 0x0000009acd9a7209 */ /* 0x000fe20007810000 */
[----:B---3--:R-:W-:Y:S01]  /*43c0*/  FMUL.FTZ R168, R174, UR25 ;  /* 0x00000019aea87c20 */ /* 0x008fe20008410000 */
[----:B------:R-:W-:-:S02]  /*43d0*/  ISETP.GT.AND P3, PT, R170, 0x19, PT ;  /* 0x00000019aa00780c */ /* 0x000fc40003f64270 */
[----:B------:R-:W-:Y:S02]  /*43e0*/  FMNMX.FTZ R154, R181, R154, !PT ;  /* 0x0000009ab59a7209 */ /* 0x000fe40007810000 */
[----:B----4-:R-:W-:Y:S01]  /*43f0*/  FSEL R165, R165, -INF , P3 ;  /* 0xff800000a5a57808 */ /* 0x010fe20001800000 */
[----:B------:R-:W3:Y:S01]  /*4400*/  MUFU.TANH R155, R172 ;  /* 0x000000ac009b7308 */ /* 0x000ee20000002400 */
[----:B-1----:R-:W-:Y:S02]  /*4410*/  FSEL R169, R12, -INF , P2 ;  /* 0xff8000000ca97808 */ /* 0x002fe40001000000 */
[C---:B------:R-:W-:Y:S02]  /*4420*/  ISETP.GT.AND P2, PT, R170.reuse, 0x20, PT ;  /* 0x00000020aa00780c */ /* 0x040fe40003f44270 */
[----:B------:R-:W-:Y:S02]  /*4430*/  FMNMX.FTZ R154, R169, R154, !PT ;  /* 0x0000009aa99a7209 */ /* 0x000fe40007810000 */
[----:B------:R-:W-:Y:S01]  /*4440*/  ISETP.GT.AND P3, PT, R170, 0x21, PT ;  /* 0x00000021aa00780c */ /* 0x000fe20003f64270 */
[----:B------:R1:W4:Y:S01]  /*4450*/  MUFU.TANH R20, R176 ;  /* 0x000000b000147308 */ /* 0x0003220000002400 */
[----:B-----5:R-:W-:-:S02]  /*4460*/  FSEL R160, R160, -INF , P2 ;  /* 0xff800000a0a07808 */ /* 0x020fc40001000000 */
[----:B------:R-:W-:Y:S02]  /*4470*/  FMNMX.FTZ R5, R165, R154, !PT ;  /* 0x0000009aa5057209 */ /* 0x000fe40007810000 */
[----:B------:R-:W-:Y:S02]  /*4480*/  ISETP.GT.AND P2, PT, R170, 0x28, PT ;  /* 0x00000028aa00780c */ /* 0x000fe40003f44270 */
[----:B--2---:R-:W-:Y:S01]  /*4490*/  FSEL R153, R153, -INF , P3 ;  /* 0xff80000099997808 */ /* 0x004fe20001800000 */
[----:B------:R-:W2:Y:S01]  /*44a0*/  MUFU.TANH R180, R180 ;  /* 0x000000b400b47308 */ /* 0x000ea20000002400 */
[----:B------:R-:W-:Y:S01]  /*44b0*/  FMNMX.FTZ R10, R160, R5, !PT ;  /* 0x00000005a00a7209 */ /* 0x000fe20007810000 */
[----:B-1----:R-:W-:Y:S01]  /*44c0*/  FMUL.FTZ R176, R178, UR25 ;  /* 0x00000019b2b07c20 */ /* 0x002fe20008410000 */
[C---:B------:R-:W-:Y:S01]  /*44d0*/  ISETP.GT.AND P3, PT, R170.reuse, 0x29, PT ;  /* 0x00000029aa00780c */ /* 0x040fe20003f64270 */
[----:B------:R-:W-:Y:S01]  /*44e0*/  FMUL.FTZ R178, R179, UR25 ;  /* 0x00000019b3b27c20 */ /* 0x000fe20008410000 */
[----:B---3--:R-:W-:Y:S01]  /*44f0*/  FSEL R155, R155, -INF , P2 ;  /* 0xff8000009b9b7808 */ /* 0x008fe20001000000 */
[----:B------:R-:W-:Y:S01]  /*4500*/  FMUL.FTZ R179, R183, UR25 ;  /* 0x00000019b7b37c20 */ /* 0x000fe20008410000 */
[----:B------:R-:W-:Y:S01]  /*4510*/  FMNMX.FTZ R10, R153, R10, !PT ;  /* 0x0000000a990a7209 */ /* 0x000fe20007810000 */
[----:B------:R-:W1:Y:S01]  /*4520*/  MUFU.TANH R4, R4 ;  /* 0x0000000400047308 */ /* 0x000e620000002400 */
[----:B------:R-:W-:Y:S01]  /*4530*/  ISETP.GT.AND P2, PT, R170, 0x30, PT ;  /* 0x00000030aa00780c */ /* 0x000fe20003f44270 */
[----:B------:R-:W-:Y:S01]  /*4540*/  FMUL.FTZ R183, R187, UR25 ;  /* 0x00000019bbb77c20 */ /* 0x000fe20008410000 */
[----:B------:R-:W-:Y:S01]  /*4550*/  FSEL R152, R152, -INF , P3 ;  /* 0xff80000098987808 */ /* 0x000fe20001800000 */
[----:B------:R-:W-:Y:S01]  /*4560*/  FMUL.FTZ R187, R195, UR25 ;  /* 0x00000019c3bb7c20 */ /* 0x000fe20008410000 */
[----:B------:R-:W-:-:S02]  /*4570*/  FMNMX.FTZ R5, R155, R10, !PT ;  /* 0x0000000a9b057209 */ /* 0x000fc40007810000 */
[----:B------:R-:W-:Y:S01]  /*4580*/  ISETP.GT.AND P3, PT, R170, 0x31, PT ;  /* 0x00000031aa00780c */ /* 0x000fe20003f64270 */
[----:B------:R-:W3:Y:S01]  /*4590*/  MUFU.TANH R184, R184 ;  /* 0x000000b800b87308 */ /* 0x000ee20000002400 */
[----:B----4-:R-:W-:Y:S02]  /*45a0*/  FSEL R20, R20, -INF , P2 ;  /* 0xff80000014147808 */ /* 0x010fe40001000000 */
[----:B------:R-:W-:Y:S02]  /*45b0*/  FMNMX.FTZ R5, R152, R5, !PT ;  /* 0x0000000598057209 */ /* 0x000fe40007810000 */
[----:B------:R-:W-:Y:S02]  /*45c0*/  ISETP.GT.AND P2, PT, R170, 0x38, PT ;  /* 0x00000038aa00780c */ /* 0x000fe40003f44270 */
[----:B------:R-:W-:Y:S01]  /*45d0*/  FSEL R12, R13, -INF , P3 ;  /* 0xff8000000d0c7808 */ /* 0x000fe20001800000 */
[----:B------:R-:W4:Y:S01]  /*45e0*/  MUFU.TANH R9, R185 ;  /* 0x000000b900097308 */ /* 0x000f220000002400 */
[----:B------:R-:W-:-:S02]  /*45f0*/  FMNMX.FTZ R5, R20, R5, !PT ;  /* 0x0000000514057209 */ /* 0x000fc40007810000 */
[----:B------:R-:W-:Y:S02]  /*4600*/  ISETP.GT.AND P3, PT, R170, 0x39, PT ;  /* 0x00000039aa00780c */ /* 0x000fe40003f64270 */
[----:B--2---:R-:W-:Y:S01]  /*4610*/  FSEL R10, R180, -INF , P2 ;  /* 0xff800000b40a7808 */ /* 0x004fe20001000000 */
[----:B------:R-:W-:Y:S01]  /*4620*/  FMUL.FTZ R180, R182, UR25 ;  /* 0x00000019b6b47c20 */ /* 0x000fe20008410000 */
[----:B------:R-:W-:Y:S01]  /*4630*/  FMNMX.FTZ R11, R12, R5, !PT ;  /* 0x000000050c0b7209 */ /* 0x000fe20007810000 */
[----:B------:R-:W2:Y:S01]  /*4640*/  MUFU.TANH R188, R188 ;  /* 0x000000bc00bc7308 */ /* 0x000ea20000002400 */
[----:B-1----:R-:W-:Y:S01]  /*4650*/  FSEL R5, R4, -INF , P3 ;  /* 0xff80000004057808 */ /* 0x002fe20001800000 */
[----:B------:R-:W-:Y:S01]  /*4660*/  FMUL.FTZ R182, R186, UR25 ;  /* 0x00000019bab67c20 */ /* 0x000fe20008410000 */
[----:B------:R-:W-:Y:S01]  /*4670*/  ISETP.GT.AND P2, PT, R170, 0x40, PT ;  /* 0x00000040aa00780c */ /* 0x000fe20003f44270 */
[----:B------:R-:W-:Y:S01]  /*4680*/  FMUL.FTZ R186, R194, UR25 ;  /* 0x00000019c2ba7c20 */ /* 0x000fe20008410000 */
[----:B------:R-:W-:-:S02]  /*4690*/  FMNMX.FTZ R4, R10, R11, !PT ;  /* 0x0000000b0a047209 */ /* 0x000fc40007810000 */
[----:B------:R-:W-:Y:S01]  /*46a0*/  ISETP.GT.AND P3, PT, R170, 0x41, PT ;  /* 0x00000041aa00780c */ /* 0x000fe20003f64270 */
[----:B------:R1:W5:Y:S01]  /*46b0*/  MUFU.TANH R21, R189 ;  /* 0x000000bd00157308 */ /* 0x0003620000002400 */
[----:B---3--:R-:W-:Y:S01]  /*46c0*/  FSEL R11, R184, -INF , P2 ;  /* 0xff800000b80b7808 */ /* 0x008fe20001000000 */
[----:B------:R-:W-:Y:S01]  /*46d0*/  FMUL.FTZ R184, R191, UR25 ;  /* 0x00000019bfb87c20 */ /* 0x000fe20008410000 */
[----:B------:R-:W-:Y:S02]  /*46e0*/  FMNMX.FTZ R4, R5, R4, !PT ;  /* 0x0000000405047209 */ /* 0x000fe40007810000 */
[C---:B------:R-:W-:Y:S02]  /*46f0*/  ISETP.GT.AND P2, PT, R170.reuse, 0x48, PT ;  /* 0x00000048aa00780c */ /* 0x040fe40003f44270 */
[----:B----4-:R-:W-:Y:S01]  /*4700*/  FSEL R9, R9, -INF , P3 ;  /* 0xff80000009097808 */ /* 0x010fe20001800000 */
[----:B------:R-:W3:Y:S01]  /*4710*/  MUFU.TANH R154, R192 ;  /* 0x000000c0009a7308 */ /* 0x000ee20000002400 */
[----:B------:R-:W-:Y:S01]  /*4720*/  FMNMX.FTZ R4, R11, R4, !PT ;  /* 0x000000040b047209 */ /* 0x000fe20007810000 */
[C---:B-1----:R-:W-:Y:S01]  /*4730*/  VIADD R189, R170.reuse, 0x8 ;  /* 0x00000008aabd7836 */ /* 0x042fe20000000000 */
[----:B------:R-:W-:-:S02]  /*4740*/  ISETP.GT.AND P3, PT, R170, 0x49, PT ;  /* 0x00000049aa00780c */ /* 0x000fc40003f64270 */
[----:B--2---:R-:W-:Y:S01]  /*4750*/  FSEL R13, R188, -INF , P2 ;  /* 0xff800000bc0d7808 */ /* 0x004fe20001000000 */
[----:B------:R-:W-:Y:S01]  /*4760*/  FMUL.FTZ R188, R198, UR25 ;  /* 0x00000019c6bc7c20 */ /* 0x000fe20008410000 */
[----:B------:R-:W-:Y:S01]  /*4770*/  FMNMX.FTZ R4, R9, R4, !PT ;  /* 0x0000000409047209 */ /* 0x000fe20007810000 */
[----:B------:R-:W1:Y:S01]  /*4780*/  MUFU.TANH R159, R193 ;  /* 0x000000c1009f7308 */ /* 0x000e620000002400 */
[C---:B------:R-:W-:Y:S02]  /*4790*/  ISETP.GT.AND P2, PT, R170.reuse, 0x50, PT ;  /* 0x00000050aa00780c */ /* 0x040fe40003f44270 */
[----:B-----5:R-:W-:Y:S02]  /*47a0*/  FSEL R21, R21, -INF , P3 ;  /* 0xff80000015157808 */ /* 0x020fe40001800000 */
[----:B------:R-:W-:Y:S02]  /*47b0*/  FMNMX.FTZ R4, R13, R4, !PT ;  /* 0x000000040d047209 */ /* 0x000fe40007810000 */
[----:B------:R-:W-:Y:S01]  /*47c0*/  ISETP.GT.AND P3, PT, R170, 0x51, PT ;  /* 0x00000051aa00780c */ /* 0x000fe20003f64270 */
[----:B------:R-:W2:Y:S01]  /*47d0*/  MUFU.TANH R156, R196 ;  /* 0x000000c4009c7308 */ /* 0x000ea20000002400 */
[----:B---3--:R-:W-:-:S02]  /*47e0*/  FSEL R154, R154, -INF , P2 ;  /* 0xff8000009a9a7808 */ /* 0x008fc40001000000 */
[----:B------:R-:W-:Y:S02]  /*47f0*/  FMNMX.FTZ R185, R21, R4, !PT ;  /* 0x0000000415b97209 */ /* 0x000fe40007810000 */
[----:B------:R-:W-:Y:S02]  /*4800*/  ISETP.GT.AND P2, PT, R170, 0x58, PT ;  /* 0x00000058aa00780c */ /* 0x000fe40003f44270 */
[----:B------:R-:W-:Y:S01]  /*4810*/  FMNMX.FTZ R4, R154, R185, !PT ;  /* 0x000000b99a047209 */ /* 0x000fe20007810000 */
[----:B------:R-:W3:Y:S01]  /*4820*/  MUFU.TANH R157, R197 ;  /* 0x000000c5009d7308 */ /* 0x000ee20000002400 */
[----:B-1----:R-:W-:Y:S02]  /*4830*/  FSEL R159, R159, -INF , P3 ;  /* 0xff8000009f9f7808 */ /* 0x002fe40001800000 */
[----:B------:R-:W-:Y:S02]  /*4840*/  ISETP.GT.AND P3, PT, R170, 0x59, PT ;  /* 0x00000059aa00780c */ /* 0x000fe40003f64270 */
[----:B------:R-:W-:-:S02]  /*4850*/  FMNMX.FTZ R185, R159, R4, !PT ;  /* 0x000000049fb97209 */ /* 0x000fc40007810000 */
[C---:B------:R-:W-:Y:S01]  /*4860*/  ISETP.GT.AND P4, PT, R189.reuse, 0x8, PT ;  /* 0x00000008bd00780c */ /* 0x040fe20003f84270 */
[----:B------:R-:W1:Y:S01]  /*4870*/  MUFU.TANH R15, R15 ;  /* 0x0000000f000f7308 */ /* 0x000e620000002400 */
[----:B--2---:R-:W-:Y:S02]  /*4880*/  FSEL R156, R156, -INF , P2 ;  /* 0xff8000009c9c7808 */ /* 0x004fe40001000000 */
[C---:B------:R-:W-:Y:S02]  /*4890*/  ISETP.GT.AND P2, PT, R189.reuse, RZ, PT ;  /* 0x000000ffbd00720c */ /* 0x040fe40003f44270 */
[----:B------:R-:W-:Y:S02]  /*48a0*/  FMNMX.FTZ R4, R156, R185, !PT ;  /* 0x000000b99c047209 */ /* 0x000fe40007810000 */
[----:B------:R-:W-:Y:S01]  /*48b0*/  ISETP.GT.AND P5, PT, R189, 0x9, PT ;  /* 0x00000009bd00780c */ /* 0x000fe20003fa4270 */
[----:B------:R-:W2:Y:S01]  /*48c0*/  MUFU.TANH R14, R14 ;  /* 0x0000000e000e7308 */ /* 0x000ea20000002400 */
[----:B---3--:R-:W-:-:S02]  /*48d0*/  FSEL R157, R157, -INF , P3 ;  /* 0xff8000009d9d7808 */ /* 0x008fc40001800000 */
[----:B------:R-:W-:Y:S02]  /*48e0*/  ISETP.GT.AND P3, PT, R189, 0x1, PT ;  /* 0x00000001bd00780c */ /* 0x000fe40003f64270 */
[----:B------:R-:W-:-:S03]  /*48f0*/  FMNMX.FTZ R4, R157, R4, !PT ;  /* 0x000000049d047209 */ /* 0x000fc60007810000 */
[----:B------:R-:W3:Y:S01]  /*4900*/  MUFU.TANH R203, R203 ;  /* 0x000000cb00cb7308 */ /* 0x000ee20000002400 */
[----:B-1----:R-:W-:Y:S01]  /*4910*/  FSEL R15, R15, -INF , P2 ;  /* 0xff8000000f0f7808 */ /* 0x002fe20001000000 */
[----:B------:R-:W1:Y:S03]  /*4920*/  SHFL.BFLY PT, R185, R4, 0x2, 0x1f ;  /* 0x0c401f0004b97f89 */ /* 0x000e6600000e0000 */
[----:B------:R-:W-:-:S03]  /*4930*/  FMNMX.FTZ R191, R15, R8, !PT ;  /* 0x000000080fbf7209 */ /* 0x000fc60007810000 */
[----:B------:R-:W4:Y:S01]  /*4940*/  MUFU.TANH R158, R158 ;  /* 0x0000009e009e7308 */ /* 0x000f220000002400 */
[----:B--2---:R-:W-:Y:S02]  /*4950*/  FSEL R14, R14, -INF , P3 ;  /* 0xff8000000e0e7808 */ /* 0x004fe40001800000 */
[----:B------:R-:W-:-:S05]  /*4960*/  ISETP.GT.AND P3, PT, R189, 0x10, PT ;  /* 0x00000010bd00780c */ /* 0x000fca0003f64270 */
[----:B------:R-:W2:Y:S01]  /*4970*/  MUFU.TANH R162, R162 ;  /* 0x000000a200a27308 */ /* 0x000ea20000002400 */
[----:B---3--:R-:W-:Y:S02]  /*4980*/  FSEL R203, R203, -INF , P4 ;  /* 0xff800000cbcb7808 */ /* 0x008fe40002000000 */
[----:B------:R-:W-:-:S05]  /*4990*/  ISETP.GT.AND P4, PT, R189, 0x11, PT ;  /* 0x00000011bd00780c */ /* 0x000fca0003f84270 */
[----:B------:R-:W3:Y:S01]  /*49a0*/  MUFU.TANH R161, R161 ;  /* 0x000000a100a17308 */ /* 0x000ee20000002400 */
[----:B----4-:R-:W-:Y:S02]  /*49b0*/  FSEL R158, R158, -INF , P5 ;  /* 0xff8000009e9e7808 */ /* 0x010fe40002800000 */
[----:B-1----:R-:W-:Y:S01]  /*49c0*/  FMNMX.FTZ R172, R4, R185, !PT ;  /* 0x000000b904ac7209 */ /* 0x002fe20007810000 */
[----:B------:R-:W-:Y:S01]  /*49d0*/  FMUL.FTZ R185, R190, UR25 ;  /* 0x00000019beb97c20 */ /* 0x000fe20008410000 */
[----:B------:R-:W-:-:S03]  /*49e0*/  FMUL.FTZ R190, R199, UR25 ;  /* 0x00000019c7be7c20 */ /* 0x000fc60008410000 */
[----:B------:R-:W1:Y:S01]  /*49f0*/  SHFL.BFLY PT, R193, R172, 0x1, 0x1f ;  /* 0x0c201f00acc17f89 */ /* 0x000e6200000e0000 */
[----:B------:R-:W4:Y:S01]  /*4a00*/  MUFU.TANH R164, R164 ;  /* 0x000000a400a47308 */ /* 0x000f220000002400 */
[----:B--2---:R-:W-:Y:S02]  /*4a10*/  FSEL R162, R162, -INF , P3 ;  /* 0xff800000a2a27808 */ /* 0x004fe40001800000 */
[----:B------:R-:W-:-:S05]  /*4a20*/  ISETP.GT.AND P3, PT, R189, 0x18, PT ;  /* 0x00000018bd00780c */ /* 0x000fca0003f64270 */
[----:B------:R-:W-:Y:S01]  /*4a30*/  MUFU.TANH R163, R163 ;  /* 0x000000a300a37308 */ /* 0x000fe20000002400 */
[----:B---3--:R-:W-:Y:S02]  /*4a40*/  FSEL R161, R161, -INF , P4 ;  /* 0xff800000a1a17808 */ /* 0x008fe40002000000 */
[----:B------:R-:W-:-:S05]  /*4a50*/  ISETP.GT.AND P4, PT, R189, 0x19, PT ;  /* 0x00000019bd00780c */ /* 0x000fca0003f84270 */
[----:B------:R-:W2:Y:S01]  /*4a60*/  MUFU.TANH R166, R166 ;  /* 0x000000a600a67308 */ /* 0x000ea20000002400 */
[----:B----4-:R-:W-:Y:S02]  /*4a70*/  FSEL R164, R164, -INF , P3 ;  /* 0xff800000a4a47808 */ /* 0x010fe40001800000 */
[----:B------:R-:W-:Y:S02]  /*4a80*/  ISETP.GT.AND P3, PT, R189, 0x20, PT ;  /* 0x00000020bd00780c */ /* 0x000fe40003f64270 */
[----:B-1----:R-:W-:-:S03]  /*4a90*/  FMNMX.FTZ R4, R172, R193, !PT ;  /* 0x000000c1ac047209 */ /* 0x002fc60007810000 */
[----:B------:R-:W1:Y:S01]  /*4aa0*/  MUFU.TANH R167, R167 ;  /* 0x000000a700a77308 */ /* 0x000e620000002400 */
[----:B------:R-:W-:Y:S02]  /*4ab0*/  FMNMX.FTZ R172, R14, R191, !PT ;  /* 0x000000bf0eac7209 */ /* 0x000fe40007810000 */
[C---:B------:R-:W-:Y:S01]  /*4ac0*/  FSETP.NEU.FTZ.AND P2, PT, R4.reuse, -INF , PT ;  /* 0xff8000000400780b */ /* 0x040fe20003f5d000 */
[----:B------:R-:W-:Y:S01]  /*4ad0*/  FMUL.FTZ R170, R4, UR10 ;  /* 0x0000000a04aa7c20 */ /* 0x000fe20008410000 */
[----:B------:R-:W-:-:S03]  /*4ae0*/  FMNMX.FTZ R191, R203, R172, !PT ;  /* 0x000000accbbf7209 */ /* 0x000fc60007810000 */
[----:B------:R-:W3:Y:S01]  /*4af0*/  MUFU.TANH R168, R168 ;  /* 0x000000a800a87308 */ /* 0x000ee20000002400 */
[----:B------:R-:W-:Y:S02]  /*4b00*/  FMNMX.FTZ R191, R158, R191, !PT ;  /* 0x000000bf9ebf7209 */ /* 0x000fe40007810000 */
[----:B------:R-:W-:Y:S02]  /*4b10*/  FSEL R170, R170, RZ, P2 ;  /* 0x000000ffaaaa7208 */ /* 0x000fe40001000000 */
[----:B------:R-:W-:Y:S02]  /*4b20*/  FMNMX.FTZ R174, R162, R191, !PT ;  /* 0x000000bfa2ae7209 */ /* 0x000fe40007810000 */
[----:B--2---:R-:W-:Y:S01]  /*4b30*/  FSEL R166, R166, -INF , P3 ;  /* 0xff800000a6a67808 */ /* 0x004fe20001800000 */
[----:B------:R-:W2:Y:S01]  /*4b40*/  MUFU.TANH R175, R175 ;  /* 0x000000af00af7308 */ /* 0x000ea20000002400 */
[----:B------:R-:W-:Y:S01]  /*4b50*/  FMNMX.FTZ R191, R161, R174, !PT ;  /* 0x000000aea1bf7209 */ /* 0x000fe20007810000 */
[--C-:B------:R-:W-:Y:S01]  /*4b60*/  FFMA.FTZ R192, R171, UR10, -R170.reuse ;  /* 0x0000000aabc07c23 */ /* 0x100fe200080108aa */
[----:B------:R-:W-:Y:S01]  /*4b70*/  FSEL R171, R163, -INF , P4 ;  /* 0xff800000a3ab7808 */ /* 0x000fe20002000000 */
[--C-:B------:R-:W-:Y:S01]  /*4b80*/  FFMA.FTZ R193, R173, UR10, -R170.reuse ;  /* 0x0000000aadc17c23 */ /* 0x100fe200080108aa */
[----:B------:R-:W-:Y:S01]  /*4b90*/  FMNMX.FTZ R174, R164, R191, !PT ;  /* 0x000000bfa4ae7209 */ /* 0x000fe20007810000 */
[--C-:B------:R-:W-:Y:S01]  /*4ba0*/  FFMA.FTZ R194, R177, UR10, -R170.reuse ;  /* 0x0000000ab1c27c23 */ /* 0x100fe200080108aa */
[----:B------:R-:W-:Y:S01]  /*4bb0*/  ISETP.GT.AND P4, PT, R189, 0x21, PT ;  /* 0x00000021bd00780c */ /* 0x000fe20003f84270 */
[----:B------:R-:W-:Y:S01]  /*4bc0*/  MUFU.TANH R176, R176 ;  /* 0x000000b000b07308 */ /* 0x000fe20000002400 */
[----:B------:R-:W-:Y:S01]  /*4bd0*/  FMNMX.FTZ R191, R171, R174, !PT ;  /* 0x000000aeabbf7209 */ /* 0x000fe20007810000 */
[--C-:B------:R-:W-:Y:S01]  /*4be0*/  FFMA.FTZ R172, R207, UR10, -R170.reuse ;  /* 0x0000000acfac7c23 */ /* 0x100fe200080108aa */
[----:B------:R-:W-:Y:S01]  /*4bf0*/  ISETP.GT.AND P3, PT, R189, 0x28, PT ;  /* 0x00000028bd00780c */ /* 0x000fe20003f64270 */
[--C-:B------:R-:W-:Y:S01]  /*4c00*/  FFMA.FTZ R196, R157, UR10, -R170.reuse ;  /* 0x0000000a9dc47c23 */ /* 0x100fe200080108aa */
[----:B-1----:R-:W-:Y:S01]  /*4c10*/  FSEL R173, R167, -INF , P4 ;  /* 0xff800000a7ad7808 */ /* 0x002fe20002000000 */
[--C-:B------:R-:W-:Y:S01]  /*4c20*/  FFMA.FTZ R169, R169, UR10, -R170.reuse ;  /* 0x0000000aa9a97c23 */ /* 0x100fe200080108aa */
[----:B------:R-:W-:Y:S01]  /*4c30*/  FMNMX.FTZ R174, R166, R191, !PT ;  /* 0x000000bfa6ae7209 */ /* 0x000fe20007810000 */
[----:B------:R-:W1:Y:S01]  /*4c40*/  MUFU.TANH R178, R178 ;  /* 0x000000b200b27308 */ /* 0x000e620000002400 */
        /* <DEDUP_REMOVED lines=8> */
[----:B--2---:R-:W-:Y:S01]  /*4cd0*/  FSEL R175, R175, -INF , P4 ;  /* 0xff800000afaf7808 */ /* 0x004fe20002000000 */
[--C-:B------:R-:W-:Y:S01]  /*4ce0*/  FFMA.FTZ R20, R20, UR10, -R170.reuse ;  /* 0x0000000a14147c23 */ /* 0x100fe200080108aa */
[----:B------:R-:W-:Y:S01]  /*4cf0*/  ISETP.GT.AND P4, PT, R189, 0x31, PT ;  /* 0x00000031bd00780c */ /* 0x000fe20003f84270 */
[--C-:B------:R-:W-:Y:S01]  /*4d00*/  FFMA.FTZ R10, R10, UR10, -R170.reuse ;  /* 0x0000000a0a0a7c23 */ /* 0x100fe200080108aa */
[--C-:B------:R-:W-:Y:S01]  /*4d10*/  FFMA.FTZ R11, R11, UR10, -R170.reuse ;  /* 0x0000000a0b0b7c23 */ /* 0x100fe200080108aa */
[----:B------:R-:W-:-:S02]  /*4d20*/  FFMA.FTZ R13, R13, UR10, -R170 ;  /* 0x0000000a0d0d7c23 */ /* 0x000fc400080108aa */
[----:B------:R-:W-:Y:S01]  /*4d30*/  MUFU.TANH R179, R179 ;  /* 0x000000b300b37308 */ /* 0x000fe20000002400 */
[----:B-1----:R-:W-:Y:S02]  /*4d40*/  FSEL R178, R178, -INF , P4 ;  /* 0xff800000b2b27808 */ /* 0x002fe40002000000 */
[----:B------:R-:W-:-:S05]  /*4d50*/  ISETP.GT.AND P4, PT, R189, 0x39, PT ;  /* 0x00000039bd00780c */ /* 0x000fca0003f84270 */
[----:B------:R1:W-:Y:S08]  /*4d60*/  MUFU.EX2 R163, R192 ;  /* 0x000000c000a37308 */ /* 0x0003f00000000800 */
[----:B------:R-:W2:Y:S01]  /*4d70*/  MUFU.TANH R182, R182 ;  /* 0x000000b600b67308 */ /* 0x000ea20000002400 */
[----:B-1----:R-:W-:Y:S02]  /*4d80*/  FMNMX.FTZ R192, R168, R177, !PT ;  /* 0x000000b1a8c07209 */ /* 0x002fe40007810000 */
[----:B------:R-:W-:Y:S01]  /*4d90*/  FSEL R177, R176, -INF , P3 ;  /* 0xff800000b0b17808 */ /* 0x000fe20001800000 */
[----:B------:R-:W-:Y:S01]  /*4da0*/  FFMA.FTZ R176, R205, UR10, -R170 ;  /* 0x0000000acdb07c23 */ /* 0x000fe200080108aa */
[----:B------:R-:W-:-:S02]  /*4db0*/  FMNMX.FTZ R192, R175, R192, !PT ;  /* 0x000000c0afc07209 */ /* 0x000fc40007810000 */
[----:B------:R-:W-:Y:S01]  /*4dc0*/  ISETP.GT.AND P3, PT, R189, 0x38, PT ;  /* 0x00000038bd00780c */ /* 0x000fe20003f64270 */
[----:B------:R-:W1:Y:S01]  /*4dd0*/  MUFU.TANH R183, R183 ;  /* 0x000000b700b77308 */ /* 0x000e620000002400 */
[----:B------:R-:W-:Y:S02]  /*4de0*/  FMNMX.FTZ R191, R177, R192, !PT ;  /* 0x000000c0b1bf7209 */ /* 0x000fe40007810000 */
[----:B---3--:R-:W-:Y:S02]  /*4df0*/  FSEL R180, R180, -INF , P3 ;  /* 0xff800000b4b47808 */ /* 0x008fe40001800000 */
[----:B------:R-:W-:Y:S02]  /*4e00*/  FMNMX.FTZ R191, R178, R191, !PT ;  /* 0x000000bfb2bf7209 */ /* 0x000fe40007810000 */
[----:B------:R-:W-:Y:S01]  /*4e10*/  ISETP.GT.AND P3, PT, R189, 0x40, PT ;  /* 0x00000040bd00780c */ /* 0x000fe20003f64270 */
[----:B------:R-:W3:Y:S01]  /*4e20*/  MUFU.TANH R185, R185 ;  /* 0x000000b900b97308 */ /* 0x000ee20000002400 */
[----:B------:R-:W-:-:S02]  /*4e30*/  FMNMX.FTZ R192, R180, R191, !PT ;  /* 0x000000bfb4c07209 */ /* 0x000fc40007810000 */
[----:B--2---:R-:W-:Y:S02]  /*4e40*/  FSEL R182, R182, -INF , P3 ;  /* 0xff800000b6b67808 */ /* 0x004fe40001800000 */
[----:B------:R-:W-:-:S03]  /*4e50*/  ISETP.GT.AND P3, PT, R189, 0x48, PT ;  /* 0x00000048bd00780c */ /* 0x000fc60003f64270 */
[----:B------:R2:W-:Y:S08]  /*4e60*/  MUFU.EX2 R167, R193 ;  /* 0x000000c100a77308 */ /* 0x0005f00000000800 */
[----:B------:R-:W-:Y:S01]  /*4e70*/  MUFU.TANH R184, R184 ;  /* 0x000000b800b87308 */ /* 0x000fe20000002400 */
[----:B--2---:R-:W-:Y:S01]  /*4e80*/  FFMA.FTZ R193, R181, UR10, -R170 ;  /* 0x0000000ab5c17c23 */ /* 0x004fe200080108aa */
[----:B------:R-:W-:-:S02]  /*4e90*/  FSEL R181, R179, -INF , P4 ;  /* 0xff800000b3b57808 */ /* 0x000fc40002000000 */
[----:B------:R-:W-:Y:S02]  /*4ea0*/  ISETP.GT.AND P4, PT, R189, 0x41, PT ;  /* 0x00000041bd00780c */ /* 0x000fe40003f84270 */
[----:B------:R-:W-:Y:S02]  /*4eb0*/  FMNMX.FTZ R191, R181, R192, !PT ;  /* 0x000000c0b5bf7209 */ /* 0x000fe40007810000 */
[----:B------:R-:W2:Y:S01]  /*4ec0*/  MUFU.TANH R186, R186 ;  /* 0x000000ba00ba7308 */ /* 0x000ea20000002400 */
[----:B-1----:R-:W-:Y:S02]  /*4ed0*/  FSEL R183, R183, -INF , P4 ;  /* 0xff800000b7b77808 */ /* 0x002fe40002000000 */
[----:B------:R-:W-:Y:S02]  /*4ee0*/  FMNMX.FTZ R192, R182, R191, !PT ;  /* 0x000000bfb6c07209 */ /* 0x000fe40007810000 */
[----:B------:R-:W-:Y:S02]  /*4ef0*/  ISETP.GT.AND P4, PT, R189, 0x49, PT ;  /* 0x00000049bd00780c */ /* 0x000fe40003f84270 */
[----:B---3--:R-:W-:Y:S01]  /*4f00*/  FSEL R185, R185, -INF , P3 ;  /* 0xff800000b9b97808 */ /* 0x008fe20001800000 */
[----:B------:R-:W1:Y:S01]  /*4f10*/  MUFU.TANH R187, R187 ;  /* 0x000000bb00bb7308 */ /* 0x000e620000002400 */
[----:B------:R-:W-:-:S02]  /*4f20*/  FMNMX.FTZ R192, R183, R192, !PT ;  /* 0x000000c0b7c07209 */ /* 0x000fc40007810000 */
[----:B------:R-:W-:Y:S02]  /*4f30*/  ISETP.GT.AND P3, PT, R189, 0x50, PT ;  /* 0x00000050bd00780c */ /* 0x000fe40003f64270 */
[----:B------:R-:W-:-:S03]  /*4f40*/  FMNMX.FTZ R192, R185, R192, !PT ;  /* 0x000000c0b9c07209 */ /* 0x000fc60007810000 */
[----:B------:R-:W3:Y:S01]  /*4f50*/  MUFU.TANH R188, R188 ;  /* 0x000000bc00bc7308 */ /* 0x000ee20000002400 */
[----:B--2---:R-:W-:Y:S02]  /*4f60*/  FSEL R186, R186, -INF , P3 ;  /* 0xff800000baba7808 */ /* 0x004fe40001800000 */
[----:B------:R-:W-:-:S05]  /*4f70*/  ISETP.GT.AND P3, PT, R189, 0x58, PT ;  /* 0x00000058bd00780c */ /* 0x000fca0003f64270 */
[----:B------:R2:W-:Y:S08]  /*4f80*/  MUFU.EX2 R179, R193 ;  /* 0x000000c100b37308 */ /* 0x0005f00000000800 */
[----:B------:R-:W4:Y:S01]  /*4f90*/  MUFU.TANH R190, R190 ;  /* 0x000000be00be7308 */ /* 0x000f220000002400 */
[----:B--2---:R-:W-:Y:S01]  /*4fa0*/  FFMA.FTZ R193, R165, UR10, -R170 ;  /* 0x0000000aa5c17c23 */ /* 0x004fe200080108aa */
[----:B------:R-:W-:-:S02]  /*4fb0*/  FSEL R165, R184, -INF , P4 ;  /* 0xff800000b8a57808 */ /* 0x000fc40002000000 */
[----:B------:R-:W-:Y:S02]  /*4fc0*/  ISETP.GT.AND P4, PT, R189, 0x51, PT ;  /* 0x00000051bd00780c */ /* 0x000fe40003f84270 */
[----:B------:R-:W-:Y:S02]  /*4fd0*/  FMNMX.FTZ R191, R165, R192, !PT ;  /* 0x000000c0a5bf7209 */ /* 0x000fe40007810000 */
[----:B-1----:R-:W-:Y:S01]  /*4fe0*/  FSEL R187, R187, -INF , P4 ;  /* 0xff800000bbbb7808 */ /* 0x002fe20002000000 */
[----:B------:R1:W-:Y:S01]  /*4ff0*/  MUFU.EX2 R184, R193 ;  /* 0x000000c100b87308 */ /* 0x0003e20000000800 */
[----:B------:R-:W-:Y:S02]  /*5000*/  FMNMX.FTZ R192, R186, R191, !PT ;  /* 0x000000bfbac07209 */ /* 0x000fe40007810000 */
[----:B------:R-:W-:Y:S02]  /*5010*/  ISETP.GT.AND P4, PT, R189, 0x59, PT ;  /* 0x00000059bd00780c */ /* 0x000fe40003f84270 */
[----:B---3--:R-:W-:Y:S01]  /*5020*/  FSEL R191, R188, -INF , P3 ;  /* 0xff800000bcbf7808 */ /* 0x008fe20001800000 */
[--C-:B------:R-:W-:Y:S01]  /*5030*/  FFMA.FTZ R188, R152, UR10, -R170.reuse ;  /* 0x0000000a98bc7c23 */ /* 0x100fe200080108aa */
[----:B------:R-:W-:Y:S01]  /*5040*/  FMNMX.FTZ R192, R187, R192, !PT ;  /* 0x000000c0bbc07209 */ /* 0x000fe20007810000 */
[----:B------:R-:W-:Y:S01]  /*5050*/  MUFU.EX2 R172, R172 ;  /* 0x000000ac00ac7308 */ /* 0x000fe20000000800 */
[----:B----4-:R-:W-:Y:S01]  /*5060*/  FSEL R190, R190, -INF , P4 ;  /* 0xff800000bebe7808 */ /* 0x010fe20002000000 */
[----:B-1----:R-:W-:Y:S01]  /*5070*/  FFMA.FTZ R193, R5, UR10, -R170 ;  /* 0x0000000a05c17c23 */ /* 0x002fe200080108aa */
[----:B------:R-:W-:-:S04]  /*5080*/  FMNMX.FTZ R189, R191, R192, !PT ;  /* 0x000000c0bfbd7209 */ /* 0x000fc80007810000 */
[----:B------:R-:W-:Y:S01]  /*5090*/  FMNMX.FTZ R192, R190, R189, !PT ;  /* 0x000000bdbec07209 */ /* 0x000fe20007810000 */
[--C-:B------:R-:W-:Y:S01]  /*50a0*/  FFMA.FTZ R189, R12, UR10, -R170.reuse ;  /* 0x0000000a0cbd7c23 */ /* 0x100fe200080108aa */
[--C-:B------:R-:W-:Y:S01]  /*50b0*/  FFMA.FTZ R12, R9, UR10, -R170.reuse ;  /* 0x0000000a090c7c23 */ /* 0x100fe200080108aa */
[----:B------:R1:W-:Y:S02]  /*50c0*/  MUFU.EX2 R174, R194 ;  /* 0x000000c200ae7308 */ /* 0x0003e40000000800 */
[----:B------:R-:W2:Y:S06]  /*50d0*/  SHFL.BFLY PT, R195, R192, 0x2, 0x1f ;  /* 0x0c401f00c0c37f89 */ /* 0x000eac00000e0000 */
[----:B------:R-:W-:Y:S01]  /*50e0*/  MUFU.EX2 R176, R176 ;  /* 0x000000b000b07308 */ /* 0x000fe20000000800 */
[--C-:B-1----:R-:W-:Y:S01]  /*50f0*/  FFMA.FTZ R194, R159, UR10, -R170.reuse ;  /* 0x0000000a9fc27c23 */ /* 0x102fe200080108aa */
[----:B------:R-:W-:-:S06]  /*5100*/  FFMA.FTZ R159, R156, UR10, -R170 ;  /* 0x0000000a9c9f7c23 */ /* 0x000fcc00080108aa */
[----:B------:R-:W-:Y:S08]  /*5110*/  MUFU.EX2 R169, R169 ;  /* 0x000000a900a97308 */ /* 0x000ff00000000800 */
[----:B------:R-:W-:Y:S01]  /*5120*/  MUFU.EX2 R160, R160 ;  /* 0x000000a000a07308 */ /* 0x000fe20000000800 */
[----:B--2---:R-:W-:Y:S01]  /*5130*/  FMNMX.FTZ R195, R192, R195, !PT ;  /* 0x000000c3c0c37209 */ /* 0x004fe20007810000 */
[--C-:B------:R-:W-:Y:S01]  /*5140*/  FFMA.FTZ R192, R21, UR10, -R170.reuse ;  /* 0x0000000a15c07c23 */ /* 0x100fe200080108aa */
[----:B------:R-:W-:Y:S01]  /*5150*/  FFMA.FTZ R21, R154, UR10, -R170 ;  /* 0x0000000a9a157c23 */ /* 0x000fe200080108aa */
[----:B------:R-:W-:-:S02]  /*5160*/  FSEL R154, R4, RZ, P2 ;  /* 0x000000ff049a7208 */ /* 0x000fc40001000000 */
[----:B------:R-:W1:Y:S02]  /*5170*/  SHFL.BFLY PT, R152, R195, 0x1, 0x1f ;  /* 0x0c201f00c3987f89 */ /* 0x000e6400000e0000 */
[----:B------:R-:W-:Y:S01]  /*5180*/  MUFU.EX2 R153, R153 ;  /* 0x0000009900997308 */ /* 0x000fe20000000800 */
[----:B------:R-:W-:-:S04]  /*5190*/  FADD.FTZ R154, -R154, R7 ;  /* 0x000000079a9a7221 */ /* 0x000fc80000010100 */
[----:B------:R-:W-:-:S03]  /*51a0*/  FMUL.FTZ R7, R154, UR10 ;  /* 0x0000000a9a077c20 */ /* 0x000fc60008410000 */
[----:B------:R-:W-:Y:S08]  /*51b0*/  MUFU.EX2 R155, R155 ;  /* 0x0000009b009b7308 */ /* 0x000ff00000000800 */
[----:B------:R-:W2:Y:S01]  /*51c0*/  MUFU.EX2 R7, R7 ;  /* 0x0000000700077308 */ /* 0x000ea20000000800 */
[----:B-1----:R-:W-:-:S07]  /*51d0*/  FMNMX.FTZ R5, R195, R152, !PT ;  /* 0x00000098c3057209 */ /* 0x002fce0007810000 */
[----:B------:R-:W-:Y:S01]  /*51e0*/  MUFU.EX2 R188, R188 ;  /* 0x000000bc00bc7308 */ /* 0x000fe20000000800 */
[C---:B------:R-:W-:Y:S01]  /*51f0*/  FSETP.NEU.FTZ.AND P3, PT, R5.reuse, -INF , PT ;  /* 0xff8000000500780b */ /* 0x040fe20003f7d000 */
[----:B------:R-:W-:-:S03]  /*5200*/  FMUL.FTZ R152, R5, UR10 ;  /* 0x0000000a05987c20 */ /* 0x000fc60008410000 */
[----:B------:R-:W-:-:S03]  /*5210*/  FSEL R9, R5, RZ, P3 ;  /* 0x000000ff05097208 */ /* 0x000fc60001800000 */
[----:B------:R-:W-:Y:S01]  /*5220*/  MUFU.EX2 R20, R20 ;  /* 0x0000001400147308 */ /* 0x000fe20000000800 */
[----:B------:R-:W-:Y:S01]  /*5230*/  FSEL R152, R152, RZ, P3 ;  /* 0x000000ff98987208 */ /* 0x000fe20001800000 */
[----:B--2---:R-:W-:Y:S01]  /*5240*/  FFMA.FTZ R154, R7, R3, R172 ;  /* 0x00000003079a7223 */ /* 0x004fe200000100ac */
[-C--:B------:R-:W-:Y:S01]  /*5250*/  FMUL.FTZ R24, R24, R7.reuse ;  /* 0x0000000718187220 */ /* 0x080fe20000410000 */
[----:B------:R-:W-:Y:S01]  /*5260*/  FADD.FTZ R9, -R9, R8 ;  /* 0x0000000809097221 */ /* 0x000fe20000010100 */
[----:B------:R-:W-:Y:S01]  /*5270*/  FMUL.FTZ R25, R25, R7 ;  /* 0x0000000719197220 */ /* 0x000fe20000410000 */
[--C-:B------:R-:W-:Y:S01]  /*5280*/  FFMA.FTZ R15, R15, UR10, -R152.reuse ;  /* 0x0000000a0f0f7c23 */ /* 0x100fe20008010898 */
[--C-:B------:R-:W-:Y:S01]  /*5290*/  FFMA.FTZ R14, R14, UR10, -R152.reuse ;  /* 0x0000000a0e0e7c23 */ /* 0x100fe20008010898 */
[----:B------:R-:W-:Y:S01]  /*52a0*/  FMUL.FTZ R8, R9, UR10 ;  /* 0x0000000a09087c20 */ /* 0x000fe20008410000 */
[--C-:B------:R-:W-:Y:S01]  /*52b0*/  FFMA.FTZ R157, R203, UR10, -R152.reuse ;  /* 0x0000000acb9d7c23 */ /* 0x100fe20008010898 */
[----:B------:R-:W-:Y:S01]  /*52c0*/  FFMA.FTZ R198, R158, UR10, -R152 ;  /* 0x0000000a9ec67c23 */ /* 0x000fe20008010898 */
[----:B------:R-:W-:Y:S01]  /*52d0*/  FADD.FTZ R154, R163, R154 ;  /* 0x0000009aa39a7221 */ /* 0x000fe20000010000 */
[----:B------:R-:W-:Y:S01]  /*52e0*/  MUFU.EX2 R15, R15 ;  /* 0x0000000f000f7308 */ /* 0x000fe20000000800 */
[--C-:B------:R-:W-:Y:S01]  /*52f0*/  FFMA.FTZ R195, R162, UR10, -R152.reuse ;  /* 0x0000000aa2c37c23 */ /* 0x100fe20008010898 */
[----:B------:R-:W-:Y:S01]  /*5300*/  FFMA.FTZ R204, R161, UR10, -R152 ;  /* 0x0000000aa1cc7c23 */ /* 0x000fe20008010898 */
[----:B------:R-:W-:Y:S01]  /*5310*/  FADD.FTZ R3, R167, R154 ;  /* 0x0000009aa7037221 */ /* 0x000fe20000010000 */
[--C-:B------:R-:W-:Y:S01]  /*5320*/  FFMA.FTZ R161, R164, UR10, -R152.reuse ;  /* 0x0000000aa4a17c23 */ /* 0x100fe20008010898 */
[--C-:B------:R-:W-:Y:S01]  /*5330*/  FFMA.FTZ R206, R171, UR10, -R152.reuse ;  /* 0x0000000aabce7c23 */ /* 0x100fe20008010898 */
[--C-:B------:R-:W-:Y:S01]  /*5340*/  FFMA.FTZ R171, R166, UR10, -R152.reuse ;  /* 0x0000000aa6ab7c23 */ /* 0x100fe20008010898 */
[----:B------:R-:W-:Y:S01]  /*5350*/  FADD.FTZ R9, R174, R3 ;  /* 0x00000003ae097221 */ /* 0x000fe20000010000 */
[----:B------:R-:W1:Y:S01]  /*5360*/  MUFU.EX2 R8, R8 ;  /* 0x0000000800087308 */ /* 0x000e620000000800 */
[--C-:B------:R-:W-:Y:S01]  /*5370*/  FFMA.FTZ R208, R173, UR10, -R152.reuse ;  /* 0x0000000aadd07c23 */ /* 0x100fe20008010898 */
[--C-:B------:R-:W-:Y:S01]  /*5380*/  FFMA.FTZ R210, R175, UR10, -R152.reuse ;  /* 0x0000000aafd27c23 */ /* 0x100fe20008010898 */
[----:B------:R-:W-:Y:S01]  /*5390*/  FADD.FTZ R156, R176, R9 ;  /* 0x00000009b09c7221 */ /* 0x000fe20000010000 */
[--C-:B------:R-:W-:Y:S01]  /*53a0*/  FFMA.FTZ R173, R168, UR10, -R152.reuse ;  /* 0x0000000aa8ad7c23 */ /* 0x100fe20008010898 */
[----:B------:R-:W-:Y:S01]  /*53b0*/  FFMA.FTZ R175, R177, UR10, -R152 ;  /* 0x0000000ab1af7c23 */ /* 0x000fe20008010898 */
[----:B------:R-:W-:-:S02]  /*53c0*/  IMAD.U32 R177, RZ, RZ, UR26 ;  /* 0x0000001affb17e24 */ /* 0x000fc4000f8e00ff */
[----:B------:R-:W-:Y:S01]  /*53d0*/  FADD.FTZ R156, R179, R156 ;  /* 0x0000009cb39c7221 */ /* 0x000fe20000010000 */
[----:B------:R-:W2:Y:S01]  /*53e0*/  MUFU.EX2 R14, R14 ;  /* 0x0000000e000e7308 */ /* 0x000ea20000000800 */
[----:B------:R-:W-:Y:S01]  /*53f0*/  IADD3 R9, -R22, 0xb, RZ ;  /* 0x0000000b16097810 */ /* 0x000fe20007ffe1ff */
[----:B------:R-:W-:Y:S01]  /*5400*/  FFMA.FTZ R178, R178, UR10, -R152 ;  /* 0x0000000ab2b27c23 */ /* 0x000fe20008010898 */
[----:B------:R-:W-:Y:S01]  /*5410*/  FADD.FTZ R197, R169, R156 ;  /* 0x0000009ca9c57221 */ /* 0x000fe20000010000 */
[--C-:B------:R-:W-:Y:S01]  /*5420*/  FFMA.FTZ R181, R181, UR10, -R152.reuse ;  /* 0x0000000ab5b57c23 */ /* 0x100fe20008010898 */
[--C-:B------:R-:W-:Y:S01]  /*5430*/  FFMA.FTZ R183, R183, UR10, -R152.reuse ;  /* 0x0000000ab7b77c23 */ /* 0x100fe20008010898 */
[--C-:B------:R-:W-:Y:S01]  /*5440*/  FFMA.FTZ R186, R186, UR10, -R152.reuse ;  /* 0x0000000ababa7c23 */ /* 0x100fe20008010898 */
[----:B------:R-:W-:Y:S01]  /*5450*/  FADD.FTZ R199, R184, R197 ;  /* 0x000000c5b8c77221 */ /* 0x000fe20000010000 */
[----:B------:R-:W3:Y:S01]  /*5460*/  MUFU.EX2 R157, R157 ;  /* 0x0000009d009d7308 */ /* 0x000ee20000000800 */
[----:B-1----:R-:W-:Y:S01]  /*5470*/  FFMA.FTZ R3, R8, R0, R15 ;  /* 0x0000000008037223 */ /* 0x002fe2000001000f */
[--C-:B------:R-:W-:Y:S01]  /*5480*/  FFMA.FTZ R0, R180, UR10, -R152.reuse ;  /* 0x0000000ab4007c23 */ /* 0x100fe20008010898 */
[----:B------:R-:W-:Y:S01]  /*5490*/  FADD.FTZ R156, R160, R199 ;  /* 0x000000c7a09c7221 */ /* 0x000fe20000010000 */
[--C-:B------:R-:W-:Y:S01]  /*54a0*/  FFMA.FTZ R180, R182, UR10, -R152.reuse ;  /* 0x0000000ab6b47c23 */ /* 0x100fe20008010898 */
[--C-:B------:R-:W-:Y:S01]  /*54b0*/  FFMA.FTZ R182, R185, UR10, -R152.reuse ;  /* 0x0000000ab9b67c23 */ /* 0x100fe20008010898 */
[----:B------:R-:W-:Y:S01]  /*54c0*/  FFMA.FTZ R185, R165, UR10, -R152 ;  /* 0x0000000aa5b97c23 */ /* 0x000fe20008010898 */
[----:B------:R-:W-:Y:S01]  /*54d0*/  FADD.FTZ R156, R153, R156 ;  /* 0x0000009c999c7221 */ /* 0x000fe20000010000 */
[----:B------:R-:W1:Y:S01]  /*54e0*/  MUFU.EX2 R198, R198 ;  /* 0x000000c600c67308 */ /* 0x000e620000000800 */
[----:B--2---:R-:W-:Y:S01]  /*54f0*/  FADD.FTZ R154, R14, R3 ;  /* 0x000000030e9a7221 */ /* 0x004fe20000010000 */
[----:B------:R-:W-:Y:S01]  /*5500*/  FFMA.FTZ R187, R187, UR10, -R152 ;  /* 0x0000000abbbb7c23 */ /* 0x000fe20008010898 */
[----:B------:R-:W-:Y:S01]  /*5510*/  FADD.FTZ R199, R155, R156 ;  /* 0x0000009c9bc77221 */ /* 0x000fe20000010000 */
[--C-:B------:R-:W-:Y:S01]  /*5520*/  FFMA.FTZ R191, R191, UR10, -R152.reuse ;  /* 0x0000000abfbf7c23 */ /* 0x100fe20008010898 */
[----:B------:R-:W-:Y:S01]  /*5530*/  FFMA.FTZ R190, R190, UR10, -R152 ;  /* 0x0000000abebe7c23 */ /* 0x000fe20008010898 */
[----:B------:R-:W-:Y:S01]  /*5540*/  F2FP.F16.F32.PACK_AB R152, R163, R172 ;  /* 0x000000aca398723e */ /* 0x000fe200000000ff */
[----:B------:R-:W-:Y:S01]  /*5550*/  FADD.FTZ R199, R188, R199 ;  /* 0x000000c7bcc77221 */ /* 0x000fe20000010000 */
[----:B------:R-:W2:Y:S01]  /*5560*/  MUFU.EX2 R195, R195 ;  /* 0x000000c300c37308 */ /* 0x000ea20000000800 */
[----:B---3--:R-:W-:Y:S01]  /*5570*/  FADD.FTZ R3, R157, R154 ;  /* 0x0000009a9d037221 */ /* 0x008fe20000010000 */
[----:B------:R-:W-:Y:S01]  /*5580*/  F2FP.F16.F32.PACK_AB R160, R153, R160 ;  /* 0x000000a099a0723e */ /* 0x000fe200000000ff */
[----:B------:R-:W-:Y:S01]  /*5590*/  FADD.FTZ R156, R20, R199 ;  /* 0x000000c7149c7221 */ /* 0x000fe20000010000 */
[----:B------:R-:W-:Y:S01]  /*55a0*/  F2FP.F16.F32.PACK_AB R158, R184, R169 ;  /* 0x000000a9b89e723e */ /* 0x000fe200000000ff */
[-C--:B------:R-:W-:Y:S01]  /*55b0*/  FMUL.FTZ R28, R28, R7.reuse ;  /* 0x000000071c1c7220 */ /* 0x080fe20000410000 */
[-C--:B------:R-:W-:Y:S01]  /*55c0*/  FMUL.FTZ R29, R29, R7.reuse ;  /* 0x000000071d1d7220 */ /* 0x080fe20000410000 */
[----:B------:R-:W-:Y:S01]  /*55d0*/  FMUL.FTZ R32, R32, R7 ;  /* 0x0000000720207220 */ /* 0x000fe20000410000 */
[----:B------:R-:W3:Y:S01]  /*55e0*/  MUFU.EX2 R204, R204 ;  /* 0x000000cc00cc7308 */ /* 0x000ee20000000800 */
[----:B-1----:R-:W-:Y:S01]  /*55f0*/  FADD.FTZ R154, R198, R3 ;  /* 0x00000003c69a7221 */ /* 0x002fe20000010000 */
[----:B------:R-:W-:-:S02]  /*5600*/  @!P1 VIADD R3, R177, 0x22840 ;  /* 0x00022840b1039836 */ /* 0x000fc40000000000 */
[-C--:B------:R-:W-:Y:S01]  /*5610*/  FMUL.FTZ R33, R33, R7.reuse ;  /* 0x0000000721217220 */ /* 0x080fe20000410000 */
[-C--:B------:R-:W-:Y:S01]  /*5620*/  FMUL.FTZ R36, R36, R7.reuse ;  /* 0x0000000724247220 */ /* 0x080fe20000410000 */
[-C--:B------:R-:W-:Y:S01]  /*5630*/  FMUL.FTZ R37, R37, R7.reuse ;  /* 0x0000000725257220 */ /* 0x080fe20000410000 */
[-C--:B------:R-:W-:Y:S01]  /*5640*/  FMUL.FTZ R40, R40, R7.reuse ;  /* 0x0000000728287220 */ /* 0x080fe20000410000 */
[----:B------:R-:W-:Y:S01]  /*5650*/  @!P1 PRMT R3, RZ, 0x654, R3 ;  /* 0x00000654ff039816 */ /* 0x000fe20000000003 */
[----:B------:R-:W1:Y:S01]  /*5660*/  MUFU.EX2 R161, R161 ;  /* 0x000000a100a17308 */ /* 0x000e620000000800 */
[----:B--2---:R-:W-:Y:S01]  /*5670*/  FADD.FTZ R197, R195, R154 ;  /* 0x0000009ac3c57221 */ /* 0x004fe20000010000 */
[----:B------:R2:W-:Y:S06]  /*5680*/  BAR.ARV R9, 0x100 ;  /* 0x000400090000751d */ /* 0x0005ec0000002000 */
[----:B------:R-:W4:Y:S01]  /*5690*/  MUFU.EX2 R206, R206 ;  /* 0x000000ce00ce7308 */ /* 0x000f220000000800 */
[----:B---3--:R-:W-:Y:S01]  /*56a0*/  FADD.FTZ R154, R204, R197 ;  /* 0x000000c5cc9a7221 */ /* 0x008fe20000010000 */
[----:B------:R3:W-:Y:S01]  /*56b0*/  @!P1 SYNCS.ARRIVE.TRANS64.RED.A1T0 RZ, [R3+URZ], RZ ;  /* 0x000000ff03ff99a7 */ /* 0x0007e2000810043f */
        /* <DEDUP_REMOVED lines=68> */
[----:B------:R-:W-:Y:S01]  /*5b00*/  FMUL.FTZ R145, R145, R7 ;  /* 0x0000000791917220 */ /* 0x000fe20000410000 */
[----:B------:R-:W4:Y:S01]  /*5b10*/  MUFU.EX2 R178, R178 ;  /* 0x000000b200b27308 */ /* 0x000f220000000800 */
[----:B---3--:R-:W-:Y:S01]  /*5b20*/  FADD.FTZ R3, R175, R154 ;  /* 0x0000009aaf037221 */ /* 0x008fe20000010000 */
[----:B------:R-:W-:Y:S01]  /*5b30*/  F2FP.F16.F32.PACK_AB R154, R174, R167 ;  /* 0x000000a7ae9a723e */ /* 0x000fe200000000ff */
[-C--:B------:R-:W-:Y:S01]  /*5b40*/  FMUL.FTZ R148, R148, R7.reuse ;  /* 0x0000000794947220 */ /* 0x080fe20000410000 */
[----:B------:R-:W-:Y:S01]  /*5b50*/  FMUL.FTZ R149, R149, R7 ;  /* 0x0000000795957220 */ /* 0x000fe20000410000 */
        /* <DEDUP_REMOVED lines=12> */
[C---:B----4-:R-:W-:Y:S01]  /*5c20*/  FADD.FTZ R3, R178.reuse, R3 ;  /* 0x00000003b2037221 */ /* 0x050fe20000010000 */
[----:B------:R-:W-:Y:S01]  /*5c30*/  F2FP.F16.F32.PACK_AB R165, R178, R175 ;  /* 0x000000afb2a5723e */ /* 0x000fe200000000ff */
        /* <DEDUP_REMOVED lines=28> */
[-C--:B------:R-:W-:Y:S01]  /*5e00*/  FMUL.FTZ R83, R83, R8.reuse ;  /* 0x0000000853537220 */ /* 0x080fe20000410000 */
[----:B------:R-:W4:Y:S01]  /*5e10*/  MUFU.EX2 R180, R180 ;  /* 0x000000b400b47308 */ /* 0x000f220000000800 */
[----:B---3--:R-:W-:Y:S01]  /*5e20*/  FADD.FTZ R3, R181, R162 ;  /* 0x000000a2b5037221 */ /* 0x008fe20000010000 */
[----:B------:R-:W-:Y:S01]  /*5e30*/  F2FP.F16.F32.PACK_AB R162, R188, R155 ;  /* 0x0000009bbca2723e */ /* 0x000fe200000000ff */
[-C--:B------:R-:W-:Y:S01]  /*5e40*/  FMUL.FTZ R86, R86, R8.reuse ;  /* 0x0000000856567220 */ /* 0x080fe20000410000 */
[----:B------:R-:W-:Y:S01]  /*5e50*/  F2FP.F16.F32.PACK_AB R155, R198, R157 ;  /* 0x0000009dc69b723e */ /* 0x000fe200000000ff */
[----:B------:R-:W-:Y:S01]  /*5e60*/  FMUL.FTZ R87, R87, R8 ;  /* 0x0000000857577220 */ /* 0x000fe20000410000 */
[----:B------:R-:W-:Y:S01]  /*5e70*/  F2FP.F16.F32.PACK_AB R167, R181, R0 ;  /* 0x00000000b5a7723e */ /* 0x000fe200000000ff */
[----:B------:R-:W-:Y:S01]  /*5e80*/  FMUL.FTZ R90, R90, R8 ;  /* 0x000000085a5a7220 */ /* 0x000fe20000410000 */
[----:B------:R-:W3:Y:S01]  /*5e90*/  MUFU.EX2 R192, R192 ;  /* 0x000000c000c07308 */ /* 0x000ee20000000800 */
[----:B-1----:R-:W-:Y:S01]  /*5ea0*/  FADD.FTZ R163, R13, R164 ;  /* 0x000000a40da37221 */ /* 0x002fe20000010000 */
[----:B------:R-:W-:Y:S01]  /*5eb0*/  F2FP.F16.F32.PACK_AB R164, R189, R20 ;  /* 0x00000014bda4723e */ /* 0x000fe200000000ff */
        /* <DEDUP_REMOVED lines=18> */
[-C--:B------:R-:W-:Y:S01]  /*5fe0*/  FMUL.FTZ R114, R114, R8.reuse ;  /* 0x0000000872727220 */ /* 0x080fe20000410000 */
[-C--:B------:R-:W-:Y:S01]  /*5ff0*/  FMUL.FTZ R115, R115, R8.reuse ;  /* 0x0000000873737220 */ /* 0x080fe20000410000 */
[----:B------:R-:W-:Y:S01]  /*6000*/  FMUL.FTZ R118, R118, R8 ;  /* 0x0000000876767220 */ /* 0x000fe20000410000 */
[----:B------:R-:W3:Y:S01]  /*6010*/  MUFU.EX2 R182, R182 ;  /* 0x000000b600b67308 */ /* 0x000ee20000000800 */
[C---:B-1----:R-:W-:Y:S01]  /*6020*/  FADD.FTZ R3, R183.reuse, R20 ;  /* 0x00000014b7037221 */ /* 0x042fe20000010000 */
[----:B------:R-:W-:Y:S01]  /*6030*/  F2FP.F16.F32.PACK_AB R169, R183, R180 ;  /* 0x000000b4b7a9723e */ /* 0x000fe200000000ff */
[-C--:B------:R-:W-:Y:S01]  /*6040*/  FMUL.FTZ R119, R119, R8.reuse ;  /* 0x0000000877777220 */ /* 0x080fe20000410000 */
[-C--:B------:R-:W-:Y:S01]  /*6050*/  FMUL.FTZ R122, R122, R8.reuse ;  /* 0x000000087a7a7220 */ /* 0x080fe20000410000 */
[-C--:B------:R-:W-:Y:S01]  /*6060*/  FMUL.FTZ R123, R123, R8.reuse ;  /* 0x000000087b7b7220 */ /* 0x080fe20000410000 */
[-C--:B------:R-:W-:Y:S01]  /*6070*/  FMUL.FTZ R126, R126, R8.reuse ;  /* 0x000000087e7e7220 */ /* 0x080fe20000410000 */
[----:B------:R-:W-:Y:S01]  /*6080*/  FMUL.FTZ R127, R127, R8 ;  /* 0x000000087f7f7220 */ /* 0x000fe20000410000 */
[----:B------:R-:W1:Y:S01]  /*6090*/  MUFU.EX2 R185, R185 ;  /* 0x000000b900b97308 */ /* 0x000e620000000800 */
[----:B----4-:R-:W-:Y:S01]  /*60a0*/  FADD.FTZ R153, R21, R166 ;  /* 0x000000a615997221 */ /* 0x010fe20000010000 */
        /* <DEDUP_REMOVED lines=16> */
[----:B------:R-:W-:-:S06]  /*61b0*/  FMUL.FTZ R151, R151, R8 ;  /* 0x0000000897977220 */ /* 0x000fcc0000410000 */
[----:B------:R-:W1:Y:S01]  /*61c0*/  MUFU.EX2 R187, R187 ;  /* 0x000000bb00bb7308 */ /* 0x000e620000000800 */
[----:B----4-:R-:W-:-:S07]  /*61d0*/  FADD.FTZ R10, R186, R11 ;  /* 0x0000000bba0a7221 */ /* 0x010fce0000010000 */
[----:B------:R-:W4:Y:S01]  /*61e0*/  MUFU.EX2 R159, R159 ;  /* 0x0000009f009f7308 */ /* 0x000f220000000800 */
[C---:B---3--:R-:W-:Y:S01]  /*61f0*/  FADD.FTZ R20, R194.reuse, R153 ;  /* 0x00000099c2147221 */ /* 0x048fe20000010000 */
[----:B------:R-:W-:Y:S02]  /*6200*/  F2FP.F16.F32.PACK_AB R172, R194, R21 ;  /* 0x00000015c2ac723e */ /* 0x000fe400000000ff */
[----:B------:R-:W-:-:S04]  /*6210*/  F2FP.F16.F32.PACK_AB R153, R14, R15 ;  /* 0x0000000f0e99723e */ /* 0x000fc800000000ff */
[----:B------:R-:W3:Y:S01]  /*6220*/  MUFU.EX2 R191, R191 ;  /* 0x000000bf00bf7308 */ /* 0x000ee20000000800 */
[C---:B-1----:R-:W-:Y:S01]  /*6230*/  FADD.FTZ R10, R187.reuse, R10 ;  /* 0x0000000abb0a7221 */ /* 0x042fe20000010000 */
[----:B------:R-:W-:-:S06]  /*6240*/  F2FP.F16.F32.PACK_AB R173, R187, R186 ;  /* 0x000000babbad723e */ /* 0x000fcc00000000ff */
[----:B------:R-:W1:Y:S01]  /*6250*/  MUFU.EX2 R196, R196 ;  /* 0x000000c400c47308 */ /* 0x000e620000000800 */
[----:B----4-:R-:W-:-:S07]  /*6260*/  FADD.FTZ R3, R159, R20 ;  /* 0x000000149f037221 */ /* 0x010fce0000010000 */
[----:B------:R-:W4:Y:S01]  /*6270*/  MUFU.EX2 R190, R190 ;  /* 0x000000be00be7308 */ /* 0x000f220000000800 */
[----:B---3--:R-:W-:Y:S01]  /*6280*/  FADD.FTZ R11, R191, R10 ;  /* 0x0000000abf0b7221 */ /* 0x008fe20000010000 */
[C---:B-1----:R-:W-:Y:S01]  /*6290*/  F2FP.F16.F32.PACK_AB R174, R196.reuse, R159 ;  /* 0x0000009fc4ae723e */ /* 0x042fe200000000ff */
[----:B------:R-:W-:Y:S01]  /*62a0*/  FADD.FTZ R3, R196, R3 ;  /* 0x00000003c4037221 */ /* 0x000fe20000010000 */
[----:B------:R-:W-:Y:S02]  /*62b0*/  F2FP.F16.F32.PACK_AB R159, R206, R161 ;  /* 0x000000a1ce9f723e */ /* 0x000fe400000000ff */
[----:B------:R-:W-:Y:S02]  /*62c0*/  F2FP.F16.F32.PACK_AB R161, R208, R171 ;  /* 0x000000abd0a1723e */ /* 0x000fe400000000ff */
[----:B------:R-:W-:Y:S01]  /*62d0*/  F2FP.F16.F32.PACK_AB R171, R185, R182 ;  /* 0x000000b6b9ab723e */ /* 0x000fe200000000ff */
[C---:B----4-:R-:W-:Y:S01]  /*62e0*/  FADD.FTZ R0, R190.reuse, R11 ;  /* 0x0000000bbe007221 */ /* 0x050fe20000010000 */
[----:B------:R-:W-:Y:S01]  /*62f0*/  F2FP.F16.F32.PACK_AB R175, R190, R191 ;  /* 0x000000bfbeaf723e */ /* 0x000fe200000000ff */
[----:B--2---:R-:W-:Y:S06]  /*6300*/  @!P0 BRA `(.L_x_3562) ;  /* 0x0000000000048947 */ /* 0x004fec0003800000 */
[----:B------:R-:W-:Y:S01]  /*6310*/  BPT.TRAP 0x1 ;  /* 0x000000040000795c */ /* 0x000fe20000300000 */
.L_x_3562:
[----:B------:R1:W2:Y:S01]  /*6320*/  SYNCS.PHASECHK.TRANS64.TRYWAIT P2, [UR26+0x22850], R6 ;  /* 0x02285006ff0075a7 */ /* 0x0002a2000804015a */
[----:B------:R-:W-:Y:S05]  /*6330*/  @!P0 BRA `(.L_x_3563) ;  /* 0x0000000000048947 */ /* 0x000fea0003800000 */
[----:B------:R-:W-:Y:S01]  /*6340*/  BPT.TRAP 0x1 ;  /* 0x000000040000795c */ /* 0x000fe20000300000 */
.L_x_3563:
[----:B--2---:R-:W-:Y:S05]  /*6350*/  @P2 BRA `(.L_x_3564) ;  /* 0x0000000000082947 */ /* 0x004fea0003800000 */
[----:B------:R-:W2:Y:S02]  /*6360*/  SYNCS.PHASECHK.TRANS64.TRYWAIT P2, [UR26+0x22850], R6 ;  /* 0x02285006ff0075a7 */ /* 0x000ea4000804015a */
[----:B--2---:R-:W-:Y:S05]  /*6370*/  @!P2 BRA `(.L_x_3565) ;  /* 0x000000a80034a947 */ /* 0x004fea0003800000 */
.L_x_3564:
[----:B012---:R-:W-:Y:S01]  /*6380*/  VIADD R6, R22, 0x8 ;  /* 0x0000000816067836 */ /* 0x007fe20000000000 */
        /* <DEDUP_REMOVED lines=46> */
.L_x_3557:
[----:B------:R-:W-:-:S13]  /*6670*/  ISETP.LE.AND P2, PT, RZ, UR23, PT ;  /* 0x00000017ff007c0c */ /* 0x000fda000bf43270 */
[----:B------:R-:W-:Y:S05]  /*6680*/  @!P2 BRA `(.L_x_3567) ;  /* 0x0000002000c0a947 */ /* 0x000fea0003800000 */
[----:B------:R-:W-:Y:S01]  /*6690*/  IMAD.MOV.U32 R8, RZ, RZ, R5 ;  /* 0x000000ffff087224 */ /* 0x000fe200078e0005 */
[----:B------:R-:W-:Y:S01]  /*66a0*/  ULDC UR24, c[0x0][0x9d8] ;  /* 0x0002760000187ab9 */ /* 0x000fe20000000800 */
[----:B------:R-:W-:Y:S01]  /*66b0*/  IMAD.MOV.U32 R21, RZ, RZ, R4 ;  /* 0x000000ffff157224 */ /* 0x000fe200078e0004 */
[----:B------:R-:W-:-:S06]  /*66c0*/  ULDC UR22, c[0x0][0x988] ;  /* 0x0002620000167ab9 */ /* 0x000fcc0000000800 */
.L_x_3576:
[----:B------:R-:W-:-:S04]  /*66d0*/  UIADD3 UR37, UR37, 0x1, URZ ;  /* 0x0000000125257890 */ /* 0x000fc8000fffe03f */
[----:B------:R-:W-:-:S04]  /*66e0*/  UISETP.NE.AND UP0, UPT, UR37, 0x2, UPT ;  /* 0x000000022500788c */ /* 0x000fc8000bf05270 */
[----:B------:R-:W-:Y:S02]  /*66f0*/  USEL UR6, URZ, 0x1, UP0 ;  /* 0x000000013f067887 */ /* 0x000fe40008000000 */
[----:B------:R-:W-:Y:S02]  /*6700*/  USEL UR37, UR37, URZ, UP0 ;  /* 0x0000003f25257287 */ /* 0x000fe40008000000 */
[----:B------:R-:W-:Y:S01]  /*6710*/  ULOP3.LUT UR40, UR40, UR6, URZ, 0x3c, !UPT ;  /* 0x0000000628287292 */ /* 0x000fe2000f8e3c3f */
[----:B-1----:R-:W-:Y:S11]  /*6720*/  @!P0 BRA `(.L_x_3568) ;  /* 0x0000000000048947 */ /* 0x002ff60003800000 */
[----:B------:R-:W-:Y:S01]  /*6730*/  BPT.TRAP 0x1 ;  /* 0x000000040000795c */ /* 0x000fe20000300000 */
.L_x_3568:
[----:B------:R-:W1:Y:S01]  /*6740*/  S2UR UR7, SR_CgaCtaId ;  /* 0x00000000000779c3 */ /* 0x000e620000008800 */
[----:B------:R-:W-:Y:S01]  /*6750*/  UMOV UR6, 0x400 ;  /* 0x0000040000067882 */ /* 0x000fe20000000000 */
[----:B0-----:R-:W-:-:S05]  /*6760*/  IMAD.U32 R6, RZ, RZ, UR40 ;  /* 0x00000028ff067e24 */ /* 0x001fca000f8e00ff */
[----:B------:R-:W-:Y:S01]  /*6770*/  SHF.L.U32 R6, R6, 0x1f, RZ ;  /* 0x0000001f06067819 */ /* 0x000fe200000006ff */
[----:B-1----:R-:W-:-:S04]  /*6780*/  ULEA UR6, UR7, UR6, 0x18 ;  /* 0x0000000607067291 */ /* 0x002fc8000f8ec03f */
[----:B------:R-:W-:-:S09]  /*6790*/  ULEA UR25, UR37, UR6, 0x3 ;  /* 0x0000000625197291 */ /* 0x000fd2000f8e183f */
[----:B------:R0:W1:Y:S01]  /*67a0*/  SYNCS.PHASECHK.TRANS64.TRYWAIT P2, [UR25+0x22830], R6 ;  /* 0x02283006ff0075a7 */ /* 0x0000620008040159 */
[----:B------:R-:W-:Y:S05]  /*67b0*/  @!P0 BRA `(.L_x_3569) ;  /* 0x0000000000048947 */ /* 0x000fea0003800000 */
[----:B------:R-:W-:Y:S01]  /*67c0*/  BPT.TRAP 0x1 ;  /* 0x000000040000795c */ /* 0x000fe20000300000 */
.L_x_3569:
[----:B-1----:R-:W-:Y:S05]  /*67d0*/  @P2 BRA `(.L_x_3570) ;  /* 0x0000000000082947 */ /* 0x002fea0003800000 */
[----:B------:R-:W1:Y:S02]  /*67e0*/  SYNCS.PHASECHK.TRANS64.TRYWAIT P2, [UR25+0x22830], R6 ;  /* 0x02283006ff0075a7 */ /* 0x000e640008040159 */
[----:B-1----:R-:W-:Y:S05]  /*67f0*/  @!P2 BRA `(.L_x_3571) ;  /* 0x000000a40028a947 */ /* 0x002fea0003800000 */
.L_x_3570:
        /* <DEDUP_REMOVED lines=77> */
[----:B------:R-:W-:-:S06]  /*6cd0*/  IMAD.U32 R197, RZ, RZ, UR25 ;  /* 0x00000019ffc57e24 */ /* 0x000fcc000f8e00ff */
        /* <DEDUP_REMOVED lines=39> */
[----:B---3--:R-:W-:Y:S01]  /*6f50*/  FMNMX.FTZ R4, R184, R163, !PT ;  /* 0x000000a3b8047209 */ /* 0x008fe20007810000 */
[----:B------:R-:W-:-:S04]  /*6f60*/  FMUL.FTZ R163, R183, UR24 ;  /* 0x00000018b7a37c20 */ /* 0x000fc80008410000 */
        /* <DEDUP_REMOVED lines=14> */
[C---:B------:R-:W-:Y:S01]  /*7050*/  FADD.FTZ R21, -R4.reuse, R21 ;  /* 0x0000001504157221 */ /* 0x040fe20000010100 */
[----:B------:R-:W-:Y:S01]  /*7060*/  FMUL.FTZ R186, R4, UR10 ;  /* 0x0000000a04ba7c20 */ /* 0x000fe20008410000 */
[----:B------:R-:W0:Y:S02]  /*7070*/  MUFU.TANH R153, R153 ;  /* 0x0000009900997308 */ /* 0x000e240000002400 */
[----:B------:R-:W-:Y:S01]  /*7080*/  FMUL.FTZ R172, R21, UR10 ;  /* 0x0000000a15ac7c20 */ /* 0x000fe20008410000 */
        /* <DEDUP_REMOVED lines=9> */
[----:B-----5:R-:W-:Y:S01]  /*7120*/  FMNMX.FTZ R174, R12, R5, !PT ;  /* 0x000000050cae7209 */ /* 0x020fe20007810000 */
[--C-:B------:R-:W-:Y:S01]  /*7130*/  FFMA.FTZ R188, R192, UR10, -R186.reuse ;  /* 0x0000000ac0bc7c23 */ /* 0x100fe200080108ba */
[--C-:B------:R-:W-:Y:S01]  /*7140*/  FFMA.FTZ R192, R184, UR10, -R186.reuse ;  /* 0x0000000ab8c07c23 */ /* 0x100fe200080108ba */
[--C-:B------:R-:W-:Y:S01]  /*7150*/  FFMA.FTZ R157, R157, UR10, -R186.reuse ;  /* 0x0000000a9d9d7c23 */ /* 0x100fe200080108ba */
[----:B---3--:R-:W-:Y:S01]  /*7160*/  FMNMX.FTZ R5, R13, R174, !PT ;  /* 0x000000ae0d057209 */ /* 0x008fe20007810000 */
        /* <DEDUP_REMOVED lines=14> */
[--C-:B------:R-:W-:Y:S01]  /*7250*/  FFMA.FTZ R194, R215, UR10, -R186.reuse ;  /* 0x0000000ad7c27c23 */ /* 0x100fe200080108ba */
[----:B0-----:R-:W-:Y:S01]  /*7260*/  FMNMX.FTZ R5, R153, R154, !PT ;  /* 0x0000009a99057209 */ /* 0x001fe20007810000 */
[----:B------:R-:W0:Y:S01]  /*7270*/  MUFU.TANH R161, R161 ;  /* 0x000000a100a17308 */ /* 0x000e220000002400 */
[----:B------:R-:W-:-:S02]  /*7280*/  FFMA.FTZ R189, R189, UR10, -R186 ;  /* 0x0000000abdbd7c23 */ /* 0x000fc400080108ba */
        /* <DEDUP_REMOVED lines=35> */
[----:B------:R2:W5:Y:S01]  /*74c0*/  MUFU.EX2 R174, R175 ;  /* 0x000000af00ae7308 */ /* 0x0005620000000800 */
[--C-:B---3--:R-:W-:Y:S01]  /*74d0*/  FFMA.FTZ R173, R204, UR10, -R186.reuse ;  /* 0x0000000accad7c23 */ /* 0x108fe200080108ba */
[----:B0-----:R-:W-:Y:S01]  /*74e0*/  FFMA.FTZ R3, R172, R3, R21 ;  /* 0x00000003ac037223 */ /* 0x001fe20000010015 */
[-C--:B------:R-:W-:Y:S01]  /*74f0*/  FMUL.FTZ R37, R37, R172.reuse ;  /* 0x000000ac25257220 */ /* 0x080fe20000410000 */
[-C--:B------:R-:W-:Y:S01]  /*7500*/  FMUL.FTZ R40, R40, R172.reuse ;  /* 0x000000ac28287220 */ /* 0x080fe20000410000 */
[-C--:B------:R-:W-:Y:S01]  /*7510*/  FMUL.FTZ R41, R41, R172.reuse ;  /* 0x000000ac29297220 */ /* 0x080fe20000410000 */
[-C--:B------:R-:W-:Y:S01]  /*7520*/  FMUL.FTZ R44, R44, R172.reuse ;  /* 0x000000ac2c2c7220 */ /* 0x080fe20000410000 */
[-C--:B------:R-:W-:Y:S01]  /*7530*/  FMUL.FTZ R45, R45, R172.reuse ;  /* 0x000000ac2d2d7220 */ /* 0x080fe20000410000 */
[----:B------:R0:W-:Y:S01]  /*7540*/  MUFU.EX2 R154, R177 ;  /* 0x000000b1009a7308 */ /* 0x0001e20000000800 */
[--C-:B--2---:R-:W-:Y:S01]  /*7550*/  FFMA.FTZ R175, R205, UR10, -R186.reuse ;  /* 0x0000000acdaf7c23 */ /* 0x104fe200080108ba */
[----:B----4-:R-:W-:Y:S01]  /*7560*/  FADD.FTZ R3, R152, R3 ;  /* 0x0000000398037221 */ /* 0x010fe20000010000 */
[-C--:B------:R-:W-:Y:S01]  /*7570*/  FMUL.FTZ R48, R48, R172.reuse ;  /* 0x000000ac30307220 */ /* 0x080fe20000410000 */
[-C--:B------:R-:W-:Y:S01]  /*7580*/  FMUL.FTZ R49, R49, R172.reuse ;  /* 0x000000ac31317220 */ /* 0x080fe20000410000 */
[----:B------:R-:W-:Y:S01]  /*7590*/  FMUL.FTZ R52, R52, R172 ;  /* 0x000000ac34347220 */ /* 0x000fe20000410000 */
[----:B-1----:R-:W-:Y:S01]  /*75a0*/  FMNMX.FTZ R191, R5, R190, !PT ;  /* 0x000000be05bf7209 */ /* 0x002fe20007810000 */
[--C-:B------:R-:W-:Y:S01]  /*75b0*/  FFMA.FTZ R190, R214, UR10, -R186.reuse ;  /* 0x0000000ad6be7c23 */ /* 0x100fe200080108ba */
[----:B------:R-:W-:Y:S01]  /*75c0*/  MUFU.EX2 R155, R155 ;  /* 0x0000009b009b7308 */ /* 0x000fe20000000800 */
[----:B0-----:R-:W-:Y:S01]  /*75d0*/  FFMA.FTZ R177, R207, UR10, -R186 ;  /* 0x0000000acfb17c23 */ /* 0x001fe200080108ba */
        /* <DEDUP_REMOVED lines=29> */
[-C--:B------:R-:W-:Y:S01]  /*77b0*/  FMUL.FTZ R101, R101, R172.reuse ;  /* 0x000000ac65657220 */ /* 0x080fe20000410000 */
[C---:B------:R-:W-:Y:S01]  /*77c0*/  FADD.FTZ R184, -R5.reuse, R8 ;  /* 0x0000000805b87221 */ /* 0x040fe20000010100 */
[----:B------:R-:W-:Y:S01]  /*77d0*/  FMUL.FTZ R186, R5, UR10 ;  /* 0x0000000a05ba7c20 */ /* 0x000fe20008410000 */
[----:B------:R0:W-:Y:S01]  /*77e0*/  MUFU.EX2 R8, R192 ;  /* 0x000000c000087308 */ /* 0x0001e20000000800 */
[----:B------:R-:W-:Y:S01]  /*77f0*/  FMUL.FTZ R104, R104, R172 ;  /* 0x000000ac68687220 */ /* 0x000fe20000410000 */
[----:B------:R-:W-:Y:S01]  /*7800*/  FMUL.FTZ R191, R184, UR10 ;  /* 0x0000000ab8bf7c20 */ /* 0x000fe20008410000 */
[--C-:B------:R-:W-:Y:S01]  /*7810*/  FFMA.FTZ R184, R7, UR10, -R186.reuse ;  /* 0x0000000a07b87c23 */ /* 0x100fe200080108ba */
[--C-:B------:R-:W-:Y:S01]  /*7820*/  FFMA.FTZ R7, R9, UR10, -R186.reuse ;  /* 0x0000000a09077c23 */ /* 0x100fe200080108ba */
[----:B------:R-:W-:Y:S01]  /*7830*/  IADD3 R9, -R22, 0xb, RZ ;  /* 0x0000000b16097810 */ /* 0x000fe20007ffe1ff */
[--C-:B------:R-:W-:Y:S01]  /*7840*/  FFMA.FTZ R10, R10, UR10, -R186.reuse ;  /* 0x0000000a0a0a7c23 */ /* 0x100fe200080108ba */
[--C-:B------:R-:W-:Y:S01]  /*7850*/  FFMA.FTZ R11, R11, UR10, -R186.reuse ;  /* 0x0000000a0b0b7c23 */ /* 0x100fe200080108ba */
[----:B------:R-:W-:Y:S01]  /*7860*/  MUFU.EX2 R191, R191 ;  /* 0x000000bf00bf7308 */ /* 0x000fe20000000800 */
[----:B0-----:R-:W-:Y:S01]  /*7870*/  FFMA.FTZ R192, R156, UR10, -R186 ;  /* 0x0000000a9cc07c23 */ /* 0x001fe200080108ba */
[----:B------:R-:W-:-:S02]  /*7880*/  @!P1 VIADD R156, R197, 0x22840 ;  /* 0x00022840c59c9836 */ /* 0x000fc40000000000 */
[--C-:B------:R-:W-:Y:S01]  /*7890*/  FFMA.FTZ R12, R12, UR10, -R186.reuse ;  /* 0x0000000a0c0c7c23 */ /* 0x100fe200080108ba */
[--C-:B------:R-:W-:Y:S01]  /*78a0*/  FFMA.FTZ R13, R13, UR10, -R186.reuse ;  /* 0x0000000a0d0d7c23 */ /* 0x100fe200080108ba */
[--C-:B------:R-:W-:Y:S01]  /*78b0*/  FFMA.FTZ R168, R168, UR10, -R186.reuse ;  /* 0x0000000aa8a87c23 */ /* 0x100fe200080108ba */
[----:B------:R-:W-:Y:S01]  /*78c0*/  FFMA.FTZ R196, R161, UR10, -R186 ;  /* 0x0000000aa1c47c23 */ /* 0x000fe200080108ba */
[----:B------:R-:W-:Y:S01]  /*78d0*/  @!P1 PRMT R156, RZ, 0x654, R156 ;  /* 0x00000654ff9c9816 */ /* 0x000fe2000000009c */
[----:B------:R-:W0:Y:S01]  /*78e0*/  MUFU.EX2 R184, R184 ;  /* 0x000000b800b87308 */ /* 0x000e220000000800 */
        /* <DEDUP_REMOVED lines=10> */
[----:B------:R-:W-:Y:S01]  /*7990*/  MUFU.EX2 R10, R10 ;  /* 0x0000000a000a7308 */ /* 0x000fe20000000800 */
[----:B0-----:R-:W-:Y:S01]  /*79a0*/  FFMA.FTZ R0, R191, R0, R184 ;  /* 0x00000000bf007223 */ /* 0x001fe200000100b8 */
[----:B------:R-:W-:Y:S01]  /*79b0*/  FFMA.FTZ R195, R162, UR10, -R186 ;  /* 0x0000000aa2c37c23 */ /* 0x000fe200080108ba */
[----:B------:R-:W-:Y:S01]  /*79c0*/  FADD.FTZ R3, R155, R156 ;  /* 0x0000009c9b037221 */ /* 0x000fe20000010000 */
[--C-:B------:R-:W-:Y:S01]  /*79d0*/  FFMA.FTZ R198, R163, UR10, -R186.reuse ;  /* 0x0000000aa3c67c23 */ /* 0x100fe200080108ba */
[--C-:B------:R-:W-:Y:S01]  /*79e0*/  FFMA.FTZ R199, R164, UR10, -R186.reuse ;  /* 0x0000000aa4c77c23 */ /* 0x100fe200080108ba */
[--C-:B------:R-:W-:Y:S01]  /*79f0*/  FFMA.FTZ R204, R165, UR10, -R186.reuse ;  /* 0x0000000aa5cc7c23 */ /* 0x100fe200080108ba */
[----:B------:R-:W-:Y:S01]  /*7a00*/  FADD.FTZ R156, R154, R3 ;  /* 0x000000039a9c7221 */ /* 0x000fe20000010000 */
[----:B------:R-:W-:Y:S01]  /*7a10*/  MUFU.EX2 R11, R11 ;  /* 0x0000000b000b7308 */ /* 0x000fe20000000800 */
[--C-:B------:R-:W-:Y:S01]  /*7a20*/  FFMA.FTZ R203, R166, UR10, -R186.reuse ;  /* 0x0000000aa6cb7c23 */ /* 0x100fe200080108ba */
[--C-:B------:R-:W-:Y:S01]  /*7a30*/  FFMA.FTZ R169, R169, UR10, -R186.reuse ;  /* 0x0000000aa9a97c23 */ /* 0x100fe200080108ba */
[--C-:B------:R-:W-:Y:S01]  /*7a40*/  FFMA.FTZ R161, R170, UR10, -R186.reuse ;  /* 0x0000000aaaa17c23 */ /* 0x100fe200080108ba */
[----:B------:R-:W-:Y:S01]  /*7a50*/  FFMA.FTZ R171, R171, UR10, -R186 ;  /* 0x0000000aabab7c23 */ /* 0x000fe200080108ba */
[----:B------:R-:W-:Y:S01]  /*7a60*/  FADD.FTZ R3, R157, R156 ;  /* 0x0000009c9d037221 */ /* 0x000fe20000010000 */
[-C--:B------:R-:W-:Y:S01]  /*7a70*/  FMUL.FTZ R105, R105, R172.reuse ;  /* 0x000000ac69697220 */ /* 0x080fe20000410000 */
        /* <DEDUP_REMOVED lines=17> */
[----:B------:R2:W3:Y:S01]  /*7b90*/  MUFU.EX2 R176, R206 ;  /* 0x000000ce00b07308 */ /* 0x0004e20000000800 */
        /* <DEDUP_REMOVED lines=8> */
[----:B--2---:R-:W-:Y:S01]  /*7c20*/  FFMA.FTZ R206, R167, UR10, -R186 ;  /* 0x0000000aa7ce7c23 */ /* 0x004fe200080108ba */
[-C--:B------:R-:W-:Y:S01]  /*7c30*/  FMUL.FTZ R145, R145, R172.reuse ;  /* 0x000000ac91917220 */ /* 0x080fe20000410000 */
[-C--:B------:R-:W-:Y:S01]  /*7c40*/  FMUL.FTZ R148, R148, R172.reuse ;  /* 0x000000ac94947220 */ /* 0x080fe20000410000 */
[----:B------:R-:W-:Y:S01]  /*7c50*/  FMUL.FTZ R149, R149, R172 ;  /* 0x000000ac95957220 */ /* 0x000fe20000410000 */
[----:B------:R-:W-:Y:S01]  /*7c60*/  F2FP.F16.F32.PACK_AB R172, R152, R21 ;  /* 0x0000001598ac723e */ /* 0x000fe200000000ff */
[-C--:B------:R-:W-:Y:S01]  /*7c70*/  FMUL.FTZ R26, R26, R191.reuse ;  /* 0x000000bf1a1a7220 */ /* 0x080fe20000410000 */
[----:B------:R-:W-:Y:S01]  /*7c80*/  F2FP.F16.F32.PACK_AB R174, R155, R174 ;  /* 0x000000ae9bae723e */ /* 0x000fe200000000ff */
[----:B------:R0:W-:Y:S01]  /*7c90*/  MUFU.EX2 R186, R168 ;  /* 0x000000a800ba7308 */ /* 0x0001e20000000800 */
[----:B---3--:R-:W-:Y:S01]  /*7ca0*/  FADD.FTZ R156, R176, R3 ;  /* 0x00000003b09c7221 */ /* 0x008fe20000010000 */
[----:B------:R-:W-:Y:S01]  /*7cb0*/  F2FP.F16.F32.PACK_AB R170, R173, R158 ;  /* 0x0000009eadaa723e */ /* 0x000fe200000000ff */
[-C--:B------:R-:W-:Y:S01]  /*7cc0*/  FMUL.FTZ R27, R27, R191.reuse ;  /* 0x000000bf1b1b7220 */ /* 0x080fe20000410000 */
[----:B------:R-:W-:Y:S01]  /*7cd0*/  F2FP.F16.F32.PACK_AB R173, R7, R184 ;  /* 0x000000b807ad723e */ /* 0x000fe200000000ff */
[----:B------:R-:W-:Y:S01]  /*7ce0*/  FMUL.FTZ R30, R30, R191 ;  /* 0x000000bf1e1e7220 */ /* 0x000fe20000410000 */
[----:B------:R-:W-:Y:S01]  /*7cf0*/  F2FP.F16.F32.PACK_AB R164, R176, R175 ;  /* 0x000000afb0a4723e */ /* 0x000fe200000000ff */
[-C--:B------:R-:W-:Y:S01]  /*7d00*/  FMUL.FTZ R31, R31, R191.reuse ;  /* 0x000000bf1f1f7220 */ /* 0x080fe20000410000 */
[----:B------:R-:W2:Y:S01]  /*7d10*/  MUFU.EX2 R177, R177 ;  /* 0x000000b100b17308 */ /* 0x000ea20000000800 */
[----:B0-----:R-:W-:Y:S01]  /*7d20*/  F2FP.F16.F32.PACK_AB R168, R157, R154 ;  /* 0x0000009a9da8723e */ /* 0x001fe200000000ff */
[----:B------:R-:W-:Y:S01]  /*7d30*/  FADD.FTZ R157, R7, R0 ;  /* 0x00000000079d7221 */ /* 0x000fe20000010000 */
[-C--:B------:R-:W-:Y:S01]  /*7d40*/  FMUL.FTZ R34, R34, R191.reuse ;  /* 0x000000bf22227220 */ /* 0x080fe20000410000 */
[-C--:B------:R-:W-:Y:S01]  /*7d50*/  FMUL.FTZ R35, R35, R191.reuse ;  /* 0x000000bf23237220 */ /* 0x080fe20000410000 */
[-C--:B------:R-:W-:Y:S01]  /*7d60*/  FMUL.FTZ R38, R38, R191.reuse ;  /* 0x000000bf26267220 */ /* 0x080fe20000410000 */
[----:B------:R-:W-:Y:S01]  /*7d70*/  FADD.FTZ R0, R10, R157 ;  /* 0x0000009d0a007221 */ /* 0x000fe20000010000 */
[-C--:B------:R-:W-:Y:S01]  /*7d80*/  FMUL.FTZ R39, R39, R191.reuse ;  /* 0x000000bf27277220 */ /* 0x080fe20000410000 */
[----:B------:R-:W0:Y:S01]  /*7d90*/  MUFU.EX2 R14, R14 ;  /* 0x0000000e000e7308 */ /* 0x000e220000000800 */
[-C--:B------:R-:W-:Y:S01]  /*7da0*/  FMUL.FTZ R42, R42, R191.reuse ;  /* 0x000000bf2a2a7220 */ /* 0x080fe20000410000 */
[----:B------:R-:W-:Y:S01]  /*7db0*/  FADD.FTZ R157, R11, R0 ;  /* 0x000000000b9d7221 */ /* 0x000fe20000010000 */
[-C--:B------:R-:W-:Y:S01]  /*7dc0*/  FMUL.FTZ R43, R43, R191.reuse ;  /* 0x000000bf2b2b7220 */ /* 0x080fe20000410000 */
[-C--:B------:R-:W-:Y:S01]  /*7dd0*/  FMUL.FTZ R46, R46, R191.reuse ;  /* 0x000000bf2e2e7220 */ /* 0x080fe20000410000 */
[-C--:B------:R-:W-:Y:S01]  /*7de0*/  FMUL.FTZ R47, R47, R191.reuse ;  /* 0x000000bf2f2f7220 */ /* 0x080fe20000410000 */
[----:B------:R-:W-:Y:S01]  /*7df0*/  FADD.FTZ R0, R12, R157 ;  /* 0x0000009d0c007221 */ /* 0x000fe20000010000 */
[-C--:B------:R-:W-:Y:S01]  /*7e00*/  FMUL.FTZ R50, R50, R191.reuse ;  /* 0x000000bf32327220 */ /* 0x080fe20000410000 */
        /* <DEDUP_REMOVED lines=42> */
[-C--:B------:R-:W-:Y:S01]  /*80b0*/  FMUL.FTZ R107, R107, R191.reuse ;  /* 0x000000bf6b6b7220 */ /* 0x080fe20000410000 */
[-C--:B------:R-:W-:Y:S01]  /*80c0*/  FMUL.FTZ R110, R110, R191.reuse ;  /* 0x000000bf6e6e7220 */ /* 0x080fe20000410000 */
[-C--:B------:R-:W-:Y:S01]  /*80d0*/  FMUL.FTZ R111, R111, R191.reuse ;  /* 0x000000bf6f6f7220 */ /* 0x080fe20000410000 */
[-C--:B------:R-:W-:Y:S01]  /*80e0*/  FMUL.FTZ R114, R114, R191.reuse ;  /* 0x000000bf72727220 */ /* 0x080fe20000410000 */
[-C--:B------:R-:W-:Y:S01]  /*80f0*/  FMUL.FTZ R115, R115, R191.reuse ;  /* 0x000000bf73737220 */ /* 0x080fe20000410000 */
[----:B------:R-:W-:Y:S01]  /*8100*/  FMUL.FTZ R118, R118, R191 ;  /* 0x000000bf76767220 */ /* 0x000fe20000410000 */
        /* <DEDUP_REMOVED lines=26> */
[----:B------:R-:W-:Y:S01]  /*82b0*/  FMUL.FTZ R151, R151, R191 ;  /* 0x000000bf97977220 */ /* 0x000fe20000410000 */
[----:B------:R-:W-:-:S05]  /*82c0*/  F2FP.F16.F32.PACK_AB R175, R11, R10 ;  /* 0x0000000a0baf723e */ /* 0x000fca00000000ff */
[----:B------:R-:W2:Y:S01]  /*82d0*/  MUFU.EX2 R183, R183 ;  /* 0x000000b700b77308 */ /* 0x000ea20000000800 */
[C---:B0-----:R-:W-:Y:S01]  /*82e0*/  FADD.FTZ R156, R182.reuse, R3 ;  /* 0x00000003b69c7221 */ /* 0x041fe20000010000 */
[----:B------:R-:W-:-:S06]  /*82f0*/  F2FP.F16.F32.PACK_AB R162, R182, R181 ;  /* 0x000000b5b6a2723e */ /* 0x000fcc00000000ff */
[----:B------:R-:W0:Y:S01]  /*8300*/  MUFU.EX2 R193, R193 ;  /* 0x000000c100c17308 */ /* 0x000e220000000800 */
[C---:B---3--:R-:W-:Y:S01]  /*8310*/  FADD.FTZ R0, R159.reuse, R0 ;  /* 0x000000009f007221 */ /* 0x048fe20000010000 */
[----:B------:R-:W-:-:S06]  /*8320*/  F2FP.F16.F32.PACK_AB R167, R159, R192 ;  /* 0x000000c09fa7723e */ /* 0x000fcc00000000ff */
[----:B------:R-:W3:Y:S01]  /*8330*/  MUFU.EX2 R190, R190 ;  /* 0x000000be00be7308 */ /* 0x000ee20000000800 */
[----:B--2---:R-:W-:-:S07]  /*8340*/  FADD.FTZ R3, R183, R156 ;  /* 0x0000009cb7037221 */ /* 0x004fce0000010000 */
[----:B------:R-:W2:Y:S01]  /*8350*/  MUFU.EX2 R196, R196 ;  /* 0x000000c400c47308 */ /* 0x000ea20000000800 */
[----:B0-----:R-:W-:-:S07]  /*8360*/  FADD.FTZ R157, R193, R0 ;  /* 0x00000000c19d7221 */ /* 0x001fce0000010000 */
[----:B------:R-:W0:Y:S01]  /*8370*/  MUFU.EX2 R185, R185 ;  /* 0x000000b900b97308 */ /* 0x000e220000000800 */
[----:B---3--:R-:W-:-:S07]  /*8380*/  FADD.FTZ R156, R190, R3 ;  /* 0x00000003be9c7221 */ /* 0x008fce0000010000 */
[----:B------:R-:W3:Y:S01]  /*8390*/  MUFU.EX2 R195, R195 ;  /* 0x000000c300c37308 */ /* 0x000ee20000000800 */
[----:B--2---:R-:W-:-:S07]  /*83a0*/  FADD.FTZ R0, R196, R157 ;  /* 0x0000009dc4007221 */ /* 0x004fce0000010000 */
[----:B------:R-:W2:Y:S01]  /*83b0*/  MUFU.EX2 R194, R194 ;  /* 0x000000c200c27308 */ /* 0x000ea20000000800 */
[----:B0-----:R-:W-:Y:S01]  /*83c0*/  FADD.FTZ R3, R185, R156 ;  /* 0x0000009cb9037221 */ /* 0x001fe20000010000 */
[----:B------:R-:W-:-:S06]  /*83d0*/  F2FP.F16.F32.PACK_AB R156, R190, R183 ;  /* 0x000000b7be9c723e */ /* 0x000fcc00000000ff */
[----:B------:R-:W0:Y:S01]  /*83e0*/  MUFU.EX2 R198, R198 ;  /* 0x000000c600c67308 */ /* 0x000e220000000800 */
[----:B---3--:R-:W-:-:S07]  /*83f0*/  FADD.FTZ R157, R195, R0 ;  /* 0x00000000c39d7221 */ /* 0x008fce0000010000 */
[----:B------:R-:W3:Y:S01]  /*8400*/  MUFU.EX2 R187, R187 ;  /* 0x000000bb00bb7308 */ /* 0x000ee20000000800 */
[C---:B--2---:R-:W-:Y:S01]  /*8410*/  FADD.FTZ R152, R194.reuse, R3 ;  /* 0x00000003c2987221 */ /* 0x044fe20000010000 */
[----:B------:R-:W-:-:S06]  /*8420*/  F2FP.F16.F32.PACK_AB R158, R194, R185 ;  /* 0x000000b9c29e723e */ /* 0x000fcc00000000ff */
[----:B------:R-:W2:Y:S01]  /*8430*/  MUFU.EX2 R199, R199 ;  /* 0x000000c700c77308 */ /* 0x000ea20000000800 */
[C---:B0-----:R-:W-:Y:S01]  /*8440*/  FADD.FTZ R0, R198.reuse, R157 ;  /* 0x0000009dc6007221 */ /* 0x041fe20000010000 */
[----:B------:R-:W-:-:S06]  /*8450*/  F2FP.F16.F32.PACK_AB R163, R198, R195 ;  /* 0x000000c3c6a3723e */ /* 0x000fcc00000000ff */
[----:B------:R-:W0:Y:S01]  /*8460*/  MUFU.EX2 R188, R188 ;  /* 0x000000bc00bc7308 */ /* 0x000e220000000800 */
[----:B---3--:R-:W-:-:S07]  /*8470*/  FADD.FTZ R3, R187, R152 ;  /* 0x00000098bb037221 */ /* 0x008fce0000010000 */
[----:B------:R-:W3:Y:S01]  /*8480*/  MUFU.EX2 R204, R204 ;  /* 0x000000cc00cc7308 */ /* 0x000ee20000000800 */
[----:B--2---:R-:W-:-:S07]  /*8490*/  FADD.FTZ R157, R199, R0 ;  /* 0x00000000c79d7221 */ /* 0x004fce0000010000 */
[----:B------:R-:W2:Y:S01]  /*84a0*/  MUFU.EX2 R189, R189 ;  /* 0x000000bd00bd7308 */ /* 0x000ea20000000800 */
[----:B0-----:R-:W-:-:S07]  /*84b0*/  FADD.FTZ R152, R188, R3 ;  /* 0x00000003bc987221 */ /* 0x001fce0000010000 */
[----:B------:R-:W0:Y:S01]  /*84c0*/  MUFU.EX2 R203, R203 ;  /* 0x000000cb00cb7308 */ /* 0x000e220000000800 */
[----:B---3--:R-:W-:-:S07]  /*84d0*/  FADD.FTZ R0, R204, R157 ;  /* 0x0000009dcc007221 */ /* 0x008fce0000010000 */
[----:B------:R-:W3:Y:S01]  /*84e0*/  MUFU.EX2 R206, R206 ;  /* 0x000000ce00ce7308 */ /* 0x000ee20000000800 */
[----:B--2---:R-:W-:Y:S01]  /*84f0*/  FADD.FTZ R3, R189, R152 ;  /* 0x00000098bd037221 */ /* 0x004fe20000010000 */
[----:B------:R-:W-:Y:S02]  /*8500*/  F2FP.F16.F32.PACK_AB R154, R8, R189 ;  /* 0x000000bd089a723e */ /* 0x000fe400000000ff */
[----:B------:R-:W-:Y:S01]  /*8510*/  F2FP.F16.F32.PACK_AB R152, R188, R187 ;  /* 0x000000bbbc98723e */ /* 0x000fe200000000ff */
[----:B------:R-:W-:-:S03]  /*8520*/  FADD.FTZ R3, R8, R3 ;  /* 0x0000000308037221 */ /* 0x000fc60000010000 */
[----:B------:R2:W4:Y:S01]  /*8530*/  MUFU.EX2 R21, R169 ;  /* 0x000000a900157308 */ /* 0x0005220000000800 */
[----:B0-----:R-:W-:-:S07]  /*8540*/  FADD.FTZ R157, R203, R0 ;  /* 0x00000000cb9d7221 */ /* 0x001fce0000010000 */
[----:B------:R0:W5:Y:S01]  /*8550*/  MUFU.EX2 R155, R161 ;  /* 0x000000a1009b7308 */ /* 0x0001620000000800 */
[C---:B---3--:R-:W-:Y:S01]  /*8560*/  FADD.FTZ R157, R206.reuse, R157 ;  /* 0x0000009dce9d7221 */ /* 0x048fe20000010000 */
[----:B--2---:R-:W-:Y:S02]  /*8570*/  F2FP.F16.F32.PACK_AB R169, R13, R12 ;  /* 0x0000000c0da9723e */ /* 0x004fe400000000ff */
[----:B------:R-:W-:Y:S01]  /*8580*/  F2FP.F16.F32.PACK_AB R159, R206, R203 ;  /* 0x000000cbce9f723e */ /* 0x000fe200000000ff */
[----:B------:R-:W-:Y:S01]  /*8590*/  FADD.FTZ R0, R186, R157 ;  /* 0x0000009dba007221 */ /* 0x000fe20000010000 */
[----:B------:R-:W-:Y:S02]  /*85a0*/  F2FP.F16.F32.PACK_AB R157, R204, R199 ;  /* 0x000000c7cc9d723e */ /* 0x000fe400000000ff */
[----:B------:R2:W3:Y:S01]  /*85b0*/  MUFU.EX2 R8, R171 ;  /* 0x000000ab00087308 */ /* 0x0004e20000000800 */
[----:B----4-:R-:W-:Y:S01]  /*85c0*/  FADD.FTZ R0, R21, R0 ;  /* 0x0000000015007221 */ /* 0x010fe20000010000 */
[----:B0-----:R-:W-:-:S02]  /*85d0*/  F2FP.F16.F32.PACK_AB R161, R196, R193 ;  /* 0x000000c1c4a1723e */ /* 0x001fc400000000ff */
[----:B------:R-:W-:Y:S01]  /*85e0*/  F2FP.F16.F32.PACK_AB R153, R21, R186 ;  /* 0x000000ba1599723e */ /* 0x000fe200000000ff */
[----:B-----5:R-:W-:Y:S01]  /*85f0*/  FADD.FTZ R7, R155, R0 ;  /* 0x000000009b077221 */ /* 0x020fe20000010000 */
[----:B--2---:R-:W-:-:S03]  /*8600*/  F2FP.F16.F32.PACK_AB R171, R15, R14 ;  /* 0x0000000e0fab723e */ /* 0x004fc600000000ff */
[C---:B---3--:R-:W-:Y:S01]  /*8610*/  FADD.FTZ R0, R8.reuse, R7 ;  /* 0x0000000708007221 */ /* 0x048fe20000010000 */
[----:B------:R-:W-:Y:S01]  /*8620*/  F2FP.F16.F32.PACK_AB R155, R8, R155 ;  /* 0x0000009b089b723e */ /* 0x000fe200000000ff */
[----:B-1----:R-:W-:Y:S06]  /*8630*/  @!P0 BRA `(.L_x_3572) ;  /* 0x0000000000048947 */ /* 0x002fec0003800000 */
[----:B------:R-:W-:Y:S01]  /*8640*/  BPT.TRAP 0x1 ;  /* 0x000000040000795c */ /* 0x000fe20000300000 */
.L_x_3572:
[----:B------:R0:W1:Y:S01]  /*8650*/  SYNCS.PHASECHK.TRANS64.TRYWAIT P2, [UR25+0x22850], R6 ;  /* 0x02285006ff0075a7 */ /* 0x0000620008040159 */
[----:B------:R-:W-:Y:S05]  /*8660*/  @!P0 BRA `(.L_x_3573) ;  /* 0x0000000000048947 */ /* 0x000fea0003800000 */
[----:B------:R-:W-:Y:S01]  /*8670*/  BPT.TRAP 0x1 ;  /* 0x000000040000795c */ /* 0x000fe20000300000 */
.L_x_3573:
[----:B-1----:R-:W-:Y:S05]  /*8680*/  @P2 BRA `(.L_x_3574) ;  /* 0x0000000000082947 */ /* 0x002fea0003800000 */
[----:B------:R-:W1:Y:S02]  /*8690*/  SYNCS.PHASECHK.TRANS64.TRYWAIT P2, [UR25+0x22850], R6 ;  /* 0x02285006ff0075a7 */ /* 0x000e640008040159 */
[----:B-1----:R-:W-:Y:S05]  /*86a0*/  @!P2 BRA `(.L_x_3575) ;  /* 0x000000840094a947 */ /* 0x002fea0003800000 */
.L_x_3574:
[----:B01----:R-:W-:Y:S01]  /*86b0*/  IADD3 R6, R22, 0x8, RZ ;  /* 0x0000000816067810 */ /* 0x003fe20007ffe0ff */
[----:B------:R-:W-:-:S04]  /*86c0*/  UIMAD UR11, UR37, 0xc00, UR21 ;  /* 0x00000c00250b78a4 */ /* 0x000fc8000f8e0215 */
[----:B------:R1:W-:Y:S01]  /*86d0*/  BAR.SYNC.DEFER_BLOCKING R6, 0x100 ;  /* 0x000400060000751d */ /* 0x0003e20000010000 */
[----:B------:R-:W-:Y:S01]  /*86e0*/  ISETP.LT.AND P2, PT, RZ, UR23, PT ;  /* 0x00000017ff007c0c */ /* 0x000fe2000bf41270 */
[----:B------:R-:W-:Y:S01]  /*86f0*/  @!P1 VIADD R197, R197, 0x22860 ;  /* 0x00022860c5c59836 */ /* 0x000fe20000000000 */
[----:B------:R-:W-:Y:S01]  /*8700*/  UIADD3 UR23, UR23, -0x1, URZ ;  /* 0xffffffff17177890 */ /* 0x000fe2000fffe03f */
[----:B------:R-:W-:Y:S02]  /*8710*/  IMAD.MOV.U32 R8, RZ, RZ, R5 ;  /* 0x000000ffff087224 */ /* 0x000fe400078e0005 */
[----:B------:R-:W-:Y:S01]  /*8720*/  UMOV UR6, UR11 ;  /* 0x0000000b00067c82 */ /* 0x000fe20008000000 */
[----:B------:R-:W-:Y:S01]  /*8730*/  UMOV UR7, 0x40000040 ;  /* 0x4000004000077882 */ /* 0x000fe20000000000 */
[----:B------:R-:W-:Y:S01]  /*8740*/  @!P1 PRMT R197, RZ, 0x654, R197 ;  /* 0x00000654ffc59816 */ /* 0x000fe200000000c5 */
[----:B------:R-:W-:Y:S01]  /*8750*/  IMAD.MOV.U32 R21, RZ, RZ, R4 ;  /* 0x000000ffff157224 */ /* 0x000fe200078e0004 */
        /* <DEDUP_REMOVED lines=35> */
.L_x_3567:
[----:B01----:R-:W0:Y:S01]  /*8990*/  SHFL.BFLY PT, R6, R3, 0x2, 0x1f ;  /* 0x0c401f0003067f89 */ /* 0x003e2200000e0000 */
[----:B------:R-:W-:Y:S01]  /*89a0*/  IMAD.MOV.U32 R13, RZ, RZ, RZ ;  /* 0x000000ffff0d7224 */ /* 0x000fe200078e00ff */
[----:B------:R-:W-:Y:S01]  /*89b0*/  UIADD3 UR37, UR37, 0x1, URZ ;  /* 0x0000000125257890 */ /* 0x000fe2000fffe03f */
[----:B------:R-:W-:Y:S01]  /*89c0*/  IMAD.U32 R181, RZ, RZ, UR10 ;  /* 0x0000000affb57e24 */ /* 0x000fe2000f8e00ff */
[----:B------:R-:W1:Y:S01]  /*89d0*/  SHFL.BFLY PT, R11, R0, 0x2, 0x1f ;  /* 0x0c401f00000b7f89 */ /* 0x000e6200000e0000 */
[----:B------:R-:W-:Y:S01]  /*89e0*/  MOV R21, 0xff800000 ;  /* 0xff80000000157802 */ /* 0x000fe20000000f00 */
[----:B------:R-:W-:Y:S01]  /*89f0*/  UISETP.NE.AND UP0, UPT, UR37, 0x2, UPT ;  /* 0x000000022500788c */ /* 0x000fe2000bf05270 */
        /* <DEDUP_REMOVED lines=12> */
[----:B------:R-:W-:-:S02]  /*8ac0*/  IMAD.MOV.U32 R7, RZ, RZ, RZ ;  /* 0x000000ffff077224 */ /* 0x000fc400078e00ff */
[----:B-1----:R-:W-:Y:S02]  /*8ad0*/  FADD.FTZ R176, R11, R8 ;  /* 0x000000080bb07221 */ /* 0x002fe40000010000 */
[----:B------:R-:W-:-:S03]  /*8ae0*/  FSETP.NE.FTZ.AND P1, PT, R15, RZ, PT ;  /* 0x000000ff0f00720b */ /* 0x000fc60003f35000 */
[----:B------:R-:W-:-:S10]  /*8af0*/  FSETP.NE.FTZ.AND P2, PT, R176, RZ, PT ;  /* 0x000000ffb000720b */ /* 0x000fd40003f55000 */
[----:B------:R-:W0:Y:S03]  /*8b00*/  @P1 MUFU.RCP R13, R15 ;  /* 0x0000000f000d1308 */ /* 0x000e260000001000 */
[----:B------:R-:W-:-:S05]  /*8b10*/  @P2 FMUL.FTZ R181, R181, 0.69314718246459960938 ;  /* 0x3f317218b5b52820 */ /* 0x000fca0000410000 */
[----:B------:R-:W1:Y:S08]  /*8b20*/  @P2 MUFU.RCP R7, R176 ;  /* 0x000000b000072308 */ /* 0x000e700000001000 */
[----:B------:R-:W3:Y:S01]  /*8b30*/  @P2 MUFU.LG2 R176, R176 ;  /* 0x000000b000b02308 */ /* 0x000ee20000000c00 */
[-C--:B0-----:R-:W-:Y:S01]  /*8b40*/  FMUL.FTZ R3, R108, R13.reuse ;  /* 0x0000000d6c037220 */ /* 0x081fe20000410000 */
[----:B------:R-:W-:Y:S01]  /*8b50*/  FMUL.FTZ R20, R109, R13 ;  /* 0x0000000d6d147220 */ /* 0x000fe20000410000 */
[----:B------:R-:W-:-:S02]  /*8b60*/  IMAD.U32 R109, RZ, RZ, UR10 ;  /* 0x0000000aff6d7e24 */ /* 0x000fc4000f8e00ff */
[-C--:B------:R-:W-:Y:S01]  /*8b70*/  FMUL.FTZ R0, R24, R13.reuse ;  /* 0x0000000d18007220 */ /* 0x080fe20000410000 */
[-C--:B------:R-:W-:Y:S01]  /*8b80*/  FMUL.FTZ R6, R28, R13.reuse ;  /* 0x0000000d1c067220 */ /* 0x080fe20000410000 */
[----:B------:R-:W-:Y:S01]  /*8b90*/  FMUL.FTZ R8, R40, R13 ;  /* 0x0000000d28087220 */ /* 0x000fe20000410000 */
[----:B------:R-:W-:Y:S01]  /*8ba0*/  @P1 FMUL.FTZ R109, R109, 0.69314718246459960938 ;  /* 0x3f3172186d6d1820 */ /* 0x000fe20000410000 */
[----:B------:R-:W0:Y:S01]  /*8bb0*/  @P1 MUFU.LG2 R108, R15 ;  /* 0x0000000f006c1308 */ /* 0x000e220000000c00 */
[----:B-1----:R-:W-:Y:S01]  /*8bc0*/  FMUL.FTZ R161, R91, R7 ;  /* 0x000000075ba17220 */ /* 0x002fe20000410000 */
        /* <DEDUP_REMOVED lines=127> */
.L_x_3546:
        /* <DEDUP_REMOVED lines=15> */
[----:B------:R-:W-:Y:S01]  /*94b0*/  F2FP.F16.F32.PACK_AB R9, R172, R9 ;  /* 0x00000009ac09723e */ /* 0x000fe200000000ff */
[----:B------:R-:W-:Y:S01]  /*94c0*/  ULDC.64 UR6, c[0x0][0xbd8] ;  /* 0x0002f60000067ab9 */ /* 0x000fe20000000a00 */
[----:B------:R-:W-:Y:S01]  /*94d0*/  F2FP.F16.F32.PACK_AB R10, R45, R10 ;  /* 0x0000000a2d0a723e */ /* 0x000fe200000000ff */
[----:B------:R-:W-:Y:S01]  /*94e0*/  UISETP.NE.AND.EX UP0, UPT, UR9, URZ, UPT, UP0 ;  /* 0x0000003f0900728c */ /* 0x000fe2000bf05300 */
[----:B------:R-:W-:Y:S01]  /*94f0*/  F2FP.F16.F32.PACK_AB R11, R170, R11 ;  /* 0x0000000baa0b723e */ /* 0x000fe200000000ff */
[----:B------:R-:W-:Y:S01]  /*9500*/  UISETP.NE.U32.AND UP1, UPT, UR6, URZ, UPT ;  /* 0x0000003f0600728c */ /* 0x000fe2000bf25070 */
[----:B------:R-:W-:Y:S01]  /*9510*/  F2FP.F16.F32.PACK_AB R12, R49, R12 ;  /* 0x0000000c310c723e */ /* 0x000fe200000000ff */
[----:B------:R-:W-:Y:S01]  /*9520*/  USHF.L.U32 UR10, UR46, 0x2, URZ ;  /* 0x000000022e0a7899 */ /* 0x000fe2000800063f */
[----:B------:R-:W-:Y:S01]  /*9530*/  F2FP.F16.F32.PACK_AB R13, R168, R13 ;  /* 0x0000000da80d723e */ /* 0x000fe200000000ff */
[----:B------:R-:W-:Y:S01]  /*9540*/  UISETP.NE.AND.EX UP1, UPT, UR7, URZ, UPT, UP1 ;  /* 0x0000003f0700728c */ /* 0x000fe2000bf25310 */
[----:B------:R-:W-:Y:S01]  /*9550*/  F2FP.F16.F32.PACK_AB R14, R53, R14 ;  /* 0x0000000e350e723e */ /* 0x000fe200000000ff */
[----:B------:R-:W-:Y:S01]  /*9560*/  USHF.L.U64.HI UR11, UR46, 0x2, UR45 ;  /* 0x000000022e0b7899 */ /* 0x000fe2000801022d */
[----:B------:R-:W-:Y:S01]  /*9570*/  F2FP.F16.F32.PACK_AB R15, R166, R15 ;  /* 0x0000000fa60f723e */ /* 0x000fe200000000ff */
[----:B------:R-:W-:Y:S01]  /*9580*/  UIADD3 UR4, UP2, UR10, UR6, URZ ;  /* 0x000000060a047290 */ /* 0x000fe2000ff5e03f */
[----:B------:R-:W-:Y:S01]  /*9590*/  F2FP.F16.F32.PACK_AB R24, R57, R24 ;  /* 0x000000183918723e */ /* 0x000fe200000000ff */
[----:B------:R-:W-:Y:S01]  /*95a0*/  @UP0 UIADD3 UR6, UP3, UR10, UR8, URZ ;  /* 0x000000080a060290 */ /* 0x000fe2000ff7e03f */
[----:B------:R-:W-:Y:S01]  /*95b0*/  F2FP.F16.F32.PACK_AB R28, R65, R28 ;  /* 0x0000001c411c723e */ /* 0x000fe200000000ff */
[----:B------:R-:W-:Y:S01]  /*95c0*/  UIADD3.X UR8, UR11, UR7, URZ, UP2, !UPT ;  /* 0x000000070b087290 */ /* 0x000fe200097fe43f */
[----:B------:R-:W-:Y:S01]  /*95d0*/  F2FP.F16.F32.PACK_AB R72, R73, R72 ;  /* 0x000000484948723e */ /* 0x000fe200000000ff */
[----:B------:R-:W-:Y:S01]  /*95e0*/  @UP0 UIADD3.X UR7, UR11, UR9, URZ, UP3, !UPT ;  /* 0x000000090b070290 */ /* 0x000fe20009ffe43f */
[----:B------:R-:W-:-:S02]  /*95f0*/  F2FP.F16.F32.PACK_AB R73, R169, R64 ;  /* 0x00000040a949723e */ /* 0x000fc400000000ff */
[----:B------:R-:W-:Y:S02]  /*9600*/  F2FP.F16.F32.PACK_AB R80, R81, R80 ;  /* 0x000000505150723e */ /* 0x000fe400000000ff */
[----:B------:R-:W-:Y:S02]  /*9610*/  F2FP.F16.F32.PACK_AB R88, R89, R88 ;  /* 0x000000585958723e */ /* 0x000fe400000000ff */
[----:B------:R-:W-:Y:S02]  /*9620*/  F2FP.F16.F32.PACK_AB R81, R165, R52 ;  /* 0x00000034a551723e */ /* 0x000fe400000000ff */
[----:B------:R-:W-:Y:S02]  /*9630*/  MOV R34, R102 ;  /* 0x0000006600227202 */ /* 0x000fe40000000f00 */
[----:B0-----:R-:W-:Y:S02]  /*9640*/  MOV R35, R5 ;  /* 0x0000000500237202 */ /* 0x001fe40000000f00 */
[----:B------:R-:W-:-:S02]  /*9650*/  F2FP.F16.F32.PACK_AB R89, R161, R90 ;  /* 0x0000005aa159723e */ /* 0x000fc400000000ff */
[----:B------:R-:W-:Y:S01]  /*9660*/  F2FP.F16.F32.PACK_AB R96, R97, R96 ;  /* 0x000000606160723e */ /* 0x000fe200000000ff */
[----:B------:R-:W-:Y:S01]  /*9670*/  IMAD.WIDE R4, R201, 0x2, R34 ;  /* 0x00000002c9047825 */ /* 0x000fe200078e0222 */
[----:B------:R-:W-:Y:S02]  /*9680*/  F2FP.F16.F32.PACK_AB R90, R93, R92 ;  /* 0x0000005c5d5a723e */ /* 0x000fe400000000ff */
[----:B------:R-:W-:Y:S02]  /*9690*/  F2FP.F16.F32.PACK_AB R91, R160, R91 ;  /* 0x0000005ba05b723e */ /* 0x000fe400000000ff */
[C---:B------:R-:W-:Y:S02]  /*96a0*/  IADD3 R26, P1, R4.reuse, 0x20, RZ ;  /* 0x00000020041a7810 */ /* 0x040fe40007f3e0ff */
[C---:B------:R-:W-:Y:S02]  /*96b0*/  LOP3.LUT R7, R4.reuse, 0x380, RZ, 0xc0, !PT ;  /* 0x0000038004077812 */ /* 0x040fe400078ec0ff */
        /* <DEDUP_REMOVED lines=13> */
[----:B------:R-:W-:Y:S01]  /*9790*/  SHF.R.U64 R7, R7, 0x3, RZ ;  /* 0x0000000307077819 */ /* 0x000fe200000012ff */
[----:B------:R-:W-:Y:S01]  /*97a0*/  IMAD.X R63, RZ, RZ, R5, P1 ;  /* 0x000000ffff3f7224 */ /* 0x000fe200008e0605 */
[----:B------:R-:W-:-:S02]  /*97b0*/  IADD3.X R51, RZ, R5, RZ, P6, !PT ;  /* 0x00000005ff337210 */ /* 0x000fc400037fe4ff */
[C---:B------:R-:W-:Y:S02]  /*97c0*/  IADD3 R66, P0, R4.reuse, 0x8020, RZ ;  /* 0x0000802004427810 */ /* 0x040fe40007f1e0ff */
[C---:B------:R-:W-:Y:S02]  /*97d0*/  IADD3 R189, P4, R4.reuse, 0x8040, RZ ;  /* 0x0000804004bd7810 */ /* 0x040fe40007f9e0ff */
[C---:B------:R-:W-:Y:S01]  /*97e0*/  IADD3 R191, P3, R4.reuse, 0x8060, RZ ;  /* 0x0000806004bf7810 */ /* 0x040fe20007f7e0ff */
[--C-:B------:R-:W-:Y:S01]  /*97f0*/  IMAD.X R67, RZ, RZ, R5.reuse, P0 ;  /* 0x000000ffff437224 */ /* 0x100fe200000e0605 */
[C---:B------:R-:W-:Y:S01]  /*9800*/  IADD3 R193, P6, R4.reuse, 0xc000, RZ ;  /* 0x0000c00004c17810 */ /* 0x040fe20007fde0ff */
[--C-:B------:R-:W-:Y:S01]  /*9810*/  IMAD.X R71, RZ, RZ, R5.reuse, P4 ;  /* 0x000000ffff477224 */ /* 0x100fe200020e0605 */
[C---:B------:R-:W-:Y:S01]  /*9820*/  IADD3 R195, P5, R4.reuse, 0xc020, RZ ;  /* 0x0000c02004c37810 */ /* 0x040fe20007fbe0ff */
[----:B------:R-:W-:Y:S01]  /*9830*/  IMAD.X R75, RZ, RZ, R5, P3 ;  /* 0x000000ffff4b7224 */ /* 0x000fe200018e0605 */
[----:B------:R-:W-:-:S02]  /*9840*/  IADD3 R86, P2, R4, 0xc040, RZ ;  /* 0x0000c04004567810 */ /* 0x000fc40007f5e0ff */
[----:B------:R-:W-:Y:S01]  /*9850*/  IADD3 R110, P1, R4, 0xc060, RZ ;  /* 0x0000c060046e7810 */ /* 0x000fe20007f3e0ff */
[--C-:B------:R-:W-:Y:S01]  /*9860*/  IMAD.X R83, RZ, RZ, R5.reuse, P5 ;  /* 0x000000ffff537224 */ /* 0x100fe200028e0605 */
[----:B------:R-:W-:Y:S01]  /*9870*/  LOP3.LUT R4, R7, R4, RZ, 0x3c, !PT ;  /* 0x0000000407047212 */ /* 0x000fe200078e3cff */
[--C-:B------:R-:W-:Y:S01]  /*9880*/  IMAD.X R87, RZ, RZ, R5.reuse, P2 ;  /* 0x000000ffff577224 */ /* 0x100fe200010e0605 */
[----:B------:R-:W-:Y:S01]  /*9890*/  LOP3.LUT R7, R26, 0x380, RZ, 0xc0, !PT ;  /* 0x000003801a077812 */ /* 0x000fe200078ec0ff */
[----:B------:R-:W-:Y:S01]  /*98a0*/  IMAD.X R31, RZ, RZ, R5, P1 ;  /* 0x000000ffff1f7224 */ /* 0x000fe200008e0605 */
[----:B------:R-:W-:Y:S02]  /*98b0*/  LOP3.LUT R38, R103, 0x380, RZ, 0xc0, !PT ;  /* 0x0000038067267812 */ /* 0x000fe400078ec0ff */
[----:B------:R-:W-:Y:S02]  /*98c0*/  SHF.R.U64 R7, R7, 0x3, RZ ;  /* 0x0000000307077819 */ /* 0x000fe400000012ff */
[----:B------:R-:W-:-:S02]  /*98d0*/  LOP3.LUT R42, R109, 0x380, RZ, 0xc0, !PT ;  /* 0x000003806d2a7812 */ /* 0x000fc400078ec0ff */
[----:B------:R-:W-:Y:S02]  /*98e0*/  LOP3.LUT R26, R7, R26, RZ, 0x3c, !PT ;  /* 0x0000001a071a7212 */ /* 0x000fe400078e3cff */
[----:B------:R-:W-:Y:S02]  /*98f0*/  LOP3.LUT R7, R50, 0x380, RZ, 0xc0, !PT ;  /* 0x0000038032077812 */ /* 0x000fe400078ec0ff */
[----:B------:R-:W-:Y:S02]  /*9900*/  LOP3.LUT R46, R181, 0x380, RZ, 0xc0, !PT ;  /* 0x00000380b52e7812 */ /* 0x000fe400078ec0ff */
[----:B------:R-:W-:Y:S02]  /*9910*/  SHF.R.U64 R7, R7, 0x3, RZ ;  /* 0x0000000307077819 */ /* 0x000fe400000012ff */
[----:B------:R-:W-:Y:S02]  /*9920*/  MOV R108, R4 ;  /* 0x00000004006c7202 */ /* 0x000fe40000000f00 */
[----:B------:R-:W-:-:S02]  /*9930*/  LOP3.LUT R50, R7, R50, RZ, 0x3c, !PT ;  /* 0x0000003207327212 */ /* 0x000fc400078e3cff */
[----:B------:R-:W-:Y:S02]  /*9940*/  LOP3.LUT R7, R66, 0x380, RZ, 0xc0, !PT ;  /* 0x0000038042077812 */ /* 0x000fe400078ec0ff */
[----:B------:R-:W-:Y:S02]  /*9950*/  LOP3.LUT R74, R191, 0x380, RZ, 0xc0, !PT ;  /* 0x00000380bf4a7812 */ /* 0x000fe400078ec0ff */
[----:B------:R-:W-:Y:S02]  /*9960*/  SHF.R.U64 R7, R7, 0x3, RZ ;  /* 0x0000000307077819 */ /* 0x000fe400000012ff */
[----:B------:R-:W-:Y:S02]  /*9970*/  F2FP.F16.F32.PACK_AB R4, R25, R0 ;  /* 0x000000001904723e */ /* 0x000fe400000000ff */
[----:B------:R-:W-:Y:S02]  /*9980*/  LOP3.LUT R66, R7, R66, RZ, 0x3c, !PT ;  /* 0x0000004207427212 */ /* 0x000fe400078e3cff */
[----:B------:R-:W-:-:S02]  /*9990*/  LOP3.LUT R7, R110, 0x380, RZ, 0xc0, !PT ;  /* 0x000003806e077812 */ /* 0x000fc400078ec0ff */
[----:B------:R-:W-:Y:S02]  /*99a0*/  IADD3.X R79, RZ, R5, RZ, P6, !PT ;  /* 0x00000005ff4f7210 */ /* 0x000fe400037fe4ff */
[----:B------:R-:W-:Y:S02]  /*99b0*/  SHF.R.U64 R38, R38, 0x3, RZ ;  /* 0x0000000326267819 */ /* 0x000fe400000012ff */
[----:B------:R-:W-:Y:S02]  /*99c0*/  LOP3.LUT R54, R183, 0x380, RZ, 0xc0, !PT ;  /* 0x00000380b7367812 */ /* 0x000fe400078ec0ff */
[----:B------:R-:W-:Y:S02]  /*99d0*/  LOP3.LUT R0, R195, 0x380, RZ, 0xc0, !PT ;  /* 0x00000380c3007812 */ /* 0x000fe400078ec0ff */
[----:B------:R-:W-:Y:S02]  /*99e0*/  SHF.R.U64 R29, R7, 0x3, RZ ;  /* 0x00000003071d7819 */ /* 0x000fe400000012ff */
[----:B------:R-:W-:-:S02]  /*99f0*/  SHF.R.U64 R42, R42, 0x3, RZ ;  /* 0x000000032a2a7819 */ /* 0x000fc400000012ff */
[----:B------:R-:W-:Y:S02]  /*9a00*/  LOP3.LUT R58, R185, 0x380, RZ, 0xc0, !PT ;  /* 0x00000380b93a7812 */ /* 0x000fe400078ec0ff */
[----:B------:R-:W-:Y:S02]  /*9a10*/  F2FP.F16.F32.PACK_AB R5, R179, R158 ;  /* 0x0000009eb305723e */ /* 0x000fe400000000ff */
[----:B------:R-:W-:Y:S02]  /*9a20*/  LOP3.LUT R25, R86, 0x380, RZ, 0xc0, !PT ;  /* 0x0000038056197812 */ /* 0x000fe400078ec0ff */
[----:B------:R-:W-:Y:S01]  /*9a30*/  F2FP.F16.F32.PACK_AB R7, R177, R30 ;  /* 0x0000001eb107723e */ /* 0x000fe200000000ff */
[----:B------:R-:W-:Y:S01]  /*9a40*/  BAR.SYNC.DEFER_BLOCKING 0x1, 0x100 ;  /* 0x0044000000007b1d */ /* 0x000fe20000010000 */
[----:B------:R-:W-:Y:S02]  /*9a50*/  SHF.R.U64 R46, R46, 0x3, RZ ;  /* 0x000000032e2e7819 */ /* 0x000fe400000012ff */
[----:B------:R-:W-:-:S02]  /*9a60*/  LOP3.LUT R62, R187, 0x380, RZ, 0xc0, !PT ;  /* 0x00000380bb3e7812 */ /* 0x000fc400078ec0ff */
[----:B------:R-:W-:Y:S02]  /*9a70*/  SHF.R.U64 R74, R74, 0x3, RZ ;  /* 0x000000034a4a7819 */ /* 0x000fe400000012ff */
[----:B------:R-:W-:Y:S02]  /*9a80*/  LOP3.LUT R38, R38, R103, RZ, 0x3c, !PT ;  /* 0x0000006726267212 */ /* 0x000fe400078e3cff */
[----:B------:R-:W-:Y:S02]  /*9a90*/  SHF.R.U64 R54, R54, 0x3, RZ ;  /* 0x0000000336367819 */ /* 0x000fe400000012ff */
[----:B------:R-:W-:Y:S02]  /*9aa0*/  LOP3.LUT R70, R189, 0x380, RZ, 0xc0, !PT ;  /* 0x00000380bd467812 */ /* 0x000fe400078ec0ff */
[----:B------:R-:W-:Y:S02]  /*9ab0*/  SHF.R.U64 R0, R0, 0x3, RZ ;  /* 0x0000000300007819 */ /* 0x000fe400000012ff */
[----:B------:R-:W-:-:S02]  /*9ac0*/  LOP3.LUT R42, R42, R109, RZ, 0x3c, !PT ;  /* 0x0000006d2a2a7212 */ /* 0x000fc400078e3cff */
[----:B------:R-:W-:Y:S02]  /*9ad0*/  SHF.R.U64 R58, R58, 0x3, RZ ;  /* 0x000000033a3a7819 */ /* 0x000fe400000012ff */
[----:B------:R-:W-:Y:S02]  /*9ae0*/  SHF.R.U64 R25, R25, 0x3, RZ ;  /* 0x0000000319197819 */ /* 0x000fe400000012ff */
[----:B------:R-:W-:Y:S02]  /*9af0*/  LOP3.LUT R46, R46, R181, RZ, 0x3c, !PT ;  /* 0x000000b52e2e7212 */ /* 0x000fe400078e3cff */
[----:B------:R-:W-:Y:S01]  /*9b00*/  SHF.R.U64 R62, R62, 0x3, RZ ;  /* 0x000000033e3e7819 */ /* 0x000fe200000012ff */
[----:B------:R0:W-:Y:S01]  /*9b10*/  STSM.16.M88.4 [R108], R4 ;  /* 0x000000046c007844 */ /* 0x0001e20000000200 */
[----:B------:R-:W-:Y:S02]  /*9b20*/  LOP3.LUT R78, R193, 0x380, RZ, 0xc0, !PT ;  /* 0x00000380c14e7812 */ /* 0x000fe400078ec0ff */
[----:B------:R-:W-:-:S02]  /*9b30*/  LOP3.LUT R30, R29, R110, RZ, 0x3c, !PT ;  /* 0x0000006e1d1e7212 */ /* 0x000fc400078e3cff */
[----:B------:R-:W-:Y:S02]  /*9b40*/  LOP3.LUT R74, R74, R191, RZ, 0x3c, !PT ;  /* 0x000000bf4a4a7212 */ /* 0x000fe400078e3cff */
[----:B------:R-:W-:Y:S02]  /*9b50*/  MOV R103, R26 ;  /* 0x0000001a00677202 */ /* 0x000fe40000000f00 */
[----:B------:R-:W-:Y:S02]  /*9b60*/  LOP3.LUT R54, R54, R183, RZ, 0x3c, !PT ;  /* 0x000000b736367212 */ /* 0x000fe400078e3cff */
[----:B------:R-:W-:Y:S02]  /*9b70*/  SHF.R.U64 R70, R70, 0x3, RZ ;  /* 0x0000000346467819 */ /* 0x000fe400000012ff */
[----:B------:R-:W-:Y:S02]  /*9b80*/  LOP3.LUT R82, R0, R195, RZ, 0x3c, !PT ;  /* 0x000000c300527212 */ /* 0x000fe400078e3cff */
[----:B------:R-:W-:-:S02]  /*9b90*/  MOV R39, R38 ;  /* 0x0000002600277202 */ /* 0x000fc40000000f00 */
[----:B0-----:R-:W-:Y:S02]  /*9ba0*/  F2FP.F16.F32.PACK_AB R4, R33, R32 ;  /* 0x000000202104723e */ /* 0x001fe400000000ff */
[----:B------:R-:W-:Y:S02]  /*9bb0*/  F2FP.F16.F32.PACK_AB R5, R174, R157 ;  /* 0x0000009dae05723e */ /* 0x000fe400000000ff */
[----:B------:R-:W-:Y:S02]  /*9bc0*/  F2FP.F16.F32.PACK_AB R6, R37, R36 ;  /* 0x000000242506723e */ /* 0x000fe400000000ff */
[----:B------:R-:W-:Y:S02]  /*9bd0*/  F2FP.F16.F32.PACK_AB R7, R175, R156 ;  /* 0x0000009caf07723e */ /* 0x000fe400000000ff */
[----:B------:R-:W-:Y:S02]  /*9be0*/  LOP3.LUT R58, R58, R185, RZ, 0x3c, !PT ;  /* 0x000000b93a3a7212 */ /* 0x000fe400078e3cff */
[----:B------:R-:W-:Y:S01]  /*9bf0*/  LOP3.LUT R86, R25, R86, RZ, 0x3c, !PT ;  /* 0x0000005619567212 */ /* 0x000fe200078e3cff */
[----:B------:R0:W-:Y:S01]  /*9c00*/  STSM.16.M88.4 [R103], R4 ;  /* 0x0000000467007844 */ /* 0x0001e20000000200 */
[----:B------:R-:W-:-:S02]  /*9c10*/  MOV R42, R42 ;  /* 0x0000002a002a7202 */ /* 0x000fc40000000f00 */
[----:B------:R-:W-:Y:S01]  /*9c20*/  LOP3.LUT R62, R62, R187, RZ, 0x3c, !PT ;  /* 0x000000bb3e3e7212 */ /* 0x000fe200078e3cff */
[----:B------:R-:W-:Y:S01]  /*9c30*/  STSM.16.M88.4 [R39], R8 ;  /* 0x0000000827007844 */ /* 0x000fe20000000200 */
[----:B------:R-:W-:Y:S02]  /*9c40*/  SHF.R.U64 R78, R78, 0x3, RZ ;  /* 0x000000034e4e7819 */ /* 0x000fe400000012ff */
[----:B------:R-:W-:Y:S01]  /*9c50*/  MOV R46, R46 ;  /* 0x0000002e002e7202 */ /* 0x000fe20000000f00 */
[----:B------:R-:W-:Y:S01]  /*9c60*/  STSM.16.M88.4 [R42], R12 ;  /* 0x0000000c2a007844 */ /* 0x000fe20000000200 */
[----:B------:R-:W-:Y:S02]  /*9c70*/  F2FP.F16.F32.PACK_AB R25, R164, R155 ;  /* 0x0000009ba419723e */ /* 0x000fe400000000ff */
[----:B------:R-:W-:Y:S02]  /*9c80*/  F2FP.F16.F32.PACK_AB R26, R61, R60 ;  /* 0x0000003c3d1a723e */ /* 0x000fe400000000ff */
[----:B------:R-:W-:-:S02]  /*9c90*/  F2FP.F16.F32.PACK_AB R27, R173, R154 ;  /* 0x0000009aad1b723e */ /* 0x000fc400000000ff */
[----:B------:R-:W-:Y:S01]  /*9ca0*/  MOV R32, R30 ;  /* 0x0000001e00207202 */ /* 0x000fe20000000f00 */
[----:B0-----:R-:W-:Y:S01]  /*9cb0*/  IMAD.U32 R4, RZ, RZ, UR4 ;  /* 0x00000004ff047e24 */ /* 0x001fe2000f8e00ff */
[----:B------:R-:W-:Y:S01]  /*9cc0*/  MOV R50, R50 ;  /* 0x0000003200327202 */ /* 0x000fe20000000f00 */
[----:B------:R-:W-:Y:S01]  /*9cd0*/  STSM.16.M88.4 [R46], R24 ;  /* 0x000000182e007844 */ /* 0x000fe20000000200 */
[----:B------:R-:W-:Y:S01]  /*9ce0*/  MOV R0, R74 ;  /* 0x0000004a00007202 */ /* 0x000fe20000000f00 */
[----:B------:R-:W-:Y:S01]  /*9cf0*/  IMAD.U32 R5, RZ, RZ, UR8 ;  /* 0x00000008ff057e24 */ /* 0x000fe2000f8e00ff */
[----:B------:R-:W-:Y:S02]  /*9d00*/  F2FP.F16.F32.PACK_AB R29, R162, R153 ;  /* 0x00000099a21d723e */ /* 0x000fe400000000ff */
[----:B------:R-:W-:Y:S02]  /*9d10*/  F2FP.F16.F32.PACK_AB R30, R69, R68 ;  /* 0x00000044451e723e */ /* 0x000fe400000000ff */
[----:B------:R-:W-:-:S02]  /*9d20*/  F2FP.F16.F32.PACK_AB R31, R171, R152 ;  /* 0x00000098ab1f723e */ /* 0x000fc400000000ff */
[----:B------:R-:W-:Y:S02]  /*9d30*/  LOP3.LUT R70, R70, R189, RZ, 0x3c, !PT ;  /* 0x000000bd46467212 */ /* 0x000fe400078e3cff */
[----:B------:R-:W-:Y:S01]  /*9d40*/  MOV R54, R54 ;  /* 0x0000003600367202 */ /* 0x000fe20000000f00 */
[----:B------:R-:W-:Y:S01]  /*9d50*/  STSM.16.M88.4 [R50], R28 ;  /* 0x0000001c32007844 */ /* 0x000fe20000000200 */
[----:B------:R-:W-:Y:S02]  /*9d60*/  MOV R38, R82 ;  /* 0x0000005200267202 */ /* 0x000fe40000000f00 */
[----:B------:R-:W-:Y:S02]  /*9d70*/  F2FP.F16.F32.PACK_AB R74, R77, R76 ;  /* 0x0000004c4d4a723e */ /* 0x000fe400000000ff */
[----:B------:R-:W-:Y:S02]  /*9d80*/  F2FP.F16.F32.PACK_AB R75, R167, R56 ;  /* 0x00000038a74b723e */ /* 0x000fe400000000ff */
[----:B------:R-:W-:-:S02]  /*9d90*/  MOV R58, R58 ;  /* 0x0000003a003a7202 */ /* 0x000fc40000000f00 */
[----:B------:R-:W-:Y:S01]  /*9da0*/  F2FP.F16.F32.PACK_AB R82, R85, R84 ;  /* 0x000000545552723e */ /* 0x000fe200000000ff */
[----:B------:R-:W-:Y:S01]  /*9db0*/  STSM.16.M88.4 [R54], R72 ;  /* 0x0000004836007844 */ /* 0x000fe20000000200 */
[----:B------:R-:W-:Y:S02]  /*9dc0*/  F2FP.F16.F32.PACK_AB R83, R163, R48 ;  /* 0x00000030a353723e */ /* 0x000fe400000000ff */
[----:B------:R-:W-:Y:S02]  /*9dd0*/  LOP3.LUT R78, R78, R193, RZ, 0x3c, !PT ;  /* 0x000000c14e4e7212 */ /* 0x000fe400078e3cff */
[----:B------:R-:W-:Y:S01]  /*9de0*/  MOV R62, R62 ;  /* 0x0000003e003e7202 */ /* 0x000fe20000000f00 */
[----:B------:R-:W-:Y:S01]  /*9df0*/  STSM.16.M88.4 [R58], R80 ;  /* 0x000000503a007844 */ /* 0x000fe20000000200 */
[----:B------:R-:W-:Y:S02]  /*9e00*/  F2FP.F16.F32.PACK_AB R97, R159, R98 ;  /* 0x000000629f61723e */ /* 0x000fe400000000ff */
[----:B------:R-:W-:Y:S01]  /*9e10*/  MOV R66, R66 ;  /* 0x0000004200427202 */ /* 0x000fe20000000f00 */
[----:B------:R-:W-:Y:S01]  /*9e20*/  STSM.16.M88.4 [R62], R88 ;  /* 0x000000583e007844 */ /* 0x000fe20000000200 */
[----:B------:R-:W-:-:S02]  /*9e30*/  F2FP.F16.F32.PACK_AB R98, R101, R100 ;  /* 0x000000646562723e */ /* 0x000fc400000000ff */
[----:B------:R-:W-:Y:S02]  /*9e40*/  F2FP.F16.F32.PACK_AB R99, R94, R99 ;  /* 0x000000635e63723e */ /* 0x000fe400000000ff */
[----:B------:R-:W-:Y:S02]  /*9e50*/  F2FP.F16.F32.PACK_AB R112, R113, R112 ;  /* 0x000000707170723e */ /* 0x000fe400000000ff */
[----:B------:R-:W-:Y:S01]  /*9e60*/  MOV R70, R70 ;  /* 0x0000004600467202 */ /* 0x000fe20000000f00 */
[----:B------:R-:W-:Y:S01]  /*9e70*/  STSM.16.M88.4 [R66], R96 ;  /* 0x0000006042007844 */ /* 0x000fe20000000200 */
        /* <DEDUP_REMOVED lines=29> */
[----:B------:R-:W-:Y:S02]  /*a050*/  F2FP.F16.F32.PACK_AB R147, R151, R150 ;  /* 0x000000969793723e */ /* 0x000fe400000000ff */
[----:B------:R-:W-:Y:S02]  /*a060*/  PLOP3.LUT P1, PT, PT, PT, UP1, 0x80, 0x0 ;  /* 0x000000000000781c */ /* 0x000fe40003f2f018 */
[----:B------:R-:W-:Y:S01]  /*a070*/  PLOP3.LUT P2, PT, PT, PT, UP0, 0x80, 0x0 ;  /* 0x000000000000781c */ /* 0x000fe20003f4f008 */
[----:B------:R1:W-:Y:S01]  /*a080*/  STSM.16.M88.4 [R32], R144 ;  /* 0x0000009020007844 */ /* 0x0003e20000000200 */
[----:B------:R-:W-:Y:S01]  /*a090*/  BAR.SYNC.DEFER_BLOCKING 0x1, 0x100 ;  /* 0x0044000000007b1d */ /* 0x000fe20000010000 */
[----:B------:R-:W-:Y:S01]  /*a0a0*/  IMAD.U32 R6, RZ, RZ, UR6 ;  /* 0x00000006ff067e24 */ /* 0x000fe2000f8e00ff */
[----:B------:R-:W-:-:S07]  /*a0b0*/  MOV R7, UR7 ;  /* 0x0000000700077c02 */ /* 0x000fce0008000f00 */
[----:B0-----:R-:W2:Y:S04]  /*a0c0*/  @P1 LDG.E R0, desc[UR38][R4.64] ;  /* 0x0000002604001981 */ /* 0x001ea8000c1e1900 */
[----:B------:R-:W3:Y:S01]  /*a0d0*/  @P2 LDG.E R6, desc[UR38][R6.64] ;  /* 0x0000002606062981 */ /* 0x000ee2000c1e1900 */
[----:B------:R-:W-:Y:S01]  /*a0e0*/  IMAD R3, R16, 0x40, R2 ;  /* 0x0000004010037824 */ /* 0x000fe200078e0202 */
[----:B------:R-:W-:Y:S01]  /*a0f0*/  UMOV UR4, URZ ;  /* 0x0000003f00047c82 */ /* 0x000fe20008000000 */
[----:B------:R-:W-:Y:S02]  /*a100*/  ULDC UR10, c[0x0][0xa88] ;  /* 0x0002a200000a7ab9 */ /* 0x000fe40000000800 */
[----:B------:R-:W-:-:S03]  /*a110*/  IMAD.WIDE R34, R3, 0x2, R34 ;  /* 0x0000000203227825 */ /* 0x000fc600078e0222 */
[----:B------:R-:W-:Y:S02]  /*a120*/  IADD3 R33, P0, R34, 0x1000, RZ ;  /* 0x0000100022217810 */ /* 0x000fe40007f1e0ff */
[----:B--2---:R-:W-:Y:S02]  /*a130*/  @P1 R2UR UR4, R0 ;  /* 0x00000000000412ca */ /* 0x004fe400000e0000 */
[----:B---3--:R-:W-:Y:S01]  /*a140*/  @P2 R2UR UR10, R6 ;  /* 0x00000000060a22ca */ /* 0x008fe200000e0000 */
[----:B-1----:R-:W-:-:S14]  /*a150*/  @P2 BRA `(.L_x_3579) ;  /* 0x0000000000182947 */ /* 0x002fdc0003800000 */
[----:B------:R-:W-:Y:S05]  /*a160*/  @!P1 BRA `(.L_x_3579) ;  /* 0x0000000000149947 */ /* 0x000fea0003800000 */
[----:B------:R-:W2:Y:S04]  /*a170*/  LDG.E R3, desc[UR38][R4.64] ;  /* 0x0000002604037981 */ /* 0x000ea8000c1e1900 */
[----:B------:R-:W3:Y:S01]  /*a180*/  LDG.E R0, desc[UR38][R4.64+0x4] ;  /* 0x0000042604007981 */ /* 0x000ee2000c1e1900 */
[----:B--2---:R-:W-:Y:S02]  /*a190*/  R2UR UR6, R3 ;  /* 0x00000000030672ca */ /* 0x004fe400000e0000 */
[----:B---3--:R-:W-:-:S13]  /*a1a0*/  R2UR UR10, R0 ;  /* 0x00000000000a72ca */ /* 0x008fda00000e0000 */
[----:B------:R-:W-:-:S12]  /*a1b0*/  UIADD3 UR10, -UR6, UR10, URZ ;  /* 0x0000000a060a7290 */ /* 0x000fd8000fffe13f */
.L_x_3579:
[----:B------:R-:W-:Y:S01]  /*a1c0*/  USHF.R.S32.HI UR14, URZ, 0x1f, UR43 ;  /* 0x0000001f3f0e7899 */ /* 0x000fe2000801142b */
[----:B------:R-:W-:Y:S01]  /*a1d0*/  IADD3 R5, P2, R34, 0x3000, RZ ;  /* 0x0000300022057810 */ /* 0x000fe20007f5e0ff */
[----:B------:R-:W-:Y:S01]  /*a1e0*/  ULDC.64 UR12, c[0x0][0xb70] ;  /* 0x0002dc00000c7ab9 */ /* 0x000fe20000000a00 */
[----:B------:R-:W-:Y:S01]  /*a1f0*/  USHF.R.S32.HI UR9, URZ, 0x1f, UR4 ;  /* 0x0000001f3f097899 */ /* 0x000fe20008011404 */
[----:B------:R-:W-:Y:S01]  /*a200*/  IMAD.U32 R6, RZ, RZ, UR42 ;  /* 0x0000002aff067e24 */ /* 0x000fe2000f8e00ff */
[----:B------:R-:W-:Y:S01]  /*a210*/  UIMAD UR11, UR14, UR12, URZ ;  /* 0x0000000c0e0b72a4 */ /* 0x000fe2000f8e023f */
[----:B------:R-:W-:Y:S01]  /*a220*/  LOP3.LUT R4, R5, 0x380, RZ, 0xc0, !PT ;  /* 0x0000038005047812 */ /* 0x000fe200078ec0ff */
[----:B------:R-:W-:Y:S01]  /*a230*/  UMOV UR8, UR4 ;  /* 0x0000000400087c82 */ /* 0x000fe20008000000 */
[----:B------:R-:W-:Y:S01]  /*a240*/  USEL UR45, UR45, URZ, !UP1 ;  /* 0x0000003f2d2d7287 */ /* 0x000fe2000c800000 */
[----:B------:R-:W-:Y:S01]  /*a250*/  IMAD R6, R6, 0x80, R19 ;  /* 0x0000008006067824 */ /* 0x000fe200078e0213 */
[----:B------:R-:W-:Y:S01]  /*a260*/  UIMAD.WIDE.U32 UR6, UR43, UR12, UR8 ;  /* 0x0000000c2b0672a5 */ /* 0x000fe2000f8e0008 */
[----:B------:R-:W-:Y:S01]  /*a270*/  SHF.R.U64 R4, R4, 0x3, RZ ;  /* 0x0000000304047819 */ /* 0x000fe200000012ff */
[----:B------:R-:W-:Y:S01]  /*a280*/  UIMAD UR11, UR43, UR13, UR11 ;  /* 0x0000000d2b0b72a4 */ /* 0x000fe2000f8e020b */
[----:B------:R-:W-:Y:S01]  /*a290*/  LOP3.LUT R32, R33, 0x380, RZ, 0xc0, !PT ;  /* 0x0000038021207812 */ /* 0x000fe200078ec0ff */
[----:B------:R-:W-:Y:S01]  /*a2a0*/  USEL UR46, UR46, URZ, !UP1 ;  /* 0x0000003f2e2e7287 */ /* 0x000fe2000c800000 */
[----:B------:R-:W-:Y:S01]  /*a2b0*/  LOP3.LUT R4, R4, R5, RZ, 0x3c, !PT ;  /* 0x0000000504047212 */ /* 0x000fe200078e3cff */
[----:B------:R-:W-:Y:S01]  /*a2c0*/  ULDC.64 UR12, c[0x0][0xb78] ;  /* 0x0002de00000c7ab9 */ /* 0x000fe20000000a00 */
[----:B------:R-:W-:Y:S01]  /*a2d0*/  UIADD3 UR7, UR7, UR11, URZ ;  /* 0x0000000b07077290 */ /* 0x000fe2000fffe03f */
[----:B------:R-:W-:Y:S01]  /*a2e0*/  IADD3 R9, P1, R34, 0x2000, RZ ;  /* 0x0000200022097810 */ /* 0x000fe20007f3e0ff */
[----:B------:R-:W-:Y:S01]  /*a2f0*/  UIMAD UR8, UR45, UR12, URZ ;  /* 0x0000000c2d0872a4 */ /* 0x000fe2000f8e023f */
[----:B------:R-:W-:Y:S01]  /*a300*/  SHF.R.S32.HI R0, RZ, 0x1f, R6 ;  /* 0x0000001fff007819 */ /* 0x000fe20000011406 */
[----:B------:R-:W-:Y:S01]  /*a310*/  UIMAD.WIDE.U32 UR6, UR46, UR12, UR6 ;  /* 0x0000000c2e0672a5 */ /* 0x000fe2000f8e0006 */
[----:B------:R-:W-:Y:S01]  /*a320*/  SHF.R.U64 R32, R32, 0x3, RZ ;  /* 0x0000000320207819 */ /* 0x000fe200000012ff */
[----:B------:R-:W-:Y:S01]  /*a330*/  UIMAD UR8, UR46, UR13, UR8 ;  /* 0x0000000d2e0872a4 */ /* 0x000fe2000f8e0208 */
[----:B------:R-:W-:-:S02]  /*a340*/  LOP3.LUT R8, R9, 0x380, RZ, 0xc0, !PT ;  /* 0x0000038009087812 */ /* 0x000fc400078ec0ff */
[----:B------:R-:W-:Y:S01]  /*a350*/  LOP3.LUT R32, R32, R33, RZ, 0x3c, !PT ;  /* 0x0000002120207212 */ /* 0x000fe200078e3cff */
[----:B------:R-:W-:Y:S01]  /*a360*/  IMAD.X R33, RZ, RZ, R35, P0 ;  /* 0x000000ffff217224 */ /* 0x000fe200000e0623 */
[----:B------:R-:W-:Y:S01]  /*a370*/  IADD3 R3, P3, R6, UR6, RZ ;  /* 0x0000000606037c10 */ /* 0x000fe2000ff7e0ff */
[----:B------:R-:W-:Y:S01]  /*a380*/  IMAD.U32 R5, RZ, RZ, UR8 ;  /* 0x00000008ff057e24 */ /* 0x000fe2000f8e00ff */
[----:B------:R-:W-:Y:S01]  /*a390*/  SHF.R.U64 R8, R8, 0x3, RZ ;  /* 0x0000000308087819 */ /* 0x000fe200000012ff */
[----:B------:R-:W-:Y:S01]  /*a3a0*/  ULDC.64 UR12, c[0x0][0xaa0] ;  /* 0x0002a800000c7ab9 */ /* 0x000fe20000000a00 */
[----:B------:R-:W-:Y:S02]  /*a3b0*/  IADD3 R69, P0, R34, 0x8000, RZ ;  /* 0x0000800022457810 */ /* 0x000fe40007f1e0ff */
[----:B------:R-:W-:Y:S01]  /*a3c0*/  IADD3.X R0, R0, UR7, R5, P3, !PT ;  /* 0x0000000700007c10 */ /* 0x000fe20009ffe405 */
[----:B------:R-:W-:Y:S01]  /*a3d0*/  ULDC.64 UR6, c[0x0][0xb40] ;  /* 0x0002d00000067ab9 */ /* 0x000fe20000000a00 */
[----:B------:R-:W-:Y:S01]  /*a3e0*/  LOP3.LUT R8, R8, R9, RZ, 0x3c, !PT ;  /* 0x0000000908087212 */ /* 0x000fe200078e3cff */
[----:B------:R-:W-:Y:S01]  /*a3f0*/  IMAD.X R9, RZ, RZ, R35, P1 ;  /* 0x000000ffff097224 */ /* 0x000fe200008e0623 */
[----:B------:R-:W-:-:S02]  /*a400*/  LEA R26, P3, R3, UR6, 0x2 ;  /* 0x00000006031a7c11 */ /* 0x000fc4000f8610ff */
[C---:B------:R-:W-:Y:S02]  /*a410*/  IADD3 R61, P6, R34.reuse, 0x4000, RZ ;  /* 0x00004000223d7810 */ /* 0x040fe40007fde0ff */
[----:B------:R-:W-:Y:S02]  /*a420*/  LEA.HI.X R27, R3, UR7, R0, 0x2, P3 ;  /* 0x00000007031b7c11 */ /* 0x000fe400098f1400 */
[C---:B------:R-:W-:Y:S02]  /*a430*/  IADD3 R45, P5, R34.reuse, 0x5000, RZ ;  /* 0x00005000222d7810 */ /* 0x040fe40007fbe0ff */
[C---:B------:R-:W-:Y:S02]  /*a440*/  IADD3 R29, P4, R34.reuse, 0x6000, RZ ;  /* 0x00006000221d7810 */ /* 0x040fe40007f9e0ff */
[----:B------:R-:W-:Y:S02]  /*a450*/  IADD3 R13, P3, R34, 0x7000, RZ ;  /* 0x00007000220d7810 */ /* 0x000fe40007f7e0ff */
[----:B------:R-:W-:-:S02]  /*a460*/  IADD3.X R5, RZ, R35, RZ, P2, !PT ;  /* 0x00000023ff057210 */ /* 0x000fc400017fe4ff */
[C---:B------:R-:W-:Y:S02]  /*a470*/  IADD3 R43, P2, R34.reuse, 0xa000, RZ ;  /* 0x0000a000222b7810 */ /* 0x040fe40007f5e0ff */
[----:B------:R-:W-:Y:S02]  /*a480*/  IADD3 R57, P1, R34, 0x9000, RZ ;  /* 0x0000900022397810 */ /* 0x000fe40007f3e0ff */
[----:B------:R-:W-:Y:S02]  /*a490*/  LOP3.LUT R68, R69, 0x380, RZ, 0xc0, !PT ;  /* 0x0000038045447812 */ /* 0x000fe400078ec0ff */
[----:B------:R-:W-:Y:S02]  /*a4a0*/  LOP3.LUT R60, R61, 0x380, RZ, 0xc0, !PT ;  /* 0x000003803d3c7812 */ /* 0x000fe400078ec0ff */
        /* <DEDUP_REMOVED lines=23> */
[----:B------:R-:W-:Y:S01]  /*a620*/  LOP3.LUT R42, R42, R43, RZ, 0x3c, !PT ;  /* 0x0000002b2a2a7212 */ /* 0x000fe200078e3cff */
[--C-:B------:R-:W-:Y:S01]  /*a630*/  IMAD.X R43, RZ, RZ, R35.reuse, P2 ;  /* 0x000000ffff2b7224 */ /* 0x100fe200010e0623 */
[----:B------:R-:W-:Y:S01]  /*a640*/  LOP3.LUT R56, R56, R57, RZ, 0x3c, !PT ;  /* 0x0000003938387212 */ /* 0x000fe200078e3cff */
[----:B------:R-:W-:Y:S01]  /*a650*/  IMAD.X R57, RZ, RZ, R35, P1 ;  /* 0x000000ffff397224 */ /* 0x000fe200008e0623 */
[C---:B------:R-:W-:Y:S02]  /*a660*/  IADD3 R25, P6, R34.reuse, 0xb000, RZ ;  /* 0x0000b00022197810 */ /* 0x040fe40007fde0ff */
[C---:B------:R-:W-:Y:S02]  /*a670*/  IADD3 R73, P5, R34.reuse, 0xc000, RZ ;  /* 0x0000c00022497810 */ /* 0x040fe40007fbe0ff */
[C---:B------:R-:W-:Y:S02]  /*a680*/  IADD3 R65, P4, R34.reuse, 0xd000, RZ ;  /* 0x0000d00022417810 */ /* 0x040fe40007f9e0ff */
[----:B------:R-:W-:-:S02]  /*a690*/  IADD3 R49, P3, R34, 0xe000, RZ ;  /* 0x0000e00022317810 */ /* 0x000fc40007f7e0ff */
[----:B------:R-:W-:Y:S02]  /*a6a0*/  IADD3 R0, R6, 0x8, RZ ;  /* 0x0000000806007810 */ /* 0x000fe40007ffe0ff */
[----:B------:R-:W-:Y:S02]  /*a6b0*/  IADD3 R3, P2, R34, 0xf000, RZ ;  /* 0x0000f00022037810 */ /* 0x000fe40007f5e0ff */
[----:B------:R-:W-:Y:S02]  /*a6c0*/  ISETP.GE.OR P1, PT, R6, UR10, P0 ;  /* 0x0000000a06007c0c */ /* 0x000fe40008726670 */
[----:B------:R-:W-:Y:S01]  /*a6d0*/  LOP3.LUT R24, R25, 0x380, RZ, 0xc0, !PT ;  /* 0x0000038019187812 */ /* 0x000fe200078ec0ff */
[----:B------:R-:W-:Y:S01]  /*a6e0*/  IMAD.X R37, RZ, RZ, R35, P2 ;  /* 0x000000ffff257224 */ /* 0x000fe200010e0623 */
[----:B------:R-:W-:Y:S02]  /*a6f0*/  LOP3.LUT R72, R73, 0x380, RZ, 0xc0, !PT ;  /* 0x0000038049487812 */ /* 0x000fe400078ec0ff */
[----:B------:R-:W-:-:S02]  /*a700*/  LOP3.LUT R64, R65, 0x380, RZ, 0xc0, !PT ;  /* 0x0000038041407812 */ /* 0x000fc400078ec0ff */
[----:B------:R-:W-:Y:S02]  /*a710*/  LOP3.LUT R48, R49, 0x380, RZ, 0xc0, !PT ;  /* 0x0000038031307812 */ /* 0x000fe400078ec0ff */
[----:B------:R-:W-:Y:S02]  /*a720*/  LOP3.LUT R53, R34, 0x380, RZ, 0xc0, !PT ;  /* 0x0000038022357812 */ /* 0x000fe400078ec0ff */
[----:B------:R-:W-:Y:S01]  /*a730*/  ISETP.GE.OR P0, PT, R0, UR10, P0 ;  /* 0x0000000a00007c0c */ /* 0x000fe20008706670 */
[----:B------:R-:W-:Y:S01]  /*a740*/  UIMAD UR6, UR9, UR12, URZ ;  /* 0x0000000c090672a4 */ /* 0x000fe2000f8e023f */
[----:B------:R-:W-:Y:S01]  /*a750*/  LOP3.LUT R0, R3, 0x380, RZ, 0xc0, !PT ;  /* 0x0000038003007812 */ /* 0x000fe200078ec0ff */
[----:B------:R0:W-:Y:S01]  /*a760*/  @!P1 STG.E desc[UR38][R26.64], R21 ;  /* 0x000000151a009986 */ /* 0x0001e2000c101926 */
[----:B------:R-:W-:Y:S01]  /*a770*/  SHF.R.U64 R24, R24, 0x3, RZ ;  /* 0x0000000318187819 */ /* 0x000fe200000012ff */
[----:B------:R-:W-:Y:S01]  /*a780*/  ULDC.64 UR8, c[0x0][0xae0] ;  /* 0x0002b80000087ab9 */ /* 0x000fe20000000a00 */
[----:B------:R-:W-:-:S02]  /*a790*/  SHF.R.U64 R72, R72, 0x3, RZ ;  /* 0x0000000348487819 */ /* 0x000fc400000012ff */
[----:B------:R-:W-:Y:S02]  /*a7a0*/  SHF.R.U64 R64, R64, 0x3, RZ ;  /* 0x0000000340407819 */ /* 0x000fe400000012ff */
[----:B------:R-:W-:Y:S02]  /*a7b0*/  SHF.R.U64 R48, R48, 0x3, RZ ;  /* 0x0000000330307819 */ /* 0x000fe400000012ff */
        /* <DEDUP_REMOVED lines=12> */
[----:B0-----:R-:W-:Y:S01]  /*a880*/  IMAD.U32 R21, RZ, RZ, UR12 ;  /* 0x0000000cff157e24 */ /* 0x001fe2000f8e00ff */
[----:B------:R-:W-:Y:S01]  /*a890*/  MOV R53, R35 ;  /* 0x0000002300357202 */ /* 0x000fe20000000f00 */
[----:B------:R-:W-:Y:S01]  /*a8a0*/  UIMAD UR6, UR4, UR13, UR6 ;  /* 0x0000000d040672a4 */ /* 0x000fe2000f8e0206 */
[----:B------:R-:W-:Y:S01]  /*a8b0*/  LOP3.LUT R36, R0, R3, RZ, 0x3c, !PT ;  /* 0x0000000300247212 */ /* 0x000fe200078e3cff */
[----:B------:R-:W5:Y:S01]  /*a8c0*/  LD.E.128 R32, desc[UR38][R32.64] ;  /* 0x0000002620207980 */ /* 0x000f62000c101d00 */
[----:B------:R-:W-:-:S03]  /*a8d0*/  SHF.R.S32.HI R3, RZ, 0x1f, R2 ;  /* 0x0000001fff037819 */ /* 0x000fc60000011402 */
[----:B------:R-:W5:Y:S01]  /*a8e0*/  LD.E.128 R52, desc[UR38][R52.64] ;  /* 0x0000002634347980 */ /* 0x000f62000c101d00 */
[----:B------:R-:W-:-:S03]  /*a8f0*/  IMAD.WIDE.U32 R20, R21, UR4, R2 ;  /* 0x0000000415147c25 */ /* 0x000fc6000f8e0002 */
        /* <DEDUP_REMOVED lines=21> */
[----:B------:R-:W-:-:S02]  /*aa50*/  VIADD R21, R21, UR6 ;  /* 0x0000000615157c36 */ /* 0x000fc40008000000 */
[----:B------:R-:W-:Y:S01]  /*aa60*/  IMAD.U32 R3, RZ, RZ, UR8 ;  /* 0x00000008ff037e24 */ /* 0x000fe2000f8e00ff */
[----:B------:R-:W-:Y:S02]  /*aa70*/  UIMAD UR10, UR42, -0x80, UR10 ;  /* 0xffffff802a0a78a4 */ /* 0x000fe4000f8e020a */
[----:B------:R-:W-:Y:S02]  /*aa80*/  UIMAD UR4, UR43, UR9, UR4 ;  /* 0x000000092b0472a4 */ /* 0x000fe4000f8e0204 */
[----:B------:R-:W-:Y:S01]  /*aa90*/  IMAD.WIDE.U32 R20, R3, UR43, R20 ;  /* 0x0000002b03147c25 */ /* 0x000fe2000f8e0014 */
[----:B------:R-:W-:Y:S01]  /*aaa0*/  ULDC.64 UR6, c[0x0][0xae8] ;  /* 0x0002ba0000067ab9 */ /* 0x000fe20000000a00 */
[----:B------:R-:W-:-:S03]  /*aab0*/  ISETP.GE.AND P3, PT, R16, UR10, PT ;  /* 0x0000000a10007c0c */ /* 0x000fc6000bf66270 */
[----:B------:R-:W-:Y:S01]  /*aac0*/  IADD3 R21, R21, UR4, RZ ;  /* 0x0000000415157c10 */ /* 0x000fe2000fffe0ff */
[----:B------:R-:W-:Y:S01]  /*aad0*/  UIMAD UR4, UR45, UR6, URZ ;  /* 0x000000062d0472a4 */ /* 0x000fe2000f8e023f */
[----:B------:R-:W-:Y:S02]  /*aae0*/  VIADD R102, R102, 0x22820 ;  /* 0x0002282066667836 */ /* 0x000fe40000000000 */
[C---:B------:R-:W-:Y:S02]  /*aaf0*/  VIADD R17, R16.reuse, 0x60 ;  /* 0x0000006010117836 */ /* 0x040fe40000000000 */
[----:B------:R-:W-:Y:S01]  /*ab00*/  IMAD.U32 R79, RZ, RZ, UR6 ;  /* 0x00000006ff4f7e24 */ /* 0x000fe2000f8e00ff */
[----:B------:R-:W-:Y:S01]  /*ab10*/  UIMAD UR4, UR46, UR7, UR4 ;  /* 0x000000072e0472a4 */ /* 0x000fe2000f8e0204 */
[----:B------:R-:W-:Y:S02]  /*ab20*/  PRMT R102, RZ, 0x654, R102 ;  /* 0x00000654ff667816 */ /* 0x000fe40000000066 */
[----:B------:R-:W-:Y:S01]  /*ab30*/  IMAD.WIDE.U32 R78, R79, UR46, R20 ;  /* 0x0000002e4f4e7c25 */ /* 0x000fe2000f8e0014 */
[----:B------:R-:W-:Y:S01]  /*ab40*/  ISETP.GE.AND P2, PT, R17, UR10, PT ;  /* 0x0000000a11007c0c */ /* 0x000fe2000bf46270 */
[----:B0-----:R0:W-:Y:S01]  /*ab50*/  SYNCS.ARRIVE.TRANS64.RED.A1T0 RZ, [R102+URZ], RZ ;  /* 0x000000ff66ff79a7 */ /* 0x0011e2000810043f */
[----:B------:R-:W-:Y:S01]  /*ab60*/  SHF.R.S32.HI R17, RZ, 0x1f, R16 ;  /* 0x0000001fff117819 */ /* 0x000fe20000011410 */
[----:B------:R-:W-:-:S02]  /*ab70*/  VIADD R0, R16, 0x20 ;  /* 0x0000002010007836 */ /* 0x000fc40000000000 */
[----:B------:R-:W-:Y:S01]  /*ab80*/  VIADD R3, R16, 0x40 ;  /* 0x0000004010037836 */ /* 0x000fe20000000000 */
[----:B------:R-:W-:Y:S01]  /*ab90*/  BSSY B1, `(.L_x_3580) ;  /* 0x000001d000017945 */ /* 0x000fe20003800000 */
[----:B------:R-:W-:Y:S02]  /*aba0*/  IMAD.U32 R77, RZ, RZ, UR42 ;  /* 0x0000002aff4d7e24 */ /* 0x000fe4000f8e00ff */
[----:B------:R-:W-:Y:S01]  /*abb0*/  VIADD R83, R79, UR4 ;  /* 0x000000044f537c36 */ /* 0x000fe20008000000 */
[----:B------:R-:W-:Y:S01]  /*abc0*/  ISETP.GE.AND P0, PT, R0, UR10, PT ;  /* 0x0000000a00007c0c */ /* 0x000fe2000bf06270 */
[----:B------:R-:W-:Y:S01]  /*abd0*/  IMAD.WIDE R76, R77, 0x80, R16 ;  /* 0x000000804d4c7825 */ /* 0x000fe200078e0210 */
[----:B------:R-:W-:Y:S01]  /*abe0*/  ISETP.GE.AND P1, PT, R3, UR10, PT ;  /* 0x0000000a03007c0c */ /* 0x000fe2000bf26270 */
[----:B0-----:R-:W-:-:S12]  /*abf0*/  @P3 BRA `(.L_x_3581) ;  /* 0x0000000000583947 */ /* 0x001fd80003800000 */
[----:B------:R-:W-:Y:S01]  /*ac00*/  ULDC.64 UR6, c[0x0][0xad8] ;  /* 0x0002b60000067ab9 */ /* 0x000fe20000000a00 */
[----:B------:R-:W-:Y:S01]  /*ac10*/  MOV R21, R83 ;  /* 0x0000005300157202 */ /* 0x000fe20000000f00 */
[----:B------:R-:W-:Y:S01]  /*ac20*/  IMAD R3, R77, UR6, RZ ;  /* 0x000000064d037c24 */ /* 0x000fe2000f8e02ff */
[----:B------:R-:W-:Y:S01]  /*ac30*/  ULDC UR4, c[0x0][0xa8c] ;  /* 0x0002a30000047ab9 */ /* 0x000fe20000000800 */
[----:B------:R-:W-:Y:S01]  /*ac40*/  IMAD.MOV.U32 R20, RZ, RZ, R78 ;  /* 0x000000ffff147224 */ /* 0x000fe200078e004e */
[C---:B------:R-:W-:Y:S01]  /*ac50*/  ISETP.GE.AND P4, PT, R2.reuse, UR4, PT ;  /* 0x0000000402007c0c */ /* 0x040fe2000bf86270 */
        /* <DEDUP_REMOVED lines=16> */
.L_x_3581:
[----:B------:R-:W-:Y:S05]  /*ad60*/  BSYNC B1 ;  /* 0x0000000000017941 */ /* 0x000fea0003800000 */
.L_x_3580:
        /* <DEDUP_REMOVED lines=12> */
[----:B0----5:R-:W-:Y:S01]  /*ae30*/  IADD3 R52, R2, 0xc0, RZ ;  /* 0x000000c002347810 */ /* 0x021fe20007ffe0ff */
        /* <DEDUP_REMOVED lines=13> */
.L_x_3583:
[----:B------:R-:W-:Y:S05]  /*af10*/  BSYNC B1 ;  /* 0x0000000000017941 */ /* 0x000fea0003800000 */
.L_x_3582:
        /* <DEDUP_REMOVED lines=12> */
[----:B-1---5:R-:W-:Y:S01]  /*afe0*/  IADD3 R32, R2, 0xc0, RZ ;  /* 0x000000c002207810 */ /* 0x022fe20007ffe0ff */
        /* <DEDUP_REMOVED lines=13> */
.L_x_3585:
[----:B------:R-:W-:Y:S05]  /*b0c0*/  BSYNC B1 ;  /* 0x0000000000017941 */ /* 0x000fea0003800000 */
.L_x_3584:
[----:B------:R-:W-:Y:S05]  /*b0d0*/  @P2 BRA `(.L_x_3586) ;  /* 0x0000000c00802947 */ /* 0x000fea0003800000 */
[----:B------:R-:W-:Y:S01]  /*b0e0*/  IADD3 R3, P0, R76, 0x60, RZ ;  /* 0x000000604c037810 */ /* 0x000fe20007f1e0ff */
[----:B------:R-:W-:Y:S01]  /*b0f0*/  ULDC UR4, c[0x0][0xa8c] ;  /* 0x0002a30000047ab9 */ /* 0x000fe20000000800 */
[C---:B------:R-:W-:Y:S01]  /*b100*/  IADD3 R0, R2.reuse, 0x40, RZ ;  /* 0x0000004002007810 */ /* 0x040fe20007ffe0ff */
        /* <DEDUP_REMOVED lines=23> */
.L_x_3578:
[----:B------:R-:W-:Y:S01]  /*b280*/  ULDC.64 UR6, c[0x0][0xbe0] ;  /* 0x0002f80000067ab9 */ /* 0x000fe20000000a00 */
[----:B------:R-:W-:Y:S02]  /*b290*/  USHF.L.U32 UR4, UR46, 0x2, URZ ;  /* 0x000000022e047899 */ /* 0x000fe4000800063f */
[----:B------:R-:W-:Y:S01]  /*b2a0*/  UISETP.NE.U32.AND UP0, UPT, UR6, URZ, UPT ;  /* 0x0000003f0600728c */ /* 0x000fe2000bf05070 */
[----:B------:R-:W-:Y:S01]  /*b2b0*/  ULDC.64 UR8, c[0x0][0xbd8] ;  /* 0x0002f60000087ab9 */ /* 0x000fe20000000a00 */
[----:B------:R-:W-:Y:S02]  /*b2c0*/  USHF.L.U64.HI UR10, UR46, 0x2, UR45 ;  /* 0x000000022e0a7899 */ /* 0x000fe4000801022d */
[----:B------:R-:W-:Y:S02]  /*b2d0*/  UISETP.NE.AND.EX UP1, UPT, UR7, URZ, UPT, UP0 ;  /* 0x0000003f0700728c */ /* 0x000fe4000bf25300 */
[----:B------:R-:W-:-:S04]  /*b2e0*/  UISETP.NE.U32.AND UP0, UPT, UR8, URZ, UPT ;  /* 0x0000003f0800728c */ /* 0x000fc8000bf05070 */
[----:B------:R-:W-:Y:S01]  /*b2f0*/  PLOP3.LUT P2, PT, PT, PT, UP1, 0x80, 0x0 ;  /* 0x000000000000781c */ /* 0x000fe20003f4f018 */
[----:B------:R-:W-:-:S04]  /*b300*/  UISETP.NE.AND.EX UP0, UPT, UR9, URZ, UPT, UP0 ;  /* 0x0000003f0900728c */ /* 0x000fc8000bf05300 */
[----:B------:R-:W-:Y:S02]  /*b310*/  @UP1 UIADD3 UR6, UP2, UR4, UR6, URZ ;  /* 0x0000000604061290 */ /* 0x000fe4000ff5e03f */
[----:B------:R-:W-:Y:S02]  /*b320*/  PLOP3.LUT P1, PT, PT, PT, UP0, 0x80, 0x0 ;  /* 0x000000000000781c */ /* 0x000fe40003f2f008 */
[----:B------:R-:W-:Y:S02]  /*b330*/  @UP1 UIADD3.X UR7, UR10, UR7, URZ, UP2, !UPT ;  /* 0x000000070a071290 */ /* 0x000fe400097fe43f */
[----:B------:R-:W-:Y:S01]  /*b340*/  UIADD3 UR4, UP1, UR4, UR8, URZ ;  /* 0x0000000804047290 */ /* 0x000fe2000ff3e03f */
[----:B------:R-:W-:-:S03]  /*b350*/  IMAD.U32 R6, RZ, RZ, UR6 ;  /* 0x00000006ff067e24 */ /* 0x000fc6000f8e00ff */
[----:B------:R-:W-:Y:S01]  /*b360*/  IMAD.U32 R7, RZ, RZ, UR7 ;  /* 0x00000007ff077e24 */ /* 0x000fe2000f8e00ff */
[----:B------:R-:W-:Y:S01]  /*b370*/  UIADD3.X UR6, UR10, UR9, URZ, UP1, !UPT ;  /* 0x000000090a067290 */ /* 0x000fe20008ffe43f */
[----:B------:R-:W-:-:S03]  /*b380*/  IMAD.MOV.U32 R9, RZ, RZ, RZ ;  /* 0x000000ffff097224 */ /* 0x000fc600078e00ff */
[----:B------:R-:W2:Y:S01]  /*b390*/  @P2 LDG.E R6, desc[UR38][R6.64] ;  /* 0x0000002606062981 */ /* 0x000ea2000c1e1900 */
[----:B------:R-:W-:Y:S01]  /*b3a0*/  IMAD.U32 R4, RZ, RZ, UR4 ;  /* 0x00000004ff047e24 */ /* 0x000fe2000f8e00ff */
[----:B------:R-:W-:-:S05]  /*b3b0*/  MOV R5, UR6 ;  /* 0x0000000600057c02 */ /* 0x000fca0008000f00 */
[----:B------:R0:W5:Y:S01]  /*b3c0*/  @P1 LDG.E R9, desc[UR38][R4.64] ;  /* 0x0000002604091981 */ /* 0x000162000c1e1900 */
[----:B------:R-:W-:Y:S01]  /*b3d0*/  ULDC UR4, c[0x0][0xa88] ;  /* 0x0002a20000047ab9 */ /* 0x000fe20000000800 */
        /* <DEDUP_REMOVED lines=9> */
.L_x_3587:
        /* <DEDUP_REMOVED lines=21> */
[----:B------:R-:W-:Y:S02]  /*b5c0*/  UIMAD UR7, UR45, UR10, URZ ;  /* 0x0000000a2d0772a4 */ /* 0x000fe4000f8e023f */
[----:B------:R-:W-:Y:S01]  /*b5d0*/  MOV R3, UR10 ;  /* 0x0000000a00037c02 */ /* 0x000fe20008000f00 */
[----:B------:R-:W-:Y:S01]  /*b5e0*/  VIADD R5, R5, UR6 ;  /* 0x0000000605057c36 */ /* 0x000fe20008000000 */
        /* <DEDUP_REMOVED lines=8> */
.L_x_3589:
[----:B------:R-:W-:Y:S05]  /*b670*/  BSYNC B1 ;  /* 0x0000000000017941 */ /* 0x000fea0003800000 */
.L_x_3588:
[----:B------:R-:W-:Y:S01]  /*b680*/  ULDC.64 UR6, c[0x0][0xaa0] ;  /* 0x0002a80000067ab9 */ /* 0x000fe20000000a00 */
[----:B0-----:R-:W-:Y:S01]  /*b690*/  IMAD.MOV.U32 R3, RZ, RZ, R11 ;  /* 0x000000ffff037224 */ /* 0x001fe200078e000b */
[----:B------:R-:W-:Y:S01]  /*b6a0*/  ULDC.64 UR10, c[0x0][0xae0] ;  /* 0x0002b800000a7ab9 */ /* 0x000fe20000000a00 */
[----:B------:R-:W-:Y:S01]  /*b6b0*/  IMAD R0, R8, UR6, RZ ;  /* 0x0000000608007c24 */ /* 0x000fe2000f8e02ff */
[----:B------:R-:W-:Y:S01]  /*b6c0*/  BSSY B1, `(.L_x_3590) ;  /* 0x0000031000017945 */ /* 0x000fe20003800000 */
[----:B------:R-:W-:Y:S01]  /*b6d0*/  IMAD.WIDE.U32 R4, R9, UR6, R2 ;  /* 0x0000000609047c25 */ /* 0x000fe2000f8e0002 */
[----:B------:R-:W-:-:S03]  /*b6e0*/  UIMAD UR6, UR8, UR10, URZ ;  /* 0x0000000a080672a4 */ /* 0x000fc6000f8e023f */
[----:B------:R-:W-:Y:S01]  /*b6f0*/  IMAD R9, R9, UR7, R0 ;  /* 0x0000000709097c24 */ /* 0x000fe2000f8e0200 */
[----:B------:R-:W-:Y:S01]  /*b700*/  UIMAD UR7, UR42, -0x80, UR4 ;  /* 0xffffff802a0778a4 */ /* 0x000fe2000f8e0204 */
[----:B------:R-:W-:Y:S01]  /*b710*/  IMAD.U32 R3, RZ, RZ, UR10 ;  /* 0x0000000aff037e24 */ /* 0x000fe2000f8e00ff */
[----:B------:R-:W-:Y:S01]  /*b720*/  UIMAD UR6, UR43, UR11, UR6 ;  /* 0x0000000b2b0672a4 */ /* 0x000fe2000f8e0206 */
[----:B------:R-:W-:Y:S01]  /*b730*/  IMAD.IADD R5, R5, 0x1, R9 ;  /* 0x0000000105057824 */ /* 0x000fe200078e0209 */
[----:B------:R-:W-:Y:S01]  /*b740*/  ULDC.64 UR8, c[0x0][0xae8] ;  /* 0x0002ba0000087ab9 */ /* 0x000fe20000000a00 */
[C---:B------:R-:W-:Y:S01]  /*b750*/  VIADD R0, R16.reuse, 0x20 ;  /* 0x0000002010007836 */ /* 0x040fe20000000000 */
[C---:B------:R-:W-:Y:S01]  /*b760*/  ISETP.GE.AND P2, PT, R16.reuse, UR7, PT ;  /* 0x0000000710007c0c */ /* 0x040fe2000bf46270 */
[----:B------:R-:W-:Y:S01]  /*b770*/  IMAD.WIDE.U32 R4, R3, UR43, R4 ;  /* 0x0000002b03047c25 */ /* 0x000fe2000f8e0004 */
[----:B------:R-:W-:Y:S01]  /*b780*/  UIMAD UR4, UR45, UR8, URZ ;  /* 0x000000082d0472a4 */ /* 0x000fe2000f8e023f */
[----:B------:R-:W-:-:S02]  /*b790*/  IADD3 R3, R16, 0x40, RZ ;  /* 0x0000004010037810 */ /* 0x000fc40007ffe0ff */
[----:B------:R-:W-:Y:S01]  /*b7a0*/  VIADD R5, R5, UR6 ;  /* 0x0000000605057c36 */ /* 0x000fe20008000000 */
[----:B------:R-:W-:Y:S01]  /*b7b0*/  UIMAD UR4, UR46, UR9, UR4 ;  /* 0x000000092e0472a4 */ /* 0x000fe2000f8e0204 */
[----:B------:R-:W-:Y:S01]  /*b7c0*/  IMAD.U32 R7, RZ, RZ, UR8 ;  /* 0x00000008ff077e24 */ /* 0x000fe2000f8e00ff */
[----:B------:R-:W-:Y:S01]  /*b7d0*/  ISETP.GE.AND P0, PT, R3, UR7, PT ;  /* 0x0000000703007c0c */ /* 0x000fe2000bf06270 */
[----:B------:R-:W-:Y:S01]  /*b7e0*/  IMAD.U32 R3, RZ, RZ, UR42 ;  /* 0x0000002aff037e24 */ /* 0x000fe2000f8e00ff */
[----:B------:R-:W-:Y:S01]  /*b7f0*/  SHF.R.S32.HI R9, RZ, 0x1f, R16 ;  /* 0x0000001fff097819 */ /* 0x000fe20000011410 */
[----:B------:R-:W-:Y:S01]  /*b800*/  IMAD.WIDE.U32 R6, R7, UR46, R4 ;  /* 0x0000002e07067c25 */ /* 0x000fe2000f8e0004 */
[----:B------:R-:W-:-:S03]  /*b810*/  ISETP.GE.AND P1, PT, R0, UR7, PT ;  /* 0x0000000700007c0c */ /* 0x000fc6000bf26270 */
[----:B------:R-:W-:Y:S02]  /*b820*/  IMAD.MOV.U32 R8, RZ, RZ, R16 ;  /* 0x000000ffff087224 */ /* 0x000fe400078e0010 */
[----:B------:R-:W-:Y:S02]  /*b830*/  VIADD R11, R7, UR4 ;  /* 0x00000004070b7c36 */ /* 0x000fe40008000000 */
[----:B------:R-:W-:-:S04]  /*b840*/  IMAD.WIDE R8, R3, 0x80, R8 ;  /* 0x0000008003087825 */ /* 0x000fc800078e0208 */
[----:B------:R-:W-:Y:S01]  /*b850*/  VIADD R10, R16, 0x60 ;  /* 0x00000060100a7836 */ /* 0x000fe20000000000 */
[----:B------:R-:W-:Y:S06]  /*b860*/  @P2 BRA `(.L_x_3591) ;  /* 0x0000000000582947 */ /* 0x000fec0003800000 */
[C---:B------:R-:W-:Y:S01]  /*b870*/  VIADD R3, R2.reuse, 0x80 ;  /* 0x0000008002037836 */ /* 0x040fe20000000000 */
[----:B------:R-:W-:Y:S01]  /*b880*/  IADD3 R0, R2, 0x40, RZ ;  /* 0x0000004002007810 */ /* 0x000fe20007ffe0ff */
[----:B------:R-:W-:Y:S01]  /*b890*/  ULDC UR4, c[0x0][0xa8c] ;  /* 0x0002a30000047ab9 */ /* 0x000fe20000000800 */
[----:B------:R-:W-:Y:S01]  /*b8a0*/  ULDC.64 UR8, c[0x0][0xad8] ;  /* 0x0002b60000087ab9 */ /* 0x000fe20000000a00 */
[----:B------:R-:W-:Y:S01]  /*b8b0*/  IMAD.MOV.U32 R4, RZ, RZ, R6 ;  /* 0x000000ffff047224 */ /* 0x000fe200078e0006 */
[----:B------:R-:W-:Y:S01]  /*b8c0*/  ISETP.GE.AND P4, PT, R0, UR4, PT ;  /* 0x0000000400007c0c */ /* 0x000fe2000bf86270 */
[C---:B------:R-:W-:Y:S01]  /*b8d0*/  VIADD R0, R2.reuse, 0xc0 ;  /* 0x000000c002007836 */ /* 0x040fe20000000000 */
[----:B------:R-:W-:Y:S01]  /*b8e0*/  ISETP.GE.AND P5, PT, R3, UR4, PT ;  /* 0x0000000403007c0c */ /* 0x000fe2000bfa6270 */
[----:B------:R-:W-:Y:S01]  /*b8f0*/  IMAD R3, R9, UR8, RZ ;  /* 0x0000000809037c24 */ /* 0x000fe2000f8e02ff */
        /* <DEDUP_REMOVED lines=13> */
.L_x_3591:
[----:B------:R-:W-:Y:S05]  /*b9d0*/  BSYNC B1 ;  /* 0x0000000000017941 */ /* 0x000fea0003800000 */
.L_x_3590:
        /* <DEDUP_REMOVED lines=20> */
[----:B0-----:R-:W-:Y:S01]  /*bb20*/  LEA R12, P1, R4, UR8, 0x1 ;  /* 0x00000008040c7c11 */ /* 0x001fe2000f8208ff */
[----:B------:R-:W-:-:S05]  /*bb30*/  IMAD.IADD R3, R5, 0x1, R3 ;  /* 0x0000000105037824 */ /* 0x000fca00078e0203 */
[----:B------:R-:W-:-:S05]  /*bb40*/  LEA.HI.X R13, R4, UR9, R3, 0x1, P1 ;  /* 0x00000009040d7c11 */ /* 0x000fca00088f0c03 */
[----:B------:R1:W-:Y:S04]  /*bb50*/  @!P3 STG.E.128 desc[UR38][R12.64], RZ ;  /* 0x000000ff0c00b986 */ /* 0x0003e8000c101d26 */
[----:B------:R1:W-:Y:S04]  /*bb60*/  @!P4 STG.E.128 desc[UR38][R12.64+0x80], RZ ;  /* 0x000080ff0c00c986 */ /* 0x0003e8000c101d26 */
[----:B------:R1:W-:Y:S04]  /*bb70*/  @!P5 STG.E.128 desc[UR38][R12.64+0x100], RZ ;  /* 0x000100ff0c00d986 */ /* 0x0003e8000c101d26 */
[----:B------:R1:W-:Y:S02]  /*bb80*/  @!P6 STG.E.128 desc[UR38][R12.64+0x180], RZ ;  /* 0x000180ff0c00e986 */ /* 0x0003e4000c101d26 */
.L_x_3593:
[----:B------:R-:W-:Y:S05]  /*bb90*/  BSYNC B1 ;  /* 0x0000000000017941 */ /* 0x000fea0003800000 */
.L_x_3592:
        /* <DEDUP_REMOVED lines=19> */
[----:B01----:R-:W-:Y:S01]  /*bcd0*/  LEA R12, P0, R4, UR8, 0x1 ;  /* 0x00000008040c7c11 */ /* 0x003fe2000f8008ff */
[----:B------:R-:W-:-:S05]  /*bce0*/  IMAD.IADD R3, R5, 0x1, R3 ;  /* 0x0000000105037824 */ /* 0x000fca00078e0203 */
[----:B------:R-:W-:-:S05]  /*bcf0*/  LEA.HI.X R13, R4, UR9, R3, 0x1, P0 ;  /* 0x00000009040d7c11 */ /* 0x000fca00080f0c03 */
[----:B------:R2:W-:Y:S04]  /*bd00*/  @!P1 STG.E.128 desc[UR38][R12.64], RZ ;  /* 0x000000ff0c009986 */ /* 0x0005e8000c101d26 */
[----:B------:R2:W-:Y:S04]  /*bd10*/  @!P3 STG.E.128 desc[UR38][R12.64+0x80], RZ ;  /* 0x000080ff0c00b986 */ /* 0x0005e8000c101d26 */
[----:B------:R2:W-:Y:S04]  /*bd20*/  @!P4 STG.E.128 desc[UR38][R12.64+0x100], RZ ;  /* 0x000100ff0c00c986 */ /* 0x0005e8000c101d26 */
[----:B------:R2:W-:Y:S02]  /*bd30*/  @!P5 STG.E.128 desc[UR38][R12.64+0x180], RZ ;  /* 0x000180ff0c00d986 */ /* 0x0005e4000c101d26 */
.L_x_3595:
[----:B------:R-:W-:Y:S05]  /*bd40*/  BSYNC B1 ;  /* 0x0000000000017941 */ /* 0x000fea0003800000 */
.L_x_3594:
[----:B------:R-:W-:Y:S05]  /*bd50*/  @P2 BRA `(.L_x_3586) ;  /* 0x0000000000602947 */ /* 0x000fea0003800000 */
[----:B------:R-:W-:Y:S01]  /*bd60*/  IADD3 R3, P0, R8, 0x60, RZ ;  /* 0x0000006008037810 */ /* 0x000fe20007f1e0ff */
[----:B------:R-:W-:Y:S01]  /*bd70*/  VIADD R0, R2, 0x40 ;  /* 0x0000004002007836 */ /* 0x000fe20000000000 */
[----:B------:R-:W-:Y:S01]  /*bd80*/  ULDC UR4, c[0x0][0xa8c] ;  /* 0x0002a30000047ab9 */ /* 0x000fe20000000800 */
[----:B------:R-:W-:Y:S01]  /*bd90*/  MOV R5, R11 ;  /* 0x0000000b00057202 */ /* 0x000fe20000000f00 */
[----:B------:R-:W-:Y:S01]  /*bda0*/  ULDC.64 UR6, c[0x0][0xad8] ;  /* 0x0002b60000067ab9 */ /* 0x000fe20000000a00 */
[----:B------:R-:W-:Y:S01]  /*bdb0*/  IMAD.X R8, RZ, RZ, R9, P0 ;  /* 0x000000ffff087224 */ /* 0x000fe200000e0609 */
        /* <DEDUP_REMOVED lines=18> */
.L_x_3586:
[----:B------:R-:W-:Y:S05]  /*bee0*/  BSYNC B0 ;  /* 0x0000000000007941 */ /* 0x000fea0003800000 */
.L_x_3577:
[----:B------:R-:W-:Y:S02]  /*bef0*/  ULDC UR4, c[0x0][0xc14] ;  /* 0x0003050000047ab9 */ /* 0x000fe40000000800 */
[----:B------:R-:W-:-:S13]  /*bf00*/  ISETP.GE.AND P0, PT, R111, UR4, PT ;  /* 0x000000046f007c0c */ /* 0x000fda000bf06270 */
[----:B------:R-:W-:Y:S05]  /*bf10*/  @!P0 BRA `(.L_x_3596) ;  /* 0xffffff4c00988947 */ /* 0x000fea000383ffff */
[----:B------:R-:W-:Y:S05]  /*bf20*/  EXIT ;  /* 0x000000000000794d */ /* 0x000fea0003800000 */
.L_x_3541:
        /* <DEDUP_REMOVED lines=52> */
[----:B0-----:R-:W-:-:S05]  /*c270*/  IMAD R5, R5, UR4, RZ ;  /* 0x0000000405057c24 */ /* 0x001fca000f8e02ff */
[----:B-1----:R-:W-:Y:S02]  /*c280*/  ISETP.GT.AND P0, PT, R5, UR6, PT ;  /* 0x0000000605007c0c */ /* 0x002fe4000bf04270 */
[----:B------:R-:W-:-:S11]  /*c290*/  MOV R2, R5 ;  /* 0x0000000500027202 */ /* 0x000fd60000000f00 */
[----:B------:R-:W-:Y:S05]  /*c2a0*/  @P0 BRA `(.L_x_3597) ;  /* 0x0000000000b80947 */ /* 0x000fea0003800000 */
[----:B------:R-:W-:Y:S01]  /*c2b0*/  IMAD.MOV.U32 R5, RZ, RZ, R2 ;  /* 0x000000ffff057224 */ /* 0x000fe200078e0002 */
[----:B------:R-:W-:Y:S01]  /*c2c0*/  ULDC UR5, c[0x0][0xc14] ;  /* 0x0003050000057ab9 */ /* 0x000fe20000000800 */
[----:B------:R-:W-:Y:S01]  /*c2d0*/  IMAD.MOV.U32 R6, RZ, RZ, RZ ;  /* 0x000000ffff067224 */ /* 0x000fe200078e00ff */
[----:B------:R-:W-:Y:S01]  /*c2e0*/  ULDC UR7, c[0x0][0xc14] ;  /* 0x0003050000077ab9 */ /* 0x000fe20000000800 */
[----:B------:R-:W-:-:S05]  /*c2f0*/  ULDC UR4, c[0x0][0xc10] ;  /* 0x0003040000047ab9 */ /* 0x000fca0000000800 */
.L_x_3601:
        /* <DEDUP_REMOVED lines=15> */
.L_x_3600:
[----:B------:R-:W-:Y:S05]  /*c3f0*/  BSYNC B0 ;  /* 0x0000000000007941 */ /* 0x000fea0003800000 */
.L_x_3599:
[----:B0----5:R-:W0:Y:S01]  /*c400*/  SHFL.UP PT, R2, R8, 0x1, RZ ;  /* 0x0420000008027989 */ /* 0x021e2200000e00ff */
[C---:B------:R-:W-:Y:S02]  /*c410*/  ISETP.NE.AND P0, PT, R9.reuse, RZ, PT ;  /* 0x000000ff0900720c */ /* 0x040fe40003f05270 */
[C---:B------:R-:W-:Y:S02]  /*c420*/  ISETP.GE.U32.AND P1, PT, R9.reuse, 0x2, PT ;  /* 0x000000020900780c */ /* 0x040fe40003f26070 */
        /* <DEDUP_REMOVED lines=22> */
.L_x_3597:
[----:B------:R-:W-:-:S04]  /*c590*/  IMAD.IADD R7, R5, 0x1, -R2 ;  /* 0x0000000105077824 */ /* 0x000fc800078e0a02 */
[----:B------:R-:W-:-:S05]  /*c5a0*/  IMAD R2, R4, UR4, R7 ;  /* 0x0000000404027c24 */ /* 0x000fca000f8e0207 */
[----:B------:R-:W-:Y:S02]  /*c5b0*/  ISETP.GT.AND P0, PT, R2, UR6, PT ;  /* 0x0000000602007c0c */ /* 0x000fe4000bf04270 */
[----:B------:R-:W0:Y:S11]  /*c5c0*/  LDC.64 R2, c[0x0][0xc68] ;  /* 0x00031a00ff027b82 */ /* 0x000e360000000a00 */
[----:B------:R-:W-:-:S04]  /*c5d0*/  VOTE.ANY R9, PT, !P0 ;  /* 0x0000000000097806 */ /* 0x000fc800040e0100 */
[----:B------:R-:W1:Y:S02]  /*c5e0*/  POPC R5, R9 ;  /* 0x0000000900057309 */ /* 0x000e640000000000 */
[----:B-1----:R-:W-:-:S05]  /*c5f0*/  IADD3 R19, R5, R6, RZ ;  /* 0x0000000605137210 */ /* 0x002fca0007ffe0ff */
        /* <DEDUP_REMOVED lines=13> */
.L_x_3602:
[----:B-1----:R-:W-:Y:S01]  /*c6d0*/  IMAD.MOV R2, RZ, RZ, -R3 ;  /* 0x000000ffff027224 */ /* 0x002fe200078e0a03 */
[----:B--2---:R-:W-:Y:S01]  /*c6e0*/  IABS R4, R6 ;  /* 0x0000000600047213 */ /* 0x004fe20000000000 */
[----:B---3--:R-:W-:Y:S02]  /*c6f0*/  IMAD R16, R16, UR4, R7 ;  /* 0x0000000410107c24 */ /* 0x008fe4000f8e0207 */
[----:B------:R-:W-:Y:S02]  /*c700*/  IMAD R5, R2, R11, RZ ;  /* 0x0000000b02057224 */ /* 0x000fe400078e02ff */
[----:B------:R-:W-:Y:S02]  /*c710*/  IMAD.MOV.U32 R2, RZ, RZ, RZ ;  /* 0x000000ffff027224 */ /* 0x000fe400078e00ff */
[----:B------:R-:W-:Y:S02]  /*c720*/  IMAD.MOV R4, RZ, RZ, -R4 ;  /* 0x000000ffff047224 */ /* 0x000fe400078e0a04 */
[----:B------:R-:W-:Y:S01]  /*c730*/  IMAD.HI.U32 R2, R3, R5, R2 ;  /* 0x0000000503027227 */ /* 0x000fe200078e0002 */
[----:B------:R-:W-:-:S04]  /*c740*/  IADD3 R5, -R16, UR6, RZ ;  /* 0x0000000610057c10 */ /* 0x000fc8000fffe1ff */
[----:B------:R-:W-:-:S05]  /*c750*/  IABS R3, R5 ;  /* 0x0000000500037213 */ /* 0x000fca0000000000 */
[----:B------:R-:W-:-:S04]  /*c760*/  IMAD.HI.U32 R2, R2, R3, RZ ;  /* 0x0000000302027227 */ /* 0x000fc800078e00ff */
[----:B------:R-:W-:Y:S01]  /*c770*/  IMAD R4, R2, R4, R3 ;  /* 0x0000000402047224 */ /* 0x000fe200078e0203 */
[----:B------:R-:W-:-:S04]  /*c780*/  LOP3.LUT R3, R5, R6, RZ, 0x3c, !PT ;  /* 0x0000000605037212 */ /* 0x000fc800078e3cff */
[----:B------:R-:W-:-:S13]  /*c790*/  ISETP.GT.U32.AND P0, PT, R11, R4, PT ;  /* 0x000000040b00720c */ /* 0x000fda0003f04070 */
[----:B------:R-:W-:Y:S01]  /*c7a0*/  @!P0 IADD3 R4, R4, -R11, RZ ;  /* 0x8000000b04048210 */ /* 0x000fe20007ffe0ff */
[----:B------:R-:W-:-:S03]  /*c7b0*/  @!P0 VIADD R2, R2, 0x1 ;  /* 0x0000000102028836 */ /* 0x000fc60000000000 */
[----:B------:R-:W-:-:S13]  /*c7c0*/  ISETP.GE.U32.AND P0, PT, R4, R11, PT ;  /* 0x0000000b0400720c */ /* 0x000fda0003f06070 */
        /* <DEDUP_REMOVED lines=18> */
[----:B------:R-:W-:Y:S01]  /*c8f0*/  IMAD R9, R2, R7, RZ ;  /* 0x0000000702097224 */ /* 0x000fe200078e02ff */
[----:B------:R-:W-:-:S05]  /*c900*/  MOV R2, RZ ;  /* 0x000000ff00027202 */ /* 0x000fca0000000f00 */
        /* <DEDUP_REMOVED lines=20> */
.L_x_3598:
[----:B------:R-:W-:Y:S02]  /*ca50*/  IMAD.MOV.U32 R17, RZ, RZ, RZ ;  /* 0x000000ffff117224 */ /* 0x000fe400078e00ff */
[----:B------:R-:W-:Y:S02]  /*ca60*/  IMAD.U32 R16, RZ, RZ, UR6 ;  /* 0x00000006ff107e24 */ /* 0x000fe4000f8e00ff */
[----:B------:R-:W-:-:S07]  /*ca70*/  IMAD.MOV.U32 R18, RZ, RZ, RZ ;  /* 0x000000ffff127224 */ /* 0x000fce00078e00ff */
.L_x_3603:
[----:B------:R-:W1:Y:S01]  /*ca80*/  S2R R2, SR_TID.X ;  /* 0x0000000000027919 */ /* 0x000e620000002100 */
        /* <DEDUP_REMOVED lines=11> */
[----:B------:R1:W-:Y:S03]  /*cb40*/  STL [R1], RZ ;  /* 0x000000ff01007387 */ /* 0x0003e60000100800 */
[----:B------:R-:W-:Y:S05]  /*cb50*/  @P0 BRA `(.L_x_3604) ;  /* 0x0000003800f40947 */ /* 0x000fea0003800000 */
[----:B-1----:R-:W-:Y:S01]  /*cb60*/  IMAD.MOV.U32 R0, RZ, RZ, 0x1 ;  /* 0x00000001ff007424 */ /* 0x002fe200078e00ff */
[----:B------:R1:W-:Y:S01]  /*cb70*/  STL [R1], RZ ;  /* 0x000000ff01007387 */ /* 0x0003e20000100800 */
[----:B------:R-:W-:Y:S01]  /*cb80*/  ULDC UR37, c[0x0][0xc] ;  /* 0x0000030000257ab9 */ /* 0x000fe20000000800 */
[----:B------:R-:W-:Y:S02]  /*cb90*/  ULDC.64 UR40, c[0x0][0x198] ;  /* 0x0000660000287ab9 */ /* 0x000fe40000000a00 */
[----:B------:R1:W-:Y:S04]  /*cba0*/  STL [R1+0x4], R0 ;  /* 0x0000040001007387 */ /* 0x0003e80000100800 */
[----:B------:R1:W-:Y:S02]  /*cbb0*/  STL [R1+0x20], RZ ;  /* 0x000020ff01007387 */ /* 0x0003e40000100800 */
.L_x_3669:
[----:B--2---:R-:W2:Y:S02]  /*cbc0*/  LDC.64 R2, c[0x0][0xc60] ;  /* 0x00031800ff027b82 */ /* 0x004ea40000000a00 */
[----:B--2---:R-:W-:-:S05]  /*cbd0*/  IMAD.WIDE R2, R19, 0x4, R2 ;  /* 0x0000000413027825 */ /* 0x004fca00078e0202 */
[----:B------:R-:W2:Y:S01]  /*cbe0*/  LDG.E R5, desc[UR38][R2.64] ;  /* 0x0000002602057981 */ /* 0x000ea2000c1e1900 */
[----:B------:R-:W-:Y:S05]  /*cbf0*/  YIELD ;  /* 0x0000000000007946 */ /* 0x000fea0003800000 */
[----:B------:R-:W-:Y:S01]  /*cc00*/  ULDC.64 UR4, c[0x0][0xa28] ;  /* 0x00028a0000047ab9 */ /* 0x000fe20000000a00 */
[----:B-1----:R-:W-:Y:S01]  /*cc10*/  MOV R0, RZ ;  /* 0x000000ff00007202 */ /* 0x002fe20000000f00 */
[----:B------:R-:W-:Y:S01]  /*cc20*/  IMAD.MOV.U32 R6, RZ, RZ, RZ ;  /* 0x000000ffff067224 */ /* 0x000fe200078e00ff */
[----:B------:R-:W-:Y:S01]  /*cc30*/  ISETP.NE.U32.AND P0, PT, RZ, UR4, PT ;  /* 0x00000004ff007c0c */ /* 0x000fe2000bf05070 */
[----:B------:R-:W-:-:S03]  /*cc40*/  ULDC.64 UR6, c[0x0][0xa08] ;  /* 0x0002820000067ab9 */ /* 0x000fc60000000a00 */
[----:B------:R-:W-:Y:S02]  /*cc50*/  ISETP.NE.AND.EX P0, PT, RZ, UR5, PT, P0 ;  /* 0x00000005ff007c0c */ /* 0x000fe4000bf05300 */
[----:B--2---:R-:W-:Y:S01]  /*cc60*/  SHF.R.S32.HI R4, RZ, 0x1f, R5 ;  /* 0x0000001fff047819 */ /* 0x004fe20000011405 */
[----:B------:R-:W-:-:S10]  /*cc70*/  IMAD.SHL.U32 R11, R5, 0x4, RZ ;  /* 0x00000004050b7824 */ /* 0x000fd400078e00ff */
[C---:B------:R-:W-:Y:S01]  /*cc80*/  @P0 LEA R2, P1, R5.reuse, UR4, 0x2 ;  /* 0x0000000405020c11 */ /* 0x040fe2000f8210ff */
[----:B------:R1:W-:Y:S03]  /*cc90*/  STL [R1+0x10], R5 ;  /* 0x0000100501007387 */ /* 0x0003e60000100800 */
[C-C-:B------:R-:W-:Y:S01]  /*cca0*/  @P0 LEA.HI.X R3, R5.reuse, UR5, R4.reuse, 0x2, P1 ;  /* 0x0000000505030c11 */ /* 0x140fe200088f1404 */
[----:B------:R-:W-:Y:S02]  /*ccb0*/  ULDC.64 UR4, c[0x0][0xa18] ;  /* 0x0002860000047ab9 */ /* 0x000fe40000000a00 */
[----:B------:R-:W-:Y:S02]  /*ccc0*/  ISETP.NE.U32.AND P1, PT, RZ, UR4, PT ;  /* 0x00000004ff007c0c */ /* 0x000fe4000bf25070 */
[----:B------:R2:W5:Y:S01]  /*ccd0*/  @P0 LDG.E R0, desc[UR38][R2.64] ;  /* 0x0000002602000981 */ /* 0x000562000c1e1900 */
[----:B------:R-:W-:-:S02]  /*cce0*/  SHF.L.U64.HI R10, R5, 0x2, R4 ;  /* 0x00000002050a7819 */ /* 0x000fc40000010204 */
[----:B------:R-:W-:Y:S01]  /*ccf0*/  ISETP.NE.AND.EX P1, PT, RZ, UR5, PT, P1 ;  /* 0x00000005ff007c0c */ /* 0x000fe2000bf25310 */
[----:B------:R-:W-:Y:S04]  /*cd00*/  STL [R1+0x18], R11 ;  /* 0x0000180b01007387 */ /* 0x000fe80000100800 */
[----:B------:R-:W-:Y:S08]  /*cd10*/  STL [R1+0x1c], R10 ;  /* 0x00001c0a01007387 */ /* 0x000ff00000100800 */
[----:B------:R-:W-:-:S04]  /*cd20*/  @P1 IADD3 R8, P0, R11, UR4, RZ ;  /* 0x000000040b081c10 */ /* 0x000fc8000ff1e0ff */
[C---:B------:R-:W-:Y:S01]  /*cd30*/  @P1 IADD3.X R9, R10.reuse, UR5, RZ, P0, !PT ;  /* 0x000000050a091c10 */ /* 0x040fe200087fe4ff */
[----:B------:R-:W-:Y:S02]  /*cd40*/  ULDC.64 UR4, c[0x0][0xa00] ;  /* 0x0002800000047ab9 */ /* 0x000fe40000000a00 */
[----:B------:R-:W-:Y:S02]  /*cd50*/  ISETP.NE.U32.AND P2, PT, RZ, UR4, PT ;  /* 0x00000004ff007c0c */ /* 0x000fe4000bf45070 */
[C---:B--2---:R-:W-:Y:S02]  /*cd60*/  IADD3 R2, P0, R11.reuse, UR4, RZ ;  /* 0x000000040b027c10 */ /* 0x044fe4000ff1e0ff */
[----:B------:R-:W-:Y:S02]  /*cd70*/  ISETP.NE.AND.EX P2, PT, RZ, UR5, PT, P2 ;  /* 0x00000005ff007c0c */ /* 0x000fe4000bf45320 */
[----:B------:R-:W-:Y:S01]  /*cd80*/  IADD3.X R3, R10, UR5, RZ, P0, !PT ;  /* 0x000000050a037c10 */ /* 0x000fe200087fe4ff */
[----:B------:R-:W-:Y:S01]  /*cd90*/  ULDC UR4, c[0x0][0x288] ;  /* 0x0000a20000047ab9 */ /* 0x000fe20000000800 */
[----:B------:R-:W-:-:S04]  /*cda0*/  IADD3 R4, P0, R11, UR6, RZ ;  /* 0x000000060b047c10 */ /* 0x000fc8000ff1e0ff */
[----:B-1----:R-:W-:-:S05]  /*cdb0*/  IADD3.X R5, R10, UR7, RZ, P0, !PT ;  /* 0x000000070a057c10 */ /* 0x002fca00087fe4ff */
[----:B------:R-:W2:Y:S01]  /*cdc0*/  @P2 LDG.E R6, desc[UR38][R2.64] ;  /* 0x0000002602062981 */ /* 0x000ea2000c1e1900 */
[----:B------:R-:W-:-:S03]  /*cdd0*/  ISETP.NE.U32.AND P0, PT, RZ, UR6, PT ;  /* 0x00000006ff007c0c */ /* 0x000fc6000bf05070 */
[----:B--2---:R1:W-:Y:S02]  /*cde0*/  STL [R1+0x24], R6 ;  /* 0x0000240601007387 */ /* 0x0043e40000100800 */
[----:B-1----:R-:W-:Y:S01]  /*cdf0*/  IMAD.U32 R6, RZ, RZ, UR4 ;  /* 0x00000004ff067e24 */ /* 0x002fe2000f8e00ff */
[----:B------:R-:W-:-:S05]  /*ce00*/  ULDC.64 UR4, c[0x0][0x3f8] ;  /* 0x0000fe0000047ab9 */ /* 0x000fca0000000a00 */
[----:B------:R1:W5:Y:S01]  /*ce10*/  @P1 LDG.E R6, desc[UR38][R8.64] ;  /* 0x0000002608061981 */ /* 0x000362000c1e1900 */
[----:B------:R-:W-:Y:S01]  /*ce20*/  UISETP.NE.U32.AND UP0, UPT, UR4, URZ, UPT ;  /* 0x0000003f0400728c */ /* 0x000fe2000bf05070 */
[----:B------:R-:W-:Y:S02]  /*ce30*/  ISETP.NE.AND.EX P0, PT, RZ, UR7, PT, P0 ;  /* 0x00000007ff007c0c */ /* 0x000fe4000bf05300 */
[----:B------:R-:W-:Y:S01]  /*ce40*/  ULDC UR4, c[0x0][0x404] ;  /* 0x0001010000047ab9 */ /* 0x000fe20000000800 */
[----:B------:R-:W-:-:S03]  /*ce50*/  UISETP.NE.AND.EX UP0, UPT, UR5, URZ, UPT, UP0 ;  /* 0x0000003f0500728c */ /* 0x000fc6000bf05300 */
[----:B------:R-:W-:Y:S01]  /*ce60*/  ULDC UR5, c[0x0][0x2e0] ;  /* 0x0000b80000057ab9 */ /* 0x000fe20000000800 */
[----:B------:R-:W-:-:S04]  /*ce70*/  USEL UR4, UR4, 0x1, UP0 ;  /* 0x0000000104047887 */ /* 0x000fc80008000000 */
[----:B------:R-:W-:-:S06]  /*ce80*/  UIMAD UR4, UR4, UR5, URZ ;  /* 0x00000005040472a4 */ /* 0x000fcc000f8e023f */
[----:B------:R-:W-:Y:S01]  /*ce90*/  IMAD.U32 R7, RZ, RZ, UR4 ;  /* 0x00000004ff077e24 */ /* 0x000fe2000f8e00ff */
[----:B-1----:R-:W-:Y:S06]  /*cea0*/  @P1 BRA `(.L_x_3605) ;  /* 0x0000000000101947 */ /* 0x002fec0003800000 */
[----:B------:R-:W-:Y:S05]  /*ceb0*/  @!P2 BRA `(.L_x_3605) ;  /* 0x00000000000ca947 */ /* 0x000fea0003800000 */
[----:B-----5:R-:W2:Y:S04]  /*cec0*/  LDG.E R6, desc[UR38][R2.64] ;  /* 0x0000002602067981 */ /* 0x020ea8000c1e1900 */
[----:B------:R-:W2:Y:S02]  /*ced0*/  LDG.E R9, desc[UR38][R2.64+0x4] ;  /* 0x0000042602097981 */ /* 0x000ea4000c1e1900 */
[----:B--2---:R-:W-:-:S07]  /*cee0*/  IMAD.IADD R6, R9, 0x1, -R6 ;  /* 0x0000000109067824 */ /* 0x004fce00078e0a06 */
.L_x_3605:
[----:B------:R-:W-:Y:S01]  /*cef0*/  IMAD.MOV.U32 R3, RZ, RZ, RZ ;  /* 0x000000ffff037224 */ /* 0x000fe200078e00ff */
[----:B------:R-:W-:-:S05]  /*cf00*/  ULDC.64 UR4, c[0x0][0xa20] ;  /* 0x0002880000047ab9 */ /* 0x000fca0000000a00 */
[----:B------:R-:W2:Y:S01]  /*cf10*/  @P0 LDG.E R3, desc[UR38][R4.64] ;  /* 0x0000002604030981 */ /* 0x000ea2000c1e1900 */
[----:B------:R-:W-:-:S04]  /*cf20*/  ISETP.NE.U32.AND P1, PT, RZ, UR4, PT ;  /* 0x00000004ff007c0c */ /* 0x000fc8000bf25070 */
[----:B------:R-:W-:Y:S02]  /*cf30*/  ISETP.NE.AND.EX P1, PT, RZ, UR5, PT, P1 ;  /* 0x00000005ff007c0c */ /* 0x000fe4000bf25310 */
[----:B--2--5:R-:W-:-:S05]  /*cf40*/  IADD3 R2, R3, R0, RZ ;  /* 0x0000000003027210 */ /* 0x024fca0007ffe0ff */
[----:B------:R1:W-:Y:S06]  /*cf50*/  STL [R1+0x8], R2 ;  /* 0x0000080201007387 */ /* 0x0003ec0000100800 */
[----:B------:R-:W-:Y:S05]  /*cf60*/  @!P1 BRA `(.L_x_3606) ;  /* 0x0000000000109947 */ /* 0x000fea0003800000 */
[----:B-1----:R-:W-:-:S04]  /*cf70*/  IADD3 R2, P0, R11, UR4, RZ ;  /* 0x000000040b027c10 */ /* 0x002fc8000ff1e0ff */
[----:B------:R-:W-:-:S05]  /*cf80*/  IADD3.X R3, R10, UR5, RZ, P0, !PT ;  /* 0x000000050a037c10 */ /* 0x000fca00087fe4ff */
[----:B------:R1:W5:Y:S01]  /*cf90*/  LDG.E R7, desc[UR38][R2.64] ;  /* 0x0000002602077981 */ /* 0x000362000c1e1900 */
[----:B------:R-:W-:Y:S05]  /*cfa0*/  BRA `(.L_x_3607) ;  /* 0x0000000000107947 */ /* 0x000fea0003800000 */
.L_x_3606:
[----:B------:R-:W-:Y:S05]  /*cfb0*/  @!P0 BRA `(.L_x_3607) ;  /* 0x00000000000c8947 */ /* 0x000fea0003800000 */
[----:B-1----:R-:W2:Y:S04]  /*cfc0*/  LDG.E R2, desc[UR38][R4.64] ;  /* 0x0000002604027981 */ /* 0x002ea8000c1e1900 */
[----:B------:R-:W2:Y:S02]  /*cfd0*/  LDG.E R7, desc[UR38][R4.64+0x4] ;  /* 0x0000042604077981 */ /* 0x000ea4000c1e1900 */
[----:B--2---:R-:W-:-:S07]  /*cfe0*/  IMAD.IADD R7, R7, 0x1, -R2 ;  /* 0x0000000107077824 */ /* 0x004fce00078e0a02 */
.L_x_3607:
[----:B-----5:R-:W-:Y:S01]  /*cff0*/  IMAD.IADD R7, R7, 0x1, -R0 ;  /* 0x0000000107077824 */ /* 0x020fe200078e0a00 */
[----:B------:R-:W-:Y:S01]  /*d000*/  LEA R0, R17, 0xdf, 0x7 ;  /* 0x000000df11007811 */ /* 0x000fe200078e38ff */
[----:B------:R-:W-:Y:S03]  /*d010*/  BSSY B6, `(.L_x_3608) ;  /* 0x00002b0000067945 */ /* 0x000fe60003800000 */
[C---:B------:R-:W-:Y:S01]  /*d020*/  IADD3 R0, R7.reuse, R0, -R6 ;  /* 0x0000000007007210 */ /* 0x040fe20007ffe806 */
[----:B------:R-:W-:-:S04]  /*d030*/  VIADD R7, R7, 0x5f ;  /* 0x0000005f07077836 */ /* 0x000fc80000000000 */
[----:B------:R-:W-:-:S04]  /*d040*/  IMAD.HI R7, R7, 0x2aaaaaab, RZ ;  /* 0x2aaaaaab07077827 */ /* 0x000fc800078e02ff */
[----:B-1----:R-:W-:Y:S01]  /*d050*/  IMAD.HI R2, R0, 0x2aaaaaab, RZ ;  /* 0x2aaaaaab00027827 */ /* 0x002fe200078e02ff */
[----:B------:R-:W-:-:S04]  /*d060*/  SHF.R.U32.HI R0, RZ, 0x1f, R7 ;  /* 0x0000001fff007819 */ /* 0x000fc80000011607 */
[----:B------:R-:W-:Y:S02]  /*d070*/  SHF.R.U32.HI R3, RZ, 0x1f, R2 ;  /* 0x0000001fff037819 */ /* 0x000fe40000011602 */
[----:B------:R-:W-:Y:S02]  /*d080*/  LEA.HI.SX32 R0, R7, R0, 0x1c ;  /* 0x0000000007007211 */ /* 0x000fe400078fe2ff */
[----:B------:R-:W-:-:S04]  /*d090*/  LEA.HI.SX32 R3, R2, R3, 0x1c ;  /* 0x0000000302037211 */ /* 0x000fc800078fe2ff */
[----:B------:R-:W-:-:S04]  /*d0a0*/  VIMNMX R4, R0, R3, PT ;  /* 0x0000000300047248 */ /* 0x000fc80003fe0100 */
[----:B------:R-:W-:Y:S01]  /*d0b0*/  ISETP.GT.AND P0, PT, R4, RZ, PT ;  /* 0x000000ff0400720c */ /* 0x000fe20003f04270 */
[----:B------:R1:W-:-:S12]  /*d0c0*/  STL [R1+0x14], R4 ;  /* 0x0000140401007387 */ /* 0x0003d80000100800 */
[----:B-1----:R-:W-:Y:S05]  /*d0d0*/  @P0 BRA `(.L_x_3609) ;  /* 0x0000000000440947 */ /* 0x002fea0003800000 */
[----:B------:R-:W1:Y:S02]  /*d0e0*/  S2R R4, SR_TID.X ;  /* 0x0000000000047919 */ /* 0x000e640000002100 */
[----:B-1----:R-:W-:-:S04]  /*d0f0*/  LOP3.LUT R4, R4, 0x1f, RZ, 0xc0, !PT ;  /* 0x0000001f04047812 */ /* 0x002fc800078ec0ff */
[----:B------:R-:W-:-:S13]  /*d100*/  ISETP.NE.AND P1, PT, R4, RZ, PT ;  /* 0x000000ff0400720c */ /* 0x000fda0003f25270 */
[----:B------:R-:W-:Y:S05]  /*d110*/  @P1 BRA `(.L_x_3610) ;  /* 0x00000028007c1947 */ /* 0x000fea0003800000 */
[----:B------:R-:W1:Y:S01]  /*d120*/  S2R R7, SR_LANEID ;  /* 0x0000000000077919 */ /* 0x000e620000000000 */
[----:B------:R-:W-:Y:S01]  /*d130*/  VOTEU.ANY UR4, UPT, PT ;  /* 0x0000000000047886 */ /* 0x000fe200038e0100 */
[----:B------:R-:W2:Y:S01]  /*d140*/  LDC.64 R2, c[0x0][0xc38] ;  /* 0x00030e00ff027b82 */ /* 0x000ea20000000a00 */
[----:B------:R-:W1:Y:S08]  /*d150*/  FLO.U32 R0, UR4 ;  /* 0x0000000400007d00 */ /* 0x000e7000080e0000 */
[----:B------:R-:W2:Y:S01]  /*d160*/  POPC R5, UR4 ;  /* 0x0000000400057d09 */ /* 0x000ea20008000000 */
[----:B-1----:R-:W-:-:S13]  /*d170*/  ISETP.EQ.U32.AND P0, PT, R0, R7, PT ;  /* 0x000000070000720c */ /* 0x002fda0003f02070 */
[----:B--2---:R-:W2:Y:S01]  /*d180*/  @P0 ATOMG.E.ADD.STRONG.GPU PT, R3, desc[UR38][R2.64], R5 ;  /* 0x00000005020309a8 */ /* 0x004ea200081ee1e6 */
[----:B------:R-:W1:Y:S02]  /*d190*/  S2R R4, SR_LTMASK ;  /* 0x0000000000047919 */ /* 0x000e640000003900 */
[----:B-1----:R-:W-:-:S04]  /*d1a0*/  LOP3.LUT R4, R4, UR4, RZ, 0xc0, !PT ;  /* 0x0000000404047c12 */ /* 0x002fc8000f8ec0ff */
[----:B------:R-:W1:Y:S01]  /*d1b0*/  POPC R7, R4 ;  /* 0x0000000400077309 */ /* 0x000e620000000000 */
[----:B--2---:R-:W1:Y:S02]  /*d1c0*/  SHFL.IDX PT, R0, R3, R0, 0x1f ;  /* 0x00001f0003007589 */ /* 0x004e6400000e0000 */
[----:B-1----:R-:W-:Y:S01]  /*d1d0*/  IADD3 R16, R0, UR37, R7 ;  /* 0x0000002500107c10 */ /* 0x002fe2000fffe007 */
[----:B------:R-:W-:Y:S06]  /*d1e0*/  BRA `(.L_x_3610) ;  /* 0x0000002800487947 */ /* 0x000fec0003800000 */
.L_x_3609:
[----:B------:R-:W1:Y:S01]  /*d1f0*/  S2R R3, SR_CgaCtaId ;  /* 0x0000000000037919 */ /* 0x000e620000008800 */
[----:B------:R-:W-:-:S04]  /*d200*/  MOV R0, 0x400 ;  /* 0x0000040000007802 */ /* 0x000fc80000000f00 */
[----:B-1----:R-:W-:-:S05]  /*d210*/  LEA R2, R3, R0, 0x18 ;  /* 0x0000000003027211 */ /* 0x002fca00078ec0ff */
[----:B------:R1:W-:Y:S01]  /*d220*/  STL [R1+0xc], R2 ;  /* 0x00000c0201007387 */ /* 0x0003e20000100800 */
[----:B------:R-:W-:-:S05]  /*d230*/  VIADD R0, R2, 0x1c400 ;  /* 0x0001c40002007836 */ /* 0x000fca0000000000 */
[----:B------:R-:W-:-:S13]  /*d240*/  LOP3.LUT P0, RZ, R0, 0x3ff, RZ, 0xc0, !PT ;  /* 0x000003ff00ff7812 */ /* 0x000fda000780c0ff */
[----:B-1----:R-:W-:Y:S05]  /*d250*/  @!P0 BRA `(.L_x_3611) ;  /* 0x0000000000408947 */ /* 0x002fea0003800000 */
[----:B------:R-:W-:Y:S01]  /*d260*/  MOV R2, 0x0 ;  /* 0x0000000000027802 */ /* 0x000fe20000000f00 */
[----:B------:R-:W-:Y:S01]  /*d270*/  ULDC.64 UR6, c[0x4][0x90] ;  /* 0x0100240000067ab9 */ /* 0x000fe20000000a00 */
[----:B------:R-:W-:Y:S01]  /*d280*/  ULDC.64 UR8, c[0x4][0x98] ;  /* 0x0100260000087ab9 */ /* 0x000fe20000000a00 */
[----:B------:R-:W-:Y:S01]  /*d290*/  ULDC.64 UR4, c[0x4][0x8] ;  /* 0x0100020000047ab9 */ /* 0x000fe20000000a00 */
[----:B------:R-:W-:Y:S01]  /*d2a0*/  IMAD.U32 R4, RZ, RZ, UR6 ;  /* 0x00000006ff047e24 */ /* 0x000fe2000f8e00ff */
[----:B------:R-:W-:Y:S01]  /*d2b0*/  MOV R6, UR8 ;  /* 0x0000000800067c02 */ /* 0x000fe20008000f00 */
[----:B------:R-:W1:Y:S01]  /*d2c0*/  LDC.64 R2, c[0x4][R2] ;  /* 0x0100000002027b82 */ /* 0x000e620000000a00 */
        /* <DEDUP_REMOVED lines=9> */
.L_x_3611:
[----:B------:R-:W2:Y:S02]  /*d360*/  LDL R2, [R1+0xc] ;  /* 0x00000c0001027983 */ /* 0x000ea40000100800 */
[----:B--2---:R-:W-:-:S04]  /*d370*/  IADD3 R0, R2, 0x400, RZ ;  /* 0x0000040002007810 */ /* 0x004fc80007ffe0ff */
        /* <DEDUP_REMOVED lines=15> */
[----:B01----:R-:W-:-:S07]  /*d470*/  IMAD.MOV.U32 R13, RZ, RZ, RZ ;  /* 0x000000ffff0d7224 */ /* 0x003fce00078e00ff */
[----:B------:R-:W-:-:S07]  /*d480*/  LEPC R20, `(.L_x_3613) ;  /* 0x000000001014794e */ /* 0x000fce0000000000 */
[----:B--2---:R-:W-:Y:S05]  /*d490*/  CALL.ABS.NOINC R2 ;  /* 0x0000000002007343 */ /* 0x004fea0003c00000 */
.L_x_3613:
        /* <DEDUP_REMOVED lines=16> */
.L_x_3612:
[----:B------:R-:W2:Y:S01]  /*d5a0*/  LDL.LU R2, [R1+0x18] ;  /* 0x0000180001027983 */ /* 0x000ea20000300800 */
[----:B------:R-:W-:Y:S01]  /*d5b0*/  ULDC.64 UR4, c[0x0][0x9f8] ;  /* 0x00027e0000047ab9 */ /* 0x000fe20000000a00 */
[----:B------:R-:W1:Y:S02]  /*d5c0*/  LDC R4, c[0x0][0x428] ;  /* 0x00010a00ff047b82 */ /* 0x000e640000000800 */
        /* <DEDUP_REMOVED lines=17> */
[----:B-1----:R-:W-:Y:S01]  /*d6e0*/  ISETP.NE.AND P0, PT, R4, 0x1, PT ;  /* 0x000000010400780c */ /* 0x002fe20003f05270 */
[----:B------:R-:W-:Y:S01]  /*d6f0*/  IMAD.MOV.U32 R4, RZ, RZ, R18 ;  /* 0x000000ffff047224 */ /* 0x000fe200078e0012 */
[----:B------:R-:W-:Y:S02]  /*d700*/  LEA R17, R17, R7, 0x7 ;  /* 0x0000000711117211 */ /* 0x000fe400078e38ff */
[----:B------:R-:W-:-:S09]  /*d710*/  PLOP3.LUT P1, PT, P6, PT, PT, 0x8, 0x0 ;  /* 0x000000000000781c */ /* 0x000fd2000372e170 */
[----:B------:R-:W1:Y:S08]  /*d720*/  @P0 LDC R5, c[0x0][0x42c] ;  /* 0x00010b00ff050b82 */ /* 0x000e700000000800 */
[----:B------:R-:W2:Y:S01]  /*d730*/  @P0 LDC R6, c[0x0][0x430] ;  /* 0x00010c00ff060b82 */ /* 0x000ea20000000800 */
[----:B-1----:R-:W-:-:S05]  /*d740*/  @P0 IMAD.HI.U32 R5, R18, R5, RZ ;  /* 0x0000000512050227 */ /* 0x002fca00078e00ff */
[----:B--2---:R-:W-:Y:S02]  /*d750*/  @P0 SHF.R.U32.HI R4, RZ, R6, R5 ;  /* 0x00000006ff040219 */ /* 0x004fe40000011605 */
[----:B------:R-:W-:-:S04]  /*d760*/  ISETP.NE.U32.AND P0, PT, RZ, UR4, PT ;  /* 0x00000004ff007c0c */ /* 0x000fc8000bf05070 */
[----:B------:R-:W-:-:S04]  /*d770*/  ISETP.NE.AND.EX P0, PT, RZ, UR5, PT, P0 ;  /* 0x00000005ff007c0c */ /* 0x000fc8000bf05300 */
[----:B0-----:R-:W-:-:S09]  /*d780*/  SEL R6, R8, RZ, !P0 ;  /* 0x000000ff08067207 */ /* 0x001fd20004000000 */
.L_x_3614:
        /* <DEDUP_REMOVED lines=10> */
[----:B------:R-:W2:Y:S01]  /*d830*/  LDL R5, [R1+0x14] ;  /* 0x0000140001057983 */ /* 0x000ea20000100800 */
[----:B------:R-:W0:Y:S01]  /*d840*/  LDC.64 R2, c[0x0][0x3f8] ;  /* 0x0000fe00ff027b82 */ /* 0x000e220000000a00 */
[----:B------:R-:W-:Y:S02]  /*d850*/  ULDC.64 UR4, c[0x0][0xa08] ;  /* 0x0002820000047ab9 */ /* 0x000fe40000000a00 */
[----:B0-----:R-:W-:Y:S01]  /*d860*/  LOP3.LUT P0, RZ, R2, UR4, RZ, 0xfc, !PT ;  /* 0x0000000402ff7c12 */ /* 0x001fe2000f80fcff */
[----:B------:R-:W-:-:S03]  /*d870*/  UMOV UR4, 0xffffffff ;  /* 0xffffffff00047882 */ /* 0x000fc60000000000 */
[----:B------:R-:W-:-:S04]  /*d880*/  LOP3.LUT P0, RZ, R3, UR5, RZ, 0xfc, P0 ;  /* 0x0000000503ff7c12 */ /* 0x000fc8000800fcff */
[----:B-----5:R-:W-:Y:S01]  /*d890*/  SEL R9, R0, RZ, !P0 ;  /* 0x000000ff00097207 */ /* 0x020fe20004000000 */
[----:B--2---:R-:W-:Y:S01]  /*d8a0*/  VIADD R7, R5, 0xffffffff ;  /* 0xffffffff05077836 */ /* 0x004fe20000000000 */
[----:B------:R-:W-:Y:S07]  /*d8b0*/  BRA.DIV UR4, `(.L_x_3615) ;  /* 0x0000003604247947 */ /* 0x000fee000b800000 */
.L_x_3685:
[----:B------:R-:W-:Y:S01]  /*d8c0*/  UMOV UR4, 0xffffffff ;  /* 0xffffffff00047882 */ /* 0x000fe20000000000 */
[----:B------:R-:W-:Y:S02]  /*d8d0*/  SHF.R.S32.HI R5, RZ, 0x1f, R0 ;  /* 0x0000001fff057819 */ /* 0x000fe40000011400 */
[----:B------:R-:W-:Y:S05]  /*d8e0*/  BRA.DIV UR4, `(.L_x_3616) ;  /* 0x00000036044c7947 */ /* 0x000fea000b800000 */
[----:B------:R-:W-:-:S13]  /*d8f0*/  ELECT P6, URZ, PT ;  /* 0x00000000003f782f */ /* 0x000fda00038c0000 */
.L_x_3688:
[----:B------:R-:W-:Y:S05]  /*d900*/  @!P6 BRA `(.L_x_3617) ;  /* 0x0000000000f8e947 */ /* 0x000fea0003800000 */
[----:B------:R-:W-:-:S04]  /*d910*/  ISETP.NE.U32.AND P0, PT, R2, RZ, PT ;  /* 0x000000ff0200720c */ /* 0x000fc80003f05070 */
[----:B------:R-:W-:-:S13]  /*d920*/  ISETP.NE.AND.EX P0, PT, R3, RZ, PT, P0 ;  /* 0x000000ff0300720c */ /* 0x000fda0003f05300 */
[----:B------:R-:W-:Y:S05]  /*d930*/  @!P0 BRA `(.L_x_3618) ;  /* 0x0000000000448947 */ /* 0x000fea0003800000 */
[----:B------:R-:W0:Y:S01]  /*d940*/  LDC R11, c[0x0][0x41c] ;  /* 0x00010700ff0b7b82 */ /* 0x000e220000000800 */
[----:B------:R-:W-:Y:S01]  /*d950*/  ULDC.64 UR4, c[0x0][0x408] ;  /* 0x0001020000047ab9 */ /* 0x000fe20000000a00 */
[----:B0-----:R-:W-:-:S13]  /*d960*/  ISETP.NE.AND P0, PT, R11, 0x1, PT ;  /* 0x000000010b00780c */ /* 0x001fda0003f05270 */
[----:B------:R-:W0:Y:S02]  /*d970*/  @P0 LDC.64 R8, c[0x0][0x420] ;  /* 0x00010800ff080b82 */ /* 0x000e240000000a00 */
[----:B0-----:R-:W-:-:S04]  /*d980*/  @P0 IMAD.HI.U32 R10, R7, R8, RZ ;  /* 0x00000008070a0227 */ /* 0x001fc800078e00ff */
        /* <DEDUP_REMOVED lines=9> */
[----:B------:R-:W-:-:S04]  /*da20*/  LEA R10, P0, R8, R2, 0x2 ;  /* 0x00000002080a7211 */ /* 0x000fc800078010ff */
[----:B------:R-:W-:-:S05]  /*da30*/  LEA.HI.X R11, R8, R3, R9, 0x2, P0 ;  /* 0x00000003080b7211 */ /* 0x000fca00000f1409 */
[----:B------:R0:W5:Y:S04]  /*da40*/  LDG.E R9, desc[UR38][R10.64] ;  /* 0x000000260a097981 */ /* 0x000168000c1e1900 */
.L_x_3618:
[----:B------:R-:W2:Y:S01]  /*da50*/  LDL R8, [R1] ;  /* 0x0000000001087983 */ /* 0x000ea20000100800 */
        /* <DEDUP_REMOVED lines=8> */
.L_x_3689:
        /* <DEDUP_REMOVED lines=11> */
.L_x_3620:
        /* <DEDUP_REMOVED lines=22> */
.L_x_3617:
        /* <DEDUP_REMOVED lines=30> */
.L_x_3690:
[----:B------:R-:W-:Y:S05]  /*ded0*/  BSYNC B0 ;  /* 0x0000000000007941 */ /* 0x000fea0003800000 */
.L_x_3621:
        /* <DEDUP_REMOVED lines=11> */
.L_x_3691:
        /* <DEDUP_REMOVED lines=11> */
.L_x_3626:
[----:B0-----:R-:W2:Y:S01]  /*e040*/  LDL R6, [R1] ;  /* 0x0000000001067983 */ /* 0x001ea20000100800 */
        /* <DEDUP_REMOVED lines=36> */
.L_x_3624:
[----:B------:R-:W-:Y:S05]  /*e290*/  BSYNC B0 ;  /* 0x0000000000007941 */ /* 0x000fea0003800000 */
.L_x_3623:
[----:B------:R-:W2:Y:S01]  /*e2a0*/  LDL R7, [R1+0x14] ;  /* 0x0000140001077983 */ /* 0x000ea20000100800 */
[----:B------:R-:W-:Y:S01]  /*e2b0*/  BSSY B0, `(.L_x_3627) ;  /* 0x000016a000007945 */ /* 0x000fe20003800000 */
[----:B--2---:R-:W-:-:S13]  /*e2c0*/  ISETP.GE.AND P0, PT, R7, 0x2, PT ;  /* 0x000000020700780c */ /* 0x004fda0003f06270 */
[----:B------:R-:W-:Y:S05]  /*e2d0*/  @!P0 BRA `(.L_x_3628) ;  /* 0x00000014009c8947 */ /* 0x000fea0003800000 */
[C---:B0-----:R-:W-:Y:S01]  /*e2e0*/  LOP3.LUT R6, R7.reuse, 0x1, RZ, 0xc0, !PT ;  /* 0x0000000107067812 */ /* 0x041fe200078ec0ff */
[----:B------:R-:W-:Y:S01]  /*e2f0*/  VIADD R10, R7, 0xfffffffe ;  /* 0xfffffffe070a7836 */ /* 0x000fe20000000000 */
[----:B------:R-:W-:Y:S02]  /*e300*/  BSSY B1, `(.L_x_3629) ;  /* 0x000007a000017945 */ /* 0x000fe40003800000 */
[----:B------:R-:W-:Y:S01]  /*e310*/  ISETP.NE.U32.AND P0, PT, R6, 0x1, PT ;  /* 0x000000010600780c */ /* 0x000fe20003f05070 */
[----:B------:R-:W-:-:S12]  /*e320*/  IMAD.MOV.U32 R8, RZ, RZ, R10 ;  /* 0x000000ffff087224 */ /* 0x000fd800078e000a */
[----:B------:R-:W-:Y:S05]  /*e330*/  @!P0 BRA `(.L_x_3630) ;  /* 0x0000000400d88947 */ /* 0x000fea0003800000 */
        /* <DEDUP_REMOVED lines=11> */
[----:B------:R-:W-:Y:S01]  /*e3f0*/  ISETP.NE.U32.AND P0, PT, R2, RZ, PT ;  /* 0x000000ff0200720c */ /* 0x000fe20003f05070 */
[----:B------:R-:W-:-:S03]  /*e400*/  IMAD.MOV.U32 R11, RZ, RZ, R10 ;  /* 0x000000ffff0b7224 */ /* 0x000fc600078e000a */
        /* <DEDUP_REMOVED lines=20> */
.L_x_3633:
[----:B-1----:R-:W1:Y:S01]  /*e550*/  S2R R3, SR_CgaCtaId ;  /* 0x0000000000037919 */ /* 0x002e620000008800 */
[----:B------:R-:W-:-:S04]  /*e560*/  MOV R2, 0x400 ;  /* 0x0000040000027802 */ /* 0x000fc80000000f00 */
[----:B-1----:R-:W-:Y:S02]  /*e570*/  LEA R2, R3, R2, 0x18 ;  /* 0x0000000203027211 */ /* 0x002fe400078ec0ff */
[----:B------:R-:W-:-:S03]  /*e580*/  SHF.L.U32 R3, R12, 0x1f, RZ ;  /* 0x0000001f0c037819 */ /* 0x000fc600000006ff */
[----:B------:R-:W-:-:S04]  /*e590*/  IMAD R2, R13, 0x8, R2 ;  /* 0x000000080d027824 */ /* 0x000fc800078e0202 */
[----:B------:R-:W1:Y:S02]  /*e5a0*/  SYNCS.PHASECHK.TRANS64.TRYWAIT P0, [R2+URZ+0x22840], R3 ;  /* 0x02284003020075a7 */ /* 0x000e64000800017f */
[----:B-1----:R-:W-:Y:S05]  /*e5b0*/  @!P0 BRA `(.L_x_3634) ;  /* 0x0000002800808947 */ /* 0x002fea0003800000 */
.L_x_3692:
[----:B------:R-:W2:Y:S02]  /*e5c0*/  S2R R6, SR_TID.X ;  /* 0x0000000000067919 */ /* 0x000ea40000002100 */
[----:B--2---:R-:W-:-:S04]  /*e5d0*/  LOP3.LUT R6, R6, 0x7f, RZ, 0xc0, !PT ;  /* 0x0000007f06067812 */ /* 0x004fc800078ec0ff */
[----:B------:R-:W-:-:S13]  /*e5e0*/  ISETP.NE.AND P1, PT, R6, RZ, PT ;  /* 0x000000ff0600720c */ /* 0x000fda0003f25270 */
        /* <DEDUP_REMOVED lines=8> */
.L_x_3635:
[----:B------:R-:W2:Y:S01]  /*e670*/  LDL R6, [R1] ;  /* 0x0000000001067983 */ /* 0x000ea20000100800 */
[----:B------:R-:W-:-:S03]  /*e680*/  MOV R8, 0x400 ;  /* 0x0000040000087802 */ /* 0x000fc60000000f00 */
[----:B------:R-:W3:Y:S01]  /*e690*/  LDL R7, [R1+0x8] ;  /* 0x0000080001077983 */ /* 0x000ee20000100800 */
        /* <DEDUP_REMOVED lines=17> */
[----:B------:R-:W2:Y:S02]  /*e7b0*/  SYNCS.PHASECHK.TRANS64.TRYWAIT P0, [R2+URZ+0x22860], R3 ;  /* 0x02286003020075a7 */ /* 0x000ea4000800017f */
[----:B0-2---:R-:W-:Y:S05]  /*e7c0*/  @!P0 BRA `(.L_x_3636) ;  /* 0x0000002800108947 */ /* 0x005fea0003800000 */
.L_x_3693:
        /* <DEDUP_REMOVED lines=8> */
.L_x_3637:
[----:B01----:R-:W2:Y:S01]  /*e850*/  LDL R3, [R1] ;  /* 0x0000000001037983 */ /* 0x003ea20000100800 */
        /* <DEDUP_REMOVED lines=33> */
.L_x_3632:
[----:B------:R-:W-:Y:S05]  /*ea70*/  BSYNC B2 ;  /* 0x0000000000027941 */ /* 0x000fea0003800000 */
.L_x_3631:
[----:B------:R-:W2:Y:S02]  /*ea80*/  LDL.LU R2, [R1+0x14] ;  /* 0x0000140001027983 */ /* 0x000ea40000300800 */
[----:B--2---:R-:W-:-:S07]  /*ea90*/  VIADD R8, R2, 0xfffffffd ;  /* 0xfffffffd02087836 */ /* 0x004fce0000000000 */
.L_x_3630:
[----:B------:R-:W-:Y:S05]  /*eaa0*/  BSYNC B1 ;  /* 0x0000000000017941 */ /* 0x000fea0003800000 */
.L_x_3629:
[----:B------:R-:W-:-:S13]  /*eab0*/  ISETP.NE.AND P0, PT, R10, RZ, PT ;  /* 0x000000ff0a00720c */ /* 0x000fda0003f05270 */
[----:B------:R-:W-:Y:S05]  /*eac0*/  @!P0 BRA `(.L_x_3628) ;  /* 0x0000000c00a08947 */ /* 0x000fea0003800000 */
.L_x_3652:
[----:B------:R-:W2:Y:S04]  /*ead0*/  LDL.LU R3, [R1] ;  /* 0x0000000001037983 */ /* 0x000ea80000300800 */
[----:B------:R-:W3:Y:S01]  /*eae0*/  LDL.LU R2, [R1+0x4] ;  /* 0x0000040001027983 */ /* 0x000ee20000300800 */
[----:B------:R-:W-:Y:S05]  /*eaf0*/  YIELD ;  /* 0x0000000000007946 */ /* 0x000fea0003800000 */
[----:B------:R-:W-:Y:S01]  /*eb00*/  BSSY B1, `(.L_x_3638) ;  /* 0x000006e000017945 */ /* 0x000fe20003800000 */
[----:B--2---:R-:W-:-:S05]  /*eb10*/  VIADD R10, R3, 0x1 ;  /* 0x00000001030a7836 */ /* 0x004fca0000000000 */
[----:B------:R-:W-:-:S04]  /*eb20*/  ISETP.NE.AND P0, PT, R10, 0x2, PT ;  /* 0x000000020a00780c */ /* 0x000fc80003f05270 */
[----:B0-----:R-:W-:Y:S02]  /*eb30*/  SEL R11, RZ, 0x1, P0 ;  /* 0x00000001ff0b7807 */ /* 0x001fe40000000000 */
[----:B------:R-:W-:Y:S02]  /*eb40*/  SEL R10, R10, RZ, P0 ;  /* 0x000000ff0a0a7207 */ /* 0x000fe40000000000 */
[----:B---3--:R-:W-:Y:S01]  /*eb50*/  LOP3.LUT R11, R2, R11, RZ, 0x3c, !PT ;  /* 0x0000000b020b7212 */ /* 0x008fe200078e3cff */
[----:B------:R-:W-:Y:S06]  /*eb60*/  @!P6 BRA `(.L_x_3639) ;  /* 0x00000004009ce947 */ /* 0x000fec0003800000 */
[----:B------:R-:W-:Y:S01]  /*eb70*/  ULDC.64 UR4, c[0x0][0x3f8] ;  /* 0x0000fe0000047ab9 */ /* 0x000fe20000000a00 */
[----:B0-----:R-:W-:Y:S01]  /*eb80*/  IMAD.MOV.U32 R12, RZ, RZ, R8 ;  /* 0x000000ffff0c7224 */ /* 0x001fe200078e0008 */
[----:B------:R-:W-:-:S04]  /*eb90*/  ISETP.NE.U32.AND P0, PT, RZ, UR4, PT ;  /* 0x00000004ff007c0c */ /* 0x000fc8000bf05070 */
[----:B------:R-:W-:-:S13]  /*eba0*/  ISETP.NE.AND.EX P0, PT, RZ, UR5, PT, P0 ;  /* 0x00000005ff007c0c */ /* 0x000fda000bf05300 */
[----:B------:R-:W-:Y:S05]  /*ebb0*/  @!P0 BRA `(.L_x_3640) ;  /* 0x0000000000488947 */ /* 0x000fea0003800000 */
[----:B------:R-:W0:Y:S01]  /*ebc0*/  LDC R12, c[0x0][0x41c] ;  /* 0x00010700ff0c7b82 */ /* 0x000e220000000800 */
[----:B------:R-:W-:Y:S01]  /*ebd0*/  IMAD.MOV.U32 R9, RZ, RZ, R8 ;  /* 0x000000ffff097224 */ /* 0x000fe200078e0008 */
[----:B------:R-:W-:Y:S02]  /*ebe0*/  ULDC.64 UR6, c[0x0][0x408] ;  /* 0x0001020000067ab9 */ /* 0x000fe40000000a00 */
        /* <DEDUP_REMOVED lines=8> */
[----:B------:R-:W-:-:S05]  /*ec70*/  IMAD.WIDE.U32 R2, R0, UR6, R2 ;  /* 0x0000000600027c25 */ /* 0x000fca000f8e0002 */
[----:B------:R-:W-:Y:S02]  /*ec80*/  IADD3 R3, R7, R3, RZ ;  /* 0x0000000307037210 */ /* 0x000fe40007ffe0ff */
[----:B------:R-:W-:-:S04]  /*ec90*/  LEA R6, P0, R2, UR4, 0x2 ;  /* 0x0000000402067c11 */ /* 0x000fc8000f8010ff */
[----:B------:R-:W-:Y:S01]  /*eca0*/  LEA.HI.X R7, R2, UR5, R3, 0x2, P0 ;  /* 0x0000000502077c11 */ /* 0x000fe200080f1403 */
[----:B------:R-:W-:-:S04]  /*ecb0*/  IMAD.MOV R3, RZ, RZ, -R9 ;  /* 0x000000ffff037224 */ /* 0x000fc800078e0a09 */
[----:B------:R0:W5:Y:S01]  /*ecc0*/  LDG.E R9, desc[UR38][R6.64] ;  /* 0x0000002606097981 */ /* 0x000162000c1e1900 */
[----:B------:R-:W-:-:S07]  /*ecd0*/  IMAD R12, R12, R3, R8 ;  /* 0x000000030c0c7224 */ /* 0x000fce00078e0208 */
.L_x_3640:
[----:B------:R-:W1:Y:S01]  /*ece0*/  S2R R3, SR_CgaCtaId ;  /* 0x0000000000037919 */ /* 0x000e620000008800 */
[----:B------:R-:W-:-:S04]  /*ecf0*/  MOV R2, 0x400 ;  /* 0x0000040000027802 */ /* 0x000fc80000000f00 */
[----:B-1----:R-:W-:Y:S02]  /*ed00*/  LEA R2, R3, R2, 0x18 ;  /* 0x0000000203027211 */ /* 0x002fe400078ec0ff */
[----:B------:R-:W-:-:S03]  /*ed10*/  SHF.L.U32 R3, R11, 0x1f, RZ ;  /* 0x0000001f0b037819 */ /* 0x000fc600000006ff */
[----:B------:R-:W-:-:S04]  /*ed20*/  IMAD R2, R10, 0x8, R2 ;  /* 0x000000080a027824 */ /* 0x000fc800078e0202 */
[----:B------:R-:W1:Y:S02]  /*ed30*/  SYNCS.PHASECHK.TRANS64.TRYWAIT P0, [R2+URZ+0x22840], R3 ;  /* 0x02284003020075a7 */ /* 0x000e64000800017f */
[----:B-1----:R-:W-:Y:S05]  /*ed40*/  @!P0 BRA `(.L_x_3641) ;  /* 0x0000002000c48947 */ /* 0x002fea0003800000 */
.L_x_3694:
        /* <DEDUP_REMOVED lines=11> */
.L_x_3642:
        /* <DEDUP_REMOVED lines=21> */
.L_x_3695:
        /* <DEDUP_REMOVED lines=8> */
.L_x_3644:
        /* <DEDUP_REMOVED lines=33> */
.L_x_3639:
[----:B------:R-:W-:Y:S05]  /*f1e0*/  BSYNC B1 ;  /* 0x0000000000017941 */ /* 0x000fea0003800000 */
.L_x_3638:
[----:B------:R-:W-:Y:S01]  /*f1f0*/  VIADD R10, R10, 0x1 ;  /* 0x000000010a0a7836 */ /* 0x000fe20000000000 */
[----:B------:R-:W-:Y:S04]  /*f200*/  BSSY B1, `(.L_x_3645) ;  /* 0x0000070000017945 */ /* 0x000fe80003800000 */
[----:B------:R-:W-:-:S04]  /*f210*/  ISETP.NE.AND P0, PT, R10, 0x2, PT ;  /* 0x000000020a00780c */ /* 0x000fc80003f05270 */
[----:B------:R-:W-:Y:S02]  /*f220*/  SEL R2, RZ, 0x1, P0 ;  /* 0x00000001ff027807 */ /* 0x000fe40000000000 */
[----:B0-----:R-:W-:Y:S02]  /*f230*/  SEL R12, R10, RZ, P0 ;  /* 0x000000ff0a0c7207 */ /* 0x001fe40000000000 */
        /* <DEDUP_REMOVED lines=9> */
[----:B------:R-:W1:Y:S01]  /*f2d0*/  LDC R7, c[0x0][0x41c] ;  /* 0x00010700ff077b82 */ /* 0x000e620000000800 */
[----:B------:R-:W-:Y:S01]  /*f2e0*/  ULDC.64 UR6, c[0x0][0x408] ;  /* 0x0001020000067ab9 */ /* 0x000fe20000000a00 */
[----:B-1----:R-:W-:-:S13]  /*f2f0*/  ISETP.NE.AND P0, PT, R7, 0x1, PT ;  /* 0x000000010700780c */ /* 0x002fda0003f05270 */
[----:B------:R-:W1:Y:S02]  /*f300*/  @P0 LDC.64 R2, c[0x0][0x420] ;  /* 0x00010800ff020b82 */ /* 0x000e640000000a00 */
[----:B-1----:R-:W-:Y:S01]  /*f310*/  @P0 IMAD.HI.U32 R6, R10, R2, RZ ;  /* 0x000000020a060227 */ /* 0x002fe200078e00ff */
        /* <DEDUP_REMOVED lines=12> */
.L_x_3647:
[----:B------:R-:W2:Y:S01]  /*f3e0*/  S2R R3, SR_CgaCtaId ;  /* 0x0000000000037919 */ /* 0x000ea20000008800 */
[----:B------:R-:W-:-:S04]  /*f3f0*/  MOV R2, 0x400 ;  /* 0x0000040000027802 */ /* 0x000fc80000000f00 */
[----:B--2---:R-:W-:Y:S02]  /*f400*/  LEA R2, R3, R2, 0x18 ;  /* 0x0000000203027211 */ /* 0x004fe400078ec0ff */
[----:B------:R-:W-:-:S03]  /*f410*/  SHF.L.U32 R3, R11, 0x1f, RZ ;  /* 0x0000001f0b037819 */ /* 0x000fc600000006ff */
[----:B------:R-:W-:-:S04]  /*f420*/  IMAD R2, R12, 0x8, R2 ;  /* 0x000000080c027824 */ /* 0x000fc800078e0202 */
[----:B------:R-:W2:Y:S02]  /*f430*/  SYNCS.PHASECHK.TRANS64.TRYWAIT P0, [R2+URZ+0x22840], R3 ;  /* 0x02284003020075a7 */ /* 0x000ea4000800017f */
[----:B--2---:R-:W-:Y:S05]  /*f440*/  @!P0 BRA `(.L_x_3648) ;  /* 0x0000001c002c8947 */ /* 0x004fea0003800000 */
.L_x_3696:
        /* <DEDUP_REMOVED lines=11> */
.L_x_3649:
[----:B------:R-:W3:Y:S01]  /*f500*/  LDL R6, [R1] ;  /* 0x0000000001067983 */ /* 0x000ee20000100800 */
        /* <DEDUP_REMOVED lines=21> */
.L_x_3697:
        /* <DEDUP_REMOVED lines=8> */
.L_x_3651:
        /* <DEDUP_REMOVED lines=34> */
.L_x_3646:
[----:B------:R-:W-:Y:S05]  /*f900*/  BSYNC B1 ;  /* 0x0000000000017941 */ /* 0x000fea0003800000 */
.L_x_3645:
[C---:B------:R-:W-:Y:S01]  /*f910*/  ISETP.GT.AND P0, PT, R8.reuse, 0x1, PT ;  /* 0x000000010800780c */ /* 0x040fe20003f04270 */
[----:B------:R-:W-:-:S05]  /*f920*/  VIADD R2, R8, 0xfffffffe ;  /* 0xfffffffe08027836 */ /* 0x000fca0000000000 */
[----:B------:R-:W-:-:S07]  /*f930*/  MOV R8, R2 ;  /* 0x0000000200087202 */ /* 0x000fce0000000f00 */
[----:B------:R-:W-:Y:S05]  /*f940*/  @P0 BRA `(.L_x_3652) ;  /* 0xfffffff000600947 */ /* 0x000fea000383ffff */
.L_x_3628:
[----:B------:R-:W-:Y:S05]  /*f950*/  BSYNC B0 ;  /* 0x0000000000007941 */ /* 0x000fea0003800000 */
.L_x_3627:
[----:B------:R-:W2:Y:S01]  /*f960*/  LDL.LU R3, [R1] ;  /* 0x0000000001037983 */ /* 0x000ea20000300800 */
        /* <DEDUP_REMOVED lines=8> */
[----:B------:R1:W-:Y:S01]  /*f9f0*/  STL [R1], R2 ;  /* 0x0000000201007387 */ /* 0x0003e20000100800 */
        /* <DEDUP_REMOVED lines=8> */
[----:B0-----:R-:W0:Y:S02]  /*fa80*/  S2R R6, SR_LTMASK ;  /* 0x0000000000067919 */ /* 0x001e240000003900 */
[----:B0-----:R-:W-:-:S04]  /*fa90*/  LOP3.LUT R6, R6, UR4, RZ, 0xc0, !PT ;  /* 0x0000000406067c12 */ /* 0x001fc8000f8ec0ff */
[----:B------:R-:W0:Y:S01]  /*faa0*/  POPC R7, R6 ;  /* 0x0000000600077309 */ /* 0x000e220000000000 */
[----:B--2---:R-:W0:Y:S02]  /*fab0*/  SHFL.IDX PT, R4, R3, R4, 0x1f ;  /* 0x00001f0403047589 */ /* 0x004e2400000e0000 */
[----:B0-----:R-:W-:-:S07]  /*fac0*/  IADD3 R16, R4, UR37, R7 ;  /* 0x0000002504107c10 */ /* 0x001fce000fffe007 */
.L_x_3654:
[----:B------:R-:W-:Y:S05]  /*fad0*/  BSYNC B0 ;  /* 0x0000000000007941 */ /* 0x000fea0003800000 */
.L_x_3653:
[----:B-1----:R-:W2:Y:S02]  /*fae0*/  LDL.LU R2, [R1+0x4] ;  /* 0x0000040001027983 */ /* 0x002ea40000300800 */
[----:B--2---:R-:W-:-:S05]  /*faf0*/  LOP3.LUT R2, R2, R0, RZ, 0x3c, !PT ;  /* 0x0000000002027212 */ /* 0x004fca00078e3cff */
[----:B------:R1:W-:Y:S02]  /*fb00*/  STL [R1+0x4], R2 ;  /* 0x0000040201007387 */ /* 0x0003e40000100800 */
.L_x_3610:
[----:B------:R-:W-:Y:S05]  /*fb10*/  BSYNC B6 ;  /* 0x0000000000067941 */ /* 0x000fea0003800000 */
.L_x_3608:
[----:B------:R-:W-:-:S03]  /*fb20*/  UMOV UR4, 0xffffffff ;  /* 0xffffffff00047882 */ /* 0x000fc60000000000 */
[----:B------:R-:W-:Y:S05]  /*fb30*/  BRA.DIV UR4, `(.L_x_3655) ;  /* 0x0000001604987947 */ /* 0x000fea000b800000 */
[----:B------:R2:W3:Y:S04]  /*fb40*/  SHFL.IDX PT, R4, R16, RZ, 0x1f ;  /* 0x00001fff10047589 */ /* 0x0004e800000e0000 */
[----:B------:R2:W4:Y:S02]  /*fb50*/  SHFL.IDX PT, R7, R16, 0x1, 0x1f ;  /* 0x00201f0010077f89 */ /* 0x00052400000e0000 */
.L_x_3701:
[----:B------:R-:W0:Y:S01]  /*fb60*/  S2R R0, SR_TID.X ;  /* 0x0000000000007919 */ /* 0x000e220000002100 */
        /* <DEDUP_REMOVED lines=9> */
[----:B-1----:R-:W0:Y:S02]  /*fc00*/  LDC.64 R2, c[0x0][0xc58] ;  /* 0x00031600ff027b82 */ /* 0x002e240000000a00 */
[----:B0-----:R-:W-:-:S05]  /*fc10*/  IMAD.WIDE R2, R5, 0x4, R2 ;  /* 0x0000000405027825 */ /* 0x001fca00078e0202 */
[----:B------:R0:W5:Y:S02]  /*fc20*/  LDG.E R17, desc[UR38][R2.64] ;  /* 0x0000002602117981 */ /* 0x000164000c1e1900 */
.L_x_3657:
[----:B------:R-:W-:Y:S05]  /*fc30*/  BSYNC B0 ;  /* 0x0000000000007941 */ /* 0x000fea0003800000 */
.L_x_3656:
        /* <DEDUP_REMOVED lines=23> */
.L_x_3709:
[----:B------:R-:W-:Y:S02]  /*fdb0*/  ULDC UR4, c[0x0][0xc10] ;  /* 0x0003040000047ab9 */ /* 0x000fe40000000800 */
[----:B------:R-:W-:-:S04]  /*fdc0*/  IMAD.U32 R5, RZ, RZ, UR4 ;  /* 0x00000004ff057e24 */ /* 0x000fc8000f8e00ff */
[----:B-1----:R-:W-:-:S04]  /*fdd0*/  IMAD R14, R14, R5, RZ ;  /* 0x000000050e0e7224 */ /* 0x002fc800078e02ff */
[----:B----4-:R-:W-:-:S05]  /*fde0*/  IMAD.IADD R7, R7, 0x1, R14 ;  /* 0x0000000107077824 */ /* 0x010fca00078e020e */
[----:B---3--:R-:W-:-:S13]  /*fdf0*/  ISETP.GT.AND P0, PT, R7, R4, PT ;  /* 0x000000040700720c */ /* 0x008fda0003f04270 */
[----:B------:R-:W-:Y:S05]  /*fe00*/  @P0 BRA `(.L_x_3659) ;  /* 0x0000000000b40947 */ /* 0x000fea0003800000 */
[----:B------:R-:W1:Y:S02]  /*fe10*/  LDC R0, c[0x0][0xc14] ;  /* 0x00030500ff007b82 */ /* 0x000e640000000800 */
.L_x_3664:
[----:B------:R-:W-:-:S05]  /*fe20*/  VIADD R19, R19, 0x1f ;  /* 0x0000001f13137836 */ /* 0x000fca0000000000 */
[----:B-1----:R-:W-:-:S13]  /*fe30*/  ISETP.GE.AND P0, PT, R19, R0, PT ;  /* 0x000000001300720c */ /* 0x002fda0003f06270 */
[----:B------:R-:W-:Y:S05]  /*fe40*/  @P0 BRA `(.L_x_3660) ;  /* 0x0000000400ec0947 */ /* 0x000fea0003800000 */
[----:B0-----:R-:W0:Y:S01]  /*fe50*/  S2R R2, SR_TID.X ;  /* 0x0000000000027919 */ /* 0x001e220000002100 */
[----:B------:R-:W-:Y:S01]  /*fe60*/  BSSY B0, `(.L_x_3661) ;  /* 0x000000a000007945 */ /* 0x000fe20003800000 */
[----:B------:R-:W-:Y:S02]  /*fe70*/  MOV R17, RZ ;  /* 0x000000ff00117202 */ /* 0x000fe40000000f00 */
        /* <DEDUP_REMOVED lines=8> */
.L_x_3662:
[----:B------:R-:W-:Y:S05]  /*ff00*/  BSYNC B0 ;  /* 0x0000000000007941 */ /* 0x000fea0003800000 */
.L_x_3661:
        /* <DEDUP_REMOVED lines=23> */
.L_x_3717:
[----:B------:R-:W-:Y:S02]  /*10080*/  ULDC UR4, c[0x0][0xc10] ;  /* 0x0003040000047ab9 */ /* 0x000fe40000000800 */
[----:B------:R-:W-:-:S04]  /*10090*/  IMAD.U32 R5, RZ, RZ, UR4 ;  /* 0x00000004ff057e24 */ /* 0x000fc8000f8e00ff */
[----:B-1----:R-:W-:-:S05]  /*100a0*/  IMAD R14, R14, R5, RZ ;  /* 0x000000050e0e7224 */ /* 0x002fca00078e02ff */
[----:B------:R-:W-:-:S04]  /*100b0*/  IADD3 R7, R14, R7, RZ ;  /* 0x000000070e077210 */ /* 0x000fc80007ffe0ff */
[----:B------:R-:W-:-:S13]  /*100c0*/  ISETP.GT.AND P0, PT, R7, R4, PT ;  /* 0x000000040700720c */ /* 0x000fda0003f04270 */
[----:B------:R-:W-:Y:S05]  /*100d0*/  @!P0 BRA `(.L_x_3664) ;  /* 0xfffffffc00508947 */ /* 0x000fea000383ffff */
.L_x_3659:
        /* <DEDUP_REMOVED lines=8> */
.L_x_3721:
[----:B------:R-:W-:Y:S01]  /*10160*/  ISETP.NE.AND P0, PT, R3, RZ, PT ;  /* 0x000000ff0300720c */ /* 0x000fe20003f05270 */
[----:B------:R-:W-:-:S12]  /*10170*/  IMAD.MOV.U32 R7, RZ, RZ, RZ ;  /* 0x000000ffff077224 */ /* 0x000fd800078e00ff */
[----:B------:R-:W-:Y:S05]  /*10180*/  @!P0 BRA `(.L_x_3666) ;  /* 0x0000000000108947 */ /* 0x000fea0003800000 */
[----:B------:R-:W-:Y:S01]  /*10190*/  UMOV UR4, 0xffffffff ;  /* 0xffffffff00047882 */ /* 0x000fe20000000000 */
[----:B------:R-:W-:Y:S02]  /*101a0*/  VIADD R12, R6, 0xffffffff ;  /* 0xffffffff060c7836 */ /* 0x000fe40000000000 */
[----:B------:R-:W-:Y:S05]  /*101b0*/  BRA.DIV UR4, `(.L_x_3667) ;  /* 0x0000001a042c7947 */ /* 0x000fea000b800000 */
[----:B------:R3:W4:Y:S02]  /*101c0*/  SHFL.IDX PT, R7, R2, R12, 0x1f ;  /* 0x00001f0c02077589 */ /* 0x00072400000e0000 */
.L_x_3666:
[----:B0--3--:R-:W0:Y:S01]  /*101d0*/  LDC.64 R2, c[0x0][0xc68] ;  /* 0x00031a00ff027b82 */ /* 0x009e220000000a00 */
[----:B------:R-:W-:-:S04]  /*101e0*/  IMAD.IADD R19, R6, 0x1, R19 ;  /* 0x0000000106137824 */ /* 0x000fc800078e0213 */
[----:B0-----:R-:W-:-:S05]  /*101f0*/  IMAD.WIDE R2, R19, 0x4, R2 ;  /* 0x0000000413027825 */ /* 0x001fca00078e0202 */
[----:B------:R0:W1:Y:S01]  /*10200*/  LDG.E R8, desc[UR38][R2.64] ;  /* 0x0000002602087981 */ /* 0x000062000c1e1900 */
[----:B----4-:R-:W-:-:S04]  /*10210*/  IMAD R16, R7, R5, R16 ;  /* 0x0000000507107224 */ /* 0x010fc800078e0210 */
[----:B------:R-:W-:Y:S01]  /*10220*/  IMAD.IADD R7, R4, 0x1, -R16 ;  /* 0x0000000104077824 */ /* 0x000fe200078e0a10 */
[----:B0-----:R-:W-:Y:S01]  /*10230*/  MOV R2, RZ ;  /* 0x000000ff00027202 */ /* 0x001fe20000000f00 */
        /* <DEDUP_REMOVED lines=22> */
[----:B------:R-:W-:Y:S02]  /*103a0*/  @!P0 IADD3 R9, -R9, RZ, RZ ;  /* 0x000000ff09098210 */ /* 0x000fe40007ffe1ff */
        /* <DEDUP_REMOVED lines=37> */
.L_x_3660:
[----:B------:R-:W-:Y:S01]  /*10600*/  UMOV UR4, URZ ;  /* 0x0000003f00047c82 */ /* 0x000fe20008000000 */
[----:B------:R-:W-:Y:S01]  /*10610*/  UMOV UR5, URZ ;  /* 0x0000003f00057c82 */ /* 0x000fe20008000000 */
[----:B------:R-:W-:Y:S01]  /*10620*/  ULDC UR6, c[0x0][0xc14] ;  /* 0x0003050000067ab9 */ /* 0x000fe20000000800 */
[----:B--2---:R-:W-:Y:S01]  /*10630*/  MOV R16, R4 ;  /* 0x0000000400107202 */ /* 0x004fe20000000f00 */
[----:B------:R-:W-:Y:S02]  /*10640*/  IMAD.U32 R17, RZ, RZ, UR4 ;  /* 0x00000004ff117e24 */ /* 0x000fe4000f8e00ff */
[----:B------:R-:W-:Y:S02]  /*10650*/  IMAD.U32 R18, RZ, RZ, UR5 ;  /* 0x00000005ff127e24 */ /* 0x000fe4000f8e00ff */
[----:B------:R-:W-:-:S07]  /*10660*/  IMAD.U32 R19, RZ, RZ, UR6 ;  /* 0x00000006ff137e24 */ /* 0x000fce000f8e00ff */
.L_x_3668:
        /* <DEDUP_REMOVED lines=12> */
.L_x_3604:
        /* <DEDUP_REMOVED lines=12> */
.L_x_3724:
[----:B------:R-:W-:Y:S05]  /*107f0*/  BSYNC B0 ;  /* 0x0000000000007941 */ /* 0x000fea0003800000 */
.L_x_3670:
[----:B------:R-:W-:-:S03]  /*10800*/  UMOV UR4, 0xffffffff ;  /* 0xffffffff00047882 */ /* 0x000fc60000000000 */
[----:B------:R-:W-:Y:S05]  /*10810*/  BRA.DIV UR4, `(.L_x_3672) ;  /* 0x0000001204d07947 */ /* 0x000fea000b800000 */
[----:B------:R-:W2:Y:S02]  /*10820*/  S2R R2, SR_TID.X ;  /* 0x0000000000027919 */ /* 0x000ea40000002100 */
[----:B--2---:R-:W-:-:S04]  /*10830*/  SHF.R.U32.HI R2, RZ, 0x5, R2 ;  /* 0x00000005ff027819 */ /* 0x004fc80000011602 */
[----:B------:R-:W-:-:S05]  /*10840*/  LOP3.LUT R2, R2, 0x3, RZ, 0xc0, !PT ;  /* 0x0000000302027812 */ /* 0x000fca00078ec0ff */
[----:B------:R2:W3:Y:S02]  /*10850*/  SHFL.IDX PT, R14, R2, RZ, 0x1f ;  /* 0x00001fff020e7589 */ /* 0x0004e400000e0000 */
.L_x_3727:
[----:B---3--:R-:W-:Y:S01]  /*10860*/  ISETP.NE.AND P0, PT, R14, RZ, PT ;  /* 0x000000ff0e00720c */ /* 0x008fe20003f05270 */
[----:B------:R-:W-:-:S12]  /*10870*/  BSSY B0, `(.L_x_3673) ;  /* 0x0000027000007945 */ /* 0x000fd80003800000 */
[----:B------:R-:W-:Y:S05]  /*10880*/  @P0 BRA `(.L_x_3674) ;  /* 0x0000000000940947 */ /* 0x000fea0003800000 */
[----:B------:R-:W-:-:S03]  /*10890*/  UMOV UR4, 0xffffffff ;  /* 0xffffffff00047882 */ /* 0x000fc60000000000 */
[----:B------:R-:W-:Y:S05]  /*108a0*/  BRA.DIV UR4, `(.L_x_3675) ;  /* 0x0000001204e07947 */ /* 0x000fea000b800000 */
[----:B------:R-:W-:-:S13]  /*108b0*/  ELECT P6, URZ, PT ;  /* 0x00000000003f782f */ /* 0x000fda00038c0000 */
.L_x_3730:
[----:B------:R-:W-:Y:S05]  /*108c0*/  @!P6 BRA `(.L_x_3674) ;  /* 0x000000000084e947 */ /* 0x000fea0003800000 */
[----:B------:R-:W-:-:S06]  /*108d0*/  ULOP3.LUT UR4, UR36, 0x2, URZ, 0xfc, !UPT ;  /* 0x0000000224047892 */ /* 0x000fcc000f8efc3f */
[----:B--2---:R-:W-:-:S04]  /*108e0*/  MOV R2, UR4 ;  /* 0x0000000400027c02 */ /* 0x004fc80008000f00 */
[----:B------:R-:W-:-:S13]  /*108f0*/  ISETP.NE.AND P2, PT, R2, 0x3, PT ;  /* 0x000000030200780c */ /* 0x000fda0003f45270 */
[----:B------:R-:W-:Y:S05]  /*10900*/  @!P2 BRA `(.L_x_3676) ;  /* 0x000000000004a947 */ /* 0x000fea0003800000 */
[----:B------:R-:W-:Y:S01]  /*10910*/  BPT.TRAP 0x1 ;  /* 0x000000040000795c */ /* 0x000fe20000300000 */
.L_x_3676:
        /* <DEDUP_REMOVED lines=14> */
.L_x_3731:
[----:B------:R-:W2:Y:S02]  /*10a00*/  SYNCS.PHASECHK.TRANS64.TRYWAIT P0, [R7+URZ], R2 ;  /* 0x00000002070075a7 */ /* 0x000ea4000800017f */
[----:B--2---:R-:W-:Y:S05]  /*10a10*/  @!P0 BRA `(.L_x_3678) ;  /* 0x0000001000b88947 */ /* 0x004fea0003800000 */
.L_x_3732:
[----:B------:R-:W-:Y:S05]  /*10a20*/  @!P2 BRA `(.L_x_3679) ;  /* 0x000000000004a947 */ /* 0x000fea0003800000 */
[----:B------:R-:W-:Y:S01]  /*10a30*/  BPT.TRAP 0x1 ;  /* 0x000000040000795c */ /* 0x000fe20000300000 */
.L_x_3679:
[----:B------:R-:W3:Y:S01]  /*10a40*/  LDL.LU R4, [R1] ;  /* 0x0000000001047983 */ /* 0x000ee20000300800 */
[----:B------:R-:W-:-:S05]  /*10a50*/  VIADD R0, R0, 0x22860 ;  /* 0x0002286000007836 */ /* 0x000fca0000000000 */
[----:B---3--:R-:W-:-:S04]  /*10a60*/  LEA R4, R4, R0, 0x3 ;  /* 0x0000000004047211 */ /* 0x008fc800078e18ff */
[----:B------:R-:W3:Y:S02]  /*10a70*/  SYNCS.PHASECHK.TRANS64.TRYWAIT P0, [R4+URZ], R5 ;  /* 0x00000005040075a7 */ /* 0x000ee4000800017f */
[----:B---3--:R-:W-:Y:S05]  /*10a80*/  @!P0 BRA `(.L_x_3680) ;  /* 0x0000001000b08947 */ /* 0x008fea0003800000 */
.L_x_3733:
[----:B------:R-:W-:-:S07]  /*10a90*/  IMAD R3, R3, 0x8, R0 ;  /* 0x0000000803037824 */ /* 0x000fce00078e0200 */
.L_x_3681:
[----:B----4-:R4:W0:Y:S02]  /*10aa0*/  SYNCS.PHASECHK.TRANS64.TRYWAIT P0, [R3+URZ], R2 ;  /* 0x00000002030075a7 */ /* 0x010824000800017f */
[----:B0-----:R-:W-:Y:S05]  /*10ab0*/  @!P0 NANOSLEEP.SYNCS 0x989680 ;  /* 0x009896800000895d */ /* 0x001fea0003900000 */
[----:B------:R-:W0:Y:S02]  /*10ac0*/  @!P0 SYNCS.PHASECHK.TRANS64 P0, [R3+URZ], R2 ;  /* 0x00000002030085a7 */ /* 0x000e24000800007f */
[----:B0-----:R-:W-:Y:S05]  /*10ad0*/  @!P0 BRA `(.L_x_3681) ;  /* 0xfffffffc00f08947 */ /* 0x001fea000383ffff */
.L_x_3674:
[----:B------:R-:W-:Y:S05]  /*10ae0*/  BSYNC B0 ;  /* 0x0000000000007941 */ /* 0x000fea0003800000 */
.L_x_3673:
[----:B------:R-:W-:Y:S05]  /*10af0*/  EXIT ;  /* 0x000000000000794d */ /* 0x000fea0003800000 */
.L_x_3548:
[----:B0-----:R0:W1:Y:S02]  /*10b00*/  SYNCS.PHASECHK.TRANS64.TRYWAIT P0, [R7+URZ+0x22800], R0 ;  /* 0x02280000070075a7 */ /* 0x001064000800017f */
[----:B-1----:R-:W-:Y:S05]  /*10b10*/  @!P0 NANOSLEEP.SYNCS 0x989680 ;  /* 0x009896800000895d */ /* 0x002fea0003900000 */
[----:B------:R-:W1:Y:S02]  /*10b20*/  @!P0 SYNCS.PHASECHK.TRANS64 P0, [R7+URZ+0x22800], R0 ;  /* 0x02280000070085a7 */ /* 0x000e64000800007f */
[----:B-1----:R-:W-:Y:S05]  /*10b30*/  @!P0 BRA `(.L_x_3548) ;  /* 0xfffffffc00f08947 */ /* 0x002fea000383ffff */
[----:B------:R-:W-:Y:S05]  /*10b40*/  BRA `(.L_x_3682) ;  /* 0xffffff0c00ac7947 */ /* 0x000fea000383ffff */
.L_x_3552:
[----:B-1----:R1:W2:Y:S02]  /*10b50*/  SYNCS.PHASECHK.TRANS64.TRYWAIT P1, [R6+URZ+0x22830], R11 ;  /* 0x0228300b060075a7 */ /* 0x0022a4000802017f */
[----:B--2---:R-:W-:Y:S05]  /*10b60*/  @!P1 NANOSLEEP.SYNCS 0x989680 ;  /* 0x009896800000995d */ /* 0x004fea0003900000 */
[----:B------:R-:W2:Y:S02]  /*10b70*/  @!P1 SYNCS.PHASECHK.TRANS64 P1, [R6+URZ+0x22830], R11 ;  /* 0x0228300b060095a7 */ /* 0x000ea4000802007f */
[----:B--2---:R-:W-:Y:S05]  /*10b80*/  @!P1 BRA `(.L_x_3552) ;  /* 0xfffffffc00f09947 */ /* 0x004fea000383ffff */
[----:B------:R-:W-:Y:S05]  /*10b90*/  BRA `(.L_x_3551) ;  /* 0xffffff0c00d87947 */ /* 0x000fea000383ffff */
.L_x_3556:
[----:B-1----:R1:W2:Y:S02]  /*10ba0*/  SYNCS.PHASECHK.TRANS64.TRYWAIT P2, [R6+URZ+0x22850], R11 ;  /* 0x0228500b060075a7 */ /* 0x0022a4000804017f */
[----:B--2---:R-:W-:Y:S05]  /*10bb0*/  @!P2 NANOSLEEP.SYNCS 0x989680 ;  /* 0x009896800000a95d */ /* 0x004fea0003900000 */
[----:B------:R-:W2:Y:S02]  /*10bc0*/  @!P2 SYNCS.PHASECHK.TRANS64 P2, [R6+URZ+0x22850], R11 ;  /* 0x0228500b0600a5a7 */ /* 0x000ea4000804007f */
[----:B--2---:R-:W-:Y:S05]  /*10bd0*/  @!P2 BRA `(.L_x_3556) ;  /* 0xfffffffc00f0a947 */ /* 0x004fea000383ffff */
[----:B------:R-:W-:Y:S05]  /*10be0*/  BRA `(.L_x_3555) ;  /* 0xffffff2c00447947 */ /* 0x000fea000383ffff */
.L_x_3561:
[----:B-1----:R-:W-:-:S04]  /*10bf0*/  IMAD.U32 R5, RZ, RZ, UR26 ;  /* 0x0000001aff057e24 */ /* 0x002fc8000f8e00ff */
[----:B------:R1:W2:Y:S03]  /*10c00*/  SYNCS.PHASECHK.TRANS64.TRYWAIT P2, [R5+URZ+0x22830], R6 ;  /* 0x02283006050075a7 */ /* 0x0002a6000804017f */
[----:B--2---:R-:W-:Y:S05]  /*10c10*/  @!P2 NANOSLEEP.SYNCS 0x989680 ;  /* 0x009896800000a95d */ /* 0x004fea0003900000 */
[----:B------:R-:W2:Y:S02]  /*10c20*/  @!P2 SYNCS.PHASECHK.TRANS64 P2, [R5+URZ+0x22830], R6 ;  /* 0x022830060500a5a7 */ /* 0x000ea4000804007f */
[----:B--2---:R-:W-:Y:S05]  /*10c30*/  @!P2 BRA `(.L_x_3561) ;  /* 0xfffffffc00eca947 */ /* 0x004fea000383ffff */
[----:B------:R-:W-:Y:S05]  /*10c40*/  BRA `(.L_x_3560) ;  /* 0xffffff3000687947 */ /* 0x000fea000383ffff */
.L_x_3565:
[----:B--2---:R2:W3:Y:S02]  /*10c50*/  SYNCS.PHASECHK.TRANS64.TRYWAIT P2, [R177+URZ+0x22850], R6 ;  /* 0x02285006b10075a7 */ /* 0x0044e4000804017f */
[----:B---3--:R-:W-:Y:S05]  /*10c60*/  @!P2 NANOSLEEP.SYNCS 0x989680 ;  /* 0x009896800000a95d */ /* 0x008fea0003900000 */
[----:B------:R-:W3:Y:S02]  /*10c70*/  @!P2 SYNCS.PHASECHK.TRANS64 P2, [R177+URZ+0x22850], R6 ;  /* 0x02285006b100a5a7 */ /* 0x000ee4000804007f */
[----:B---3--:R-:W-:Y:S05]  /*10c80*/  @!P2 BRA `(.L_x_3565) ;  /* 0xfffffffc00f0a947 */ /* 0x008fea000383ffff */
[----:B------:R-:W-:Y:S05]  /*10c90*/  BRA `(.L_x_3564) ;  /* 0xffffff5400b87947 */ /* 0x000fea000383ffff */
.L_x_3571:
[----:B-1----:R-:W-:-:S04]  /*10ca0*/  IMAD.U32 R5, RZ, RZ, UR25 ;  /* 0x00000019ff057e24 */ /* 0x002fc8000f8e00ff */
[----:B------:R1:W2:Y:S03]  /*10cb0*/  SYNCS.PHASECHK.TRANS64.TRYWAIT P2, [R5+URZ+0x22830], R6 ;  /* 0x02283006050075a7 */ /* 0x0002a6000804017f */
[----:B--2---:R-:W-:Y:S05]  /*10cc0*/  @!P2 NANOSLEEP.SYNCS 0x989680 ;  /* 0x009896800000a95d */ /* 0x004fea0003900000 */
[----:B------:R-:W2:Y:S02]  /*10cd0*/  @!P2 SYNCS.PHASECHK.TRANS64 P2, [R5+URZ+0x22830], R6 ;  /* 0x022830060500a5a7 */ /* 0x000ea4000804007f */
[----:B--2---:R-:W-:Y:S05]  /*10ce0*/  @!P2 BRA `(.L_x_3571) ;  /* 0xfffffffc00eca947 */ /* 0x004fea000383ffff */
[----:B------:R-:W-:Y:S05]  /*10cf0*/  BRA `(.L_x_3570) ;  /* 0xffffff5800c07947 */ /* 0x000fea000383ffff */
.L_x_3575:
[----:B-1----:R1:W2:Y:S02]  /*10d00*/  SYNCS.PHASECHK.TRANS64.TRYWAIT P2, [R197+URZ+0x22850], R6 ;  /* 0x02285006c50075a7 */ /* 0x0022a4000804017f */
[----:B--2---:R-:W-:Y:S05]  /*10d10*/  @!P2 NANOSLEEP.SYNCS 0x989680 ;  /* 0x009896800000a95d */ /* 0x004fea0003900000 */
[----:B------:R-:W2:Y:S02]  /*10d20*/  @!P2 SYNCS.PHASECHK.TRANS64 P2, [R197+URZ+0x22850], R6 ;  /* 0x02285006c500a5a7 */ /* 0x000ea4000804007f */
[----:B--2---:R-:W-:Y:S05]  /*10d30*/  @!P2 BRA `(.L_x_3575) ;  /* 0xfffffffc00f0a947 */ /* 0x004fea000383ffff */
[----:B------:R-:W-:Y:S05]  /*10d40*/  BRA `(.L_x_3574) ;  /* 0xffffff7800587947 */ /* 0x000fea000383ffff */
.L_x_3615:
[----:B------:R-:W0:Y:S01]  /*10d50*/  S2R R5, SR_TID.X ;  /* 0x0000000000057919 */ /* 0x000e220000002100 */
[----:B------:R-:W-:Y:S01]  /*10d60*/  BSSY B0, `(.L_x_3683) ;  /* 0x000000a000007945 */ /* 0x000fe20003800000 */
[----:B------:R-:W-:Y:S01]  /*10d70*/  IMAD.MOV.U32 R12, RZ, RZ, RZ ;  /* 0x000000ffff0c7224 */ /* 0x000fe200078e00ff */
[----:B------:R-:W-:Y:S01]  /*10d80*/  MOV R11, 0x1f ;  /* 0x0000001f000b7802 */ /* 0x000fe20000000f00 */
[----:B------:R-:W-:Y:S01]  /*10d90*/  IMAD.MOV.U32 R15, RZ, RZ, -0x1 ;  /* 0xffffffffff0f7424 */ /* 0x000fe200078e00ff */
[----:B0-----:R-:W-:-:S04]  /*10da0*/  SHF.R.U32.HI R5, RZ, 0x5, R5 ;  /* 0x00000005ff057819 */ /* 0x001fc80000011605 */
[----:B------:R-:W-:-:S05]  /*10db0*/  LOP3.LUT R5, R5, 0x3, RZ, 0xc0, !PT ;  /* 0x0000000305057812 */ /* 0x000fca00078ec0ff */
[----:B------:R-:W-:-:S07]  /*10dc0*/  IMAD.MOV.U32 R13, RZ, RZ, R5 ;  /* 0x000000ffff0d7224 */ /* 0x000fce00078e0005 */
[----:B------:R-:W-:Y:S05]  /*10dd0*/  WARPSYNC.COLLECTIVE R15, `(.L_x_3684) ;  /* 0x000000000f087348 */ /* 0x000fea0003c00000 */
[----:B------:R0:W1:Y:S02]  /*10de0*/  SHFL.IDX P6, R14, R13, R12, R11 ;  /* 0x0000000c0d0e7389 */ /* 0x00006400000c000b */
[----:B01----:R-:W-:Y:S01]  /*10df0*/  ENDCOLLECTIVE ;  /* 0x000000000000791b */ /* 0x003fe20003800000 */
.L_x_3684:
[----:B------:R-:W-:Y:S05]  /*10e00*/  BSYNC B0 ;  /* 0x0000000000007941 */ /* 0x000fea0003800000 */
.L_x_3683:
[----:B------:R-:W-:Y:S05]  /*10e10*/  BRA `(.L_x_3685) ;  /* 0xffffffc800a87947 */ /* 0x000fea000383ffff */
.L_x_3616:
[----:B------:R-:W-:Y:S01]  /*10e20*/  BSSY B0, `(.L_x_3686) ;  /* 0x0000006000007945 */ /* 0x000fe20003800000 */
[----:B------:R-:W-:-:S07]  /*10e30*/  IMAD.MOV.U32 R15, RZ, RZ, -0x1 ;  /* 0xffffffffff0f7424 */ /* 0x000fce00078e00ff */
[----:B------:R-:W-:Y:S05]  /*10e40*/  WARPSYNC.COLLECTIVE R15, `(.L_x_3687) ;  /* 0x000000000f0c7348 */ /* 0x000fea0003c00000 */
[----:B------:R-:W-:Y:S02]  /*10e50*/  ELECT P6, UR62, PT ;  /* 0x00000000003e782f */ /* 0x000fe400038c0000 */
[----:B------:R-:W-:Y:S01]  /*10e60*/  MOV R14, UR62 ;  /* 0x0000003e000e7c02 */ /* 0x000fe20008000f00 */
[----:B------:R-:W-:Y:S10]  /*10e70*/  ENDCOLLECTIVE ;  /* 0x000000000000791b */ /* 0x000ff40003800000 */
.L_x_3687:
[----:B------:R-:W-:Y:S05]  /*10e80*/  BSYNC B0 ;  /* 0x0000000000007941 */ /* 0x000fea0003800000 */
.L_x_3686:
[----:B------:R-:W-:Y:S05]  /*10e90*/  BRA `(.L_x_3688) ;  /* 0xffffffc800987947 */ /* 0x000fea000383ffff */
.L_x_3619:
[----:B0-----:R0:W1:Y:S02]  /*10ea0*/  SYNCS.PHASECHK.TRANS64.TRYWAIT P0, [R8+URZ+0x22840], R10 ;  /* 0x0228400a080075a7 */ /* 0x001064000800017f */
[----:B-1----:R-:W-:Y:S05]  /*10eb0*/  @!P0 NANOSLEEP.SYNCS 0x989680 ;  /* 0x009896800000895d */ /* 0x002fea0003900000 */
[----:B------:R-:W1:Y:S02]  /*10ec0*/  @!P0 SYNCS.PHASECHK.TRANS64 P0, [R8+URZ+0x22840], R10 ;  /* 0x0228400a080085a7 */ /* 0x000e64000800007f */
[----:B-1----:R-:W-:Y:S05]  /*10ed0*/  @!P0 BRA `(.L_x_3619) ;  /* 0xfffffffc00f08947 */ /* 0x002fea000383ffff */
[----:B------:R-:W-:Y:S05]  /*10ee0*/  BRA `(.L_x_3689) ;  /* 0xffffffc800fc7947 */ /* 0x000fea000383ffff */
.L_x_3622:
        /* <DEDUP_REMOVED lines=8> */
.L_x_3625:
[----:B0-----:R0:W1:Y:S02]  /*10f70*/  SYNCS.PHASECHK.TRANS64.TRYWAIT P0, [R11+URZ+0x22860], R6 ;  /* 0x022860060b0075a7 */ /* 0x001064000800017f */
[----:B-1----:R-:W-:Y:S05]  /*10f80*/  @!P0 NANOSLEEP.SYNCS 0x989680 ;  /* 0x009896800000895d */ /* 0x002fea0003900000 */
[----:B------:R-:W1:Y:S02]  /*10f90*/  @!P0 SYNCS.PHASECHK.TRANS64 P0, [R11+URZ+0x22860], R6 ;  /* 0x022860060b0085a7 */ /* 0x000e64000800007f */
[----:B-1----:R-:W-:Y:S05]  /*10fa0*/  @!P0 BRA `(.L_x_3625) ;  /* 0xfffffffc00f08947 */ /* 0x002fea000383ffff */
[----:B------:R-:W-:Y:S05]  /*10fb0*/  BRA `(.L_x_3691) ;  /* 0xffffffcc00f47947 */ /* 0x000fea000383ffff */
.L_x_3634:
[----:B-1----:R1:W2:Y:S02]  /*10fc0*/  SYNCS.PHASECHK.TRANS64.TRYWAIT P0, [R2+URZ+0x22840], R3 ;  /* 0x02284003020075a7 */ /* 0x0022a4000800017f */
[----:B--2---:R-:W-:Y:S05]  /*10fd0*/  @!P0 NANOSLEEP.SYNCS 0x989680 ;  /* 0x009896800000895d */ /* 0x004fea0003900000 */
[----:B------:R-:W2:Y:S02]  /*10fe0*/  @!P0 SYNCS.PHASECHK.TRANS64 P0, [R2+URZ+0x22840], R3 ;  /* 0x02284003020085a7 */ /* 0x000ea4000800007f */
[----:B--2---:R-:W-:Y:S05]  /*10ff0*/  @!P0 BRA `(.L_x_3634) ;  /* 0xfffffffc00f08947 */ /* 0x004fea000383ffff */
[----:B------:R-:W-:Y:S05]  /*11000*/  BRA `(.L_x_3692) ;  /* 0xffffffd4006c7947 */ /* 0x000fea000383ffff */
.L_x_3636:
[----:B0-----:R0:W2:Y:S02]  /*11010*/  SYNCS.PHASECHK.TRANS64.TRYWAIT P0, [R2+URZ+0x22860], R3 ;  /* 0x02286003020075a7 */ /* 0x0010a4000800017f */
[----:B--2---:R-:W-:Y:S05]  /*11020*/  @!P0 NANOSLEEP.SYNCS 0x989680 ;  /* 0x009896800000895d */ /* 0x004fea0003900000 */
[----:B------:R-:W2:Y:S02]  /*11030*/  @!P0 SYNCS.PHASECHK.TRANS64 P0, [R2+URZ+0x22860], R3 ;  /* 0x02286003020085a7 */ /* 0x000ea4000800007f */
[----:B--2---:R-:W-:Y:S05]  /*11040*/  @!P0 BRA `(.L_x_3636) ;  /* 0xfffffffc00f08947 */ /* 0x004fea000383ffff */
[----:B------:R-:W-:Y:S05]  /*11050*/  BRA `(.L_x_3693) ;  /* 0xffffffd400dc7947 */ /* 0x000fea000383ffff */
.L_x_3641:
[----:B-1----:R1:W2:Y:S02]  /*11060*/  SYNCS.PHASECHK.TRANS64.TRYWAIT P0, [R2+URZ+0x22840], R3 ;  /* 0x02284003020075a7 */ /* 0x0022a4000800017f */
[----:B--2---:R-:W-:Y:S05]  /*11070*/  @!P0 NANOSLEEP.SYNCS 0x989680 ;  /* 0x009896800000895d */ /* 0x004fea0003900000 */
[----:B------:R-:W2:Y:S02]  /*11080*/  @!P0 SYNCS.PHASECHK.TRANS64 P0, [R2+URZ+0x22840], R3 ;  /* 0x02284003020085a7 */ /* 0x000ea4000800007f */
[----:B--2---:R-:W-:Y:S05]  /*11090*/  @!P0 BRA `(.L_x_3641) ;  /* 0xfffffffc00f08947 */ /* 0x004fea000383ffff */
[----:B------:R-:W-:Y:S05]  /*110a0*/  BRA `(.L_x_3694) ;  /* 0xffffffdc00287947 */ /* 0x000fea000383ffff */
.L_x_3643:
[----:B0-----:R0:W2:Y:S02]  /*110b0*/  SYNCS.PHASECHK.TRANS64.TRYWAIT P1, [R2+URZ+0x22860], R3 ;  /* 0x02286003020075a7 */ /* 0x0010a4000802017f */
[----:B--2---:R-:W-:Y:S05]  /*110c0*/  @!P1 NANOSLEEP.SYNCS 0x989680 ;  /* 0x009896800000995d */ /* 0x004fea0003900000 */
[----:B------:R-:W2:Y:S02]  /*110d0*/  @!P1 SYNCS.PHASECHK.TRANS64 P1, [R2+URZ+0x22860], R3 ;  /* 0x02286003020095a7 */ /* 0x000ea4000802007f */
[----:B--2---:R-:W-:Y:S05]  /*110e0*/  @!P1 BRA `(.L_x_3643) ;  /* 0xfffffffc00f09947 */ /* 0x004fea000383ffff */
[----:B------:R-:W-:Y:S05]  /*110f0*/  BRA `(.L_x_3695) ;  /* 0xffffffdc00947947 */ /* 0x000fea000383ffff */
.L_x_3648:
[----:B--2---:R2:W3:Y:S02]  /*11100*/  SYNCS.PHASECHK.TRANS64.TRYWAIT P0, [R2+URZ+0x22840], R3 ;  /* 0x02284003020075a7 */ /* 0x0044e4000800017f */
[----:B---3--:R-:W-:Y:S05]  /*11110*/  @!P0 NANOSLEEP.SYNCS 0x989680 ;  /* 0x009896800000895d */ /* 0x008fea0003900000 */
[----:B------:R-:W3:Y:S02]  /*11120*/  @!P0 SYNCS.PHASECHK.TRANS64 P0, [R2+URZ+0x22840], R3 ;  /* 0x02284003020085a7 */ /* 0x000ee4000800007f */
[----:B---3--:R-:W-:Y:S05]  /*11130*/  @!P0 BRA `(.L_x_3648) ;  /* 0xfffffffc00f08947 */ /* 0x008fea000383ffff */
[----:B------:R-:W-:Y:S05]  /*11140*/  BRA `(.L_x_3696) ;  /* 0xffffffe000c07947 */ /* 0x000fea000383ffff */
.L_x_3650:
[----:B0-----:R0:W1:Y:S02]  /*11150*/  SYNCS.PHASECHK.TRANS64.TRYWAIT P1, [R2+URZ+0x22860], R3 ;  /* 0x02286003020075a7 */ /* 0x001064000802017f */
[----:B-1----:R-:W-:Y:S05]  /*11160*/  @!P1 NANOSLEEP.SYNCS 0x989680 ;  /* 0x009896800000995d */ /* 0x002fea0003900000 */
[----:B------:R-:W1:Y:S02]  /*11170*/  @!P1 SYNCS.PHASECHK.TRANS64 P1, [R2+URZ+0x22860], R3 ;  /* 0x02286003020095a7 */ /* 0x000e64000802007f */
[----:B-1----:R-:W-:Y:S05]  /*11180*/  @!P1 BRA `(.L_x_3650) ;  /* 0xfffffffc00f09947 */ /* 0x002fea000383ffff */
[----:B------:R-:W-:Y:S05]  /*11190*/  BRA `(.L_x_3697) ;  /* 0xffffffe400307947 */ /* 0x000fea000383ffff */
.L_x_3655:
[----:B------:R-:W-:Y:S01]  /*111a0*/  BSSY B0, `(.L_x_3698) ;  /* 0x0000008000007945 */ /* 0x000fe20003800000 */
[----:B0-----:R-:W-:Y:S01]  /*111b0*/  IMAD.MOV.U32 R13, RZ, RZ, R16 ;  /* 0x000000ffff0d7224 */ /* 0x001fe200078e0010 */
[----:B------:R-:W-:Y:S01]  /*111c0*/  MOV R15, 0xffffffff ;  /* 0xffffffff000f7802 */ /* 0x000fe20000000f00 */
[----:B------:R-:W-:Y:S02]  /*111d0*/  IMAD.MOV.U32 R12, RZ, RZ, RZ ;  /* 0x000000ffff0c7224 */ /* 0x000fe400078e00ff */
[----:B------:R-:W-:-:S07]  /*111e0*/  IMAD.MOV.U32 R11, RZ, RZ, 0x1f ;  /* 0x0000001fff0b7424 */ /* 0x000fce00078e00ff */
[----:B-1----:R-:W-:Y:S05]  /*111f0*/  WARPSYNC.COLLECTIVE R15, `(.L_x_3699) ;  /* 0x000000000f087348 */ /* 0x002fea0003c00000 */
[----:B------:R0:W2:Y:S02]  /*11200*/  SHFL.IDX P6, R14, R13, R12, R11 ;  /* 0x0000000c0d0e7389 */ /* 0x0000a400000c000b */
[----:B012---:R-:W-:Y:S01]  /*11210*/  ENDCOLLECTIVE ;  /* 0x000000000000791b */ /* 0x007fe20003800000 */
.L_x_3699:
[----:B------:R-:W-:Y:S05]  /*11220*/  BSYNC B0 ;  /* 0x0000000000007941 */ /* 0x000fea0003800000 */
.L_x_3698:
        /* <DEDUP_REMOVED lines=8> */
.L_x_3700:
[----:B------:R-:W-:Y:S01]  /*112b0*/  MOV R7, R14 ;  /* 0x0000000e00077202 */ /* 0x000fe20000000f00 */
[----:B------:R-:W-:Y:S06]  /*112c0*/  BRA `(.L_x_3701) ;  /* 0xffffffe800247947 */ /* 0x000fec000383ffff */
.L_x_3658:
[----:B------:R-:W-:Y:S01]  /*112d0*/  BSSY B0, `(.L_x_3702) ;  /* 0x0000008000007945 */ /* 0x000fe20003800000 */
[----:B-----5:R-:W-:Y:S02]  /*112e0*/  IMAD.MOV.U32 R13, RZ, RZ, R17 ;  /* 0x000000ffff0d7224 */ /* 0x020fe400078e0011 */
[----:B------:R-:W-:Y:S02]  /*112f0*/  IMAD.MOV.U32 R12, RZ, RZ, 0x1 ;  /* 0x00000001ff0c7424 */ /* 0x000fe400078e00ff */
[----:B------:R-:W-:Y:S02]  /*11300*/  IMAD.MOV.U32 R11, RZ, RZ, RZ ;  /* 0x000000ffff0b7224 */ /* 0x000fe400078e00ff */
[----:B------:R-:W-:-:S07]  /*11310*/  IMAD.MOV.U32 R15, RZ, RZ, -0x1 ;  /* 0xffffffffff0f7424 */ /* 0x000fce00078e00ff */
[----:B01234-:R-:W-:Y:S05]  /*11320*/  WARPSYNC.COLLECTIVE R15, `(.L_x_3703) ;  /* 0x000000000f087348 */ /* 0x01ffea0003c00000 */
[----:B------:R0:W0:Y:S02]  /*11330*/  SHFL.UP P6, R14, R13, R12, R11 ;  /* 0x0400000c0d0e7389 */ /* 0x00002400000c000b */
[----:B01234-:R-:W-:Y:S01]  /*11340*/  ENDCOLLECTIVE ;  /* 0x000000000000791b */ /* 0x01ffe20003800000 */
.L_x_3703:
[----:B------:R-:W-:Y:S05]  /*11350*/  BSYNC B0 ;  /* 0x0000000000007941 */ /* 0x000fea0003800000 */
.L_x_3702:
        /* <DEDUP_REMOVED lines=10> */
.L_x_3704:
        /* <DEDUP_REMOVED lines=8> */
.L_x_3705:
        /* <DEDUP_REMOVED lines=8> */
.L_x_3706:
        /* <DEDUP_REMOVED lines=8> */
.L_x_3707:
        /* <DEDUP_REMOVED lines=8> */
.L_x_3708:
[----:B------:R-:W-:Y:S05]  /*11600*/  BRA `(.L_x_3709) ;  /* 0xffffffe400e87947 */ /* 0x000fea000383ffff */
.L_x_3663:
[----:B------:R-:W-:Y:S01]  /*11610*/  BSSY B0, `(.L_x_3710) ;  /* 0x0000008000007945 */ /* 0x000fe20003800000 */
[----:B-----5:R-:W-:Y:S01]  /*11620*/  IMAD.MOV.U32 R13, RZ, RZ, R17 ;  /* 0x000000ffff0d7224 */ /* 0x020fe200078e0011 */
[----:B------:R-:W-:Y:S01]  /*11630*/  MOV R11, RZ ;  /* 0x000000ff000b7202 */ /* 0x000fe20000000f00 */
[----:B------:R-:W-:Y:S02]  /*11640*/  IMAD.MOV.U32 R12, RZ, RZ, 0x1 ;  /* 0x00000001ff0c7424 */ /* 0x000fe400078e00ff */
[----:B------:R-:W-:-:S07]  /*11650*/  IMAD.MOV.U32 R15, RZ, RZ, -0x1 ;  /* 0xffffffffff0f7424 */ /* 0x000fce00078e00ff */
[----:B0-2---:R-:W-:Y:S05]  /*11660*/  WARPSYNC.COLLECTIVE R15, `(.L_x_3711) ;  /* 0x000000000f087348 */ /* 0x005fea0003c00000 */
[----:B------:R1:W3:Y:S02]  /*11670*/  SHFL.UP P6, R14, R13, R12, R11 ;  /* 0x0400000c0d0e7389 */ /* 0x0002e400000c000b */
[----:B0123--:R-:W-:Y:S01]  /*11680*/  ENDCOLLECTIVE ;  /* 0x000000000000791b */ /* 0x00ffe20003800000 */
.L_x_3711:
[----:B------:R-:W-:Y:S05]  /*11690*/  BSYNC B0 ;  /* 0x0000000000007941 */ /* 0x000fea0003800000 */
.L_x_3710:
        /* <DEDUP_REMOVED lines=10> */
.L_x_3712:
        /* <DEDUP_REMOVED lines=8> */
.L_x_3713:
        /* <DEDUP_REMOVED lines=8> */
.L_x_3714:
        /* <DEDUP_REMOVED lines=8> */
.L_x_3715:
[----:B------:R-:W-:Y:S01]  /*118c0*/  IMAD.MOV.U32 R12, RZ, RZ, 0x1f ;  /* 0x0000001fff0c7424 */ /* 0x000fe200078e00ff */
[----:B------:R-:W-:Y:S02]  /*118d0*/  MOV R11, 0x1f ;  /* 0x0000001f000b7802 */ /* 0x000fe40000000f00 */
[----:B------:R-:W-:-:S05]  /*118e0*/  SEL R2, R14, RZ, P0 ;  /* 0x000000ff0e027207 */ /* 0x000fca0000000000 */
[----:B------:R-:W-:-:S04]  /*118f0*/  IMAD.IADD R2, R5, 0x1, R2 ;  /* 0x0000000105027824 */ /* 0x000fc800078e0202 */
[----:B------:R-:W-:-:S07]  /*11900*/  IMAD.MOV.U32 R13, RZ, RZ, R2 ;  /* 0x000000ffff0d7224 */ /* 0x000fce00078e0002 */
[----:B------:R-:W-:Y:S05]  /*11910*/  WARPSYNC.COLLECTIVE R15, `(.L_x_3716) ;  /* 0x000000000f087348 */ /* 0x000fea0003c00000 */
[----:B------:R0:W1:Y:S02]  /*11920*/  SHFL.IDX P6, R14, R13, R12, R11 ;  /* 0x0000000c0d0e7389 */ /* 0x00006400000c000b */
[----:B01----:R-:W-:Y:S01]  /*11930*/  ENDCOLLECTIVE ;  /* 0x000000000000791b */ /* 0x003fe20003800000 */
.L_x_3716:
[----:B------:R-:W-:Y:S05]  /*11940*/  BRA `(.L_x_3717) ;  /* 0xffffffe400cc7947 */ /* 0x000fea000383ffff */
.L_x_3665:
[----:B------:R-:W-:Y:S01]  /*11950*/  BSSY B0, `(.L_x_3718) ;  /* 0x0000006000007945 */ /* 0x000fe20003800000 */
[----:B------:R-:W-:Y:S01]  /*11960*/  PLOP3.LUT P6, PT, P6, PT, PT, 0x8, 0x0 ;  /* 0x000000000000781c */ /* 0x000fe200037ce170 */
[----:B------:R-:W-:-:S12]  /*11970*/  IMAD.MOV.U32 R15, RZ, RZ, -0x1 ;  /* 0xffffffffff0f7424 */ /* 0x000fd800078e00ff */
[----:B0-----:R-:W-:Y:S05]  /*11980*/  WARPSYNC.COLLECTIVE R15, `(.L_x_3719) ;  /* 0x000000000f087348 */ /* 0x001fea0003c00000 */
[----:B------:R-:W-:Y:S01]  /*11990*/  VOTE.ANY R14, PT, P6 ;  /* 0x00000000000e7806 */ /* 0x000fe200030e0100 */
[----:B0-----:R-:W-:Y:S06]  /*119a0*/  ENDCOLLECTIVE ;  /* 0x000000000000791b */ /* 0x001fec0003800000 */
.L_x_3719:
[----:B------:R-:W-:Y:S05]  /*119b0*/  BSYNC B0 ;  /* 0x0000000000007941 */ /* 0x000fea0003800000 */
.L_x_3718:
        /* <DEDUP_REMOVED lines=9> */
.L_x_3720:
[----:B------:R-:W-:Y:S01]  /*11a50*/  IMAD.MOV.U32 R17, RZ, RZ, R14 ;  /* 0x000000ffff117224 */ /* 0x000fe200078e000e */
[----:B------:R-:W-:Y:S06]  /*11a60*/  BRA `(.L_x_3721) ;  /* 0xffffffe400bc7947 */ /* 0x000fec000383ffff */
.L_x_3667:
[----:B------:R-:W-:Y:S01]  /*11a70*/  BSSY B0, `(.L_x_3722) ;  /* 0x0000007000007945 */ /* 0x000fe20003800000 */
[----:B------:R-:W-:Y:S02]  /*11a80*/  IMAD.MOV.U32 R13, RZ, RZ, R2 ;  /* 0x000000ffff0d7224 */ /* 0x000fe400078e0002 */
[----:B------:R-:W-:Y:S02]  /*11a90*/  IMAD.MOV.U32 R11, RZ, RZ, 0x1f ;  /* 0x0000001fff0b7424 */ /* 0x000fe400078e00ff */
[----:B------:R-:W-:-:S07]  /*11aa0*/  IMAD.MOV.U32 R15, RZ, RZ, -0x1 ;  /* 0xffffffffff0f7424 */ /* 0x000fce00078e00ff */
[----:B012---:R-:W-:Y:S05]  /*11ab0*/  WARPSYNC.COLLECTIVE R15, `(.L_x_3723) ;  /* 0x000000000f087348 */ /* 0x007fea0003c00000 */
[----:B------:R3:W4:Y:S02]  /*11ac0*/  SHFL.IDX P6, R14, R13, R12, R11 ;  /* 0x0000000c0d0e7389 */ /* 0x00072400000c000b */
[----:B01234-:R-:W-:Y:S01]  /*11ad0*/  ENDCOLLECTIVE ;  /* 0x000000000000791b */ /* 0x01ffe20003800000 */
.L_x_3723:
[----:B------:R-:W-:Y:S05]  /*11ae0*/  BSYNC B0 ;  /* 0x0000000000007941 */ /* 0x000fea0003800000 */
.L_x_3722:
[----:B------:R-:W-:Y:S01]  /*11af0*/  IMAD.MOV.U32 R7, RZ, RZ, R14 ;  /* 0x000000ffff077224 */ /* 0x000fe200078e000e */
[----:B------:R-:W-:Y:S06]  /*11b00*/  BRA `(.L_x_3666) ;  /* 0xffffffe400b07947 */ /* 0x000fec000383ffff */
.L_x_3671:
[----:B-1----:R1:W2:Y:S02]  /*11b10*/  SYNCS.PHASECHK.TRANS64.TRYWAIT P0, [R0+URZ+0x22820], R3 ;  /* 0x02282003000075a7 */ /* 0x0022a4000800017f */
[----:B--2---:R-:W-:Y:S05]  /*11b20*/  @!P0 NANOSLEEP.SYNCS 0x989680 ;  /* 0x009896800000895d */ /* 0x004fea0003900000 */
[----:B------:R-:W2:Y:S02]  /*11b30*/  @!P0 SYNCS.PHASECHK.TRANS64 P0, [R0+URZ+0x22820], R3 ;  /* 0x02282003000085a7 */ /* 0x000ea4000800007f */
[----:B--2---:R-:W-:Y:S05]  /*11b40*/  @!P0 BRA `(.L_x_3671) ;  /* 0xfffffffc00f08947 */ /* 0x004fea000383ffff */
[----:B------:R-:W-:Y:S05]  /*11b50*/  BRA `(.L_x_3724) ;  /* 0xffffffec00247947 */ /* 0x000fea000383ffff */
.L_x_3672:
[----:B------:R-:W2:Y:S01]  /*11b60*/  S2R R2, SR_TID.X ;  /* 0x0000000000027919 */ /* 0x000ea20000002100 */
[----:B------:R-:W-:Y:S01]  /*11b70*/  BSSY B0, `(.L_x_3725) ;  /* 0x000000a000007945 */ /* 0x000fe20003800000 */
[----:B------:R-:W-:Y:S02]  /*11b80*/  IMAD.MOV.U32 R12, RZ, RZ, RZ ;  /* 0x000000ffff0c7224 */ /* 0x000fe400078e00ff */
[----:B------:R-:W-:Y:S02]  /*11b90*/  IMAD.MOV.U32 R11, RZ, RZ, 0x1f ;  /* 0x0000001fff0b7424 */ /* 0x000fe400078e00ff */
[----:B------:R-:W-:Y:S01]  /*11ba0*/  IMAD.MOV.U32 R15, RZ, RZ, -0x1 ;  /* 0xffffffffff0f7424 */ /* 0x000fe200078e00ff */
[----:B--2---:R-:W-:-:S04]  /*11bb0*/  SHF.R.U32.HI R2, RZ, 0x5, R2 ;  /* 0x00000005ff027819 */ /* 0x004fc80000011602 */
[----:B------:R-:W-:-:S04]  /*11bc0*/  LOP3.LUT R2, R2, 0x3, RZ, 0xc0, !PT ;  /* 0x0000000302027812 */ /* 0x000fc800078ec0ff */
[----:B0-----:R-:W-:-:S07]  /*11bd0*/  MOV R13, R2 ;  /* 0x00000002000d7202 */ /* 0x001fce0000000f00 */
[----:B-1----:R-:W-:Y:S05]  /*11be0*/  WARPSYNC.COLLECTIVE R15, `(.L_x_3726) ;  /* 0x000000000f087348 */ /* 0x002fea0003c00000 */
[----:B------:R0:W2:Y:S02]  /*11bf0*/  SHFL.IDX P6, R14, R13, R12, R11 ;  /* 0x0000000c0d0e7389 */ /* 0x0000a400000c000b */
[----:B012---:R-:W-:Y:S01]  /*11c00*/  ENDCOLLECTIVE ;  /* 0x000000000000791b */ /* 0x007fe20003800000 */
.L_x_3726:
[----:B------:R-:W-:Y:S05]  /*11c10*/  BSYNC B0 ;  /* 0x0000000000007941 */ /* 0x000fea0003800000 */
.L_x_3725:
[----:B------:R-:W-:Y:S05]  /*11c20*/  BRA `(.L_x_3727) ;  /* 0xffffffec000c7947 */ /* 0x000fea000383ffff */
.L_x_3675:
[----:B------:R-:W-:Y:S01]  /*11c30*/  BSSY B1, `(.L_x_3728) ;  /* 0x0000006000017945 */ /* 0x000fe20003800000 */
[----:B------:R-:W-:-:S07]  /*11c40*/  IMAD.MOV.U32 R15, RZ, RZ, -0x1 ;  /* 0xffffffffff0f7424 */ /* 0x000fce00078e00ff */
[----:B012---:R-:W-:Y:S05]  /*11c50*/  WARPSYNC.COLLECTIVE R15, `(.L_x_3729) ;  /* 0x000000000f0c7348 */ /* 0x007fea0003c00000 */
[----:B------:R-:W-:Y:S02]  /*11c60*/  ELECT P6, UR62, PT ;  /* 0x00000000003e782f */ /* 0x000fe400038c0000 */
[----:B------:R-:W-:Y:S01]  /*11c70*/  MOV R14, UR62 ;  /* 0x0000003e000e7c02 */ /* 0x000fe20008000f00 */
[----:B012---:R-:W-:Y:S10]  /*11c80*/  ENDCOLLECTIVE ;  /* 0x000000000000791b */ /* 0x007ff40003800000 */
.L_x_3729:
[----:B------:R-:W-:Y:S05]  /*11c90*/  BSYNC B1 ;  /* 0x0000000000017941 */ /* 0x000fea0003800000 */
.L_x_3728:
[----:B------:R-:W-:Y:S05]  /*11ca0*/  BRA `(.L_x_3730) ;  /* 0xffffffec00047947 */ /* 0x000fea000383ffff */
.L_x_3677:
[----:B-1----:R1:W2:Y:S02]  /*11cb0*/  SYNCS.PHASECHK.TRANS64.TRYWAIT P0, [R6+URZ], R5 ;  /* 0x00000005060075a7 */ /* 0x0022a4000800017f */
[----:B--2---:R-:W-:Y:S05]  /*11cc0*/  @!P0 NANOSLEEP.SYNCS 0x989680 ;  /* 0x009896800000895d */ /* 0x004fea0003900000 */
[----:B------:R-:W2:Y:S02]  /*11cd0*/  @!P0 SYNCS.PHASECHK.TRANS64 P0, [R6+URZ], R5 ;  /* 0x00000005060085a7 */ /* 0x000ea4000800007f */
[----:B--2---:R-:W-:Y:S05]  /*11ce0*/  @!P0 BRA `(.L_x_3677) ;  /* 0xfffffffc00f08947 */ /* 0x004fea000383ffff */
[----:B------:R-:W-:Y:S05]  /*11cf0*/  BRA `(.L_x_3731) ;  /* 0xffffffec00407947 */ /* 0x000fea000383ffff */
.L_x_3678:
[----:B--2---:R2:W3:Y:S02]  /*11d00*/  SYNCS.PHASECHK.TRANS64.TRYWAIT P0, [R7+URZ], R2 ;  /* 0x00000002070075a7 */ /* 0x0044e4000800017f */
[----:B---3--:R-:W-:Y:S05]  /*11d10*/  @!P0 NANOSLEEP.SYNCS 0x989680 ;  /* 0x009896800000895d */ /* 0x008fea0003900000 */
[----:B------:R-:W3:Y:S02]  /*11d20*/  @!P0 SYNCS.PHASECHK.TRANS64 P0, [R7+URZ], R2 ;  /* 0x00000002070085a7 */ /* 0x000ee4000800007f */
[----:B---3--:R-:W-:Y:S05]  /*11d30*/  @!P0 BRA `(.L_x_3678) ;  /* 0xfffffffc00f08947 */ /* 0x008fea000383ffff */
[----:B------:R-:W-:Y:S05]  /*11d40*/  BRA `(.L_x_3732) ;  /* 0xffffffec00347947 */ /* 0x000fea000383ffff */
.L_x_3680:
[----:B---3--:R3:W4:Y:S02]  /*11d50*/  SYNCS.PHASECHK.TRANS64.TRYWAIT P0, [R4+URZ], R5 ;  /* 0x00000005040075a7 */ /* 0x008724000800017f */
[----:B----4-:R-:W-:Y:S05]  /*11d60*/  @!P0 NANOSLEEP.SYNCS 0x989680 ;  /* 0x009896800000895d */ /* 0x010fea0003900000 */
[----:B------:R-:W4:Y:S02]  /*11d70*/  @!P0 SYNCS.PHASECHK.TRANS64 P0, [R4+URZ], R5 ;  /* 0x00000005040085a7 */ /* 0x000f24000800007f */
[----:B----4-:R-:W-:Y:S05]  /*11d80*/  @!P0 BRA `(.L_x_3680) ;  /* 0xfffffffc00f08947 */ /* 0x010fea000383ffff */
[----:B------:R-:W-:Y:S05]  /*11d90*/  BRA `(.L_x_3733) ;  /* 0xffffffec003c7947 */ /* 0x000fea000383ffff */
.L_x_3734:
        /* <DEDUP_REMOVED lines=14> */
.L_x_4731:


//--------------------- .text._ZN7cutlass13device_kernelIN5flash11enable_sm90INS1_16FlashAttnFwdSm90INS1_25CollectiveMainloopFwdSm90ILi2EN4cute5tupleIJNS5_1CILi1EEES8_S8_EEENS6_IJNS7_ILi128EEENS7_ILi96EEENS7_ILi64EEEEEELi256ENS_6half_tEfNS_4arch4Sm90ELb1ELb0ELb1ELb1ELb0ELb1ELb0ELb1ELb0ELb0ELb0ELb0EEENS1_21CollectiveEpilogueFwdINS6_IJSA_NS7_ILi256EEESB_EEES9_SE_SG_Li256ELb1ELb0ELb0ELb0EEENS1_36VarlenDynamicPersistentTileSchedulerILi128ELi96ELi256ELi32ELb0ELb0ELb1ELb1ELb1ELb1EEEEEEEEEvNT_6ParamsE --------------------------
	.section	.text._ZN7cutlass13device_kernelIN5flash11enable_sm90INS1_16FlashAttnFwdSm90INS1_25CollectiveMainloopFwdSm90ILi2EN4cute5tupleIJNS5_1CILi1EEES8_S8_EEENS6_IJNS7_ILi128EEENS7_ILi96EEENS7_ILi64EEEEEELi256ENS_6half_tEfNS_4arch4Sm90ELb1ELb0ELb1ELb1ELb0ELb1ELb0ELb1ELb0ELb0ELb0ELb0EEENS1_21CollectiveEpilogueFwdINS6_IJSA_NS7_ILi256EEESB_EEES9_SE_SG_Li256ELb1ELb0ELb0ELb0EEENS1_36VarlenDynamicPersistentTileSchedulerILi128ELi96ELi256ELi32ELb0ELb0ELb1ELb1ELb1ELb1EEEEEEEEEvNT_6ParamsE,"ax",@progbits
	.align	128
.text._ZN7cutlass13device_kernelIN5flash11enable_sm90INS1_16FlashAttnFwdSm90INS1_25CollectiveMainloopFwdSm90ILi2EN4cute5tupleIJNS5_1CILi1EEES8_S8_EEENS6_IJNS7_ILi128EEENS7_ILi96EEENS7_ILi64EEEEEELi256ENS_6half_tEfNS_4arch4Sm90ELb1ELb0ELb1ELb1ELb0ELb1ELb0ELb1ELb0ELb0ELb0ELb0EEENS1_21CollectiveEpilogueFwdINS6_IJSA_NS7_ILi256EEESB_EEES9_SE_SG_Li256ELb1ELb0ELb0ELb0EEENS1_36VarlenDynamicPersistentTileSchedulerILi128ELi96ELi256ELi32ELb0ELb0ELb1ELb1ELb1ELb1EEEEEEEEEvNT_6ParamsE:
        .type           _ZN7cutlass13device_kernelIN5flash11enable_sm90INS1_16FlashAttnFwdSm90INS1_25CollectiveMainloopFwdSm90ILi2EN4cute5tupleIJNS5_1CILi1EEES8_S8_EEENS6_IJNS7_ILi128EEENS7_ILi96EEENS7_ILi64EEEEEELi256ENS_6half_tEfNS_4arch4Sm90ELb1ELb0ELb1ELb1ELb0ELb1ELb0ELb1ELb0ELb0ELb0ELb0EEENS1_21CollectiveEpilogueFwdINS6_IJSA_NS7_ILi256EEESB_EEES9_SE_SG_Li256ELb1ELb0ELb0ELb0EEENS1_36VarlenDynamicPersistentTileSchedulerILi128ELi96ELi256ELi32ELb0ELb0ELb1ELb1ELb1ELb1EEEEEEEEEvNT_6ParamsE,@function
        .size           _ZN7cutlass13device_kernelIN5flash11enable_sm90INS1_16FlashAttnFwdSm90INS1_25CollectiveMainloopFwdSm90ILi2EN4cute5tupleIJNS5_1CILi1EEES8_S8_EEENS6_IJNS7_ILi128EEENS7_ILi96EEENS7_ILi64EEEEEELi256ENS_6half_tEfNS_4arch4Sm90ELb1ELb0ELb1ELb1ELb0ELb1ELb0ELb1ELb0ELb0ELb0ELb0EEENS1_21CollectiveEpilogueFwdINS6_IJSA_NS7_ILi256EEESB_EEES9_SE_SG_Li256ELb1ELb0ELb0ELb0EEENS1_36VarlenDynamicPersistentTileSchedulerILi128ELi96ELi256ELi32ELb0ELb0ELb1ELb1ELb1ELb1EEEEEEEEEvNT_6ParamsE,(.L_x_4732 - _ZN7cutlass13device_kernelIN5flash11enable_sm90INS1_16FlashAttnFwdSm90INS1_25CollectiveMainloopFwdSm90ILi2EN4cute5tupleIJNS5_1CILi1EEES8_S8_EEENS6_IJNS7_ILi128EEENS7_ILi96EEENS7_ILi64EEEEEELi256ENS_6half_tEfNS_4arch4Sm90ELb1ELb0ELb1ELb1ELb0ELb1ELb0ELb1ELb0ELb0ELb0ELb0EEENS1_21CollectiveEpilogueFwdINS6_IJSA_NS7_ILi256EEESB_EEES9_SE_SG_Li256ELb1ELb0ELb0ELb0EEENS1_36VarlenDynamicPersistentTileSchedulerILi128ELi96ELi256ELi32ELb0ELb0ELb1ELb1ELb1ELb1EEEEEEEEEvNT_6ParamsE)
        .other          _ZN7cutlass13device_kernelIN5flash11enable_sm90INS1_16FlashAttnFwdSm90INS1_25CollectiveMainloopFwdSm90ILi2EN4cute5tupleIJNS5_1CILi1EEES8_S8_EEENS6_IJNS7_ILi128EEENS7_ILi96EEENS7_ILi64EEEEEELi256ENS_6half_tEfNS_4arch4Sm90ELb1ELb0ELb1ELb1ELb0ELb1ELb0ELb1ELb0ELb0ELb0ELb0EEENS1_21CollectiveEpilogueFwdINS6_IJSA_NS7_ILi256EEESB_EEES9_SE_SG_Li256ELb1ELb0ELb0ELb0EEENS1_36VarlenDynamicPersistentTileSchedulerILi128ELi96ELi256ELi32ELb0ELb0ELb1ELb1ELb1ELb1EEEEEEEEEvNT_6ParamsE,@"STO_CUDA_ENTRY STV_DEFAULT"
_ZN7cutlass13device_kernelIN5flash11enable_sm90INS1_16FlashAttnFwdSm90INS1_25CollectiveMainloopFwdSm90ILi2EN4cute5tupleIJNS5_1CILi1EEES8_S8_EEENS6_IJNS7_ILi128EEENS7_ILi96EEENS7_ILi64EEEEEELi256ENS_6half_tEfNS_4arch4Sm90ELb1ELb0ELb1ELb1ELb0ELb1ELb0ELb1ELb0ELb0ELb0ELb0EEENS1_21CollectiveEpilogueFwdINS6_IJSA_NS7_ILi256EEESB_EEES9_SE_SG_Li256ELb1ELb0ELb0ELb0EEENS1_36VarlenDynamicPersistentTileSchedulerILi128ELi96ELi256ELi32ELb0ELb0ELb1ELb1ELb1ELb1EEEEEEEEEvNT_6ParamsE:
        /* <DEDUP_REMOVED lines=27> */
.L_x_3736:
[----:B------:R-:W-:Y:S05]  /*01b0*/  BSYNC B0 ;  /* 0x0000000000007941 */ /* 0x000fea0003800000 */
.L_x_3735:
        /* <DEDUP_REMOVED lines=41> */
.L_x_3737:
        /* <DEDUP_REMOVED lines=22> */
.L_x_3738:
        /* <DEDUP_REMOVED lines=18> */
.L_x_3739:
        /* <DEDUP_REMOVED lines=22> */
.L_x_3740:
        /* <DEDUP_REMOVED lines=22> */
.L_x_3741:
        /* <DEDUP_REMOVED lines=8> */
.L_x_3744:
        /* <DEDUP_REMOVED lines=21> */
[----:B------:R-:W-:Y:S01]  /*0b60*/  CS2R R22, SRZ ;  /* 0x0000000000167805 */ /* 0x000fe2000001ff00 */
[----:B------:R-:W-:Y:S01]  /*0b70*/  IMAD.MOV.U32 R204, RZ, RZ, RZ ;  /* 0x000000ffffcc7224 */ /* 0x000fe200078e00ff */
[----:B------:R-:W-:Y:S01]  /*0b80*/  ULOP3.LUT UR44, UR36, 0x1, URZ, 0xfc, !UPT ;  /* 0x00000001242c7892 */ /* 0x000fe2000f8efc3f */
[----:B0-----:R-:W-:-:S05]  /*0b90*/  VIADD R10, R2, 0xffffff80 ;  /* 0xffffff80020a7836 */ /* 0x001fca0000000000 */
[----:B------:R-:W-:-:S04]  /*0ba0*/  SHF.R.S32.HI R0, RZ, 0x1f, R10 ;  /* 0x0000001fff007819 */ /* 0x000fc8000001140a */
[CC--:B------:R-:W-:Y:S02]  /*0bb0*/  LEA.HI R2, R0.reuse, R10.reuse, RZ, 0x7 ;  /* 0x0000000a00027211 */ /* 0x0c0fe400078f38ff */
[----:B------:R-:W-:Y:S02]  /*0bc0*/  LEA.HI R209, R0, R10, RZ, 0x5 ;  /* 0x0000000a00d17211 */ /* 0x000fe400078f28ff */
[----:B------:R-:W-:Y:S02]  /*0bd0*/  LOP3.LUT R236, R2, 0xffffff80, RZ, 0xc0, !PT ;  /* 0xffffff8002ec7812 */ /* 0x000fe400078ec0ff */
[----:B------:R-:W-:Y:S02]  /*0be0*/  SHF.R.S32.HI R209, RZ, 0x5, R209 ;  /* 0x00000005ffd17819 */ /* 0x000fe400000114d1 */
[----:B------:R-:W-:Y:S02]  /*0bf0*/  IADD3 R236, R10, -R236, RZ ;  /* 0x800000ec0aec7210 */ /* 0x000fe40007ffe0ff */
[----:B------:R-:W-:-:S02]  /*0c00*/  SHF.R.S32.HI R11, RZ, 0x7, R2 ;  /* 0x00000007ff0b7819 */ /* 0x000fc40000011402 */
[----:B------:R-:W-:Y:S02]  /*0c10*/  SHF.R.S32.HI R5, RZ, 0x1f, R236 ;  /* 0x0000001fff057819 */ /* 0x000fe400000114ec */
[----:B------:R-:W-:Y:S02]  /*0c20*/  LEA.HI R2, R2, R11, RZ, 0x1 ;  /* 0x0000000b02027211 */ /* 0x000fe400078f08ff */
[CC--:B------:R-:W-:Y:S02]  /*0c30*/  LEA.HI R7, R5.reuse, R236.reuse, RZ, 0x2 ;  /* 0x000000ec05077211 */ /* 0x0c0fe400078f10ff */
[----:B------:R-:W-:Y:S02]  /*0c40*/  LEA.HI R5, R5, R236, RZ, 0x5 ;  /* 0x000000ec05057211 */ /* 0x000fe400078f28ff */
        /* <DEDUP_REMOVED lines=12> */
[----:B------:R-:W-:Y:S01]  /*0d10*/  LOP3.LUT R211, R7, 0x7ffffffc, RZ, 0xc0, !PT ;  /* 0x7ffffffc07d37812 */ /* 0x000fe200078ec0ff */
[----:B------:R-:W-:Y:S01]  /*0d20*/  IMAD.IADD R4, R10, 0x1, -R4 ;  /* 0x000000010a047824 */ /* 0x000fe200078e0a04 */
[----:B------:R-:W-:Y:S01]  /*0d30*/  LOP3.LUT R3, R3, 0x1ffffffe, RZ, 0xc0, !PT ;  /* 0x1ffffffe03037812 */ /* 0x000fe200078ec0ff */
[----:B------:R-:W-:Y:S01]  /*0d40*/  IMAD.IADD R2, R11, 0x1, -R2 ;  /* 0x000000010b027824 */ /* 0x000fe200078e0a02 */
[----:B------:R-:W-:Y:S02]  /*0d50*/  IADD3 R211, R236, -R211, RZ ;  /* 0x800000d3ecd37210 */ /* 0x000fe40007ffe0ff */
[----:B------:R-:W-:Y:S01]  /*0d60*/  LEA R4, R209, R4, 0x4 ;  /* 0x00000004d1047211 */ /* 0x000fe200078e20ff */
[----:B------:R-:W-:Y:S01]  /*0d70*/  IMAD.IADD R3, R6, 0x1, -R3 ;  /* 0x0000000106037824 */ /* 0x000fe200078e0a03 */
[----:B------:R-:W-:Y:S01]  /*0d80*/  LEA R212, R2, R5, 0x6 ;  /* 0x0000000502d47211 */ /* 0x000fe200078e30ff */
[----:B------:R-:W-:-:S02]  /*0d90*/  IMAD.MOV.U32 R2, RZ, RZ, RZ ;  /* 0x000000ffff027224 */ /* 0x000fc400078e00ff */
[----:B------:R-:W-:Y:S01]  /*0da0*/  IMAD R8, R4, 0x8, R3 ;  /* 0x0000000804087824 */ /* 0x000fe200078e0203 */
[CC--:B------:R-:W-:Y:S02]  /*0db0*/  LEA.HI R3, R0.reuse, R10.reuse, RZ, 0x2 ;  /* 0x0000000a00037211 */ /* 0x0c0fe400078f10ff */
[----:B------:R-:W-:Y:S02]  /*0dc0*/  LEA.HI R0, R0, R10, RZ, 0x3 ;  /* 0x0000000a00007211 */ /* 0x000fe400078f18ff */
[----:B------:R-:W-:Y:S02]  /*0dd0*/  SHF.R.S32.HI R19, RZ, 0x2, R3 ;  /* 0x00000002ff137819 */ /* 0x000fe40000011403 */
[----:B------:R-:W-:Y:S02]  /*0de0*/  SHF.R.S32.HI R206, RZ, 0x3, R0 ;  /* 0x00000003ffce7819 */ /* 0x000fe40000011400 */
[----:B------:R-:W-:Y:S02]  /*0df0*/  LOP3.LUT R0, R0, 0x1ffffff8, RZ, 0xc0, !PT ;  /* 0x1ffffff800007812 */ /* 0x000fe400078ec0ff */
[----:B------:R-:W-:-:S02]  /*0e00*/  IADD3 R225, R19, 0x40, RZ ;  /* 0x0000004013e17810 */ /* 0x000fc40007ffe0ff */
[----:B------:R-:W-:Y:S01]  /*0e10*/  LOP3.LUT R235, R3, 0xfffffffc, RZ, 0xc0, !PT ;  /* 0xfffffffc03eb7812 */ /* 0x000fe200078ec0ff */
[----:B------:R-:W-:Y:S01]  /*0e20*/  IMAD.IADD R0, R10, 0x1, -R0 ;  /* 0x000000010a007824 */ /* 0x000fe200078e0a00 */
[----:B------:R-:W-:Y:S01]  /*0e30*/  SHF.R.S32.HI R6, RZ, 0x1f, R225 ;  /* 0x0000001fff067819 */ /* 0x000fe200000114e1 */
[----:B------:R-:W-:Y:S01]  /*0e40*/  IMAD.SHL.U32 R208, R225, 0x40, RZ ;  /* 0x00000040e1d07824 */ /* 0x000fe200078e00ff */
[----:B------:R-:W-:Y:S01]  /*0e50*/  SHF.R.S32.HI R4, RZ, 0x1f, R3 ;  /* 0x0000001fff047819 */ /* 0x000fe20000011403 */
[----:B------:R-:W-:Y:S01]  /*0e60*/  IMAD.SHL.U32 R205, R0, 0x8, RZ ;  /* 0x0000000800cd7824 */ /* 0x000fe200078e00ff */
[----:B------:R-:W-:Y:S01]  /*0e70*/  LEA.HI R6, R6, R225, RZ, 0x3 ;  /* 0x000000e106067211 */ /* 0x000fe200078f18ff */
[----:B------:R-:W-:Y:S01]  /*0e80*/  IMAD.SHL.U32 R0, R8, 0x8, RZ ;  /* 0x0000000808007824 */ /* 0x000fe200078e00ff */
[----:B------:R-:W-:Y:S01]  /*0e90*/  LOP3.LUT R208, R208, 0x1c0, RZ, 0xc0, !PT ;  /* 0x000001c0d0d07812 */ /* 0x000fe200078ec0ff */
[----:B------:R-:W-:Y:S01]  /*0ea0*/  IMAD.IADD R235, R10, 0x1, -R235 ;  /* 0x000000010aeb7824 */ /* 0x000fe200078e0aeb */
[----:B------:R-:W-:Y:S01]  /*0eb0*/  LEA.HI R4, R4, R19, RZ, 0x3 ;  /* 0x0000001304047211 */ /* 0x000fe200078f18ff */
[----:B------:R-:W-:Y:S01]  /*0ec0*/  IMAD.SHL.U32 R6, R6, 0x40, RZ ;  /* 0x0000004006067824 */ /* 0x000fe200078e00ff */
[----:B------:R0:W-:Y:S01]  /*0ed0*/  STL [R1+0x8], R0 ;  /* 0x0000080001007387 */ /* 0x0001e20000100800 */
[----:B------:R-:W-:-:S02]  /*0ee0*/  SHF.R.U32.HI R5, RZ, 0x3, R208 ;  /* 0x00000003ff057819 */ /* 0x000fc400000116d0 */
[----:B------:R-:W-:Y:S02]  /*0ef0*/  SHF.L.U32 R16, R235, 0x3, RZ ;  /* 0x00000003eb107819 */ /* 0x000fe400000006ff */
[----:B------:R-:W-:Y:S02]  /*0f00*/  LOP3.LUT R210, R6, 0xfffffe00, RZ, 0xc0, !PT ;  /* 0xfffffe0006d27812 */ /* 0x000fe400078ec0ff */
[----:B------:R-:W-:Y:S02]  /*0f10*/  LOP3.LUT R3, R208, 0x38, R16, 0xf8, !PT ;  /* 0x00000038d0037812 */ /* 0x000fe400078ef810 */
[----:B------:R-:W-:Y:S02]  /*0f20*/  LOP3.LUT R4, R4, 0xfffffff8, RZ, 0xc0, !PT ;  /* 0xfffffff804047812 */ /* 0x000fe400078ec0ff */
[----:B------:R-:W-:Y:S02]  /*0f30*/  LOP3.LUT R3, R210, R3, R5, 0xf6, !PT ;  /* 0x00000003d2037212 */ /* 0x000fe400078ef605 */
[----:B------:R-:W-:Y:S01]  /*0f40*/  SHF.R.S32.HI R228, RZ, 0x1f, R19 ;  /* 0x0000001fffe47819 */ /* 0x000fe20000011413 */
[----:B------:R-:W-:Y:S01]  /*0f50*/  IMAD.IADD R233, R19, 0x1, -R4 ;  /* 0x0000000113e97824 */ /* 0x000fe200078e0a04 */
[----:B------:R-:W-:Y:S01]  /*0f60*/  SHF.R.S32.HI R17, RZ, 0x1f, R16 ;  /* 0x0000001fff117819 */ /* 0x000fe20000011410 */
[----:B0-----:R-:W-:-:S07]  /*0f70*/  IMAD R237, R3, 0x2, R18 ;  /* 0x0000000203ed7824 */ /* 0x001fce00078e0212 */
.L_x_3899:
[----:B0-----:R-:W0:Y:S02]  /*0f80*/  LDC.64 R220, c[0x0][0xc60] ;  /* 0x00031800ffdc7b82 */ /* 0x001e240000000a00 */
[----:B0-----:R-:W-:-:S06]  /*0f90*/  IMAD.WIDE R220, R203, 0x4, R220 ;  /* 0x00000004cbdc7825 */ /* 0x001fcc00078e02dc */
[----:B--2---:R-:W2:Y:S01]  /*0fa0*/  LDG.E R220, desc[UR40][R220.64] ;  /* 0x00000028dcdc7981 */ /* 0x004ea2000c1e1900 */
[----:B------:R-:W-:Y:S05]  /*0fb0*/  YIELD ;  /* 0x0000000000007946 */ /* 0x000fea0003800000 */
[----:B------:R-:W-:Y:S01]  /*0fc0*/  ULDC.64 UR4, c[0x0][0xa28] ;  /* 0x00028a0000047ab9 */ /* 0x000fe20000000a00 */
[----:B------:R-:W-:Y:S01]  /*0fd0*/  ULDC.64 UR8, c[0x0][0xa18] ;  /* 0x0002860000087ab9 */ /* 0x000fe20000000a00 */
[----:B------:R-:W-:Y:S01]  /*0fe0*/  ISETP.NE.U32.AND P1, PT, RZ, UR4, PT ;  /* 0x00000004ff007c0c */ /* 0x000fe2000bf25070 */
[----:B------:R-:W-:Y:S01]  /*0ff0*/  ULDC.64 UR6, c[0x0][0xa08] ;  /* 0x0002820000067ab9 */ /* 0x000fe20000000a00 */
[----:B------:R-:W-:Y:S01]  /*1000*/  MOV R3, RZ ;  /* 0x000000ff00037202 */ /* 0x000fe20000000f00 */
[----:B-----5:R-:W-:Y:S01]  /*1010*/  IMAD.MOV.U32 R27, RZ, RZ, RZ ;  /* 0x000000ffff1b7224 */ /* 0x020fe200078e00ff */
[----:B------:R-:W-:-:S02]  /*1020*/  ISETP.NE.AND.EX P1, PT, RZ, UR5, PT, P1 ;  /* 0x00000005ff007c0c */ /* 0x000fc4000bf25310 */
[----:B------:R-:W-:-:S04]  /*1030*/  ISETP.NE.U32.AND P0, PT, RZ, UR6, PT ;  /* 0x00000006ff007c0c */ /* 0x000fc8000bf05070 */
[----:B------:R-:W-:Y:S02]  /*1040*/  ISETP.NE.AND.EX P0, PT, RZ, UR7, PT, P0 ;  /* 0x00000007ff007c0c */ /* 0x000fe4000bf05300 */
[----:B--2---:R-:W-:Y:S01]  /*1050*/  SHF.R.S32.HI R234, RZ, 0x1f, R220 ;  /* 0x0000001fffea7819 */ /* 0x004fe200000114dc */
[----:B------:R-:W-:-:S04]  /*1060*/  IMAD.SHL.U32 R218, R220, 0x4, RZ ;  /* 0x00000004dcda7824 */ /* 0x000fc800078e00ff */
[C---:B-1----:R-:W-:Y:S02]  /*1070*/  @P1 LEA R4, P2, R220.reuse, UR4, 0x2 ;  /* 0x00000004dc041c11 */ /* 0x042fe4000f8410ff */
[C-C-:B------:R-:W-:Y:S02]  /*1080*/  SHF.L.U64.HI R219, R220.reuse, 0x2, R234.reuse ;  /* 0x00000002dcdb7819 */ /* 0x140fe400000102ea */
[----:B------:R-:W-:Y:S02]  /*1090*/  @P1 LEA.HI.X R5, R220, UR5, R234, 0x2, P2 ;  /* 0x00000005dc051c11 */ /* 0x000fe400090f14ea */
[----:B------:R-:W-:Y:S01]  /*10a0*/  ISETP.NE.U32.AND P2, PT, RZ, UR8, PT ;  /* 0x00000008ff007c0c */ /* 0x000fe2000bf45070 */
[----:B------:R-:W-:Y:S01]  /*10b0*/  ULDC UR4, c[0x0][0x288] ;  /* 0x0000a20000047ab9 */ /* 0x000fe20000000800 */
[----:B------:R-:W-:Y:S01]  /*10c0*/  IADD3 R8, P3, R218, UR6, RZ ;  /* 0x00000006da087c10 */ /* 0x000fe2000ff7e0ff */
[----:B------:R0:W5:Y:S01]  /*10d0*/  @P1 LDG.E R3, desc[UR40][R4.64] ;  /* 0x0000002804031981 */ /* 0x000162000c1e1900 */
[----:B------:R-:W-:Y:S01]  /*10e0*/  ISETP.NE.AND.EX P2, PT, RZ, UR9, PT, P2 ;  /* 0x00000009ff007c0c */ /* 0x000fe2000bf45320 */
[----:B------:R-:W-:Y:S01]  /*10f0*/  IMAD.U32 R200, RZ, RZ, UR4 ;  /* 0x00000004ffc87e24 */ /* 0x000fe2000f8e00ff */
[----:B------:R-:W-:Y:S01]  /*1100*/  IADD3.X R9, R219, UR7, RZ, P3, !PT ;  /* 0x00000007db097c10 */ /* 0x000fe20009ffe4ff */
[----:B------:R-:W-:-:S04]  /*1110*/  ULDC.64 UR4, c[0x0][0x3f8] ;  /* 0x0000fe0000047ab9 */ /* 0x000fc80000000a00 */
[----:B------:R0:W5:Y:S06]  /*1120*/  @P0 LDG.E R27, desc[UR40][R8.64] ;  /* 0x00000028081b0981 */ /* 0x00016c000c1e1900 */
        /* <DEDUP_REMOVED lines=12> */
[----:B------:R-:W-:Y:S01]  /*11f0*/  MOV R25, R220 ;  /* 0x000000dc00197202 */ /* 0x000fe20000000f00 */
[----:B0--3--:R-:W-:Y:S06]  /*1200*/  @P2 BRA `(.L_x_3746) ;  /* 0x0000000000242947 */ /* 0x009fec0003800000 */
        /* <DEDUP_REMOVED lines=9> */
.L_x_3746:
[----:B------:R-:W-:Y:S01]  /*12a0*/  ULDC.64 UR4, c[0x0][0xa20] ;  /* 0x0002880000047ab9 */ /* 0x000fe20000000a00 */
[----:B------:R-:W-:Y:S01]  /*12b0*/  IMAD.MOV.U32 R229, RZ, RZ, R201 ;  /* 0x000000ffffe57224 */ /* 0x000fe200078e00c9 */
[----:B------:R-:W-:Y:S02]  /*12c0*/  ISETP.NE.U32.AND P1, PT, RZ, UR4, PT ;  /* 0x00000004ff007c0c */ /* 0x000fe4000bf25070 */
[----:B------:R-:W-:Y:S02]  /*12d0*/  MOV R213, R202 ;  /* 0x000000ca00d57202 */ /* 0x000fe40000000f00 */
[----:B------:R-:W-:-:S13]  /*12e0*/  ISETP.NE.AND.EX P1, PT, RZ, UR5, PT, P1 ;  /* 0x00000005ff007c0c */ /* 0x000fda000bf25310 */
[----:B------:R-:W-:Y:S05]  /*12f0*/  @!P1 BRA `(.L_x_3747) ;  /* 0x0000000000109947 */ /* 0x000fea0003800000 */
[----:B------:R-:W-:-:S04]  /*1300*/  IADD3 R4, P0, R218, UR4, RZ ;  /* 0x00000004da047c10 */ /* 0x000fc8000ff1e0ff */
[----:B------:R-:W-:-:S05]  /*1310*/  IADD3.X R5, R219, UR5, RZ, P0, !PT ;  /* 0x00000005db057c10 */ /* 0x000fca00087fe4ff */
[----:B------:R0:W5:Y:S01]  /*1320*/  LDG.E R24, desc[UR40][R4.64] ;  /* 0x0000002804187981 */ /* 0x000162000c1e1900 */
[----:B------:R-:W-:Y:S05]  /*1330*/  BRA `(.L_x_3748) ;  /* 0x0000000000107947 */ /* 0x000fea0003800000 */
.L_x_3747:
[----:B------:R-:W-:Y:S05]  /*1340*/  @!P0 BRA `(.L_x_3748) ;  /* 0x00000000000c8947 */ /* 0x000fea0003800000 */
[----:B------:R-:W2:Y:S04]  /*1350*/  LDG.E R5, desc[UR40][R8.64] ;  /* 0x0000002808057981 */ /* 0x000ea8000c1e1900 */
[----:B------:R-:W2:Y:S02]  /*1360*/  LDG.E R24, desc[UR40][R8.64+0x4] ;  /* 0x0000042808187981 */ /* 0x000ea4000c1e1900 */
[----:B--2---:R-:W-:-:S07]  /*1370*/  IMAD.IADD R24, R24, 0x1, -R5 ;  /* 0x0000000118187824 */ /* 0x004fce00078e0a05 */
.L_x_3748:
        /* <DEDUP_REMOVED lines=9> */
[----:B------:R-:W-:Y:S01]  /*1410*/  LEA R3, R201, 0xdf, 0x7 ;  /* 0x000000dfc9037811 */ /* 0x000fe200078e38ff */
        /* <DEDUP_REMOVED lines=10> */
[C---:B------:R-:W-:Y:S01]  /*14c0*/  VIADD R0, R203.reuse, 0x5f ;  /* 0x0000005fcb007836 */ /* 0x040fe20000000000 */
[----:B------:R-:W-:-:S03]  /*14d0*/  IADD3 R3, R203, R3, -R200 ;  /* 0x00000003cb037210 */ /* 0x000fc60007ffe8c8 */
[----:B------:R-:W-:-:S04]  /*14e0*/  IMAD.HI R0, R0, 0x2aaaaaab, RZ ;  /* 0x2aaaaaab00007827 */ /* 0x000fc800078e02ff */
[----:B------:R-:W-:Y:S01]  /*14f0*/  IMAD.HI R4, R3, 0x2aaaaaab, RZ ;  /* 0x2aaaaaab03047827 */ /* 0x000fe200078e02ff */
[----:B------:R-:W-:-:S04]  /*1500*/  SHF.R.U32.HI R3, RZ, 0x1f, R0 ;  /* 0x0000001fff037819 */ /* 0x000fc80000011600 */
[----:B------:R-:W-:Y:S02]  /*1510*/  SHF.R.U32.HI R5, RZ, 0x1f, R4 ;  /* 0x0000001fff057819 */ /* 0x000fe40000011604 */
[----:B------:R-:W-:Y:S02]  /*1520*/  LEA.HI.SX32 R3, R0, R3, 0x1c ;  /* 0x0000000300037211 */ /* 0x000fe400078fe2ff */
[----:B------:R-:W-:-:S04]  /*1530*/  LEA.HI.SX32 R176, R4, R5, 0x1c ;  /* 0x0000000504b07211 */ /* 0x000fc800078fe2ff */
[----:B------:R-:W-:-:S05]  /*1540*/  VIMNMX R176, R3, R176, PT ;  /* 0x000000b003b07248 */ /* 0x000fca0003fe0100 */
[----:B------:R-:W-:-:S05]  /*1550*/  IMAD R3, R176, 0x60, -R11 ;  /* 0x00000060b0037824 */ /* 0x000fca00078e0a0b */
[----:B------:R-:W-:-:S04]  /*1560*/  VIMNMX R3, R3, R60, PT ;  /* 0x0000003c03037248 */ /* 0x000fc80003fe0100 */
[----:B------:R-:W-:Y:S01]  /*1570*/  ISETP.GT.AND P0, PT, R3, R58, PT ;  /* 0x0000003a0300720c */ /* 0x000fe20003f04270 */
[----:B------:R-:W-:-:S05]  /*1580*/  IMAD.WIDE.U32 R58, R58, -0x55555555, RZ ;  /* 0xaaaaaaab3a3a7825 */ /* 0x000fca00078e00ff */
[----:B------:R-:W-:-:S05]  /*1590*/  SHF.R.U32.HI R58, RZ, 0x6, R59 ;  /* 0x00000006ff3a7819 */ /* 0x000fca000001163b */
[----:B------:R-:W-:Y:S02]  /*15a0*/  IMAD.MOV.U32 R59, RZ, RZ, R58 ;  /* 0x000000ffff3b7224 */ /* 0x000fe400078e003a */
[----:B------:R-:W-:-:S05]  /*15b0*/  @P0 IADD3 R0, R3, 0x5f, RZ ;  /* 0x0000005f03000810 */ /* 0x000fca0007ffe0ff */
        /* <DEDUP_REMOVED lines=25> */
[----:B-1---5:R-:W-:Y:S05]  /*1750*/  CALL.ABS.NOINC R14 ;  /* 0x000000000e007343 */ /* 0x022fea0003c00000 */
.L_x_3751:
[----:B------:R-:W-:Y:S05]  /*1760*/  BSYNC B6 ;  /* 0x0000000000067941 */ /* 0x000fea0003800000 */
.L_x_3750:
        /* <DEDUP_REMOVED lines=17> */
[----:B0-----:R-:W-:-:S07]  /*1880*/  IMAD.MOV.U32 R13, RZ, RZ, RZ ;  /* 0x000000ffff0d7224 */ /* 0x001fce00078e00ff */
[----:B------:R-:W-:-:S07]  /*1890*/  LEPC R20, `(.L_x_3753) ;  /* 0x000000001014794e */ /* 0x000fce0000000000 */
[----:B-1---5:R-:W-:Y:S05]  /*18a0*/  CALL.ABS.NOINC R14 ;  /* 0x000000000e007343 */ /* 0x022fea0003c00000 */
.L_x_3753:
[----:B------:R-:W-:Y:S05]  /*18b0*/  BSYNC B6 ;  /* 0x0000000000067941 */ /* 0x000fea0003800000 */
.L_x_3752:
        /* <DEDUP_REMOVED lines=8> */
[C---:B------:R-:W-:Y:S02]  /*1940*/  VIADD R97, R16.reuse, 0x20 ;  /* 0x0000002010617836 */ /* 0x040fe40000000000 */
        /* <DEDUP_REMOVED lines=10> */
[C---:B------:R-:W-:Y:S01]  /*19f0*/  VIADD R90, R16.reuse, 0xa0 ;  /* 0x000000a0105a7836 */ /* 0x040fe20000000000 */
[----:B------:R-:W-:Y:S01]  /*1a00*/  IADD3 R92, R16, 0x80, RZ ;  /* 0x00000080105c7810 */ /* 0x000fe20007ffe0ff */
[----:B------:R-:W-:Y:S01]  /*1a10*/  IMAD.SHL.U32 R28, R235, 0x4, RZ ;  /* 0x00000004eb1c7824 */ /* 0x000fe200078e00ff */
[----:B-1----:R-:W-:Y:S01]  /*1a20*/  SHF.L.U64.HI R86, R42, 0x6, R43 ;  /* 0x000000062a567819 */ /* 0x002fe2000001022b */
[-C--:B------:R-:W-:Y:S01]  /*1a30*/  IMAD R6, R33, R42.reuse, RZ ;  /* 0x0000002a21067224 */ /* 0x080fe200078e02ff */
[----:B---3--:R-:W-:Y:S01]  /*1a40*/  SHF.L.U64.HI R85, R54, 0x6, R55 ;  /* 0x0000000636557819 */ /* 0x008fe20000010237 */
[----:B--2---:R-:W-:Y:S01]  /*1a50*/  IMAD.WIDE.U32 R4, R56, R42, RZ ;  /* 0x0000002a38047225 */ /* 0x004fe200078e00ff */
[----:B------:R-:W-:-:S02]  /*1a60*/  SHF.R.U32.HI R26, RZ, 0x7, R20 ;  /* 0x00000007ff1a7819 */ /* 0x000fc40000011614 */
[----:B------:R-:W-:Y:S01]  /*1a70*/  SHF.R.S32.HI R29, RZ, 0x1f, R28 ;  /* 0x0000001fff1d7819 */ /* 0x000fe2000001141c */
[----:B------:R-:W0:Y:S01]  /*1a80*/  @P0 LDC R3, c[0x0][0x42c] ;  /* 0x00010b00ff030b82 */ /* 0x000e220000000800 */
[----:B------:R-:W-:Y:S01]  /*1a90*/  ISETP.NE.AND P6, PT, R26, 0x1, PT ;  /* 0x000000011a00780c */ /* 0x000fe20003fc5270 */
[----:B------:R-:W-:Y:S01]  /*1aa0*/  IMAD.SHL.U32 R87, R233, 0x40, RZ ;  /* 0x00000040e9577824 */ /* 0x000fe200078e00ff */
[----:B------:R-:W-:Y:S01]  /*1ab0*/  SHF.L.U32 R83, R54, 0x6, RZ ;  /* 0x0000000636537819 */ /* 0x000fe200000006ff */
[----:B------:R-:W-:Y:S01]  /*1ac0*/  IMAD.MOV.U32 R78, RZ, RZ, 0x20 ;  /* 0x00000020ff4e7424 */ /* 0x000fe200078e00ff */
[----:B------:R-:W-:Y:S01]  /*1ad0*/  SHF.R.S32.HI R81, RZ, 0x1f, R225 ;  /* 0x0000001fff517819 */ /* 0x000fe200000114e1 */
[----:B------:R-:W-:Y:S01]  /*1ae0*/  VIADD R79, R26, 0x8 ;  /* 0x000000081a4f7836 */ /* 0x000fe20000000000 */
[----:B------:R-:W-:Y:S01]  /*1af0*/  LOP3.LUT R87, R87, 0x1c0, RZ, 0xc0, !PT ;  /* 0x000001c057577812 */ /* 0x000fe200078ec0ff */
[----:B------:R-:W1:Y:S01]  /*1b00*/  @P0 LDC R7, c[0x0][0x430] ;  /* 0x00010c00ff070b82 */ /* 0x000e620000000800 */
[----:B------:R-:W-:Y:S01]  /*1b10*/  SHF.R.U32.HI R26, RZ, 0x3, R208 ;  /* 0x00000003ff1a7819 */ /* 0x000fe200000116d0 */
[----:B------:R-:W-:Y:S01]  /*1b20*/  IMAD R75, R43, 0x60, RZ ;  /* 0x000000602b4b7824 */ /* 0x000fe200078e02ff */
[----:B------:R-:W-:Y:S01]  /*1b30*/  SHF.R.U32.HI R80, RZ, 0x3, R87 ;  /* 0x00000003ff507819 */ /* 0x000fe20000011657 */
[----:B------:R-:W-:-:S02]  /*1b40*/  IMAD.SHL.U32 R84, R42, 0x40, RZ ;  /* 0x000000402a547824 */ /* 0x000fc400078e00ff */
[----:B----4-:R-:W-:Y:S02]  /*1b50*/  IMAD.SHL.U32 R76, R27, 0x2, RZ ;  /* 0x000000021b4c7824 */ /* 0x010fe400078e00ff */
        /* <DEDUP_REMOVED lines=16> */
[----:B------:R-:W-:Y:S01]  /*1c60*/  SEL R8, R0, RZ, !P0 ;  /* 0x000000ff00087207 */ /* 0x000fe20004000000 */
[----:B------:R-:W0:Y:S02]  /*1c70*/  LDC.64 R24, c[0x0][0x3e8] ;  /* 0x0000fa00ff187b82 */ /* 0x000e240000000a00 */
[----:B------:R-:W-:-:S04]  /*1c80*/  IMAD.WIDE.U32 R20, R41, UR4, R4 ;  /* 0x0000000429147c25 */ /* 0x000fc8000f8e0004 */
[----:B------:R-:W-:Y:S02]  /*1c90*/  IMAD R0, R8, UR4, RZ ;  /* 0x0000000408007c24 */ /* 0x000fe4000f8e02ff */
[----:B------:R-:W-:-:S04]  /*1ca0*/  IMAD.WIDE.U32 R4, R19, R42, R16 ;  /* 0x0000002a13047225 */ /* 0x000fc800078e0010 */
[----:B------:R-:W-:Y:S01]  /*1cb0*/  IMAD R95, R41, UR5, R0 ;  /* 0x00000005295f7c24 */ /* 0x000fe2000f8e0200 */
[----:B------:R-:W-:Y:S05]  /*1cc0*/  @!P6 WARPSYNC.ALL ;  /* 0x000000000000e948 */ /* 0x000fea0003800000 */
[----:B------:R-:W-:Y:S01]  /*1cd0*/  ULDC UR4, c[0x0][0x310] ;  /* 0x0000c40000047ab9 */ /* 0x000fe20000000800 */
[----:B------:R-:W-:Y:S01]  /*1ce0*/  IMAD.IADD R95, R21, 0x1, R95 ;  /* 0x00000001155f7824 */ /* 0x000fe200078e025f */
[----:B------:R-:W-:Y:S01]  /*1cf0*/  ISETP.GE.AND P1, PT, R97, UR4, PT ;  /* 0x0000000461007c0c */ /* 0x000fe2000bf26270 */
[----:B------:R-:W-:Y:S01]  /*1d00*/  ULDC.64 UR6, c[0x0][0x320] ;  /* 0x0000c80000067ab9 */ /* 0x000fe20000000a00 */
[----:B------:R-:W-:Y:S01]  /*1d10*/  @!P6 BAR.SYNC.DEFER_BLOCKING 0x9, 0x100 ;  /* 0x024400000000eb1d */ /* 0x000fe20000010000 */
[----:B------:R-:W-:Y:S01]  /*1d20*/  IADD3 R93, P0, R20, R4, RZ ;  /* 0x00000004145d7210 */ /* 0x000fe20007f1e0ff */
[----:B------:R-:W-:Y:S01]  /*1d30*/  VIADD R4, R16, 0xc0 ;  /* 0x000000c010047836 */ /* 0x000fe20000000000 */
[----:B------:R-:W-:Y:S01]  /*1d40*/  SEL R3, RZ, 0xffffffff, P1 ;  /* 0xffffffffff037807 */ /* 0x000fe20000800000 */
[----:B0-----:R-:W-:Y:S01]  /*1d50*/  IMAD.WIDE.U32 R10, R19, R24, R16 ;  /* 0x00000018130a7225 */ /* 0x001fe200078e0010 */
[----:B------:R-:W-:-:S02]  /*1d60*/  IADD3.X R91, R95, R5, R6, P0, !PT ;  /* 0x000000055f5b7210 */ /* 0x000fc400007fe406 */
[C---:B------:R-:W-:Y:S01]  /*1d70*/  ISETP.GE.AND P0, PT, R16.reuse, UR4, PT ;  /* 0x0000000410007c0c */ /* 0x040fe2000bf06270 */
[----:B------:R-:W-:Y:S01]  /*1d80*/  IMAD.SHL.U32 R5, R3, 0x2, RZ ;  /* 0x0000000203057824 */ /* 0x000fe200078e00ff */
[----:B------:R-:W-:Y:S01]  /*1d90*/  IADD3 R6, R16, 0xe0, RZ ;  /* 0x000000e010067810 */ /* 0x000fe20007ffe0ff */
[----:B------:R-:W-:Y:S01]  /*1da0*/  IMAD R3, R7, UR6, RZ ;  /* 0x0000000607037c24 */ /* 0x000fe2000f8e02ff */
[----:B------:R-:W-:Y:S01]  /*1db0*/  SEL R0, RZ, 0x1, P0 ;  /* 0x00000001ff007807 */ /* 0x000fe20000000000 */
[----:B------:R-:W-:Y:S01]  /*1dc0*/  IMAD.WIDE.U32 R42, R42, 0x60, RZ ;  /* 0x000000602a2a7825 */ /* 0x000fe200078e00ff */
[----:B------:R-:W-:Y:S02]  /*1dd0*/  ISETP.GE.AND P0, PT, R96, UR4, PT ;  /* 0x0000000460007c0c */ /* 0x000fe4000bf06270 */
[----:B------:R-:W-:Y:S01]  /*1de0*/  ISETP.GE.AND P1, PT, R94, UR4, PT ;  /* 0x000000045e007c0c */ /* 0x000fe2000bf26270 */
[----:B------:R-:W-:Y:S01]  /*1df0*/  IMAD R7, R202, UR7, R3 ;  /* 0x00000007ca077c24 */ /* 0x000fe2000f8e0203 */
[----:B------:R-:W-:Y:S01]  /*1e00*/  ISETP.GE.AND P3, PT, R6, UR4, PT ;  /* 0x0000000406007c0c */ /* 0x000fe2000bf66270 */
[----:B------:R-:W-:Y:S01]  /*1e10*/  IMAD.WIDE.U32 R48, R24, 0x60, RZ ;  /* 0x0000006018307825 */ /* 0x000fe200078e00ff */
[----:B------:R-:W-:-:S02]  /*1e20*/  LOP3.LUT R0, R5, 0x2, R0, 0xe2, !PT ;  /* 0x0000000205007812 */ /* 0x000fc400078ee200 */
[----:B------:R-:W-:Y:S01]  /*1e30*/  SEL R3, RZ, 0x4, P0 ;  /* 0x00000004ff037807 */ /* 0x000fe20000000000 */
[----:B------:R-:W-:Y:S01]  /*1e40*/  IMAD.SHL.U32 R89, R24, 0x40, RZ ;  /* 0x0000004018597824 */ /* 0x000fe200078e00ff */
[----:B------:R-:W-:Y:S01]  /*1e50*/  SEL R6, RZ, 0x8, P1 ;  /* 0x00000008ff067807 */ /* 0x000fe20000800000 */
[----:B------:R-:W-:Y:S01]  /*1e60*/  IMAD.IADD R75, R43, 0x1, R75 ;  /* 0x000000012b4b7824 */ /* 0x000fe200078e024b */
[----:B------:R-:W-:Y:S02]  /*1e70*/  ISETP.GE.AND P0, PT, R92, UR4, PT ;  /* 0x000000045c007c0c */ /* 0x000fe4000bf06270 */
[----:B------:R-:W-:Y:S02]  /*1e80*/  ISETP.GE.AND P1, PT, R90, UR4, PT ;  /* 0x000000045a007c0c */ /* 0x000fe4000bf26270 */
[----:B------:R-:W-:Y:S01]  /*1e90*/  ISETP.GE.AND P2, PT, R4, UR4, PT ;  /* 0x0000000404007c0c */ /* 0x000fe2000bf46270 */
[----:B------:R-:W-:Y:S01]  /*1ea0*/  IMAD.WIDE.U32 R4, R202, UR6, R16 ;  /* 0x00000006ca047c25 */ /* 0x000fe2000f8e0010 */
[----:B------:R-:W-:Y:S01]  /*1eb0*/  LOP3.LUT R0, R6, R0, R3, 0xfe, !PT ;  /* 0x0000000006007212 */ /* 0x000fe200078efe03 */
[----:B------:R-:W-:Y:S01]  /*1ec0*/  ULDC.64 UR4, c[0x0][0x328] ;  /* 0x0000ca0000047ab9 */ /* 0x000fe20000000a00 */
[----:B------:R-:W-:Y:S01]  /*1ed0*/  SEL R3, RZ, 0x10, P0 ;  /* 0x00000010ff037807 */ /* 0x000fe20000000000 */
[----:B------:R-:W-:Y:S01]  /*1ee0*/  IMAD.IADD R5, R5, 0x1, R7 ;  /* 0x0000000105057824 */ /* 0x000fe200078e0207 */
[----:B------:R-:W-:Y:S01]  /*1ef0*/  SEL R6, RZ, 0x20, P1 ;  /* 0x00000020ff067807 */ /* 0x000fe20000800000 */
[----:B------:R-:W-:Y:S01]  /*1f00*/  IMAD R7, R8, UR4, RZ ;  /* 0x0000000408077c24 */ /* 0x000fe2000f8e02ff */
[----:B------:R-:W-:Y:S01]  /*1f10*/  ISETP.GE.AND P0, PT, R16, R27, PT ;  /* 0x0000001b1000720c */ /* 0x000fe20003f06270 */
[----:B------:R-:W-:Y:S01]  /*1f20*/  IMAD.WIDE.U32 R8, R19, R54, R16 ;  /* 0x0000003613087225 */ /* 0x000fe200078e0010 */
[----:B------:R-:W-:-:S02]  /*1f30*/  LOP3.LUT R3, R6, R0, R3, 0xfe, !PT ;  /* 0x0000000006037212 */ /* 0x000fc400078efe03 */
[----:B------:R-:W-:Y:S01]  /*1f40*/  SEL R0, RZ, 0x40, P2 ;  /* 0x00000040ff007807 */ /* 0x000fe20001000000 */
[----:B------:R-:W-:Y:S01]  /*1f50*/  IMAD R63, R41, UR5, R7 ;  /* 0x00000005293f7c24 */ /* 0x000fe2000f8e0207 */
[----:B------:R-:W-:Y:S01]  /*1f60*/  LOP3.LUT P1, RZ, R233, 0x4, RZ, 0xc0, !PT ;  /* 0x00000004e9ff7812 */ /* 0x000fe2000782c0ff */
[----:B------:R-:W-:Y:S01]  /*1f70*/  IMAD.WIDE.U32 R40, R41, UR4, R4 ;  /* 0x0000000429287c25 */ /* 0x000fe2000f8e0004 */
[----:B------:R-:W-:Y:S01]  /*1f80*/  LOP3.LUT R0, R3, R0, RZ, 0xfc, !PT ;  /* 0x0000000003007212 */ /* 0x000fe200078efcff */
[----:B------:R-:W-:Y:S01]  /*1f90*/  ULDC UR4, c[0x0][0x2e4] ;  /* 0x0000b90000047ab9 */ /* 0x000fe20000000800 */
[----:B------:R-:W-:Y:S01]  /*1fa0*/  SEL R3, R27, RZ, P0 ;  /* 0x000000ff1b037207 */ /* 0x000fe20000000000 */
[----:B------:R-:W-:Y:S01]  /*1fb0*/  IMAD R4, R228, R54, RZ ;  /* 0x00000036e4047224 */ /* 0x000fe200078e02ff */
[----:B------:R-:W-:Y:S01]  /*1fc0*/  SHF.L.U64.HI R82, R24, 0x6, R25 ;  /* 0x0000000618527819 */ /* 0x000fe20000010219 */
[----:B------:R-:W-:Y:S01]  /*1fd0*/  IMAD R6, R228, R24, RZ ;  /* 0x00000018e4067224 */ /* 0x000fe200078e02ff */
[C---:B------:R-:W-:Y:S01]  /*1fe0*/  IADD3 R56, P2, R19.reuse, R56, RZ ;  /* 0x0000003813387210 */ /* 0x040fe20007f5e0ff */
[C---:B------:R-:W-:Y:S01]  /*1ff0*/  IMAD R13, R19.reuse, R55, R4 ;  /* 0x00000037130d7224 */ /* 0x040fe200078e0204 */
[----:B------:R-:W-:Y:S01]  /*2000*/  SEL R78, R78, 0xffffffe0, !P1 ;  /* 0xffffffe04e4e7807 */ /* 0x000fe20004800000 */
[----:B------:R-:W-:Y:S01]  /*2010*/  IMAD.WIDE.U32 R4, R19, R54, R28 ;  /* 0x0000003613047225 */ /* 0x000fe200078e001c */
[----:B------:R-:W-:-:S02]  /*2020*/  IADD3.X R57, R228, R33, RZ, P2, !PT ;  /* 0x00000021e4397210 */ /* 0x000fc400017fe4ff */
[C---:B------:R-:W-:Y:S01]  /*2030*/  ISETP.GE.AND P1, PT, R16.reuse, UR4, PT ;  /* 0x0000000410007c0c */ /* 0x040fe2000bf26270 */
[----:B------:R-:W-:Y:S01]  /*2040*/  IMAD.IADD R3, R16, 0x1, R3 ;  /* 0x0000000110037824 */ /* 0x000fe200078e0203 */
[----:B------:R-:W-:Y:S01]  /*2050*/  IADD3 R5, R5, R13, RZ ;  /* 0x0000000d05057210 */ /* 0x000fe20007ffe0ff */
[----:B------:R-:W-:Y:S01]  /*2060*/  IMAD.IADD R9, R13, 0x1, R9 ;  /* 0x000000010d097824 */ /* 0x000fe200078e0209 */
[----:B-----5:R-:W-:Y:S01]  /*2070*/  SHF.R.S32.HI R13, RZ, 0x1f, R31 ;  /* 0x0000001fff0d7819 */ /* 0x020fe2000001141f */
[C---:B------:R-:W-:Y:S01]  /*2080*/  IMAD R15, R19.reuse, R25, R6 ;  /* 0x00000019130f7224 */ /* 0x040fe200078e0206 */
[----:B------:R-:W-:Y:S01]  /*2090*/  SHF.R.S32.HI R12, RZ, 0x1f, R3 ;  /* 0x0000001fff0c7819 */ /* 0x000fe20000011403 */
[-C--:B------:R-:W-:Y:S01]  /*20a0*/  IMAD.WIDE.U32 R6, R19, R24.reuse, R28 ;  /* 0x0000001813067225 */ /* 0x080fe200078e001c */
[----:B------:R-:W-:Y:S02]  /*20b0*/  ISETP.GE.AND P2, PT, R97, UR4, PT ;  /* 0x0000000461007c0c */ /* 0x000fe4000bf46270 */
[----:B------:R-:W-:Y:S01]  /*20c0*/  LEA.HI R12, R12, R3, RZ, 0x3 ;  /* 0x000000030c0c7211 */ /* 0x000fe200078f18ff */
[----:B------:R-:W-:Y:S01]  /*20d0*/  IMAD R14, R13, R24, RZ ;  /* 0x000000180d0e7224 */ /* 0x000fe200078e02ff */
[----:B------:R-:W-:Y:S01]  /*20e0*/  LOP3.LUT R3, R87, 0x18, R16, 0xf8, !PT ;  /* 0x0000001857037812 */ /* 0x000fe200078ef810 */
[----:B------:R-:W-:Y:S01]  /*20f0*/  IMAD.WIDE.U32 R52, R31, R54, R4 ;  /* 0x000000361f347225 */ /* 0x000fe200078e0004 */
[----:B------:R-:W-:-:S02]  /*2100*/  IADD3 R11, R15, R11, RZ ;  /* 0x0000000b0f0b7210 */ /* 0x000fc40007ffe0ff */
[----:B------:R-:W-:Y:S01]  /*2110*/  LOP3.LUT R4, R3, R80, RZ, 0x3c, !PT ;  /* 0x0000005003047212 */ /* 0x000fe200078e3cff */
[----:B------:R-:W-:Y:S01]  /*2120*/  IMAD.IADD R7, R7, 0x1, R15 ;  /* 0x0000000107077824 */ /* 0x000fe200078e020f */
[----:B------:R-:W-:Y:S01]  /*2130*/  LOP3.LUT R3, R87, 0x38, R12, 0xf8, !PT ;  /* 0x0000003857037812 */ /* 0x000fe200078ef80c */
[----:B------:R-:W-:Y:S01]  /*2140*/  IMAD R15, R31, R25, R14 ;  /* 0x000000191f0f7224 */ /* 0x000fe200078e020e */
[----:B------:R-:W-:Y:S01]  /*2150*/  SHF.R.S32.HI R68, RZ, 0x3, R12 ;  /* 0x00000003ff447819 */ /* 0x000fe2000001140c */
[----:B------:R-:W-:Y:S01]  /*2160*/  IMAD R14, R13, R54, RZ ;  /* 0x000000360d0e7224 */ /* 0x000fe200078e02ff */
[----:B------:R-:W-:Y:S01]  /*2170*/  LOP3.LUT R69, R12, 0xfffffff8, RZ, 0xc0, !PT ;  /* 0xfffffff80c457812 */ /* 0x000fe200078ec0ff */
[CC--:B------:R-:W-:Y:S01]  /*2180*/  IMAD.WIDE.U32 R44, R31.reuse, R24.reuse, R10 ;  /* 0x000000181f2c7225 */ /* 0x0c0fe200078e000a */
[----:B------:R-:W-:Y:S02]  /*2190*/  LOP3.LUT R12, R208, 0x38, R12, 0xf8, !PT ;  /* 0x00000038d00c7812 */ /* 0x000fe400078ef80c */
[----:B------:R-:W-:Y:S01]  /*21a0*/  SHF.R.S32.HI R62, RZ, 0x1f, R69 ;  /* 0x0000001fff3e7819 */ /* 0x000fe20000011445 */
[----:B------:R-:W-:Y:S01]  /*21b0*/  IMAD.WIDE.U32 R46, R31, R24, R6 ;  /* 0x000000181f2e7225 */ /* 0x000fe200078e0006 */
[----:B------:R-:W-:-:S02]  /*21c0*/  LOP3.LUT R65, R12, R26, RZ, 0x3c, !PT ;  /* 0x0000001a0c417212 */ /* 0x000fc400078e3cff */
[----:B------:R-:W-:Y:S01]  /*21d0*/  IADD3 R63, R41, R63, RZ ;  /* 0x0000003f293f7210 */ /* 0x000fe20007ffe0ff */
[----:B------:R-:W-:Y:S01]  /*21e0*/  IMAD R77, R209, 0x200, R4 ;  /* 0x00000200d14d7824 */ /* 0x000fe200078e0204 */
[----:B------:R-:W-:Y:S01]  /*21f0*/  LOP3.LUT R4, R3, R80, RZ, 0x3c, !PT ;  /* 0x0000005003047212 */ /* 0x000fe200078e3cff */
[----:B------:R-:W-:Y:S01]  /*2200*/  IMAD R7, R31, R55, R14 ;  /* 0x000000371f077224 */ /* 0x000fe200078e020e */
[----:B------:R-:W-:Y:S01]  /*2210*/  SEL R3, RZ, 0xffffff80, P3 ;  /* 0xffffff80ff037807 */ /* 0x000fe20001800000 */
[----:B------:R-:W-:Y:S01]  /*2220*/  IMAD R11, R55, 0x60, RZ ;  /* 0x00000060370b7824 */ /* 0x000fe200078e02ff */
[----:B------:R-:W-:Y:S01]  /*2230*/  IADD3 R66, R47, R15, RZ ;  /* 0x0000000f2f427210 */ /* 0x000fe20007ffe0ff */
[----:B------:R-:W-:Y:S01]  /*2240*/  IMAD.WIDE.U32 R50, R31, R54, R8 ;  /* 0x000000361f327225 */ /* 0x000fe200078e0008 */
[C---:B------:R-:W-:Y:S02]  /*2250*/  LOP3.LUT R3, R0.reuse, 0x80, R3, 0xc8, !PT ;  /* 0x0000008000037812 */ /* 0x040fe400078ec803 */
[----:B------:R-:W-:Y:S01]  /*2260*/  LOP3.LUT R0, R0, 0x40, RZ, 0xc0, !PT ;  /* 0x0000004000007812 */ /* 0x000fe200078ec0ff */
[----:B------:R-:W-:-:S04]  /*2270*/  IMAD.WIDE.U32 R54, R54, 0x60, RZ ;  /* 0x0000006036367825 */ /* 0x000fc800078e00ff */
[----:B------:R-:W-:Y:S01]  /*2280*/  IMAD R25, R25, 0x60, RZ ;  /* 0x0000006019197824 */ /* 0x000fe200078e02ff */
[----:B------:R-:W-:Y:S01]  /*2290*/  IADD3 R72, R55, R11, RZ ;  /* 0x0000000b37487210 */ /* 0x000fe20007ffe0ff */
[----:B------:R-:W-:Y:S02]  /*22a0*/  IMAD.IADD R73, R78, 0x1, R77 ;  /* 0x000000014e497824 */ /* 0x000fe400078e024d */
[----:B------:R-:W-:Y:S02]  /*22b0*/  IMAD.IADD R74, R49, 0x1, R25 ;  /* 0x00000001314a7824 */ /* 0x000fe400078e0219 */
[----:B------:R-:W-:Y:S02]  /*22c0*/  IMAD.IADD R71, R15, 0x1, R45 ;  /* 0x000000010f477824 */ /* 0x000fe400078e022d */
[----:B------:R-:W-:Y:S02]  /*22d0*/  IMAD.IADD R70, R7, 0x1, R51 ;  /* 0x0000000107467824 */ /* 0x000fe400078e0233 */
[----:B------:R-:W-:-:S02]  /*22e0*/  IMAD.IADD R64, R53, 0x1, R7 ;  /* 0x0000000135407824 */ /* 0x000fc400078e0207 */
[----:B------:R-:W-:Y:S02]  /*22f0*/  IMAD R67, R209, 0x200, R4 ;  /* 0x00000200d1437824 */ /* 0x000fe400078e0204 */
[----:B------:R-:W-:-:S07]  /*2300*/  IMAD.IADD R65, R210, 0x1, R65 ;  /* 0x00000001d2417824 */ /* 0x000fce00078e0241 */
.L_x_3801:
        /* <DEDUP_REMOVED lines=9> */
[CC--:B------:R-:W-:Y:S01]  /*23a0*/  IADD3 R4, P3, P4, R93.reuse, R106.reuse, R84 ;  /* 0x0000006a5d047210 */ /* 0x0c0fe20007c7e054 */
[----:B------:R-:W-:Y:S01]  /*23b0*/  IMAD R105, R2, 0x1800, R77 ;  /* 0x0000180002697824 */ /* 0x000fe200078e024d */
[----:B------:R-:W-:Y:S01]  /*23c0*/  IADD3 R6, P5, R93, R106, RZ ;  /* 0x0000006a5d067210 */ /* 0x000fe20007fbe0ff */
[----:B------:R-:W-:-:S03]  /*23d0*/  IMAD.IADD R38, R107, 0x1, R5 ;  /* 0x000000016b267824 */ /* 0x000fc600078e0205 */
[----:B------:R-:W-:Y:S01]  /*23e0*/  LEA R105, R105, R30, 0x1 ;  /* 0x0000001e69697211 */ /* 0x000fe200078e08ff */
[----:B------:R-:W-:Y:S01]  /*23f0*/  IMAD.X R7, R38, 0x1, R91, P5 ;  /* 0x0000000126077824 */ /* 0x000fe200028e065b */
[----:B------:R-:W-:Y:S02]  /*2400*/  IADD3.X R5, R91, R38, R86, P3, P4 ;  /* 0x000000265b057210 */ /* 0x000fe40001fe8456 */
[-C--:B0-----:R-:W-:Y:S02]  /*2410*/  LEA R12, P3, R4, R100.reuse, 0x1 ;  /* 0x00000064040c7211 */ /* 0x081fe400078608ff */
[----:B------:R-:W-:Y:S02]  /*2420*/  LEA R14, P5, R6, R100, 0x1 ;  /* 0x00000064060e7211 */ /* 0x000fe400078a08ff */
[----:B------:R-:W-:Y:S01]  /*2430*/  LEA.HI.X R13, R4, R101, R5, 0x1, P3 ;  /* 0x00000065040d7211 */ /* 0x000fe200018f0c05 */
[----:B------:R-:W-:Y:S01]  /*2440*/  IMAD R5, R2, 0x1800, R73 ;  /* 0x0000180002057824 */ /* 0x000fe200078e0249 */
[----:B-1----:R-:W-:-:S02]  /*2450*/  ISETP.GE.AND P3, PT, R103, 0x1, PT ;  /* 0x000000016700780c */ /* 0x002fc40003f66270 */
[----:B------:R-:W-:Y:S01]  /*2460*/  ISETP.GT.AND P4, PT, R59, R58, PT ;  /* 0x0000003a3b00720c */ /* 0x000fe20003f84270 */
[----:B------:R-:W-:Y:S01]  /*2470*/  IMAD R104, R5, 0x2, R30 ;  /* 0x0000000205687824 */ /* 0x000fe200078e021e */
[----:B------:R-:W-:Y:S02]  /*2480*/  LEA.HI.X R15, R6, R101, R7, 0x1, P5 ;  /* 0x00000065060f7211 */ /* 0x000fe400028f0c07 */
        /* <DEDUP_REMOVED lines=26> */
[----:B------:R-:W-:Y:S02]  /*2630*/  CS2R R36, SRZ ;  /* 0x0000000000247805 */ /* 0x000fe4000001ff00 */
[----:B------:R-:W-:Y:S02]  /*2640*/  IADD3.X R24, R99, R64, RZ, P3, !PT ;  /* 0x0000004063187210 */ /* 0x000fe40001ffe4ff */
        /* <DEDUP_REMOVED lines=16> */
.L_x_3758:
[----:B------:R-:W-:Y:S05]  /*2750*/  BSYNC B1 ;  /* 0x0000000000017941 */ /* 0x000fea0003800000 */
.L_x_3757:
[----:B------:R-:W-:Y:S01]  /*2760*/  ISETP.GE.AND P5, PT, R225, R102, PT ;  /* 0x00000066e100720c */ /* 0x000fe20003fa6270 */
[----:B------:R-:W-:Y:S01]  /*2770*/  BSSY B1, `(.L_x_3759) ;  /* 0x000001c000017945 */ /* 0x000fe20003800000 */
[----:B------:R-:W-:Y:S02]  /*2780*/  CS2R R26, SRZ ;  /* 0x00000000001a7805 */ /* 0x000fe4000001ff00 */
[----:B0-----:R-:W-:Y:S01]  /*2790*/  CS2R R8, SRZ ;  /* 0x0000000000087805 */ /* 0x001fe2000001ff00 */
        /* <DEDUP_REMOVED lines=25> */
.L_x_3760:
[----:B------:R-:W-:Y:S05]  /*2930*/  BSYNC B1 ;  /* 0x0000000000017941 */ /* 0x000fea0003800000 */
.L_x_3759:
        /* <DEDUP_REMOVED lines=28> */
.L_x_3761:
[----:B------:R-:W-:Y:S01]  /*2b00*/  LEA R88, R2, R18, 0x3 ;  /* 0x0000001202587211 */ /* 0x000fe200078e18ff */
[----:B------:R-:W-:Y:S01]  /*2b10*/  BSSY B1, `(.L_x_3762) ;  /* 0x0000004000017945 */ /* 0x000fe20003800000 */
[----:B------:R-:W-:-:S04]  /*2b20*/  SHF.L.U32 R99, R204, 0x1f, RZ ;  /* 0x0000001fcc637819 */ /* 0x000fc800000006ff */
[----:B------:R-:W0:Y:S02]  /*2b30*/  SYNCS.PHASECHK.TRANS64.TRYWAIT P6, [R88+URZ+0x22890], R99 ;  /* 0x02289063580075a7 */ /* 0x000e2400080c017f */
[----:B0-----:R-:W-:Y:S05]  /*2b40*/  @!P6 BRA `(.L_x_3763) ;  /* 0x0000016000d8e947 */ /* 0x001fea0003800000 */
.L_x_4002:
[----:B------:R-:W-:Y:S05]  /*2b50*/  BSYNC B1 ;  /* 0x0000000000017941 */ /* 0x000fea0003800000 */
.L_x_3762:
        /* <DEDUP_REMOVED lines=17> */
[-C--:B------:R-:W-:Y:S01]  /*2c70*/  FMUL.FTZ R112, R6, R39.reuse ;  /* 0x0000002706707220 */ /* 0x080fe20000410000 */
[--C-:B------:R-:W-:Y:S02]  /*2c80*/  HADD2.F32 R37, -RZ, R7.reuse.H1_H1 ;  /* 0x30000007ff257230 */ /* 0x100fe40000004100 */
[----:B------:R-:W-:Y:S01]  /*2c90*/  FMUL.FTZ R39, R5, R39 ;  /* 0x0000002705277220 */ /* 0x000fe20000410000 */
[----:B------:R-:W-:Y:S02]  /*2ca0*/  HADD2.F32 R38, -RZ, R38.H0_H0 ;  /* 0x20000026ff267230 */ /* 0x000fe40000004100 */
[----:B------:R-:W-:Y:S02]  /*2cb0*/  HADD2.F32 R7, -RZ, R7.H0_H0 ;  /* 0x20000007ff077230 */ /* 0x000fe40000004100 */
[----:B------:R-:W-:Y:S01]  /*2cc0*/  FMUL.FTZ R114, R37, R110 ;  /* 0x0000006e25727220 */ /* 0x000fe20000410000 */
[----:B------:R-:W-:-:S02]  /*2cd0*/  HADD2.F32 R108, -RZ, R108.H0_H0 ;  /* 0x2000006cff6c7230 */ /* 0x000fc40000004100 */
[-C--:B------:R-:W-:Y:S01]  /*2ce0*/  FFMA.FTZ R112, R5, R38.reuse, -R112 ;  /* 0x0000002605707223 */ /* 0x080fe20000010870 */
[----:B------:R-:W-:Y:S01]  /*2cf0*/  FFMA.FTZ R111, R6, R38, R39 ;  /* 0x00000026066f7223 */ /* 0x000fe20000010027 */
[C---:B------:R-:W-:Y:S01]  /*2d00*/  FMUL.FTZ R110, R7.reuse, R110 ;  /* 0x0000006e076e7220 */ /* 0x040fe20000410000 */
[--C-:B------:R-:W-:Y:S02]  /*2d10*/  HADD2.F32 R38, -RZ, R113.reuse.H0_H0 ;  /* 0x20000071ff267230 */ /* 0x100fe40000004100 */
[-C--:B------:R-:W-:Y:S01]  /*2d20*/  FFMA.FTZ R114, R7, R108.reuse, -R114 ;  /* 0x0000006c07727223 */ /* 0x080fe20000010872 */
[----:B------:R-:W-:Y:S02]  /*2d30*/  HADD2.F32 R39, -RZ, R113.H1_H1 ;  /* 0x30000071ff277230 */ /* 0x000fe40000004100 */
[----:B------:R-:W-:Y:S01]  /*2d40*/  FFMA.FTZ R115, R37, R108, R110 ;  /* 0x0000006c25737223 */ /* 0x000fe2000001006e */
[----:B------:R-:W-:Y:S02]  /*2d50*/  HADD2.F32 R5, -RZ, R4.H1_H1 ;  /* 0x30000004ff057230 */ /* 0x000fe40000004100 */
[----:B------:R-:W-:-:S02]  /*2d60*/  HADD2.F32 R6, -RZ, R36.H1_H1 ;  /* 0x30000024ff067230 */ /* 0x000fc40000004100 */
[----:B------:R-:W-:Y:S02]  /*2d70*/  HADD2.F32 R4, -RZ, R4.H0_H0 ;  /* 0x20000004ff047230 */ /* 0x000fe40000004100 */
[----:B------:R-:W-:Y:S02]  /*2d80*/  HADD2.F32 R36, -RZ, R36.H0_H0 ;  /* 0x20000024ff247230 */ /* 0x000fe40000004100 */
[-C--:B------:R-:W-:Y:S01]  /*2d90*/  FMUL.FTZ R113, R6, R39.reuse ;  /* 0x0000002706717220 */ /* 0x080fe20000410000 */
[--C-:B------:R-:W-:Y:S02]  /*2da0*/  HADD2.F32 R7, -RZ, R109.reuse.H0_H0 ;  /* 0x2000006dff077230 */ /* 0x100fe40000004100 */
[----:B------:R-:W-:Y:S02]  /*2db0*/  HADD2.F32 R37, -RZ, R109.H1_H1 ;  /* 0x3000006dff257230 */ /* 0x000fe40000004100 */
[-C--:B------:R-:W-:Y:S01]  /*2dc0*/  FMUL.FTZ R109, R5, R38.reuse ;  /* 0x00000026056d7220 */ /* 0x080fe20000410000 */
[----:B------:R-:W-:Y:S01]  /*2dd0*/  FMUL.FTZ R38, R4, R38 ;  /* 0x0000002604267220 */ /* 0x000fe20000410000 */
[----:B------:R-:W-:-:S02]  /*2de0*/  FMUL.FTZ R39, R36, R39 ;  /* 0x0000002724277220 */ /* 0x000fc40000410000 */
[-C--:B------:R-:W-:Y:S01]  /*2df0*/  FFMA.FTZ R109, R4, R7.reuse, -R109 ;  /* 0x00000007046d7223 */ /* 0x080fe2000001086d */
[----:B------:R-:W-:Y:S01]  /*2e00*/  FFMA.FTZ R38, R5, R7, R38 ;  /* 0x0000000705267223 */ /* 0x000fe20000010026 */
[-C--:B------:R-:W-:Y:S01]  /*2e10*/  FFMA.FTZ R113, R36, R37.reuse, -R113 ;  /* 0x0000002524717223 */ /* 0x080fe20000010871 */
[----:B------:R-:W-:Y:S01]  /*2e20*/  FFMA.FTZ R6, R6, R37, R39 ;  /* 0x0000002506067223 */ /* 0x000fe20000010027 */
[----:B------:R-:W-:Y:S02]  /*2e30*/  F2FP.F16.F32.PACK_AB R5, R111, R112 ;  /* 0x000000706f05723e */ /* 0x000fe400000000ff */
[----:B------:R-:W-:Y:S02]  /*2e40*/  F2FP.F16.F32.PACK_AB R7, R115, R114 ;  /* 0x000000727307723e */ /* 0x000fe400000000ff */
[----:B------:R-:W-:Y:S02]  /*2e50*/  F2FP.F16.F32.PACK_AB R4, R38, R109 ;  /* 0x0000006d2604723e */ /* 0x000fe400000000ff */
[----:B------:R-:W-:-:S07]  /*2e60*/  F2FP.F16.F32.PACK_AB R6, R6, R113 ;  /* 0x000000710606723e */ /* 0x000fce00000000ff */
.L_x_3769:
[----:B------:R-:W-:Y:S05]  /*2e70*/  BSYNC B3 ;  /* 0x0000000000037941 */ /* 0x000fea0003800000 */
.L_x_3768:
[----:B--2---:R1:W-:Y:S02]  /*2e80*/  STG.E.128 desc[UR40][R14.64], R4 ;  /* 0x000000040e007986 */ /* 0x0043e4000c101d28 */
.L_x_3767:
[----:B------:R-:W-:Y:S05]  /*2e90*/  BSYNC B2 ;  /* 0x0000000000027941 */ /* 0x000fea0003800000 */
.L_x_3766:
        /* <DEDUP_REMOVED lines=47> */
.L_x_3771:
[----:B------:R-:W-:Y:S05]  /*3190*/  BSYNC B2 ;  /* 0x0000000000027941 */ /* 0x000fea0003800000 */
.L_x_3770:
[----:B--2---:R2:W-:Y:S02]  /*31a0*/  STG.E.128 desc[UR40][R14.64+0x40], R4 ;  /* 0x000040040e007986 */ /* 0x0045e4000c101d28 */
.L_x_3765:
[----:B------:R-:W-:Y:S05]  /*31b0*/  BSYNC B1 ;  /* 0x0000000000017941 */ /* 0x000fea0003800000 */
.L_x_3764:
[----:B------:R-:W-:Y:S05]  /*31c0*/  @P5 BRA `(.L_x_3772) ;  /* 0x0000001800f85947 */ /* 0x000fea0003800000 */
[----:B------:R-:W-:Y:S04]  /*31d0*/  BSSY B1, `(.L_x_3773) ;  /* 0x0000031000017945 */ /* 0x000fe80003800000 */
[----:B------:R-:W-:Y:S05]  /*31e0*/  @P1 BRA `(.L_x_3774) ;  /* 0x0000000000bc1947 */ /* 0x000fea0003800000 */
[----:B-12---:R1:W2:Y:S01]  /*31f0*/  LDS.128 R4, [R105+0x2000] ;  /* 0x0020000069047984 */ /* 0x0062a20000000c00 */
[----:B------:R-:W-:Y:S01]  /*3200*/  ISETP.GE.AND P4, PT, R28, R103, PT ;  /* 0x000000671c00720c */ /* 0x000fe20003f86270 */
[----:B------:R-:W-:-:S12]  /*3210*/  BSSY B2, `(.L_x_3775) ;  /* 0x000002b000027945 */ /* 0x000fd80003800000 */
[----:B-1----:R-:W-:Y:S05]  /*3220*/  @P4 BRA `(.L_x_3776) ;  /* 0x0000000000a44947 */ /* 0x002fea0003800000 */
[--C-:B------:R-:W-:Y:S02]  /*3230*/  SHF.R.U64 R15, R24, 0x10, R25.reuse ;  /* 0x00000010180f7819 */ /* 0x100fe40000001219 */
[----:B------:R-:W-:Y:S02]  /*3240*/  SHF.R.U32.HI R32, RZ, 0x10, R25 ;  /* 0x00000010ff207819 */ /* 0x000fe40000011619 */
[--C-:B------:R-:W-:Y:S01]  /*3250*/  SHF.R.U64 R33, R26, 0x10, R27.reuse ;  /* 0x000000101a217819 */ /* 0x100fe2000000121b */
[----:B------:R-:W-:Y:S01]  /*3260*/  HADD2.F32 R25, -RZ, R15.H0_H0 ;  /* 0x2000000fff197230 */ /* 0x000fe20000004100 */
[----:B--2---:R-:W-:Y:S01]  /*3270*/  MOV R14, R6 ;  /* 0x00000006000e7202 */ /* 0x004fe20000000f00 */
[--C-:B------:R-:W-:Y:S01]  /*3280*/  HADD2.F32 R6, -RZ, R5.reuse.H1_H1 ;  /* 0x30000005ff067230 */ /* 0x100fe20000004100 */
[----:B------:R-:W-:Y:S01]  /*3290*/  SHF.R.U32.HI R26, RZ, 0x10, R27 ;  /* 0x00000010ff1a7819 */ /* 0x000fe2000001161b */
[----:B------:R-:W-:Y:S02]  /*32a0*/  HADD2.F32 R32, -RZ, R32.H0_H0 ;  /* 0x20000020ff207230 */ /* 0x000fe40000004100 */
[----:B------:R-:W-:-:S02]  /*32b0*/  HADD2.F32 R5, -RZ, R5.H0_H0 ;  /* 0x20000005ff057230 */ /* 0x000fc40000004100 */
[CC--:B------:R-:W-:Y:S01]  /*32c0*/  FMUL.FTZ R34, R6.reuse, R25.reuse ;  /* 0x0000001906227220 */ /* 0x0c0fe20000410000 */
[----:B------:R-:W-:Y:S02]  /*32d0*/  HADD2.F32 R15, -RZ, R7.H1_H1 ;  /* 0x30000007ff0f7230 */ /* 0x000fe40000004100 */
        /* <DEDUP_REMOVED lines=30> */
.L_x_3776:
[----:B------:R-:W-:Y:S05]  /*34c0*/  BSYNC B2 ;  /* 0x0000000000027941 */ /* 0x000fea0003800000 */
.L_x_3775:
[----:B--2---:R3:W-:Y:S02]  /*34d0*/  STG.E.128 desc[UR40][R12.64], R4 ;  /* 0x000000040c007986 */ /* 0x0047e4000c101d28 */
.L_x_3774:
[----:B------:R-:W-:Y:S05]  /*34e0*/  BSYNC B1 ;  /* 0x0000000000017941 */ /* 0x000fea0003800000 */
.L_x_3773:
        /* <DEDUP_REMOVED lines=47> */
.L_x_3778:
[----:B------:R-:W-:Y:S05]  /*37e0*/  BSYNC B1 ;  /* 0x0000000000017941 */ /* 0x000fea0003800000 */
.L_x_3777:
[----:B--2---:R1:W-:Y:S01]  /*37f0*/  STG.E.128 desc[UR40][R12.64+0x40], R4 ;  /* 0x000040040c007986 */ /* 0x0043e2000c101d28 */
[----:B------:R-:W-:Y:S05]  /*3800*/  BRA `(.L_x_3772) ;  /* 0x0000001400687947 */ /* 0x000fea0003800000 */
.L_x_3756:
        /* <DEDUP_REMOVED lines=41> */
[----:B------:R-:W-:Y:S01]  /*3aa0*/  IMAD.MOV.U32 R39, RZ, RZ, R12 ;  /* 0x000000ffff277224 */ /* 0x000fe200078e000c */
[----:B------:R-:W-:Y:S02]  /*3ab0*/  MOV R88, R13 ;  /* 0x0000000d00587202 */ /* 0x000fe40000000f00 */
[----:B------:R-:W-:-:S02]  /*3ac0*/  PRMT R119, R32, 0x7610, R119 ;  /* 0x0000761020777816 */ /* 0x000fc40000000077 */
[----:B------:R-:W-:Y:S02]  /*3ad0*/  PRMT R125, R33, 0x7610, R125 ;  /* 0x00007610217d7816 */ /* 0x000fe4000000007d */
[----:B------:R-:W-:Y:S01]  /*3ae0*/  PRMT R131, R39, 0x7610, R131 ;  /* 0x0000761027837816 */ /* 0x000fe20000000083 */
[----:B---3--:R-:W-:Y:S02]  /*3af0*/  IMAD.MOV.U32 R32, RZ, RZ, R26 ;  /* 0x000000ffff207224 */ /* 0x008fe400078e001a */
[----:B------:R-:W-:Y:S02]  /*3b00*/  IMAD.MOV.U32 R33, RZ, RZ, R27 ;  /* 0x000000ffff217224 */ /* 0x000fe400078e001b */
[----:B0-----:R-:W-:Y:S01]  /*3b10*/  IMAD.MOV.U32 R34, RZ, RZ, R24 ;  /* 0x000000ffff227224 */ /* 0x001fe200078e0018 */
[----:B------:R-:W-:Y:S02]  /*3b20*/  PRMT R121, R88, 0x7610, R121 ;  /* 0x0000761058797816 */ /* 0x000fe40000000079 */
[----:B------:R-:W-:-:S02]  /*3b30*/  MOV R35, R25 ;  /* 0x0000001900237202 */ /* 0x000fc40000000f00 */
[----:B------:R-:W-:Y:S02]  /*3b40*/  PRMT R119, R119, 0x5410, R32 ;  /* 0x0000541077777816 */ /* 0x000fe40000000020 */
[----:B------:R-:W-:Y:S01]  /*3b50*/  PRMT R125, R125, 0x5410, R33 ;  /* 0x000054107d7d7816 */ /* 0x000fe20000000021 */
[----:B--2---:R-:W-:Y:S01]  /*3b60*/  IMAD.MOV.U32 R32, RZ, RZ, R6 ;  /* 0x000000ffff207224 */ /* 0x004fe200078e0006 */
[----:B------:R-:W-:Y:S01]  /*3b70*/  PRMT R131, R131, 0x5410, R34 ;  /* 0x0000541083837816 */ /* 0x000fe20000000022 */
[----:B------:R-:W-:Y:S01]  /*3b80*/  IMAD.MOV.U32 R33, RZ, RZ, R7 ;  /* 0x000000ffff217224 */ /* 0x000fe200078e0007 */
[----:B------:R-:W-:Y:S01]  /*3b90*/  PRMT R121, R121, 0x5410, R35 ;  /* 0x0000541079797816 */ /* 0x000fe20000000023 */
[----:B------:R-:W-:Y:S01]  /*3ba0*/  IMAD.MOV.U32 R34, RZ, RZ, R4 ;  /* 0x000000ffff227224 */ /* 0x000fe200078e0004 */
[----:B------:R-:W-:Y:S02]  /*3bb0*/  MOV R35, R5 ;  /* 0x0000000500237202 */ /* 0x000fe40000000f00 */
[----:B------:R-:W-:Y:S01]  /*3bc0*/  PRMT R110, R32, 0x5410, R33 ;  /* 0x00005410206e7816 */ /* 0x000fe20000000021 */
[----:B-----5:R-:W-:Y:S01]  /*3bd0*/  IMAD.MOV.U32 R32, RZ, RZ, R10 ;  /* 0x000000ffff207224 */ /* 0x020fe200078e000a */
        /* <DEDUP_REMOVED lines=8> */
.L_x_3779:
        /* <DEDUP_REMOVED lines=9> */
.L_x_4003:
[----:B------:R-:W-:Y:S05]  /*3cf0*/  BSYNC B1 ;  /* 0x0000000000017941 */ /* 0x000fea0003800000 */
.L_x_3780:
        /* <DEDUP_REMOVED lines=20> */
[----:B------:R-:W-:-:S05]  /*3e40*/  IMAD R35, R2, 0x1800, R35 ;  /* 0x0000180002237824 */ /* 0x000fca00078e0223 */
[----:B------:R-:W-:Y:S02]  /*3e50*/  LEA R36, R35, R18, 0x1 ;  /* 0x0000001223247211 */ /* 0x000fe400078e08ff */
        /* <DEDUP_REMOVED lines=85> */
.L_x_3785:
[----:B------:R-:W-:Y:S05]  /*43b0*/  BSYNC B2 ;  /* 0x0000000000027941 */ /* 0x000fea0003800000 */
.L_x_3784:
        /* <DEDUP_REMOVED lines=12> */
.L_x_3783:
[----:B------:R-:W-:Y:S05]  /*4480*/  BSYNC B1 ;  /* 0x0000000000017941 */ /* 0x000fea0003800000 */
.L_x_3782:
        /* <DEDUP_REMOVED lines=15> */
[----:B------:R-:W-:-:S04]  /*4580*/  LEA.HI.SX32 R35, R111, R68, 0x1c ;  /* 0x000000446f237211 */ /* 0x000fc800078fe2ff */
[----:B------:R-:W-:-:S04]  /*4590*/  SHF.L.U32 R35, R35, 0x3, RZ ;  /* 0x0000000323237819 */ /* 0x000fc800000006ff */
        /* <DEDUP_REMOVED lines=92> */
.L_x_3787:
[----:B------:R-:W-:Y:S05]  /*4b60*/  BSYNC B1 ;  /* 0x0000000000017941 */ /* 0x000fea0003800000 */
.L_x_3786:
        /* <DEDUP_REMOVED lines=10> */
.L_x_3755:
[----:B------:R-:W-:-:S06]  /*4c10*/  UISETP.NE.AND UP0, UPT, UR44, 0x3, UPT ;  /* 0x000000032c00788c */ /* 0x000fcc000bf05270 */
[----:B------:R-:W-:-:S13]  /*4c20*/  PLOP3.LUT P3, PT, PT, PT, UP0, 0x80, 0x0 ;  /* 0x000000000000781c */ /* 0x000fda0003f6f008 */
[----:B------:R-:W-:Y:S05]  /*4c30*/  @!P3 BRA `(.L_x_3788) ;  /* 0x000000000004b947 */ /* 0x000fea0003800000 */
[----:B------:R-:W-:Y:S01]  /*4c40*/  BPT.TRAP 0x1 ;  /* 0x000000040000795c */ /* 0x000fe20000300000 */
.L_x_3788:
[----:B------:R-:W-:Y:S01]  /*4c50*/  IMAD R88, R2, 0x8, R18 ;  /* 0x0000000802587824 */ /* 0x000fe200078e0212 */
[----:B------:R-:W-:Y:S01]  /*4c60*/  SHF.L.U32 R99, R204, 0x1f, RZ ;  /* 0x0000001fcc637819 */ /* 0x000fe200000006ff */
[----:B------:R-:W-:Y:S01]  /*4c70*/  IMAD R102, R59, -0x60, R60 ;  /* 0xffffffa03b667824 */ /* 0x000fe200078e023c */
[----:B------:R-:W-:Y:S02]  /*4c80*/  BSSY B1, `(.L_x_3789) ;  /* 0x0000004000017945 */ /* 0x000fe40003800000 */
[----:B------:R-:W0:Y:S02]  /*4c90*/  SYNCS.PHASECHK.TRANS64.TRYWAIT P4, [R88+URZ+0x22890], R99 ;  /* 0x02289063580075a7 */ /* 0x000e24000808017f */
[----:B------:R-:W-:Y:S01]  /*4ca0*/  VIMNMX R102, R102, 0x60, PT ;  /* 0x0000006066667848 */ /* 0x000fe20003fe0100 */
[----:B0-----:R-:W-:Y:S06]  /*4cb0*/  @!P4 BRA `(.L_x_3790) ;  /* 0x0000014000a4c947 */ /* 0x001fec0003800000 */
.L_x_4004:
[----:B------:R-:W-:Y:S05]  /*4cc0*/  BSYNC B1 ;  /* 0x0000000000017941 */ /* 0x000fea0003800000 */
.L_x_3789:
        /* <DEDUP_REMOVED lines=8> */
.L_x_3792:
[----:B------:R-:W-:Y:S05]  /*4d50*/  BSYNC B1 ;  /* 0x0000000000017941 */ /* 0x000fea0003800000 */
.L_x_3791:
[----:B------:R-:W-:Y:S05]  /*4d60*/  @P4 BRA `(.L_x_3772) ;  /* 0x0000000000104947 */ /* 0x000fea0003800000 */
[----:B-1----:R-:W1:Y:S04]  /*4d70*/  @!P1 LDS.128 R4, [R105+0x2000] ;  /* 0x0020000069049984 */ /* 0x002e680000000c00 */
[----:B------:R-:W2:Y:S04]  /*4d80*/  @!P2 LDS.128 R8, [R104+0x2000] ;  /* 0x002000006808a984 */ /* 0x000ea80000000c00 */
[----:B-1----:R3:W-:Y:S04]  /*4d90*/  @!P1 STG.E.128 desc[UR40][R12.64], R4 ;  /* 0x000000040c009986 */ /* 0x0027e8000c101d28 */
[----:B--2---:R3:W-:Y:S02]  /*4da0*/  @!P2 STG.E.128 desc[UR40][R12.64+0x40], R8 ;  /* 0x000040080c00a986 */ /* 0x0047e4000c101d28 */
.L_x_3772:
[----:B------:R-:W-:Y:S05]  /*4db0*/  BSYNC B0 ;  /* 0x0000000000007941 */ /* 0x000fea0003800000 */
.L_x_3754:
        /* <DEDUP_REMOVED lines=17> */
.L_x_3794:
[----:B------:R-:W-:Y:S05]  /*4ed0*/  BSYNC B0 ;  /* 0x0000000000007941 */ /* 0x000fea0003800000 */
.L_x_3793:
[----:B------:R-:W2:Y:S01]  /*4ee0*/  SYNCS.PHASECHK.TRANS64.TRYWAIT P3, [R88+URZ+0x228b0], R99 ;  /* 0x0228b063580075a7 */ /* 0x000ea2000806017f */
[----:B------:R-:W-:Y:S01]  /*4ef0*/  ULDC UR45, c[0x0][0x310] ;  /* 0x0000c400002d7ab9 */ /* 0x000fe20000000800 */
[----:B------:R-:W-:Y:S01]  /*4f00*/  ULDC.64 UR42, c[0x0][0x318] ;  /* 0x0000c600002a7ab9 */ /* 0x000fe20000000a00 */
[----:B------:R-:W-:Y:S01]  /*4f10*/  ULDC.64 UR38, c[0x0][0x308] ;  /* 0x0000c20000267ab9 */ /* 0x000fe20000000a00 */
[----:B------:R-:W-:Y:S01]  /*4f20*/  BSSY B0, `(.L_x_3795) ;  /* 0x0000003000007945 */ /* 0x000fe20003800000 */
[----:B-1----:R-:W-:-:S03]  /*4f30*/  IMAD R4, R2, 0x6000, R77 ;  /* 0x0000600002047824 */ /* 0x002fc600078e024d */
[----:B--2---:R-:W-:Y:S05]  /*4f40*/  @!P3 BRA `(.L_x_3796) ;  /* 0x000001400014b947 */ /* 0x004fea0003800000 */
.L_x_4005:
[----:B------:R-:W-:Y:S05]  /*4f50*/  BSYNC B0 ;  /* 0x0000000000007941 */ /* 0x000fea0003800000 */
.L_x_3795:
[----:B------:R-:W-:Y:S01]  /*4f60*/  ISETP.GE.AND P3, PT, R19, R102, PT ;  /* 0x000000661300720c */ /* 0x000fe20003f66270 */
[----:B------:R-:W-:Y:S01]  /*4f70*/  BSSY B0, `(.L_x_3797) ;  /* 0x0000026000007945 */ /* 0x000fe20003800000 */
[----:B------:R-:W-:Y:S01]  /*4f80*/  IADD3 R6, R78, R4, RZ ;  /* 0x000000044e067210 */ /* 0x000fe20007ffe0ff */
        /* <DEDUP_REMOVED lines=36> */
.L_x_3798:
[----:B------:R-:W-:Y:S05]  /*51d0*/  BSYNC B0 ;  /* 0x0000000000007941 */ /* 0x000fea0003800000 */
.L_x_3797:
[----:B------:R-:W-:Y:S01]  /*51e0*/  ISETP.GE.AND P3, PT, R225, R102, PT ;  /* 0x00000066e100720c */ /* 0x000fe20003f66270 */
[----:B------:R-:W-:-:S12]  /*51f0*/  BSSY B0, `(.L_x_3799) ;  /* 0x0000024000007945 */ /* 0x000fd80003800000 */
[----:B------:R-:W-:Y:S05]  /*5200*/  @P3 BRA `(.L_x_3800) ;  /* 0x0000000000883947 */ /* 0x000fea0003800000 */
[----:B------:R-:W-:Y:S01]  /*5210*/  IADD3 R7, P3, R32, 0x40, RZ ;  /* 0x0000004020077810 */ /* 0x000fe20007f7e0ff */
[----:B------:R-:W-:Y:S01]  /*5220*/  IMAD.MOV.U32 R4, RZ, RZ, R40 ;  /* 0x000000ffff047224 */ /* 0x000fe200078e0028 */
[----:B------:R-:W-:-:S03]  /*5230*/  MOV R5, R63 ;  /* 0x0000003f00057202 */ /* 0x000fc60000000f00 */
        /* <DEDUP_REMOVED lines=31> */
.L_x_3800:
[----:B------:R-:W-:Y:S05]  /*5430*/  BSYNC B0 ;  /* 0x0000000000007941 */ /* 0x000fea0003800000 */
.L_x_3799:
        /* <DEDUP_REMOVED lines=22> */
.L_x_3749:
[----:B------:R-:W-:Y:S02]  /*55a0*/  ISETP.GE.AND P2, PT, R176, 0x1, PT ;  /* 0x00000001b000780c */ /* 0x000fe40003f46270 */
[----:B------:R-:W-:Y:S02]  /*55b0*/  CS2R R4, SRZ ;  /* 0x0000000000047805 */ /* 0x000fe4000001ff00 */
[----:B------:R-:W-:Y:S01]  /*55c0*/  PLOP3.LUT P1, PT, PT, PT, PT, 0x80, 0x0 ;  /* 0x000000000000781c */ /* 0x000fe20003f2f070 */
[----:B------:R-:W-:Y:S01]  /*55d0*/  IMAD.MOV.U32 R0, RZ, RZ, RZ ;  /* 0x000000ffff007224 */ /* 0x000fe200078e00ff */
[----:B------:R-:W-:Y:S01]  /*55e0*/  MOV R3, RZ ;  /* 0x000000ff00037202 */ /* 0x000fe20000000f00 */
        /* <DEDUP_REMOVED lines=29> */
[----:B----4-:R-:W-:Y:S02]  /*57c0*/  CS2R R88, SRZ ;  /* 0x0000000000587805 */ /* 0x010fe4000001ff00 */
        /* <DEDUP_REMOVED lines=37> */
.L_x_3802:
[----:B------:R-:W-:Y:S01]  /*5a20*/  CS2R R24, SRZ ;  /* 0x0000000000187805 */ /* 0x000fe2000001ff00 */
[----:B------:R-:W-:Y:S06]  /*5a30*/  @!P2 BRA `(.L_x_3803) ;  /* 0x000000ac00f0a947 */ /* 0x000fec0003800000 */
[----:B------:R-:W-:-:S03]  /*5a40*/  UMOV UR4, 0xffffffff ;  /* 0xffffffff00047882 */ /* 0x000fc60000000000 */
[----:B------:R-:W-:Y:S05]  /*5a50*/  BRA.DIV UR4, `(.L_x_3804) ;  /* 0x0000013604647947 */ /* 0x000fea000b800000 */
[----:B------:R-:W0:Y:S02]  /*5a60*/  S2R R0, SR_TID.X ;  /* 0x0000000000007919 */ /* 0x000e240000002100 */
[----:B0-----:R-:W-:-:S04]  /*5a70*/  IADD3 R3, R0, -0x80, RZ ;  /* 0xffffff8000037810 */ /* 0x001fc80007ffe0ff */
[----:B------:R-:W-:-:S04]  /*5a80*/  SHF.R.S32.HI R0, RZ, 0x1f, R3 ;  /* 0x0000001fff007819 */ /* 0x000fc80000011403 */
[----:B------:R-:W-:-:S04]  /*5a90*/  LEA.HI R0, R0, R3, RZ, 0x7 ;  /* 0x0000000300007211 */ /* 0x000fc800078f38ff */
[----:B------:R-:W-:-:S05]  /*5aa0*/  SHF.R.S32.HI R0, RZ, 0x7, R0 ;  /* 0x00000007ff007819 */ /* 0x000fca0000011400 */
[----:B------:R0:W1:Y:S02]  /*5ab0*/  SHFL.IDX PT, R14, R0, RZ, 0x1f ;  /* 0x00001fff000e7589 */ /* 0x00006400000e0000 */
.L_x_4008:
[----:B01----:R-:W-:Y:S01]  /*5ac0*/  LEA.HI R0, R14, R14, RZ, 0x1 ;  /* 0x0000000e0e007211 */ /* 0x003fe200078f08ff */
[----:B------:R-:W-:Y:S01]  /*5ad0*/  VIADD R26, R18, 0x18400 ;  /* 0x00018400121a7836 */ /* 0x000fe20000000000 */
[----:B------:R-:W-:Y:S02]  /*5ae0*/  BSSY B6, `(.L_x_3805) ;  /* 0x0000018000067945 */ /* 0x000fe40003800000 */
        /* <DEDUP_REMOVED lines=23> */
.L_x_3806:
[----:B------:R-:W-:Y:S05]  /*5c60*/  BSYNC B6 ;  /* 0x0000000000067941 */ /* 0x000fea0003800000 */
.L_x_3805:
[----:B------:R-:W-:Y:S02]  /*5c70*/  ULDC UR4, c[0x0][0x3d4] ;  /* 0x0000f50000047ab9 */ /* 0x000fe40000000800 */
[----:B------:R-:W-:-:S13]  /*5c80*/  ISETP.LT.AND P0, PT, RZ, UR4, PT ;  /* 0x00000004ff007c0c */ /* 0x000fda000bf01270 */
[----:B------:R-:W-:Y:S05]  /*5c90*/  @P0 BRA `(.L_x_3807) ;  /* 0x00000000003c0947 */ /* 0x000fea0003800000 */
[----:B------:R-:W-:-:S04]  /*5ca0*/  LEA.HI R0, R226, R226, RZ, 0x1 ;  /* 0x000000e2e2007211 */ /* 0x000fc800078f08ff */
[----:B------:R-:W-:-:S05]  /*5cb0*/  LOP3.LUT R3, R0, 0xfffffffe, RZ, 0xc0, !PT ;  /* 0xfffffffe00037812 */ /* 0x000fca00078ec0ff */
[----:B------:R-:W-:-:S05]  /*5cc0*/  IMAD.IADD R3, R226, 0x1, -R3 ;  /* 0x00000001e2037824 */ /* 0x000fca00078e0a03 */
[----:B------:R-:W-:-:S04]  /*5cd0*/  SHF.L.U32 R3, R3, 0x1f, RZ ;  /* 0x0000001f03037819 */ /* 0x000fc800000006ff */
[----:B------:R0:W1:Y:S03]  /*5ce0*/  SYNCS.PHASECHK.TRANS64.TRYWAIT P0, [R18+URZ+0x22800], R3 ;  /* 0x02280003120075a7 */ /* 0x000066000800017f */
[----:B-1----:R-:W-:Y:S05]  /*5cf0*/  @!P0 NANOSLEEP.SYNCS 0x989680 ;  /* 0x009896800000895d */ /* 0x002fea0003900000 */
[----:B------:R-:W1:Y:S01]  /*5d00*/  @!P0 SYNCS.PHASECHK.TRANS64 P0, [R18+URZ+0x22800], R3 ;  /* 0x02280003120085a7 */ /* 0x000e62000800007f */
[----:B------:R-:W-:Y:S04]  /*5d10*/  BSSY B0, `(.L_x_3808) ;  /* 0x0000006000007945 */ /* 0x000fe80003800000 */
[----:B-1----:R-:W-:Y:S05]  /*5d20*/  @P0 BRA `(.L_x_3809) ;  /* 0x0000000000100947 */ /* 0x002fea0003800000 */
.L_x_3810:
[----:B-1----:R1:W2:Y:S02]  /*5d30*/  SYNCS.PHASECHK.TRANS64.TRYWAIT P0, [R18+URZ+0x22800], R3 ;  /* 0x02280003120075a7 */ /* 0x0022a4000800017f */
[----:B--2---:R-:W-:Y:S05]  /*5d40*/  @!P0 NANOSLEEP.SYNCS 0x989680 ;  /* 0x009896800000895d */ /* 0x004fea0003900000 */
[----:B------:R-:W2:Y:S02]  /*5d50*/  @!P0 SYNCS.PHASECHK.TRANS64 P0, [R18+URZ+0x22800], R3 ;  /* 0x02280003120085a7 */ /* 0x000ea4000800007f */
[----:B--2---:R-:W-:Y:S05]  /*5d60*/  @!P0 BRA `(.L_x_3810) ;  /* 0xfffffffc00f08947 */ /* 0x004fea000383ffff */
.L_x_3809:
[----:B------:R-:W-:Y:S05]  /*5d70*/  BSYNC B0 ;  /* 0x0000000000007941 */ /* 0x000fea0003800000 */
.L_x_3808:
[----:B------:R-:W-:Y:S05]  /*5d80*/  BRA `(.L_x_3811) ;  /* 0x0000002c004c7947 */ /* 0x000fea0003800000 */
.L_x_3807:
[----:B------:R-:W0:Y:S01]  /*5d90*/  LDC.64 R14, c[0x0][0x3e8] ;  /* 0x0000fa00ff0e7b82 */ /* 0x000e220000000a00 */
[----:B-----5:R-:W-:Y:S01]  /*5da0*/  SHF.R.S32.HI R3, RZ, 0x1f, R31 ;  /* 0x0000001fff037819 */ /* 0x020fe2000001141f */
[----:B------:R-:W-:Y:S01]  /*5db0*/  IMAD.SHL.U32 R24, R235, 0x4, RZ ;  /* 0x00000004eb187824 */ /* 0x000fe200078e00ff */
[----:B------:R-:W-:Y:S01]  /*5dc0*/  LOP3.LUT P0, RZ, R26, 0x3ff, RZ, 0xc0, !PT ;  /* 0x000003ff1aff7812 */ /* 0x000fe2000780c0ff */
[----:B------:R-:W-:Y:S01]  /*5dd0*/  IMAD.MOV.U32 R4, RZ, RZ, R16 ;  /* 0x000000ffff047224 */ /* 0x000fe200078e0010 */
[----:B------:R-:W-:Y:S01]  /*5de0*/  MOV R5, R17 ;  /* 0x0000001100057202 */ /* 0x000fe20000000f00 */
[----:B------:R-:W-:Y:S01]  /*5df0*/  BSSY B6, `(.L_x_3812) ;  /* 0x0000030000067945 */ /* 0x000fe20003800000 */
[----:B------:R-:W-:Y:S01]  /*5e00*/  SHF.R.S32.HI R25, RZ, 0x1f, R24 ;  /* 0x0000001fff197819 */ /* 0x000fe20000011418 */
[----:B------:R-:W1:Y:S01]  /*5e10*/  LDC.64 R12, c[0x0][0x3d8] ;  /* 0x0000f600ff0c7b82 */ /* 0x000e620000000a00 */
[-C--:B0-----:R-:W-:Y:S01]  /*5e20*/  IMAD R6, R3, R14.reuse, RZ ;  /* 0x0000000e03067224 */ /* 0x081fe200078e02ff */
[C---:B------:R-:W-:Y:S01]  /*5e30*/  SHF.L.U64.HI R57, R14.reuse, 0x6, R15 ;  /* 0x000000060e397819 */ /* 0x040fe2000001020f */
[----:B------:R-:W-:Y:S01]  /*5e40*/  IMAD.WIDE.U32 R10, R19, R14, R4 ;  /* 0x0000000e130a7225 */ /* 0x000fe200078e0004 */
[----:B------:R-:W-:-:S03]  /*5e50*/  SHF.L.U32 R59, R14, 0x6, RZ ;  /* 0x000000060e3b7819 */ /* 0x000fc600000006ff */
[----:B------:R-:W-:Y:S02]  /*5e60*/  IMAD R28, R228, R14, RZ ;  /* 0x0000000ee41c7224 */ /* 0x000fe400078e02ff */
[-C--:B-1----:R-:W-:Y:S01]  /*5e70*/  IMAD R0, R3, R12.reuse, RZ ;  /* 0x0000000c03007224 */ /* 0x082fe200078e02ff */
[----:B------:R-:W-:Y:S01]  /*5e80*/  SHF.L.U64.HI R56, R12, 0x6, R13 ;  /* 0x000000060c387819 */ /* 0x000fe2000001020d */
[----:B------:R-:W-:-:S04]  /*5e90*/  IMAD.WIDE.U32 R8, R19, R12, R4 ;  /* 0x0000000c13087225 */ /* 0x000fc800078e0004 */
[C---:B------:R-:W-:Y:S02]  /*5ea0*/  IMAD R47, R31.reuse, R15, R6 ;  /* 0x0000000f1f2f7224 */ /* 0x040fe400078e0206 */
[----:B------:R-:W-:-:S04]  /*5eb0*/  IMAD.WIDE.U32 R42, R31, R14, RZ ;  /* 0x0000000e1f2a7225 */ /* 0x000fc800078e00ff */
[-C--:B------:R-:W-:Y:S02]  /*5ec0*/  IMAD R20, R228, R12.reuse, RZ ;  /* 0x0000000ce4147224 */ /* 0x080fe400078e02ff */
[----:B------:R-:W-:-:S04]  /*5ed0*/  IMAD.WIDE.U32 R44, R31, R12, RZ ;  /* 0x0000000c1f2c7225 */ /* 0x000fc800078e00ff */
[----:B------:R-:W-:Y:S01]  /*5ee0*/  IMAD R41, R31, R13, R0 ;  /* 0x0000000d1f297224 */ /* 0x000fe200078e0200 */
[----:B------:R-:W-:Y:S01]  /*5ef0*/  IADD3 R26, P3, R8, R44, RZ ;  /* 0x0000002c081a7210 */ /* 0x000fe20007f7e0ff */
[----:B------:R-:W-:-:S04]  /*5f00*/  IMAD.WIDE.U32 R4, R19, R12, R24 ;  /* 0x0000000c13047225 */ /* 0x000fc800078e0018 */
[----:B------:R-:W-:Y:S01]  /*5f10*/  IMAD.WIDE.U32 R6, R19, R14, R24 ;  /* 0x0000000e13067225 */ /* 0x000fe200078e0018 */
[----:B------:R-:W-:-:S03]  /*5f20*/  IADD3 R46, P1, R4, R44, RZ ;  /* 0x0000002c042e7210 */ /* 0x000fc60007f3e0ff */
[----:B------:R-:W-:Y:S01]  /*5f30*/  IMAD R50, R19, R15, R28 ;  /* 0x0000000f13327224 */ /* 0x000fe200078e021c */
[-C--:B------:R-:W-:Y:S01]  /*5f40*/  IADD3 R28, P4, R10, R42.reuse, RZ ;  /* 0x0000002a0a1c7210 */ /* 0x080fe20007f9e0ff */
[----:B------:R-:W-:Y:S01]  /*5f50*/  IMAD.IADD R47, R47, 0x1, R43 ;  /* 0x000000012f2f7824 */ /* 0x000fe200078e022b */
[----:B------:R-:W-:Y:S01]  /*5f60*/  IADD3 R49, P2, R6, R42, RZ ;  /* 0x0000002a06317210 */ /* 0x000fe20007f5e0ff */
[----:B------:R-:W-:Y:S02]  /*5f70*/  IMAD R20, R19, R13, R20 ;  /* 0x0000000d13147224 */ /* 0x000fe400078e0214 */
[----:B------:R-:W-:Y:S01]  /*5f80*/  IMAD.IADD R41, R41, 0x1, R45 ;  /* 0x0000000129297824 */ /* 0x000fe200078e022d */
[C---:B------:R-:W-:Y:S01]  /*5f90*/  IADD3.X R29, R47.reuse, R50, R11, P4, !PT ;  /* 0x000000322f1d7210 */ /* 0x040fe200027fe40b */
[----:B------:R-:W-:Y:S01]  /*5fa0*/  IMAD.SHL.U32 R55, R12, 0x40, RZ ;  /* 0x000000400c377824 */ /* 0x000fe200078e00ff */
[----:B------:R-:W-:Y:S02]  /*5fb0*/  IADD3.X R50, R47, R7, R50, P2, !PT ;  /* 0x000000072f327210 */ /* 0x000fe400017fe432 */
        /* <DEDUP_REMOVED lines=18> */
[----:B-1----:R-:W-:Y:S05]  /*60e0*/  CALL.ABS.NOINC R14 ;  /* 0x000000000e007343 */ /* 0x002fea0003c00000 */
.L_x_3813:
[----:B------:R-:W-:Y:S05]  /*60f0*/  BSYNC B6 ;  /* 0x0000000000067941 */ /* 0x000fea0003800000 */
.L_x_3812:
[----:B------:R-:W0:Y:S01]  /*6100*/  LDC.64 R6, c[0x0][0x3d8] ;  /* 0x0000f600ff067b82 */ /* 0x000e220000000a00 */
[----:B------:R-:W-:Y:S01]  /*6110*/  SHF.R.S32.HI R3, RZ, 0x1f, R201 ;  /* 0x0000001fff037819 */ /* 0x000fe200000114c9 */
[----:B------:R-:W-:Y:S01]  /*6120*/  ULDC.U8 UR4, c[0x0][0x3f0] ;  /* 0x0000fc0000047ab9 */ /* 0x000fe20000000000 */
[----:B------:R-:W-:Y:S01]  /*6130*/  BSSY B0, `(.L_x_3814) ;  /* 0x0000290000007945 */ /* 0x000fe20003800000 */
[----:B------:R-:W-:-:S04]  /*6140*/  ISETP.NE.AND P0, PT, RZ, UR4, PT ;  /* 0x00000004ff007c0c */ /* 0x000fc8000bf05270 */
[----:B------:R-:W1:Y:S01]  /*6150*/  LDC.64 R4, c[0x0][0x3e8] ;  /* 0x0000fa00ff047b82 */ /* 0x000e620000000a00 */
[-C--:B0-----:R-:W-:Y:S02]  /*6160*/  IMAD R0, R3, R6.reuse, RZ ;  /* 0x0000000603007224 */ /* 0x081fe400078e02ff */
[----:B------:R-:W-:-:S03]  /*6170*/  IMAD.WIDE.U32 R8, R201, R6, RZ ;  /* 0x00000006c9087225 */ /* 0x000fc600078e00ff */
[----:B------:R-:W-:Y:S01]  /*6180*/  SHF.L.U32 R53, R8, 0x7, RZ ;  /* 0x0000000708357819 */ /* 0x000fe200000006ff */
[-C--:B-1----:R-:W-:Y:S02]  /*6190*/  IMAD R12, R3, R4.reuse, RZ ;  /* 0x00000004030c7224 */ /* 0x082fe400078e02ff */
        /* <DEDUP_REMOVED lines=11> */
[----:B------:R-:W0:Y:S01]  /*6250*/  LDC R0, c[0x0][0x428] ;  /* 0x00010a00ff007b82 */ /* 0x000e220000000800 */
        /* <DEDUP_REMOVED lines=13> */
[----:B0-----:R-:W-:Y:S01]  /*6330*/  ISETP.NE.AND P2, PT, R0, 0x1, PT ;  /* 0x000000010000780c */ /* 0x001fe20003f45270 */
[----:B------:R-:W-:-:S04]  /*6340*/  IMAD R0, R201, 0x80, R19 ;  /* 0x00000080c9007824 */ /* 0x000fc800078e0213 */
[----:B------:R-:W-:-:S08]  /*6350*/  IMAD R3, R235, 0x40, R0 ;  /* 0x00000040eb037824 */ /* 0x000fd000078e0200 */
[----:B------:R-:W0:Y:S08]  /*6360*/  @P2 LDC R10, c[0x0][0x42c] ;  /* 0x00010b00ff0a2b82 */ /* 0x000e300000000800 */
[----:B------:R-:W1:Y:S01]  /*6370*/  @P2 LDC R9, c[0x0][0x430] ;  /* 0x00010c00ff092b82 */ /* 0x000e620000000800 */
[----:B0-----:R-:W-:Y:S01]  /*6380*/  @P2 IMAD.HI.U32 R0, R3, R10, RZ ;  /* 0x0000000a03002227 */ /* 0x001fe200078e00ff */
[----:B------:R-:W-:-:S04]  /*6390*/  MOV R10, R44 ;  /* 0x0000002c000a7202 */ /* 0x000fc80000000f00 */
[----:B-1----:R-:W-:Y:S02]  /*63a0*/  @P2 SHF.R.U32.HI R3, RZ, R9, R0 ;  /* 0x00000009ff032219 */ /* 0x002fe40000011600 */
[----:B------:R-:W-:Y:S02]  /*63b0*/  CS2R R8, SRZ ;  /* 0x0000000000087805 */ /* 0x000fe4000001ff00 */
[----:B------:R-:W-:Y:S01]  /*63c0*/  SHF.R.S32.HI R41, RZ, 0x1f, R3 ;  /* 0x0000001fff297819 */ /* 0x000fe20000011403 */
[----:B------:R-:W-:Y:S06]  /*63d0*/  @P0 BRA `(.L_x_3817) ;  /* 0x0000000000580947 */ /* 0x000fec0003800000 */
[----:B------:R-:W-:Y:S01]  /*63e0*/  IADD3 R15, P2, R53, R46, RZ ;  /* 0x0000002e350f7210 */ /* 0x000fe20007f5e0ff */
[----:B------:R-:W-:Y:S01]  /*63f0*/  ULDC UR4, c[0x0][0x3d4] ;  /* 0x0000f50000047ab9 */ /* 0x000fe20000000800 */
[C---:B------:R-:W-:Y:S01]  /*6400*/  IADD3 R0, R24.reuse, 0x10, RZ ;  /* 0x0000001018007810 */ /* 0x040fe20007ffe0ff */
[----:B------:R-:W-:Y:S01]  /*6410*/  ULDC.64 UR6, c[0x0][0x3c8] ;  /* 0x0000f20000067ab9 */ /* 0x000fe20000000a00 */
[----:B------:R-:W-:Y:S01]  /*6420*/  ISETP.GE.AND P5, PT, R24, UR4, PT ;  /* 0x0000000418007c0c */ /* 0x000fe2000bfa6270 */
[----:B------:R-:W-:Y:S01]  /*6430*/  IMAD.X R30, R51, 0x1, R48, P2 ;  /* 0x00000001331e7824 */ /* 0x000fe200010e0630 */
[----:B------:R-:W-:Y:S01]  /*6440*/  ISETP.GE.AND P2, PT, R0, UR4, PT ;  /* 0x0000000400007c0c */ /* 0x000fe2000bf46270 */
[----:B------:R-:W-:Y:S01]  /*6450*/  ULDC.64 UR4, c[0x0][0x3e0] ;  /* 0x0000f80000047ab9 */ /* 0x000fe20000000a00 */
[----:B------:R-:W-:Y:S02]  /*6460*/  IADD3 R0, P4, R54, R49, RZ ;  /* 0x0000003136007210 */ /* 0x000fe40007f9e0ff */
[----:B------:R-:W-:-:S02]  /*6470*/  CS2R R36, SRZ ;  /* 0x0000000000247805 */ /* 0x000fc4000001ff00 */
[C---:B------:R-:W-:Y:S02]  /*6480*/  LEA R14, P3, R15.reuse, UR6, 0x1 ;  /* 0x000000060f0e7c11 */ /* 0x040fe4000f8608ff */
[----:B------:R-:W-:Y:S02]  /*6490*/  CS2R R32, SRZ ;  /* 0x0000000000207805 */ /* 0x000fe4000001ff00 */
[----:B------:R-:W-:Y:S01]  /*64a0*/  CS2R R34, SRZ ;  /* 0x0000000000227805 */ /* 0x000fe2000001ff00 */
[----:B------:R-:W-:Y:S01]  /*64b0*/  IMAD.X R31, R52, 0x1, R50, P4 ;  /* 0x00000001341f7824 */ /* 0x000fe200020e0632 */
[----:B------:R-:W-:Y:S02]  /*64c0*/  LEA.HI.X R15, R15, UR7, R30, 0x1, P3 ;  /* 0x000000070f0f7c11 */ /* 0x000fe400098f0c1e */
[----:B------:R-:W-:-:S03]  /*64d0*/  LEA R38, P3, R0, UR4, 0x1 ;  /* 0x0000000400267c11 */ /* 0x000fc6000f8608ff */
[----:B------:R0:W5:Y:S01]  /*64e0*/  @!P5 LDG.E.64 R36, desc[UR40][R14.64] ;  /* 0x000000280e24d981 */ /* 0x000162000c1e1b00 */
[----:B------:R-:W-:Y:S02]  /*64f0*/  LEA.HI.X R39, R0, UR5, R31, 0x1, P3 ;  /* 0x0000000500277c11 */ /* 0x000fe400098f0c1f */
[----:B------:R-:W-:Y:S01]  /*6500*/  CS2R R30, SRZ ;  /* 0x00000000001e7805 */ /* 0x000fe2000001ff00 */
[----:B------:R0:W5:Y:S04]  /*6510*/  @!P2 LDG.E.64 R32, desc[UR40][R14.64+0x20] ;  /* 0x000020280e20a981 */ /* 0x000168000c1e1b00 */
[----:B------:R0:W5:Y:S04]  /*6520*/  @!P5 LDG.E.64 R34, desc[UR40][R38.64] ;  /* 0x000000282622d981 */ /* 0x000168000c1e1b00 */
[----:B------:R0:W5:Y:S02]  /*6530*/  @!P2 LDG.E.64 R30, desc[UR40][R38.64+0x20] ;  /* 0x00002028261ea981 */ /* 0x000164000c1e1b00 */
.L_x_3817:
[----:B------:R-:W-:Y:S05]  /*6540*/  BSYNC B1 ;  /* 0x0000000000017941 */ /* 0x000fea0003800000 */
.L_x_3816:
        /* <DEDUP_REMOVED lines=24> */
.L_x_3819:
[----:B------:R-:W-:Y:S05]  /*66d0*/  BSYNC B1 ;  /* 0x0000000000017941 */ /* 0x000fea0003800000 */
.L_x_3818:
[----:B------:R-:W-:Y:S01]  /*66e0*/  IMAD.WIDE.U32 R10, R3, R6, R10 ;  /* 0x00000006030a7225 */ /* 0x000fe200078e000a */
[----:B------:R-:W-:Y:S01]  /*66f0*/  LEA.HI R0, R226, R226, RZ, 0x1 ;  /* 0x000000e2e2007211 */ /* 0x000fe200078f08ff */
[----:B------:R-:W-:Y:S01]  /*6700*/  ULDC.64 UR4, c[0x0][0x3c8] ;  /* 0x0000f20000047ab9 */ /* 0x000fe20000000a00 */
[----:B01----:R-:W-:Y:S01]  /*6710*/  SHF.L.U32 R14, R233, 0x6, RZ ;  /* 0x00000006e90e7819 */ /* 0x003fe200000006ff */
[----:B------:R-:W-:Y:S01]  /*6720*/  IMAD.WIDE.U32 R12, R3, R4, R12 ;  /* 0x00000004030c7225 */ /* 0x000fe200078e000c */
[----:B------:R-:W-:Y:S01]  /*6730*/  LOP3.LUT R15, R0, 0xfffffffe, RZ, 0xc0, !PT ;  /* 0xfffffffe000f7812 */ /* 0x000fe200078ec0ff */
[----:B------:R-:W-:Y:S01]  /*6740*/  ULDC.64 UR6, c[0x0][0x3e0] ;  /* 0x0000f80000067ab9 */ /* 0x000fe20000000a00 */
[----:B------:R-:W-:Y:S01]  /*6750*/  LOP3.LUT R39, R14, 0x1c0, RZ, 0xc0, !PT ;  /* 0x000001c00e277812 */ /* 0x000fe200078ec0ff */
[C---:B------:R-:W-:Y:S01]  /*6760*/  IMAD R6, R41.reuse, R6, RZ ;  /* 0x0000000629067224 */ /* 0x040fe200078e02ff */
[----:B------:R-:W-:Y:S01]  /*6770*/  LEA R0, P3, R12, UR6, 0x1 ;  /* 0x000000060c007c11 */ /* 0x000fe2000f8608ff */
[----:B------:R-:W-:-:S02]  /*6780*/  IMAD R4, R41, R4, RZ ;  /* 0x0000000429047224 */ /* 0x000fc400078e02ff */
[----:B------:R-:W-:Y:S01]  /*6790*/  IMAD R7, R3, R7, R6 ;  /* 0x0000000703077224 */ /* 0x000fe200078e0206 */
[----:B------:R-:W-:Y:S01]  /*67a0*/  LOP3.LUT R6, R39, 0x18, R16, 0xf8, !PT ;  /* 0x0000001827067812 */ /* 0x000fe200078ef810 */
[----:B------:R-:W-:Y:S01]  /*67b0*/  IMAD R3, R3, R5, R4 ;  /* 0x0000000503037224 */ /* 0x000fe200078e0204 */
[----:B------:R-:W-:Y:S01]  /*67c0*/  LEA R4, P2, R10, UR4, 0x1 ;  /* 0x000000040a047c11 */ /* 0x000fe2000f8408ff */
[----:B------:R-:W-:Y:S01]  /*67d0*/  IMAD.IADD R5, R11, 0x1, R7 ;  /* 0x000000010b057824 */ /* 0x000fe200078e0207 */
[----:B------:R-:W-:Y:S01]  /*67e0*/  UMOV UR4, 0xffffffff ;  /* 0xffffffff00047882 */ /* 0x000fe20000000000 */
[----:B------:R-:W-:Y:S01]  /*67f0*/  IMAD.IADD R3, R13, 0x1, R3 ;  /* 0x000000010d037824 */ /* 0x000fe200078e0203 */
[----:B------:R-:W-:Y:S01]  /*6800*/  SHF.R.U32.HI R39, RZ, 0x3, R39 ;  /* 0x00000003ff277819 */ /* 0x000fe20000011627 */
[----:B------:R-:W-:Y:S01]  /*6810*/  IMAD.IADD R7, R226, 0x1, -R15 ;  /* 0x00000001e2077824 */ /* 0x000fe200078e0a0f */
[----:B------:R-:W-:Y:S02]  /*6820*/  LEA.HI.X R5, R10, UR5, R5, 0x1, P2 ;  /* 0x000000050a057c11 */ /* 0x000fe400090f0c05 */
[----:B------:R-:W-:-:S02]  /*6830*/  LEA.HI.X R3, R12, UR7, R3, 0x1, P3 ;  /* 0x000000070c037c11 */ /* 0x000fc400098f0c03 */
[----:B------:R-:W-:Y:S02]  /*6840*/  LOP3.LUT R6, R6, R39, RZ, 0x3c, !PT ;  /* 0x0000002706067212 */ /* 0x000fe400078e3cff */
[----:B------:R-:W-:Y:S01]  /*6850*/  SHF.L.U32 R7, R7, 0x1f, RZ ;  /* 0x0000001f07077819 */ /* 0x000fe200000006ff */
[----:B------:R-:W-:Y:S06]  /*6860*/  BRA.DIV UR4, `(.L_x_3820) ;  /* 0x0000012a041c7947 */ /* 0x000fec000b800000 */
.L_x_4011:
[----:B------:R-:W-:-:S03]  /*6870*/  UMOV UR4, 0xffffffff ;  /* 0xffffffff00047882 */ /* 0x000fc60000000000 */
[----:B------:R-:W-:Y:S05]  /*6880*/  BRA.DIV UR4, `(.L_x_3821) ;  /* 0x0000012a043c7947 */ /* 0x000fea000b800000 */
.L_x_4014:
[----:B------:R-:W-:-:S03]  /*6890*/  UMOV UR4, 0xffffffff ;  /* 0xffffffff00047882 */ /* 0x000fc60000000000 */
[----:B------:R-:W-:Y:S05]  /*68a0*/  BRA.DIV UR4, `(.L_x_3822) ;  /* 0x0000012a045c7947 */ /* 0x000fea000b800000 */
.L_x_4017:
[----:B------:R-:W-:-:S03]  /*68b0*/  UMOV UR4, 0xffffffff ;  /* 0xffffffff00047882 */ /* 0x000fc60000000000 */
[----:B------:R-:W-:Y:S05]  /*68c0*/  BRA.DIV UR4, `(.L_x_3823) ;  /* 0x0000012a047c7947 */ /* 0x000fea000b800000 */
.L_x_4020:
[----:B------:R-:W-:-:S03]  /*68d0*/  UMOV UR4, 0xffffffff ;  /* 0xffffffff00047882 */ /* 0x000fc60000000000 */
[----:B------:R-:W-:Y:S05]  /*68e0*/  BRA.DIV UR4, `(.L_x_3824) ;  /* 0x0000012a049c7947 */ /* 0x000fea000b800000 */
.L_x_4023:
[----:B------:R-:W-:-:S03]  /*68f0*/  UMOV UR4, 0xffffffff ;  /* 0xffffffff00047882 */ /* 0x000fc60000000000 */
[----:B------:R-:W-:Y:S05]  /*6900*/  BRA.DIV UR4, `(.L_x_3825) ;  /* 0x0000012a04bc7947 */ /* 0x000fea000b800000 */
.L_x_4026:
[----:B------:R-:W-:-:S03]  /*6910*/  UMOV UR4, 0xffffffff ;  /* 0xffffffff00047882 */ /* 0x000fc60000000000 */
[----:B------:R-:W-:Y:S05]  /*6920*/  BRA.DIV UR4, `(.L_x_3826) ;  /* 0x0000012a04dc7947 */ /* 0x000fea000b800000 */
.L_x_4029:
[----:B------:R-:W-:-:S03]  /*6930*/  UMOV UR4, 0xffffffff ;  /* 0xffffffff00047882 */ /* 0x000fc60000000000 */
[----:B------:R-:W-:Y:S05]  /*6940*/  BRA.DIV UR4, `(.L_x_3827) ;  /* 0x0000012a04fc7947 */ /* 0x000fea000b800000 */
.L_x_4032:
[----:B------:R-:W0:Y:S01]  /*6950*/  SYNCS.PHASECHK.TRANS64.TRYWAIT P2, [R18+URZ+0x22800], R7 ;  /* 0x02280007120075a7 */ /* 0x000e22000804017f */
[----:B-----5:R-:W-:Y:S01]  /*6960*/  IMAD.MOV.U32 R3, RZ, RZ, R35 ;  /* 0x000000ffff037224 */ /* 0x020fe200078e0023 */
[----:B------:R-:W-:Y:S01]  /*6970*/  LOP3.LUT P3, RZ, R233, 0x4, RZ, 0xc0, !PT ;  /* 0x00000004e9ff7812 */ /* 0x000fe2000786c0ff */
[----:B------:R-:W-:Y:S01]  /*6980*/  IMAD.MOV.U32 R4, RZ, RZ, R30 ;  /* 0x000000ffff047224 */ /* 0x000fe200078e001e */
[----:B------:R-:W-:Y:S01]  /*6990*/  MOV R0, R34 ;  /* 0x0000002200007202 */ /* 0x000fe20000000f00 */
[----:B------:R-:W-:Y:S01]  /*69a0*/  IMAD.MOV.U32 R5, RZ, RZ, R31 ;  /* 0x000000ffff057224 */ /* 0x000fe200078e001f */
[----:B------:R-:W-:Y:S01]  /*69b0*/  BSSY B1, `(.L_x_3828) ;  /* 0x000001d000017945 */ /* 0x000fe20003800000 */
[----:B------:R-:W-:Y:S01]  /*69c0*/  IMAD.MOV.U32 R11, RZ, RZ, R27 ;  /* 0x000000ffff0b7224 */ /* 0x000fe200078e001b */
[----:B------:R-:W-:Y:S01]  /*69d0*/  PRMT R43, R3, 0x5410, R4 ;  /* 0x00005410032b7816 */ /* 0x000fe20000000004 */
[----:B------:R-:W-:Y:S01]  /*69e0*/  IMAD R3, R209, 0x200, R6 ;  /* 0x00000200d1037824 */ /* 0x000fe200078e0206 */
[----:B------:R-:W-:Y:S01]  /*69f0*/  PRMT R44, R5, 0x7610, R44 ;  /* 0x00007610052c7816 */ /* 0x000fe2000000002c */
[----:B------:R-:W-:Y:S01]  /*6a00*/  IMAD.MOV.U32 R4, RZ, RZ, R37 ;  /* 0x000000ffff047224 */ /* 0x000fe200078e0025 */
[----:B------:R-:W-:Y:S01]  /*6a10*/  PRMT R10, R0, 0x7610, R10 ;  /* 0x00007610000a7816 */ /* 0x000fe2000000000a */
[----:B------:R-:W-:Y:S01]  /*6a20*/  IMAD.MOV.U32 R5, RZ, RZ, R32 ;  /* 0x000000ffff057224 */ /* 0x000fe200078e0020 */
[----:B------:R-:W-:-:S02]  /*6a30*/  LEA R3, R3, R18, 0x1 ;  /* 0x0000001203037211 */ /* 0x000fc400078e08ff */
[----:B------:R-:W-:Y:S02]  /*6a40*/  MOV R0, R36 ;  /* 0x0000002400007202 */ /* 0x000fe40000000f00 */
[----:B------:R-:W-:Y:S01]  /*6a50*/  PRMT R44, R44, 0x5410, R4 ;  /* 0x000054102c2c7816 */ /* 0x000fe20000000004 */
[----:B------:R-:W-:Y:S01]  /*6a60*/  VIADD R4, R3, 0x18400 ;  /* 0x0001840003047836 */ /* 0x000fe20000000000 */
[----:B------:R-:W-:Y:S01]  /*6a70*/  PRMT R45, R5, 0x7610, R45 ;  /* 0x00007610052d7816 */ /* 0x000fe2000000002d */
[----:B------:R-:W-:Y:S01]  /*6a80*/  IMAD.MOV.U32 R5, RZ, RZ, R33 ;  /* 0x000000ffff057224 */ /* 0x000fe200078e0021 */
[----:B------:R-:W-:Y:S02]  /*6a90*/  MOV R6, R26 ;  /* 0x0000001a00067202 */ /* 0x000fe40000000f00 */
[----:B------:R-:W-:Y:S01]  /*6aa0*/  PRMT R14, R0, 0x7610, R14 ;  /* 0x00007610000e7816 */ /* 0x000fe2000000000e */
[----:B------:R-:W-:Y:S01]  /*6ab0*/  VIADD R0, R3, 0x18440 ;  /* 0x0001844003007836 */ /* 0x000fe20000000000 */
[----:B------:R-:W-:Y:S01]  /*6ac0*/  PRMT R45, R45, 0x5410, R5 ;  /* 0x000054102d2d7816 */ /* 0x000fe20000000005 */
[----:B------:R-:W-:Y:S01]  /*6ad0*/  @P3 VIADD R0, R4, 0xffffffc0 ;  /* 0xffffffc004003836 */ /* 0x000fe20000000000 */
[----:B------:R-:W-:Y:S01]  /*6ae0*/  PRMT R46, R6, 0x5410, R11 ;  /* 0x00005410062e7816 */ /* 0x000fe2000000000b */
[----:B------:R-:W-:Y:S01]  /*6af0*/  IMAD.MOV.U32 R4, RZ, RZ, R8 ;  /* 0x000000ffff047224 */ /* 0x000fe200078e0008 */
[----:B------:R-:W-:Y:S01]  /*6b00*/  MOV R5, R9 ;  /* 0x0000000900057202 */ /* 0x000fe20000000f00 */
[----:B------:R-:W-:-:S02]  /*6b10*/  IMAD.MOV.U32 R6, RZ, RZ, R28 ;  /* 0x000000ffff067224 */ /* 0x000fc400078e001c */
[----:B------:R-:W-:Y:S01]  /*6b20*/  IMAD.MOV.U32 R11, RZ, RZ, R29 ;  /* 0x000000ffff0b7224 */ /* 0x000fe200078e001d */
[----:B------:R-:W-:Y:S01]  /*6b30*/  PRMT R47, R4, 0x5410, R5 ;  /* 0x00005410042f7816 */ /* 0x000fe20000000005 */
[----:B------:R-:W-:Y:S01]  /*6b40*/  IMAD.MOV.U32 R4, RZ, RZ, R20 ;  /* 0x000000ffff047224 */ /* 0x000fe200078e0014 */
[----:B------:R-:W-:Y:S02]  /*6b50*/  MOV R5, R21 ;  /* 0x0000001500057202 */ /* 0x000fe40000000f00 */
[----:B------:R-:W-:Y:S01]  /*6b60*/  PRMT R48, R6, 0x5410, R11 ;  /* 0x0000541006307816 */ /* 0x000fe2000000000b */
[----:B0-----:R-:W-:Y:S06]  /*6b70*/  @!P2 BRA `(.L_x_3829) ;  /* 0x000001280098a947 */ /* 0x001fec0003800000 */
.L_x_4033:
[----:B------:R-:W-:Y:S05]  /*6b80*/  BSYNC B1 ;  /* 0x0000000000017941 */ /* 0x000fea0003800000 */
.L_x_3828:
[----:B------:R-:W-:Y:S01]  /*6b90*/  BSSY B1, `(.L_x_3830) ;  /* 0x000005f000017945 */ /* 0x000fe20003800000 */
[----:B------:R-:W-:-:S03]  /*6ba0*/  PRMT R49, R4, 0x5410, R5 ;  /* 0x0000541004317816 */ /* 0x000fc60000000005 */
[----:B------:R-:W-:Y:S05]  /*6bb0*/  @P0 BRA `(.L_x_3831) ;  /* 0x0000000400700947 */ /* 0x000fea0003800000 */
[----:B------:R-:W1:Y:S01]  /*6bc0*/  LDC R5, c[0x0][0x3d4] ;  /* 0x0000f500ff057b82 */ /* 0x000e620000000800 */
[C---:B------:R-:W-:Y:S01]  /*6bd0*/  VIADD R4, R24.reuse, 0x10 ;  /* 0x0000001018047836 */ /* 0x040fe20000000000 */
[----:B------:R-:W-:Y:S01]  /*6be0*/  BSSY B2, `(.L_x_3832) ;  /* 0x000002e000027945 */ /* 0x000fe20003800000 */
[----:B-1----:R-:W-:-:S03]  /*6bf0*/  ISETP.GE.AND P0, PT, R24, R5, PT ;  /* 0x000000051800720c */ /* 0x002fc60003f06270 */
[----:B------:R-:W-:-:S10]  /*6c00*/  ISETP.GE.AND P2, PT, R4, R5, PT ;  /* 0x000000050400720c */ /* 0x000fd40003f46270 */
[----:B------:R-:W-:Y:S05]  /*6c10*/  @P0 BRA `(.L_x_3833) ;  /* 0x0000000000a80947 */ /* 0x000fea0003800000 */
[----:B0-----:R-:W0:Y:S01]  /*6c20*/  LDS.128 R4, [R3+0x18400] ;  /* 0x0184000003047984 */ /* 0x001e220000000c00 */
        /* <DEDUP_REMOVED lines=8> */
[--C-:B0-----:R-:W-:Y:S02]  /*6cb0*/  HADD2.F32 R12, -RZ, R7.reuse.H0_H0 ;  /* 0x20000007ff0c7230 */ /* 0x101fe40000004100 */
        /* <DEDUP_REMOVED lines=32> */
.L_x_3833:
[----:B------:R-:W-:Y:S05]  /*6ec0*/  BSYNC B2 ;  /* 0x0000000000027941 */ /* 0x000fea0003800000 */
.L_x_3832:
[----:B------:R-:W-:Y:S05]  /*6ed0*/  @P2 BRA `(.L_x_3831) ;  /* 0x0000000000a82947 */ /* 0x000fea0003800000 */
[----:B01----:R-:W0:Y:S01]  /*6ee0*/  LDS.128 R4, [R0] ;  /* 0x0000000000047984 */ /* 0x003e220000000c00 */
        /* <DEDUP_REMOVED lines=41> */
.L_x_3831:
[----:B------:R-:W-:Y:S05]  /*7180*/  BSYNC B1 ;  /* 0x0000000000017941 */ /* 0x000fea0003800000 */
.L_x_3830:
[----:B------:R-:W-:Y:S05]  /*7190*/  @P1 BRA `(.L_x_3834) ;  /* 0x0000001800241947 */ /* 0x000fea0003800000 */
[----:B-12---:R-:W1:Y:S01]  /*71a0*/  LDC R5, c[0x0][0x3d4] ;  /* 0x0000f500ff057b82 */ /* 0x006e620000000800 */
        /* <DEDUP_REMOVED lines=14> */
[----:B0-----:R-:W-:-:S02]  /*7290*/  HADD2.F32 R12, -RZ, R7.H0_H0 ;  /* 0x20000007ff0c7230 */ /* 0x001fc40000004100 */
        /* <DEDUP_REMOVED lines=32> */
.L_x_3836:
[----:B------:R-:W-:Y:S05]  /*74a0*/  BSYNC B1 ;  /* 0x0000000000017941 */ /* 0x000fea0003800000 */
.L_x_3835:
        /* <DEDUP_REMOVED lines=10> */
[----:B0-----:R-:W-:-:S02]  /*7550*/  HADD2.F32 R10, -RZ, R7.H1_H1 ;  /* 0x30000007ff0a7230 */ /* 0x001fc40000004100 */
[--C-:B-1----:R-:W-:Y:S02]  /*7560*/  HADD2.F32 R3, -RZ, R4.reuse.H0_H0 ;  /* 0x20000004ff037230 */ /* 0x102fe40000004100 */
        /* <DEDUP_REMOVED lines=32> */
.L_x_3815:
[----:B------:R-:W0:Y:S01]  /*7770*/  LDC R43, c[0x0][0x3d4] ;  /* 0x0000f500ff2b7b82 */ /* 0x000e220000000800 */
[----:B------:R-:W-:Y:S01]  /*7780*/  ULDC.64 UR4, c[0x0][0x3c8] ;  /* 0x0000f20000047ab9 */ /* 0x000fe20000000a00 */
[----:B------:R-:W-:Y:S01]  /*7790*/  ULDC.64 UR6, c[0x0][0x3e0] ;  /* 0x0000f80000067ab9 */ /* 0x000fe20000000a00 */
[----:B------:R-:W-:Y:S02]  /*77a0*/  CS2R R32, SRZ ;  /* 0x0000000000207805 */ /* 0x000fe4000001ff00 */
[----:B------:R-:W-:Y:S02]  /*77b0*/  CS2R R34, SRZ ;  /* 0x0000000000227805 */ /* 0x000fe4000001ff00 */
[----:B0-----:R-:W-:-:S04]  /*77c0*/  ISETP.GE.AND P0, PT, R16, R43, PT ;  /* 0x0000002b1000720c */ /* 0x001fc80003f06270 */
[-C--:B------:R-:W-:Y:S02]  /*77d0*/  ISETP.GE.OR P1, PT, R225, R8.reuse, P0 ;  /* 0x00000008e100720c */ /* 0x080fe40000726670 */
[----:B------:R-:W-:-:S11]  /*77e0*/  ISETP.GE.OR P0, PT, R19, R8, P0 ;  /* 0x000000081300720c */ /* 0x000fd60000706670 */
[----:B------:R-:W0:Y:S01]  /*77f0*/  @!P1 LDC.64 R14, c[0x0][0x3c8] ;  /* 0x0000f200ff0e9b82 */ /* 0x000e220000000a00 */
[----:B------:R-:W-:Y:S02]  /*7800*/  @!P1 IADD3 R13, P2, P3, R26, R55, R53 ;  /* 0x000000371a0d9210 */ /* 0x000fe40007b5e035 */
[----:B------:R-:W-:Y:S02]  /*7810*/  @!P0 IADD3 R9, P5, R53, R26, RZ ;  /* 0x0000001a35098210 */ /* 0x000fe40007fbe0ff */
[----:B------:R-:W-:Y:S02]  /*7820*/  @!P1 IADD3.X R20, R27, R56, R51, P2, P3 ;  /* 0x000000381b149210 */ /* 0x000fe400017e6433 */
[----:B------:R-:W-:Y:S01]  /*7830*/  @!P1 IADD3 R0, P3, P4, R28, R59, R54 ;  /* 0x0000003b1c009210 */ /* 0x000fe20007c7e036 */
[----:B------:R-:W1:Y:S01]  /*7840*/  @!P1 LDC.64 R30, c[0x0][0x3e0] ;  /* 0x0000f800ff1e9b82 */ /* 0x000e620000000a00 */
[----:B------:R-:W-:Y:S01]  /*7850*/  @!P0 IADD3 R11, P2, R54, R28, RZ ;  /* 0x0000001c360b8210 */ /* 0x000fe20007f5e0ff */
[----:B------:R-:W-:Y:S01]  /*7860*/  @!P0 IMAD.X R10, R51, 0x1, R27, P5 ;  /* 0x00000001330a8824 */ /* 0x000fe200028e061b */
[----:B------:R-:W-:-:S02]  /*7870*/  @!P1 IADD3.X R3, R29, R57, R52, P3, P4 ;  /* 0x000000391d039210 */ /* 0x000fc40001fe8434 */
[----:B------:R-:W-:Y:S02]  /*7880*/  @!P0 IADD3.X R24, R52, R29, RZ, P2, !PT ;  /* 0x0000001d34188210 */ /* 0x000fe400017fe4ff */
[----:B------:R-:W-:Y:S02]  /*7890*/  CS2R R28, SRZ ;  /* 0x00000000001c7805 */ /* 0x000fe4000001ff00 */
[----:B------:R-:W-:-:S04]  /*78a0*/  @!P0 LEA R8, P5, R9, UR4, 0x1 ;  /* 0x0000000409088c11 */ /* 0x000fc8000f8a08ff */
[----:B------:R-:W-:Y:S02]  /*78b0*/  @!P0 LEA.HI.X R9, R9, UR5, R10, 0x1, P5 ;  /* 0x0000000509098c11 */ /* 0x000fe4000a8f0c0a */
[----:B------:R-:W-:Y:S02]  /*78c0*/  @!P0 LEA R10, P2, R11, UR6, 0x1 ;  /* 0x000000060b0a8c11 */ /* 0x000fe4000f8408ff */
[----:B0-----:R-:W-:Y:S01]  /*78d0*/  @!P1 LEA R12, P3, R13, R14, 0x1 ;  /* 0x0000000e0d0c9211 */ /* 0x001fe200078608ff */
[----:B------:R0:W5:Y:S01]  /*78e0*/  @!P0 LDG.E.128 R32, desc[UR40][R8.64] ;  /* 0x0000002808208981 */ /* 0x000162000c1e1d00 */
[----:B------:R-:W-:Y:S02]  /*78f0*/  @!P0 LEA.HI.X R11, R11, UR7, R24, 0x1, P2 ;  /* 0x000000070b0b8c11 */ /* 0x000fe400090f0c18 */
[----:B------:R-:W-:Y:S02]  /*7900*/  @!P1 LEA.HI.X R13, R13, R15, R20, 0x1, P3 ;  /* 0x0000000f0d0d9211 */ /* 0x000fe400018f0c14 */
[----:B-1----:R-:W-:-:S04]  /*7910*/  @!P1 LEA R14, P4, R0, R30, 0x1 ;  /* 0x0000001e000e9211 */ /* 0x002fc800078808ff */
[----:B------:R-:W-:Y:S02]  /*7920*/  @!P1 LEA.HI.X R15, R0, R31, R3, 0x1, P4 ;  /* 0x0000001f000f9211 */ /* 0x000fe400020f0c03 */
[----:B------:R-:W-:Y:S01]  /*7930*/  CS2R R30, SRZ ;  /* 0x00000000001e7805 */ /* 0x000fe2000001ff00 */
[----:B------:R-:W1:Y:S05]  /*7940*/  LDC R0, c[0x0][0x428] ;  /* 0x00010a00ff007b82 */ /* 0x000e6a0000000800 */
[----:B------:R-:W5:Y:S01]  /*7950*/  @!P1 LDG.E.128 R28, desc[UR40][R14.64] ;  /* 0x000000280e1c9981 */ /* 0x000f62000c1e1d00 */
[----:B-1----:R-:W-:-:S13]  /*7960*/  ISETP.NE.AND P2, PT, R0, 0x1, PT ;  /* 0x000000010000780c */ /* 0x002fda0003f45270 */
[----:B0-----:R-:W0:Y:S08]  /*7970*/  @P2 LDC R8, c[0x0][0x42c] ;  /* 0x00010b00ff082b82 */ /* 0x001e300000000800 */
[----:B------:R-:W1:Y:S01]  /*7980*/  @P2 LDC R9, c[0x0][0x430] ;  /* 0x00010c00ff092b82 */ /* 0x000e620000000800 */
[----:B------:R-:W-:-:S04]  /*7990*/  IMAD R0, R201, 0x80, R19 ;  /* 0x00000080c9007824 */ /* 0x000fc800078e0213 */
[----:B------:R-:W-:Y:S01]  /*79a0*/  IMAD R3, R235, 0x40, R0 ;  /* 0x00000040eb037824 */ /* 0x000fe200078e0200 */
[----:B------:R-:W-:Y:S02]  /*79b0*/  CS2R R36, SRZ ;  /* 0x0000000000247805 */ /* 0x000fe4000001ff00 */
[----:B------:R-:W-:Y:S02]  /*79c0*/  CS2R R38, SRZ ;  /* 0x0000000000267805 */ /* 0x000fe4000001ff00 */
[----:B------:R-:W-:Y:S02]  /*79d0*/  CS2R R24, SRZ ;  /* 0x0000000000187805 */ /* 0x000fe4000001ff00 */
[----:B------:R-:W-:Y:S02]  /*79e0*/  CS2R R26, SRZ ;  /* 0x00000000001a7805 */ /* 0x000fe4000001ff00 */
[----:B------:R2:W5:Y:S01]  /*79f0*/  @!P0 LDG.E.128 R36, desc[UR40][R10.64] ;  /* 0x000000280a248981 */ /* 0x000562000c1e1d00 */
[----:B0-----:R-:W-:-:S03]  /*7a00*/  @P2 IMAD.HI.U32 R0, R3, R8, RZ ;  /* 0x0000000803002227 */ /* 0x001fc600078e00ff */
[----:B------:R0:W5:Y:S02]  /*7a10*/  @!P1 LDG.E.128 R24, desc[UR40][R12.64] ;  /* 0x000000280c189981 */ /* 0x000164000c1e1d00 */
[----:B-1----:R-:W-:-:S04]  /*7a20*/  @P2 SHF.R.U32.HI R3, RZ, R9, R0 ;  /* 0x00000009ff032219 */ /* 0x002fc80000011600 */
[----:B------:R-:W-:Y:S01]  /*7a30*/  SHF.R.S32.HI R21, RZ, 0x1f, R3 ;  /* 0x0000001fff157819 */ /* 0x000fe20000011403 */
[----:B------:R-:W-:Y:S01]  /*7a40*/  IMAD.MOV.U32 R8, RZ, RZ, R44 ;  /* 0x000000ffff087224 */ /* 0x000fe200078e002c */
[----:B------:R-:W-:Y:S01]  /*7a50*/  MOV R9, R41 ;  /* 0x0000002900097202 */ /* 0x000fe20000000f00 */
[----:B--2---:R-:W-:Y:S02]  /*7a60*/  IMAD.MOV.U32 R10, RZ, RZ, R42 ;  /* 0x000000ffff0a7224 */ /* 0x004fe400078e002a */
[----:B------:R-:W-:Y:S02]  /*7a70*/  IMAD.MOV.U32 R11, RZ, RZ, R47 ;  /* 0x000000ffff0b7224 */ /* 0x000fe400078e002f */
[C---:B------:R-:W-:Y:S02]  /*7a80*/  IMAD R0, R21.reuse, R6, RZ ;  /* 0x0000000615007224 */ /* 0x040fe400078e02ff */
[----:B0-----:R-:W-:Y:S02]  /*7a90*/  IMAD R12, R21, R4, RZ ;  /* 0x00000004150c7224 */ /* 0x001fe400078e02ff */
        /* <DEDUP_REMOVED lines=13> */
.L_x_4036:
[----:B------:R-:W-:-:S03]  /*7b70*/  UMOV UR4, 0xffffffff ;  /* 0xffffffff00047882 */ /* 0x000fc60000000000 */
[----:B------:R-:W-:Y:S05]  /*7b80*/  BRA.DIV UR4, `(.L_x_3838) ;  /* 0x0000011a04d07947 */ /* 0x000fea000b800000 */
.L_x_4039:
[----:B------:R-:W-:-:S03]  /*7b90*/  UMOV UR4, 0xffffffff ;  /* 0xffffffff00047882 */ /* 0x000fc60000000000 */
[----:B------:R-:W-:Y:S05]  /*7ba0*/  BRA.DIV UR4, `(.L_x_3839) ;  /* 0x0000011a04f07947 */ /* 0x000fea000b800000 */
.L_x_4042:
[----:B------:R-:W-:-:S03]  /*7bb0*/  UMOV UR4, 0xffffffff ;  /* 0xffffffff00047882 */ /* 0x000fc60000000000 */
[----:B------:R-:W-:Y:S05]  /*7bc0*/  BRA.DIV UR4, `(.L_x_3840) ;  /* 0x0000011e04107947 */ /* 0x000fea000b800000 */
.L_x_4045:
[----:B------:R-:W-:-:S03]  /*7bd0*/  UMOV UR4, 0xffffffff ;  /* 0xffffffff00047882 */ /* 0x000fc60000000000 */
[----:B------:R-:W-:Y:S05]  /*7be0*/  BRA.DIV UR4, `(.L_x_3841) ;  /* 0x0000011e04307947 */ /* 0x000fea000b800000 */
.L_x_4048:
[----:B------:R-:W-:Y:S01]  /*7bf0*/  UMOV UR4, 0xffffffff ;  /* 0xffffffff00047882 */ /* 0x000fe20000000000 */
[----:B------:R-:W-:Y:S02]  /*7c00*/  LOP3.LUT R5, R6, 0xfffffffe, RZ, 0xc0, !PT ;  /* 0xfffffffe06057812 */ /* 0x000fe400078ec0ff */
[----:B------:R-:W-:Y:S05]  /*7c10*/  BRA.DIV UR4, `(.L_x_3842) ;  /* 0x0000011e044c7947 */ /* 0x000fea000b800000 */
.L_x_4051:
[----:B------:R-:W-:Y:S01]  /*7c20*/  UMOV UR4, 0xffffffff ;  /* 0xffffffff00047882 */ /* 0x000fe20000000000 */
[----:B------:R-:W-:Y:S02]  /*7c30*/  IMAD.IADD R5, R226, 0x1, -R5 ;  /* 0x00000001e2057824 */ /* 0x000fe400078e0a05 */
[----:B------:R-:W-:Y:S05]  /*7c40*/  BRA.DIV UR4, `(.L_x_3843) ;  /* 0x0000011e04687947 */ /* 0x000fea000b800000 */
.L_x_4054:
[----:B------:R-:W-:Y:S01]  /*7c50*/  UMOV UR4, 0xffffffff ;  /* 0xffffffff00047882 */ /* 0x000fe20000000000 */
[----:B------:R-:W-:Y:S02]  /*7c60*/  SHF.L.U32 R3, R5, 0x1f, RZ ;  /* 0x0000001f05037819 */ /* 0x000fe400000006ff */
[----:B------:R-:W-:Y:S05]  /*7c70*/  BRA.DIV UR4, `(.L_x_3844) ;  /* 0x0000011e04847947 */ /* 0x000fea000b800000 */
.L_x_4057:
[----:B------:R-:W0:Y:S01]  /*7c80*/  SYNCS.PHASECHK.TRANS64.TRYWAIT P2, [R18+URZ+0x22800], R3 ;  /* 0x02280003120075a7 */ /* 0x000e22000804017f */
[----:B-----5:R-:W-:Y:S01]  /*7c90*/  IMAD.MOV.U32 R4, RZ, RZ, R33 ;  /* 0x000000ffff047224 */ /* 0x020fe200078e0021 */
[----:B------:R-:W-:Y:S01]  /*7ca0*/  MOV R5, R34 ;  /* 0x0000002200057202 */ /* 0x000fe20000000f00 */
[----:B------:R-:W-:Y:S01]  /*7cb0*/  IMAD.MOV.U32 R0, RZ, RZ, R32 ;  /* 0x000000ffff007224 */ /* 0x000fe200078e0020 */
[----:B------:R-:W-:Y:S01]  /*7cc0*/  BSSY B1, `(.L_x_3845) ;  /* 0x0000018000017945 */ /* 0x000fe20003800000 */
        /* <DEDUP_REMOVED lines=11> */
[----:B------:R-:W-:-:S02]  /*7d80*/  MOV R0, R38 ;  /* 0x0000002600007202 */ /* 0x000fc40000000f00 */
        /* <DEDUP_REMOVED lines=9> */
[----:B------:R-:W-:Y:S01]  /*7e20*/  IADD3 R0, R16, R43, RZ ;  /* 0x0000002b10007210 */ /* 0x000fe20007ffe0ff */
[----:B0-----:R-:W-:Y:S06]  /*7e30*/  @!P2 BRA `(.L_x_3846) ;  /* 0x0000011c003ca947 */ /* 0x001fec0003800000 */
.L_x_4058:
[----:B------:R-:W-:Y:S05]  /*7e40*/  BSYNC B1 ;  /* 0x0000000000017941 */ /* 0x000fea0003800000 */
.L_x_3845:
[----:B------:R-:W-:Y:S01]  /*7e50*/  BSSY B1, `(.L_x_3847) ;  /* 0x0000063000017945 */ /* 0x000fe20003800000 */
[----:B------:R-:W-:Y:S01]  /*7e60*/  IMAD.MOV.U32 R56, RZ, RZ, R30 ;  /* 0x000000ffff387224 */ /* 0x000fe200078e001e */
[----:B0-----:R-:W-:Y:S01]  /*7e70*/  LOP3.LUT R3, R0, 0x38, RZ, 0xc0, !PT ;  /* 0x0000003800037812 */ /* 0x001fe200078ec0ff */
[----:B------:R-:W-:Y:S01]  /*7e80*/  IMAD.MOV.U32 R57, RZ, RZ, R31 ;  /* 0x000000ffff397224 */ /* 0x000fe200078e001f */
[----:B------:R-:W-:Y:S06]  /*7e90*/  @P0 BRA `(.L_x_3848) ;  /* 0x0000000400780947 */ /* 0x000fec0003800000 */
[----:B------:R-:W-:Y:S01]  /*7ea0*/  IMAD.SHL.U32 R0, R233, 0x40, RZ ;  /* 0x00000040e9007824 */ /* 0x000fe200078e00ff */
[--C-:B------:R-:W-:Y:S02]  /*7eb0*/  SHF.R.U64 R49, R32, 0x10, R33.reuse ;  /* 0x0000001020317819 */ /* 0x100fe40000001221 */
[----:B------:R-:W-:Y:S01]  /*7ec0*/  SHF.R.U32.HI R42, RZ, 0x10, R33 ;  /* 0x00000010ff2a7819 */ /* 0x000fe20000011621 */
[--C-:B------:R-:W-:Y:S01]  /*7ed0*/  HADD2.F32 R33, -RZ, R15.reuse.H1_H1 ;  /* 0x3000000fff217230 */ /* 0x100fe20000004100 */
[----:B------:R-:W-:Y:S02]  /*7ee0*/  LOP3.LUT R4, R0, 0x1c0, RZ, 0xc0, !PT ;  /* 0x000001c000047812 */ /* 0x000fe400078ec0ff */
[----:B------:R-:W-:Y:S01]  /*7ef0*/  SHF.R.U64 R48, R34, 0x10, R35 ;  /* 0x0000001022307819 */ /* 0x000fe20000001223 */
[----:B------:R-:W-:Y:S01]  /*7f00*/  HADD2.F32 R34, -RZ, R15.H0_H0 ;  /* 0x2000000fff227230 */ /* 0x000fe20000004100 */
[----:B------:R-:W-:Y:S02]  /*7f10*/  LOP3.LUT R0, R4, 0x38, R16, 0xf8, !PT ;  /* 0x0000003804007812 */ /* 0x000fe400078ef810 */
[----:B------:R-:W-:-:S02]  /*7f20*/  SHF.R.U32.HI R7, RZ, 0x3, R4 ;  /* 0x00000003ff077819 */ /* 0x000fc40000011604 */
[--C-:B------:R-:W-:Y:S02]  /*7f30*/  SHF.R.U64 R46, R36, 0x10, R37.reuse ;  /* 0x00000010242e7819 */ /* 0x100fe40000001225 */
[----:B------:R-:W-:Y:S02]  /*7f40*/  LOP3.LUT R0, R0, R7, RZ, 0x3c, !PT ;  /* 0x0000000700007212 */ /* 0x000fe400078e3cff */
[----:B------:R-:W-:Y:S02]  /*7f50*/  SHF.R.U32.HI R36, RZ, 0x10, R37 ;  /* 0x00000010ff247819 */ /* 0x000fe40000011625 */
[----:B------:R-:W-:Y:S02]  /*7f60*/  LEA R5, R209, R0, 0x9 ;  /* 0x00000000d1057211 */ /* 0x000fe400078e48ff */
[----:B------:R-:W-:Y:S02]  /*7f70*/  LOP3.LUT R0, R7, R3, R4, 0x1e, !PT ;  /* 0x0000000307007212 */ /* 0x000fe400078e1e04 */
[--C-:B------:R-:W-:Y:S01]  /*7f80*/  SHF.R.U64 R45, R38, 0x10, R39.reuse ;  /* 0x00000010262d7819 */ /* 0x100fe20000001227 */
[----:B------:R-:W-:Y:S01]  /*7f90*/  IMAD R43, R5, 0x2, R18 ;  /* 0x00000002052b7824 */ /* 0x000fe200078e0212 */
[----:B------:R-:W-:Y:S01]  /*7fa0*/  SHF.R.U32.HI R41, RZ, 0x10, R39 ;  /* 0x00000010ff297819 */ /* 0x000fe20000011627 */
[----:B------:R-:W-:Y:S01]  /*7fb0*/  IMAD R5, R209, 0x200, R0 ;  /* 0x00000200d1057824 */ /* 0x000fe200078e0200 */
[----:B------:R-:W-:Y:S01]  /*7fc0*/  SHF.R.U32.HI R47, RZ, 0x10, R35 ;  /* 0x00000010ff2f7819 */ /* 0x000fe20000011623 */
[----:B------:R-:W-:Y:S01]  /*7fd0*/  HADD2.F32 R35, -RZ, R36.H0_H0 ;  /* 0x20000024ff237230 */ /* 0x000fe20000004100 */
[----:B------:R-:W0:Y:S01]  /*7fe0*/  LDS.128 R8, [R43+0x18400] ;  /* 0x018400002b087984 */ /* 0x000e220000000c00 */
[----:B------:R-:W-:-:S02]  /*7ff0*/  IMAD R44, R5, 0x2, R18 ;  /* 0x00000002052c7824 */ /* 0x000fc400078e0212 */
[----:B------:R-:W-:-:S03]  /*8000*/  HADD2.F32 R36, -RZ, R51.H0_H0 ;  /* 0x20000033ff247230 */ /* 0x000fc60000004100 */
[----:B------:R-:W1:Y:S01]  /*8010*/  LDS.128 R4, [R44+0x18400] ;  /* 0x018400002c047984 */ /* 0x000e620000000c00 */
[--C-:B0-----:R-:W-:Y:S02]  /*8020*/  HADD2.F32 R12, -RZ, R9.reuse.H0_H0 ;  /* 0x20000009ff0c7230 */ /* 0x101fe40000004100 */
[----:B------:R-:W-:Y:S02]  /*8030*/  HADD2.F32 R9, -RZ, R9.H1_H1 ;  /* 0x30000009ff097230 */ /* 0x000fe40000004100 */
[----:B------:R-:W-:Y:S02]  /*8040*/  HADD2.F32 R13, -RZ, R11.H0_H0 ;  /* 0x2000000bff0d7230 */ /* 0x000fe40000004100 */
[--C-:B-1----:R-:W-:Y:S02]  /*8050*/  HADD2.F32 R15, -RZ, R5.reuse.H0_H0 ;  /* 0x20000005ff0f7230 */ /* 0x102fe40000004100 */
        /* <DEDUP_REMOVED lines=66> */
.L_x_3848:
[----:B------:R-:W-:Y:S05]  /*8480*/  BSYNC B1 ;  /* 0x0000000000017941 */ /* 0x000fea0003800000 */
.L_x_3847:
[----:B------:R-:W-:Y:S01]  /*8490*/  PRMT R39, R56, 0x5410, R57 ;  /* 0x0000541038277816 */ /* 0x000fe20000000039 */
[----:B------:R-:W-:Y:S06]  /*84a0*/  @P1 BRA `(.L_x_3834) ;  /* 0x0000000400601947 */ /* 0x000fec0003800000 */
[--C-:B------:R-:W-:Y:S01]  /*84b0*/  SHF.R.U32.HI R0, RZ, 0x3, R208.reuse ;  /* 0x00000003ff007819 */ /* 0x100fe200000116d0 */
[----:B0-----:R-:W0:Y:S01]  /*84c0*/  LDS.128 R8, [R237+0x18400] ;  /* 0x01840000ed087984 */ /* 0x001e220000000c00 */
[----:B------:R-:W-:Y:S02]  /*84d0*/  SHF.R.U64 R36, R28, 0x10, R29 ;  /* 0x000000101c247819 */ /* 0x000fe4000000121d */
[----:B------:R-:W-:Y:S02]  /*84e0*/  LOP3.LUT R3, R0, R3, R208, 0x1e, !PT ;  /* 0x0000000300037212 */ /* 0x000fe400078e1ed0 */
[----:B------:R-:W-:Y:S01]  /*84f0*/  SHF.R.U64 R37, R26, 0x10, R27 ;  /* 0x000000101a257819 */ /* 0x000fe2000000121b */
[----:B------:R-:W-:Y:S01]  /*8500*/  HADD2.F32 R26, -RZ, R53.H1_H1 ;  /* 0x30000035ff1a7230 */ /* 0x000fe20000004100 */
[----:B------:R-:W-:Y:S02]  /*8510*/  IADD3 R3, R210, R3, RZ ;  /* 0x00000003d2037210 */ /* 0x000fe40007ffe0ff */
[----:B------:R-:W-:-:S02]  /*8520*/  SHF.R.U32.HI R28, RZ, 0x10, R29 ;  /* 0x00000010ff1c7819 */ /* 0x000fc4000001161d */
[--C-:B------:R-:W-:Y:S01]  /*8530*/  SHF.R.U64 R38, R24, 0x10, R25.reuse ;  /* 0x0000001018267819 */ /* 0x100fe20000001219 */
[----:B------:R-:W-:Y:S01]  /*8540*/  IMAD R3, R3, 0x2, R18 ;  /* 0x0000000203037824 */ /* 0x000fe200078e0212 */
[----:B------:R-:W-:Y:S01]  /*8550*/  SHF.R.U32.HI R32, RZ, 0x10, R25 ;  /* 0x00000010ff207819 */ /* 0x000fe20000011619 */
[----:B------:R-:W-:Y:S01]  /*8560*/  HADD2.F32 R25, -RZ, R54.H1_H1 ;  /* 0x30000036ff197230 */ /* 0x000fe20000004100 */
[----:B------:R-:W-:Y:S01]  /*8570*/  SHF.R.U32.HI R34, RZ, 0x10, R27 ;  /* 0x00000010ff227819 */ /* 0x000fe2000001161b */
[----:B------:R-:W-:Y:S01]  /*8580*/  HADD2.F32 R27, -RZ, R28.H0_H0 ;  /* 0x2000001cff1b7230 */ /* 0x000fe20000004100 */
[----:B------:R-:W1:Y:S01]  /*8590*/  LDS.128 R4, [R3+0x18400] ;  /* 0x0184000003047984 */ /* 0x000e620000000c00 */
[--C-:B------:R-:W-:Y:S02]  /*85a0*/  SHF.R.U64 R35, R30, 0x10, R31.reuse ;  /* 0x000000101e237819 */ /* 0x100fe4000000121f */
[----:B------:R-:W-:Y:S01]  /*85b0*/  SHF.R.U32.HI R33, RZ, 0x10, R31 ;  /* 0x00000010ff217819 */ /* 0x000fe2000001161f */
[----:B0-----:R-:W-:-:S02]  /*85c0*/  HADD2.F32 R12, -RZ, R9.H0_H0 ;  /* 0x20000009ff0c7230 */ /* 0x001fc40000004100 */
[----:B------:R-:W-:Y:S02]  /*85d0*/  HADD2.F32 R9, -RZ, R9.H1_H1 ;  /* 0x30000009ff097230 */ /* 0x000fe40000004100 */
[----:B------:R-:W-:Y:S02]  /*85e0*/  HADD2.F32 R0, -RZ, R8.H0_H0 ;  /* 0x20000008ff007230 */ /* 0x000fe40000004100 */
[----:B------:R-:W-:Y:S02]  /*85f0*/  HADD2.F32 R13, -RZ, R10.H0_H0 ;  /* 0x2000000aff0d7230 */ /* 0x000fe40000004100 */
[--C-:B------:R-:W-:Y:S02]  /*8600*/  HADD2.F32 R14, -RZ, R11.reuse.H0_H0 ;  /* 0x2000000bff0e7230 */ /* 0x100fe40000004100 */
[----:B------:R-:W-:Y:S02]  /*8610*/  HADD2.F32 R11, -RZ, R11.H1_H1 ;  /* 0x3000000bff0b7230 */ /* 0x000fe40000004100 */
[----:B------:R-:W-:-:S02]  /*8620*/  HADD2.F32 R8, -RZ, R8.H1_H1 ;  /* 0x30000008ff087230 */ /* 0x000fc40000004100 */
[----:B------:R-:W-:Y:S02]  /*8630*/  HADD2.F32 R10, -RZ, R10.H1_H1 ;  /* 0x3000000aff0a7230 */ /* 0x000fe40000004100 */
[--C-:B-1----:R-:W-:Y:S02]  /*8640*/  HADD2.F32 R15, -RZ, R5.reuse.H0_H0 ;  /* 0x20000005ff0f7230 */ /* 0x102fe40000004100 */
[----:B------:R-:W-:Y:S02]  /*8650*/  HADD2.F32 R20, -RZ, R5.H1_H1 ;  /* 0x30000005ff147230 */ /* 0x000fe40000004100 */
[----:B------:R-:W-:Y:S02]  /*8660*/  HADD2.F32 R5, -RZ, R4.H0_H0 ;  /* 0x20000004ff057230 */ /* 0x000fe40000004100 */
[C---:B------:R-:W-:Y:S01]  /*8670*/  FMUL.FTZ R29, R15.reuse, R26 ;  /* 0x0000001a0f1d7220 */ /* 0x040fe20000410000 */
[----:B------:R-:W-:Y:S01]  /*8680*/  FMUL.FTZ R31, R15, R25 ;  /* 0x000000190f1f7220 */ /* 0x000fe20000410000 */
[----:B------:R-:W-:-:S02]  /*8690*/  HADD2.F32 R15, -RZ, R32.H0_H0 ;  /* 0x20000020ff0f7230 */ /* 0x000fc40000004100 */
[----:B------:R-:W-:Y:S01]  /*86a0*/  FMUL.FTZ R28, R20, R27 ;  /* 0x0000001b141c7220 */ /* 0x000fe20000410000 */
[C---:B------:R-:W-:Y:S01]  /*86b0*/  FFMA.FTZ R29, R12.reuse, R25, -R29 ;  /* 0x000000190c1d7223 */ /* 0x040fe2000001081d */
[----:B------:R-:W-:Y:S02]  /*86c0*/  HADD2.F32 R25, -RZ, R53.H0_H0 ;  /* 0x20000035ff197230 */ /* 0x000fe40000004100 */
[----:B------:R-:W-:Y:S01]  /*86d0*/  FFMA.FTZ R31, R12, R26, R31 ;  /* 0x0000001a0c1f7223 */ /* 0x000fe2000001001f */
[----:B------:R-:W-:Y:S02]  /*86e0*/  HADD2.F32 R12, -RZ, R54.H0_H0 ;  /* 0x20000036ff0c7230 */ /* 0x000fe40000004100 */
[-C--:B------:R-:W-:Y:S01]  /*86f0*/  FMUL.FTZ R30, R20, R15.reuse ;  /* 0x0000000f141e7220 */ /* 0x080fe20000410000 */
[----:B------:R-:W-:Y:S01]  /*8700*/  FFMA.FTZ R28, R9, R15, -R28 ;  /* 0x0000000f091c7223 */ /* 0x000fe2000001081c */
[----:B------:R-:W-:Y:S01]  /*8710*/  FMUL.FTZ R15, R5, R25 ;  /* 0x00000019050f7220 */ /* 0x000fe20000410000 */
[----:B------:R-:W-:-:S02]  /*8720*/  HADD2.F32 R21, -RZ, R6.H0_H0 ;  /* 0x20000006ff157230 */ /* 0x000fc40000004100 */
[-C--:B------:R-:W-:Y:S01]  /*8730*/  FMUL.FTZ R26, R5, R12.reuse ;  /* 0x0000000c051a7220 */ /* 0x080fe20000410000 */
[----:B------:R-:W-:Y:S02]  /*8740*/  HADD2.F32 R20, -RZ, R39.H0_H0 ;  /* 0x20000027ff147230 */ /* 0x000fe40000004100 */
[C---:B------:R-:W-:Y:S01]  /*8750*/  FFMA.FTZ R15, R0.reuse, R12, -R15 ;  /* 0x0000000c000f7223 */ /* 0x040fe2000001080f */
[----:B------:R-:W-:Y:S01]  /*8760*/  FFMA.FTZ R30, R9, R27, R30 ;  /* 0x0000001b091e7223 */ /* 0x000fe2000001001e */
[----:B------:R-:W-:Y:S02]  /*8770*/  HADD2.F32 R12, -RZ, R55.H0_H0 ;  /* 0x20000037ff0c7230 */ /* 0x000fe40000004100 */
[----:B------:R-:W-:Y:S01]  /*8780*/  FFMA.FTZ R26, R0, R25, R26 ;  /* 0x00000019001a7223 */ /* 0x000fe2000001001a */
[----:B------:R-:W-:Y:S02]  /*8790*/  HADD2.F32 R24, -RZ, R7.H0_H0 ;  /* 0x20000007ff187230 */ /* 0x000fe40000004100 */
[----:B------:R-:W-:Y:S01]  /*87a0*/  FMUL.FTZ R0, R21, R20 ;  /* 0x0000001415007220 */ /* 0x000fe20000410000 */
[----:B------:R-:W-:-:S02]  /*87b0*/  HADD2.F32 R9, -RZ, R39.H1_H1 ;  /* 0x30000027ff097230 */ /* 0x000fc40000004100 */
[-C--:B------:R-:W-:Y:S01]  /*87c0*/  FMUL.FTZ R32, R21, R12.reuse ;  /* 0x0000000c15207220 */ /* 0x080fe20000410000 */
[----:B------:R-:W-:Y:S02]  /*87d0*/  HADD2.F32 R5, -RZ, R55.H1_H1 ;  /* 0x30000037ff057230 */ /* 0x000fe40000004100 */
[----:B------:R-:W-:Y:S01]  /*87e0*/  FFMA.FTZ R21, R13, R12, -R0 ;  /* 0x0000000c0d157223 */ /* 0x000fe20000010800 */
[----:B------:R-:W-:Y:S02]  /*87f0*/  HADD2.F32 R7, -RZ, R7.H1_H1 ;  /* 0x30000007ff077230 */ /* 0x000fe40000004100 */
[C---:B------:R-:W-:Y:S01]  /*8800*/  FMUL.FTZ R25, R24.reuse, R9 ;  /* 0x0000000918197220 */ /* 0x040fe20000410000 */
[----:B------:R-:W-:Y:S02]  /*8810*/  HADD2.F32 R12, -RZ, R33.H0_H0 ;  /* 0x20000021ff0c7230 */ /* 0x000fe40000004100 */
[----:B------:R-:W-:Y:S01]  /*8820*/  FMUL.FTZ R24, R24, R5 ;  /* 0x0000000518187220 */ /* 0x000fe20000410000 */
[----:B------:R-:W-:-:S02]  /*8830*/  HADD2.F32 R0, -RZ, R34.H0_H0 ;  /* 0x20000022ff007230 */ /* 0x000fc40000004100 */
[----:B------:R-:W-:Y:S01]  /*8840*/  FFMA.FTZ R32, R13, R20, R32 ;  /* 0x000000140d207223 */ /* 0x000fe20000010020 */
[C---:B------:R-:W-:Y:S01]  /*8850*/  FFMA.FTZ R20, R14.reuse, R5, -R25 ;  /* 0x000000050e147223 */ /* 0x040fe20000010819 */
[----:B------:R-:W-:Y:S01]  /*8860*/  FFMA.FTZ R24, R14, R9, R24 ;  /* 0x000000090e187223 */ /* 0x000fe20000010018 */
[----:B------:R-:W-:Y:S02]  /*8870*/  HADD2.F32 R4, -RZ, R4.H1_H1 ;  /* 0x30000004ff047230 */ /* 0x000fe40000004100 */
[C---:B------:R-:W-:Y:S01]  /*8880*/  FMUL.FTZ R34, R7.reuse, R12 ;  /* 0x0000000c07227220 */ /* 0x040fe20000410000 */
[-C--:B------:R-:W-:Y:S01]  /*8890*/  FMUL.FTZ R14, R7, R0.reuse ;  /* 0x00000000070e7220 */ /* 0x080fe20000410000 */
[----:B------:R-:W-:Y:S02]  /*88a0*/  HADD2.F32 R9, -RZ, R36.H0_H0 ;  /* 0x20000024ff097230 */ /* 0x000fe40000004100 */
[----:B------:R-:W-:Y:S02]  /*88b0*/  HADD2.F32 R5, -RZ, R38.H0_H0 ;  /* 0x20000026ff057230 */ /* 0x000fe40000004100 */
[----:B------:R-:W-:Y:S01]  /*88c0*/  FFMA.FTZ R27, R11, R0, -R34 ;  /* 0x000000000b1b7223 */ /* 0x000fe20000010822 */
[----:B------:R-:W-:-:S02]  /*88d0*/  HADD2.F32 R6, -RZ, R6.H1_H1 ;  /* 0x30000006ff067230 */ /* 0x000fc40000004100 */
[----:B------:R-:W-:Y:S01]  /*88e0*/  FFMA.FTZ R33, R11, R12, R14 ;  /* 0x0000000c0b217223 */ /* 0x000fe2000001000e */
[----:B------:R-:W-:Y:S02]  /*88f0*/  HADD2.F32 R13, -RZ, R35.H0_H0 ;  /* 0x20000023ff0d7230 */ /* 0x000fe40000004100 */
[C---:B------:R-:W-:Y:S01]  /*8900*/  FMUL.FTZ R11, R4.reuse, R9 ;  /* 0x00000009040b7220 */ /* 0x040fe20000410000 */
[----:B------:R-:W-:Y:S02]  /*8910*/  HADD2.F32 R7, -RZ, R37.H0_H0 ;  /* 0x20000025ff077230 */ /* 0x000fe40000004100 */
[----:B------:R-:W-:Y:S01]  /*8920*/  FMUL.FTZ R4, R4, R5 ;  /* 0x0000000504047220 */ /* 0x000fe20000410000 */
[----:B------:R-:W-:Y:S01]  /*8930*/  F2FP.F16.F32.PACK_AB R39, R33, R24 ;  /* 0x000000182127723e */ /* 0x000fe200000000ff */
[----:B------:R-:W-:Y:S01]  /*8940*/  FMUL.FTZ R25, R6, R13 ;  /* 0x0000000d06197220 */ /* 0x000fe20000410000 */
[----:B------:R-:W-:Y:S01]  /*8950*/  FFMA.FTZ R0, R8, R5, -R11 ;  /* 0x0000000508007223 */ /* 0x000fe2000001080b */
[----:B------:R-:W-:Y:S01]  /*8960*/  FMUL.FTZ R6, R6, R7 ;  /* 0x0000000706067220 */ /* 0x000fe20000410000 */
[----:B------:R-:W-:Y:S01]  /*8970*/  FFMA.FTZ R9, R8, R9, R4 ;  /* 0x0000000908097223 */ /* 0x000fe20000010004 */
[C---:B------:R-:W-:Y:S01]  /*8980*/  FFMA.FTZ R4, R10.reuse, R7, -R25 ;  /* 0x000000070a047223 */ /* 0x040fe20000010819 */
[----:B------:R-:W-:Y:S01]  /*8990*/  F2FP.F16.F32.PACK_AB R27, R27, R20 ;  /* 0x000000141b1b723e */ /* 0x000fe200000000ff */
[----:B------:R-:W-:Y:S01]  /*89a0*/  FFMA.FTZ R13, R10, R13, R6 ;  /* 0x0000000d0a0d7223 */ /* 0x000fe20000010006 */
[----:B------:R-:W-:-:S02]  /*89b0*/  F2FP.F16.F32.PACK_AB R25, R28, R29 ;  /* 0x0000001d1c19723e */ /* 0x000fc400000000ff */
[----:B------:R-:W-:Y:S02]  /*89c0*/  F2FP.F16.F32.PACK_AB R36, R9, R26 ;  /* 0x0000001a0924723e */ /* 0x000fe400000000ff */
[----:B------:R-:W-:Y:S02]  /*89d0*/  F2FP.F16.F32.PACK_AB R24, R0, R15 ;  /* 0x0000000f0018723e */ /* 0x000fe400000000ff */
[----:B------:R-:W-:Y:S02]  /*89e0*/  F2FP.F16.F32.PACK_AB R26, R4, R21 ;  /* 0x00000015041a723e */ /* 0x000fe400000000ff */
[----:B------:R-:W-:Y:S02]  /*89f0*/  F2FP.F16.F32.PACK_AB R37, R30, R31 ;  /* 0x0000001f1e25723e */ /* 0x000fe400000000ff */
[----:B------:R-:W-:Y:S01]  /*8a00*/  F2FP.F16.F32.PACK_AB R38, R13, R32 ;  /* 0x000000200d26723e */ /* 0x000fe200000000ff */
[----:B------:R4:W-:Y:S04]  /*8a10*/  STS.128 [R237+0x18400], R24 ;  /* 0x01840018ed007388 */ /* 0x0009e80000000c00 */
[----:B------:R4:W-:Y:S02]  /*8a20*/  STS.128 [R3+0x18400], R36 ;  /* 0x0184002403007388 */ /* 0x0009e40000000c00 */
.L_x_3834:
[----:B------:R-:W-:Y:S05]  /*8a30*/  BSYNC B0 ;  /* 0x0000000000007941 */ /* 0x000fea0003800000 */
.L_x_3814:
        /* <DEDUP_REMOVED lines=8> */
.L_x_3811:
[----:B--23--:R-:W0:Y:S01]  /*8ac0*/  S2R R0, SR_TID.X ;  /* 0x0000000000007919 */ /* 0x00ce220000002100 */
[----:B------:R-:W-:Y:S05]  /*8ad0*/  WARPSYNC.ALL ;  /* 0x0000000000007948 */ /* 0x000fea0003800000 */
[----:B01--4-:R-:W-:Y:S01]  /*8ae0*/  SHF.R.U32.HI R3, RZ, 0x7, R0 ;  /* 0x00000007ff037819 */ /* 0x013fe20000011600 */
[----:B------:R-:W-:-:S04]  /*8af0*/  IMAD.U32 R0, RZ, RZ, UR44 ;  /* 0x0000002cff007e24 */ /* 0x000fc8000f8e00ff */
[----:B------:R-:W-:-:S05]  /*8b00*/  VIADD R20, R3, 0x8 ;  /* 0x0000000803147836 */ /* 0x000fca0000000000 */
[----:B------:R0:W-:Y:S01]  /*8b10*/  BAR.SYNC.DEFER_BLOCKING R20, 0x100 ;  /* 0x000400140000751d */ /* 0x0001e20000010000 */
[----:B------:R-:W-:-:S13]  /*8b20*/  ISETP.NE.AND P0, PT, R0, 0x3, PT ;  /* 0x000000030000780c */ /* 0x000fda0003f05270 */
[----:B0-----:R-:W-:Y:S05]  /*8b30*/  @!P0 BRA `(.L_x_3849) ;  /* 0x0000000000048947 */ /* 0x001fea0003800000 */
[----:B------:R-:W-:Y:S01]  /*8b40*/  BPT.TRAP 0x1 ;  /* 0x000000040000795c */ /* 0x000fe20000300000 */
.L_x_3849:
[----:B------:R-:W-:Y:S02]  /*8b50*/  LEA R13, R22, R18, 0x3 ;  /* 0x00000012160d7211 */ /* 0x000fe400078e18ff */
[----:B------:R-:W-:-:S04]  /*8b60*/  SHF.L.U32 R14, R23, 0x1f, RZ ;  /* 0x0000001f170e7819 */ /* 0x000fc800000006ff */
[----:B------:R0:W1:Y:S01]  /*8b70*/  SYNCS.PHASECHK.TRANS64.TRYWAIT P1, [R13+URZ+0x22830], R14 ;  /* 0x0228300e0d0075a7 */ /* 0x000062000802017f */
[----:B------:R-:W-:Y:S05]  /*8b80*/  @!P0 BRA `(.L_x_3850) ;  /* 0x0000000000048947 */ /* 0x000fea0003800000 */
[----:B------:R-:W-:Y:S01]  /*8b90*/  BPT.TRAP 0x1 ;  /* 0x000000040000795c */ /* 0x000fe20000300000 */
.L_x_3850:
[----:B------:R-:W-:Y:S01]  /*8ba0*/  VIADD R0, R18, 0x1c400 ;  /* 0x0001c40012007836 */ /* 0x000fe20000000000 */
[----:B------:R-:W-:Y:S01]  /*8bb0*/  LOP3.LUT R4, R40, 0x10000, RZ, 0xfc, !PT ;  /* 0x0001000028047812 */ /* 0x000fe200078efcff */
[----:B------:R-:W-:-:S03]  /*8bc0*/  IMAD.MOV.U32 R5, RZ, RZ, 0x40000040 ;  /* 0x40000040ff057424 */ /* 0x000fc600078e00ff */
[----:B------:R-:W-:-:S04]  /*8bd0*/  SHF.R.U32.HI R0, RZ, 0x4, R0 ;  /* 0x00000004ff007819 */ /* 0x000fc80000011600 */
[----:B------:R-:W-:-:S04]  /*8be0*/  LOP3.LUT R0, R0, 0x3fff, RZ, 0xc0, !PT ;  /* 0x00003fff00007812 */ /* 0x000fc800078ec0ff */
[----:B------:R-:W-:Y:S01]  /*8bf0*/  LOP3.LUT R12, R0, 0x10000, RZ, 0xfc, !PT ;  /* 0x00010000000c7812 */ /* 0x000fe200078efcff */
[----:B-1----:R-:W-:Y:S06]  /*8c00*/  @P1 BRA `(.L_x_3851) ;  /* 0x0000000000081947 */ /* 0x002fec0003800000 */
[----:B------:R-:W1:Y:S02]  /*8c10*/  SYNCS.PHASECHK.TRANS64.TRYWAIT P1, [R13+URZ+0x22830], R14 ;  /* 0x0228300e0d0075a7 */ /* 0x000e64000802017f */
[----:B-1----:R-:W-:Y:S05]  /*8c20*/  @!P1 BRA `(.L_x_3852) ;  /* 0x0000010c00d49947 */ /* 0x002fea0003800000 */
.L_x_3851:
        /* <DEDUP_REMOVED lines=15> */
[----:B------:R-:W2:Y:S07]  /*8d20*/  S2R R77, SR_TID.X ;  /* 0x00000000004d7919 */ /* 0x000eae0000002100 */
        /* <DEDUP_REMOVED lines=8> */
[----:B--2---:R-:W-:Y:S01]  /*8db0*/  LOP3.LUT R77, R77, 0x7f, RZ, 0xc0, !PT ;  /* 0x0000007f4d4d7812 */ /* 0x004fe200078ec0ff */
        /* <DEDUP_REMOVED lines=19> */
[----:B------:R-:W-:Y:S02]  /*8ef0*/  ULDC UR4, c[0x0][0x9d8] ;  /* 0x0002760000047ab9 */ /* 0x000fe40000000800 */
[----:B------:R-:W-:Y:S02]  /*8f00*/  WARPGROUP.DEPBAR.LE gsb0, 0x0 ;  /* 0x00008000000079c5 */ /* 0x000fe40000010000 */
[----:B------:R-:W-:Y:S01]  /*8f10*/  FMUL.FTZ R73, R28, UR4 ;  /* 0x000000041c497c20 */ /* 0x000fe20008410000 */
[----:B------:R-:W-:Y:S01]  /*8f20*/  FMUL.FTZ R28, R33, UR4 ;  /* 0x00000004211c7c20 */ /* 0x000fe20008410000 */
[----:B------:R-:W-:Y:S02]  /*8f30*/  IMAD R33, R176, -0x60, R203 ;  /* 0xffffffa0b0217824 */ /* 0x000fe400078e02cb */
[----:B------:R-:W-:Y:S01]  /*8f40*/  FMUL.FTZ R21, R24, UR4 ;  /* 0x0000000418157c20 */ /* 0x000fe20008410000 */
[----:B------:R-:W-:Y:S01]  /*8f50*/  FMUL.FTZ R24, R36, UR4 ;  /* 0x0000000424187c20 */ /* 0x000fe20008410000 */
[----:B------:R-:W-:Y:S01]  /*8f60*/  FMUL.FTZ R26, R26, UR4 ;  /* 0x000000041a1a7c20 */ /* 0x000fe20008410000 */
[----:B------:R-:W-:Y:S01]  /*8f70*/  FMUL.FTZ R27, R27, UR4 ;  /* 0x000000041b1b7c20 */ /* 0x000fe20008410000 */
[----:B------:R-:W-:Y:S01]  /*8f80*/  IADD3 R36, -R200, 0x61, R33 ;  /* 0x00000061c8247810 */ /* 0x000fe20007ffe121 */
[----:B------:R-:W-:Y:S01]  /*8f90*/  FMUL.FTZ R3, R40, UR4 ;  /* 0x0000000428037c20 */ /* 0x000fe20008410000 */
[----:B------:R-:W-:Y:S01]  /*8fa0*/  FMUL.FTZ R30, R30, UR4 ;  /* 0x000000041e1e7c20 */ /* 0x000fe20008410000 */
[----:B------:R-:W-:Y:S01]  /*8fb0*/  FMUL.FTZ R15, R37, UR4 ;  /* 0x00000004250f7c20 */ /* 0x000fe20008410000 */
[----:B------:R-:W-:Y:S01]  /*8fc0*/  IADD3 R40, R33, 0x60, RZ ;  /* 0x0000006021287810 */ /* 0x000fe20007ffe0ff */
[----:B------:R-:W2:Y:S01]  /*8fd0*/  MUFU.TANH R26, R26 ;  /* 0x0000001a001a7308 */ /* 0x000ea20000002400 */
[----:B------:R-:W-:-:S02]  /*8fe0*/  IMAD R74, R211, -0x2, R36 ;  /* 0xfffffffed34a7824 */ /* 0x000fc400078e0224 */
[----:B------:R-:W-:Y:S01]  /*8ff0*/  FMUL.FTZ R31, R31, UR4 ;  /* 0x000000041f1f7c20 */ /* 0x000fe20008410000 */
[----:B------:R-:W-:Y:S02]  /*9000*/  IMAD R37, R201, 0x80, R212 ;  /* 0x00000080c9257824 */ /* 0x000fe400078e02d4 */
[----:B------:R-:W-:Y:S01]  /*9010*/  FMUL.FTZ R34, R34, UR4 ;  /* 0x0000000422227c20 */ /* 0x000fe20008410000 */
[----:B------:R-:W-:Y:S02]  /*9020*/  IMAD R33, R211, -0x2, R40 ;  /* 0xfffffffed3217824 */ /* 0x000fe400078e0228 */
[----:B------:R-:W-:Y:S01]  /*9030*/  FMUL.FTZ R0, R41, UR4 ;  /* 0x0000000429007c20 */ /* 0x000fe20008410000 */
[----:B------:R-:W-:Y:S01]  /*9040*/  FMUL.FTZ R35, R35, UR4 ;  /* 0x0000000423237c20 */ /* 0x000fe20008410000 */
[----:B------:R-:W3:Y:S01]  /*9050*/  MUFU.TANH R27, R27 ;  /* 0x0000001b001b7308 */ /* 0x000ee20000002400 */
[----:B------:R-:W-:Y:S01]  /*9060*/  IADD3 R40, R74, 0x8, R37 ;  /* 0x000000084a287810 */ /* 0x000fe20007ffe025 */
[----:B------:R-:W-:Y:S01]  /*9070*/  FMUL.FTZ R38, R38, UR4 ;  /* 0x0000000426267c20 */ /* 0x000fe20008410000 */
[----:B------:R-:W-:Y:S01]  /*9080*/  FMUL.FTZ R39, R39, UR4 ;  /* 0x0000000427277c20 */ /* 0x000fe20008410000 */
[----:B------:R-:W-:Y:S01]  /*9090*/  FMUL.FTZ R42, R42, UR4 ;  /* 0x000000042a2a7c20 */ /* 0x000fe20008410000 */
[----:B------:R-:W-:Y:S01]  /*90a0*/  VIMNMX R41, R33, R40, PT ;  /* 0x0000002821297248 */ /* 0x000fe20003fe0100 */
[----:B------:R-:W-:Y:S01]  /*90b0*/  FMUL.FTZ R72, R29, UR4 ;  /* 0x000000041d487c20 */ /* 0x000fe20008410000 */
[----:B------:R-:W-:Y:S01]  /*90c0*/  FMUL.FTZ R43, R43, UR4 ;  /* 0x000000042b2b7c20 */ /* 0x000fe20008410000 */
[----:B------:R-:W4:Y:S01]  /*90d0*/  MUFU.TANH R30, R30 ;  /* 0x0000001e001e7308 */ /* 0x000f220000002400 */
[C---:B------:R-:W-:Y:S01]  /*90e0*/  ISETP.GT.AND P1, PT, R41.reuse, RZ, PT ;  /* 0x000000ff2900720c */ /* 0x040fe20003f24270 */
[----:B------:R-:W-:Y:S01]  /*90f0*/  FMUL.FTZ R29, R32, UR4 ;  /* 0x00000004201d7c20 */ /* 0x000fe20008410000 */
[C---:B------:R-:W-:Y:S01]  /*9100*/  ISETP.GT.AND P2, PT, R41.reuse, 0x1, PT ;  /* 0x000000012900780c */ /* 0x040fe20003f44270 */
[----:B------:R-:W-:Y:S01]  /*9110*/  FMUL.FTZ R46, R46, UR4 ;  /* 0x000000042e2e7c20 */ /* 0x000fe20008410000 */
[----:B------:R-:W-:Y:S01]  /*9120*/  ISETP.GT.AND P3, PT, R41, 0x8, PT ;  /* 0x000000082900780c */ /* 0x000fe20003f64270 */
[----:B------:R-:W-:Y:S01]  /*9130*/  FMUL.FTZ R47, R47, UR4 ;  /* 0x000000042f2f7c20 */ /* 0x000fe20008410000 */
[----:B--2---:R-:W-:Y:S01]  /*9140*/  FSEL R76, R26, -INF , P1 ;  /* 0xff8000001a4c7808 */ /* 0x004fe20000800000 */
[----:B------:R-:W2:Y:S01]  /*9150*/  MUFU.TANH R31, R31 ;  /* 0x0000001f001f7308 */ /* 0x000ea20000002400 */
[----:B---3--:R-:W-:Y:S01]  /*9160*/  FSEL R75, R27, -INF , P2 ;  /* 0xff8000001b4b7808 */ /* 0x008fe20001000000 */
[----:B------:R-:W-:Y:S01]  /*9170*/  FMUL.FTZ R50, R50, UR4 ;  /* 0x0000000432327c20 */ /* 0x000fe20008410000 */
[----:B------:R-:W-:Y:S01]  /*9180*/  ISETP.GT.AND P1, PT, R41, 0x9, PT ;  /* 0x000000092900780c */ /* 0x000fe20003f24270 */
[----:B------:R-:W-:Y:S01]  /*9190*/  FMUL.FTZ R51, R51, UR4 ;  /* 0x0000000433337c20 */ /* 0x000fe20008410000 */
[----:B------:R-:W-:Y:S01]  /*91a0*/  FMNMX.FTZ R27, R76, R75, !PT ;  /* 0x0000004b4c1b7209 */ /* 0x000fe20007810000 */
[----:B------:R-:W-:Y:S01]  /*91b0*/  FMUL.FTZ R54, R54, UR4 ;  /* 0x0000000436367c20 */ /* 0x000fe20008410000 */
[----:B------:R-:W-:Y:S01]  /*91c0*/  ISETP.GT.AND P2, PT, R41, 0x10, PT ;  /* 0x000000102900780c */ /* 0x000fe20003f44270 */
        /* <DEDUP_REMOVED lines=17> */
[----:B---3--:R-:W-:Y:S01]  /*92e0*/  FSEL R88, R34, -INF , P2 ;  /* 0xff80000022587808 */ /* 0x008fe20001000000 */
[----:B------:R-:W-:Y:S01]  /*92f0*/  FMUL.FTZ R25, R25, UR4 ;  /* 0x0000000419197c20 */ /* 0x000fe20008410000 */
[----:B------:R-:W-:Y:S01]  /*9300*/  ISETP.GT.AND P2, PT, R41, 0x18, PT ;  /* 0x000000182900780c */ /* 0x000fe20003f44270 */
[----:B------:R-:W-:Y:S01]  /*9310*/  FMUL.FTZ R45, R45, UR4 ;  /* 0x000000042d2d7c20 */ /* 0x000fe20008410000 */
[----:B------:R-:W-:Y:S01]  /*9320*/  FMNMX.FTZ R27, R88, R27, !PT ;  /* 0x0000001b581b7209 */ /* 0x000fe20007810000 */
[----:B------:R-:W-:Y:S01]  /*9330*/  FMUL.FTZ R48, R48, UR4 ;  /* 0x0000000430307c20 */ /* 0x000fe20008410000 */
[----:B------:R-:W-:Y:S01]  /*9340*/  VIADDMNMX R33, R37, R74, R33, PT ;  /* 0x0000004a25217246 */ /* 0x000fe20003800121 */
[----:B------:R-:W3:Y:S01]  /*9350*/  MUFU.TANH R39, R39 ;  /* 0x0000002700277308 */ /* 0x000ee20000002400 */
[----:B----4-:R-:W-:Y:S01]  /*9360*/  FSEL R90, R35, -INF , P1 ;  /* 0xff800000235a7808 */ /* 0x010fe20000800000 */
[----:B------:R-:W-:Y:S01]  /*9370*/  FMUL.FTZ R49, R49, UR4 ;  /* 0x0000000431317c20 */ /* 0x000fe20008410000 */
[----:B------:R-:W-:Y:S01]  /*9380*/  ISETP.GT.AND P1, PT, R41, 0x19, PT ;  /* 0x000000192900780c */ /* 0x000fe20003f24270 */
[----:B------:R-:W-:Y:S01]  /*9390*/  FMUL.FTZ R52, R52, UR4 ;  /* 0x0000000434347c20 */ /* 0x000fe20008410000 */
[----:B------:R-:W-:Y:S01]  /*93a0*/  FMNMX.FTZ R27, R90, R27, !PT ;  /* 0x0000001b5a1b7209 */ /* 0x000fe20007810000 */
[----:B------:R-:W-:Y:S01]  /*93b0*/  FMUL.FTZ R53, R53, UR4 ;  /* 0x0000000435357c20 */ /* 0x000fe20008410000 */
[----:B------:R-:W-:Y:S01]  /*93c0*/  ISETP.GT.AND P4, PT, R33, RZ, PT ;  /* 0x000000ff2100720c */ /* 0x000fe20003f84270 */
[----:B------:R-:W4:Y:S01]  /*93d0*/  MUFU.TANH R32, R42 ;  /* 0x0000002a00207308 */ /* 0x000f220000002400 */
[----:B--2---:R-:W-:Y:S01]  /*93e0*/  FSEL R92, R38, -INF , P2 ;  /* 0xff800000265c7808 */ /* 0x004fe20001000000 */
[----:B------:R-:W-:Y:S01]  /*93f0*/  FMUL.FTZ R56, R56, UR4 ;  /* 0x0000000438387c20 */ /* 0x000fe20008410000 */
[----:B------:R-:W-:Y:S01]  /*9400*/  ISETP.GT.AND P2, PT, R41, 0x20, PT ;  /* 0x000000202900780c */ /* 0x000fe20003f44270 */
[----:B------:R-:W-:Y:S01]  /*9410*/  FMUL.FTZ R57, R57, UR4 ;  /* 0x0000000439397c20 */ /* 0x000fe20008410000 */
[----:B------:R-:W-:Y:S01]  /*9420*/  FMNMX.FTZ R27, R92, R27, !PT ;  /* 0x0000001b5c1b7209 */ /* 0x000fe20007810000 */
[----:B------:R-:W-:Y:S01]  /*9430*/  FMUL.FTZ R60, R60, UR4 ;  /* 0x000000043c3c7c20 */ /* 0x000fe20008410000 */
[----:B------:R-:W-:Y:S01]  /*9440*/  ISETP.GT.AND P5, PT, R33, 0x1, PT ;  /* 0x000000012100780c */ /* 0x000fe20003fa4270 */
        /* <DEDUP_REMOVED lines=11> */
[----:B------:R-:W-:Y:S01]  /*9500*/  ISETP.GT.AND P2, PT, R41, 0x28, PT ;  /* 0x000000282900780c */ /* 0x000fe20003f44270 */
[----:B------:R-:W-:Y:S01]  /*9510*/  FMUL.FTZ R69, R69, UR4 ;  /* 0x0000000445457c20 */ /* 0x000fe20008410000 */
[----:B------:R-:W-:-:S03]  /*9520*/  FMNMX.FTZ R27, R32, R27, !PT ;  /* 0x0000001b201b7209 */ /* 0x000fc60007810000 */
[----:B------:R-:W4:Y:S01]  /*9530*/  MUFU.TANH R47, R47 ;  /* 0x0000002f002f7308 */ /* 0x000f220000002400 */
[----:B--2---:R-:W-:Y:S02]  /*9540*/  FSEL R26, R43, -INF , P1 ;  /* 0xff8000002b1a7808 */ /* 0x004fe40000800000 */
[----:B------:R-:W-:Y:S02]  /*9550*/  ISETP.GT.AND P1, PT, R41, 0x29, PT ;  /* 0x000000292900780c */ /* 0x000fe40003f24270 */
[----:B------:R-:W-:-:S03]  /*9560*/  FMNMX.FTZ R27, R26, R27, !PT ;  /* 0x0000001b1a1b7209 */ /* 0x000fc60007810000 */
[----:B------:R-:W2:Y:S01]  /*9570*/  MUFU.TANH R36, R50 ;  /* 0x0000003200247308 */ /* 0x000ea20000002400 */
        /* <DEDUP_REMOVED lines=34> */
[----:B------:R-:W-:Y:S01]  /*97a0*/  FMNMX.FTZ R31, R54, R27, !PT ;  /* 0x0000001b361f7209 */ /* 0x000fe20007810000 */
[----:B------:R-:W-:Y:S01]  /*97b0*/  FMUL.FTZ R27, R44, UR4 ;  /* 0x000000042c1b7c20 */ /* 0x000fe20008410000 */
[----:B------:R-:W-:Y:S01]  /*97c0*/  ULDC UR4, c[0x0][0x988] ;  /* 0x0002620000047ab9 */ /* 0x000fe20000000800 */
[----:B------:R-:W2:Y:S01]  /*97d0*/  MUFU.TANH R67, R67 ;  /* 0x0000004300437308 */ /* 0x000ea20000002400 */
[----:B---3--:R-:W-:Y:S01]  /*97e0*/  FSEL R58, R63, -INF , P1 ;  /* 0xff8000003f3a7808 */ /* 0x008fe20000800000 */
[----:B------:R-:W-:Y:S01]  /*97f0*/  IMAD.U32 R177, RZ, RZ, UR4 ;  /* 0x00000004ffb17e24 */ /* 0x000fe2000f8e00ff */
[----:B------:R-:W-:-:S02]  /*9800*/  ISETP.GT.AND P1, PT, R41, 0x51, PT ;  /* 0x000000512900780c */ /* 0x000fc40003f24270 */
        /* <DEDUP_REMOVED lines=9> */
[----:B------:R-:W-:Y:S01]  /*98a0*/  MUFU.TANH R21, R21 ;  /* 0x0000001500157308 */ /* 0x000fe20000002400 */
[----:B---3--:R-:W-:Y:S02]  /*98b0*/  FSEL R98, R70, -INF , P2 ;  /* 0xff80000046627808 */ /* 0x008fe40001000000 */
[----:B------:R-:W-:Y:S02]  /*98c0*/  ISETP.GT.AND P2, PT, R33, 0x9, PT ;  /* 0x000000092100780c */ /* 0x000fe40003f44270 */
[----:B------:R-:W-:-:S03]  /*98d0*/  FMNMX.FTZ R31, R98, R31, !PT ;  /* 0x0000001f621f7209 */ /* 0x000fc60007810000 */
[----:B------:R-:W2:Y:S01]  /*98e0*/  MUFU.TANH R25, R25 ;  /* 0x0000001900197308 */ /* 0x000ea20000002400 */
[----:B----4-:R-:W-:Y:S02]  /*98f0*/  FSEL R100, R71, -INF , P1 ;  /* 0xff80000047647808 */ /* 0x010fe40000800000 */
[----:B------:R-:W-:Y:S02]  /*9900*/  ISETP.GT.AND P1, PT, R33, 0x10, PT ;  /* 0x000000102100780c */ /* 0x000fe40003f24270 */
[----:B------:R-:W-:-:S03]  /*9910*/  FMNMX.FTZ R31, R100, R31, !PT ;  /* 0x0000001f641f7209 */ /* 0x000fc60007810000 */
[----:B------:R-:W3:Y:S02]  /*9920*/  MUFU.TANH R73, R73 ;  /* 0x0000004900497308 */ /* 0x000ee40000002400 */
[----:B------:R-:W4:Y:S06]  /*9930*/  SHFL.BFLY PT, R62, R31, 0x2, 0x1f ;  /* 0x0c401f001f3e7f89 */ /* 0x000f2c00000e0000 */
[----:B------:R-:W0:Y:S01]  /*9940*/  MUFU.TANH R72, R72 ;  /* 0x0000004800487308 */ /* 0x000e220000002400 */
[----:B--2---:R-:W-:-:S07]  /*9950*/  FSEL R25, R25, -INF , P5 ;  /* 0xff80000019197808 */ /* 0x004fce0002800000 */
[----:B------:R-:W2:Y:S01]  /*9960*/  MUFU.TANH R29, R29 ;  /* 0x0000001d001d7308 */ /* 0x000ea20000002400 */
[----:B---3--:R-:W-:-:S07]  /*9970*/  FSEL R66, R73, -INF , P3 ;  /* 0xff80000049427808 */ /* 0x008fce0001800000 */
[----:B------:R-:W3:Y:S01]  /*9980*/  MUFU.TANH R28, R28 ;  /* 0x0000001c001c7308 */ /* 0x000ee20000002400 */
[----:B0-----:R-:W-:Y:S02]  /*9990*/  FSEL R72, R72, -INF , P2 ;  /* 0xff80000048487808 */ /* 0x001fe40001000000 */
[----:B----4-:R-:W-:Y:S02]  /*99a0*/  FMNMX.FTZ R62, R31, R62, !PT ;  /* 0x0000003e1f3e7209 */ /* 0x010fe40007810000 */
[----:B------:R-:W-:-:S03]  /*99b0*/  ISETP.GT.AND P2, PT, R33, 0x11, PT ;  /* 0x000000112100780c */ /* 0x000fc60003f44270 */
[----:B------:R-:W0:Y:S01]  /*99c0*/  SHFL.BFLY PT, R31, R62, 0x1, 0x1f ;  /* 0x0c201f003e1f7f89 */ /* 0x000e2200000e0000 */
[----:B------:R-:W-:Y:S01]  /*99d0*/  MUFU.TANH R24, R24 ;  /* 0x0000001800187308 */ /* 0x000fe20000002400 */
[----:B--2---:R-:W-:Y:S02]  /*99e0*/  FSEL R70, R29, -INF , P1 ;  /* 0xff8000001d467808 */ /* 0x004fe40000800000 */
[----:B------:R-:W-:-:S05]  /*99f0*/  ISETP.GT.AND P1, PT, R33, 0x18, PT ;  /* 0x000000182100780c */ /* 0x000fca0003f24270 */
[----:B------:R-:W2:Y:S01]  /*9a00*/  MUFU.TANH R15, R15 ;  /* 0x0000000f000f7308 */ /* 0x000ea20000002400 */
[----:B---3--:R-:W-:Y:S02]  /*9a10*/  FSEL R74, R28, -INF , P2 ;  /* 0xff8000001c4a7808 */ /* 0x008fe40001000000 */
[----:B------:R-:W-:-:S05]  /*9a20*/  ISETP.GT.AND P2, PT, R33, 0x19, PT ;  /* 0x000000192100780c */ /* 0x000fca0003f44270 */
[----:B------:R-:W3:Y:S01]  /*9a30*/  MUFU.TANH R3, R3 ;  /* 0x0000000300037308 */ /* 0x000ee20000002400 */
[----:B0-----:R-:W-:-:S07]  /*9a40*/  FMNMX.FTZ R178, R62, R31, !PT ;  /* 0x0000001f3eb27209 */ /* 0x001fce0007810000 */
[----:B------:R-:W0:Y:S01]  /*9a50*/  MUFU.TANH R0, R0 ;  /* 0x0000000000007308 */ /* 0x000e220000002400 */
[----:B------:R-:W-:Y:S02]  /*9a60*/  FSEL R62, R21, -INF , P4 ;  /* 0xff800000153e7808 */ /* 0x000fe40002000000 */
[C---:B------:R-:W-:Y:S01]  /*9a70*/  FSETP.NEU.FTZ.AND P4, PT, R178.reuse, -INF , PT ;  /* 0xff800000b200780b */ /* 0x040fe20003f9d000 */
[----:B------:R-:W-:Y:S01]  /*9a80*/  FMUL.FTZ R31, R178, R177 ;  /* 0x000000b1b21f7220 */ /* 0x000fe20000410000 */
[----:B------:R-:W-:Y:S02]  /*9a90*/  FMNMX.FTZ R21, R62, R25, !PT ;  /* 0x000000193e157209 */ /* 0x000fe40007810000 */
[----:B--2---:R-:W-:Y:S01]  /*9aa0*/  FSEL R78, R15, -INF , P2 ;  /* 0xff8000000f4e7808 */ /* 0x004fe20001000000 */
[----:B------:R-:W2:Y:S01]  /*9ab0*/  MUFU.TANH R27, R27 ;  /* 0x0000001b001b7308 */ /* 0x000ea20000002400 */
[----:B------:R-:W-:Y:S02]  /*9ac0*/  FMNMX.FTZ R21, R66, R21, !PT ;  /* 0x0000001542157209 */ /* 0x000fe40007810000 */
[----:B------:R-:W-:-:S02]  /*9ad0*/  FSEL R31, R31, RZ, P4 ;  /* 0x000000ff1f1f7208 */ /* 0x000fc40002000000 */
[----:B------:R-:W-:Y:S02]  /*9ae0*/  FMNMX.FTZ R21, R72, R21, !PT ;  /* 0x0000001548157209 */ /* 0x000fe40007810000 */
[C---:B------:R-:W-:Y:S01]  /*9af0*/  ISETP.GT.AND P2, PT, R33.reuse, 0x21, PT ;  /* 0x000000212100780c */ /* 0x040fe20003f44270 */
[--C-:B------:R-:W-:Y:S01]  /*9b00*/  FFMA.FTZ R153, R76, R177, -R31.reuse ;  /* 0x000000b14c997223 */ /* 0x100fe2000001081f */
[----:B------:R-:W-:Y:S01]  /*9b10*/  FMNMX.FTZ R21, R70, R21, !PT ;  /* 0x0000001546157209 */ /* 0x000fe20007810000 */
[----:B------:R-:W4:Y:S01]  /*9b20*/  MUFU.TANH R45, R45 ;  /* 0x0000002d002d7308 */ /* 0x000f220000002400 */
[----:B------:R-:W-:Y:S01]  /*9b30*/  FSEL R76, R24, -INF , P1 ;  /* 0xff800000184c7808 */ /* 0x000fe20000800000 */
[--C-:B------:R-:W-:Y:S01]  /*9b40*/  FFMA.FTZ R155, R82, R177, -R31.reuse ;  /* 0x000000b1529b7223 */ /* 0x100fe2000001081f */
[----:B------:R-:W-:Y:S01]  /*9b50*/  FMNMX.FTZ R21, R74, R21, !PT ;  /* 0x000000154a157209 */ /* 0x000fe20007810000 */
[-CC-:B------:R-:W-:Y:S01]  /*9b60*/  FFMA.FTZ R157, R88, R177.reuse, -R31.reuse ;  /* 0x000000b1589d7223 */ /* 0x180fe2000001081f */
[----:B------:R-:W-:Y:S01]  /*9b70*/  ISETP.GT.AND P1, PT, R33, 0x20, PT ;  /* 0x000000202100780c */ /* 0x000fe20003f24270 */
[--C-:B------:R-:W-:Y:S01]  /*9b80*/  FFMA.FTZ R28, R90, R177, -R31.reuse ;  /* 0x000000b15a1c7223 */ /* 0x100fe2000001081f */
[----:B------:R-:W-:Y:S01]  /*9b90*/  FMNMX.FTZ R21, R76, R21, !PT ;  /* 0x000000154c157209 */ /* 0x000fe20007810000 */
[----:B------:R-:W1:Y:S01]  /*9ba0*/  MUFU.TANH R48, R48 ;  /* 0x0000003000307308 */ /* 0x000e620000002400 */
[----:B---3--:R-:W-:Y:S01]  /*9bb0*/  FSEL R80, R3, -INF , P1 ;  /* 0xff80000003507808 */ /* 0x008fe20000800000 */
[--C-:B------:R-:W-:Y:S01]  /*9bc0*/  FFMA.FTZ R159, R92, R177, -R31.reuse ;  /* 0x000000b15c9f7223 */ /* 0x100fe2000001081f */
[----:B------:R-:W-:Y:S01]  /*9bd0*/  FMNMX.FTZ R21, R78, R21, !PT ;  /* 0x000000154e157209 */ /* 0x000fe20007810000 */
[-CC-:B------:R-:W-:Y:S01]  /*9be0*/  FFMA.FTZ R3, R94, R177.reuse, -R31.reuse ;  /* 0x000000b15e037223 */ /* 0x180fe2000001081f */
[C---:B------:R-:W-:Y:S01]  /*9bf0*/  ISETP.GT.AND P1, PT, R33.reuse, 0x28, PT ;  /* 0x000000282100780c */ /* 0x040fe20003f24270 */
[--C-:B------:R-:W-:Y:S01]  /*9c00*/  FFMA.FTZ R15, R32, R177, -R31.reuse ;  /* 0x000000b1200f7223 */ /* 0x100fe2000001081f */
[----:B0-----:R-:W-:Y:S01]  /*9c10*/  FSEL R82, R0, -INF , P2 ;  /* 0xff80000000527808 */ /* 0x001fe20001000000 */
[----:B------:R-:W0:Y:S01]  /*9c20*/  MUFU.TANH R49, R49 ;  /* 0x0000003100317308 */ /* 0x000e220000002400 */
[----:B------:R-:W-:Y:S01]  /*9c30*/  FMNMX.FTZ R21, R80, R21, !PT ;  /* 0x0000001550157209 */ /* 0x000fe20007810000 */
[-CC-:B------:R-:W-:Y:S01]  /*9c40*/  FFMA.FTZ R0, R86, R177.reuse, -R31.reuse ;  /* 0x000000b156007223 */ /* 0x180fe2000001081f */
[----:B------:R-:W-:Y:S01]  /*9c50*/  ISETP.GT.AND P2, PT, R33, 0x29, PT ;  /* 0x000000292100780c */ /* 0x000fe20003f44270 */
[-CC-:B------:R-:W-:Y:S01]  /*9c60*/  FFMA.FTZ R24, R75, R177.reuse, -R31.reuse ;  /* 0x000000b14b187223 */ /* 0x180fe2000001081f */
[----:B--2---:R-:W-:Y:S01]  /*9c70*/  FSEL R84, R27, -INF , P1 ;  /* 0xff8000001b547808 */ /* 0x004fe20000800000 */
[--C-:B------:R-:W-:Y:S01]  /*9c80*/  FFMA.FTZ R27, R30, R177, -R31.reuse ;  /* 0x000000b11e1b7223 */ /* 0x100fe2000001081f */
[----:B------:R-:W-:Y:S01]  /*9c90*/  FMNMX.FTZ R21, R82, R21, !PT ;  /* 0x0000001552157209 */ /* 0x000fe20007810000 */
[----:B------:R-:W2:Y:S01]  /*9ca0*/  MUFU.TANH R52, R52 ;  /* 0x0000003400347308 */ /* 0x000ea20000002400 */
[----:B------:R-:W-:Y:S01]  /*9cb0*/  ISETP.GT.AND P1, PT, R33, 0x30, PT ;  /* 0x000000302100780c */ /* 0x000fe20003f24270 */
[-CC-:B------:R-:W-:Y:S01]  /*9cc0*/  FFMA.FTZ R38, R38, R177.reuse, -R31.reuse ;  /* 0x000000b126267223 */ /* 0x180fe2000001081f */
[----:B----4-:R-:W-:Y:S01]  /*9cd0*/  FSEL R86, R45, -INF , P2 ;  /* 0xff8000002d567808 */ /* 0x010fe20001000000 */
[--C-:B------:R-:W-:Y:S01]  /*9ce0*/  FFMA.FTZ R34, R34, R177, -R31.reuse ;  /* 0x000000b122227223 */ /* 0x100fe2000001081f */
[----:B------:R-:W-:Y:S01]  /*9cf0*/  FMNMX.FTZ R21, R84, R21, !PT ;  /* 0x0000001554157209 */ /* 0x000fe20007810000 */
[-CC-:B------:R-:W-:Y:S01]  /*9d00*/  FFMA.FTZ R36, R36, R177.reuse, -R31.reuse ;  /* 0x000000b124247223 */ /* 0x180fe2000001081f */
[C---:B------:R-:W-:Y:S01]  /*9d10*/  ISETP.GT.AND P2, PT, R33.reuse, 0x31, PT ;  /* 0x000000312100780c */ /* 0x040fe20003f44270 */
[----:B------:R-:W3:Y:S01]  /*9d20*/  MUFU.TANH R53, R53 ;  /* 0x0000003500357308 */ /* 0x000ee20000002400 */
[----:B-1----:R-:W-:Y:S01]  /*9d30*/  FSEL R48, R48, -INF , P1 ;  /* 0xff80000030307808 */ /* 0x002fe20000800000 */
[--C-:B------:R-:W-:Y:S01]  /*9d40*/  FFMA.FTZ R40, R40, R177, -R31.reuse ;  /* 0x000000b128287223 */ /* 0x100fe2000001081f */
[----:B------:R-:W-:Y:S01]  /*9d50*/  FMNMX.FTZ R21, R86, R21, !PT ;  /* 0x0000001556157209 */ /* 0x000fe20007810000 */
[-CC-:B------:R-:W-:Y:S01]  /*9d60*/  FFMA.FTZ R42, R42, R177.reuse, -R31.reuse ;  /* 0x000000b12a2a7223 */ /* 0x180fe2000001081f */
[----:B------:R-:W-:Y:S01]  /*9d70*/  ISETP.GT.AND P1, PT, R33, 0x38, PT ;  /* 0x000000382100780c */ /* 0x000fe20003f24270 */
[--C-:B------:R-:W-:Y:S01]  /*9d80*/  FFMA.FTZ R46, R46, R177, -R31.reuse ;  /* 0x000000b12e2e7223 */ /* 0x100fe2000001081f */
[----:B0-----:R-:W-:Y:S01]  /*9d90*/  FSEL R88, R49, -INF , P2 ;  /* 0xff80000031587808 */ /* 0x001fe20001000000 */
[----:B------:R-:W0:Y:S01]  /*9da0*/  MUFU.TANH R56, R56 ;  /* 0x0000003800387308 */ /* 0x000e220000002400 */
[----:B------:R-:W-:Y:S01]  /*9db0*/  FMNMX.FTZ R21, R48, R21, !PT ;  /* 0x0000001530157209 */ /* 0x000fe20007810000 */
[-CC-:B------:R-:W-:Y:S01]  /*9dc0*/  FFMA.FTZ R50, R50, R177.reuse, -R31.reuse ;  /* 0x000000b132327223 */ /* 0x180fe2000001081f */
[C---:B------:R-:W-:Y:S01]  /*9dd0*/  ISETP.GT.AND P2, PT, R33.reuse, 0x39, PT ;  /* 0x000000392100780c */ /* 0x040fe20003f44270 */
[-CC-:B------:R-:W-:Y:S01]  /*9de0*/  FFMA.FTZ R54, R54, R177.reuse, -R31.reuse ;  /* 0x000000b136367223 */ /* 0x180fe2000001081f */
[----:B--2---:R-:W-:Y:S01]  /*9df0*/  FSEL R52, R52, -INF , P1 ;  /* 0xff80000034347808 */ /* 0x004fe20000800000 */
[--C-:B------:R-:W-:Y:S01]  /*9e00*/  FFMA.FTZ R58, R58, R177, -R31.reuse ;  /* 0x000000b13a3a7223 */ /* 0x100fe2000001081f */
[----:B------:R-:W-:Y:S01]  /*9e10*/  FMNMX.FTZ R21, R88, R21, !PT ;  /* 0x0000001558157209 */ /* 0x000fe20007810000 */
[----:B------:R-:W1:Y:S01]  /*9e20*/  MUFU.TANH R57, R57 ;  /* 0x0000003900397308 */ /* 0x000e620000002400 */
[----:B------:R-:W-:Y:S01]  /*9e30*/  ISETP.GT.AND P1, PT, R33, 0x40, PT ;  /* 0x000000402100780c */ /* 0x000fe20003f24270 */
[-CC-:B------:R-:W-:Y:S01]  /*9e40*/  FFMA.FTZ R44, R44, R177.reuse, -R31.reuse ;  /* 0x000000b12c2c7223 */ /* 0x180fe2000001081f */
[----:B---3--:R-:W-:Y:S01]  /*9e50*/  FSEL R90, R53, -INF , P2 ;  /* 0xff800000355a7808 */ /* 0x008fe20001000000 */
[--C-:B------:R-:W-:Y:S01]  /*9e60*/  FFMA.FTZ R96, R96, R177, -R31.reuse ;  /* 0x000000b160607223 */ /* 0x100fe2000001081f */
[----:B------:R-:W-:Y:S01]  /*9e70*/  FMNMX.FTZ R21, R52, R21, !PT ;  /* 0x0000001534157209 */ /* 0x000fe20007810000 */
[----:B------:R-:W-:Y:S01]  /*9e80*/  FFMA.FTZ R98, R98, R177, -R31 ;  /* 0x000000b162627223 */ /* 0x000fe2000001081f */
[----:B------:R-:W-:Y:S01]  /*9e90*/  ISETP.GT.AND P2, PT, R33, 0x41, PT ;  /* 0x000000412100780c */ /* 0x000fe20003f44270 */
[----:B------:R-:W2:Y:S01]  /*9ea0*/  MUFU.TANH R60, R60 ;  /* 0x0000003c003c7308 */ /* 0x000ea20000002400 */
[----:B0-----:R-:W-:-:S02]  /*9eb0*/  FSEL R56, R56, -INF , P1 ;  /* 0xff80000038387808 */ /* 0x001fc40000800000 */
[----:B------:R-:W-:Y:S02]  /*9ec0*/  FMNMX.FTZ R21, R90, R21, !PT ;  /* 0x000000155a157209 */ /* 0x000fe40007810000 */
[----:B------:R-:W-:Y:S02]  /*9ed0*/  ISETP.GT.AND P1, PT, R33, 0x48, PT ;  /* 0x000000482100780c */ /* 0x000fe40003f24270 */
[----:B------:R-:W-:Y:S01]  /*9ee0*/  FMNMX.FTZ R21, R56, R21, !PT ;  /* 0x0000001538157209 */ /* 0x000fe20007810000 */
[----:B------:R-:W0:Y:S01]  /*9ef0*/  MUFU.TANH R61, R61 ;  /* 0x0000003d003d7308 */ /* 0x000e220000002400 */
[----:B-1----:R-:W-:Y:S02]  /*9f00*/  FSEL R92, R57, -INF , P2 ;  /* 0xff800000395c7808 */ /* 0x002fe40001000000 */
[----:B------:R-:W-:Y:S02]  /*9f10*/  ISETP.GT.AND P2, PT, R33, 0x49, PT ;  /* 0x000000492100780c */ /* 0x000fe40003f44270 */
[----:B------:R-:W-:-:S03]  /*9f20*/  FMNMX.FTZ R21, R92, R21, !PT ;  /* 0x000000155c157209 */ /* 0x000fc60007810000 */
        /* <DEDUP_REMOVED lines=16> */
[----:B------:R2:W-:Y:S01]  /*a030*/  MUFU.EX2 R102, R3 ;  /* 0x0000000300667308 */ /* 0x0005e20000000800 */
[----:B0-----:R-:W-:-:S04]  /*a040*/  FSEL R68, R68, -INF , P1 ;  /* 0xff80000044447808 */ /* 0x001fc80000800000 */
[----:B------:R-:W-:-:S03]  /*a050*/  FMNMX.FTZ R21, R68, R21, !PT ;  /* 0x0000001544157209 */ /* 0x000fc60007810000 */
[----:B------:R-:W-:Y:S01]  /*a060*/  MUFU.EX2 R153, R153 ;  /* 0x0000009900997308 */ /* 0x000fe20000000800 */
[-CC-:B--2---:R-:W-:Y:S01]  /*a070*/  FFMA.FTZ R3, R26, R177.reuse, -R31.reuse ;  /* 0x000000b11a037223 */ /* 0x184fe2000001081f */
[----:B-1----:R-:W-:Y:S01]  /*a080*/  FSEL R26, R69, -INF , P2 ;  /* 0xff800000451a7808 */ /* 0x002fe20001000000 */
[----:B------:R-:W-:-:S03]  /*a090*/  FFMA.FTZ R31, R100, R177, -R31 ;  /* 0x000000b1641f7223 */ /* 0x000fc6000001081f */
[----:B------:R-:W-:Y:S02]  /*a0a0*/  FMNMX.FTZ R21, R26, R21, !PT ;  /* 0x000000151a157209 */ /* 0x000fe40007810000 */
[----:B------:R-:W-:Y:S03]  /*a0b0*/  MUFU.EX2 R104, R3 ;  /* 0x0000000300687308 */ /* 0x000fe60000000800 */
[----:B------:R-:W0:Y:S05]  /*a0c0*/  SHFL.BFLY PT, R30, R21, 0x2, 0x1f ;  /* 0x0c401f00151e7f89 */ /* 0x000e2a00000e0000 */
[----:B------:R-:W1:Y:S08]  /*a0d0*/  MUFU.EX2 R24, R24 ;  /* 0x0000001800187308 */ /* 0x000e700000000800 */
[----:B------:R2:W-:Y:S08]  /*a0e0*/  MUFU.EX2 R161, R15 ;  /* 0x0000000f00a17308 */ /* 0x0005f00000000800 */
[----:B------:R-:W3:Y:S01]  /*a0f0*/  MUFU.EX2 R155, R155 ;  /* 0x0000009b009b7308 */ /* 0x000ee20000000800 */
[----:B0-----:R-:W-:-:S05]  /*a100*/  FMNMX.FTZ R30, R21, R30, !PT ;  /* 0x0000001e151e7209 */ /* 0x001fca0007810000 */
[----:B------:R-:W0:Y:S02]  /*a110*/  SHFL.BFLY PT, R21, R30, 0x1, 0x1f ;  /* 0x0c201f001e157f89 */ /* 0x000e2400000e0000 */
[----:B------:R-:W4:Y:S08]  /*a120*/  MUFU.EX2 R0, R0 ;  /* 0x0000000000007308 */ /* 0x000f300000000800 */
[----:B------:R-:W4:Y:S08]  /*a130*/  MUFU.EX2 R157, R157 ;  /* 0x0000009d009d7308 */ /* 0x000f300000000800 */
[----:B------:R-:W-:Y:S01]  /*a140*/  MUFU.EX2 R28, R28 ;  /* 0x0000001c001c7308 */ /* 0x000fe20000000800 */
[----:B0-----:R-:W-:Y:S01]  /*a150*/  FMNMX.FTZ R21, R30, R21, !PT ;  /* 0x000000151e157209 */ /* 0x001fe20007810000 */
[----:B-1----:R-:W-:-:S06]  /*a160*/  FADD.FTZ R30, R153, R24 ;  /* 0x00000018991e7221 */ /* 0x002fcc0000010000 */
[----:B------:R-:W-:Y:S01]  /*a170*/  MUFU.EX2 R159, R159 ;  /* 0x0000009f009f7308 */ /* 0x000fe20000000800 */
[----:B------:R-:W-:Y:S01]  /*a180*/  F2FP.F16.F32.PACK_AB R153, R24, R153 ;  /* 0x000000991899723e */ /* 0x000fe200000000ff */
[C---:B------:R-:W-:Y:S01]  /*a190*/  FMUL.FTZ R3, R21.reuse, R177 ;  /* 0x000000b115037220 */ /* 0x040fe20000410000 */
[----:B------:R-:W-:-:S04]  /*a1a0*/  FSETP.NEU.FTZ.AND P1, PT, R21, -INF , PT ;  /* 0xff8000001500780b */ /* 0x000fc80003f3d000 */
[----:B--2---:R-:W-:Y:S01]  /*a1b0*/  FSEL R15, R3, RZ, P1 ;  /* 0x000000ff030f7208 */ /* 0x004fe20000800000 */
[----:B------:R-:W-:Y:S01]  /*a1c0*/  MUFU.EX2 R163, R27 ;  /* 0x0000001b00a37308 */ /* 0x000fe20000000800 */
[----:B------:R-:W-:Y:S01]  /*a1d0*/  ISETP.NE.AND P1, PT, R77, RZ, PT ;  /* 0x000000ff4d00720c */ /* 0x000fe20003f25270 */
[----:B---3--:R-:W-:Y:S01]  /*a1e0*/  FADD.FTZ R3, R155, R30 ;  /* 0x0000001e9b037221 */ /* 0x008fe20000010000 */
[----:B------:R-:W0:Y:S01]  /*a1f0*/  S2R R77, SR_TID.X ;  /* 0x00000000004d7919 */ /* 0x000e220000002100 */
[-CC-:B------:R-:W-:Y:S01]  /*a200*/  FFMA.FTZ R62, R62, R177.reuse, -R15.reuse ;  /* 0x000000b13e3e7223 */ /* 0x180fe2000001080f */
[-CC-:B------:R-:W-:Y:S01]  /*a210*/  FFMA.FTZ R25, R25, R177.reuse, -R15.reuse ;  /* 0x000000b119197223 */ /* 0x180fe2000001080f */
[-CC-:B------:R-:W-:Y:S01]  /*a220*/  FFMA.FTZ R66, R66, R177.reuse, -R15.reuse ;  /* 0x000000b142427223 */ /* 0x180fe2000001080f */
[-CC-:B------:R-:W-:Y:S01]  /*a230*/  FFMA.FTZ R72, R72, R177.reuse, -R15.reuse ;  /* 0x000000b148487223 */ /* 0x180fe2000001080f */
[-CC-:B------:R-:W-:Y:S01]  /*a240*/  FFMA.FTZ R70, R70, R177.reuse, -R15.reuse ;  /* 0x000000b146467223 */ /* 0x180fe2000001080f */
[-C--:B------:R-:W-:Y:S01]  /*a250*/  FFMA.FTZ R74, R74, R177.reuse, -R15 ;  /* 0x000000b14a4a7223 */ /* 0x080fe2000001080f */
[----:B------:R-:W-:Y:S01]  /*a260*/  MUFU.EX2 R62, R62 ;  /* 0x0000003e003e7308 */ /* 0x000fe20000000800 */
[----:B----4-:R-:W-:Y:S01]  /*a270*/  FADD.FTZ R30, R0, R3 ;  /* 0x00000003001e7221 */ /* 0x010fe20000010000 */
[-CC-:B------:R-:W-:Y:S01]  /*a280*/  FFMA.FTZ R76, R76, R177.reuse, -R15.reuse ;  /* 0x000000b14c4c7223 */ /* 0x180fe2000001080f */
[-CC-:B------:R-:W-:Y:S01]  /*a290*/  FFMA.FTZ R78, R78, R177.reuse, -R15.reuse ;  /* 0x000000b14e4e7223 */ /* 0x180fe2000001080f */
[-CC-:B------:R-:W-:Y:S01]  /*a2a0*/  FFMA.FTZ R80, R80, R177.reuse, -R15.reuse ;  /* 0x000000b150507223 */ /* 0x180fe2000001080f */
[----:B------:R-:W-:Y:S01]  /*a2b0*/  FADD.FTZ R39, R157, R30 ;  /* 0x0000001e9d277221 */ /* 0x000fe20000010000 */
        /* <DEDUP_REMOVED lines=17> */
[----:B------:R-:W-:Y:S01]  /*a3d0*/  F2FP.F16.F32.PACK_AB R155, R0, R155 ;  /* 0x0000009b009b723e */ /* 0x000fe200000000ff */
[----:B------:R-:W3:Y:S01]  /*a3e0*/  MUFU.EX2 R27, R72 ;  /* 0x00000048001b7308 */ /* 0x000ee20000000800 */
[----:B-1----:R-:W-:Y:S01]  /*a3f0*/  FADD.FTZ R3, R62, R25 ;  /* 0x000000193e037221 */ /* 0x002fe20000010000 */
[----:B0-----:R-:W-:-:S02]  /*a400*/  SHF.R.U32.HI R77, RZ, 0x7, R77 ;  /* 0x00000007ff4d7819 */ /* 0x001fc4000001164d */
[----:B------:R-:W-:Y:S02]  /*a410*/  F2FP.F16.F32.PACK_AB R152, R25, R62 ;  /* 0x0000003e1998723e */ /* 0x000fe400000000ff */
[----:B------:R-:W-:Y:S02]  /*a420*/  IADD3 R179, -R77, 0xb, RZ ;  /* 0x0000000b4db37810 */ /* 0x000fe40007ffe1ff */
[----:B------:R-:W0:Y:S01]  /*a430*/  MUFU.EX2 R70, R70 ;  /* 0x0000004600467308 */ /* 0x000e220000000800 */
[----:B--2---:R-:W-:Y:S01]  /*a440*/  FADD.FTZ R30, R66, R3 ;  /* 0x00000003421e7221 */ /* 0x004fe20000010000 */
[----:B------:R-:W-:-:S06]  /*a450*/  F2FP.F16.F32.PACK_AB R157, R28, R157 ;  /* 0x0000009d1c9d723e */ /* 0x000fcc00000000ff */
[----:B------:R-:W1:Y:S01]  /*a460*/  MUFU.EX2 R29, R74 ;  /* 0x0000004a001d7308 */ /* 0x000e620000000800 */
[C---:B---3--:R-:W-:Y:S01]  /*a470*/  FADD.FTZ R41, R27.reuse, R30 ;  /* 0x0000001e1b297221 */ /* 0x048fe20000010000 */
[----:B------:R-:W-:-:S06]  /*a480*/  F2FP.F16.F32.PACK_AB R154, R27, R66 ;  /* 0x000000421b9a723e */ /* 0x000fcc00000000ff */
[----:B------:R2:W-:Y:S01]  /*a490*/  MUFU.EX2 R165, R38 ;  /* 0x0000002600a57308 */ /* 0x0005e20000000800 */
[----:B0-----:R-:W-:-:S07]  /*a4a0*/  FADD.FTZ R30, R70, R41 ;  /* 0x00000029461e7221 */ /* 0x001fce0000010000 */
[----:B------:R-:W0:Y:S01]  /*a4b0*/  MUFU.EX2 R76, R76 ;  /* 0x0000004c004c7308 */ /* 0x000e220000000800 */
[----:B--2---:R-:W-:Y:S01]  /*a4c0*/  FADD.FTZ R38, R28, R39 ;  /* 0x000000271c267221 */ /* 0x004fe20000010000 */
[C---:B-1----:R-:W-:Y:S01]  /*a4d0*/  FADD.FTZ R41, R29.reuse, R30 ;  /* 0x0000001e1d297221 */ /* 0x042fe20000010000 */
[----:B------:R-:W-:Y:S02]  /*a4e0*/  F2FP.F16.F32.PACK_AB R156, R29, R70 ;  /* 0x000000461d9c723e */ /* 0x000fe400000000ff */
[----:B------:R-:W-:Y:S01]  /*a4f0*/  FADD.FTZ R3, R159, R38 ;  /* 0x000000269f037221 */ /* 0x000fe20000010000 */
[C---:B------:R-:W-:Y:S02]  /*a500*/  F2FP.F16.F32.PACK_AB R159, R102.reuse, R159 ;  /* 0x0000009f669f723e */ /* 0x040fe400000000ff */
[----:B------:R-:W-:Y:S01]  /*a510*/  MUFU.EX2 R175, R31 ;  /* 0x0000001f00af7308 */ /* 0x000fe20000000800 */
[----:B------:R-:W-:Y:S01]  /*a520*/  FADD.FTZ R38, R102, R3 ;  /* 0x0000000366267221 */ /* 0x000fe20000010000 */
[----:B------:R-:W-:-:S03]  /*a530*/  @!P1 VIADD R3, R13, 0x22840 ;  /* 0x000228400d039836 */ /* 0x000fc60000000000 */
[----:B------:R-:W-:Y:S01]  /*a540*/  FADD.FTZ R43, R161, R38 ;  /* 0x00000026a12b7221 */ /* 0x000fe20000010000 */
[C---:B------:R-:W-:Y:S02]  /*a550*/  F2FP.F16.F32.PACK_AB R161, R104.reuse, R161 ;  /* 0x000000a168a1723e */ /* 0x040fe400000000ff */
[----:B------:R-:W1:Y:S01]  /*a560*/  MUFU.EX2 R31, R78 ;  /* 0x0000004e001f7308 */ /* 0x000e620000000800 */
[----:B------:R-:W-:Y:S01]  /*a570*/  FADD.FTZ R38, R104, R43 ;  /* 0x0000002b68267221 */ /* 0x000fe20000010000 */
[----:B0-----:R-:W-:Y:S01]  /*a580*/  FADD.FTZ R30, R76, R41 ;  /* 0x000000294c1e7221 */ /* 0x001fe20000010000 */
[----:B------:R-:W-:Y:S01]  /*a590*/  @!P1 PRMT R3, RZ, 0x654, R3 ;  /* 0x00000654ff039816 */ /* 0x000fe20000000003 */
[----:B------:R0:W-:Y:S06]  /*a5a0*/  BAR.ARV R179, 0x100 ;  /* 0x000400b30000751d */ /* 0x0001ec0000002000 */
[----:B------:R-:W2:Y:S01]  /*a5b0*/  MUFU.EX2 R34, R34 ;  /* 0x0000002200227308 */ /* 0x000ea20000000800 */
[----:B------:R-:W-:Y:S01]  /*a5c0*/  FADD.FTZ R45, R163, R38 ;  /* 0x00000026a32d7221 */ /* 0x000fe20000010000 */
[----:B------:R3:W-:Y:S01]  /*a5d0*/  @!P1 SYNCS.ARRIVE.TRANS64.RED.A1T0 RZ, [R3+URZ], RZ ;  /* 0x000000ff03ff99a7 */ /* 0x0007e2000810043f */
[----:B-1----:R-:W-:-:S05]  /*a5e0*/  FADD.FTZ R43, R31, R30 ;  /* 0x0000001e1f2b7221 */ /* 0x002fca0000010000 */
[----:B------:R-:W1:Y:S01]  /*a5f0*/  MUFU.EX2 R80, R80 ;  /* 0x0000005000507308 */ /* 0x000e620000000800 */
[----:B------:R-:W-:-:S07]  /*a600*/  F2FP.F16.F32.PACK_AB R158, R31, R76 ;  /* 0x0000004c1f9e723e */ /* 0x000fce00000000ff */
[----:B------:R-:W4:Y:S01]  /*a610*/  MUFU.EX2 R36, R36 ;  /* 0x0000002400247308 */ /* 0x000f220000000800 */
[C---:B--2---:R-:W-:Y:S01]  /*a620*/  FADD.FTZ R45, R34.reuse, R45 ;  /* 0x0000002d222d7221 */ /* 0x044fe20000010000 */
[----:B------:R-:W-:-:S06]  /*a630*/  F2FP.F16.F32.PACK_AB R163, R34, R163 ;  /* 0x000000a322a3723e */ /* 0x000fcc00000000ff */
[----:B------:R-:W3:Y:S01]  /*a640*/  MUFU.EX2 R33, R82 ;  /* 0x0000005200217308 */ /* 0x000ee20000000800 */
[----:B-1----:R-:W-:-:S07]  /*a650*/  FADD.FTZ R30, R80, R43 ;  /* 0x0000002b501e7221 */ /* 0x002fce0000010000 */
[----:B------:R-:W1:Y:S01]  /*a660*/  MUFU.EX2 R84, R84 ;  /* 0x0000005400547308 */ /* 0x000e620000000800 */
[----:B----4-:R-:W-:-:S04]  /*a670*/  FADD.FTZ R38, R36, R45 ;  /* 0x0000002d24267221 */ /* 0x010fc80000010000 */
[C---:B------:R-:W-:Y:S01]  /*a680*/  FADD.FTZ R43, R165.reuse, R38 ;  /* 0x00000026a52b7221 */ /* 0x040fe20000010000 */
[----:B------:R-:W-:Y:S02]  /*a690*/  F2FP.F16.F32.PACK_AB R165, R165, R36 ;  /* 0x00000024a5a5723e */ /* 0x000fe400000000ff */
        /* <DEDUP_REMOVED lines=48> */
[----:B-1----:R-:W-:Y:S01]  /*a9a0*/  FADD.FTZ R45, R3, R0 ;  /* 0x00000000032d7221 */ /* 0x002fe20000010000 */
[----:B------:R-:W-:Y:S01]  /*a9b0*/  FADD.FTZ R0, R175, R24 ;  /* 0x00000018af007221 */ /* 0x000fe20000010000 */
[----:B------:R-:W-:Y:S02]  /*a9c0*/  F2FP.F16.F32.PACK_AB R170, R3, R60 ;  /* 0x0000003c03aa723e */ /* 0x000fe400000000ff */
[----:B------:R-:W-:-:S03]  /*a9d0*/  F2FP.F16.F32.PACK_AB R175, R175, R98 ;  /* 0x00000062afaf723e */ /* 0x000fc600000000ff */
[----:B------:R-:W1:Y:S01]  /*a9e0*/  MUFU.EX2 R68, R68 ;  /* 0x0000004400447308 */ /* 0x000e620000000800 */
[----:B--2---:R-:W-:-:S07]  /*a9f0*/  FADD.FTZ R24, R64, R45 ;  /* 0x0000002d40187221 */ /* 0x004fce0000010000 */
[----:B------:R-:W2:Y:S01]  /*aa00*/  MUFU.EX2 R43, R26 ;  /* 0x0000001a002b7308 */ /* 0x000ea20000000800 */
[C---:B---3--:R-:W-:Y:S01]  /*aa10*/  FADD.FTZ R25, R15.reuse, R24 ;  /* 0x000000180f197221 */ /* 0x048fe20000010000 */
[----:B------:R-:W-:-:S03]  /*aa20*/  F2FP.F16.F32.PACK_AB R172, R15, R64 ;  /* 0x000000400fac723e */ /* 0x000fc600000000ff */
[----:B-1----:R-:W-:-:S04]  /*aa30*/  FADD.FTZ R24, R68, R25 ;  /* 0x0000001944187221 */ /* 0x002fc80000010000 */
[C---:B--2---:R-:W-:Y:S01]  /*aa40*/  FADD.FTZ R3, R43.reuse, R24 ;  /* 0x000000182b037221 */ /* 0x044fe20000010000 */
[----:B------:R-:W-:Y:S01]  /*aa50*/  F2FP.F16.F32.PACK_AB R174, R43, R68 ;  /* 0x000000442bae723e */ /* 0x000fe200000000ff */
[----:B0-----:R-:W-:Y:S06]  /*aa60*/  @!P0 BRA `(.L_x_3853) ;  /* 0x0000000000048947 */ /* 0x001fec0003800000 */
[----:B------:R-:W-:Y:S01]  /*aa70*/  BPT.TRAP 0x1 ;  /* 0x000000040000795c */ /* 0x000fe20000300000 */
.L_x_3853:
[----:B------:R0:W1:Y:S01]  /*aa80*/  SYNCS.PHASECHK.TRANS64.TRYWAIT P2, [R13+URZ+0x22850], R14 ;  /* 0x0228500e0d0075a7 */ /* 0x000062000804017f */
[----:B------:R-:W-:Y:S05]  /*aa90*/  @!P0 BRA `(.L_x_3854) ;  /* 0x0000000000048947 */ /* 0x000fea0003800000 */
[----:B------:R-:W-:Y:S01]  /*aaa0*/  BPT.TRAP 0x1 ;  /* 0x000000040000795c */ /* 0x000fe20000300000 */
.L_x_3854:
[----:B------:R-:W-:Y:S04]  /*aab0*/  BSSY B0, `(.L_x_3855) ;  /* 0x0000004000007945 */ /* 0x000fe80003800000 */
[----:B-1----:R-:W-:Y:S05]  /*aac0*/  @P2 BRA `(.L_x_3856) ;  /* 0x0000000000082947 */ /* 0x002fea0003800000 */
[----:B------:R-:W1:Y:S02]  /*aad0*/  SYNCS.PHASECHK.TRANS64.TRYWAIT P2, [R13+URZ+0x22850], R14 ;  /* 0x0228500e0d0075a7 */ /* 0x000e64000804017f */
[----:B-1----:R-:W-:Y:S05]  /*aae0*/  @!P2 BRA `(.L_x_3857) ;  /* 0x000000f00038a947 */ /* 0x002fea0003800000 */
.L_x_3856:
[----:B------:R-:W-:Y:S05]  /*aaf0*/  BSYNC B0 ;  /* 0x0000000000007941 */ /* 0x000fea0003800000 */
.L_x_3855:
[----:B------:R-:W-:Y:S05]  /*ab00*/  WARPSYNC.ALL ;  /* 0x0000000000007948 */ /* 0x000fea0003800000 */
[----:B------:R-:W-:Y:S01]  /*ab10*/  R2UR UR4, R18 ;  /* 0x00000000120472ca */ /* 0x000fe200000e0000 */
[----:B------:R2:W-:Y:S01]  /*ab20*/  BAR.SYNC.DEFER_BLOCKING R20, 0x100 ;  /* 0x000400140000751d */ /* 0x0005e20000010000 */
[----:B------:R-:W-:Y:S01]  /*ab30*/  MOV R15, 0xc00 ;  /* 0x00000c00000f7802 */ /* 0x000fe20000000f00 */
[----:B01----:R-:W-:-:S04]  /*ab40*/  @!P1 VIADD R13, R13, 0x22860 ;  /* 0x000228600d0d9836 */ /* 0x003fc80000000000 */
[----:B------:R-:W-:Y:S01]  /*ab50*/  ULDC UR48, c[0x0][0x9d8] ;  /* 0x0002760000307ab9 */ /* 0x000fe20000000800 */
[----:B------:R-:W-:Y:S01]  /*ab60*/  @!P1 PRMT R13, RZ, 0x654, R13 ;  /* 0x00000654ff0d9816 */ /* 0x000fe2000000000d */
[----:B--2---:R-:W-:Y:S01]  /*ab70*/  VIADD R20, R176, 0xfffffffe ;  /* 0xfffffffeb0147836 */ /* 0x004fe20000000000 */
[----:B------:R-:W-:Y:S01]  /*ab80*/  ULDC UR49, c[0x0][0x9d8] ;  /* 0x0002760000317ab9 */ /* 0x000fe20000000800 */
[----:B------:R-:W-:Y:S01]  /*ab90*/  ULDC UR46, c[0x0][0x988] ;  /* 0x00026200002e7ab9 */ /* 0x000fe20000000800 */
[----:B------:R-:W-:Y:S01]  /*aba0*/  ULDC UR47, c[0x0][0x988] ;  /* 0x00026200002f7ab9 */ /* 0x000fe20000000800 */
[----:B------:R-:W-:-:S04]  /*abb0*/  UIADD3 UR4, UR4, 0x400, URZ ;  /* 0x0000040004047890 */ /* 0x000fc8000fffe03f */
[----:B------:R-:W-:-:S04]  /*abc0*/  USHF.R.U32.HI UR4, URZ, 0x4, UR4 ;  /* 0x000000043f047899 */ /* 0x000fc80008011604 */
[----:B------:R-:W-:-:S04]  /*abd0*/  ULOP3.LUT UR4, UR4, 0x3fff, URZ, 0xc0, !UPT ;  /* 0x00003fff04047892 */ /* 0x000fc8000f8ec03f */
[----:B------:R-:W-:Y:S01]  /*abe0*/  ULOP3.LUT UR37, UR4, 0x3000000, URZ, 0xfc, !UPT ;  /* 0x0300000004257892 */ /* 0x000fe2000f8efc3f */
[----:B------:R-:W-:-:S05]  /*abf0*/  WARPGROUP.ARRIVE ;  /* 0x00000000000079c5 */ /* 0x000fca0000000000 */
[----:B------:R-:W-:Y:S02]  /*ac00*/  IMAD R14, R22, R15, UR37 ;  /* 0x00000025160e7e24 */ /* 0x000fe4000f8e020f */
[----:B------:R-:W-:-:S03]  /*ac10*/  IMAD.MOV.U32 R15, RZ, RZ, 0x40000040 ;  /* 0x40000040ff0f7424 */ /* 0x000fc600078e00ff */
        /* <DEDUP_REMOVED lines=37> */
[----:B------:R-:W-:Y:S02]  /*ae70*/  R2UR UR7, R15 ;  /* 0x000000000f0772ca */ /* 0x000fe400000e0000 */
[----:B------:R-:W-:-:S05]  /*ae80*/  IADD3 R14, R203, -R200, RZ ;  /* 0x800000c8cb0e7210 */ /* 0x000fca0007ffe0ff */
[----:B------:R-:W-:-:S04]  /*ae90*/  IMAD R14, R201, 0x80, R14 ;  /* 0x00000080c90e7824 */ /* 0x000fc800078e020e */
[----:B------:R-:W-:-:S05]  /*aea0*/  IMAD.HI R14, R14, 0x2aaaaaab, RZ ;  /* 0x2aaaaaab0e0e7827 */ /* 0x000fca00078e02ff */
[----:B------:R-:W-:-:S04]  /*aeb0*/  SHF.R.U32.HI R15, RZ, 0x1f, R14 ;  /* 0x0000001fff0f7819 */ /* 0x000fc8000001160e */
[----:B------:R-:W-:-:S04]  /*aec0*/  LEA.HI.SX32 R15, R14, R15, 0x1c ;  /* 0x0000000f0e0f7211 */ /* 0x000fc800078fe2ff */
[----:B------:R-:W-:-:S04]  /*aed0*/  VIMNMX R15, RZ, R15, !PT ;  /* 0x0000000fff0f7248 */ /* 0x000fc80007fe0100 */
[----:B------:R-:W-:Y:S01]  /*aee0*/  ISETP.GE.AND P2, PT, R20, R15, PT ;  /* 0x0000000f1400720c */ /* 0x000fe20003f46270 */
[----:B------:R-:W-:Y:S02]  /*aef0*/  WARPGROUP.DEPBAR.LE gsb0, 0x0 ;  /* 0x00008000000079c5 */ /* 0x000fe40000010000 */
[----:B------:R-:W-:-:S06]  /*af00*/  WARPGROUP.ARRIVE ;  /* 0x00000000000079c5 */ /* 0x000fcc0000000000 */
[----:B------:R-:W-:Y:S03]  /*af10*/  HGMMA.64x256x16.F32 R24, R172, gdesc[UR4].tnspB, R24, gsb0 ;  /* 0x43e00004ac187df0 */ /* 0x000fe60008000818 */
[----:B------:R-:W-:Y:S02]  /*af20*/  WARPGROUP.DEPBAR.LE gsb0, 0x0 ;  /* 0x00008000000079c5 */ /* 0x000fe40000010000 */
[----:B------:R0:W-:Y:S01]  /*af30*/  @!P1 SYNCS.ARRIVE.TRANS64.RED.A1T0 RZ, [R13+URZ], RZ ;  /* 0x000000ff0dff99a7 */ /* 0x0001e2000810043f */
[----:B------:R-:W-:Y:S05]  /*af40*/  @!P2 BRA `(.L_x_3858) ;  /* 0x0000002800e8a947 */ /* 0x000fea0003800000 */
[----:B------:R-:W-:Y:S01]  /*af50*/  MOV R202, R178 ;  /* 0x000000b200ca7202 */ /* 0x000fe20000000f00 */
[----:B------:R-:W-:-:S07]  /*af60*/  IMAD.MOV.U32 R221, RZ, RZ, R21 ;  /* 0x000000ffffdd7224 */ /* 0x000fce00078e0015 */
.L_x_3868:
[----:B------:R-:W-:Y:S01]  /*af70*/  VIADD R22, R22, 0x1 ;  /* 0x0000000116167836 */ /* 0x000fe20000000000 */
[----:B------:R-:W-:Y:S05]  /*af80*/  YIELD ;  /* 0x0000000000007946 */ /* 0x000fea0003800000 */
[----:B------:R-:W-:-:S04]  /*af90*/  ISETP.NE.AND P2, PT, R22, 0x2, PT ;  /* 0x000000021600780c */ /* 0x000fc80003f45270 */
[----:B-1----:R-:W-:Y:S02]  /*afa0*/  SEL R14, RZ, 0x1, P2 ;  /* 0x00000001ff0e7807 */ /* 0x002fe40001000000 */
[----:B------:R-:W-:Y:S02]  /*afb0*/  SEL R22, R22, RZ, P2 ;  /* 0x000000ff16167207 */ /* 0x000fe40001000000 */
[----:B------:R-:W-:Y:S01]  /*afc0*/  LOP3.LUT R23, R23, R14, RZ, 0x3c, !PT ;  /* 0x0000000e17177212 */ /* 0x000fe200078e3cff */
[----:B------:R-:W-:Y:S06]  /*afd0*/  @!P0 BRA `(.L_x_3859) ;  /* 0x0000000000048947 */ /* 0x000fec0003800000 */
[----:B------:R-:W-:Y:S01]  /*afe0*/  BPT.TRAP 0x1 ;  /* 0x000000040000795c */ /* 0x000fe20000300000 */
.L_x_3859:
[----:B------:R-:W-:Y:S01]  /*aff0*/  IMAD R14, R22, 0x8, R18 ;  /* 0x00000008160e7824 */ /* 0x000fe200078e0212 */
[----:B0-----:R-:W-:-:S04]  /*b000*/  SHF.L.U32 R13, R23, 0x1f, RZ ;  /* 0x0000001f170d7819 */ /* 0x001fc800000006ff */
[----:B------:R0:W1:Y:S01]  /*b010*/  SYNCS.PHASECHK.TRANS64.TRYWAIT P2, [R14+URZ+0x22830], R13 ;  /* 0x0228300d0e0075a7 */ /* 0x000062000804017f */
[----:B------:R-:W-:Y:S05]  /*b020*/  @!P0 BRA `(.L_x_3860) ;  /* 0x0000000000048947 */ /* 0x000fea0003800000 */
[----:B------:R-:W-:Y:S01]  /*b030*/  BPT.TRAP 0x1 ;  /* 0x000000040000795c */ /* 0x000fe20000300000 */
.L_x_3860:
[----:B------:R-:W-:Y:S01]  /*b040*/  IMAD R214, R22, 0x300, R12 ;  /* 0x0000030016d67824 */ /* 0x000fe200078e020c */
[----:B------:R-:W-:Y:S01]  /*b050*/  MOV R215, 0x40000040 ;  /* 0x4000004000d77802 */ /* 0x000fe20000000f00 */
[----:B-1----:R-:W-:Y:S06]  /*b060*/  @P2 BRA `(.L_x_3861) ;  /* 0x0000000000082947 */ /* 0x002fec0003800000 */
[----:B------:R-:W1:Y:S02]  /*b070*/  SYNCS.PHASECHK.TRANS64.TRYWAIT P2, [R14+URZ+0x22830], R13 ;  /* 0x0228300d0e0075a7 */ /* 0x000e64000804017f */
[----:B-1----:R-:W-:Y:S05]  /*b080*/  @!P2 BRA `(.L_x_3862) ;  /* 0x000000e800e4a947 */ /* 0x002fea0003800000 */
.L_x_3861:
[----:B------:R-:W-:Y:S05]  /*b090*/  WARPSYNC.ALL ;  /* 0x0000000000007948 */ /* 0x000fea0003800000 */
[C---:B------:R-:W-:Y:S01]  /*b0a0*/  R2UR UR6, R214.reuse ;  /* 0x00000000d60672ca */ /* 0x040fe200000e0000 */
[----:B------:R-:W-:Y:S01]  /*b0b0*/  WARPGROUP.ARRIVE ;  /* 0x00000000000079c5 */ /* 0x000fe20000000000 */
[----:B------:R-:W-:Y:S01]  /*b0c0*/  R2UR UR7, R215 ;  /* 0x00000000d70772ca */ /* 0x000fe200000e0000 */
[----:B------:R-:W-:Y:S01]  /*b0d0*/  VIADD R216, R214, 0x2 ;  /* 0x00000002d6d87836 */ /* 0x000fe20000000000 */
[----:B------:R-:W-:Y:S01]  /*b0e0*/  R2UR UR4, R4 ;  /* 0x00000000040472ca */ /* 0x000fe200000e0000 */
[----:B------:R-:W-:Y:S01]  /*b0f0*/  IMAD.MOV.U32 R217, RZ, RZ, 0x40000040 ;  /* 0x40000040ffd97424 */ /* 0x000fe200078e00ff */
[----:B------:R-:W-:Y:S01]  /*b100*/  R2UR UR5, R5 ;  /* 0x00000000050572ca */ /* 0x000fe200000e0000 */
[----:B------:R-:W-:-:S12]  /*b110*/  IMAD.MOV.U32 R215, RZ, RZ, 0x40000040 ;  /* 0x40000040ffd77424 */ /* 0x000fd800078e00ff */
[----:B------:R-:W-:Y:S01]  /*b120*/  HGMMA.64x96x16.F32 R152, gdesc[UR4], RZ, !UPT, gsb0 ;  /* 0x01600000049879f0 */ /* 0x000fe2000c0008ff */
[----:B------:R-:W-:Y:S01]  /*b130*/  R2UR UR6, R216 ;  /* 0x00000000d80672ca */ /* 0x000fe200000e0000 */
[C---:B------:R-:W-:Y:S01]  /*b140*/  VIADD R216, R214.reuse, 0x4 ;  /* 0x00000004d6d87836 */ /* 0x040fe20000000000 */
[----:B------:R-:W-:Y:S01]  /*b150*/  R2UR UR7, R217 ;  /* 0x00000000d90772ca */ /* 0x000fe200000e0000 */
[----:B------:R-:W-:Y:S01]  /*b160*/  VIADD R214, R214, 0x6 ;  /* 0x00000006d6d67836 */ /* 0x000fe20000000000 */
[----:B------:R-:W-:Y:S02]  /*b170*/  R2UR UR4, R10 ;  /* 0x000000000a0472ca */ /* 0x000fe400000e0000 */
[----:B------:R-:W-:Y:S02]  /*b180*/  R2UR UR5, R11 ;  /* 0x000000000b0572ca */ /* 0x000fe400000e0000 */
[----:B------:R-:W-:Y:S01]  /*b190*/  MOV R217, 0x40000040 ;  /* 0x4000004000d97802 */ /* 0x000fe20000000f00 */
        /* <DEDUP_REMOVED lines=20> */
[----:B------:R-:W-:Y:S02]  /*b2e0*/  IMAD.SHL.U32 R153, R201, 0x80, RZ ;  /* 0x00000080c9997824 */ /* 0x000fe400078e00ff */
[----:B------:R-:W-:Y:S01]  /*b2f0*/  FMUL.FTZ R156, R156, UR49 ;  /* 0x000000319c9c7c20 */ /* 0x000fe20008410000 */
[----:B------:R-:W-:Y:S01]  /*b300*/  FMUL.FTZ R157, R157, UR49 ;  /* 0x000000319d9d7c20 */ /* 0x000fe20008410000 */
[----:B------:R-:W-:Y:S01]  /*b310*/  FMUL.FTZ R160, R160, UR49 ;  /* 0x00000031a0a07c20 */ /* 0x000fe20008410000 */
[----:B------:R-:W-:Y:S01]  /*b320*/  IMAD R214, R20, -0x60, R153 ;  /* 0xffffffa014d67824 */ /* 0x000fe200078e0299 */
[----:B------:R-:W2:Y:S01]  /*b330*/  MUFU.TANH R217, R217 ;  /* 0x000000d900d97308 */ /* 0x000ea20000002400 */
[----:B------:R-:W-:Y:S01]  /*b340*/  FMUL.FTZ R161, R161, UR49 ;  /* 0x00000031a1a17c20 */ /* 0x000fe20008410000 */
[----:B------:R-:W-:Y:S01]  /*b350*/  FMUL.FTZ R21, R164, UR49 ;  /* 0x00000031a4157c20 */ /* 0x000fe20008410000 */
[----:B------:R-:W-:Y:S01]  /*b360*/  FMUL.FTZ R164, R165, UR49 ;  /* 0x00000031a5a47c20 */ /* 0x000fe20008410000 */
[----:B------:R-:W-:Y:S01]  /*b370*/  IADD3 R153, R214, 0x1, R203 ;  /* 0x00000001d6997810 */ /* 0x000fe20007ffe0cb */
[----:B------:R-:W-:Y:S01]  /*b380*/  FMUL.FTZ R214, R176, UR49 ;  /* 0x00000031b0d67c20 */ /* 0x000fe20008410000 */
[----:B------:R-:W-:Y:S01]  /*b390*/  FMUL.FTZ R176, R177, UR49 ;  /* 0x00000031b1b07c20 */ /* 0x000fe20008410000 */
[----:B------:R-:W-:Y:S01]  /*b3a0*/  FMUL.FTZ R168, R168, UR49 ;  /* 0x00000031a8a87c20 */ /* 0x000fe20008410000 */
[----:B------:R-:W-:Y:S01]  /*b3b0*/  IADD3 R222, R153, -R200, RZ ;  /* 0x800000c899de7210 */ /* 0x000fe20007ffe0ff */
[----:B------:R-:W3:Y:S01]  /*b3c0*/  MUFU.TANH R152, R152 ;  /* 0x0000009800987308 */ /* 0x000ee20000002400 */
[----:B------:R-:W-:Y:S01]  /*b3d0*/  FMUL.FTZ R215, R169, UR49 ;  /* 0x00000031a9d77c20 */ /* 0x000fe20008410000 */
[----:B------:R-:W-:Y:S01]  /*b3e0*/  FMUL.FTZ R180, R180, UR49 ;  /* 0x00000031b4b47c20 */ /* 0x000fe20008410000 */
[----:B------:R-:W-:Y:S01]  /*b3f0*/  FMUL.FTZ R216, R172, UR49 ;  /* 0x00000031acd87c20 */ /* 0x000fe20008410000 */
[----:B------:R-:W-:-:S02]  /*b400*/  IMAD R153, R211, -0x2, R222 ;  /* 0xfffffffed3997824 */ /* 0x000fc400078e02de */
[----:B------:R-:W-:Y:S01]  /*b410*/  FMUL.FTZ R172, R173, UR49 ;  /* 0x00000031adac7c20 */ /* 0x000fe20008410000 */
[----:B------:R-:W-:Y:S01]  /*b420*/  FMUL.FTZ R181, R181, UR49 ;  /* 0x00000031b5b57c20 */ /* 0x000fe20008410000 */
[----:B------:R-:W-:Y:S01]  /*b430*/  FMUL.FTZ R222, R184, UR49 ;  /* 0x00000031b8de7c20 */ /* 0x000fe20008410000 */
[----:B------:R-:W4:Y:S01]  /*b440*/  MUFU.TANH R156, R156 ;  /* 0x0000009c009c7308 */ /* 0x000f220000002400 */
[----:B------:R-:W-:Y:S02]  /*b450*/  IMAD.IADD R177, R212, 0x1, R153 ;  /* 0x00000001d4b17824 */ /* 0x000fe400078e0299 */
[----:B------:R-:W-:Y:S01]  /*b460*/  FMUL.FTZ R185, R185, UR49 ;  /* 0x00000031b9b97c20 */ /* 0x000fe20008410000 */
[----:B------:R-:W-:Y:S01]  /*b470*/  FMUL.FTZ R189, R189, UR49 ;  /* 0x00000031bdbd7c20 */ /* 0x000fe20008410000 */
[----:B------:R-:W-:Y:S01]  /*b480*/  FMUL.FTZ R192, R192, UR49 ;  /* 0x00000031c0c07c20 */ /* 0x000fe20008410000 */
[----:B------:R-:W-:Y:S01]  /*b490*/  FMUL.FTZ R196, R196, UR49 ;  /* 0x00000031c4c47c20 */ /* 0x000fe20008410000 */
[C---:B------:R-:W-:Y:S01]  /*b4a0*/  ISETP.GT.AND P2, PT, R177.reuse, RZ, PT ;  /* 0x000000ffb100720c */ /* 0x040fe20003f44270 */
[----:B------:R-:W-:Y:S01]  /*b4b0*/  FMUL.FTZ R230, R170, UR49 ;  /* 0x00000031aae67c20 */ /* 0x000fe20008410000 */
[----:B------:R-:W5:Y:S01]  /*b4c0*/  MUFU.TANH R157, R157 ;  /* 0x0000009d009d7308 */ /* 0x000f620000002400 */
[----:B------:R-:W-:Y:S01]  /*b4d0*/  ISETP.GT.AND P3, PT, R177, 0x1, PT ;  /* 0x00000001b100780c */ /* 0x000fe20003f64270 */
[----:B------:R-:W-:Y:S01]  /*b4e0*/  FMUL.FTZ R175, R175, UR49 ;  /* 0x00000031afaf7c20 */ /* 0x000fe20008410000 */
[----:B--2---:R-:W-:Y:S01]  /*b4f0*/  FSEL R153, R217, -INF , P2 ;  /* 0xff800000d9997808 */ /* 0x004fe20001000000 */
[----:B------:R-:W-:Y:S01]  /*b500*/  FMUL.FTZ R227, R167, UR49 ;  /* 0x00000031a7e37c20 */ /* 0x000fe20008410000 */
[----:B------:R-:W-:Y:S01]  /*b510*/  ISETP.GT.AND P4, PT, R177, 0x8, PT ;  /* 0x00000008b100780c */ /* 0x000fe20003f84270 */
[----:B------:R-:W-:Y:S01]  /*b520*/  FMUL.FTZ R231, R171, UR49 ;  /* 0x00000031abe77c20 */ /* 0x000fe20008410000 */
[----:B---3--:R-:W-:Y:S01]  /*b530*/  FSEL R152, R152, -INF , P3 ;  /* 0xff80000098987808 */ /* 0x008fe20001800000 */
[----:B------:R-:W2:Y:S01]  /*b540*/  MUFU.TANH R160, R160 ;  /* 0x000000a000a07308 */ /* 0x000ea20000002400 */
[----:B------:R-:W-:Y:S01]  /*b550*/  FMNMX.FTZ R165, R153, R221, !PT ;  /* 0x000000dd99a57209 */ /* 0x000fe20007810000 */
[----:B------:R-:W-:Y:S01]  /*b560*/  FMUL.FTZ R182, R182, UR49 ;  /* 0x00000031b6b67c20 */ /* 0x000fe20008410000 */
[C---:B------:R-:W-:Y:S01]  /*b570*/  ISETP.GT.AND P2, PT, R177.reuse, 0x9, PT ;  /* 0x00000009b100780c */ /* 0x040fe20003f44270 */
[----:B------:R-:W-:Y:S01]  /*b580*/  FMUL.FTZ R232, R174, UR49 ;  /* 0x00000031aee87c20 */ /* 0x000fe20008410000 */
[----:B----4-:R-:W-:Y:S01]  /*b590*/  FSEL R156, R156, -INF , P4 ;  /* 0xff8000009c9c7808 */ /* 0x010fe20002000000 */
[----:B------:R-:W-:Y:S01]  /*b5a0*/  FMUL.FTZ R178, R178, UR49 ;  /* 0x00000031b2b27c20 */ /* 0x000fe20008410000 */
[----:B------:R-:W-:Y:S01]  /*b5b0*/  FMNMX.FTZ R165, R152, R165, !PT ;  /* 0x000000a598a57209 */ /* 0x000fe20007810000 */
[----:B------:R-:W3:Y:S01]  /*b5c0*/  MUFU.TANH R161, R161 ;  /* 0x000000a100a17308 */ /* 0x000ee20000002400 */
[----:B------:R-:W-:Y:S01]  /*b5d0*/  ISETP.GT.AND P3, PT, R177, 0x10, PT ;  /* 0x00000010b100780c */ /* 0x000fe20003f64270 */
[----:B------:R-:W-:Y:S01]  /*b5e0*/  FMUL.FTZ R179, R179, UR49 ;  /* 0x00000031b3b37c20 */ /* 0x000fe20008410000 */
[----:B-----5:R-:W-:Y:S01]  /*b5f0*/  FSEL R157, R157, -INF , P2 ;  /* 0xff8000009d9d7808 */ /* 0x020fe20001000000 */
[----:B------:R-:W-:Y:S01]  /*b600*/  FMUL.FTZ R183, R183, UR49 ;  /* 0x00000031b7b77c20 */ /* 0x000fe20008410000 */
[----:B------:R-:W-:Y:S01]  /*b610*/  FMNMX.FTZ R224, R156, R165, !PT ;  /* 0x000000a59ce07209 */ /* 0x000fe20007810000 */
[----:B------:R-:W-:Y:S01]  /*b620*/  FMUL.FTZ R187, R187, UR49 ;  /* 0x00000031bbbb7c20 */ /* 0x000fe20008410000 */
[----:B------:R-:W-:Y:S01]  /*b630*/  ISETP.GT.AND P2, PT, R177, 0x11, PT ;  /* 0x00000011b100780c */ /* 0x000fe20003f44270 */
[----:B------:R-:W-:Y:S01]  /*b640*/  MUFU.TANH R21, R21 ;  /* 0x0000001500157308 */ /* 0x000fe20000002400 */
[----:B--2---:R-:W-:Y:S01]  /*b650*/  FSEL R160, R160, -INF , P3 ;  /* 0xff800000a0a07808 */ /* 0x004fe20001800000 */
[----:B------:R-:W-:Y:S01]  /*b660*/  FMUL.FTZ R186, R186, UR49 ;  /* 0x00000031baba7c20 */ /* 0x000fe20008410000 */
[----:B------:R-:W-:Y:S01]  /*b670*/  FMNMX.FTZ R165, R157, R224, !PT ;  /* 0x000000e09da57209 */ /* 0x000fe20007810000 */
[----:B------:R-:W-:Y:S01]  /*b680*/  FMUL.FTZ R224, R166, UR49 ;  /* 0x00000031a6e07c20 */ /* 0x000fe20008410000 */
[----:B------:R-:W-:Y:S01]  /*b690*/  ISETP.GT.AND P3, PT, R177, 0x18, PT ;  /* 0x00000018b100780c */ /* 0x000fe20003f64270 */
[----:B------:R-:W-:Y:S01]  /*b6a0*/  FMUL.FTZ R194, R194, UR49 ;  /* 0x00000031c2c27c20 */ /* 0x000fe20008410000 */
[----:B------:R-:W-:Y:S01]  /*b6b0*/  FMUL.FTZ R195, R195, UR49 ;  /* 0x00000031c3c37c20 */ /* 0x000fe20008410000 */
[----:B------:R-:W2:Y:S01]  /*b6c0*/  MUFU.TANH R164, R164 ;  /* 0x000000a400a47308 */ /* 0x000ea20000002400 */
[----:B---3--:R-:W-:-:S02]  /*b6d0*/  FSEL R161, R161, -INF , P2 ;  /* 0xff800000a1a17808 */ /* 0x008fc40001000000 */
[----:B------:R-:W-:-:S05]  /*b6e0*/  ISETP.GT.AND P2, PT, R177, 0x19, PT ;  /* 0x00000019b100780c */ /* 0x000fca0003f44270 */
[----:B------:R-:W3:Y:S08]  /*b6f0*/  MUFU.TANH R168, R168 ;  /* 0x000000a800a87308 */ /* 0x000ef00000002400 */
[----:B------:R-:W4:Y:S01]  /*b700*/  MUFU.TANH R215, R215 ;  /* 0x000000d700d77308 */ /* 0x000f220000002400 */
[----:B--2---:R-:W-:Y:S02]  /*b710*/  FSEL R164, R164, -INF , P2 ;  /* 0xff800000a4a47808 */ /* 0x004fe40001000000 */
[----:B------:R-:W-:-:S05]  /*b720*/  ISETP.GT.AND P2, PT, R177, 0x21, PT ;  /* 0x00000021b100780c */ /* 0x000fca0003f44270 */
[----:B------:R2:W-:Y:S08]  /*b730*/  MUFU.TANH R217, R180 ;  /* 0x000000b400d97308 */ /* 0x0005f00000002400 */
[----:B------:R-:W5:Y:S01]  /*b740*/  MUFU.TANH R216, R216 ;  /* 0x000000d800d87308 */ /* 0x000f620000002400 */
[----:B--2---:R-:W-:Y:S02]  /*b750*/  FMNMX.FTZ R180, R160, R165, !PT ;  /* 0x000000a5a0b47209 */ /* 0x004fe40007810000 */
[----:B------:R-:W-:Y:S01]  /*b760*/  FSEL R165, R21, -INF , P3 ;  /* 0xff80000015a57808 */ /* 0x000fe20001800000 */
[----:B------:R-:W-:Y:S01]  /*b770*/  FMUL.FTZ R21, R188, UR49 ;  /* 0x00000031bc157c20 */ /* 0x000fe20008410000 */
[----:B------:R-:W-:-:S02]  /*b780*/  FMNMX.FTZ R180, R161, R180, !PT ;  /* 0x000000b4a1b47209 */ /* 0x000fc40007810000 */
[----:B------:R-:W-:Y:S01]  /*b790*/  ISETP.GT.AND P3, PT, R177, 0x20, PT ;  /* 0x00000020b100780c */ /* 0x000fe20003f64270 */
[----:B------:R-:W2:Y:S01]  /*b7a0*/  MUFU.TANH R172, R172 ;  /* 0x000000ac00ac7308 */ /* 0x000ea20000002400 */
[----:B------:R-:W-:Y:S02]  /*b7b0*/  FMNMX.FTZ R173, R165, R180, !PT ;  /* 0x000000b4a5ad7209 */ /* 0x000fe40007810000 */
[----:B---3--:R-:W-:Y:S02]  /*b7c0*/  FSEL R169, R168, -INF , P3 ;  /* 0xff800000a8a97808 */ /* 0x008fe40001800000 */
[----:B------:R-:W-:Y:S02]  /*b7d0*/  FMNMX.FTZ R180, R164, R173, !PT ;  /* 0x000000ada4b47209 */ /* 0x000fe40007810000 */
[----:B----4-:R-:W-:Y:S01]  /*b7e0*/  FSEL R168, R215, -INF , P2 ;  /* 0xff800000d7a87808 */ /* 0x010fe20001000000 */
[----:B------:R-:W3:Y:S01]  /*b7f0*/  MUFU.TANH R214, R214 ;  /* 0x000000d600d67308 */ /* 0x000ee20000002400 */
[----:B------:R-:W-:-:S02]  /*b800*/  ISETP.GT.AND P3, PT, R177, 0x28, PT ;  /* 0x00000028b100780c */ /* 0x000fc40003f64270 */
[----:B------:R-:W-:Y:S02]  /*b810*/  FMNMX.FTZ R215, R169, R180, !PT ;  /* 0x000000b4a9d77209 */ /* 0x000fe40007810000 */
[C---:B------:R-:W-:Y:S02]  /*b820*/  ISETP.GT.AND P2, PT, R177.reuse, 0x29, PT ;  /* 0x00000029b100780c */ /* 0x040fe40003f44270 */
[----:B-----5:R-:W-:Y:S01]  /*b830*/  FSEL R173, R216, -INF , P3 ;  /* 0xff800000d8ad7808 */ /* 0x020fe20001800000 */
[----:B------:R-:W4:Y:S01]  /*b840*/  MUFU.TANH R176, R176 ;  /* 0x000000b000b07308 */ /* 0x000f220000002400 */
[----:B------:R-:W-:Y:S02]  /*b850*/  FMNMX.FTZ R180, R168, R215, !PT ;  /* 0x000000d7a8b47209 */ /* 0x000fe40007810000 */
[----:B------:R-:W-:Y:S02]  /*b860*/  ISETP.GT.AND P3, PT, R177, 0x30, PT ;  /* 0x00000030b100780c */ /* 0x000fe40003f64270 */
[----:B--2---:R-:W-:-:S02]  /*b870*/  FSEL R172, R172, -INF , P2 ;  /* 0xff800000acac7808 */ /* 0x004fc40001000000 */
[----:B------:R-:W-:Y:S01]  /*b880*/  FMNMX.FTZ R215, R173, R180, !PT ;  /* 0x000000b4add77209 */ /* 0x000fe20007810000 */
[----:B------:R-:W2:Y:S01]  /*b890*/  MUFU.TANH R181, R181 ;  /* 0x000000b500b57308 */ /* 0x000ea20000002400 */
[C---:B------:R-:W-:Y:S02]  /*b8a0*/  ISETP.GT.AND P2, PT, R177.reuse, 0x31, PT ;  /* 0x00000031b100780c */ /* 0x040fe40003f44270 */
[----:B---3--:R-:W-:Y:S02]  /*b8b0*/  FSEL R180, R214, -INF , P3 ;  /* 0xff800000d6b47808 */ /* 0x008fe40001800000 */
[----:B------:R-:W-:Y:S02]  /*b8c0*/  FMNMX.FTZ R215, R172, R215, !PT ;  /* 0x000000d7acd77209 */ /* 0x000fe40007810000 */
[----:B------:R-:W-:Y:S01]  /*b8d0*/  ISETP.GT.AND P3, PT, R177, 0x38, PT ;  /* 0x00000038b100780c */ /* 0x000fe20003f64270 */
[----:B------:R-:W3:Y:S01]  /*b8e0*/  MUFU.TANH R222, R222 ;  /* 0x000000de00de7308 */ /* 0x000ee20000002400 */
[----:B----4-:R-:W-:-:S02]  /*b8f0*/  FSEL R176, R176, -INF , P2 ;  /* 0xff800000b0b07808 */ /* 0x010fc40001000000 */
[----:B------:R-:W-:Y:S01]  /*b900*/  FMNMX.FTZ R223, R180, R215, !PT ;  /* 0x000000d7b4df7209 */ /* 0x000fe20007810000 */
[----:B------:R-:W-:Y:S01]  /*b910*/  FMUL.FTZ R215, R193, UR49 ;  /* 0x00000031c1d77c20 */ /* 0x000fe20008410000 */
[----:B------:R-:W-:Y:S02]  /*b920*/  ISETP.GT.AND P2, PT, R177, 0x39, PT ;  /* 0x00000039b100780c */ /* 0x000fe40003f44270 */
[----:B------:R-:W-:Y:S01]  /*b930*/  FSEL R184, R217, -INF , P3 ;  /* 0xff800000d9b87808 */ /* 0x000fe20001800000 */
[----:B------:R-:W4:Y:S01]  /*b940*/  MUFU.TANH R185, R185 ;  /* 0x000000b900b97308 */ /* 0x000f220000002400 */
[----:B------:R-:W-:Y:S01]  /*b950*/  FMNMX.FTZ R223, R176, R223, !PT ;  /* 0x000000dfb0df7209 */ /* 0x000fe20007810000 */
[C---:B------:R-:W-:Y:S01]  /*b960*/  VIADD R217, R177.reuse, 0x8 ;  /* 0x00000008b1d97836 */ /* 0x040fe20000000000 */
[----:B------:R-:W-:Y:S02]  /*b970*/  ISETP.GT.AND P3, PT, R177, 0x40, PT ;  /* 0x00000040b100780c */ /* 0x000fe40003f64270 */
[----:B--2---:R-:W-:-:S02]  /*b980*/  FSEL R181, R181, -INF , P2 ;  /* 0xff800000b5b57808 */ /* 0x004fc40001000000 */
[----:B------:R-:W-:Y:S01]  /*b990*/  FMNMX.FTZ R216, R184, R223, !PT ;  /* 0x000000dfb8d87209 */ /* 0x000fe20007810000 */
[----:B------:R-:W2:Y:S01]  /*b9a0*/  MUFU.TANH R21, R21 ;  /* 0x0000001500157308 */ /* 0x000ea20000002400 */
[----:B------:R-:W-:Y:S01]  /*b9b0*/  ISETP.GT.AND P2, PT, R177, 0x41, PT ;  /* 0x00000041b100780c */ /* 0x000fe20003f44270 */
[----:B------:R-:W-:Y:S01]  /*b9c0*/  FMUL.FTZ R223, R163, UR49 ;  /* 0x00000031a3df7c20 */ /* 0x000fe20008410000 */
[----:B---3--:R-:W-:Y:S02]  /*b9d0*/  FSEL R188, R222, -INF , P3 ;  /* 0xff800000debc7808 */ /* 0x008fe40001800000 */
[----:B------:R-:W-:Y:S01]  /*b9e0*/  FMNMX.FTZ R193, R181, R216, !PT ;  /* 0x000000d8b5c17209 */ /* 0x000fe20007810000 */
[----:B------:R-:W-:Y:S01]  /*b9f0*/  FMUL.FTZ R216, R197, UR49 ;  /* 0x00000031c5d87c20 */ /* 0x000fe20008410000 */
[----:B------:R-:W-:Y:S01]  /*ba00*/  ISETP.GT.AND P3, PT, R177, 0x48, PT ;  /* 0x00000048b100780c */ /* 0x000fe20003f64270 */
[----:B------:R-:W3:Y:S01]  /*ba10*/  MUFU.TANH R189, R189 ;  /* 0x000000bd00bd7308 */ /* 0x000ee20000002400 */
[----:B----4-:R-:W-:Y:S01]  /*ba20*/  FSEL R185, R185, -INF , P2 ;  /* 0xff800000b9b97808 */ /* 0x010fe20001000000 */
[----:B------:R-:W-:Y:S01]  /*ba30*/  FMUL.FTZ R197, R154, UR49 ;  /* 0x000000319ac57c20 */ /* 0x000fe20008410000 */
[----:B------:R-:W-:-:S02]  /*ba40*/  FMNMX.FTZ R222, R188, R193, !PT ;  /* 0x000000c1bcde7209 */ /* 0x000fc40007810000 */
[----:B------:R-:W-:Y:S02]  /*ba50*/  ISETP.GT.AND P2, PT, R177, 0x49, PT ;  /* 0x00000049b100780c */ /* 0x000fe40003f44270 */
[----:B------:R-:W-:Y:S01]  /*ba60*/  FMNMX.FTZ R193, R185, R222, !PT ;  /* 0x000000deb9c17209 */ /* 0x000fe20007810000 */
[----:B------:R2:W4:Y:S01]  /*ba70*/  MUFU.TANH R214, R192 ;  /* 0x000000c000d67308 */ /* 0x0005220000002400 */
[C---:B------:R-:W-:Y:S02]  /*ba80*/  ISETP.GT.AND P4, PT, R217.reuse, RZ, PT ;  /* 0x000000ffd900720c */ /* 0x040fe40003f84270 */
[C---:B------:R-:W-:Y:S02]  /*ba90*/  ISETP.GT.AND P5, PT, R217.reuse, 0x1, PT ;  /* 0x00000001d900780c */ /* 0x040fe40003fa4270 */
[----:B------:R-:W-:-:S03]  /*baa0*/  ISETP.GT.AND P6, PT, R217, 0x59, PT ;  /* 0x00000059d900780c */ /* 0x000fc60003fc4270 */
[----:B------:R-:W5:Y:S01]  /*bab0*/  MUFU.TANH R215, R215 ;  /* 0x000000d700d77308 */ /* 0x000f620000002400 */
[----:B--2---:R-:W-:Y:S02]  /*bac0*/  FSEL R192, R21, -INF , P3 ;  /* 0xff80000015c07808 */ /* 0x004fe40001800000 */
[----:B------:R-:W-:Y:S02]  /*bad0*/  ISETP.GT.AND P3, PT, R177, 0x50, PT ;  /* 0x00000050b100780c */ /* 0x000fe40003f64270 */
[----:B---3--:R-:W-:Y:S02]  /*bae0*/  FSEL R189, R189, -INF , P2 ;  /* 0xff800000bdbd7808 */ /* 0x008fe40001000000 */
[----:B------:R-:W-:Y:S01]  /*baf0*/  FMNMX.FTZ R222, R192, R193, !PT ;  /* 0x000000c1c0de7209 */ /* 0x000fe20007810000 */
[----:B------:R-:W2:Y:S01]  /*bb00*/  MUFU.TANH R196, R196 ;  /* 0x000000c400c47308 */ /* 0x000ea20000002400 */
[----:B------:R-:W-:Y:S02]  /*bb10*/  ISETP.GT.AND P2, PT, R177, 0x51, PT ;  /* 0x00000051b100780c */ /* 0x000fe40003f44270 */
[----:B----4-:R-:W-:Y:S01]  /*bb20*/  FSEL R193, R214, -INF , P3 ;  /* 0xff800000d6c17808 */ /* 0x010fe20001800000 */
[----:B------:R-:W-:Y:S01]  /*bb30*/  FMUL.FTZ R214, R155, UR49 ;  /* 0x000000319bd67c20 */ /* 0x000fe20008410000 */
[----:B------:R-:W-:-:S02]  /*bb40*/  FMNMX.FTZ R222, R189, R222, !PT ;  /* 0x000000debdde7209 */ /* 0x000fc40007810000 */
[----:B------:R-:W-:Y:S01]  /*bb50*/  ISETP.GT.AND P3, PT, R177, 0x58, PT ;  /* 0x00000058b100780c */ /* 0x000fe20003f64270 */
[----:B------:R3:W4:Y:S01]  /*bb60*/  MUFU.TANH R21, R216 ;  /* 0x000000d800157308 */ /* 0x0007220000002400 */
[----:B-----5:R-:W-:Y:S02]  /*bb70*/  FSEL R154, R215, -INF , P2 ;  /* 0xff800000d79a7808 */ /* 0x020fe40001000000 */
[----:B------:R-:W-:Y:S01]  /*bb80*/  FMNMX.FTZ R215, R193, R222, !PT ;  /* 0x000000dec1d77209 */ /* 0x000fe20007810000 */
[----:B------:R-:W-:Y:S01]  /*bb90*/  FMUL.FTZ R222, R162, UR49 ;  /* 0x00000031a2de7c20 */ /* 0x000fe20008410000 */
[----:B------:R-:W-:-:S03]  /*bba0*/  ISETP.GT.AND P2, PT, R177, 0x59, PT ;  /* 0x00000059b100780c */ /* 0x000fc60003f44270 */
[----:B------:R-:W5:Y:S01]  /*bbb0*/  MUFU.TANH R197, R197 ;  /* 0x000000c500c57308 */ /* 0x000f620000002400 */
[----:B--2---:R-:W-:Y:S02]  /*bbc0*/  FSEL R155, R196, -INF , P3 ;  /* 0xff800000c49b7808 */ /* 0x004fe40001800000 */
[----:B---3--:R-:W-:Y:S01]  /*bbd0*/  FMNMX.FTZ R216, R154, R215, !PT ;  /* 0x000000d79ad87209 */ /* 0x008fe20007810000 */
[----:B------:R-:W-:Y:S01]  /*bbe0*/  FMUL.FTZ R215, R158, UR49 ;  /* 0x000000319ed77c20 */ /* 0x000fe20008410000 */
[----:B------:R-:W-:-:S03]  /*bbf0*/  ISETP.GT.AND P3, PT, R217, 0x8, PT ;  /* 0x00000008d900780c */ /* 0x000fc60003f64270 */
[----:B------:R-:W-:Y:S01]  /*bc00*/  MUFU.TANH R223, R223 ;  /* 0x000000df00df7308 */ /* 0x000fe20000002400 */
[----:B----4-:R-:W-:Y:S02]  /*bc10*/  FSEL R196, R21, -INF , P2 ;  /* 0xff80000015c47808 */ /* 0x010fe40001000000 */
[----:B------:R-:W-:Y:S01]  /*bc20*/  FMNMX.FTZ R21, R155, R216, !PT ;  /* 0x000000d89b157209 */ /* 0x000fe20007810000 */
[----:B------:R-:W-:-:S03]  /*bc30*/  FMUL.FTZ R216, R159, UR49 ;  /* 0x000000319fd87c20 */ /* 0x000fc60008410000 */
[----:B------:R-:W-:Y:S01]  /*bc40*/  FMNMX.FTZ R21, R196, R21, !PT ;  /* 0x00000015c4157209 */ /* 0x000fe20007810000 */
[----:B------:R-:W2:Y:S01]  /*bc50*/  MUFU.TANH R215, R215 ;  /* 0x000000d700d77308 */ /* 0x000ea20000002400 */
[----:B-----5:R-:W-:Y:S02]  /*bc60*/  FSEL R162, R197, -INF , P4 ;  /* 0xff800000c5a27808 */ /* 0x020fe40002000000 */
[----:B------:R-:W-:Y:S01]  /*bc70*/  ISETP.GT.AND P4, PT, R217, 0x9, PT ;  /* 0x00000009d900780c */ /* 0x000fe20003f84270 */
[----:B------:R-:W3:Y:S04]  /*bc80*/  SHFL.BFLY PT, R158, R21, 0x2, 0x1f ;  /* 0x0c401f00159e7f89 */ /* 0x000ee800000e0000 */
[----:B------:R-:W4:Y:S08]  /*bc90*/  MUFU.TANH R214, R214 ;  /* 0x000000d600d67308 */ /* 0x000f300000002400 */
[----:B------:R-:W5:Y:S01]  /*bca0*/  MUFU.TANH R216, R216 ;  /* 0x000000d800d87308 */ /* 0x000f620000002400 */
[----:B--2---:R-:W-:-:S02]  /*bcb0*/  FSEL R166, R215, -INF , P3 ;  /* 0xff800000d7a67808 */ /* 0x004fc40001800000 */
[----:B------:R-:W-:-:S04]  /*bcc0*/  ISETP.GT.AND P3, PT, R217, 0x11, PT ;  /* 0x00000011d900780c */ /* 0x000fc80003f64270 */
[----:B------:R-:W-:Y:S01]  /*bcd0*/  FSEL R171, R223, -INF , P3 ;  /* 0xff800000dfab7808 */ /* 0x000fe20001800000 */
[----:B------:R-:W2:Y:S01]  /*bce0*/  MUFU.TANH R230, R230 ;  /* 0x000000e600e67308 */ /* 0x000ea20000002400 */
[----:B------:R-:W-:Y:S02]  /*bcf0*/  ISETP.GT.AND P3, PT, R217, 0x20, PT ;  /* 0x00000020d900780c */ /* 0x000fe40003f64270 */
[----:B----4-:R-:W-:Y:S02]  /*bd00*/  FSEL R159, R214, -INF , P5 ;  /* 0xff800000d69f7808 */ /* 0x010fe40002800000 */
[----:B---3--:R-:W-:Y:S02]  /*bd10*/  FMNMX.FTZ R21, R21, R158, !PT ;  /* 0x0000009e15157209 */ /* 0x008fe40007810000 */
[C---:B------:R-:W-:Y:S01]  /*bd20*/  ISETP.GT.AND P5, PT, R217.reuse, 0x10, PT ;  /* 0x00000010d900780c */ /* 0x040fe20003fa4270 */
[----:B------:R-:W3:Y:S01]  /*bd30*/  MUFU.TANH R222, R222 ;  /* 0x000000de00de7308 */ /* 0x000ee20000002400 */
[----:B-----5:R-:W-:Y:S01]  /*bd40*/  FSEL R163, R216, -INF , P4 ;  /* 0xff800000d8a37808 */ /* 0x020fe20002000000 */
[----:B------:R-:W4:Y:S01]  /*bd50*/  SHFL.BFLY PT, R158, R21, 0x1, 0x1f ;  /* 0x0c201f00159e7f89 */ /* 0x000f2200000e0000 */
[----:B------:R-:W-:-:S05]  /*bd60*/  ISETP.GT.AND P4, PT, R217, 0x18, PT ;  /* 0x00000018d900780c */ /* 0x000fca0003f84270 */
[----:B------:R-:W5:Y:S01]  /*bd70*/  MUFU.TANH R224, R224 ;  /* 0x000000e000e07308 */ /* 0x000f620000002400 */
[----:B--2---:R-:W-:Y:S02]  /*bd80*/  FSEL R216, R230, -INF , P3 ;  /* 0xff800000e6d87808 */ /* 0x004fe40001800000 */
[----:B------:R-:W-:-:S05]  /*bd90*/  ISETP.GT.AND P3, PT, R217, 0x29, PT ;  /* 0x00000029d900780c */ /* 0x000fca0003f64270 */
[----:B------:R-:W2:Y:S01]  /*bda0*/  MUFU.TANH R175, R175 ;  /* 0x000000af00af7308 */ /* 0x000ea20000002400 */
[----:B---3--:R-:W-:Y:S02]  /*bdb0*/  FSEL R167, R222, -INF , P5 ;  /* 0xff800000dea77808 */ /* 0x008fe40002800000 */
[----:B------:R-:W-:-:S05]  /*bdc0*/  ISETP.GT.AND P5, PT, R217, 0x19, PT ;  /* 0x00000019d900780c */ /* 0x000fca0003fa4270 */
[----:B------:R-:W3:Y:S01]  /*bdd0*/  MUFU.TANH R227, R227 ;  /* 0x000000e300e37308 */ /* 0x000ee20000002400 */
[----:B-----5:R-:W-:Y:S02]  /*bde0*/  FSEL R174, R224, -INF , P4 ;  /* 0xff800000e0ae7808 */ /* 0x020fe40002000000 */
[----:B----4-:R-:W-:Y:S02]  /*bdf0*/  FMNMX.FTZ R21, R21, R158, !PT ;  /* 0x0000009e15157209 */ /* 0x010fe40007810000 */
[----:B------:R-:W-:Y:S02]  /*be00*/  ISETP.GT.AND P4, PT, R217, 0x21, PT ;  /* 0x00000021d900780c */ /* 0x000fe40003f84270 */
[----:B------:R-:W-:Y:S01]  /*be10*/  FSETP.NEU.FTZ.AND P2, PT, R21, -INF , PT ;  /* 0xff8000001500780b */ /* 0x000fe20003f5d000 */
[----:B------:R-:W4:Y:S01]  /*be20*/  MUFU.TANH R231, R231 ;  /* 0x000000e700e77308 */ /* 0x000f220000002400 */
[----:B--2---:R-:W-:Y:S02]  /*be30*/  FSEL R175, R175, -INF , P3 ;  /* 0xff800000afaf7808 */ /* 0x004fe40001800000 */
[----:B------:R-:W-:-:S02]  /*be40*/  FSEL R158, R21, RZ, P2 ;  /* 0x000000ff159e7208 */ /* 0x000fc40001000000 */
[----:B------:R-:W-:-:S03]  /*be50*/  ISETP.GT.AND P3, PT, R217, 0x38, PT ;  /* 0x00000038d900780c */ /* 0x000fc60003f64270 */
[----:B------:R-:W2:Y:S01]  /*be60*/  MUFU.TANH R177, R182 ;  /* 0x000000b600b17308 */ /* 0x000ea20000002400 */
[----:B------:R-:W-:Y:S01]  /*be70*/  FADD.FTZ R158, -R158, R221 ;  /* 0x000000dd9e9e7221 */ /* 0x000fe20000010100 */
[----:B------:R-:W-:Y:S01]  /*be80*/  FMUL.FTZ R221, R190, UR49 ;  /* 0x00000031bedd7c20 */ /* 0x000fe20008410000 */
[----:B---3--:R-:W-:Y:S02]  /*be90*/  FSEL R170, R227, -INF , P5 ;  /* 0xff800000e3aa7808 */ /* 0x008fe40002800000 */
[----:B------:R-:W-:Y:S01]  /*bea0*/  ISETP.GT.AND P5, PT, R217, 0x28, PT ;  /* 0x00000028d900780c */ /* 0x000fe20003fa4270 */
[----:B------:R-:W3:Y:S02]  /*beb0*/  S2R R227, SR_TID.X ;  /* 0x0000000000e37919 */ /* 0x000ee40000002100 */
[----:B------:R-:W5:Y:S01]  /*bec0*/  MUFU.TANH R232, R232 ;  /* 0x000000e800e87308 */ /* 0x000f620000002400 */
[----:B----4-:R-:W-:Y:S02]  /*bed0*/  FSEL R215, R231, -INF , P4 ;  /* 0xff800000e7d77808 */ /* 0x010fe40002000000 */
[----:B------:R-:W-:-:S05]  /*bee0*/  ISETP.GT.AND P4, PT, R217, 0x30, PT ;  /* 0x00000030d900780c */ /* 0x000fca0003f84270 */
[----:B------:R-:W4:Y:S01]  /*bef0*/  MUFU.TANH R178, R178 ;  /* 0x000000b200b27308 */ /* 0x000f220000002400 */
[----:B--2---:R-:W-:Y:S01]  /*bf00*/  FSEL R190, R177, -INF , P3 ;  /* 0xff800000b1be7808 */ /* 0x004fe20001800000 */
[----:B------:R-:W-:Y:S01]  /*bf10*/  IMAD.U32 R177, RZ, RZ, UR47 ;  /* 0x0000002fffb17e24 */ /* 0x000fe2000f8e00ff */
[----:B------:R-:W-:-:S03]  /*bf20*/  ISETP.GT.AND P3, PT, R217, 0x41, PT ;  /* 0x00000041d900780c */ /* 0x000fc60003f64270 */
[----:B------:R-:W-:Y:S02]  /*bf30*/  FMUL.FTZ R158, R158, R177 ;  /* 0x000000b19e9e7220 */ /* 0x000fe40000410000 */
[----:B------:R-:W2:Y:S01]  /*bf40*/  MUFU.TANH R179, R179 ;  /* 0x000000b300b37308 */ /* 0x000ea20000002400 */
[----:B-----5:R-:W-:Y:S02]  /*bf50*/  FSEL R182, R232, -INF , P5 ;  /* 0xff800000e8b67808 */ /* 0x020fe40002800000 */
[----:B------:R-:W-:-:S05]  /*bf60*/  ISETP.GT.AND P5, PT, R217, 0x31, PT ;  /* 0x00000031d900780c */ /* 0x000fca0003fa4270 */
[----:B------:R-:W5:Y:S01]  /*bf70*/  MUFU.TANH R183, R183 ;  /* 0x000000b700b77308 */ /* 0x000f620000002400 */
[----:B----4-:R-:W-:Y:S01]  /*bf80*/  FSEL R197, R178, -INF , P4 ;  /* 0xff800000b2c57808 */ /* 0x010fe20002000000 */
[----:B------:R-:W-:Y:S01]  /*bf90*/  FMUL.FTZ R178, R21, R177 ;  /* 0x000000b115b27220 */ /* 0x000fe20000410000 */
[----:B------:R-:W-:Y:S02]  /*bfa0*/  ISETP.GT.AND P4, PT, R217, 0x39, PT ;  /* 0x00000039d900780c */ /* 0x000fe40003f84270 */
[----:B---3--:R-:W-:-:S03]  /*bfb0*/  SHF.R.U32.HI R227, RZ, 0x7, R227 ;  /* 0x00000007ffe37819 */ /* 0x008fc600000116e3 */
[----:B------:R-:W3:Y:S01]  /*bfc0*/  MUFU.TANH R187, R187 ;  /* 0x000000bb00bb7308 */ /* 0x000ee20000002400 */
[----:B--2---:R-:W-:Y:S02]  /*bfd0*/  FSEL R214, R179, -INF , P5 ;  /* 0xff800000b3d67808 */ /* 0x004fe40002800000 */
[C---:B------:R-:W-:Y:S02]  /*bfe0*/  ISETP.GT.AND P5, PT, R217.reuse, 0x40, PT ;  /* 0x00000040d900780c */ /* 0x040fe40003fa4270 */
[----:B------:R-:W-:Y:S02]  /*bff0*/  FSEL R178, R178, RZ, P2 ;  /* 0x000000ffb2b27208 */ /* 0x000fe40001000000 */
[----:B------:R-:W-:Y:S01]  /*c000*/  ISETP.GT.AND P2, PT, R217, 0x49, PT ;  /* 0x00000049d900780c */ /* 0x000fe20003f44270 */
[----:B------:R-:W2:Y:S01]  /*c010*/  MUFU.TANH R186, R186 ;  /* 0x000000ba00ba7308 */ /* 0x000ea20000002400 */
[----:B-----5:R-:W-:Y:S01]  /*c020*/  FSEL R183, R183, -INF , P4 ;  /* 0xff800000b7b77808 */ /* 0x020fe20002000000 */
[-CC-:B------:R-:W-:Y:S01]  /*c030*/  FFMA.FTZ R153, R153, R177.reuse, -R178.reuse ;  /* 0x000000b199997223 */ /* 0x180fe200000108b2 */
[----:B------:R-:W-:Y:S01]  /*c040*/  ISETP.GT.AND P4, PT, R217, 0x48, PT ;  /* 0x00000048d900780c */ /* 0x000fe20003f84270 */
[-CC-:B------:R-:W-:Y:S01]  /*c050*/  FFMA.FTZ R152, R152, R177.reuse, -R178.reuse ;  /* 0x000000b198987223 */ /* 0x180fe200000108b2 */
[-CC-:B------:R-:W-:Y:S01]  /*c060*/  FFMA.FTZ R156, R156, R177.reuse, -R178.reuse ;  /* 0x000000b19c9c7223 */ /* 0x180fe200000108b2 */
[-CC-:B------:R-:W-:Y:S01]  /*c070*/  FFMA.FTZ R157, R157, R177.reuse, -R178.reuse ;  /* 0x000000b19d9d7223 */ /* 0x180fe200000108b2 */
[-CC-:B------:R-:W-:Y:S01]  /*c080*/  FFMA.FTZ R160, R160, R177.reuse, -R178.reuse ;  /* 0x000000b1a0a07223 */ /* 0x180fe200000108b2 */
[----:B------:R-:W4:Y:S01]  /*c090*/  MUFU.TANH R221, R221 ;  /* 0x000000dd00dd7308 */ /* 0x000f220000002400 */
[----:B---3--:R-:W-:Y:S01]  /*c0a0*/  FSEL R179, R187, -INF , P3 ;  /* 0xff800000bbb37808 */ /* 0x008fe20001800000 */
[-CC-:B------:R-:W-:Y:S01]  /*c0b0*/  FFMA.FTZ R161, R161, R177.reuse, -R178.reuse ;  /* 0x000000b1a1a17223 */ /* 0x180fe200000108b2 */
[----:B------:R-:W-:Y:S01]  /*c0c0*/  ISETP.GT.AND P3, PT, R217, 0x50, PT ;  /* 0x00000050d900780c */ /* 0x000fe20003f64270 */
[-CC-:B------:R-:W-:Y:S01]  /*c0d0*/  FFMA.FTZ R165, R165, R177.reuse, -R178.reuse ;  /* 0x000000b1a5a57223 */ /* 0x180fe200000108b2 */
[-CC-:B------:R-:W-:Y:S01]  /*c0e0*/  FFMA.FTZ R164, R164, R177.reuse, -R178.reuse ;  /* 0x000000b1a4a47223 */ /* 0x180fe200000108b2 */
[-CC-:B------:R-:W-:Y:S01]  /*c0f0*/  FFMA.FTZ R169, R169, R177.reuse, -R178.reuse ;  /* 0x000000b1a9a97223 */ /* 0x180fe200000108b2 */
[-CC-:B------:R-:W-:Y:S01]  /*c100*/  FFMA.FTZ R168, R168, R177.reuse, -R178.reuse ;  /* 0x000000b1a8a87223 */ /* 0x180fe200000108b2 */
[-CC-:B------:R-:W-:Y:S01]  /*c110*/  FFMA.FTZ R173, R173, R177.reuse, -R178.reuse ;  /* 0x000000b1adad7223 */ /* 0x180fe200000108b2 */
[----:B--2---:R-:W-:Y:S01]  /*c120*/  FSEL R186, R186, -INF , P5 ;  /* 0xff800000baba7808 */ /* 0x004fe20002800000 */
[-CC-:B------:R-:W-:Y:S01]  /*c130*/  FFMA.FTZ R172, R172, R177.reuse, -R178.reuse ;  /* 0x000000b1acac7223 */ /* 0x180fe200000108b2 */
[----:B------:R-:W-:Y:S01]  /*c140*/  ISETP.GT.AND P5, PT, R217, 0x58, PT ;  /* 0x00000058d900780c */ /* 0x000fe20003fa4270 */
[-CC-:B------:R-:W-:Y:S01]  /*c150*/  FFMA.FTZ R180, R180, R177.reuse, -R178.reuse ;  /* 0x000000b1b4b47223 */ /* 0x180fe200000108b2 */
[-CC-:B------:R-:W-:Y:S01]  /*c160*/  FFMA.FTZ R176, R176, R177.reuse, -R178.reuse ;  /* 0x000000b1b0b07223 */ /* 0x180fe200000108b2 */
[-CC-:B------:R-:W-:Y:S01]  /*c170*/  FFMA.FTZ R184, R184, R177.reuse, -R178.reuse ;  /* 0x000000b1b8b87223 */ /* 0x180fe200000108b2 */
[-CC-:B------:R-:W-:Y:S01]  /*c180*/  FFMA.FTZ R181, R181, R177.reuse, -R178.reuse ;  /* 0x000000b1b5b57223 */ /* 0x180fe200000108b2 */
[-CC-:B------:R-:W-:Y:S01]  /*c190*/  FFMA.FTZ R188, R188, R177.reuse, -R178.reuse ;  /* 0x000000b1bcbc7223 */ /* 0x180fe200000108b2 */
[----:B----4-:R-:W-:Y:S01]  /*c1a0*/  FSEL R187, R221, -INF , P4 ;  /* 0xff800000ddbb7808 */ /* 0x010fe20002000000 */
[-CC-:B------:R-:W-:Y:S01]  /*c1b0*/  FFMA.FTZ R185, R185, R177.reuse, -R178.reuse ;  /* 0x000000b1b9b97223 */ /* 0x180fe200000108b2 */
[----:B------:R-:W-:Y:S01]  /*c1c0*/  ISETP.GT.AND P4, PT, R217, 0x51, PT ;  /* 0x00000051d900780c */ /* 0x000fe20003f84270 */
[----:B------:R-:W-:Y:S01]  /*c1d0*/  FMUL.FTZ R217, R191, UR49 ;  /* 0x00000031bfd97c20 */ /* 0x000fe20008410000 */
[-CC-:B------:R-:W-:Y:S01]  /*c1e0*/  FFMA.FTZ R192, R192, R177.reuse, -R178.reuse ;  /* 0x000000b1c0c07223 */ /* 0x180fe200000108b2 */
[-CC-:B------:R-:W-:Y:S01]  /*c1f0*/  FFMA.FTZ R189, R189, R177.reuse, -R178.reuse ;  /* 0x000000b1bdbd7223 */ /* 0x180fe200000108b2 */
[-CC-:B------:R-:W-:Y:S01]  /*c200*/  FFMA.FTZ R193, R193, R177.reuse, -R178.reuse ;  /* 0x000000b1c1c17223 */ /* 0x180fe200000108b2 */
[-CC-:B------:R-:W-:Y:S01]  /*c210*/  FFMA.FTZ R154, R154, R177.reuse, -R178.reuse ;  /* 0x000000b19a9a7223 */ /* 0x180fe200000108b2 */
[-CC-:B------:R-:W-:Y:S01]  /*c220*/  FFMA.FTZ R155, R155, R177.reuse, -R178.reuse ;  /* 0x000000b19b9b7223 */ /* 0x180fe200000108b2 */
[----:B------:R-:W-:Y:S01]  /*c230*/  FFMA.FTZ R196, R196, R177, -R178 ;  /* 0x000000b1c4c47223 */ /* 0x000fe200000108b2 */
[----:B------:R-:W-:Y:S01]  /*c240*/  FMNMX.FTZ R178, R162, R202, !PT ;  /* 0x000000caa2b27209 */ /* 0x000fe20007810000 */
[----:B------:R2:W3:Y:S08]  /*c250*/  MUFU.TANH R191, R217 ;  /* 0x000000d900bf7308 */ /* 0x0004f00000002400 */
[----:B------:R-:W4:Y:S01]  /*c260*/  MUFU.TANH R194, R194 ;  /* 0x000000c200c27308 */ /* 0x000f220000002400 */
[----:B--2---:R-:W-:-:S04]  /*c270*/  FMNMX.FTZ R217, R159, R178, !PT ;  /* 0x000000b29fd97209 */ /* 0x004fc80007810000 */
[----:B------:R-:W-:-:S03]  /*c280*/  FMNMX.FTZ R178, R166, R217, !PT ;  /* 0x000000d9a6b27209 */ /* 0x000fc60007810000 */
[----:B------:R-:W2:Y:S01]  /*c290*/  MUFU.TANH R195, R195 ;  /* 0x000000c300c37308 */ /* 0x000ea20000002400 */
[----:B------:R-:W-:Y:S02]  /*c2a0*/  FMNMX.FTZ R178, R163, R178, !PT ;  /* 0x000000b2a3b27209 */ /* 0x000fe40007810000 */
[----:B---3--:R-:W-:Y:S02]  /*c2b0*/  FSEL R191, R191, -INF , P2 ;  /* 0xff800000bfbf7808 */ /* 0x008fe40001000000 */
[----:B------:R-:W-:-:S03]  /*c2c0*/  FMNMX.FTZ R178, R167, R178, !PT ;  /* 0x000000b2a7b27209 */ /* 0x000fc60007810000 */
[----:B------:R-:W-:Y:S01]  /*c2d0*/  MUFU.EX2 R153, R153 ;  /* 0x0000009900997308 */ /* 0x000fe20000000800 */
[----:B------:R-:W-:Y:S02]  /*c2e0*/  FMNMX.FTZ R217, R171, R178, !PT ;  /* 0x000000b2abd97209 */ /* 0x000fe40007810000 */
[----:B----4-:R-:W-:Y:S02]  /*c2f0*/  FSEL R194, R194, -INF , P3 ;  /* 0xff800000c2c27808 */ /* 0x010fe40001800000 */
[----:B------:R-:W-:-:S03]  /*c300*/  FMNMX.FTZ R217, R174, R217, !PT ;  /* 0x000000d9aed97209 */ /* 0x000fc60007810000 */
[----:B------:R-:W-:Y:S01]  /*c310*/  MUFU.EX2 R152, R152 ;  /* 0x0000009800987308 */ /* 0x000fe20000000800 */
[----:B------:R-:W-:Y:S02]  /*c320*/  FMNMX.FTZ R217, R170, R217, !PT ;  /* 0x000000d9aad97209 */ /* 0x000fe40007810000 */
[----:B--2---:R-:W-:Y:S02]  /*c330*/  FSEL R195, R195, -INF , P4 ;  /* 0xff800000c3c37808 */ /* 0x004fe40002000000 */
[----:B------:R-:W-:-:S03]  /*c340*/  FMNMX.FTZ R178, R216, R217, !PT ;  /* 0x000000d9d8b27209 */ /* 0x000fc60007810000 */
[----:B------:R-:W-:Y:S01]  /*c350*/  MUFU.EX2 R156, R156 ;  /* 0x0000009c009c7308 */ /* 0x000fe20000000800 */
[----:B------:R-:W-:-:S04]  /*c360*/  FMNMX.FTZ R217, R215, R178, !PT ;  /* 0x000000b2d7d97209 */ /* 0x000fc80007810000 */
[----:B------:R-:W-:-:S03]  /*c370*/  FMNMX.FTZ R178, R182, R217, !PT ;  /* 0x000000d9b6b27209 */ /* 0x000fc60007810000 */
[----:B------:R-:W-:Y:S01]  /*c380*/  MUFU.EX2 R157, R157 ;  /* 0x0000009d009d7308 */ /* 0x000fe20000000800 */
[----:B------:R-:W-:-:S04]  /*c390*/  FMNMX.FTZ R178, R175, R178, !PT ;  /* 0x000000b2afb27209 */ /* 0x000fc80007810000 */
[----:B------:R-:W-:Y:S01]  /*c3a0*/  FMNMX.FTZ R217, R197, R178, !PT ;  /* 0x000000b2c5d97209 */ /* 0x000fe20007810000 */
[----:B------:R-:W-:Y:S02]  /*c3b0*/  FMUL.FTZ R178, R198, UR49 ;  /* 0x00000031c6b27c20 */ /* 0x000fe40008410000 */
[----:B------:R-:W-:Y:S01]  /*c3c0*/  MUFU.EX2 R160, R160 ;  /* 0x000000a000a07308 */ /* 0x000fe20000000800 */
[----:B------:R-:W-:-:S04]  /*c3d0*/  FMNMX.FTZ R217, R214, R217, !PT ;  /* 0x000000d9d6d97209 */ /* 0x000fc80007810000 */
[----:B------:R-:W-:-:S03]  /*c3e0*/  FMNMX.FTZ R222, R190, R217, !PT ;  /* 0x000000d9bede7209 */ /* 0x000fc60007810000 */
[----:B------:R-:W2:Y:S01]  /*c3f0*/  MUFU.TANH R198, R178 ;  /* 0x000000b200c67308 */ /* 0x000ea20000002400 */
[----:B------:R-:W-:-:S04]  /*c400*/  FMNMX.FTZ R217, R183, R222, !PT ;  /* 0x000000deb7d97209 */ /* 0x000fc80007810000 */
[----:B------:R-:W-:Y:S01]  /*c410*/  FMNMX.FTZ R222, R186, R217, !PT ;  /* 0x000000d9bade7209 */ /* 0x000fe20007810000 */
[----:B------:R-:W-:Y:S02]  /*c420*/  FMUL.FTZ R217, R199, UR49 ;  /* 0x00000031c7d97c20 */ /* 0x000fe40008410000 */
[----:B------:R-:W-:Y:S01]  /*c430*/  MUFU.EX2 R161, R161 ;  /* 0x000000a100a17308 */ /* 0x000fe20000000800 */
[----:B------:R-:W-:-:S04]  /*c440*/  FMNMX.FTZ R222, R179, R222, !PT ;  /* 0x000000deb3de7209 */ /* 0x000fc80007810000 */
[----:B------:R-:W-:-:S03]  /*c450*/  FMNMX.FTZ R222, R187, R222, !PT ;  /* 0x000000debbde7209 */ /* 0x000fc60007810000 */
[----:B------:R-:W3:Y:S01]  /*c460*/  MUFU.TANH R199, R217 ;  /* 0x000000d900c77308 */ /* 0x000ee20000002400 */
[----:B------:R-:W-:Y:S02]  /*c470*/  FMNMX.FTZ R221, R191, R222, !PT ;  /* 0x000000debfdd7209 */ /* 0x000fe40007810000 */
[----:B--2---:R-:W-:Y:S02]  /*c480*/  FSEL R198, R198, -INF , P5 ;  /* 0xff800000c6c67808 */ /* 0x004fe40002800000 */
[----:B------:R-:W-:-:S03]  /*c490*/  FMNMX.FTZ R222, R194, R221, !PT ;  /* 0x000000ddc2de7209 */ /* 0x000fc60007810000 */
[----:B------:R-:W-:Y:S01]  /*c4a0*/  MUFU.EX2 R165, R165 ;  /* 0x000000a500a57308 */ /* 0x000fe20000000800 */
[----:B------:R-:W-:-:S04]  /*c4b0*/  FMNMX.FTZ R221, R195, R222, !PT ;  /* 0x000000dec3dd7209 */ /* 0x000fc80007810000 */
[----:B------:R-:W-:-:S03]  /*c4c0*/  FMNMX.FTZ R178, R198, R221, !PT ;  /* 0x000000ddc6b27209 */ /* 0x000fc60007810000 */
[----:B------:R-:W-:Y:S01]  /*c4d0*/  MUFU.EX2 R164, R164 ;  /* 0x000000a400a47308 */ /* 0x000fe20000000800 */
[----:B---3--:R-:W-:-:S04]  /*c4e0*/  FSEL R199, R199, -INF , P6 ;  /* 0xff800000c7c77808 */ /* 0x008fc80003000000 */
[----:B------:R-:W-:-:S03]  /*c4f0*/  FMNMX.FTZ R178, R199, R178, !PT ;  /* 0x000000b2c7b27209 */ /* 0x000fc60007810000 */
[----:B------:R-:W-:Y:S02]  /*c500*/  MUFU.EX2 R169, R169 ;  /* 0x000000a900a97308 */ /* 0x000fe40000000800 */
[----:B------:R-:W2:Y:S06]  /*c510*/  SHFL.BFLY PT, R217, R178, 0x2, 0x1f ;  /* 0x0c401f00b2d97f89 */ /* 0x000eac00000e0000 */
[----:B------:R-:W-:Y:S08]  /*c520*/  MUFU.EX2 R168, R168 ;  /* 0x000000a800a87308 */ /* 0x000ff00000000800 */
[----:B------:R-:W-:Y:S08]  /*c530*/  MUFU.EX2 R173, R173 ;  /* 0x000000ad00ad7308 */ /* 0x000ff00000000800 */
[----:B------:R-:W-:Y:S01]  /*c540*/  MUFU.EX2 R172, R172 ;  /* 0x000000ac00ac7308 */ /* 0x000fe20000000800 */
[----:B--2---:R-:W-:-:S05]  /*c550*/  FMNMX.FTZ R178, R178, R217, !PT ;  /* 0x000000d9b2b27209 */ /* 0x004fca0007810000 */
[----:B------:R-:W2:Y:S02]  /*c560*/  SHFL.BFLY PT, R221, R178, 0x1, 0x1f ;  /* 0x0c201f00b2dd7f89 */ /* 0x000ea400000e0000 */
[----:B------:R-:W-:Y:S08]  /*c570*/  MUFU.EX2 R217, R189 ;  /* 0x000000bd00d97308 */ /* 0x000ff00000000800 */
[----:B------:R-:W3:Y:S08]  /*c580*/  MUFU.EX2 R189, R158 ;  /* 0x0000009e00bd7308 */ /* 0x000ef00000000800 */
[----:B------:R-:W-:Y:S01]  /*c590*/  MUFU.EX2 R180, R180 ;  /* 0x000000b400b47308 */ /* 0x000fe20000000800 */
[----:B--2---:R-:W-:-:S07]  /*c5a0*/  FMNMX.FTZ R178, R178, R221, !PT ;  /* 0x000000ddb2b27209 */ /* 0x004fce0007810000 */
[----:B------:R-:W-:Y:S01]  /*c5b0*/  MUFU.EX2 R176, R176 ;  /* 0x000000b000b07308 */ /* 0x000fe20000000800 */
[----:B---3--:R-:W-:Y:S01]  /*c5c0*/  FFMA.FTZ R3, R189, R3, R153 ;  /* 0x00000003bd037223 */ /* 0x008fe20000010099 */
[----:B------:R-:W-:Y:S01]  /*c5d0*/  FMUL.FTZ R24, R24, R189 ;  /* 0x000000bd18187220 */ /* 0x000fe20000410000 */
[C---:B------:R-:W-:Y:S01]  /*c5e0*/  FSETP.NEU.FTZ.AND P2, PT, R178.reuse, -INF , PT ;  /* 0xff800000b200780b */ /* 0x040fe20003f5d000 */
[----:B------:R-:W-:Y:S01]  /*c5f0*/  FMUL.FTZ R222, R178, R177 ;  /* 0x000000b1b2de7220 */ /* 0x000fe20000410000 */
[C---:B------:R-:W-:Y:S01]  /*c600*/  FADD.FTZ R3, R152.reuse, R3 ;  /* 0x0000000398037221 */ /* 0x040fe20000010000 */
[----:B------:R-:W-:Y:S01]  /*c610*/  F2FP.F16.F32.PACK_AB R152, R152, R153 ;  /* 0x000000999898723e */ /* 0x000fe200000000ff */
[-C--:B------:R-:W-:Y:S01]  /*c620*/  FMUL.FTZ R25, R25, R189.reuse ;  /* 0x000000bd19197220 */ /* 0x080fe20000410000 */
[----:B------:R2:W-:Y:S01]  /*c630*/  MUFU.EX2 R221, R154 ;  /* 0x0000009a00dd7308 */ /* 0x0005e20000000800 */
[----:B------:R-:W-:Y:S01]  /*c640*/  FSEL R222, R222, RZ, P2 ;  /* 0x000000ffdede7208 */ /* 0x000fe20001000000 */
[-C--:B------:R-:W-:Y:S01]  /*c650*/  FMUL.FTZ R28, R28, R189.reuse ;  /* 0x000000bd1c1c7220 */ /* 0x080fe20000410000 */
[----:B------:R-:W-:Y:S01]  /*c660*/  FSEL R153, R178, RZ, P2 ;  /* 0x000000ffb2997208 */ /* 0x000fe20001000000 */
[-C--:B------:R-:W-:Y:S01]  /*c670*/  FMUL.FTZ R29, R29, R189.reuse ;  /* 0x000000bd1d1d7220 */ /* 0x080fe20000410000 */
[----:B------:R-:W-:Y:S01]  /*c680*/  FMUL.FTZ R32, R32, R189 ;  /* 0x000000bd20207220 */ /* 0x000fe20000410000 */
[-CC-:B------:R-:W-:Y:S01]  /*c690*/  FFMA.FTZ R162, R162, R177.reuse, -R222.reuse ;  /* 0x000000b1a2a27223 */ /* 0x180fe200000108de */
[-CC-:B------:R-:W-:Y:S01]  /*c6a0*/  FFMA.FTZ R158, R175, R177.reuse, -R222.reuse ;  /* 0x000000b1af9e7223 */ /* 0x180fe200000108de */
[-CC-:B------:R-:W-:Y:S01]  /*c6b0*/  FFMA.FTZ R175, R179, R177.reuse, -R222.reuse ;  /* 0x000000b1b3af7223 */ /* 0x180fe200000108de */
[-C--:B--2---:R-:W-:Y:S01]  /*c6c0*/  FFMA.FTZ R154, R174, R177.reuse, -R222 ;  /* 0x000000b1ae9a7223 */ /* 0x084fe200000108de */
[----:B------:R-:W-:Y:S01]  /*c6d0*/  FADD.FTZ R153, -R153, R202 ;  /* 0x000000ca99997221 */ /* 0x000fe20000010100 */
[----:B------:R-:W-:Y:S01]  /*c6e0*/  MUFU.EX2 R174, R196 ;  /* 0x000000c400ae7308 */ /* 0x000fe20000000800 */
[----:B------:R-:W-:Y:S01]  /*c6f0*/  IADD3 R179, -R227, 0xb, RZ ;  /* 0x0000000be3b37810 */ /* 0x000fe20007ffe1ff */
[-CC-:B------:R-:W-:Y:S01]  /*c700*/  FFMA.FTZ R182, R182, R177.reuse, -R222.reuse ;  /* 0x000000b1b6b67223 */ /* 0x180fe200000108de */
[-C--:B------:R-:W-:Y:S01]  /*c710*/  FMUL.FTZ R153, R153, R177.reuse ;  /* 0x000000b199997220 */ /* 0x080fe20000410000 */
        /* <DEDUP_REMOVED lines=13> */
[----:B--2---:R-:W-:Y:S01]  /*c7f0*/  FADD.FTZ R154, R156, R3 ;  /* 0x000000039c9a7221 */ /* 0x004fe20000010000 */
[-CC-:B------:R-:W-:Y:S01]  /*c800*/  FFMA.FTZ R183, R183, R177.reuse, -R222.reuse ;  /* 0x000000b1b7b77223 */ /* 0x180fe200000108de */
[-CC-:B------:R-:W-:Y:S01]  /*c810*/  FFMA.FTZ R186, R186, R177.reuse, -R222.reuse ;  /* 0x000000b1baba7223 */ /* 0x180fe200000108de */
[-C--:B------:R-:W-:Y:S01]  /*c820*/  FFMA.FTZ R187, R187, R177.reuse, -R222 ;  /* 0x000000b1bbbb7223 */ /* 0x080fe200000108de */
[C---:B------:R-:W-:Y:S01]  /*c830*/  FADD.FTZ R3, R157.reuse, R154 ;  /* 0x0000009a9d037221 */ /* 0x040fe20000010000 */
[----:B------:R-:W-:Y:S01]  /*c840*/  F2FP.F16.F32.PACK_AB R154, R157, R156 ;  /* 0x0000009c9d9a723e */ /* 0x000fe200000000ff */
[-CC-:B------:R-:W-:Y:S01]  /*c850*/  FFMA.FTZ R191, R191, R177.reuse, -R222.reuse ;  /* 0x000000b1bfbf7223 */ /* 0x180fe200000108de */
[----:B------:R-:W-:Y:S01]  /*c860*/  MUFU.EX2 R202, R182 ;  /* 0x000000b600ca7308 */ /* 0x000fe20000000800 */
[----:B---3--:R-:W-:Y:S01]  /*c870*/  @!P1 IADD3 R162, R14, 0x22840, RZ ;  /* 0x000228400ea29810 */ /* 0x008fe20007ffe0ff */
[----:B------:R-:W-:Y:S01]  /*c880*/  FADD.FTZ R156, R160, R3 ;  /* 0x00000003a09c7221 */ /* 0x000fe20000010000 */
[-CC-:B------:R-:W-:Y:S01]  /*c890*/  FFMA.FTZ R194, R194, R177.reuse, -R222.reuse ;  /* 0x000000b1c2c27223 */ /* 0x180fe200000108de */
[-C--:B------:R-:W-:Y:S01]  /*c8a0*/  FFMA.FTZ R195, R195, R177.reuse, -R222 ;  /* 0x000000b1c3c37223 */ /* 0x080fe200000108de */
[----:B------:R-:W-:Y:S01]  /*c8b0*/  @!P1 PRMT R162, RZ, 0x654, R162 ;  /* 0x00000654ffa29816 */ /* 0x000fe200000000a2 */
[----:B------:R2:W-:Y:S06]  /*c8c0*/  BAR.ARV R179, 0x100 ;  /* 0x000400b30000751d */ /* 0x0005ec0000002000 */
[----:B------:R3:W-:Y:S01]  /*c8d0*/  @!P1 SYNCS.ARRIVE.TRANS64.RED.A1T0 RZ, [R162+URZ], RZ ;  /* 0x000000ffa2ff99a7 */ /* 0x0007e2000810043f */
[----:B------:R-:W4:Y:S01]  /*c8e0*/  MUFU.EX2 R182, R153 ;  /* 0x0000009900b67308 */ /* 0x000f220000000800 */
[-CC-:B------:R-:W-:Y:S01]  /*c8f0*/  FFMA.FTZ R198, R198, R177.reuse, -R222.reuse ;  /* 0x000000b1c6c67223 */ /* 0x180fe200000108de */
[----:B------:R-:W-:Y:S01]  /*c900*/  FFMA.FTZ R199, R199, R177, -R222 ;  /* 0x000000b1c7c77223 */ /* 0x000fe200000108de */
[-C--:B------:R-:W-:Y:S01]  /*c910*/  FMUL.FTZ R33, R33, R189.reuse ;  /* 0x000000bd21217220 */ /* 0x080fe20000410000 */
[-C--:B------:R-:W-:Y:S01]  /*c920*/  FMUL.FTZ R36, R36, R189.reuse ;  /* 0x000000bd24247220 */ /* 0x080fe20000410000 */
[-C--:B------:R-:W-:Y:S01]  /*c930*/  FMUL.FTZ R37, R37, R189.reuse ;  /* 0x000000bd25257220 */ /* 0x080fe20000410000 */
[-C--:B------:R-:W-:Y:S01]  /*c940*/  FMUL.FTZ R40, R40, R189.reuse ;  /* 0x000000bd28287220 */ /* 0x080fe20000410000 */
[C---:B---3--:R-:W-:Y:S01]  /*c950*/  FADD.FTZ R162, R161.reuse, R156 ;  /* 0x0000009ca1a27221 */ /* 0x048fe20000010000 */
[----:B------:R-:W3:Y:S01]  /*c960*/  MUFU.EX2 R159, R159 ;  /* 0x0000009f009f7308 */ /* 0x000ee20000000800 */
[----:B------:R-:W-:Y:S01]  /*c970*/  F2FP.F16.F32.PACK_AB R156, R161, R160 ;  /* 0x000000a0a19c723e */ /* 0x000fe200000000ff */
[-C--:B------:R-:W-:Y:S01]  /*c980*/  FMUL.FTZ R41, R41, R189.reuse ;  /* 0x000000bd29297220 */ /* 0x080fe20000410000 */
[----:B------:R-:W-:Y:S01]  /*c990*/  FADD.FTZ R3, R165, R162 ;  /* 0x000000a2a5037221 */ /* 0x000fe20000010000 */
[-C--:B------:R-:W-:Y:S01]  /*c9a0*/  FMUL.FTZ R44, R44, R189.reuse ;  /* 0x000000bd2c2c7220 */ /* 0x080fe20000410000 */
[-C--:B------:R-:W-:Y:S01]  /*c9b0*/  FMUL.FTZ R45, R45, R189.reuse ;  /* 0x000000bd2d2d7220 */ /* 0x080fe20000410000 */
[-C--:B------:R-:W-:Y:S01]  /*c9c0*/  FMUL.FTZ R48, R48, R189.reuse ;  /* 0x000000bd30307220 */ /* 0x080fe20000410000 */
[----:B------:R-:W-:Y:S01]  /*c9d0*/  FADD.FTZ R160, R164, R3 ;  /* 0x00000003a4a07221 */ /* 0x000fe20000010000 */
[----:B------:R-:W5:Y:S01]  /*c9e0*/  MUFU.EX2 R222, R166 ;  /* 0x000000a600de7308 */ /* 0x000f620000000800 */
[----:B----4-:R-:W-:Y:S01]  /*c9f0*/  FFMA.FTZ R0, R182, R0, R196 ;  /* 0x00000000b6007223 */ /* 0x010fe200000100c4 */
[----:B------:R-:W-:Y:S01]  /*ca00*/  FMUL.FTZ R49, R49, R189 ;  /* 0x000000bd31317220 */ /* 0x000fe20000410000 */
[----:B------:R-:W-:Y:S01]  /*ca10*/  FADD.FTZ R3, R169, R160 ;  /* 0x000000a0a9037221 */ /* 0x000fe20000010000 */
[----:B------:R-:W-:Y:S01]  /*ca20*/  F2FP.F16.F32.PACK_AB R160, R168, R169 ;  /* 0x000000a9a8a0723e */ /* 0x000fe200000000ff */
[-C--:B------:R-:W-:Y:S01]  /*ca30*/  FMUL.FTZ R52, R52, R189.reuse ;  /* 0x000000bd34347220 */ /* 0x080fe20000410000 */
[-C--:B------:R-:W-:Y:S01]  /*ca40*/  FMUL.FTZ R53, R53, R189.reuse ;  /* 0x000000bd35357220 */ /* 0x080fe20000410000 */
[----:B------:R-:W-:Y:S01]  /*ca50*/  FADD.FTZ R162, R168, R3 ;  /* 0x00000003a8a27221 */ /* 0x000fe20000010000 */
[----:B------:R-:W4:Y:S01]  /*ca60*/  MUFU.EX2 R163, R163 ;  /* 0x000000a300a37308 */ /* 0x000f220000000800 */
[----:B---3--:R-:W-:Y:S01]  /*ca70*/  FADD.FTZ R3, R159, R0 ;  /* 0x000000009f037221 */ /* 0x008fe20000010000 */
[----:B------:R-:W-:Y:S01]  /*ca80*/  FMUL.FTZ R56, R56, R189 ;  /* 0x000000bd38387220 */ /* 0x000fe20000410000 */
[----:B------:R-:W-:Y:S01]  /*ca90*/  FADD.FTZ R153, R173, R162 ;  /* 0x000000a2ad997221 */ /* 0x000fe20000010000 */
[----:B------:R-:W-:Y:S01]  /*caa0*/  F2FP.F16.F32.PACK_AB R162, R172, R173 ;  /* 0x000000adaca2723e */ /* 0x000fe200000000ff */
[-C--:B------:R-:W-:Y:S01]  /*cab0*/  FMUL.FTZ R57, R57, R189.reuse ;  /* 0x000000bd39397220 */ /* 0x080fe20000410000 */
[-C--:B------:R-:W-:Y:S01]  /*cac0*/  FMUL.FTZ R60, R60, R189.reuse ;  /* 0x000000bd3c3c7220 */ /* 0x080fe20000410000 */
[----:B------:R-:W-:Y:S01]  /*cad0*/  FADD.FTZ R153, R172, R153 ;  /* 0x00000099ac997221 */ /* 0x000fe20000010000 */
[----:B------:R-:W3:Y:S01]  /*cae0*/  MUFU.EX2 R167, R167 ;  /* 0x000000a700a77308 */ /* 0x000ee20000000800 */
[----:B-----5:R-:W-:Y:S01]  /*caf0*/  FADD.FTZ R0, R222, R3 ;  /* 0x00000003de007221 */ /* 0x020fe20000010000 */
[-C--:B------:R-:W-:Y:S01]  /*cb00*/  FMUL.FTZ R61, R61, R189.reuse ;  /* 0x000000bd3d3d7220 */ /* 0x080fe20000410000 */
[----:B------:R-:W-:Y:S01]  /*cb10*/  FADD.FTZ R153, R180, R153 ;  /* 0x00000099b4997221 */ /* 0x000fe20000010000 */
[-C--:B------:R-:W-:Y:S01]  /*cb20*/  FMUL.FTZ R64, R64, R189.reuse ;  /* 0x000000bd40407220 */ /* 0x080fe20000410000 */
[-C--:B------:R-:W-:Y:S01]  /*cb30*/  FMUL.FTZ R65, R65, R189.reuse ;  /* 0x000000bd41417220 */ /* 0x080fe20000410000 */
[-C--:B------:R-:W-:Y:S01]  /*cb40*/  FMUL.FTZ R68, R68, R189.reuse ;  /* 0x000000bd44447220 */ /* 0x080fe20000410000 */
[----:B------:R-:W-:Y:S01]  /*cb50*/  FADD.FTZ R153, R176, R153 ;  /* 0x00000099b0997221 */ /* 0x000fe20000010000 */
[----:B------:R-:W5:Y:S01]  /*cb60*/  MUFU.EX2 R184, R184 ;  /* 0x000000b800b87308 */ /* 0x000f620000000800 */
        /* <DEDUP_REMOVED lines=23> */
[----:B------:R-:W5:Y:S01]  /*cce0*/  MUFU.EX2 R188, R188 ;  /* 0x000000bc00bc7308 */ /* 0x000f620000000800 */
[----:B----4-:R-:W-:Y:S01]  /*ccf0*/  FADD.FTZ R0, R171, R0 ;  /* 0x00000000ab007221 */ /* 0x010fe20000010000 */
[-C--:B------:R-:W-:Y:S01]  /*cd00*/  FMUL.FTZ R105, R105, R189.reuse ;  /* 0x000000bd69697220 */ /* 0x080fe20000410000 */
[-C--:B------:R-:W-:Y:S01]  /*cd10*/  FMUL.FTZ R108, R108, R189.reuse ;  /* 0x000000bd6c6c7220 */ /* 0x080fe20000410000 */
[-C--:B------:R-:W-:Y:S01]  /*cd20*/  FMUL.FTZ R109, R109, R189.reuse ;  /* 0x000000bd6d6d7220 */ /* 0x080fe20000410000 */
[----:B------:R-:W-:Y:S01]  /*cd30*/  FADD.FTZ R3, R223, R0 ;  /* 0x00000000df037221 */ /* 0x000fe20000010000 */
[-C--:B------:R-:W-:Y:S01]  /*cd40*/  FMUL.FTZ R112, R112, R189.reuse ;  /* 0x000000bd70707220 */ /* 0x080fe20000410000 */
[-C--:B------:R-:W-:Y:S01]  /*cd50*/  FMUL.FTZ R113, R113, R189.reuse ;  /* 0x000000bd71717220 */ /* 0x080fe20000410000 */
[----:B------:R-:W4:Y:S01]  /*cd60*/  MUFU.EX2 R224, R170 ;  /* 0x000000aa00e07308 */ /* 0x000f220000000800 */
        /* <DEDUP_REMOVED lines=24> */
[C---:B---3--:R-:W-:Y:S01]  /*cef0*/  FADD.FTZ R153, R185.reuse, R0 ;  /* 0x00000000b9997221 */ /* 0x048fe20000010000 */
[----:B------:R-:W-:Y:S01]  /*cf00*/  F2FP.F16.F32.PACK_AB R168, R185, R188 ;  /* 0x000000bcb9a8723e */ /* 0x000fe200000000ff */
[----:B------:R-:W-:Y:S01]  /*cf10*/  FMUL.FTZ R149, R149, R189 ;  /* 0x000000bd95957220 */ /* 0x000fe20000410000 */
        /* <DEDUP_REMOVED lines=11> */
[----:B------:R-:W-:Y:S01]  /*cfd0*/  FMUL.FTZ R43, R43, R182 ;  /* 0x000000b62b2b7220 */ /* 0x000fe20000410000 */
[----:B------:R5:W0:Y:S01]  /*cfe0*/  MUFU.EX2 R227, R158 ;  /* 0x0000009e00e37308 */ /* 0x000a220000000800 */
[C---:B----4-:R-:W-:Y:S01]  /*cff0*/  FADD.FTZ R3, R215.reuse, R0 ;  /* 0x00000000d7037221 */ /* 0x050fe20000010000 */
[----:B------:R-:W-:Y:S01]  /*d000*/  F2FP.F16.F32.PACK_AB R161, R215, R216 ;  /* 0x000000d8d7a1723e */ /* 0x000fe200000000ff */
[-C--:B------:R-:W-:Y:S01]  /*d010*/  FMUL.FTZ R46, R46, R182.reuse ;  /* 0x000000b62e2e7220 */ /* 0x080fe20000410000 */
[-C--:B------:R-:W-:Y:S01]  /*d020*/  FMUL.FTZ R47, R47, R182.reuse ;  /* 0x000000b62f2f7220 */ /* 0x080fe20000410000 */
[----:B------:R-:W-:Y:S01]  /*d030*/  FADD.FTZ R172, R202, R3 ;  /* 0x00000003caac7221 */ /* 0x000fe20000010000 */
[-C--:B------:R-:W-:Y:S01]  /*d040*/  FMUL.FTZ R50, R50, R182.reuse ;  /* 0x000000b632327220 */ /* 0x080fe20000410000 */
[----:B------:R-:W-:Y:S01]  /*d050*/  FMUL.FTZ R51, R51, R182 ;  /* 0x000000b633337220 */ /* 0x000fe20000410000 */
[----:B------:R-:W4:Y:S01]  /*d060*/  MUFU.EX2 R193, R193 ;  /* 0x000000c100c17308 */ /* 0x000f220000000800 */
[----:B-----5:R-:W-:Y:S01]  /*d070*/  F2FP.F16.F32.PACK_AB R158, R164, R165 ;  /* 0x000000a5a49e723e */ /* 0x020fe200000000ff */
[----:B---3--:R-:W-:Y:S01]  /*d080*/  FADD.FTZ R170, R192, R153 ;  /* 0x00000099c0aa7221 */ /* 0x008fe20000010000 */
[----:B------:R-:W-:Y:S01]  /*d090*/  F2FP.F16.F32.PACK_AB R164, R176, R180 ;  /* 0x000000b4b0a4723e */ /* 0x000fe200000000ff */
[-C--:B------:R-:W-:Y:S01]  /*d0a0*/  FMUL.FTZ R54, R54, R182.reuse ;  /* 0x000000b636367220 */ /* 0x080fe20000410000 */
[----:B------:R-:W-:Y:S01]  /*d0b0*/  FMUL.FTZ R55, R55, R182 ;  /* 0x000000b637377220 */ /* 0x000fe20000410000 */
[C---:B------:R-:W-:Y:S01]  /*d0c0*/  FADD.FTZ R0, R217.reuse, R170 ;  /* 0x000000aad9007221 */ /* 0x040fe20000010000 */
[----:B------:R-:W-:Y:S01]  /*d0d0*/  F2FP.F16.F32.PACK_AB R170, R217, R192 ;  /* 0x000000c0d9aa723e */ /* 0x000fe200000000ff */
        /* <DEDUP_REMOVED lines=9> */
[----:B----4-:R-:W-:Y:S01]  /*d170*/  FADD.FTZ R180, R193, R0 ;  /* 0x00000000c1b47221 */ /* 0x010fe20000010000 */
[----:B------:R-:W-:Y:S01]  /*d180*/  F2FP.F16.F32.PACK_AB R172, R221, R193 ;  /* 0x000000c1ddac723e */ /* 0x000fe200000000ff */
        /* <DEDUP_REMOVED lines=22> */
[----:B----4-:R-:W-:Y:S01]  /*d2f0*/  FADD.FTZ R3, R155, R180 ;  /* 0x000000b49b037221 */ /* 0x010fe20000010000 */
[-C--:B------:R-:W-:Y:S01]  /*d300*/  FMUL.FTZ R99, R99, R182.reuse ;  /* 0x000000b663637220 */ /* 0x080fe20000410000 */
[-C--:B------:R-:W-:Y:S01]  /*d310*/  FMUL.FTZ R102, R102, R182.reuse ;  /* 0x000000b666667220 */ /* 0x080fe20000410000 */
[-C--:B------:R-:W-:Y:S01]  /*d320*/  FMUL.FTZ R103, R103, R182.reuse ;  /* 0x000000b667677220 */ /* 0x080fe20000410000 */
[C---:B------:R-:W-:Y:S01]  /*d330*/  FADD.FTZ R3, R174.reuse, R3 ;  /* 0x00000003ae037221 */ /* 0x040fe20000010000 */
[----:B------:R-:W-:Y:S01]  /*d340*/  F2FP.F16.F32.PACK_AB R174, R174, R155 ;  /* 0x0000009baeae723e */ /* 0x000fe200000000ff */
[----:B------:R-:W-:Y:S01]  /*d350*/  FMUL.FTZ R106, R106, R182 ;  /* 0x000000b66a6a7220 */ /* 0x000fe20000410000 */
[----:B------:R-:W4:Y:S01]  /*d360*/  MUFU.EX2 R169, R186 ;  /* 0x000000ba00a97308 */ /* 0x000f220000000800 */
[----:B---3--:R-:W-:Y:S01]  /*d370*/  FADD.FTZ R180, R190, R153 ;  /* 0x00000099beb47221 */ /* 0x008fe20000010000 */
[----:B------:R-:W-:Y:S01]  /*d380*/  F2FP.F16.F32.PACK_AB R155, R163, R222 ;  /* 0x000000dea39b723e */ /* 0x000fe200000000ff */
[----:B------:R-:W-:Y:S01]  /*d390*/  FMUL.FTZ R107, R107, R182 ;  /* 0x000000b66b6b7220 */ /* 0x000fe20000410000 */
[----:B------:R-:W-:Y:S01]  /*d3a0*/  F2FP.F16.F32.PACK_AB R153, R159, R196 ;  /* 0x000000c49f99723e */ /* 0x000fe200000000ff */
[-C--:B------:R-:W-:Y:S01]  /*d3b0*/  FMUL.FTZ R110, R110, R182.reuse ;  /* 0x000000b66e6e7220 */ /* 0x080fe20000410000 */
[----:B------:R-:W-:Y:S01]  /*d3c0*/  F2FP.F16.F32.PACK_AB R159, R224, R223 ;  /* 0x000000dfe09f723e */ /* 0x000fe200000000ff */
        /* <DEDUP_REMOVED lines=29> */
[----:B------:R-:W-:-:S04]  /*d5a0*/  FMUL.FTZ R151, R151, R182 ;  /* 0x000000b697977220 */ /* 0x000fc80000410000 */
[----:B------:R-:W0:Y:S01]  /*d5b0*/  MUFU.EX2 R176, R195 ;  /* 0x000000c300b07308 */ /* 0x000e220000000800 */
[----:B----4-:R-:W-:Y:S01]  /*d5c0*/  FADD.FTZ R180, R0, R157 ;  /* 0x0000009d00b47221 */ /* 0x010fe20000010000 */
[----:B------:R-:W-:Y:S02]  /*d5d0*/  F2FP.F16.F32.PACK_AB R157, R171, R167 ;  /* 0x000000a7ab9d723e */ /* 0x000fe400000000ff */
[----:B------:R-:W-:-:S04]  /*d5e0*/  F2FP.F16.F32.PACK_AB R167, R183, R190 ;  /* 0x000000beb7a7723e */ /* 0x000fc800000000ff */
[----:B------:R-:W4:Y:S01]  /*d5f0*/  MUFU.EX2 R198, R198 ;  /* 0x000000c600c67308 */ /* 0x000f220000000800 */
[----:B---3--:R-:W-:-:S07]  /*d600*/  FADD.FTZ R163, R173, R180 ;  /* 0x000000b4ada37221 */ /* 0x008fce0000010000 */
[----:B------:R-:W3:Y:S01]  /*d610*/  MUFU.EX2 R199, R199 ;  /* 0x000000c700c77308 */ /* 0x000ee20000000800 */
[C---:B0-----:R-:W-:Y:S01]  /*d620*/  FADD.FTZ R171, R176.reuse, R163 ;  /* 0x000000a3b0ab7221 */ /* 0x041fe20000010000 */
[----:B------:R-:W-:Y:S02]  /*d630*/  F2FP.F16.F32.PACK_AB R163, R227, R202 ;  /* 0x000000cae3a3723e */ /* 0x000fe400000000ff */
[----:B------:R-:W-:Y:S01]  /*d640*/  F2FP.F16.F32.PACK_AB R173, R176, R173 ;  /* 0x000000adb0ad723e */ /* 0x000fe200000000ff */
[----:B----4-:R-:W-:Y:S01]  /*d650*/  FADD.FTZ R180, R198, R171 ;  /* 0x000000abc6b47221 */ /* 0x010fe20000010000 */
[----:B------:R-:W-:-:S03]  /*d660*/  F2FP.F16.F32.PACK_AB R171, R0, R187 ;  /* 0x000000bb00ab723e */ /* 0x000fc600000000ff */
[C---:B---3--:R-:W-:Y:S01]  /*d670*/  FADD.FTZ R0, R199.reuse, R180 ;  /* 0x000000b4c7007221 */ /* 0x048fe20000010000 */
[----:B------:R-:W-:Y:S01]  /*d680*/  F2FP.F16.F32.PACK_AB R175, R199, R198 ;  /* 0x000000c6c7af723e */ /* 0x000fe200000000ff */
[----:B--2---:R-:W-:Y:S06]  /*d690*/  @!P0 BRA `(.L_x_3863) ;  /* 0x0000000000048947 */ /* 0x004fec0003800000 */
[----:B------:R-:W-:Y:S01]  /*d6a0*/  BPT.TRAP 0x1 ;  /* 0x000000040000795c */ /* 0x000fe20000300000 */
.L_x_3863:
[----:B------:R0:W2:Y:S01]  /*d6b0*/  SYNCS.PHASECHK.TRANS64.TRYWAIT P2, [R14+URZ+0x22850], R13 ;  /* 0x0228500d0e0075a7 */ /* 0x0000a2000804017f */
[----:B------:R-:W-:Y:S05]  /*d6c0*/  @!P0 BRA `(.L_x_3864) ;  /* 0x0000000000048947 */ /* 0x000fea0003800000 */
[----:B------:R-:W-:Y:S01]  /*d6d0*/  BPT.TRAP 0x1 ;  /* 0x000000040000795c */ /* 0x000fe20000300000 */
.L_x_3864:
[----:B------:R-:W-:Y:S04]  /*d6e0*/  BSSY B0, `(.L_x_3865) ;  /* 0x0000004000007945 */ /* 0x000fe80003800000 */
[----:B--2---:R-:W-:Y:S05]  /*d6f0*/  @P2 BRA `(.L_x_3866) ;  /* 0x0000000000082947 */ /* 0x004fea0003800000 */
[----:B------:R-:W2:Y:S02]  /*d700*/  SYNCS.PHASECHK.TRANS64.TRYWAIT P2, [R14+URZ+0x22850], R13 ;  /* 0x0228500d0e0075a7 */ /* 0x000ea4000804017f */
[----:B--2---:R-:W-:Y:S05]  /*d710*/  @!P2 BRA `(.L_x_3867) ;  /* 0x000000c40054a947 */ /* 0x004fea0003800000 */
.L_x_3866:
[----:B------:R-:W-:Y:S05]  /*d720*/  BSYNC B0 ;  /* 0x0000000000007941 */ /* 0x000fea0003800000 */
.L_x_3865:
[----:B------:R-:W3:Y:S01]  /*d730*/  S2R R176, SR_TID.X ;  /* 0x0000000000b07919 */ /* 0x000ee20000002100 */
[----:B------:R-:W-:Y:S05]  /*d740*/  WARPSYNC.ALL ;  /* 0x0000000000007948 */ /* 0x000fea0003800000 */
[----:B------:R-:W-:Y:S01]  /*d750*/  IMAD.MOV.U32 R181, RZ, RZ, 0xc00 ;  /* 0x00000c00ffb57424 */ /* 0x000fe200078e00ff */
[----:B------:R-:W-:Y:S01]  /*d760*/  ISETP.GT.AND P2, PT, R20, R15, PT ;  /* 0x0000000f1400720c */ /* 0x000fe20003f44270 */
[----:B012---:R-:W-:Y:S01]  /*d770*/  @!P1 VIADD R14, R14, 0x22860 ;  /* 0x000228600e0e9836 */ /* 0x007fe20000000000 */
[----:B------:R-:W-:Y:S01]  /*d780*/  MOV R202, R178 ;  /* 0x000000b200ca7202 */ /* 0x000fe20000000f00 */
[----:B------:R-:W-:-:S02]  /*d790*/  IMAD R180, R22, R181, UR37 ;  /* 0x0000002516b47e24 */ /* 0x000fc4000f8e02b5 */
[----:B------:R-:W-:Y:S01]  /*d7a0*/  IMAD.MOV.U32 R181, RZ, RZ, 0x40000040 ;  /* 0x40000040ffb57424 */ /* 0x000fe200078e00ff */
[----:B------:R-:W-:Y:S01]  /*d7b0*/  @!P1 PRMT R14, RZ, 0x654, R14 ;  /* 0x00000654ff0e9816 */ /* 0x000fe2000000000e */
[----:B------:R-:W-:Y:S01]  /*d7c0*/  VIADD R20, R20, 0xffffffff ;  /* 0xffffffff14147836 */ /* 0x000fe20000000000 */
[----:B------:R-:W-:Y:S01]  /*d7d0*/  R2UR UR6, R180 ;  /* 0x00000000b40672ca */ /* 0x000fe200000e0000 */
[----:B------:R-:W-:Y:S01]  /*d7e0*/  IMAD.MOV.U32 R221, RZ, RZ, R21 ;  /* 0x000000ffffdd7224 */ /* 0x000fe200078e0015 */
[----:B------:R-:W-:Y:S01]  /*d7f0*/  R2UR UR7, R181 ;  /* 0x00000000b50772ca */ /* 0x000fe200000e0000 */
[----:B------:R-:W-:Y:S01]  /*d800*/  IMAD.MOV.U32 R181, RZ, RZ, 0x40000040 ;  /* 0x40000040ffb57424 */ /* 0x000fe200078e00ff */
[----:B---3--:R-:W-:-:S05]  /*d810*/  SHF.R.U32.HI R176, RZ, 0x7, R176 ;  /* 0x00000007ffb07819 */ /* 0x008fca00000116b0 */
[----:B------:R-:W-:-:S05]  /*d820*/  VIADD R13, R176, 0x8 ;  /* 0x00000008b00d7836 */ /* 0x000fca0000000000 */
[----:B------:R1:W-:Y:S06]  /*d830*/  BAR.SYNC.DEFER_BLOCKING R13, 0x100 ;  /* 0x0004000d0000751d */ /* 0x0003ec0000010000 */
[----:B------:R-:W-:-:S06]  /*d840*/  WARPGROUP.ARRIVE ;  /* 0x00000000000079c5 */ /* 0x000fcc0000000000 */
[----:B------:R-:W-:Y:S03]  /*d850*/  HGMMA.64x256x16.F32 R24, R152, gdesc[UR4].tnspB, R24, gsb0 ;  /* 0x43e0000498187df0 */ /* 0x000fe60008000818 */
[----:B------:R-:W-:Y:S02]  /*d860*/  WARPGROUP.DEPBAR.LE gsb0, 0x0 ;  /* 0x00008000000079c5 */ /* 0x000fe40000010000 */
[----:B------:R-:W-:Y:S01]  /*d870*/  IMAD.MOV.U32 R153, RZ, RZ, 0x40000040 ;  /* 0x40000040ff997424 */ /* 0x000fe200078e00ff */
[----:B------:R-:W-:Y:S01]  /*d880*/  IADD3 R152, R180, 0x80, RZ ;  /* 0x00000080b4987810 */ /* 0x000fe20007ffe0ff */
[----:B------:R-:W-:-:S03]  /*d890*/  WARPGROUP.ARRIVE ;  /* 0x00000000000079c5 */ /* 0x000fc60000000000 */
[----:B------:R-:W-:Y:S01]  /*d8a0*/  R2UR UR6, R152 ;  /* 0x00000000980672ca */ /* 0x000fe200000e0000 */
[----:B------:R-:W-:Y:S01]  /*d8b0*/  VIADD R152, R180, 0x100 ;  /* 0x00000100b4987836 */ /* 0x000fe20000000000 */
[----:B------:R-:W-:Y:S01]  /*d8c0*/  R2UR UR7, R153 ;  /* 0x00000000990772ca */ /* 0x000fe200000e0000 */
[----:B------:R-:W-:-:S15]  /*d8d0*/  IMAD.MOV.U32 R153, RZ, RZ, 0x40000040 ;  /* 0x40000040ff997424 */ /* 0x000fde00078e00ff */
[----:B------:R-:W-:Y:S01]  /*d8e0*/  HGMMA.64x256x16.F32 R24, R156, gdesc[UR4].tnspB, R24, gsb0 ;  /* 0x43e000049c187df0 */ /* 0x000fe20008000818 */
[----:B------:R-:W-:Y:S02]  /*d8f0*/  R2UR UR6, R152 ;  /* 0x00000000980672ca */ /* 0x000fe400000e0000 */
[----:B------:R-:W-:Y:S01]  /*d900*/  R2UR UR7, R153 ;  /* 0x00000000990772ca */ /* 0x000fe200000e0000 */
[----:B------:R-:W-:Y:S01]  /*d910*/  IMAD.MOV.U32 R153, RZ, RZ, 0x40000040 ;  /* 0x40000040ff997424 */ /* 0x000fe200078e00ff */
[----:B------:R-:W-:Y:S01]  /*d920*/  IADD3 R152, R180, 0x180, RZ ;  /* 0x00000180b4987810 */ /* 0x000fe20007ffe0ff */
[----:B------:R-:W-:Y:S02]  /*d930*/  WARPGROUP.DEPBAR.LE gsb0, 0x0 ;  /* 0x00008000000079c5 */ /* 0x000fe40000010000 */
[----:B------:R-:W-:-:S15]  /*d940*/  WARPGROUP.ARRIVE ;  /* 0x00000000000079c5 */ /* 0x000fde0000000000 */
[----:B------:R-:W-:-:S05]  /*d950*/  NOP ;  /* 0x0000000000007918 */ /* 0x000fca0000000000 */
[----:B------:R-:W-:Y:S01]  /*d960*/  HGMMA.64x256x16.F32 R24, R160, gdesc[UR4].tnspB, R24, gsb0 ;  /* 0x43e00004a0187df0 */ /* 0x000fe20008000818 */
[----:B------:R-:W-:Y:S01]  /*d970*/  R2UR UR6, R152 ;  /* 0x00000000980672ca */ /* 0x000fe200000e0000 */
[C---:B------:R-:W-:Y:S01]  /*d980*/  VIADD R152, R180.reuse, 0x200 ;  /* 0x00000200b4987836 */ /* 0x040fe20000000000 */
[----:B------:R-:W-:Y:S01]  /*d990*/  R2UR UR7, R153 ;  /* 0x00000000990772ca */ /* 0x000fe200000e0000 */
[----:B------:R-:W-:Y:S01]  /*d9a0*/  IMAD.MOV.U32 R153, RZ, RZ, 0x40000040 ;  /* 0x40000040ff997424 */ /* 0x000fe200078e00ff */
[----:B------:R-:W-:Y:S01]  /*d9b0*/  IADD3 R180, R180, 0x280, RZ ;  /* 0x00000280b4b47810 */ /* 0x000fe20007ffe0ff */
        /* <DEDUP_REMOVED lines=19> */
.L_x_3858:
[----:B------:R-:W-:-:S13]  /*daf0*/  ISETP.GE.AND P2, PT, R20, RZ, PT ;  /* 0x000000ff1400720c */ /* 0x000fda0003f46270 */
[----:B------:R-:W-:Y:S05]  /*db00*/  @!P2 BRA `(.L_x_3869) ;  /* 0x000000240034a947 */ /* 0x000fea0003800000 */
[----:B------:R-:W-:Y:S02]  /*db10*/  IMAD.MOV.U32 R214, RZ, RZ, R178 ;  /* 0x000000ffffd67224 */ /* 0x000fe400078e00b2 */
[----:B------:R-:W-:-:S07]  /*db20*/  IMAD.MOV.U32 R15, RZ, RZ, R21 ;  /* 0x000000ffff0f7224 */ /* 0x000fce00078e0015 */
.L_x_3879:
[----:B------:R-:W-:Y:S01]  /*db30*/  IADD3 R22, R22, 0x1, RZ ;  /* 0x0000000116167810 */ /* 0x000fe20007ffe0ff */
[----:B------:R-:W-:Y:S05]  /*db40*/  YIELD ;  /* 0x0000000000007946 */ /* 0x000fea0003800000 */
[----:B------:R-:W-:-:S04]  /*db50*/  ISETP.NE.AND P2, PT, R22, 0x2, PT ;  /* 0x000000021600780c */ /* 0x000fc80003f45270 */
[----:B-1----:R-:W-:Y:S02]  /*db60*/  SEL R14, RZ, 0x1, P2 ;  /* 0x00000001ff0e7807 */ /* 0x002fe40001000000 */
[----:B------:R-:W-:Y:S02]  /*db70*/  SEL R22, R22, RZ, P2 ;  /* 0x000000ff16167207 */ /* 0x000fe40001000000 */
[----:B------:R-:W-:Y:S01]  /*db80*/  LOP3.LUT R23, R23, R14, RZ, 0x3c, !PT ;  /* 0x0000000e17177212 */ /* 0x000fe200078e3cff */
[----:B--2---:R-:W-:Y:S06]  /*db90*/  @!P0 BRA `(.L_x_3870) ;  /* 0x0000000000048947 */ /* 0x004fec0003800000 */
[----:B------:R-:W-:Y:S01]  /*dba0*/  BPT.TRAP 0x1 ;  /* 0x000000040000795c */ /* 0x000fe20000300000 */
.L_x_3870:
[----:B0-----:R-:W-:Y:S01]  /*dbb0*/  IMAD R13, R22, 0x8, R18 ;  /* 0x00000008160d7824 */ /* 0x001fe200078e0212 */
[----:B------:R-:W-:-:S04]  /*dbc0*/  SHF.L.U32 R14, R23, 0x1f, RZ ;  /* 0x0000001f170e7819 */ /* 0x000fc800000006ff */
[----:B------:R0:W1:Y:S01]  /*dbd0*/  SYNCS.PHASECHK.TRANS64.TRYWAIT P2, [R13+URZ+0x22830], R14 ;  /* 0x0228300e0d0075a7 */ /* 0x000062000804017f */
[----:B------:R-:W-:Y:S05]  /*dbe0*/  @!P0 BRA `(.L_x_3871) ;  /* 0x0000000000048947 */ /* 0x000fea0003800000 */
[----:B------:R-:W-:Y:S01]  /*dbf0*/  BPT.TRAP 0x1 ;  /* 0x000000040000795c */ /* 0x000fe20000300000 */
.L_x_3871:
[----:B------:R-:W-:Y:S02]  /*dc00*/  IMAD R200, R22, 0x300, R12 ;  /* 0x0000030016c87824 */ /* 0x000fe400078e020c */
[----:B------:R-:W-:Y:S01]  /*dc10*/  IMAD.MOV.U32 R201, RZ, RZ, 0x40000040 ;  /* 0x40000040ffc97424 */ /* 0x000fe200078e00ff */
[----:B-1----:R-:W-:Y:S06]  /*dc20*/  @P2 BRA `(.L_x_3872) ;  /* 0x0000000000082947 */ /* 0x002fec0003800000 */
[----:B------:R-:W1:Y:S02]  /*dc30*/  SYNCS.PHASECHK.TRANS64.TRYWAIT P2, [R13+URZ+0x22830], R14 ;  /* 0x0228300e0d0075a7 */ /* 0x000e64000804017f */
[----:B-1----:R-:W-:Y:S05]  /*dc40*/  @!P2 BRA `(.L_x_3873) ;  /* 0x000000c0001ca947 */ /* 0x002fea0003800000 */
.L_x_3872:
        /* <DEDUP_REMOVED lines=18> */
[----:B--2---:R-:W-:Y:S01]  /*dd70*/  SHF.R.U32.HI R223, RZ, 0x7, R222 ;  /* 0x00000007ffdf7819 */ /* 0x004fe200000116de */
        /* <DEDUP_REMOVED lines=62> */
[----:B------:R-:W-:-:S02]  /*e160*/  IMAD.U32 R177, RZ, RZ, UR46 ;  /* 0x0000002effb17e24 */ /* 0x000fc4000f8e00ff */
        /* <DEDUP_REMOVED lines=14> */
[----:B------:R-:W-:-:S03]  /*e250*/  FMUL.FTZ R199, R199, UR48 ;  /* 0x00000030c7c77c20 */ /* 0x000fc60008410000 */
        /* <DEDUP_REMOVED lines=40> */
[----:B------:R-:W5:Y:S08]  /*e4e0*/  MUFU.TANH R158, R158 ;  /* 0x0000009e009e7308 */ /* 0x000f700000002400 */
[----:B------:R-:W0:Y:S08]  /*e4f0*/  MUFU.TANH R159, R159 ;  /* 0x0000009f009f7308 */ /* 0x000e300000002400 */
[----:B------:R-:W1:Y:S01]  /*e500*/  MUFU.TANH R161, R161 ;  /* 0x000000a100a17308 */ /* 0x000e620000002400 */
[----:B----4-:R-:W-:-:S07]  /*e510*/  FMNMX.FTZ R178, R21, R178, !PT ;  /* 0x000000b215b27209 */ /* 0x010fce0007810000 */
[----:B------:R-:W4:Y:S01]  /*e520*/  MUFU.TANH R162, R162 ;  /* 0x000000a200a27308 */ /* 0x000f220000002400 */
[----:B------:R-:W2:Y:S07]  /*e530*/  SHFL.BFLY PT, R21, R178, 0x1, 0x1f ;  /* 0x0c201f00b2157f89 */ /* 0x000eae00000e0000 */
[----:B------:R-:W4:Y:S08]  /*e540*/  MUFU.TANH R164, R164 ;  /* 0x000000a400a47308 */ /* 0x000f300000002400 */
[----:B------:R-:W4:Y:S08]  /*e550*/  MUFU.TANH R166, R166 ;  /* 0x000000a600a67308 */ /* 0x000f300000002400 */
[----:B------:R-:W4:Y:S01]  /*e560*/  MUFU.TANH R169, R169 ;  /* 0x000000a900a97308 */ /* 0x000f220000002400 */
[----:B--2---:R-:W-:-:S05]  /*e570*/  FMNMX.FTZ R21, R178, R21, !PT ;  /* 0x00000015b2157209 */ /* 0x004fca0007810000 */
[C---:B------:R-:W-:Y:S02]  /*e580*/  FADD.FTZ R178, -R21.reuse, R15 ;  /* 0x0000000f15b27221 */ /* 0x040fe40000010100 */
[----:B------:R-:W2:Y:S01]  /*e590*/  MUFU.TANH R170, R170 ;  /* 0x000000aa00aa7308 */ /* 0x000ea20000002400 */
[-C--:B------:R-:W-:Y:S01]  /*e5a0*/  FMUL.FTZ R216, R21, R177.reuse ;  /* 0x000000b115d87220 */ /* 0x080fe20000410000 */
[-C--:B------:R-:W-:Y:S01]  /*e5b0*/  FMUL.FTZ R15, R178, R177.reuse ;  /* 0x000000b1b20f7220 */ /* 0x080fe20000410000 */
[----:B------:R-:W-:Y:S02]  /*e5c0*/  FMNMX.FTZ R178, R154, R214, !PT ;  /* 0x000000d69ab27209 */ /* 0x000fe40007810000 */
[-CC-:B------:R-:W-:Y:S01]  /*e5d0*/  FFMA.FTZ R203, R196, R177.reuse, -R216.reuse ;  /* 0x000000b1c4cb7223 */ /* 0x180fe200000108d8 */
[-CC-:B------:R-:W-:Y:S01]  /*e5e0*/  FFMA.FTZ R152, R152, R177.reuse, -R216.reuse ;  /* 0x000000b198987223 */ /* 0x180fe200000108d8 */
[-CC-:B------:R-:W-:Y:S01]  /*e5f0*/  FFMA.FTZ R153, R153, R177.reuse, -R216.reuse ;  /* 0x000000b199997223 */ /* 0x180fe200000108d8 */
[----:B---3--:R-:W-:Y:S01]  /*e600*/  FMNMX.FTZ R179, R155, R178, !PT ;  /* 0x000000b29bb37209 */ /* 0x008fe20007810000 */
[----:B------:R-:W3:Y:S01]  /*e610*/  MUFU.TANH R171, R171 ;  /* 0x000000ab00ab7308 */ /* 0x000ee20000002400 */
[-CC-:B------:R-:W-:Y:S01]  /*e620*/  FFMA.FTZ R156, R156, R177.reuse, -R216.reuse ;  /* 0x000000b19c9c7223 */ /* 0x180fe200000108d8 */
[--C-:B------:R-:W-:Y:S01]  /*e630*/  FFMA.FTZ R157, R157, R177, -R216.reuse ;  /* 0x000000b19d9d7223 */ /* 0x100fe200000108d8 */
[----:B-----5:R-:W-:Y:S01]  /*e640*/  FMNMX.FTZ R178, R158, R179, !PT ;  /* 0x000000b39eb27209 */ /* 0x020fe20007810000 */
[-CC-:B------:R-:W-:Y:S01]  /*e650*/  FFMA.FTZ R160, R160, R177.reuse, -R216.reuse ;  /* 0x000000b1a0a07223 */ /* 0x180fe200000108d8 */
[-CC-:B------:R-:W-:Y:S01]  /*e660*/  FFMA.FTZ R200, R200, R177.reuse, -R216.reuse ;  /* 0x000000b1c8c87223 */ /* 0x180fe200000108d8 */
[-CC-:B------:R-:W-:Y:S01]  /*e670*/  FFMA.FTZ R163, R163, R177.reuse, -R216.reuse ;  /* 0x000000b1a3a37223 */ /* 0x180fe200000108d8 */
[----:B0-----:R-:W-:Y:S01]  /*e680*/  FMNMX.FTZ R178, R159, R178, !PT ;  /* 0x000000b29fb27209 */ /* 0x001fe20007810000 */
[----:B------:R-:W0:Y:S01]  /*e690*/  MUFU.TANH R175, R175 ;  /* 0x000000af00af7308 */ /* 0x000e220000002400 */
[-CC-:B------:R-:W-:Y:S01]  /*e6a0*/  FFMA.FTZ R165, R165, R177.reuse, -R216.reuse ;  /* 0x000000b1a5a57223 */ /* 0x180fe200000108d8 */
[-CC-:B------:R-:W-:Y:S01]  /*e6b0*/  FFMA.FTZ R167, R167, R177.reuse, -R216.reuse ;  /* 0x000000b1a7a77223 */ /* 0x180fe200000108d8 */
[----:B-1----:R-:W-:Y:S01]  /*e6c0*/  FMNMX.FTZ R179, R161, R178, !PT ;  /* 0x000000b2a1b37209 */ /* 0x002fe20007810000 */
[-CC-:B------:R-:W-:Y:S01]  /*e6d0*/  FFMA.FTZ R168, R168, R177.reuse, -R216.reuse ;  /* 0x000000b1a8a87223 */ /* 0x180fe200000108d8 */
[-CC-:B------:R-:W-:Y:S01]  /*e6e0*/  FFMA.FTZ R172, R172, R177.reuse, -R216.reuse ;  /* 0x000000b1acac7223 */ /* 0x180fe200000108d8 */
[--C-:B------:R-:W-:Y:S01]  /*e6f0*/  FFMA.FTZ R173, R173, R177, -R216.reuse ;  /* 0x000000b1adad7223 */ /* 0x100fe200000108d8 */
[----:B----4-:R-:W-:Y:S01]  /*e700*/  FMNMX.FTZ R179, R162, R179, !PT ;  /* 0x000000b3a2b37209 */ /* 0x010fe20007810000 */
[----:B------:R-:W1:Y:S01]  /*e710*/  MUFU.TANH R197, R197 ;  /* 0x000000c500c57308 */ /* 0x000e620000002400 */
        /* <DEDUP_REMOVED lines=9> */
[-CC-:B------:R-:W-:Y:S01]  /*e7b0*/  FFMA.FTZ R188, R188, R177.reuse, -R216.reuse ;  /* 0x000000b1bcbc7223 */ /* 0x180fe200000108d8 */
[----:B------:R-:W-:Y:S01]  /*e7c0*/  FMNMX.FTZ R179, R169, R178, !PT ;  /* 0x000000b2a9b37209 */ /* 0x000fe20007810000 */
[-CC-:B------:R-:W-:Y:S01]  /*e7d0*/  FFMA.FTZ R189, R189, R177.reuse, -R216.reuse ;  /* 0x000000b1bdbd7223 */ /* 0x180fe200000108d8 */
[-CC-:B------:R-:W-:Y:S01]  /*e7e0*/  FFMA.FTZ R192, R192, R177.reuse, -R216.reuse ;  /* 0x000000b1c0c07223 */ /* 0x180fe200000108d8 */
[--C-:B------:R-:W-:Y:S01]  /*e7f0*/  FFMA.FTZ R201, R201, R177, -R216.reuse ;  /* 0x000000b1c9c97223 */ /* 0x100fe200000108d8 */
[----:B--2---:R-:W-:Y:S01]  /*e800*/  FMNMX.FTZ R178, R170, R179, !PT ;  /* 0x000000b3aab27209 */ /* 0x004fe20007810000 */
[----:B------:R-:W2:Y:S01]  /*e810*/  MUFU.TANH R182, R182 ;  /* 0x000000b600b67308 */ /* 0x000ea20000002400 */
[----:B------:R-:W-:-:S02]  /*e820*/  FFMA.FTZ R193, R193, R177, -R216 ;  /* 0x000000b1c1c17223 */ /* 0x000fc400000108d8 */
[----:B---3--:R-:W-:-:S04]  /*e830*/  FMNMX.FTZ R178, R171, R178, !PT ;  /* 0x000000b2abb27209 */ /* 0x008fc80007810000 */
[----:B0-----:R-:W-:Y:S01]  /*e840*/  FMNMX.FTZ R178, R175, R178, !PT ;  /* 0x000000b2afb27209 */ /* 0x001fe20007810000 */
[----:B------:R-:W0:Y:S03]  /*e850*/  MUFU.TANH R183, R183 ;  /* 0x000000b700b77308 */ /* 0x000e260000002400 */
[----:B-1----:R-:W-:-:S04]  /*e860*/  FMNMX.FTZ R179, R197, R178, !PT ;  /* 0x000000b2c5b37209 */ /* 0x002fc80007810000 */
[----:B----4-:R-:W-:Y:S01]  /*e870*/  FMNMX.FTZ R179, R202, R179, !PT ;  /* 0x000000b3cab37209 */ /* 0x010fe20007810000 */
[----:B------:R-:W1:Y:S03]  /*e880*/  MUFU.TANH R186, R186 ;  /* 0x000000ba00ba7308 */ /* 0x000e660000002400 */
[----:B--2---:R-:W-:-:S05]  /*e890*/  FMNMX.FTZ R178, R182, R179, !PT ;  /* 0x000000b3b6b27209 */ /* 0x004fca0007810000 */
        /* <DEDUP_REMOVED lines=15> */
[----:B-1----:R-:W-:-:S07]  /*e990*/  FMNMX.FTZ R178, R198, R179, !PT ;  /* 0x000000b3c6b27209 */ /* 0x002fce0007810000 */
        /* <DEDUP_REMOVED lines=54> */
[----:B0-----:R-:W-:Y:S01]  /*ed00*/  FMNMX.FTZ R178, R179, R178, !PT ;  /* 0x000000b2b3b27209 */ /* 0x001fe20007810000 */
[-C--:B------:R-:W-:Y:S01]  /*ed10*/  FMUL.FTZ R108, R108, R15.reuse ;  /* 0x0000000f6c6c7220 */ /* 0x080fe20000410000 */
[----:B------:R-:W-:Y:S01]  /*ed20*/  IADD3 R179, -R223, 0xb, RZ ;  /* 0x0000000bdfb37810 */ /* 0x000fe20007ffe1ff */
[-C--:B------:R-:W-:Y:S01]  /*ed30*/  FMUL.FTZ R109, R109, R15.reuse ;  /* 0x0000000f6d6d7220 */ /* 0x080fe20000410000 */
[----:B------:R-:W-:Y:S01]  /*ed40*/  FMUL.FTZ R112, R112, R15 ;  /* 0x0000000f70707220 */ /* 0x000fe20000410000 */
[C---:B------:R-:W-:Y:S01]  /*ed50*/  FADD.FTZ R196, -R178.reuse, R214 ;  /* 0x000000d6b2c47221 */ /* 0x040fe20000010100 */
[----:B------:R-:W-:Y:S01]  /*ed60*/  FMUL.FTZ R224, R178, R177 ;  /* 0x000000b1b2e07220 */ /* 0x000fe20000410000 */
[----:B------:R-:W-:Y:S01]  /*ed70*/  MUFU.EX2 R167, R167 ;  /* 0x000000a700a77308 */ /* 0x000fe20000000800 */
[----:B------:R-:W-:Y:S01]  /*ed80*/  FMUL.FTZ R113, R113, R15 ;  /* 0x0000000f71717220 */ /* 0x000fe20000410000 */
[-C--:B------:R-:W-:Y:S01]  /*ed90*/  FMUL.FTZ R196, R196, R177.reuse ;  /* 0x000000b1c4c47220 */ /* 0x080fe20000410000 */
[-CC-:B------:R-:W-:Y:S01]  /*eda0*/  FFMA.FTZ R214, R154, R177.reuse, -R224.reuse ;  /* 0x000000b19ad67223 */ /* 0x180fe200000108e0 */
[-CC-:B------:R-:W-:Y:S01]  /*edb0*/  FFMA.FTZ R155, R155, R177.reuse, -R224.reuse ;  /* 0x000000b19b9b7223 */ /* 0x180fe200000108e0 */
[-CC-:B------:R-:W-:Y:S01]  /*edc0*/  FFMA.FTZ R215, R158, R177.reuse, -R224.reuse ;  /* 0x000000b19ed77223 */ /* 0x180fe200000108e0 */
[-CC-:B------:R-:W-:Y:S01]  /*edd0*/  FFMA.FTZ R159, R159, R177.reuse, -R224.reuse ;  /* 0x000000b19f9f7223 */ /* 0x180fe200000108e0 */
[----:B------:R-:W-:Y:S01]  /*ede0*/  @!P1 VIADD R154, R13, 0x22840 ;  /* 0x000228400d9a9836 */ /* 0x000fe20000000000 */
[----:B------:R-:W-:Y:S01]  /*edf0*/  MUFU.EX2 R196, R196 ;  /* 0x000000c400c47308 */ /* 0x000fe20000000800 */
[-CC-:B------:R-:W-:Y:S01]  /*ee00*/  FFMA.FTZ R161, R161, R177.reuse, -R224.reuse ;  /* 0x000000b1a1a17223 */ /* 0x180fe200000108e0 */
[-CC-:B------:R-:W-:Y:S01]  /*ee10*/  FFMA.FTZ R216, R162, R177.reuse, -R224.reuse ;  /* 0x000000b1a2d87223 */ /* 0x180fe200000108e0 */
[-C--:B------:R-:W-:Y:S01]  /*ee20*/  FFMA.FTZ R217, R164, R177.reuse, -R224 ;  /* 0x000000b1a4d97223 */ /* 0x080fe200000108e0 */
[----:B------:R-:W-:Y:S01]  /*ee30*/  @!P1 PRMT R154, RZ, 0x654, R154 ;  /* 0x00000654ff9a9816 */ /* 0x000fe2000000009a */
[----:B------:R0:W-:Y:S06]  /*ee40*/  BAR.ARV R179, 0x100 ;  /* 0x000400b30000751d */ /* 0x0001ec0000002000 */
[----:B------:R-:W2:Y:S01]  /*ee50*/  MUFU.EX2 R214, R214 ;  /* 0x000000d600d67308 */ /* 0x000ea20000000800 */
[----:B------:R1:W-:Y:S01]  /*ee60*/  @!P1 SYNCS.ARRIVE.TRANS64.RED.A1T0 RZ, [R154+URZ], RZ ;  /* 0x000000ff9aff99a7 */ /* 0x0003e2000810043f */
[-CC-:B------:R-:W-:Y:S01]  /*ee70*/  FFMA.FTZ R221, R166, R177.reuse, -R224.reuse ;  /* 0x000000b1a6dd7223 */ /* 0x180fe200000108e0 */
[-CC-:B------:R-:W-:Y:S01]  /*ee80*/  FFMA.FTZ R169, R169, R177.reuse, -R224.reuse ;  /* 0x000000b1a9a97223 */ /* 0x180fe200000108e0 */
[-CC-:B------:R-:W-:Y:S01]  /*ee90*/  FFMA.FTZ R222, R170, R177.reuse, -R224.reuse ;  /* 0x000000b1aade7223 */ /* 0x180fe200000108e0 */
[-CC-:B------:R-:W-:Y:S01]  /*eea0*/  FFMA.FTZ R171, R171, R177.reuse, -R224.reuse ;  /* 0x000000b1abab7223 */ /* 0x180fe200000108e0 */
[-CC-:B------:R-:W-:Y:S01]  /*eeb0*/  FFMA.FTZ R175, R175, R177.reuse, -R224.reuse ;  /* 0x000000b1afaf7223 */ /* 0x180fe200000108e0 */
[----:B------:R-:W-:Y:S01]  /*eec0*/  FFMA.FTZ R197, R197, R177, -R224 ;  /* 0x000000b1c5c57223 */ /* 0x000fe200000108e0 */
[----:B------:R-:W4:Y:S01]  /*eed0*/  MUFU.EX2 R155, R155 ;  /* 0x0000009b009b7308 */ /* 0x000f220000000800 */
[----:B-1----:R-:W-:Y:S01]  /*eee0*/  FFMA.FTZ R154, R15, R3, R152 ;  /* 0x000000030f9a7223 */ /* 0x002fe20000010098 */
[----:B---3--:R-:W-:Y:S01]  /*eef0*/  F2FP.F16.F32.PACK_AB R152, R153, R152 ;  /* 0x000000989998723e */ /* 0x008fe200000000ff */
[-C--:B------:R-:W-:Y:S01]  /*ef00*/  FMUL.FTZ R116, R116, R15.reuse ;  /* 0x0000000f74747220 */ /* 0x080fe20000410000 */
[-C--:B------:R-:W-:Y:S01]  /*ef10*/  FMUL.FTZ R117, R117, R15.reuse ;  /* 0x0000000f75757220 */ /* 0x080fe20000410000 */
[----:B------:R-:W-:Y:S01]  /*ef20*/  FADD.FTZ R3, R153, R154 ;  /* 0x0000009a99037221 */ /* 0x000fe20000010000 */
[-C--:B------:R-:W-:Y:S01]  /*ef30*/  FMUL.FTZ R120, R120, R15.reuse ;  /* 0x0000000f78787220 */ /* 0x080fe20000410000 */
[-C--:B------:R-:W-:Y:S01]  /*ef40*/  FMUL.FTZ R121, R121, R15.reuse ;  /* 0x0000000f79797220 */ /* 0x080fe20000410000 */
[----:B------:R-:W1:Y:S01]  /*ef50*/  MUFU.EX2 R215, R215 ;  /* 0x000000d700d77308 */ /* 0x000e620000000800 */
[----:B--2---:R-:W-:Y:S01]  /*ef60*/  FFMA.FTZ R0, R196, R0, R214 ;  /* 0x00000000c4007223 */ /* 0x004fe200000100d6 */
[----:B------:R-:W-:Y:S01]  /*ef70*/  FADD.FTZ R154, R156, R3 ;  /* 0x000000039c9a7221 */ /* 0x000fe20000010000 */
[-C--:B------:R-:W-:Y:S01]  /*ef80*/  FMUL.FTZ R124, R124, R15.reuse ;  /* 0x0000000f7c7c7220 */ /* 0x080fe20000410000 */
[-C--:B------:R-:W-:Y:S01]  /*ef90*/  FMUL.FTZ R125, R125, R15.reuse ;  /* 0x0000000f7d7d7220 */ /* 0x080fe20000410000 */
[-C--:B------:R-:W-:Y:S01]  /*efa0*/  FMUL.FTZ R128, R128, R15.reuse ;  /* 0x0000000f80807220 */ /* 0x080fe20000410000 */
[C---:B------:R-:W-:Y:S01]  /*efb0*/  FADD.FTZ R3, R157.reuse, R154 ;  /* 0x0000009a9d037221 */ /* 0x040fe20000010000 */
[----:B------:R-:W-:Y:S01]  /*efc0*/  F2FP.F16.F32.PACK_AB R154, R157, R156 ;  /* 0x0000009c9d9a723e */ /* 0x000fe200000000ff */
[----:B------:R-:W2:Y:S01]  /*efd0*/  MUFU.EX2 R159, R159 ;  /* 0x0000009f009f7308 */ /* 0x000ea20000000800 */
[----:B----4-:R-:W-:Y:S01]  /*efe0*/  FADD.FTZ R0, R155, R0 ;  /* 0x000000009b007221 */ /* 0x010fe20000010000 */
[----:B------:R-:W-:Y:S01]  /*eff0*/  FADD.FTZ R3, R160, R3 ;  /* 0x00000003a0037221 */ /* 0x000fe20000010000 */
[-C--:B------:R-:W-:Y:S01]  /*f000*/  FMUL.FTZ R129, R129, R15.reuse ;  /* 0x0000000f81817220 */ /* 0x080fe20000410000 */
[-C--:B------:R-:W-:Y:S01]  /*f010*/  FMUL.FTZ R132, R132, R15.reuse ;  /* 0x0000000f84847220 */ /* 0x080fe20000410000 */
[-C--:B------:R-:W-:Y:S01]  /*f020*/  FMUL.FTZ R133, R133, R15.reuse ;  /* 0x0000000f85857220 */ /* 0x080fe20000410000 */
[----:B------:R-:W-:Y:S01]  /*f030*/  FADD.FTZ R156, R200, R3 ;  /* 0x00000003c89c7221 */ /* 0x000fe20000010000 */
[-C--:B------:R-:W-:Y:S01]  /*f040*/  FMUL.FTZ R136, R136, R15.reuse ;  /* 0x0000000f88887220 */ /* 0x080fe20000410000 */
[----:B------:R-:W3:Y:S01]  /*f050*/  MUFU.EX2 R161, R161 ;  /* 0x000000a100a17308 */ /* 0x000ee20000000800 */
[----:B-1----:R-:W-:Y:S01]  /*f060*/  FADD.FTZ R0, R215, R0 ;  /* 0x00000000d7007221 */ /* 0x002fe20000010000 */
[----:B------:R-:W-:Y:S01]  /*f070*/  FADD.FTZ R164, R163, R156 ;  /* 0x0000009ca3a47221 */ /* 0x000fe20000010000 */
[-C--:B------:R-:W-:Y:S01]  /*f080*/  FMUL.FTZ R137, R137, R15.reuse ;  /* 0x0000000f89897220 */ /* 0x080fe20000410000 */
[-C--:B------:R-:W-:Y:S01]  /*f090*/  FMUL.FTZ R140, R140, R15.reuse ;  /* 0x0000000f8c8c7220 */ /* 0x080fe20000410000 */
[-C--:B------:R-:W-:Y:S01]  /*f0a0*/  FMUL.FTZ R141, R141, R15.reuse ;  /* 0x0000000f8d8d7220 */ /* 0x080fe20000410000 */
[----:B------:R-:W-:Y:S01]  /*f0b0*/  FADD.FTZ R164, R165, R164 ;  /* 0x000000a4a5a47221 */ /* 0x000fe20000010000 */
[-C--:B------:R-:W-:Y:S01]  /*f0c0*/  FMUL.FTZ R144, R144, R15.reuse ;  /* 0x0000000f90907220 */ /* 0x080fe20000410000 */
[----:B------:R-:W1:Y:S01]  /*f0d0*/  MUFU.EX2 R216, R216 ;  /* 0x000000d800d87308 */ /* 0x000e620000000800 */
[----:B--2---:R-:W-:Y:S01]  /*f0e0*/  FADD.FTZ R0, R159, R0 ;  /* 0x000000009f007221 */ /* 0x004fe20000010000 */
[-C--:B------:R-:W-:Y:S01]  /*f0f0*/  FMUL.FTZ R145, R145, R15.reuse ;  /* 0x0000000f91917220 */ /* 0x080fe20000410000 */
[-C--:B------:R-:W-:Y:S01]  /*f100*/  FMUL.FTZ R148, R148, R15.reuse ;  /* 0x0000000f94947220 */ /* 0x080fe20000410000 */
[----:B------:R-:W-:Y:S01]  /*f110*/  FMUL.FTZ R149, R149, R15 ;  /* 0x0000000f95957220 */ /* 0x000fe20000410000 */
[-C--:B------:R-:W-:Y:S01]  /*f120*/  FFMA.FTZ R202, R202, R177.reuse, -R224 ;  /* 0x000000b1caca7223 */ /* 0x080fe200000108e0 */
[----:B------:R-:W-:Y:S01]  /*f130*/  FADD.FTZ R3, R167, R164 ;  /* 0x000000a4a7037221 */ /* 0x000fe20000010000 */
[-C--:B------:R-:W-:Y:S01]  /*f140*/  FFMA.FTZ R162, R182, R177.reuse, -R224 ;  /* 0x000000b1b6a27223 */ /* 0x080fe200000108e0 */
[----:B------:R-:W2:Y:S01]  /*f150*/  MUFU.EX2 R217, R217 ;  /* 0x000000d900d97308 */ /* 0x000ea20000000800 */
[----:B---3--:R-:W-:Y:S01]  /*f160*/  FADD.FTZ R153, R161, R0 ;  /* 0x00000000a1997221 */ /* 0x008fe20000010000 */
[-CC-:B------:R-:W-:Y:S01]  /*f170*/  FFMA.FTZ R158, R183, R177.reuse, -R224.reuse ;  /* 0x000000b1b79e7223 */ /* 0x180fe200000108e0 */
[-CC-:B------:R-:W-:Y:S01]  /*f180*/  FFMA.FTZ R186, R186, R177.reuse, -R224.reuse ;  /* 0x000000b1baba7223 */ /* 0x180fe200000108e0 */
[-CC-:B------:R-:W-:Y:S01]  /*f190*/  FFMA.FTZ R187, R187, R177.reuse, -R224.reuse ;  /* 0x000000b1bbbb7223 */ /* 0x180fe200000108e0 */
[-CC-:B------:R-:W-:Y:S01]  /*f1a0*/  FFMA.FTZ R190, R190, R177.reuse, -R224.reuse ;  /* 0x000000b1bebe7223 */ /* 0x180fe200000108e0 */
[-CC-:B------:R-:W-:Y:S01]  /*f1b0*/  FFMA.FTZ R191, R191, R177.reuse, -R224.reuse ;  /* 0x000000b1bfbf7223 */ /* 0x180fe200000108e0 */
[-CC-:B------:R-:W-:Y:S01]  /*f1c0*/  FFMA.FTZ R194, R194, R177.reuse, -R224.reuse ;  /* 0x000000b1c2c27223 */ /* 0x180fe200000108e0 */
[----:B------:R-:W3:Y:S01]  /*f1d0*/  MUFU.EX2 R221, R221 ;  /* 0x000000dd00dd7308 */ /* 0x000ee20000000800 */
[----:B-1----:R-:W-:Y:S01]  /*f1e0*/  FADD.FTZ R0, R216, R153 ;  /* 0x00000099d8007221 */ /* 0x002fe20000010000 */
[----:B------:R-:W-:Y:S01]  /*f1f0*/  F2FP.F16.F32.PACK_AB R156, R200, R160 ;  /* 0x000000a0c89c723e */ /* 0x000fe200000000ff */
[-CC-:B------:R-:W-:Y:S01]  /*f200*/  FFMA.FTZ R195, R195, R177.reuse, -R224.reuse ;  /* 0x000000b1c3c37223 */ /* 0x180fe200000108e0 */
[-CC-:B------:R-:W-:Y:S01]  /*f210*/  FFMA.FTZ R198, R198, R177.reuse, -R224.reuse ;  /* 0x000000b1c6c67223 */ /* 0x180fe200000108e0 */
[----:B------:R-:W-:Y:S01]  /*f220*/  FFMA.FTZ R199, R199, R177, -R224 ;  /* 0x000000b1c7c77223 */ /* 0x000fe200000108e0 */
[----:B------:R-:W-:Y:S01]  /*f230*/  F2FP.F16.F32.PACK_AB R157, R216, R161 ;  /* 0x000000a1d89d723e */ /* 0x000fe200000000ff */
        /* <DEDUP_REMOVED lines=87> */
[----:B------:R-:W-:-:S02]  /*f7b0*/  FMUL.FTZ R151, R151, R196 ;  /* 0x000000c497977220 */ /* 0x000fc40000410000 */
[----:B------:R-:W3:Y:S01]  /*f7c0*/  MUFU.EX2 R180, R180 ;  /* 0x000000b400b47308 */ /* 0x000ee20000000800 */
[C---:B-1----:R-:W-:Y:S01]  /*f7d0*/  FADD.FTZ R3, R176.reuse, R3 ;  /* 0x00000003b0037221 */ /* 0x042fe20000010000 */
[----:B------:R-:W-:-:S06]  /*f7e0*/  F2FP.F16.F32.PACK_AB R164, R176, R174 ;  /* 0x000000aeb0a4723e */ /* 0x000fcc00000000ff */
[----:B------:R1:W4:Y:S01]  /*f7f0*/  MUFU.EX2 R183, R162 ;  /* 0x000000a200b77308 */ /* 0x0003220000000800 */
[----:B--2---:R-:W-:-:S07]  /*f800*/  FADD.FTZ R0, R182, R153 ;  /* 0x00000099b6007221 */ /* 0x004fce0000010000 */
[----:B------:R-:W2:Y:S01]  /*f810*/  MUFU.EX2 R181, R181 ;  /* 0x000000b500b57308 */ /* 0x000ea20000000800 */
[----:B---3--:R-:W-:Y:S01]  /*f820*/  FADD.FTZ R166, R180, R3 ;  /* 0x00000003b4a67221 */ /* 0x008fe20000010000 */
[----:B-1----:R-:W-:-:S06]  /*f830*/  F2FP.F16.F32.PACK_AB R162, R173, R172 ;  /* 0x000000acada2723e */ /* 0x002fcc00000000ff */
[----:B------:R1:W3:Y:S01]  /*f840*/  MUFU.EX2 R197, R158 ;  /* 0x0000009e00c57308 */ /* 0x0002e20000000800 */
[----:B----4-:R-:W-:-:S07]  /*f850*/  FADD.FTZ R0, R183, R0 ;  /* 0x00000000b7007221 */ /* 0x010fce0000010000 */
[----:B------:R-:W4:Y:S01]  /*f860*/  MUFU.EX2 R184, R184 ;  /* 0x000000b800b87308 */ /* 0x000f220000000800 */
[----:B--2---:R-:W-:Y:S01]  /*f870*/  FADD.FTZ R3, R181, R166 ;  /* 0x000000a6b5037221 */ /* 0x004fe20000010000 */
[----:B-1----:R-:W-:Y:S02]  /*f880*/  F2FP.F16.F32.PACK_AB R158, R165, R163 ;  /* 0x000000a3a59e723e */ /* 0x002fe400000000ff */
[----:B------:R-:W-:Y:S02]  /*f890*/  F2FP.F16.F32.PACK_AB R166, R181, R180 ;  /* 0x000000b4b5a6723e */ /* 0x000fe400000000ff */
[----:B------:R-:W-:Y:S02]  /*f8a0*/  F2FP.F16.F32.PACK_AB R165, R182, R15 ;  /* 0x0000000fb6a5723e */ /* 0x000fe400000000ff */
[----:B------:R-:W1:Y:S01]  /*f8b0*/  MUFU.EX2 R186, R186 ;  /* 0x000000ba00ba7308 */ /* 0x000e620000000800 */
[C---:B---3--:R-:W-:Y:S01]  /*f8c0*/  FADD.FTZ R153, R197.reuse, R0 ;  /* 0x00000000c5997221 */ /* 0x048fe20000010000 */
[----:B------:R-:W-:-:S06]  /*f8d0*/  F2FP.F16.F32.PACK_AB R167, R197, R183 ;  /* 0x000000b7c5a7723e */ /* 0x000fcc00000000ff */
[----:B------:R-:W2:Y:S01]  /*f8e0*/  MUFU.EX2 R185, R185 ;  /* 0x000000b900b97308 */ /* 0x000ea20000000800 */
[----:B----4-:R-:W-:-:S07]  /*f8f0*/  FADD.FTZ R168, R184, R3 ;  /* 0x00000003b8a87221 */ /* 0x010fce0000010000 */
        /* <DEDUP_REMOVED lines=10> */
[----:B--2---:R-:W-:Y:S01]  /*f9a0*/  FADD.FTZ R0, R190, R153 ;  /* 0x00000099be007221 */ /* 0x004fe20000010000 */
[----:B------:R-:W-:Y:S02]  /*f9b0*/  F2FP.F16.F32.PACK_AB R153, R155, R214 ;  /* 0x000000d69b99723e */ /* 0x000fe400000000ff */
[----:B------:R-:W-:Y:S02]  /*f9c0*/  F2FP.F16.F32.PACK_AB R155, R159, R215 ;  /* 0x000000d79f9b723e */ /* 0x000fe400000000ff */
        /* <DEDUP_REMOVED lines=9> */
[----:B---3--:R-:W-:-:S07]  /*fa60*/  FADD.FTZ R163, R173, R0 ;  /* 0x00000000ada37221 */ /* 0x008fce0000010000 */
[----:B------:R-:W3:Y:S01]  /*fa70*/  MUFU.EX2 R193, R193 ;  /* 0x000000c100c17308 */ /* 0x000ee20000000800 */
[----:B-1----:R-:W-:-:S07]  /*fa80*/  FADD.FTZ R172, R201, R172 ;  /* 0x000000acc9ac7221 */ /* 0x002fce0000010000 */
[----:B------:R-:W1:Y:S01]  /*fa90*/  MUFU.EX2 R198, R198 ;  /* 0x000000c600c67308 */ /* 0x000e620000000800 */
[C---:B--2---:R-:W-:Y:S01]  /*faa0*/  FADD.FTZ R169, R176.reuse, R163 ;  /* 0x000000a3b0a97221 */ /* 0x044fe20000010000 */
[----:B------:R-:W-:Y:S02]  /*fab0*/  F2FP.F16.F32.PACK_AB R163, R175, R171 ;  /* 0x000000abafa3723e */ /* 0x000fe400000000ff */
[----:B------:R-:W-:Y:S02]  /*fac0*/  F2FP.F16.F32.PACK_AB R171, R191, R190 ;  /* 0x000000bebfab723e */ /* 0x000fe400000000ff */
[----:B------:R-:W-:Y:S02]  /*fad0*/  F2FP.F16.F32.PACK_AB R173, R176, R173 ;  /* 0x000000adb0ad723e */ /* 0x000fe400000000ff */
[----:B------:R-:W2:Y:S01]  /*fae0*/  MUFU.EX2 R203, R203 ;  /* 0x000000cb00cb7308 */ /* 0x000ea20000000800 */
[----:B---3--:R-:W-:Y:S01]  /*faf0*/  FADD.FTZ R174, R193, R172 ;  /* 0x000000acc1ae7221 */ /* 0x008fe20000010000 */
[----:B------:R-:W-:-:S06]  /*fb00*/  F2FP.F16.F32.PACK_AB R172, R201, R192 ;  /* 0x000000c0c9ac723e */ /* 0x000fcc00000000ff */
[----:B------:R-:W3:Y:S01]  /*fb10*/  MUFU.EX2 R199, R199 ;  /* 0x000000c700c77308 */ /* 0x000ee20000000800 */
[----:B-1----:R-:W-:Y:S01]  /*fb20*/  FADD.FTZ R0, R198, R169 ;  /* 0x000000a9c6007221 */ /* 0x002fe20000010000 */
[----:B------:R-:W-:Y:S01]  /*fb30*/  F2FP.F16.F32.PACK_AB R169, R187, R186 ;  /* 0x000000babba9723e */ /* 0x000fe200000000ff */
[C---:B--2---:R-:W-:Y:S01]  /*fb40*/  FADD.FTZ R3, R203.reuse, R174 ;  /* 0x000000aecb037221 */ /* 0x044fe20000010000 */
[----:B------:R-:W-:Y:S01]  /*fb50*/  F2FP.F16.F32.PACK_AB R174, R203, R193 ;  /* 0x000000c1cbae723e */ /* 0x000fe200000000ff */
[C---:B---3--:R-:W-:Y:S01]  /*fb60*/  FADD.FTZ R0, R199.reuse, R0 ;  /* 0x00000000c7007221 */ /* 0x048fe20000010000 */
[----:B------:R-:W-:Y:S01]  /*fb70*/  F2FP.F16.F32.PACK_AB R175, R199, R198 ;  /* 0x000000c6c7af723e */ /* 0x000fe200000000ff */
[----:B0-----:R-:W-:Y:S06]  /*fb80*/  @!P0 BRA `(.L_x_3874) ;  /* 0x0000000000048947 */ /* 0x001fec0003800000 */
[----:B------:R-:W-:Y:S01]  /*fb90*/  BPT.TRAP 0x1 ;  /* 0x000000040000795c */ /* 0x000fe20000300000 */
.L_x_3874:
[----:B------:R0:W1:Y:S01]  /*fba0*/  SYNCS.PHASECHK.TRANS64.TRYWAIT P2, [R13+URZ+0x22850], R14 ;  /* 0x0228500e0d0075a7 */ /* 0x000062000804017f */
[----:B------:R-:W-:Y:S05]  /*fbb0*/  @!P0 BRA `(.L_x_3875) ;  /* 0x0000000000048947 */ /* 0x000fea0003800000 */
[----:B------:R-:W-:Y:S01]  /*fbc0*/  BPT.TRAP 0x1 ;  /* 0x000000040000795c */ /* 0x000fe20000300000 */
.L_x_3875:
[----:B------:R-:W-:Y:S04]  /*fbd0*/  BSSY B0, `(.L_x_3876) ;  /* 0x0000004000007945 */ /* 0x000fe80003800000 */
[----:B-1----:R-:W-:Y:S05]  /*fbe0*/  @P2 BRA `(.L_x_3877) ;  /* 0x0000000000082947 */ /* 0x002fea0003800000 */
[----:B------:R-:W1:Y:S02]  /*fbf0*/  SYNCS.PHASECHK.TRANS64.TRYWAIT P2, [R13+URZ+0x22850], R14 ;  /* 0x0228500e0d0075a7 */ /* 0x000e64000804017f */
[----:B-1----:R-:W-:Y:S05]  /*fc00*/  @!P2 BRA `(.L_x_3878) ;  /* 0x000000a00040a947 */ /* 0x002fea0003800000 */
.L_x_3877:
[----:B------:R-:W-:Y:S05]  /*fc10*/  BSYNC B0 ;  /* 0x0000000000007941 */ /* 0x000fea0003800000 */
.L_x_3876:
[----:B------:R-:W2:Y:S01]  /*fc20*/  S2R R176, SR_TID.X ;  /* 0x0000000000b07919 */ /* 0x000ea20000002100 */
[----:B------:R-:W-:Y:S01]  /*fc30*/  IMAD.MOV.U32 R15, RZ, RZ, 0xc00 ;  /* 0x00000c00ff0f7424 */ /* 0x000fe200078e00ff */
[----:B------:R-:W-:Y:S05]  /*fc40*/  WARPSYNC.ALL ;  /* 0x0000000000007948 */ /* 0x000fea0003800000 */
[----:B01----:R-:W-:Y:S01]  /*fc50*/  IMAD R14, R22, R15, UR37 ;  /* 0x00000025160e7e24 */ /* 0x003fe2000f8e020f */
[----:B------:R-:W-:Y:S01]  /*fc60*/  MOV R15, 0x40000040 ;  /* 0x40000040000f7802 */ /* 0x000fe20000000f00 */
[----:B------:R-:W-:Y:S01]  /*fc70*/  IMAD.MOV.U32 R214, RZ, RZ, R178 ;  /* 0x000000ffffd67224 */ /* 0x000fe200078e00b2 */
[C---:B------:R-:W-:Y:S01]  /*fc80*/  ISETP.GT.AND P2, PT, R20.reuse, RZ, PT ;  /* 0x000000ff1400720c */ /* 0x040fe20003f44270 */
[----:B------:R-:W-:Y:S01]  /*fc90*/  VIADD R20, R20, 0xffffffff ;  /* 0xffffffff14147836 */ /* 0x000fe20000000000 */
[----:B------:R-:W-:-:S02]  /*fca0*/  R2UR UR7, R15 ;  /* 0x000000000f0772ca */ /* 0x000fc400000e0000 */
[----:B------:R-:W-:Y:S02]  /*fcb0*/  R2UR UR6, R14 ;  /* 0x000000000e0672ca */ /* 0x000fe400000e0000 */
[----:B------:R-:W-:-:S04]  /*fcc0*/  @!P1 IADD3 R13, R13, 0x22860, RZ ;  /* 0x000228600d0d9810 */ /* 0x000fc80007ffe0ff */
        /* <DEDUP_REMOVED lines=49> */
.L_x_3869:
[----:B------:R-:W-:Y:S05]  /*ffe0*/  WARPSYNC.ALL ;  /* 0x0000000000007948 */ /* 0x000fea0003800000 */
[----:B------:R-:W3:Y:S01]  /*fff0*/  SHFL.BFLY PT, R4, R3, 0x2, 0x1f ;  /* 0x0c401f0003047f89 */ /* 0x000ee200000e0000 */
[----:B------:R-:W-:Y:S01]  /*10000*/  VIADD R22, R22, 0x1 ;  /* 0x0000000116167836 */ /* 0x000fe20000000000 */
[----:B------:R4:W-:Y:S08]  /*10010*/  BAR.ARV R179, 0x100 ;  /* 0x000400b30000751d */ /* 0x0009f00000002000 */
[----:B------:R-:W-:Y:S06]  /*10020*/  BAR.ARV 0x8, 0x120 ;  /* 0x0204800000007b1d */ /* 0x000fec0000002000 */
[----:B------:R-:W-:Y:S01]  /*10030*/  ISETP.NE.AND P0, PT, R22, 0x2, PT ;  /* 0x000000021600780c */ /* 0x000fe20003f05270 */
[----:B------:R-:W-:Y:S01]  /*10040*/  VIADD R226, R226, 0x1 ;  /* 0x00000001e2e27836 */ /* 0x000fe20000000000 */
[----:B------:R-:W5:Y:S01]  /*10050*/  SHFL.BFLY PT, R5, R0, 0x2, 0x1f ;  /* 0x0c401f0000057f89 */ /* 0x000f6200000e0000 */
[----:B------:R-:W-:-:S02]  /*10060*/  PLOP3.LUT P1, PT, PT, PT, PT, 0x8, 0x0 ;  /* 0x000000000000781c */ /* 0x000fc40003f2e170 */
[----:B------:R-:W-:Y:S01]  /*10070*/  SEL R10, RZ, 0x1, P0 ;  /* 0x00000001ff0a7807 */ /* 0x000fe20000000000 */
[----:B---3--:R-:W-:Y:S01]  /*10080*/  FADD.FTZ R7, R4, R3 ;  /* 0x0000000304077221 */ /* 0x008fe20000010000 */
[----:B------:R-:W-:Y:S02]  /*10090*/  MOV R4, RZ ;  /* 0x000000ff00047202 */ /* 0x000fe40000000f00 */
[----:B------:R-:W-:Y:S02]  /*100a0*/  LOP3.LUT R23, R23, R10, RZ, 0x3c, !PT ;  /* 0x0000000a17177212 */ /* 0x000fe400078e3cff */
[----:B------:R-:W3:Y:S01]  /*100b0*/  SHFL.BFLY PT, R6, R7, 0x1, 0x1f ;  /* 0x0c201f0007067f89 */ /* 0x000ee200000e0000 */
[----:B------:R-:W-:Y:S02]  /*100c0*/  MOV R3, 0xff800000 ;  /* 0xff80000000037802 */ /* 0x000fe40000000f00 */
[----:B------:R-:W-:Y:S01]  /*100d0*/  SEL R22, R22, RZ, P0 ;  /* 0x000000ff16167207 */ /* 0x000fe20000000000 */
[----:B-----5:R-:W-:Y:S01]  /*100e0*/  FADD.FTZ R8, R5, R0 ;  /* 0x0000000005087221 */ /* 0x020fe20000010000 */
[----:B------:R-:W-:-:S04]  /*100f0*/  IMAD.MOV.U32 R0, RZ, RZ, RZ ;  /* 0x000000ffff007224 */ /* 0x000fc800078e00ff */
[----:B------:R-:W5:Y:S01]  /*10100*/  SHFL.BFLY PT, R5, R8, 0x1, 0x1f ;  /* 0x0c201f0008057f89 */ /* 0x000f6200000e0000 */
[----:B---3--:R-:W-:-:S05]  /*10110*/  FADD.FTZ R6, R7, R6 ;  /* 0x0000000607067221 */ /* 0x008fca0000010000 */
[----:B------:R-:W-:-:S13]  /*10120*/  FSETP.NE.FTZ.AND P2, PT, R6, RZ, PT ;  /* 0x000000ff0600720b */ /* 0x000fda0003f55000 */
[----:B------:R-:W3:Y:S01]  /*10130*/  @P2 MUFU.LG2 R11, R6 ;  /* 0x00000006000b2308 */ /* 0x000ee20000000c00 */
[----:B------:R-:W-:Y:S01]  /*10140*/  @P2 FMUL.FTZ R10, R177, 0.69314718246459960938 ;  /* 0x3f317218b10a2820 */ /* 0x000fe20000410000 */
[----:B-----5:R-:W-:-:S05]  /*10150*/  FADD.FTZ R5, R8, R5 ;  /* 0x0000000508057221 */ /* 0x020fca0000010000 */
[----:B------:R-:W-:Y:S01]  /*10160*/  FSETP.NE.FTZ.AND P3, PT, R5, RZ, PT ;  /* 0x000000ff0500720b */ /* 0x000fe20003f75000 */
[----:B------:R-:W5:Y:S01]  /*10170*/  @P2 MUFU.RCP R4, R6 ;  /* 0x0000000600042308 */ /* 0x000f620000001000 */
[----:B---3--:R-:W-:-:S11]  /*10180*/  @P2 FMUL.FTZ R11, R11, 0.69314718246459960938 ;  /* 0x3f3172180b0b2820 */ /* 0x008fd60000410000 */
[----:B------:R-:W3:Y:S01]  /*10190*/  @P3 MUFU.LG2 R12, R5 ;  /* 0x00000005000c3308 */ /* 0x000ee20000000c00 */
[----:B------:R-:W-:Y:S01]  /*101a0*/  @P3 FMUL.FTZ R177, R177, 0.69314718246459960938 ;  /* 0x3f317218b1b13820 */ /* 0x000fe20000410000 */
[-C--:B-----5:R-:W-:Y:S01]  /*101b0*/  FMUL.FTZ R158, R72, R4.reuse ;  /* 0x00000004489e7220 */ /* 0x0a0fe20000410000 */
[-C--:B------:R-:W-:Y:S01]  /*101c0*/  FMUL.FTZ R160, R80, R4.reuse ;  /* 0x0000000450a07220 */ /* 0x080fe20000410000 */
[----:B------:R-:W-:-:S04]  /*101d0*/  FMUL.FTZ R24, R24, R4 ;  /* 0x0000000418187220 */ /* 0x000fc80000410000 */
[----:B------:R-:W5:Y:S01]  /*101e0*/  @P3 MUFU.RCP R0, R5 ;  /* 0x0000000500003308 */ /* 0x000f620000001000 */
        /* <DEDUP_REMOVED lines=128> */
[----:B----4-:R-:W-:-:S07]  /*109f0*/  @P3 FFMA.FTZ R3, R177, R178, R12 ;  /* 0x000000b2b1033223 */ /* 0x010fce000001000c */
.L_x_3803:
[----:B------:R-:W-:Y:S05]  /*10a00*/  WARPSYNC.ALL ;  /* 0x0000000000007948 */ /* 0x000fea0003800000 */
[----:B------:R-:W3:Y:S08]  /*10a10*/  S2UR UR5, SR_CgaCtaId ;  /* 0x00000000000579c3 */ /* 0x000ef00000008800 */
[----:B------:R-:W-:Y:S06]  /*10a20*/  BAR.SYNC.DEFER_BLOCKING 0x5, 0x120 ;  /* 0x0144800000007b1d */ /* 0x000fec0000010000 */
[----:B------:R-:W-:Y:S01]  /*10a30*/  UMOV UR4, 0x400 ;  /* 0x0000040000047882 */ /* 0x000fe20000000000 */
[----:B------:R-:W-:Y:S01]  /*10a40*/  BSSY B0, `(.L_x_3880) ;  /* 0x0000293000007945 */ /* 0x000fe20003800000 */
[----:B---3--:R-:W-:-:S06]  /*10a50*/  ULEA UR4, UR5, UR4, 0x18 ;  /* 0x0000000405047291 */ /* 0x008fcc000f8ec03f */
[----:B------:R-:W-:-:S05]  /*10a60*/  IMAD.U32 R18, RZ, RZ, UR4 ;  /* 0x00000004ff127e24 */ /* 0x000fca000f8e00ff */
[----:B------:R3:W4:Y:S01]  /*10a70*/  LDS.128 R200, [R18+0x228d0] ;  /* 0x0228d00012c87984 */ /* 0x0007220000000c00 */
[----:B------:R-:W-:Y:S06]  /*10a80*/  BAR.ARV 0x4, 0x120 ;  /* 0x0104800000007b1d */ /* 0x000fec0000002000 */
[----:B------:R-:W-:Y:S05]  /*10a90*/  @P1 BRA `(.L_x_3881) ;  /* 0x0000001c00501947 */ /* 0x000fea0003800000 */
[----:B------:R-:W3:Y:S01]  /*10aa0*/  LDL R10, [R1+0x8] ;  /* 0x00000800010a7983 */ /* 0x000ee20000100800 */
[----:B------:R-:W-:Y:S05]  /*10ab0*/  WARPSYNC.ALL ;  /* 0x0000000000007948 */ /* 0x000fea0003800000 */
[----:B------:R-:W0:Y:S01]  /*10ac0*/  S2R R11, SR_SWINHI ;  /* 0x00000000000b7919 */ /* 0x000e220000002f00 */
        /* <DEDUP_REMOVED lines=18> */
[----:B012---:R-:W-:Y:S02]  /*10bf0*/  MOV R13, R11 ;  /* 0x0000000b000d7202 */ /* 0x007fe40000000f00 */
        /* <DEDUP_REMOVED lines=22> */
[----:B------:R-:W-:Y:S01]  /*10d60*/  F2FP.F16.F32.PACK_AB R147, R0, R150 ;  /* 0x000000960093723e */ /* 0x000fe200000000ff */
[----:B------:R-:W-:Y:S01]  /*10d70*/  BAR.SYNC.DEFER_BLOCKING 0x1, 0x100 ;  /* 0x0044000000007b1d */ /* 0x000fe20000010000 */
[----:B---3--:R-:W-:-:S03]  /*10d80*/  IMAD.WIDE R126, R10, 0x2, R12 ;  /* 0x000000020a7e7825 */ /* 0x008fc600078e020c */
[C---:B------:R-:W-:Y:S02]  /*10d90*/  IADD3 R173, P1, R126.reuse, 0x20, RZ ;  /* 0x000000207ead7810 */ /* 0x040fe40007f3e0ff */
[----:B------:R-:W-:Y:S02]  /*10da0*/  IADD3 R175, P2, R126, 0x40, RZ ;  /* 0x000000407eaf7810 */ /* 0x000fe40007f5e0ff */
[----:B------:R-:W-:Y:S01]  /*10db0*/  LOP3.LUT R20, R173, 0x380, RZ, 0xc0, !PT ;  /* 0x00000380ad147812 */ /* 0x000fe200078ec0ff */
[----:B------:R-:W-:Y:S01]  /*10dc0*/  IMAD.X R21, RZ, RZ, R127, P1 ;  /* 0x000000ffff157224 */ /* 0x000fe200008e067f */
[----:B-----5:R-:W-:Y:S02]  /*10dd0*/  IADD3.X R31, RZ, R127, RZ, P2, !PT ;  /* 0x0000007fff1f7210 */ /* 0x020fe400017fe4ff */
[----:B------:R-:W-:Y:S02]  /*10de0*/  SHF.R.U64 R20, R20, 0x3, RZ ;  /* 0x0000000314147819 */ /* 0x000fe400000012ff */
[----:B------:R-:W-:-:S02]  /*10df0*/  IADD3 R102, P2, R126, 0x8000, RZ ;  /* 0x000080007e667810 */ /* 0x000fc40007f5e0ff */
[----:B------:R-:W-:Y:S02]  /*10e00*/  LOP3.LUT R20, R20, R173, RZ, 0x3c, !PT ;  /* 0x000000ad14147212 */ /* 0x000fe400078e3cff */
[C---:B------:R-:W-:Y:S01]  /*10e10*/  IADD3 R177, P3, R126.reuse, 0x60, RZ ;  /* 0x000000607eb17810 */ /* 0x040fe20007f7e0ff */
[--C-:B------:R-:W-:Y:S01]  /*10e20*/  IMAD.X R103, RZ, RZ, R127.reuse, P2 ;  /* 0x000000ffff677224 */ /* 0x100fe200010e067f */
[----:B------:R-:W-:Y:S02]  /*10e30*/  IADD3 R183, P0, R126, 0x4040, RZ ;  /* 0x000040407eb77810 */ /* 0x000fe40007f1e0ff */
[----:B------:R-:W-:Y:S01]  /*10e40*/  LOP3.LUT R173, R102, 0x380, RZ, 0xc0, !PT ;  /* 0x0000038066ad7812 */ /* 0x000fe200078ec0ff */
[----:B------:R-:W-:Y:S01]  /*10e50*/  IMAD.X R39, RZ, RZ, R127, P3 ;  /* 0x000000ffff277224 */ /* 0x000fe200018e067f */
[----:B------:R-:W-:Y:S02]  /*10e60*/  LOP3.LUT R30, R175, 0x380, RZ, 0xc0, !PT ;  /* 0x00000380af1e7812 */ /* 0x000fe400078ec0ff */
[----:B------:R-:W-:-:S02]  /*10e70*/  IADD3 R179, P4, R126, 0x4000, RZ ;  /* 0x000040007eb37810 */ /* 0x000fc40007f9e0ff */
[----:B------:R-:W-:Y:S02]  /*10e80*/  IADD3.X R95, RZ, R127, RZ, P0, !PT ;  /* 0x0000007fff5f7210 */ /* 0x000fe400007fe4ff */
[----:B------:R-:W-:Y:S01]  /*10e90*/  LOP3.LUT R38, R177, 0x380, RZ, 0xc0, !PT ;  /* 0x00000380b1267812 */ /* 0x000fe200078ec0ff */
[----:B------:R-:W-:Y:S01]  /*10ea0*/  IMAD.X R87, RZ, RZ, R127, P4 ;  /* 0x000000ffff577224 */ /* 0x000fe200020e067f */
[----:B------:R-:W-:Y:S02]  /*10eb0*/  SHF.R.U64 R173, R173, 0x3, RZ ;  /* 0x00000003adad7819 */ /* 0x000fe400000012ff */
[C---:B------:R-:W-:Y:S02]  /*10ec0*/  LOP3.LUT R15, R126.reuse, 0x380, RZ, 0xc0, !PT ;  /* 0x000003807e0f7812 */ /* 0x040fe400078ec0ff */
[C---:B------:R-:W-:Y:S02]  /*10ed0*/  IADD3 R10, P0, R126.reuse, 0xc000, RZ ;  /* 0x0000c0007e0a7810 */ /* 0x040fe40007f1e0ff */
[----:B------:R-:W-:-:S02]  /*10ee0*/  IADD3 R181, P5, R126, 0x4020, RZ ;  /* 0x000040207eb57810 */ /* 0x000fc40007fbe0ff */
        /* <DEDUP_REMOVED lines=8> */
[----:B------:R-:W-:Y:S02]  /*10f70*/  SHF.R.U64 R38, R38, 0x3, RZ ;  /* 0x0000000326267819 */ /* 0x000fe400000012ff */
[----:B------:R-:W-:-:S02]  /*10f80*/  LOP3.LUT R102, R173, R102, RZ, 0x3c, !PT ;  /* 0x00000066ad667212 */ /* 0x000fc400078e3cff */
[----:B------:R-:W-:Y:S02]  /*10f90*/  IADD3 R110, P4, R126, 0x8040, RZ ;  /* 0x000080407e6e7810 */ /* 0x000fe40007f9e0ff */
[----:B------:R-:W-:Y:S02]  /*10fa0*/  SHF.R.U64 R15, R15, 0x3, RZ ;  /* 0x000000030f0f7819 */ /* 0x000fe400000012ff */
[----:B------:R-:W-:Y:S02]  /*10fb0*/  LOP3.LUT R86, R179, 0x380, RZ, 0xc0, !PT ;  /* 0x00000380b3567812 */ /* 0x000fe400078ec0ff */
[----:B------:R-:W-:Y:S02]  /*10fc0*/  LOP3.LUT R173, R10, 0x380, RZ, 0xc0, !PT ;  /* 0x000003800aad7812 */ /* 0x000fe400078ec0ff */
[----:B------:R-:W-:Y:S02]  /*10fd0*/  LOP3.LUT R30, R30, R175, RZ, 0x3c, !PT ;  /* 0x000000af1e1e7212 */ /* 0x000fe400078e3cff */
[----:B------:R-:W-:-:S02]  /*10fe0*/  LOP3.LUT R90, R181, 0x380, RZ, 0xc0, !PT ;  /* 0x00000380b55a7812 */ /* 0x000fc400078ec0ff */
[----:B------:R-:W-:Y:S02]  /*10ff0*/  LOP3.LUT R174, R151, 0x380, RZ, 0xc0, !PT ;  /* 0x0000038097ae7812 */ /* 0x000fe400078ec0ff */
[----:B------:R-:W-:Y:S02]  /*11000*/  LOP3.LUT R94, R183, 0x380, RZ, 0xc0, !PT ;  /* 0x00000380b75e7812 */ /* 0x000fe400078ec0ff */
[----:B------:R-:W-:Y:S02]  /*11010*/  LOP3.LUT R175, R106, 0x380, RZ, 0xc0, !PT ;  /* 0x000003806aaf7812 */ /* 0x000fe400078ec0ff */
[C---:B------:R-:W-:Y:S02]  /*11020*/  IADD3 R114, P5, R126.reuse, 0x8060, RZ ;  /* 0x000080607e727810 */ /* 0x040fe40007fbe0ff */
[C---:B------:R-:W-:Y:S02]  /*11030*/  IADD3 R122, P1, R126.reuse, 0xc020, RZ ;  /* 0x0000c0207e7a7810 */ /* 0x040fe40007f3e0ff */
[----:B------:R-:W-:Y:S01]  /*11040*/  IADD3 R14, P3, R126, 0xc060, RZ ;  /* 0x0000c0607e0e7810 */ /* 0x000fe20007f7e0ff */
[--C-:B------:R-:W-:Y:S01]  /*11050*/  IMAD.X R115, RZ, RZ, R127.reuse, P5 ;  /* 0x000000ffff737224 */ /* 0x100fe200028e067f */
[----:B------:R-:W-:Y:S01]  /*11060*/  LOP3.LUT R38, R38, R177, RZ, 0x3c, !PT ;  /* 0x000000b126267212 */ /* 0x000fe200078e3cff */
[----:B------:R-:W-:Y:S01]  /*11070*/  IMAD.X R123, RZ, RZ, R127, P1 ;  /* 0x000000ffff7b7224 */ /* 0x000fe200008e067f */
[----:B------:R-:W-:-:S02]  /*11080*/  LOP3.LUT R98, R185, 0x380, RZ, 0xc0, !PT ;  /* 0x00000380b9627812 */ /* 0x000fc400078ec0ff */
[----:B------:R-:W-:Y:S01]  /*11090*/  LOP3.LUT R126, R15, R126, RZ, 0x3c, !PT ;  /* 0x0000007e0f7e7212 */ /* 0x000fe200078e3cff */
[----:B------:R-:W-:Y:S01]  /*110a0*/  IMAD.X R15, RZ, RZ, R127, P3 ;  /* 0x000000ffff0f7224 */ /* 0x000fe200018e067f */
[----:B------:R-:W-:Y:S02]  /*110b0*/  SHF.R.U64 R86, R86, 0x3, RZ ;  /* 0x0000000356567819 */ /* 0x000fe400000012ff */
[----:B------:R-:W-:Y:S02]  /*110c0*/  LOP3.LUT R177, R110, 0x380, RZ, 0xc0, !PT ;  /* 0x000003806eb17812 */ /* 0x000fe400078ec0ff */
[----:B------:R-:W-:Y:S02]  /*110d0*/  SHF.R.U64 R173, R173, 0x3, RZ ;  /* 0x00000003adad7819 */ /* 0x000fe400000012ff */
[----:B------:R-:W-:Y:S02]  /*110e0*/  SHF.R.U64 R90, R90, 0x3, RZ ;  /* 0x000000035a5a7819 */ /* 0x000fe400000012ff */
[----:B------:R-:W-:-:S02]  /*110f0*/  SHF.R.U64 R174, R174, 0x3, RZ ;  /* 0x00000003aeae7819 */ /* 0x000fc400000012ff */
[----:B------:R-:W-:Y:S02]  /*11100*/  SHF.R.U64 R94, R94, 0x3, RZ ;  /* 0x000000035e5e7819 */ /* 0x000fe400000012ff */
[----:B------:R-:W-:Y:S02]  /*11110*/  SHF.R.U64 R175, R175, 0x3, RZ ;  /* 0x00000003afaf7819 */ /* 0x000fe400000012ff */
[----:B------:R-:W-:Y:S02]  /*11120*/  SHF.R.U64 R98, R98, 0x3, RZ ;  /* 0x0000000362627819 */ /* 0x000fe400000012ff */
[----:B------:R-:W-:Y:S02]  /*11130*/  LOP3.LUT R86, R86, R179, RZ, 0x3c, !PT ;  /* 0x000000b356567212 */ /* 0x000fe400078e3cff */
[----:B------:R-:W-:Y:S02]  /*11140*/  SHF.R.U64 R177, R177, 0x3, RZ ;  /* 0x00000003b1b17819 */ /* 0x000fe400000012ff */
[----:B------:R-:W-:-:S02]  /*11150*/  LOP3.LUT R118, R173, R10, RZ, 0x3c, !PT ;  /* 0x0000000aad767212 */ /* 0x000fc400078e3cff */
[----:B------:R-:W-:Y:S02]  /*11160*/  MOV R126, R126 ;  /* 0x0000007e007e7202 */ /* 0x000fe40000000f00 */
[----:B------:R-:W-:Y:S02]  /*11170*/  IADD3.X R11, RZ, R127, RZ, P2, !PT ;  /* 0x0000007fff0b7210 */ /* 0x000fe400017fe4ff */
[----:B------:R-:W-:Y:S01]  /*11180*/  LOP3.LUT R90, R90, R181, RZ, 0x3c, !PT ;  /* 0x000000b55a5a7212 */ /* 0x000fe200078e3cff */
[----:B------:R0:W-:Y:S01]  /*11190*/  STSM.16.M88.4 [R126], R24 ;  /* 0x000000187e007844 */ /* 0x0001e20000000200 */
[----:B------:R-:W-:Y:S02]  /*111a0*/  LOP3.LUT R179, R114, 0x380, RZ, 0xc0, !PT ;  /* 0x0000038072b37812 */ /* 0x000fe400078ec0ff */
[----:B------:R-:W-:Y:S02]  /*111b0*/  LOP3.LUT R10, R174, R151, RZ, 0x3c, !PT ;  /* 0x00000097ae0a7212 */ /* 0x000fe400078e3cff */
[----:B------:R-:W-:-:S02]  /*111c0*/  MOV R21, R20 ;  /* 0x0000001400157202 */ /* 0x000fc40000000f00 */
[----:B------:R-:W-:Y:S02]  /*111d0*/  LOP3.LUT R94, R94, R183, RZ, 0x3c, !PT ;  /* 0x000000b75e5e7212 */ /* 0x000fe400078e3cff */
[----:B------:R-:W-:Y:S01]  /*111e0*/  LOP3.LUT R106, R175, R106, RZ, 0x3c, !PT ;  /* 0x0000006aaf6a7212 */ /* 0x000fe200078e3cff */
[----:B------:R-:W-:Y:S01]  /*111f0*/  STSM.16.M88.4 [R21], R32 ;  /* 0x0000002015007844 */ /* 0x000fe20000000200 */
[----:B------:R-:W-:Y:S02]  /*11200*/  MOV R30, R30 ;  /* 0x0000001e001e7202 */ /* 0x000fe40000000f00 */
[----:B------:R-:W-:Y:S02]  /*11210*/  LOP3.LUT R98, R98, R185, RZ, 0x3c, !PT ;  /* 0x000000b962627212 */ /* 0x000fe400078e3cff */
[----:B------:R-:W-:Y:S01]  /*11220*/  LOP3.LUT R175, R122, 0x380, RZ, 0xc0, !PT ;  /* 0x000003807aaf7812 */ /* 0x000fe200078ec0ff */
[----:B------:R1:W-:Y:S01]  /*11230*/  STSM.16.M88.4 [R30], R40 ;  /* 0x000000281e007844 */ /* 0x0003e20000000200 */
[----:B------:R-:W-:-:S02]  /*11240*/  MOV R38, R38 ;  /* 0x0000002600267202 */ /* 0x000fc40000000f00 */
[----:B------:R-:W-:Y:S02]  /*11250*/  LOP3.LUT R110, R177, R110, RZ, 0x3c, !PT ;  /* 0x0000006eb16e7212 */ /* 0x000fe400078e3cff */
[----:B------:R-:W-:Y:S01]  /*11260*/  MOV R86, R86 ;  /* 0x0000005600567202 */ /* 0x000fe20000000f00 */
[----:B------:R-:W-:Y:S01]  /*11270*/  STSM.16.M88.4 [R38], R48 ;  /* 0x0000003026007844 */ /* 0x000fe20000000200 */
[----:B------:R-:W-:Y:S02]  /*11280*/  SHF.R.U64 R179, R179, 0x3, RZ ;  /* 0x00000003b3b37819 */ /* 0x000fe400000012ff */
[----:B------:R-:W-:Y:S01]  /*11290*/  LOP3.LUT R177, R14, 0x380, RZ, 0xc0, !PT ;  /* 0x000003800eb17812 */ /* 0x000fe200078ec0ff */
[----:B------:R-:W-:Y:S01]  /*112a0*/  STSM.16.M88.4 [R86], R56 ;  /* 0x0000003856007844 */ /* 0x000fe20000000200 */
[----:B------:R-:W-:Y:S02]  /*112b0*/  MOV R90, R90 ;  /* 0x0000005a005a7202 */ /* 0x000fe40000000f00 */
[----:B------:R-:W-:-:S02]  /*112c0*/  MOV R20, R10 ;  /* 0x0000000a00147202 */ /* 0x000fc40000000f00 */
[----:B------:R-:W-:Y:S01]  /*112d0*/  MOV R94, R94 ;  /* 0x0000005e005e7202 */ /* 0x000fe20000000f00 */
[----:B------:R-:W-:Y:S01]  /*112e0*/  STSM.16.M88.4 [R90], R64 ;  /* 0x000000405a007844 */ /* 0x000fe20000000200 */
[----:B------:R-:W-:Y:S02]  /*112f0*/  F2FP.F16.F32.PACK_AB R10, R77, R159 ;  /* 0x0000009f4d0a723e */ /* 0x000fe400000000ff */
[----:B------:R-:W-:Y:S01]  /*11300*/  F2FP.F16.F32.PACK_AB R11, R79, R78 ;  /* 0x0000004e4f0b723e */ /* 0x000fe200000000ff */
[----:B------:R-:W-:Y:S01]  /*11310*/  IMAD.MOV.U32 R79, RZ, RZ, RZ ;  /* 0x000000ffff4f7224 */ /* 0x000fe200078e00ff */
[----:B------:R-:W-:Y:S02]  /*11320*/  SHF.R.U64 R175, R175, 0x3, RZ ;  /* 0x00000003afaf7819 */ /* 0x000fe400000012ff */
[----:B------:R-:W-:Y:S01]  /*11330*/  MOV R98, R98 ;  /* 0x0000006200627202 */ /* 0x000fe20000000f00 */
[----:B------:R2:W-:Y:S01]  /*11340*/  STSM.16.M88.4 [R94], R8 ;  /* 0x000000085e007844 */ /* 0x0005e20000000200 */
[----:B0-----:R-:W-:-:S02]  /*11350*/  F2FP.F16.F32.PACK_AB R24, R81, R160 ;  /* 0x000000a05118723e */ /* 0x001fc400000000ff */
[----:B------:R-:W-:Y:S02]  /*11360*/  F2FP.F16.F32.PACK_AB R25, R83, R82 ;  /* 0x000000525319723e */ /* 0x000fe400000000ff */
[----:B------:R-:W-:Y:S02]  /*11370*/  F2FP.F16.F32.PACK_AB R26, R85, R161 ;  /* 0x000000a1551a723e */ /* 0x000fe400000000ff */
[----:B------:R-:W-:Y:S02]  /*11380*/  F2FP.F16.F32.PACK_AB R27, R54, R46 ;  /* 0x0000002e361b723e */ /* 0x000fe400000000ff */
[----:B------:R-:W-:Y:S02]  /*11390*/  IADD3.X R111, RZ, R127, RZ, P4, !PT ;  /* 0x0000007fff6f7210 */ /* 0x000fe400027fe4ff */
[----:B------:R-:W-:Y:S01]  /*113a0*/  LOP3.LUT R114, R179, R114, RZ, 0x3c, !PT ;  /* 0x00000072b3727212 */ /* 0x000fe200078e3cff */
[----:B------:R0:W-:Y:S01]  /*113b0*/  STSM.16.M88.4 [R98], R24 ;  /* 0x0000001862007844 */ /* 0x0001e20000000200 */
[----:B------:R-:W-:-:S02]  /*113c0*/  SHF.R.U64 R177, R177, 0x3, RZ ;  /* 0x00000003b1b17819 */ /* 0x000fc400000012ff */
[----:B------:R-:W-:Y:S02]  /*113d0*/  MOV R102, R102 ;  /* 0x0000006600667202 */ /* 0x000fe40000000f00 */
[----:B-1----:R-:W-:Y:S02]  /*113e0*/  F2FP.F16.F32.PACK_AB R30, R93, R163 ;  /* 0x000000a35d1e723e */ /* 0x002fe400000000ff */
[----:B------:R-:W-:Y:S02]  /*113f0*/  F2FP.F16.F32.PACK_AB R31, R88, R84 ;  /* 0x00000054581f723e */ /* 0x000fe400000000ff */
[----:B------:R-:W-:Y:S02]  /*11400*/  LOP3.LUT R122, R175, R122, RZ, 0x3c, !PT ;  /* 0x0000007aaf7a7212 */ /* 0x000fe400078e3cff */
[----:B------:R-:W-:Y:S01]  /*11410*/  MOV R106, R106 ;  /* 0x0000006a006a7202 */ /* 0x000fe20000000f00 */
[----:B------:R1:W-:Y:S01]  /*11420*/  STSM.16.M88.4 [R102], R28 ;  /* 0x0000001c66007844 */ /* 0x0003e20000000200 */
[----:B------:R-:W-:-:S02]  /*11430*/  F2FP.F16.F32.PACK_AB R32, R97, R164 ;  /* 0x000000a46120723e */ /* 0x000fc400000000ff */
[----:B------:R-:W-:Y:S02]  /*11440*/  F2FP.F16.F32.PACK_AB R33, R96, R92 ;  /* 0x0000005c6021723e */ /* 0x000fe400000000ff */
[----:B------:R-:W-:Y:S02]  /*11450*/  F2FP.F16.F32.PACK_AB R34, R101, R165 ;  /* 0x000000a56522723e */ /* 0x000fe400000000ff */
[----:B------:R-:W-:Y:S02]  /*11460*/  F2FP.F16.F32.PACK_AB R35, R104, R100 ;  /* 0x000000646823723e */ /* 0x000fe400000000ff */
[----:B------:R-:W-:Y:S02]  /*11470*/  MOV R110, R110 ;  /* 0x0000006e006e7202 */ /* 0x000fe40000000f00 */
[----:B--2---:R-:W-:Y:S01]  /*11480*/  F2FP.F16.F32.PACK_AB R8, R105, R166 ;  /* 0x000000a66908723e */ /* 0x004fe200000000ff */
[----:B------:R1:W-:Y:S01]  /*11490*/  STSM.16.M88.4 [R106], R32 ;  /* 0x000000206a007844 */ /* 0x0003e20000000200 */
[----:B------:R-:W-:-:S02]  /*114a0*/  F2FP.F16.F32.PACK_AB R9, R112, R108 ;  /* 0x0000006c7009723e */ /* 0x000fc400000000ff */
[----:B------:R-:W-:Y:S02]  /*114b0*/  F2FP.F16.F32.PACK_AB R10, R109, R167 ;  /* 0x000000a76d0a723e */ /* 0x000fe400000000ff */
[----:B------:R-:W-:Y:S02]  /*114c0*/  F2FP.F16.F32.PACK_AB R11, R120, R116 ;  /* 0x00000074780b723e */ /* 0x000fe400000000ff */
[----:B------:R-:W-:Y:S02]  /*114d0*/  LOP3.LUT R14, R177, R14, RZ, 0x3c, !PT ;  /* 0x0000000eb10e7212 */ /* 0x000fe400078e3cff */
[----:B------:R-:W-:Y:S01]  /*114e0*/  MOV R114, R114 ;  /* 0x0000007200727202 */ /* 0x000fe20000000f00 */
[----:B------:R1:W-:Y:S01]  /*114f0*/  STSM.16.M88.4 [R110], R8 ;  /* 0x000000086e007844 */ /* 0x0003e20000000200 */
[----:B0-----:R-:W-:Y:S02]  /*11500*/  F2FP.F16.F32.PACK_AB R24, R113, R168 ;  /* 0x000000a87118723e */ /* 0x001fe400000000ff */
[----:B------:R-:W-:-:S02]  /*11510*/  F2FP.F16.F32.PACK_AB R25, R128, R124 ;  /* 0x0000007c8019723e */ /* 0x000fc400000000ff */
[----:B------:R-:W-:Y:S02]  /*11520*/  F2FP.F16.F32.PACK_AB R26, R117, R169 ;  /* 0x000000a9751a723e */ /* 0x000fe400000000ff */
[----:B------:R-:W-:Y:S02]  /*11530*/  F2FP.F16.F32.PACK_AB R27, R153, R152 ;  /* 0x00000098991b723e */ /* 0x000fe400000000ff */
[----:B------:R-:W-:Y:S02]  /*11540*/  MOV R118, R118 ;  /* 0x0000007600767202 */ /* 0x000fe40000000f00 */
[----:B------:R-:W-:Y:S01]  /*11550*/  F2FP.F16.F32.PACK_AB R38, R125, R171 ;  /* 0x000000ab7d26723e */ /* 0x000fe200000000ff */
[----:B------:R1:W-:Y:S01]  /*11560*/  STSM.16.M88.4 [R114], R24 ;  /* 0x0000001872007844 */ /* 0x0003e20000000200 */
[----:B------:R-:W-:Y:S02]  /*11570*/  F2FP.F16.F32.PACK_AB R39, R157, R156 ;  /* 0x0000009c9d27723e */ /* 0x000fe400000000ff */
[----:B------:R-:W-:-:S02]  /*11580*/  ISETP.NE.U32.AND P0, PT, RZ, UR4, PT ;  /* 0x00000004ff007c0c */ /* 0x000fc4000bf05070 */
[----:B------:R-:W-:Y:S01]  /*11590*/  IADD3 R6, P1, R218, UR4, RZ ;  /* 0x00000004da067c10 */ /* 0x000fe2000ff3e0ff */
[----:B------:R1:W-:Y:S01]  /*115a0*/  STSM.16.M88.4 [R118], R36 ;  /* 0x0000002476007844 */ /* 0x0003e20000000200 */
[----:B------:R-:W-:Y:S02]  /*115b0*/  MOV R122, R122 ;  /* 0x0000007a007a7202 */ /* 0x000fe40000000f00 */
[----:B------:R-:W-:Y:S02]  /*115c0*/  F2FP.F16.F32.PACK_AB R173, R131, R130 ;  /* 0x0000008283ad723e */ /* 0x000fe400000000ff */
[----:B------:R-:W-:Y:S02]  /*115d0*/  F2FP.F16.F32.PACK_AB R174, R133, R132 ;  /* 0x0000008485ae723e */ /* 0x000fe400000000ff */
[----:B------:R-:W-:Y:S02]  /*115e0*/  F2FP.F16.F32.PACK_AB R175, R135, R134 ;  /* 0x0000008687af723e */ /* 0x000fe400000000ff */
[----:B------:R-:W-:-:S02]  /*115f0*/  MOV R14, R14 ;  /* 0x0000000e000e7202 */ /* 0x000fc40000000f00 */
[----:B------:R-:W-:Y:S01]  /*11600*/  ISETP.NE.AND.EX P0, PT, RZ, UR5, PT, P0 ;  /* 0x00000005ff007c0c */ /* 0x000fe2000bf05300 */
[----:B------:R1:W-:Y:S01]  /*11610*/  STSM.16.M88.4 [R122], R172 ;  /* 0x000000ac7a007844 */ /* 0x0003e20000000200 */
[----:B------:R-:W-:Y:S01]  /*11620*/  IADD3.X R7, R219, UR5, RZ, P1, !PT ;  /* 0x00000005db077c10 */ /* 0x000fe20008ffe4ff */
[----:B------:R-:W-:Y:S02]  /*11630*/  ULDC.64 UR4, c[0x0][0xbe0] ;  /* 0x0002f80000047ab9 */ /* 0x000fe40000000a00 */
[----:B------:R1:W-:Y:S01]  /*11640*/  STSM.16.M88.4 [R20], R136 ;  /* 0x0000008814007844 */ /* 0x0003e20000000200 */
[----:B------:R-:W-:-:S03]  /*11650*/  ISETP.NE.U32.AND P1, PT, RZ, UR4, PT ;  /* 0x00000004ff007c0c */ /* 0x000fc6000bf25070 */
[----:B------:R1:W-:Y:S01]  /*11660*/  STSM.16.M88.4 [R14], R144 ;  /* 0x000000900e007844 */ /* 0x0003e20000000200 */
[----:B------:R-:W-:Y:S01]  /*11670*/  BAR.SYNC.DEFER_BLOCKING 0x1, 0x100 ;  /* 0x0044000000007b1d */ /* 0x000fe20000010000 */
[----:B------:R-:W-:-:S13]  /*11680*/  ISETP.NE.AND.EX P1, PT, RZ, UR5, PT, P1 ;  /* 0x00000005ff007c0c */ /* 0x000fda000bf25310 */
[----:B------:R-:W-:Y:S01]  /*11690*/  @P1 IADD3 R218, P2, R218, UR4, RZ ;  /* 0x00000004dada1c10 */ /* 0x000fe2000ff5e0ff */
[----:B------:R-:W-:Y:S02]  /*116a0*/  ULDC UR4, c[0x0][0xa88] ;  /* 0x0002a20000047ab9 */ /* 0x000fe40000000800 */
[----:B------:R-:W-:Y:S02]  /*116b0*/  MOV R0, UR4 ;  /* 0x0000000400007c02 */ /* 0x000fe40008000f00 */
[----:B------:R-:W-:Y:S01]  /*116c0*/  @P1 IADD3.X R219, R219, UR5, RZ, P2, !PT ;  /* 0x00000005dbdb1c10 */ /* 0x000fe200097fe4ff */
[----:B------:R1:W5:Y:S01]  /*116d0*/  @P0 LDG.E R79, desc[UR40][R6.64] ;  /* 0x00000028064f0981 */ /* 0x000362000c1e1900 */
[----:B------:R-:W-:-:S03]  /*116e0*/  IMAD R5, R206, 0x40, R205 ;  /* 0x00000040ce057824 */ /* 0x000fc600078e02cd */
[----:B------:R1:W5:Y:S01]  /*116f0*/  @P1 LDG.E R0, desc[UR40][R218.64] ;  /* 0x00000028da001981 */ /* 0x000362000c1e1900 */
[----:B------:R-:W-:-:S03]  /*11700*/  IMAD.WIDE R12, R5, 0x2, R12 ;  /* 0x00000002050c7825 */ /* 0x000fc600078e020c */
[----:B------:R-:W-:Y:S01]  /*11710*/  IADD3 R15, P4, R12, 0x1000, RZ ;  /* 0x000010000c0f7810 */ /* 0x000fe20007f9e0ff */
[----:B------:R-:W-:-:S12]  /*11720*/  @P1 BRA `(.L_x_3882) ;  /* 0x0000000000101947 */ /* 0x000fd80003800000 */
[----:B------:R-:W-:Y:S05]  /*11730*/  @!P0 BRA `(.L_x_3882) ;  /* 0x00000000000c8947 */ /* 0x000fea0003800000 */
[----:B------:R-:W2:Y:S04]  /*11740*/  LDG.E R5, desc[UR40][R6.64] ;  /* 0x0000002806057981 */ /* 0x000ea8000c1e1900 */
[----:B-----5:R-:W2:Y:S02]  /*11750*/  LDG.E R0, desc[UR40][R6.64+0x4] ;  /* 0x0000042806007981 */ /* 0x020ea4000c1e1900 */
[----:B--2---:R-:W-:-:S07]  /*11760*/  IMAD.IADD R0, R0, 0x1, -R5 ;  /* 0x0000000100007824 */ /* 0x004fce00078e0a05 */
.L_x_3882:
[----:B------:R-:W-:Y:S01]  /*11770*/  SHF.R.S32.HI R80, RZ, 0x1f, R213 ;  /* 0x0000001fff507819 */ /* 0x000fe200000114d5 */
[----:B------:R-:W-:Y:S01]  /*11780*/  ULDC.64 UR4, c[0x0][0xb70] ;  /* 0x0002dc0000047ab9 */ /* 0x000fe20000000a00 */
[--C-:B-----5:R-:W-:Y:S01]  /*11790*/  SHF.R.S32.HI R21, RZ, 0x1f, R79.reuse ;  /* 0x0000001fff157819 */ /* 0x120fe2000001144f */
[----:B-1----:R-:W-:Y:S01]  /*117a0*/  IMAD.MOV.U32 R20, RZ, RZ, R79 ;  /* 0x000000ffff147224 */ /* 0x002fe200078e004f */
[----:B------:R-:W-:Y:S01]  /*117b0*/  SEL R234, R234, RZ, !P0 ;  /* 0x000000ffeaea7207 */ /* 0x000fe20004000000 */
[----:B------:R-:W-:Y:S01]  /*117c0*/  IMAD R6, R80, UR4, RZ ;  /* 0x0000000450067c24 */ /* 0x000fe2000f8e02ff */
[----:B------:R-:W-:Y:S02]  /*117d0*/  SEL R220, R220, RZ, !P0 ;  /* 0x000000ffdcdc7207 */ /* 0x000fe40004000000 */
[C---:B------:R-:W-:Y:S01]  /*117e0*/  IADD3 R29, P0, R12.reuse, 0x3000, RZ ;  /* 0x000030000c1d7810 */ /* 0x040fe20007f1e0ff */
[C---:B------:R-:W-:Y:S01]  /*117f0*/  IMAD R5, R213.reuse, UR5, R6 ;  /* 0x00000005d5057c24 */ /* 0x040fe2000f8e0206 */
[----:B------:R-:W-:Y:S01]  /*11800*/  IADD3 R25, P5, R12, 0x2000, RZ ;  /* 0x000020000c197810 */ /* 0x000fe20007fbe0ff */
[----:B------:R-:W-:Y:S01]  /*11810*/  IMAD.WIDE.U32 R6, R213, UR4, R20 ;  /* 0x00000004d5067c25 */ /* 0x000fe2000f8e0014 */
[----:B------:R-:W-:Y:S01]  /*11820*/  ULDC.64 UR4, c[0x0][0xb78] ;  /* 0x0002de0000047ab9 */ /* 0x000fe20000000a00 */
[----:B------:R-:W-:-:S02]  /*11830*/  LEA R9, R229, R212, 0x7 ;  /* 0x000000d4e5097211 */ /* 0x000fc400078e38ff */
[----:B------:R-:W-:Y:S01]  /*11840*/  IMAD.IADD R7, R7, 0x1, R5 ;  /* 0x0000000107077824 */ /* 0x000fe200078e0205 */
[----:B------:R-:W-:Y:S01]  /*11850*/  IADD3 R37, P2, R12, 0x5000, RZ ;  /* 0x000050000c257810 */ /* 0x000fe20007f5e0ff */
[----:B------:R-:W-:Y:S01]  /*11860*/  IMAD R5, R234, UR4, RZ ;  /* 0x00000004ea057c24 */ /* 0x000fe2000f8e02ff */
[----:B------:R-:W-:Y:S01]  /*11870*/  IADD3 R33, P1, R12, 0x4000, RZ ;  /* 0x000040000c217810 */ /* 0x000fe20007f3e0ff */
[C---:B------:R-:W-:Y:S01]  /*11880*/  IMAD.WIDE.U32 R6, R220.reuse, UR4, R6 ;  /* 0x00000004dc067c25 */ /* 0x040fe2000f8e0006 */
[----:B------:R-:W-:Y:S02]  /*11890*/  LOP3.LUT R28, R29, 0x380, RZ, 0xc0, !PT ;  /* 0x000003801d1c7812 */ /* 0x000fe400078ec0ff */
[----:B------:R-:W-:Y:S01]  /*118a0*/  LOP3.LUT R14, R15, 0x380, RZ, 0xc0, !PT ;  /* 0x000003800f0e7812 */ /* 0x000fe200078ec0ff */
[----:B------:R-:W-:Y:S01]  /*118b0*/  IMAD R8, R220, UR5, R5 ;  /* 0x00000005dc087c24 */ /* 0x000fe2000f8e0205 */
[----:B------:R-:W-:Y:S01]  /*118c0*/  LOP3.LUT R24, R25, 0x380, RZ, 0xc0, !PT ;  /* 0x0000038019187812 */ /* 0x000fe200078ec0ff */
[----:B------:R-:W-:Y:S01]  /*118d0*/  ULDC.64 UR4, c[0x0][0xb40] ;  /* 0x0002d00000047ab9 */ /* 0x000fe20000000a00 */
[----:B------:R-:W-:-:S02]  /*118e0*/  SHF.R.S32.HI R5, RZ, 0x1f, R9 ;  /* 0x0000001fff057819 */ /* 0x000fc40000011409 */
[----:B------:R-:W-:Y:S02]  /*118f0*/  IADD3 R6, P3, R9, R6, RZ ;  /* 0x0000000609067210 */ /* 0x000fe40007f7e0ff */
[----:B------:R-:W-:Y:S02]  /*11900*/  LOP3.LUT R36, R37, 0x380, RZ, 0xc0, !PT ;  /* 0x0000038025247812 */ /* 0x000fe400078ec0ff */
[----:B------:R-:W-:Y:S02]  /*11910*/  LOP3.LUT R32, R33, 0x380, RZ, 0xc0, !PT ;  /* 0x0000038021207812 */ /* 0x000fe400078ec0ff */
[----:B------:R-:W-:Y:S02]  /*11920*/  SHF.R.U64 R28, R28, 0x3, RZ ;  /* 0x000000031c1c7819 */ /* 0x000fe400000012ff */
[----:B------:R-:W-:Y:S02]  /*11930*/  SHF.R.U64 R14, R14, 0x3, RZ ;  /* 0x000000030e0e7819 */ /* 0x000fe400000012ff */
[----:B------:R-:W-:-:S02]  /*11940*/  SHF.R.U64 R24, R24, 0x3, RZ ;  /* 0x0000000318187819 */ /* 0x000fc400000012ff */
[----:B------:R-:W-:Y:S02]  /*11950*/  IADD3.X R5, R5, R7, R8, P3, !PT ;  /* 0x0000000705057210 */ /* 0x000fe40001ffe408 */
[----:B------:R-:W-:Y:S02]  /*11960*/  SHF.R.U64 R36, R36, 0x3, RZ ;  /* 0x0000000324247819 */ /* 0x000fe400000012ff */
[----:B------:R-:W-:Y:S02]  /*11970*/  LEA R54, P3, R6, UR4, 0x2 ;  /* 0x0000000406367c11 */ /* 0x000fe4000f8610ff */
        /* <DEDUP_REMOVED lines=9> */
[----:B------:R-:W-:Y:S01]  /*11a10*/  LEA.HI.X R55, R6, UR5, R5, 0x2, P3 ;  /* 0x0000000506377c11 */ /* 0x000fe200098f1405 */
[----:B------:R-:W-:Y:S01]  /*11a20*/  VIADD R5, R9, 0x8 ;  /* 0x0000000809057836 */ /* 0x000fe20000000000 */
[C---:B------:R-:W-:Y:S01]  /*11a30*/  IADD3 R7, P0, R12.reuse, 0x9000, RZ ;  /* 0x000090000c077810 */ /* 0x040fe20007f1e0ff */
[----:B------:R-:W-:Y:S01]  /*11a40*/  ULDC.64 UR4, c[0x0][0xaa0] ;  /* 0x0002a80000047ab9 */ /* 0x000fe20000000a00 */
[----:B------:R-:W-:-:S02]  /*11a50*/  IADD3 R41, P3, R12, 0x6000, RZ ;  /* 0x000060000c297810 */ /* 0x000fc40007f7e0ff */
[C---:B------:R-:W-:Y:S02]  /*11a60*/  IADD3 R45, P4, R12.reuse, 0x7000, RZ ;  /* 0x000070000c2d7810 */ /* 0x040fe40007f9e0ff */
[----:B------:R-:W-:Y:S02]  /*11a70*/  IADD3 R49, P5, R12, 0x8000, RZ ;  /* 0x000080000c317810 */ /* 0x000fe40007fbe0ff */
[----:B------:R-:W-:Y:S02]  /*11a80*/  LOP3.LUT R32, R32, R33, RZ, 0x3c, !PT ;  /* 0x0000002120207212 */ /* 0x000fe400078e3cff */
[----:B------:R-:W-:Y:S02]  /*11a90*/  IADD3 R57, P2, R12, 0xb000, RZ ;  /* 0x0000b0000c397810 */ /* 0x000fe40007f5e0ff */
[----:B------:R-:W-:Y:S02]  /*11aa0*/  IADD3.X R33, RZ, R13, RZ, P1, !PT ;  /* 0x0000000dff217210 */ /* 0x000fe40000ffe4ff */
[----:B------:R-:W-:-:S02]  /*11ab0*/  LOP3.LUT R6, R7, 0x380, RZ, 0xc0, !PT ;  /* 0x0000038007067812 */ /* 0x000fc400078ec0ff */
[----:B------:R-:W-:Y:S02]  /*11ac0*/  IADD3 R53, P1, R12, 0xa000, RZ ;  /* 0x0000a0000c357810 */ /* 0x000fe40007f3e0ff */
[----:B------:R-:W-:Y:S02]  /*11ad0*/  LOP3.LUT R40, R41, 0x380, RZ, 0xc0, !PT ;  /* 0x0000038029287812 */ /* 0x000fe400078ec0ff */
[----:B------:R-:W-:Y:S02]  /*11ae0*/  LOP3.LUT R44, R45, 0x380, RZ, 0xc0, !PT ;  /* 0x000003802d2c7812 */ /* 0x000fe400078ec0ff */
[----:B------:R-:W-:Y:S02]  /*11af0*/  LOP3.LUT R48, R49, 0x380, RZ, 0xc0, !PT ;  /* 0x0000038031307812 */ /* 0x000fe400078ec0ff */
[----:B------:R-:W-:Y:S02]  /*11b00*/  LOP3.LUT R56, R57, 0x380, RZ, 0xc0, !PT ;  /* 0x0000038039387812 */ /* 0x000fe400078ec0ff */
[----:B------:R-:W-:-:S02]  /*11b10*/  SHF.R.U64 R6, R6, 0x3, RZ ;  /* 0x0000000306067819 */ /* 0x000fc400000012ff */
[----:B------:R-:W-:Y:S02]  /*11b20*/  LOP3.LUT R52, R53, 0x380, RZ, 0xc0, !PT ;  /* 0x0000038035347812 */ /* 0x000fe400078ec0ff */
[----:B------:R-:W-:Y:S02]  /*11b30*/  SHF.R.U64 R40, R40, 0x3, RZ ;  /* 0x0000000328287819 */ /* 0x000fe400000012ff */
[----:B------:R-:W-:Y:S02]  /*11b40*/  SHF.R.U64 R44, R44, 0x3, RZ ;  /* 0x000000032c2c7819 */ /* 0x000fe400000012ff */
[----:B------:R-:W-:Y:S02]  /*11b50*/  SHF.R.U64 R48, R48, 0x3, RZ ;  /* 0x0000000330307819 */ /* 0x000fe400000012ff */
[----:B------:R-:W-:Y:S02]  /*11b60*/  SHF.R.U64 R56, R56, 0x3, RZ ;  /* 0x0000000338387819 */ /* 0x000fe400000012ff */
[----:B------:R-:W-:Y:S01]  /*11b70*/  LOP3.LUT R6, R6, R7, RZ, 0x3c, !PT ;  /* 0x0000000706067212 */ /* 0x000fe200078e3cff */
[----:B------:R-:W-:Y:S01]  /*11b80*/  IMAD.X R7, RZ, RZ, R13, P0 ;  /* 0x000000ffff077224 */ /* 0x000fe200000e060d */
[----:B------:R-:W-:-:S02]  /*11b90*/  SHF.R.U64 R52, R52, 0x3, RZ ;  /* 0x0000000334347819 */ /* 0x000fc400000012ff */
[----:B------:R-:W-:Y:S01]  /*11ba0*/  LOP3.LUT R40, R40, R41, RZ, 0x3c, !PT ;  /* 0x0000002928287212 */ /* 0x000fe200078e3cff */
[--C-:B------:R-:W-:Y:S01]  /*11bb0*/  IMAD.X R41, RZ, RZ, R13.reuse, P3 ;  /* 0x000000ffff297224 */ /* 0x100fe200018e060d */
[----:B------:R-:W-:Y:S01]  /*11bc0*/  LOP3.LUT R44, R44, R45, RZ, 0x3c, !PT ;  /* 0x0000002d2c2c7212 */ /* 0x000fe200078e3cff */
[----:B------:R-:W-:Y:S01]  /*11bd0*/  IMAD.X R45, RZ, RZ, R13, P4 ;  /* 0x000000ffff2d7224 */ /* 0x000fe200020e060d */
[----:B------:R-:W-:Y:S02]  /*11be0*/  LOP3.LUT R48, R48, R49, RZ, 0x3c, !PT ;  /* 0x0000003130307212 */ /* 0x000fe400078e3cff */
[----:B------:R-:W-:Y:S02]  /*11bf0*/  LOP3.LUT R56, R56, R57, RZ, 0x3c, !PT ;  /* 0x0000003938387212 */ /* 0x000fe400078e3cff */
[----:B------:R-:W-:Y:S02]  /*11c00*/  IADD3.X R49, RZ, R13, RZ, P5, !PT ;  /* 0x0000000dff317210 */ /* 0x000fe40002ffe4ff */
[----:B------:R-:W-:-:S02]  /*11c10*/  LOP3.LUT P0, RZ, R236, 0x3, RZ, 0xc0, !PT ;  /* 0x00000003ecff7812 */ /* 0x000fc4000780c0ff */
[C---:B------:R-:W-:Y:S02]  /*11c20*/  IADD3 R73, P3, R12.reuse, 0xc000, RZ ;  /* 0x0000c0000c497810 */ /* 0x040fe40007f7e0ff */
[C---:B------:R-:W-:Y:S02]  /*11c30*/  IADD3 R69, P4, R12.reuse, 0xd000, RZ ;  /* 0x0000d0000c457810 */ /* 0x040fe40007f9e0ff */
[----:B------:R-:W-:Y:S02]  /*11c40*/  IADD3 R65, P5, R12, 0xe000, RZ ;  /* 0x0000e0000c417810 */ /* 0x000fe40007fbe0ff */
[----:B------:R-:W-:Y:S02]  /*11c50*/  IADD3.X R57, RZ, R13, RZ, P2, !PT ;  /* 0x0000000dff397210 */ /* 0x000fe400017fe4ff */
[----:B------:R-:W-:Y:S01]  /*11c60*/  LOP3.LUT R52, R52, R53, RZ, 0x3c, !PT ;  /* 0x0000003534347212 */ /* 0x000fe200078e3cff */
[----:B------:R-:W-:Y:S01]  /*11c70*/  IMAD.X R53, RZ, RZ, R13, P1 ;  /* 0x000000ffff357224 */ /* 0x000fe200008e060d */
[----:B------:R-:W-:-:S02]  /*11c80*/  IADD3 R10, P2, R12, 0xf000, RZ ;  /* 0x0000f0000c0a7810 */ /* 0x000fc40007f5e0ff */
[-C--:B------:R-:W-:Y:S02]  /*11c90*/  ISETP.GE.OR P1, PT, R9, R0.reuse, P0 ;  /* 0x000000000900720c */ /* 0x080fe40000726670 */
[----:B------:R-:W-:Y:S02]  /*11ca0*/  LOP3.LUT R72, R73, 0x380, RZ, 0xc0, !PT ;  /* 0x0000038049487812 */ /* 0x000fe400078ec0ff */
[----:B------:R-:W-:Y:S02]  /*11cb0*/  LOP3.LUT R68, R69, 0x380, RZ, 0xc0, !PT ;  /* 0x0000038045447812 */ /* 0x000fe400078ec0ff */
[----:B------:R-:W-:Y:S02]  /*11cc0*/  LOP3.LUT R64, R65, 0x380, RZ, 0xc0, !PT ;  /* 0x0000038041407812 */ /* 0x000fe400078ec0ff */
[----:B------:R-:W-:Y:S02]  /*11cd0*/  LOP3.LUT R9, R12, 0x380, RZ, 0xc0, !PT ;  /* 0x000003800c097812 */ /* 0x000fe400078ec0ff */
[----:B------:R-:W-:-:S02]  /*11ce0*/  ISETP.GE.OR P0, PT, R5, R0, P0 ;  /* 0x000000000500720c */ /* 0x000fc40000706670 */
[----:B------:R-:W-:Y:S01]  /*11cf0*/  LOP3.LUT R5, R10, 0x380, RZ, 0xc0, !PT ;  /* 0x000003800a057812 */ /* 0x000fe200078ec0ff */
[----:B------:R-:W-:Y:S01]  /*11d00*/  IMAD.MOV.U32 R76, RZ, RZ, R205 ;  /* 0x000000ffff4c7224 */ /* 0x000fe200078e00cd */
[----:B------:R-:W-:Y:S01]  /*11d10*/  SHF.R.U64 R72, R72, 0x3, RZ ;  /* 0x0000000348487819 */ /* 0x000fe200000012ff */
[----:B------:R0:W-:Y:S01]  /*11d20*/  @!P1 STG.E desc[UR40][R54.64], R4 ;  /* 0x0000000436009986 */ /* 0x0001e2000c101928 */
[----:B------:R-:W-:Y:S02]  /*11d30*/  SHF.R.U64 R68, R68, 0x3, RZ ;  /* 0x0000000344447819 */ /* 0x000fe400000012ff */
[----:B------:R-:W-:Y:S02]  /*11d40*/  SHF.R.U64 R64, R64, 0x3, RZ ;  /* 0x0000000340407819 */ /* 0x000fe400000012ff */
[----:B------:R-:W-:Y:S02]  /*11d50*/  SHF.R.U64 R9, R9, 0x3, RZ ;  /* 0x0000000309097819 */ /* 0x000fe400000012ff */
[----:B------:R-:W-:Y:S01]  /*11d60*/  SHF.R.U64 R5, R5, 0x3, RZ ;  /* 0x0000000305057819 */ /* 0x000fe200000012ff */
[----:B------:R1:W-:Y:S01]  /*11d70*/  @!P0 STG.E desc[UR40][R54.64+0x20], R3 ;  /* 0x0000200336008986 */ /* 0x0003e2000c101928 */
        /* <DEDUP_REMOVED lines=8> */
[----:B------:R-:W-:-:S02]  /*11e00*/  IADD3.X R61, RZ, R13, RZ, P2, !PT ;  /* 0x0000000dff3d7210 */ /* 0x000fc400017fe4ff */
[----:B------:R-:W-:Y:S01]  /*11e10*/  SHF.R.S32.HI R77, RZ, 0x1f, R205 ;  /* 0x0000001fff4d7819 */ /* 0x000fe200000114cd */
[----:B------:R-:W-:Y:S01]  /*11e20*/  IMAD R78, R21, UR4, RZ ;  /* 0x00000004154e7c24 */ /* 0x000fe2000f8e02ff */
[----:B------:R-:W-:Y:S01]  /*11e30*/  LOP3.LUT R60, R5, R10, RZ, 0x3c, !PT ;  /* 0x0000000a053c7212 */ /* 0x000fe200078e3cff */
[----:B------:R-:W5:Y:S01]  /*11e40*/  LD.E.128 R12, desc[UR40][R14.64] ;  /* 0x000000280e0c7980 */ /* 0x000f62000c101d00 */
[----:B------:R-:W-:-:S03]  /*11e50*/  IMAD.WIDE.U32 R20, R79, UR4, R76 ;  /* 0x000000044f147c25 */ /* 0x000fc6000f8e004c */
[----:B------:R-:W5:Y:S04]  /*11e60*/  LD.E.128 R8, desc[UR40][R8.64] ;  /* 0x0000002808087980 */ /* 0x000f68000c101d00 */
[----:B------:R-:W5:Y:S01]  /*11e70*/  LD.E.128 R24, desc[UR40][R24.64] ;  /* 0x0000002818187980 */ /* 0x000f62000c101d00 */
        /* <DEDUP_REMOVED lines=8> */
[----:B0-----:R-:W5:Y:S04]  /*11f00*/  LD.E.128 R4, desc[UR40][R6.64] ;  /* 0x0000002806047980 */ /* 0x001f68000c101d00 */
[----:B-1----:R-:W5:Y:S04]  /*11f10*/  LD.E.128 R52, desc[UR40][R52.64] ;  /* 0x0000002834347980 */ /* 0x002f68000c101d00 */
        /* <DEDUP_REMOVED lines=11> */
[----:B------:R-:W-:-:S02]  /*11fd0*/  IMAD.IADD R21, R21, 0x1, R79 ;  /* 0x0000000115157824 */ /* 0x000fc400078e024f */
[----:B------:R-:W-:Y:S02]  /*11fe0*/  IMAD R79, R229, -0x80, R0 ;  /* 0xffffff80e54f7824 */ /* 0x000fe400078e0200 */
[----:B------:R-:W-:Y:S02]  /*11ff0*/  VIADD R0, R206, 0x40 ;  /* 0x00000040ce007836 */ /* 0x000fe40000000000 */
[----:B------:R-:W-:Y:S01]  /*12000*/  IMAD R78, R80, UR4, RZ ;  /* 0x00000004504e7c24 */ /* 0x000fe2000f8e02ff */
[CC--:B------:R-:W-:Y:S01]  /*12010*/  ISETP.GE.AND P3, PT, R206.reuse, R79.reuse, PT ;  /* 0x0000004fce00720c */ /* 0x0c0fe20003f66270 */
[C---:B------:R-:W-:Y:S01]  /*12020*/  IMAD.WIDE.U32 R20, R213.reuse, UR4, R20 ;  /* 0x00000004d5147c25 */ /* 0x040fe2000f8e0014 */
[----:B------:R-:W-:Y:S02]  /*12030*/  IADD3 R3, R206, 0x20, RZ ;  /* 0x00000020ce037810 */ /* 0x000fe40007ffe0ff */
[-C--:B------:R-:W-:Y:S01]  /*12040*/  ISETP.GE.AND P0, PT, R0, R79.reuse, PT ;  /* 0x0000004f0000720c */ /* 0x080fe20003f06270 */
[----:B------:R-:W-:Y:S01]  /*12050*/  IMAD R77, R213, UR5, R78 ;  /* 0x00000005d54d7c24 */ /* 0x000fe2000f8e024e */
[----:B------:R-:W-:Y:S01]  /*12060*/  IADD3 R0, R18, 0x22820, RZ ;  /* 0x0002282012007810 */ /* 0x000fe20007ffe0ff */
[----:B------:R-:W-:Y:S01]  /*12070*/  VIADD R76, R206, 0x60 ;  /* 0x00000060ce4c7836 */ /* 0x000fe20000000000 */
[----:B------:R-:W-:Y:S01]  /*12080*/  ULDC.64 UR4, c[0x0][0xae8] ;  /* 0x0002ba0000047ab9 */ /* 0x000fe20000000a00 */
[-C--:B------:R-:W-:Y:S01]  /*12090*/  ISETP.GE.AND P2, PT, R3, R79.reuse, PT ;  /* 0x0000004f0300720c */ /* 0x080fe20003f46270 */
[----:B------:R-:W-:Y:S01]  /*120a0*/  IMAD.IADD R21, R21, 0x1, R77 ;  /* 0x0000000115157824 */ /* 0x000fe200078e024d */
[----:B------:R-:W-:Y:S01]  /*120b0*/  PRMT R0, RZ, 0x654, R0 ;  /* 0x00000654ff007816 */ /* 0x000fe20000000000 */
[----:B------:R-:W-:Y:S01]  /*120c0*/  IMAD R3, R234, UR4, RZ ;  /* 0x00000004ea037c24 */ /* 0x000fe2000f8e02ff */
[----:B------:R-:W-:Y:S01]  /*120d0*/  ISETP.GE.AND P1, PT, R76, R79, PT ;  /* 0x0000004f4c00720c */ /* 0x000fe20003f26270 */
[C---:B------:R-:W-:Y:S01]  /*120e0*/  IMAD.WIDE.U32 R78, R220.reuse, UR4, R20 ;  /* 0x00000004dc4e7c25 */ /* 0x040fe2000f8e0014 */
[----:B------:R-:W-:Y:S01]  /*120f0*/  SHF.R.S32.HI R207, RZ, 0x1f, R206 ;  /* 0x0000001fffcf7819 */ /* 0x000fe200000114ce */
[----:B0-----:R0:W-:Y:S01]  /*12100*/  SYNCS.ARRIVE.TRANS64.RED.A1T0 RZ, [R0+URZ], RZ ;  /* 0x000000ff00ff79a7 */ /* 0x0011e2000810043f */
[----:B------:R-:W-:Y:S01]  /*12110*/  BSSY B1, `(.L_x_3883) ;  /* 0x000001b000017945 */ /* 0x000fe20003800000 */
[----:B------:R-:W-:-:S02]  /*12120*/  IMAD R3, R220, UR5, R3 ;  /* 0x00000005dc037c24 */ /* 0x000fc4000f8e0203 */
[----:B------:R-:W-:-:S04]  /*12130*/  IMAD.WIDE R76, R229, 0x80, R206 ;  /* 0x00000080e54c7825 */ /* 0x000fc800078e02ce */
[----:B------:R-:W-:Y:S01]  /*12140*/  IMAD.IADD R83, R79, 0x1, R3 ;  /* 0x000000014f537824 */ /* 0x000fe200078e0203 */
[----:B0-----:R-:W-:Y:S06]  /*12150*/  @P3 BRA `(.L_x_3884) ;  /* 0x0000000000583947 */ /* 0x001fec0003800000 */
[----:B------:R-:W-:Y:S01]  /*12160*/  ULDC.64 UR4, c[0x0][0xad8] ;  /* 0x0002b60000047ab9 */ /* 0x000fe20000000a00 */
[----:B------:R-:W-:Y:S01]  /*12170*/  IMAD.MOV.U32 R20, RZ, RZ, R78 ;  /* 0x000000ffff147224 */ /* 0x000fe200078e004e */
[----:B------:R-:W-:Y:S01]  /*12180*/  ULDC.64 UR6, c[0x0][0xa80] ;  /* 0x0002a00000067ab9 */ /* 0x000fe20000000a00 */
[----:B------:R-:W-:Y:S02]  /*12190*/  IMAD.MOV.U32 R21, RZ, RZ, R83 ;  /* 0x000000ffff157224 */ /* 0x000fe400078e0053 */
[----:B------:R-:W-:Y:S02]  /*121a0*/  IMAD R3, R77, UR4, RZ ;  /* 0x000000044d037c24 */ /* 0x000fe4000f8e02ff */
[C---:B------:R-:W-:Y:S01]  /*121b0*/  IMAD.WIDE.U32 R20, R76.reuse, UR4, R20 ;  /* 0x000000044c147c25 */ /* 0x040fe2000f8e0014 */
[----:B------:R-:W-:Y:S02]  /*121c0*/  ULDC UR4, c[0x0][0xa8c] ;  /* 0x0002a30000047ab9 */ /* 0x000fe40000000800 */
[C---:B------:R-:W-:Y:S01]  /*121d0*/  ISETP.GE.AND P5, PT, R205.reuse, UR4, PT ;  /* 0x00000004cd007c0c */ /* 0x040fe2000bfa6270 */
[----:B------:R-:W-:Y:S01]  /*121e0*/  IMAD R3, R76, UR5, R3 ;  /* 0x000000054c037c24 */ /* 0x000fe2000f8e0203 */
[----:B------:R-:W-:Y:S01]  /*121f0*/  LEA R80, P3, R20, UR6, 0x1 ;  /* 0x0000000614507c11 */ /* 0x000fe2000f8608ff */
[----:B------:R-:W-:-:S03]  /*12200*/  VIADD R0, R205, 0x40 ;  /* 0x00000040cd007836 */ /* 0x000fc60000000000 */
[----:B------:R-:W-:Y:S02]  /*12210*/  IADD3 R3, R21, R3, RZ ;  /* 0x0000000315037210 */ /* 0x000fe40007ffe0ff */
[----:B------:R-:W-:Y:S01]  /*12220*/  ISETP.GE.AND P4, PT, R0, UR4, PT ;  /* 0x0000000400007c0c */ /* 0x000fe2000bf86270 */
[C---:B------:R-:W-:Y:S01]  /*12230*/  VIADD R0, R205.reuse, 0xc0 ;  /* 0x000000c0cd007836 */ /* 0x040fe20000000000 */
        /* <DEDUP_REMOVED lines=8> */
.L_x_3884:
[----:B------:R-:W-:Y:S05]  /*122c0*/  BSYNC B1 ;  /* 0x0000000000017941 */ /* 0x000fea0003800000 */
.L_x_3883:
[----:B------:R-:W-:Y:S04]  /*122d0*/  BSSY B1, `(.L_x_3885) ;  /* 0x000001a000017945 */ /* 0x000fe80003800000 */
[----:B------:R-:W-:Y:S05]  /*122e0*/  @P2 BRA `(.L_x_3886) ;  /* 0x0000000000602947 */ /* 0x000fea0003800000 */
[----:B------:R-:W-:Y:S01]  /*122f0*/  IADD3 R3, P2, R76, 0x20, RZ ;  /* 0x000000204c037810 */ /* 0x000fe20007f5e0ff */
[----:B------:R-:W-:Y:S01]  /*12300*/  ULDC.64 UR6, c[0x0][0xad8] ;  /* 0x0002b60000067ab9 */ /* 0x000fe20000000a00 */
[----:B0----5:R-:W-:Y:S01]  /*12310*/  IMAD.MOV.U32 R8, RZ, RZ, R78 ;  /* 0x000000ffff087224 */ /* 0x021fe200078e004e */
        /* <DEDUP_REMOVED lines=10> */
[----:B------:R-:W-:Y:S02]  /*123c0*/  IADD3 R0, R205, 0x80, RZ ;  /* 0x00000080cd007810 */ /* 0x000fe40007ffe0ff */
[----:B------:R-:W-:Y:S01]  /*123d0*/  IMAD.IADD R3, R9, 0x1, R3 ;  /* 0x0000000109037824 */ /* 0x000fe200078e0203 */
[----:B------:R-:W-:Y:S01]  /*123e0*/  LEA R10, P5, R8, UR6, 0x1 ;  /* 0x00000006080a7c11 */ /* 0x000fe2000f8a08ff */
        /* <DEDUP_REMOVED lines=8> */
.L_x_3886:
[----:B------:R-:W-:Y:S05]  /*12470*/  BSYNC B1 ;  /* 0x0000000000017941 */ /* 0x000fea0003800000 */
.L_x_3885:
[----:B------:R-:W-:Y:S04]  /*12480*/  BSSY B1, `(.L_x_3887) ;  /* 0x000001a000017945 */ /* 0x000fe80003800000 */
[----:B------:R-:W-:Y:S05]  /*12490*/  @P0 BRA `(.L_x_3888) ;  /* 0x0000000000600947 */ /* 0x000fea0003800000 */
[----:B------:R-:W-:Y:S01]  /*124a0*/  IADD3 R3, P0, R76, 0x40, RZ ;  /* 0x000000404c037810 */ /* 0x000fe20007f1e0ff */
[C---:B-1---5:R-:W-:Y:S01]  /*124b0*/  VIADD R4, R205.reuse, 0x40 ;  /* 0x00000040cd047836 */ /* 0x062fe20000000000 */
[----:B------:R-:W-:Y:S01]  /*124c0*/  IADD3 R5, R205, 0x80, RZ ;  /* 0x00000080cd057810 */ /* 0x000fe20007ffe0ff */
[----:B------:R-:W-:Y:S01]  /*124d0*/  ULDC UR4, c[0x0][0xa8c] ;  /* 0x0002a30000047ab9 */ /* 0x000fe20000000800 */
[----:B------:R-:W-:Y:S01]  /*124e0*/  ULDC.64 UR6, c[0x0][0xad8] ;  /* 0x0002b60000067ab9 */ /* 0x000fe20000000a00 */
[----:B------:R-:W-:Y:S01]  /*124f0*/  IMAD.X R0, RZ, RZ, R77, P0 ;  /* 0x000000ffff007224 */ /* 0x000fe200000e064d */
[----:B------:R-:W-:Y:S01]  /*12500*/  ISETP.GE.AND P4, PT, R5, UR4, PT ;  /* 0x0000000405007c0c */ /* 0x000fe2000bf86270 */
[C---:B------:R-:W-:Y:S01]  /*12510*/  VIADD R6, R205.reuse, 0xc0 ;  /* 0x000000c0cd067836 */ /* 0x040fe20000000000 */
        /* <DEDUP_REMOVED lines=16> */
.L_x_3888:
[----:B------:R-:W-:Y:S05]  /*12620*/  BSYNC B1 ;  /* 0x0000000000017941 */ /* 0x000fea0003800000 */
.L_x_3887:
        /* <DEDUP_REMOVED lines=16> */
[----:B------:R-:W-:Y:S02]  /*12730*/  IADD3 R0, R205, 0xc0, RZ ;  /* 0x000000c0cd007810 */ /* 0x000fe40007ffe0ff */
[----:B------:R-:W-:Y:S01]  /*12740*/  IMAD.IADD R3, R5, 0x1, R3 ;  /* 0x0000000105037824 */ /* 0x000fe200078e0203 */
[----:B--2---:R-:W-:-:S04]  /*12750*/  LEA R6, P0, R4, UR6, 0x1 ;  /* 0x0000000604067c11 */ /* 0x004fc8000f8008ff */
        /* <DEDUP_REMOVED lines=8> */
.L_x_3881:
[----:B------:R-:W0:Y:S01]  /*127e0*/  S2R R0, SR_TID.X ;  /* 0x0000000000007919 */ /* 0x000e220000002100 */
[----:B------:R-:W-:Y:S01]  /*127f0*/  ULDC.64 UR4, c[0x0][0xbd8] ;  /* 0x0002f60000047ab9 */ /* 0x000fe20000000a00 */
[----:B------:R-:W-:Y:S01]  /*12800*/  IMAD.MOV.U32 R3, RZ, RZ, RZ ;  /* 0x000000ffff037224 */ /* 0x000fe200078e00ff */
[----:B------:R-:W-:Y:S02]  /*12810*/  ISETP.NE.U32.AND P0, PT, RZ, UR4, PT ;  /* 0x00000004ff007c0c */ /* 0x000fe4000bf05070 */
[----:B------:R-:W-:Y:S02]  /*12820*/  IADD3 R4, P1, R218, UR4, RZ ;  /* 0x00000004da047c10 */ /* 0x000fe4000ff3e0ff */
[----:B------:R-:W-:Y:S02]  /*12830*/  ISETP.NE.AND.EX P0, PT, RZ, UR5, PT, P0 ;  /* 0x00000005ff007c0c */ /* 0x000fe4000bf05300 */
[----:B------:R-:W-:Y:S01]  /*12840*/  IADD3.X R5, R219, UR5, RZ, P1, !PT ;  /* 0x00000005db057c10 */ /* 0x000fe20008ffe4ff */
[----:B------:R-:W-:-:S02]  /*12850*/  ULDC.64 UR4, c[0x0][0xbe0] ;  /* 0x0002f80000047ab9 */ /* 0x000fc40000000a00 */
[----:B------:R-:W-:-:S04]  /*12860*/  ISETP.NE.U32.AND P1, PT, RZ, UR4, PT ;  /* 0x00000004ff007c0c */ /* 0x000fc8000bf25070 */
[----:B------:R-:W-:-:S04]  /*12870*/  ISETP.NE.AND.EX P1, PT, RZ, UR5, PT, P1 ;  /* 0x00000005ff007c0c */ /* 0x000fc8000bf25310 */
[----:B------:R0:W5:Y:S09]  /*12880*/  @P0 LDG.E R3, desc[UR40][R4.64] ;  /* 0x0000002804030981 */ /* 0x000172000c1e1900 */
[----:B------:R-:W-:Y:S01]  /*12890*/  @P1 IADD3 R218, P2, R218, UR4, RZ ;  /* 0x00000004dada1c10 */ /* 0x000fe2000ff5e0ff */
[----:B------:R-:W-:Y:S01]  /*128a0*/  ULDC UR4, c[0x0][0xa88] ;  /* 0x0002a20000047ab9 */ /* 0x000fe20000000800 */
[----:B0-----:R-:W-:-:S02]  /*128b0*/  VIADD R6, R0, 0xffffff80 ;  /* 0xffffff8000067836 */ /* 0x001fc40000000000 */
[----:B------:R-:W-:Y:S01]  /*128c0*/  @P1 IADD3.X R219, R219, UR5, RZ, P2, !PT ;  /* 0x00000005dbdb1c10 */ /* 0x000fe200097fe4ff */
[----:B------:R-:W-:-:S06]  /*128d0*/  IMAD.U32 R0, RZ, RZ, UR4 ;  /* 0x00000004ff007e24 */ /* 0x000fcc000f8e00ff */
[----:B------:R0:W5:Y:S01]  /*128e0*/  @P1 LDG.E R0, desc[UR40][R218.64] ;  /* 0x00000028da001981 */ /* 0x000162000c1e1900 */
[----:B------:R-:W-:Y:S01]  /*128f0*/  ISETP.GT.AND P2, PT, R6, 0x7f, PT ;  /* 0x0000007f0600780c */ /* 0x000fe20003f44270 */
[----:B------:R-:W-:-:S12]  /*12900*/  @P1 BRA `(.L_x_3890) ;  /* 0x0000000000101947 */ /* 0x000fd80003800000 */
[----:B------:R-:W-:Y:S05]  /*12910*/  @!P0 BRA `(.L_x_3890) ;  /* 0x00000000000c8947 */ /* 0x000fea0003800000 */
[----:B------:R-:W2:Y:S04]  /*12920*/  LDG.E R7, desc[UR40][R4.64] ;  /* 0x0000002804077981 */ /* 0x000ea8000c1e1900 */
[----:B-----5:R-:W2:Y:S02]  /*12930*/  LDG.E R0, desc[UR40][R4.64+0x4] ;  /* 0x0000042804007981 */ /* 0x020ea4000c1e1900 */
[----:B--2---:R-:W-:-:S07]  /*12940*/  IADD3 R0, -R7, R0, RZ ;  /* 0x0000000007007210 */ /* 0x004fce0007ffe1ff */
.L_x_3890:
[----:B------:R-:W-:Y:S01]  /*12950*/  BSSY B1, `(.L_x_3891) ;  /* 0x000001d000017945 */ /* 0x000fe20003800000 */
[----:B------:R-:W-:Y:S02]  /*12960*/  SHF.R.S32.HI R9, RZ, 0x1f, R213 ;  /* 0x0000001fff097819 */ /* 0x000fe400000114d5 */
[----:B------:R-:W-:Y:S02]  /*12970*/  SHF.R.S32.HI R10, RZ, 0x1f, R205 ;  /* 0x0000001fff0a7819 */ /* 0x000fe400000114cd */
[----:B------:R-:W-:Y:S02]  /*12980*/  SEL R11, R220, RZ, !P0 ;  /* 0x000000ffdc0b7207 */ /* 0x000fe40004000000 */
[----:B------:R-:W-:Y:S02]  /*12990*/  SEL R234, R234, RZ, !P0 ;  /* 0x000000ffeaea7207 */ /* 0x000fe40004000000 */
[----:B-----5:R-:W-:Y:S01]  /*129a0*/  SHF.R.S32.HI R8, RZ, 0x1f, R3 ;  /* 0x0000001fff087819 */ /* 0x020fe20000011403 */
[----:B------:R-:W-:Y:S06]  /*129b0*/  @P2 BRA `(.L_x_3892) ;  /* 0x0000000000582947 */ /* 0x000fec0003800000 */
[----:B------:R-:W5:Y:S02]  /*129c0*/  S2R R4, SR_TID.X ;  /* 0x0000000000047919 */ /* 0x000f640000002100 */
[----:B-----5:R-:W-:-:S04]  /*129d0*/  IMAD R4, R229, 0x80, R4 ;  /* 0x00000080e5047824 */ /* 0x020fc800078e0204 */
        /* <DEDUP_REMOVED lines=14> */
[----:B------:R-:W-:-:S04]  /*12ac0*/  ULDC.64 UR4, c[0x0][0xb40] ;  /* 0x0002d00000047ab9 */ /* 0x000fc80000000a00 */
[----:B------:R-:W-:Y:S02]  /*12ad0*/  IADD3 R5, R5, R7, RZ ;  /* 0x0000000705057210 */ /* 0x000fe40007ffe0ff */
[----:B------:R-:W-:-:S04]  /*12ae0*/  LEA R6, P0, R4, UR4, 0x2 ;  /* 0x0000000404067c11 */ /* 0x000fc8000f8010ff */
[----:B------:R-:W-:Y:S01]  /*12af0*/  LEA.HI.X R7, R4, UR5, R5, 0x2, P0 ;  /* 0x0000000504077c11 */ /* 0x000fe200080f1405 */
[----:B------:R-:W-:-:S05]  /*12b00*/  IMAD.MOV.U32 R5, RZ, RZ, -0x800000 ;  /* 0xff800000ff057424 */ /* 0x000fca00078e00ff */
[----:B------:R0:W-:Y:S03]  /*12b10*/  STG.E desc[UR40][R6.64], R5 ;  /* 0x0000000506007986 */ /* 0x0001e6000c101928 */
.L_x_3892:
[----:B------:R-:W-:Y:S05]  /*12b20*/  BSYNC B1 ;  /* 0x0000000000017941 */ /* 0x000fea0003800000 */
.L_x_3891:
[----:B------:R-:W-:Y:S01]  /*12b30*/  ULDC.64 UR4, c[0x0][0xaa0] ;  /* 0x0002a80000047ab9 */ /* 0x000fe20000000a00 */
[----:B------:R-:W-:Y:S01]  /*12b40*/  IMAD.MOV.U32 R4, RZ, RZ, R205 ;  /* 0x000000ffff047224 */ /* 0x000fe200078e00cd */
[----:B------:R-:W-:Y:S01]  /*12b50*/  BSSY B1, `(.L_x_3893) ;  /* 0x000002f000017945 */ /* 0x000fe20003800000 */
[----:B0-----:R-:W-:Y:S02]  /*12b60*/  IMAD.MOV.U32 R5, RZ, RZ, R10 ;  /* 0x000000ffff057224 */ /* 0x001fe400078e000a */
[----:B------:R-:W-:Y:S02]  /*12b70*/  IMAD R6, R8, UR4, RZ ;  /* 0x0000000408067c24 */ /* 0x000fe4000f8e02ff */
[----:B------:R-:W-:-:S04]  /*12b80*/  IMAD.WIDE.U32 R4, R3, UR4, R4 ;  /* 0x0000000403047c25 */ /* 0x000fc8000f8e0004 */
[----:B------:R-:W-:Y:S01]  /*12b90*/  IMAD R3, R3, UR5, R6 ;  /* 0x0000000503037c24 */ /* 0x000fe2000f8e0206 */
[----:B------:R-:W-:Y:S01]  /*12ba0*/  ULDC.64 UR4, c[0x0][0xae0] ;  /* 0x0002b80000047ab9 */ /* 0x000fe20000000a00 */
[----:B-12---:R-:W-:Y:S02]  /*12bb0*/  IMAD R13, R229, -0x80, R0 ;  /* 0xffffff80e50d7824 */ /* 0x006fe400078e0200 */
[----:B------:R-:W-:Y:S01]  /*12bc0*/  IMAD R6, R9, UR4, RZ ;  /* 0x0000000409067c24 */ /* 0x000fe2000f8e02ff */
[----:B------:R-:W-:Y:S01]  /*12bd0*/  IADD3 R5, R5, R3, RZ ;  /* 0x0000000305057210 */ /* 0x000fe20007ffe0ff */
[C---:B------:R-:W-:Y:S01]  /*12be0*/  VIADD R0, R206.reuse, 0x20 ;  /* 0x00000020ce007836 */ /* 0x040fe20000000000 */
[-C--:B------:R-:W-:Y:S01]  /*12bf0*/  ISETP.GE.AND P1, PT, R206, R13.reuse, PT ;  /* 0x0000000dce00720c */ /* 0x080fe20003f26270 */
[C---:B------:R-:W-:Y:S01]  /*12c00*/  IMAD R3, R213.reuse, UR5, R6 ;  /* 0x00000005d5037c24 */ /* 0x040fe2000f8e0206 */
[----:B------:R-:W-:Y:S01]  /*12c10*/  SHF.R.S32.HI R9, RZ, 0x1f, R206 ;  /* 0x0000001fff097819 */ /* 0x000fe200000114ce */
[----:B------:R-:W-:Y:S01]  /*12c20*/  IMAD.WIDE.U32 R4, R213, UR4, R4 ;  /* 0x00000004d5047c25 */ /* 0x000fe2000f8e0004 */
[----:B------:R-:W-:Y:S01]  /*12c30*/  ULDC.64 UR4, c[0x0][0xae8] ;  /* 0x0002ba0000047ab9 */ /* 0x000fe20000000a00 */
[----:B------:R-:W-:-:S02]  /*12c40*/  ISETP.GE.AND P0, PT, R0, R13, PT ;  /* 0x0000000d0000720c */ /* 0x000fc40003f06270 */
[----:B------:R-:W-:Y:S02]  /*12c50*/  IMAD.IADD R5, R5, 0x1, R3 ;  /* 0x0000000105057824 */ /* 0x000fe400078e0203 */
[----:B------:R-:W-:Y:S02]  /*12c60*/  IMAD R0, R234, UR4, RZ ;  /* 0x00000004ea007c24 */ /* 0x000fe4000f8e02ff */
[----:B------:R-:W-:-:S04]  /*12c70*/  IMAD.WIDE.U32 R6, R11, UR4, R4 ;  /* 0x000000040b067c25 */ /* 0x000fc8000f8e0004 */
[----:B------:R-:W-:Y:S01]  /*12c80*/  IMAD R3, R11, UR5, R0 ;  /* 0x000000050b037c24 */ /* 0x000fe2000f8e0200 */
[----:B------:R-:W-:Y:S01]  /*12c90*/  IADD3 R0, R206, 0x40, RZ ;  /* 0x00000040ce007810 */ /* 0x000fe20007ffe0ff */
[----:B------:R-:W-:Y:S02]  /*12ca0*/  IMAD.MOV.U32 R8, RZ, RZ, R206 ;  /* 0x000000ffff087224 */ /* 0x000fe400078e00ce */
[----:B------:R-:W-:Y:S02]  /*12cb0*/  IMAD.IADD R11, R7, 0x1, R3 ;  /* 0x00000001070b7824 */ /* 0x000fe400078e0203 */
[----:B------:R-:W-:Y:S01]  /*12cc0*/  IMAD.WIDE R8, R229, 0x80, R8 ;  /* 0x00000080e5087825 */ /* 0x000fe200078e0208 */
        /* <DEDUP_REMOVED lines=9> */
[----:B------:R-:W-:Y:S01]  /*12d60*/  IMAD.MOV.U32 R4, RZ, RZ, R6 ;  /* 0x000000ffff047224 */ /* 0x000fe200078e0006 */
[C---:B------:R-:W-:Y:S01]  /*12d70*/  IADD3 R10, R205.reuse, 0xc0, RZ ;  /* 0x000000c0cd0a7810 */ /* 0x040fe20007ffe0ff */
[C---:B------:R-:W-:Y:S01]  /*12d80*/  IMAD R3, R8.reuse, UR7, R3 ;  /* 0x0000000708037c24 */ /* 0x040fe2000f8e0203 */
[----:B------:R-:W-:Y:S01]  /*12d90*/  ISETP.GE.AND P2, PT, R205, UR4, PT ;  /* 0x00000004cd007c0c */ /* 0x000fe2000bf46270 */
[----:B------:R-:W-:Y:S01]  /*12da0*/  IMAD.WIDE.U32 R4, R8, UR6, R4 ;  /* 0x0000000608047c25 */ /* 0x000fe2000f8e0004 */
[----:B------:R-:W-:Y:S01]  /*12db0*/  ISETP.GE.AND P5, PT, R10, UR4, PT ;  /* 0x000000040a007c0c */ /* 0x000fe2000bfa6270 */
[----:B------:R-:W-:-:S02]  /*12dc0*/  ULDC.64 UR6, c[0x0][0xa80] ;  /* 0x0002a00000067ab9 */ /* 0x000fc40000000a00 */
[----:B------:R-:W-:Y:S01]  /*12dd0*/  IMAD.IADD R3, R5, 0x1, R3 ;  /* 0x0000000105037824 */ /* 0x000fe200078e0203 */
[----:B------:R-:W-:-:S04]  /*12de0*/  LEA R14, P1, R4, UR6, 0x1 ;  /* 0x00000006040e7c11 */ /* 0x000fc8000f8208ff */
[----:B------:R-:W-:-:S05]  /*12df0*/  LEA.HI.X R15, R4, UR7, R3, 0x1, P1 ;  /* 0x00000007040f7c11 */ /* 0x000fca00088f0c03 */
[----:B------:R0:W-:Y:S04]  /*12e00*/  @!P2 STG.E.128 desc[UR40][R14.64], RZ ;  /* 0x000000ff0e00a986 */ /* 0x0001e8000c101d28 */
[----:B------:R0:W-:Y:S04]  /*12e10*/  @!P3 STG.E.128 desc[UR40][R14.64+0x80], RZ ;  /* 0x000080ff0e00b986 */ /* 0x0001e8000c101d28 */
[----:B------:R0:W-:Y:S04]  /*12e20*/  @!P4 STG.E.128 desc[UR40][R14.64+0x100], RZ ;  /* 0x000100ff0e00c986 */ /* 0x0001e8000c101d28 */
[----:B------:R0:W-:Y:S02]  /*12e30*/  @!P5 STG.E.128 desc[UR40][R14.64+0x180], RZ ;  /* 0x000180ff0e00d986 */ /* 0x0001e4000c101d28 */
.L_x_3894:
[----:B------:R-:W-:Y:S05]  /*12e40*/  BSYNC B1 ;  /* 0x0000000000017941 */ /* 0x000fea0003800000 */
.L_x_3893:
[----:B------:R-:W-:Y:S01]  /*12e50*/  BSSY B1, `(.L_x_3895) ;  /* 0x000001c000017945 */ /* 0x000fe20003800000 */
[----:B------:R-:W-:Y:S02]  /*12e60*/  ISETP.GE.AND P1, PT, R0, R13, PT ;  /* 0x0000000d0000720c */ /* 0x000fe40003f26270 */
[----:B------:R-:W-:Y:S01]  /*12e70*/  IADD3 R10, R206, 0x60, RZ ;  /* 0x00000060ce0a7810 */ /* 0x000fe20007ffe0ff */
        /* <DEDUP_REMOVED lines=25> */
.L_x_3896:
[----:B------:R-:W-:Y:S05]  /*13010*/  BSYNC B1 ;  /* 0x0000000000017941 */ /* 0x000fea0003800000 */
.L_x_3895:
[----:B------:R-:W-:Y:S01]  /*13020*/  BSSY B1, `(.L_x_3897) ;  /* 0x000001b000017945 */ /* 0x000fe20003800000 */
[----:B------:R-:W-:-:S03]  /*13030*/  ISETP.GE.AND P0, PT, R10, R13, PT ;  /* 0x0000000d0a00720c */ /* 0x000fc60003f06270 */
[----:B------:R-:W-:Y:S10]  /*13040*/  @P1 BRA `(.L_x_3898) ;  /* 0x0000000000601947 */ /* 0x000ff40003800000 */
[----:B------:R-:W-:Y:S01]  /*13050*/  IADD3 R3, P1, R8, 0x40, RZ ;  /* 0x0000004008037810 */ /* 0x000fe20007f3e0ff */
[C---:B------:R-:W-:Y:S01]  /*13060*/  VIADD R5, R205.reuse, 0x80 ;  /* 0x00000080cd057836 */ /* 0x040fe20000000000 */
[C---:B------:R-:W-:Y:S01]  /*13070*/  IADD3 R4, R205.reuse, 0x40, RZ ;  /* 0x00000040cd047810 */ /* 0x040fe20007ffe0ff */
        /* <DEDUP_REMOVED lines=21> */
.L_x_3898:
[----:B------:R-:W-:Y:S05]  /*131d0*/  BSYNC B1 ;  /* 0x0000000000017941 */ /* 0x000fea0003800000 */
.L_x_3897:
[----:B------:R-:W-:Y:S05]  /*131e0*/  @P0 BRA `(.L_x_3889) ;  /* 0x0000000000600947 */ /* 0x000fea0003800000 */
[----:B------:R-:W-:Y:S01]  /*131f0*/  IADD3 R3, P0, R8, 0x60, RZ ;  /* 0x0000006008037810 */ /* 0x000fe20007f1e0ff */
[C---:B------:R-:W-:Y:S01]  /*13200*/  VIADD R0, R205.reuse, 0x40 ;  /* 0x00000040cd007836 */ /* 0x040fe20000000000 */
[----:B------:R-:W-:Y:S01]  /*13210*/  MOV R5, R11 ;  /* 0x0000000b00057202 */ /* 0x000fe20000000f00 */
[----:B------:R-:W-:Y:S01]  /*13220*/  ULDC UR4, c[0x0][0xa8c] ;  /* 0x0002a30000047ab9 */ /* 0x000fe20000000800 */
[----:B------:R-:W-:Y:S01]  /*13230*/  ULDC.64 UR6, c[0x0][0xad8] ;  /* 0x0002b60000067ab9 */ /* 0x000fe20000000a00 */
[----:B------:R-:W-:Y:S01]  /*13240*/  IMAD.X R8, RZ, RZ, R9, P0 ;  /* 0x000000ffff087224 */ /* 0x000fe200000e0609 */
[----:B------:R-:W-:Y:S01]  /*13250*/  ISETP.GE.AND P2, PT, R0, UR4, PT ;  /* 0x0000000400007c0c */ /* 0x000fe2000bf46270 */
[----:B------:R-:W-:Y:S01]  /*13260*/  IMAD.MOV.U32 R4, RZ, RZ, R6 ;  /* 0x000000ffff047224 */ /* 0x000fe200078e0006 */
[C---:B------:R-:W-:Y:S01]  /*13270*/  IADD3 R0, R205.reuse, 0xc0, RZ ;  /* 0x000000c0cd007810 */ /* 0x040fe20007ffe0ff */
        /* <DEDUP_REMOVED lines=15> */
.L_x_3889:
[----:B------:R-:W-:Y:S05]  /*13370*/  BSYNC B0 ;  /* 0x0000000000007941 */ /* 0x000fea0003800000 */
.L_x_3880:
[----:B------:R-:W-:Y:S02]  /*13380*/  ULDC UR4, c[0x0][0xc14] ;  /* 0x0003050000047ab9 */ /* 0x000fe40000000800 */
[----:B----4-:R-:W-:-:S13]  /*13390*/  ISETP.GE.AND P0, PT, R203, UR4, PT ;  /* 0x00000004cb007c0c */ /* 0x010fda000bf06270 */
[----:B------:R-:W-:Y:S05]  /*133a0*/  @!P0 BRA `(.L_x_3899) ;  /* 0xfffffed800f48947 */ /* 0x000fea000383ffff */
[----:B------:R-:W-:Y:S05]  /*133b0*/  BRA `(.L_x_3745) ;  /* 0x0000005800b47947 */ /* 0x000fea0003800000 */
.L_x_3743:
        /* <DEDUP_REMOVED lines=19> */
[C---:B------:R-:W-:Y:S02]  /*134f0*/  ISETP.NE.AND P1, PT, R7.reuse, RZ, PT ;  /* 0x000000ff0700720c */ /* 0x040fe40003f25270 */
[----:B------:R-:W-:Y:S02]  /*13500*/  ISETP.GE.U32.AND P0, PT, R7, 0x2, PT ;  /* 0x000000020700780c */ /* 0x000fe40003f06070 */
[----:B------:R-:W-:Y:S02]  /*13510*/  LOP3.LUT R0, R0, 0xfffffffe, RZ, 0xc0, !PT ;  /* 0xfffffffe00007812 */ /* 0x000fe400078ec0ff */
[----:B------:R-:W-:-:S07]  /*13520*/  MOV R16, RZ ;  /* 0x000000ff00107202 */ /* 0x000fce0000000f00 */
        /* <DEDUP_REMOVED lines=9> */
[----:B------:R-:W-:Y:S02]  /*135c0*/  ISETP.GE.U32.AND P0, PT, R7, 0x4, PT ;  /* 0x000000040700780c */ /* 0x000fe40003f06070 */
[----:B------:R-:W-:-:S05]  /*135d0*/  IADD3 R4, R5, R4, RZ ;  /* 0x0000000405047210 */ /* 0x000fca0007ffe0ff */
[----:B------:R-:W0:Y:S06]  /*135e0*/  SHFL.UP PT, R6, R4, 0x4, RZ ;  /* 0x0480000004067989 */ /* 0x000e2c00000e00ff */
        /* <DEDUP_REMOVED lines=22> */
[----:B------:R-:W-:Y:S01]  /*13750*/  MOV R6, RZ ;  /* 0x000000ff00067202 */ /* 0x000fe20000000f00 */
[----:B------:R-:W-:Y:S01]  /*13760*/  ULDC UR5, c[0x0][0xc14] ;  /* 0x0003050000057ab9 */ /* 0x000fe20000000800 */
[----:B------:R-:W-:Y:S01]  /*13770*/  ULDC UR7, c[0x0][0xc14] ;  /* 0x0003050000077ab9 */ /* 0x000fe20000000800 */
[----:B------:R-:W-:-:S05]  /*13780*/  ULDC UR4, c[0x0][0xc10] ;  /* 0x0003040000047ab9 */ /* 0x000fca0000000800 */
.L_x_3904:
[----:B------:R-:W-:Y:S02]  /*13790*/  VIADD R6, R6, 0x1f ;  /* 0x0000001f06067836 */ /* 0x000fe40000000000 */
[----:B------:R-:W-:-:S03]  /*137a0*/  IMAD.U32 R19, RZ, RZ, UR7 ;  /* 0x00000007ff137e24 */ /* 0x000fc6000f8e00ff */
[----:B------:R-:W-:-:S13]  /*137b0*/  ISETP.GE.AND P0, PT, R6, UR5, PT ;  /* 0x0000000506007c0c */ /* 0x000fda000bf06270 */
[----:B------:R-:W-:Y:S05]  /*137c0*/  @P0 BRA `(.L_x_3901) ;  /* 0x0000000400c40947 */ /* 0x000fea0003800000 */
[----:B------:R-:W0:Y:S01]  /*137d0*/  S2R R2, SR_TID.X ;  /* 0x0000000000027919 */ /* 0x000e220000002100 */
[----:B------:R-:W-:Y:S01]  /*137e0*/  BSSY B0, `(.L_x_3902) ;  /* 0x000000a000007945 */ /* 0x000fe20003800000 */
[----:B------:R-:W-:Y:S02]  /*137f0*/  MOV R8, RZ ;  /* 0x000000ff00087202 */ /* 0x000fe40000000f00 */
        /* <DEDUP_REMOVED lines=8> */
.L_x_3903:
[----:B------:R-:W-:Y:S05]  /*13880*/  BSYNC B0 ;  /* 0x0000000000007941 */ /* 0x000fea0003800000 */
.L_x_3902:
[----:B0----5:R-:W0:Y:S01]  /*13890*/  SHFL.UP PT, R2, R8, 0x1, RZ ;  /* 0x0420000008027989 */ /* 0x021e2200000e00ff */
        /* <DEDUP_REMOVED lines=14> */
[----:B0-----:R-:W-:-:S04]  /*13980*/  SEL R4, R4, RZ, P1 ;  /* 0x000000ff04047207 */ /* 0x001fc80000800000 */
[----:B------:R-:W-:-:S05]  /*13990*/  IADD3 R4, R7, R4, RZ ;  /* 0x0000000407047210 */ /* 0x000fca0007ffe0ff */
        /* <DEDUP_REMOVED lines=8> */
.L_x_3900:
        /* <DEDUP_REMOVED lines=20> */
.L_x_3905:
[----:B-1----:R-:W-:Y:S01]  /*13b60*/  IMAD.MOV R2, RZ, RZ, -R3 ;  /* 0x000000ffff027224 */ /* 0x002fe200078e0a03 */
[----:B--2---:R-:W-:Y:S01]  /*13b70*/  IABS R4, R6 ;  /* 0x0000000600047213 */ /* 0x004fe20000000000 */
[----:B---3--:R-:W-:Y:S02]  /*13b80*/  IMAD R16, R16, UR4, R7 ;  /* 0x0000000410107c24 */ /* 0x008fe4000f8e0207 */
[----:B------:R-:W-:Y:S01]  /*13b90*/  IMAD R5, R2, R11, RZ ;  /* 0x0000000b02057224 */ /* 0x000fe200078e02ff */
[----:B------:R-:W-:Y:S01]  /*13ba0*/  MOV R2, RZ ;  /* 0x000000ff00027202 */ /* 0x000fe20000000f00 */
[----:B------:R-:W-:-:S04]  /*13bb0*/  IMAD.MOV R4, RZ, RZ, -R4 ;  /* 0x000000ffff047224 */ /* 0x000fc800078e0a04 */
[----:B------:R-:W-:Y:S01]  /*13bc0*/  IMAD.HI.U32 R2, R3, R5, R2 ;  /* 0x0000000503027227 */ /* 0x000fe200078e0002 */
[----:B------:R-:W-:-:S04]  /*13bd0*/  IADD3 R5, -R16, UR6, RZ ;  /* 0x0000000610057c10 */ /* 0x000fc8000fffe1ff */
        /* <DEDUP_REMOVED lines=8> */
[----:B------:R-:W-:Y:S02]  /*13c60*/  @P0 IADD3 R2, R2, 0x1, RZ ;  /* 0x0000000102020810 */ /* 0x000fe40007ffe0ff */
[----:B------:R-:W-:-:S13]  /*13c70*/  ISETP.GE.AND P0, PT, R3, RZ, PT ;  /* 0x000000ff0300720c */ /* 0x000fda0003f06270 */
[----:B------:R-:W-:Y:S01]  /*13c80*/  @!P0 IMAD.MOV R2, RZ, RZ, -R2 ;  /* 0x000000ffff028224 */ /* 0x000fe200078e0a02 */
[----:B------:R-:W-:-:S13]  /*13c90*/  ISETP.NE.AND P0, PT, R6, RZ, PT ;  /* 0x000000ff0600720c */ /* 0x000fda0003f05270 */
[----:B------:R-:W-:-:S05]  /*13ca0*/  @!P0 LOP3.LUT R2, RZ, R6, RZ, 0x33, !PT ;  /* 0x00000006ff028212 */ /* 0x000fca00078e33ff */
[----:B------:R-:W-:Y:S01]  /*13cb0*/  IMAD R4, R10, R2, RZ ;  /* 0x000000020a047224 */ /* 0x000fe200078e02ff */
[----:B------:R-:W-:-:S03]  /*13cc0*/  IADD3 R2, -R2, RZ, RZ ;  /* 0x000000ff02027210 */ /* 0x000fc60007ffe1ff */
        /* <DEDUP_REMOVED lines=15> */
[C---:B------:R-:W-:Y:S02]  /*13dc0*/  LOP3.LUT R3, R5.reuse, R10, RZ, 0x3c, !PT ;  /* 0x0000000a05037212 */ /* 0x040fe400078e3cff */
[----:B------:R-:W-:Y:S01]  /*13dd0*/  IADD3 R5, R5, R4, RZ ;  /* 0x0000000405057210 */ /* 0x000fe20007ffe0ff */
[----:B------:R-:W-:-:S04]  /*13de0*/  IMAD.HI.U32 R2, R2, R9, RZ ;  /* 0x0000000902027227 */ /* 0x000fc800078e00ff */
[----:B------:R-:W-:-:S05]  /*13df0*/  IMAD R6, R2, R6, R9 ;  /* 0x0000000602067224 */ /* 0x000fca00078e0209 */
[----:B------:R-:W-:-:S13]  /*13e00*/  ISETP.GT.U32.AND P0, PT, R7, R6, PT ;  /* 0x000000060700720c */ /* 0x000fda0003f04070 */
[----:B------:R-:W-:Y:S01]  /*13e10*/  @!P0 IMAD.IADD R6, R6, 0x1, -R7 ;  /* 0x0000000106068824 */ /* 0x000fe200078e0a07 */
[----:B------:R-:W-:-:S04]  /*13e20*/  @!P0 IADD3 R2, R2, 0x1, RZ ;  /* 0x0000000102028810 */ /* 0x000fc80007ffe0ff */
        /* <DEDUP_REMOVED lines=11> */
.L_x_3901:
[----:B------:R-:W-:Y:S01]  /*13ee0*/  IMAD.MOV.U32 R17, RZ, RZ, RZ ;  /* 0x000000ffff117224 */ /* 0x000fe200078e00ff */
[----:B------:R-:W-:Y:S01]  /*13ef0*/  MOV R16, UR6 ;  /* 0x0000000600107c02 */ /* 0x000fe20008000f00 */
[----:B------:R-:W-:-:S07]  /*13f00*/  IMAD.MOV.U32 R18, RZ, RZ, RZ ;  /* 0x000000ffff127224 */ /* 0x000fce00078e00ff */
.L_x_3906:
        /* <DEDUP_REMOVED lines=16> */
[----:B------:R-:W-:Y:S01]  /*14010*/  ULDC.64 UR38, c[0x0][0x198] ;  /* 0x0000660000267ab9 */ /* 0x000fe20000000a00 */
[----:B------:R-:W-:Y:S02]  /*14020*/  ULDC UR37, c[0x0][0xc] ;  /* 0x0000030000257ab9 */ /* 0x000fe40000000800 */
[----:B------:R1:W-:Y:S04]  /*14030*/  STL [R1+0x8], R0 ;  /* 0x0000080001007387 */ /* 0x0003e80000100800 */
[----:B------:R1:W-:Y:S04]  /*14040*/  STL [R1+0x4], RZ ;  /* 0x000004ff01007387 */ /* 0x0003e80000100800 */
[----:B------:R1:W-:Y:S04]  /*14050*/  STL [R1+0xc], R0 ;  /* 0x00000c0001007387 */ /* 0x0003e80000100800 */
[----:B------:R1:W-:Y:S02]  /*14060*/  STL [R1+0x28], RZ ;  /* 0x000028ff01007387 */ /* 0x0003e40000100800 */
.L_x_3991:
[----:B--2---:R-:W2:Y:S02]  /*14070*/  LDC.64 R2, c[0x0][0xc60] ;  /* 0x00031800ff027b82 */ /* 0x004ea40000000a00 */
[----:B--2---:R-:W-:-:S05]  /*14080*/  IMAD.WIDE R2, R19, 0x4, R2 ;  /* 0x0000000413027825 */ /* 0x004fca00078e0202 */
[----:B-1----:R-:W1:Y:S01]  /*14090*/  LDG.E R11, desc[UR40][R2.64] ;  /* 0x00000028020b7981 */ /* 0x002e62000c1e1900 */
[----:B------:R-:W-:Y:S05]  /*140a0*/  YIELD ;  /* 0x0000000000007946 */ /* 0x000fea0003800000 */
[----:B------:R-:W-:Y:S01]  /*140b0*/  ULDC.64 UR4, c[0x0][0xa28] ;  /* 0x00028a0000047ab9 */ /* 0x000fe20000000a00 */
[----:B------:R-:W-:Y:S02]  /*140c0*/  CS2R R8, SRZ ;  /* 0x0000000000087805 */ /* 0x000fe4000001ff00 */
[----:B------:R-:W-:Y:S01]  /*140d0*/  ISETP.NE.U32.AND P0, PT, RZ, UR4, PT ;  /* 0x00000004ff007c0c */ /* 0x000fe2000bf05070 */
[----:B------:R-:W-:Y:S01]  /*140e0*/  ULDC.64 UR8, c[0x0][0xa08] ;  /* 0x0002820000087ab9 */ /* 0x000fe20000000a00 */
[----:B------:R-:W-:-:S02]  /*140f0*/  ULDC.64 UR10, c[0x0][0xa10] ;  /* 0x00028400000a7ab9 */ /* 0x000fc40000000a00 */
[----:B------:R-:W-:Y:S02]  /*14100*/  ISETP.NE.AND.EX P0, PT, RZ, UR5, PT, P0 ;  /* 0x00000005ff007c0c */ /* 0x000fe4000bf05300 */
[----:B-1----:R-:W-:Y:S01]  /*14110*/  SHF.R.S32.HI R0, RZ, 0x1f, R11 ;  /* 0x0000001fff007819 */ /* 0x002fe2000001140b */
[----:B------:R-:W-:Y:S10]  /*14120*/  STL [R1+0x18], R11 ;  /* 0x0000180b01007387 */ /* 0x000ff40000100800 */
[----:B------:R-:W-:-:S04]  /*14130*/  @P0 LEA R2, P1, R11, UR4, 0x2 ;  /* 0x000000040b020c11 */ /* 0x000fc8000f8210ff */
[----:B------:R-:W-:Y:S01]  /*14140*/  @P0 LEA.HI.X R3, R11, UR5, R0, 0x2, P1 ;  /* 0x000000050b030c11 */ /* 0x000fe200088f1400 */
[----:B------:R-:W-:-:S04]  /*14150*/  ULDC.64 UR4, c[0x0][0xa18] ;  /* 0x0002860000047ab9 */ /* 0x000fc80000000a00 */
[----:B------:R1:W5:Y:S01]  /*14160*/  @P0 LDG.E R8, desc[UR40][R2.64] ;  /* 0x0000002802080981 */ /* 0x000362000c1e1900 */
[----:B------:R-:W-:Y:S02]  /*14170*/  ISETP.NE.U32.AND P0, PT, RZ, UR4, PT ;  /* 0x00000004ff007c0c */ /* 0x000fe4000bf05070 */
[C---:B------:R-:W-:Y:S02]  /*14180*/  SHF.L.U32 R15, R11.reuse, 0x2, RZ ;  /* 0x000000020b0f7819 */ /* 0x040fe400000006ff */
[----:B------:R-:W-:Y:S02]  /*14190*/  ISETP.NE.AND.EX P0, PT, RZ, UR5, PT, P0 ;  /* 0x00000005ff007c0c */ /* 0x000fe4000bf05300 */
[----:B------:R-:W-:Y:S01]  /*141a0*/  SHF.L.U64.HI R14, R11, 0x2, R0 ;  /* 0x000000020b0e7819 */ /* 0x000fe20000010200 */
[----:B------:R-:W-:Y:S01]  /*141b0*/  STL [R1+0x20], R15 ;  /* 0x0000200f01007387 */ /* 0x000fe20000100800 */
[----:B------:R-:W-:-:S03]  /*141c0*/  ULDC UR6, c[0x0][0x338] ;  /* 0x0000ce0000067ab9 */ /* 0x000fc60000000800 */
[----:B------:R-:W-:Y:S06]  /*141d0*/  STL [R1+0x24], R14 ;  /* 0x0000240e01007387 */ /* 0x000fec0000100800 */
[----:B------:R-:W-:-:S04]  /*141e0*/  @P0 IADD3 R12, P1, R15, UR4, RZ ;  /* 0x000000040f0c0c10 */ /* 0x000fc8000ff3e0ff */
[C---:B0-----:R-:W-:Y:S01]  /*141f0*/  @P0 IADD3.X R13, R14.reuse, UR5, RZ, P1, !PT ;  /* 0x000000050e0d0c10 */ /* 0x041fe20008ffe4ff */
[----:B------:R-:W-:Y:S02]  /*14200*/  ULDC.64 UR4, c[0x0][0xa00] ;  /* 0x0002800000047ab9 */ /* 0x000fe40000000a00 */
[----:B------:R-:W-:Y:S02]  /*14210*/  ISETP.NE.U32.AND P2, PT, RZ, UR4, PT ;  /* 0x00000004ff007c0c */ /* 0x000fe4000bf45070 */
[C---:B-1----:R-:W-:Y:S02]  /*14220*/  IADD3 R2, P1, R15.reuse, UR4, RZ ;  /* 0x000000040f027c10 */ /* 0x042fe4000ff3e0ff */
[----:B------:R-:W-:Y:S02]  /*14230*/  ISETP.NE.AND.EX P2, PT, RZ, UR5, PT, P2 ;  /* 0x00000005ff007c0c */ /* 0x000fe4000bf45320 */
[----:B------:R-:W-:Y:S01]  /*14240*/  IADD3.X R3, R14, UR5, RZ, P1, !PT ;  /* 0x000000050e037c10 */ /* 0x000fe20008ffe4ff */
[----:B------:R-:W-:Y:S01]  /*14250*/  ULDC UR4, c[0x0][0x288] ;  /* 0x0000a20000047ab9 */ /* 0x000fe20000000800 */
[----:B------:R-:W-:Y:S01]  /*14260*/  IADD3 R6, P1, R15, UR8, RZ ;  /* 0x000000080f067c10 */ /* 0x000fe2000ff3e0ff */
[----:B------:R-:W-:Y:S01]  /*14270*/  IMAD.U32 R10, RZ, RZ, UR4 ;  /* 0x00000004ff0a7e24 */ /* 0x000fe2000f8e00ff */
[----:B------:R-:W-:-:S02]  /*14280*/  ULDC.64 UR4, c[0x0][0x3f8] ;  /* 0x0000fe0000047ab9 */ /* 0x000fc40000000a00 */
[----:B------:R-:W-:-:S03]  /*14290*/  IADD3.X R7, R14, UR9, RZ, P1, !PT ;  /* 0x000000090e077c10 */ /* 0x000fc60008ffe4ff */
[----:B------:R0:W5:Y:S04]  /*142a0*/  @P0 LDG.E R10, desc[UR40][R12.64] ;  /* 0x000000280c0a0981 */ /* 0x000168000c1e1900 */
[----:B------:R-:W2:Y:S01]  /*142b0*/  @P2 LDG.E R9, desc[UR40][R2.64] ;  /* 0x0000002802092981 */ /* 0x000ea2000c1e1900 */
[----:B------:R-:W-:Y:S01]  /*142c0*/  UISETP.NE.U32.AND UP0, UPT, UR4, URZ, UPT ;  /* 0x0000003f0400728c */ /* 0x000fe2000bf05070 */
[----:B------:R-:W-:Y:S02]  /*142d0*/  IADD3 R4, P1, R15, UR10, RZ ;  /* 0x0000000a0f047c10 */ /* 0x000fe4000ff3e0ff */
[----:B------:R-:W-:Y:S01]  /*142e0*/  ULDC UR4, c[0x0][0x404] ;  /* 0x0001010000047ab9 */ /* 0x000fe20000000800 */
[----:B------:R-:W-:Y:S01]  /*142f0*/  UISETP.NE.AND.EX UP0, UPT, UR5, URZ, UPT, UP0 ;  /* 0x0000003f0500728c */ /* 0x000fe2000bf05300 */
[----:B------:R-:W-:-:S02]  /*14300*/  IADD3.X R5, R14, UR11, RZ, P1, !PT ;  /* 0x0000000b0e057c10 */ /* 0x000fc40008ffe4ff */
[----:B------:R-:W-:Y:S01]  /*14310*/  ISETP.NE.U32.AND P1, PT, RZ, UR8, PT ;  /* 0x00000008ff007c0c */ /* 0x000fe2000bf25070 */
[----:B------:R-:W-:Y:S01]  /*14320*/  USEL UR4, UR4, 0x1, UP0 ;  /* 0x0000000104047887 */ /* 0x000fe20008000000 */
[----:B------:R-:W-:Y:S02]  /*14330*/  ULDC UR5, c[0x0][0x2e0] ;  /* 0x0000b80000057ab9 */ /* 0x000fe40000000800 */
[----:B------:R-:W-:Y:S01]  /*14340*/  ISETP.NE.AND.EX P3, PT, RZ, UR9, PT, P1 ;  /* 0x00000009ff007c0c */ /* 0x000fe2000bf65310 */
[----:B------:R-:W-:Y:S01]  /*14350*/  UIMAD UR4, UR4, UR5, URZ ;  /* 0x00000005040472a4 */ /* 0x000fe2000f8e023f */
[----:B------:R-:W-:Y:S01]  /*14360*/  ISETP.NE.U32.AND P1, PT, RZ, UR10, PT ;  /* 0x0000000aff007c0c */ /* 0x000fe2000bf25070 */
[----:B------:R-:W-:-:S03]  /*14370*/  IMAD.U32 R0, RZ, RZ, UR6 ;  /* 0x00000006ff007e24 */ /* 0x000fc6000f8e00ff */
[----:B------:R-:W-:Y:S01]  /*14380*/  ISETP.NE.AND.EX P1, PT, RZ, UR11, PT, P1 ;  /* 0x0000000bff007c0c */ /* 0x000fe2000bf25310 */
[----:B--2---:R1:W-:Y:S02]  /*14390*/  STL [R1+0x2c], R9 ;  /* 0x00002c0901007387 */ /* 0x0043e40000100800 */
[----:B-1----:R-:W-:Y:S01]  /*143a0*/  IMAD.U32 R9, RZ, RZ, UR4 ;  /* 0x00000004ff097e24 */ /* 0x002fe2000f8e00ff */
[----:B0-----:R-:W-:Y:S09]  /*143b0*/  @P0 BRA `(.L_x_3908) ;  /* 0x0000000000100947 */ /* 0x001ff20003800000 */
[----:B------:R-:W-:Y:S05]  /*143c0*/  @!P2 BRA `(.L_x_3908) ;  /* 0x00000000000ca947 */ /* 0x000fea0003800000 */
[----:B-----5:R-:W2:Y:S04]  /*143d0*/  LDG.E R10, desc[UR40][R2.64] ;  /* 0x00000028020a7981 */ /* 0x020ea8000c1e1900 */
[----:B------:R-:W2:Y:S02]  /*143e0*/  LDG.E R2, desc[UR40][R2.64+0x4] ;  /* 0x0000042802027981 */ /* 0x000ea4000c1e1900 */
[----:B--2---:R-:W-:-:S07]  /*143f0*/  IADD3 R10, -R10, R2, RZ ;  /* 0x000000020a0a7210 */ /* 0x004fce0007ffe1ff */
.L_x_3908:
[----:B------:R-:W-:Y:S01]  /*14400*/  IMAD.MOV.U32 R2, RZ, RZ, RZ ;  /* 0x000000ffff027224 */ /* 0x000fe200078e00ff */
[----:B------:R-:W-:-:S05]  /*14410*/  ULDC.64 UR4, c[0x0][0xa20] ;  /* 0x0002880000047ab9 */ /* 0x000fca0000000a00 */
[----:B------:R-:W2:Y:S01]  /*14420*/  @P3 LDG.E R2, desc[UR40][R6.64] ;  /* 0x0000002806023981 */ /* 0x000ea2000c1e1900 */
[----:B------:R-:W-:-:S06]  /*14430*/  IMAD.MOV.U32 R20, RZ, RZ, RZ ;  /* 0x000000ffff147224 */ /* 0x000fcc00078e00ff */
[----:B------:R0:W5:Y:S01]  /*14440*/  @P1 LDG.E R20, desc[UR40][R4.64] ;  /* 0x0000002804141981 */ /* 0x000162000c1e1900 */
[----:B------:R-:W-:-:S04]  /*14450*/  ISETP.NE.U32.AND P0, PT, RZ, UR4, PT ;  /* 0x00000004ff007c0c */ /* 0x000fc8000bf05070 */
[----:B------:R-:W-:Y:S01]  /*14460*/  ISETP.NE.AND.EX P0, PT, RZ, UR5, PT, P0 ;  /* 0x00000005ff007c0c */ /* 0x000fe2000bf05300 */
[----:B--2--5:R-:W-:-:S05]  /*14470*/  IMAD.IADD R2, R2, 0x1, R8 ;  /* 0x0000000102027824 */ /* 0x024fca00078e0208 */
[----:B------:R0:W-:Y:S07]  /*14480*/  STL [R1+0x10], R2 ;  /* 0x0000100201007387 */ /* 0x0001ee0000100800 */
[----:B------:R-:W-:Y:S05]  /*14490*/  @!P0 BRA `(.L_x_3909) ;  /* 0x0000000000108947 */ /* 0x000fea0003800000 */
[----:B0-----:R-:W-:-:S04]  /*144a0*/  IADD3 R2, P0, R15, UR4, RZ ;  /* 0x000000040f027c10 */ /* 0x001fc8000ff1e0ff */
[----:B------:R-:W-:-:S05]  /*144b0*/  IADD3.X R3, R14, UR5, RZ, P0, !PT ;  /* 0x000000050e037c10 */ /* 0x000fca00087fe4ff */
[----:B------:R0:W5:Y:S01]  /*144c0*/  LDG.E R9, desc[UR40][R2.64] ;  /* 0x0000002802097981 */ /* 0x000162000c1e1900 */
[----:B------:R-:W-:Y:S05]  /*144d0*/  BRA `(.L_x_3910) ;  /* 0x0000000000107947 */ /* 0x000fea0003800000 */
.L_x_3909:
[----:B------:R-:W-:Y:S05]  /*144e0*/  @!P3 BRA `(.L_x_3910) ;  /* 0x00000000000cb947 */ /* 0x000fea0003800000 */
[----:B------:R-:W2:Y:S04]  /*144f0*/  LDG.E R9, desc[UR40][R6.64] ;  /* 0x0000002806097981 */ /* 0x000ea8000c1e1900 */
[----:B------:R-:W2:Y:S02]  /*14500*/  LDG.E R6, desc[UR40][R6.64+0x4] ;  /* 0x0000042806067981 */ /* 0x000ea4000c1e1900 */
[----:B--2---:R-:W-:-:S07]  /*14510*/  IADD3 R9, -R9, R6, RZ ;  /* 0x0000000609097210 */ /* 0x004fce0007ffe1ff */
.L_x_3910:
[----:B0-----:R-:W2:Y:S01]  /*14520*/  @P1 LDG.E R2, desc[UR40][R4.64] ;  /* 0x0000002804021981 */ /* 0x001ea2000c1e1900 */
[----:B-----5:R-:W-:-:S03]  /*14530*/  IMAD.IADD R9, R9, 0x1, -R8 ;  /* 0x0000000109097824 */ /* 0x020fc600078e0a08 */
[----:B------:R-:W2:Y:S01]  /*14540*/  @P1 LDG.E R4, desc[UR40][R4.64+0x4] ;  /* 0x0000042804041981 */ /* 0x000ea2000c1e1900 */
[----:B------:R-:W-:Y:S01]  /*14550*/  LEA R3, R17, 0xdf, 0x7 ;  /* 0x000000df11037811 */ /* 0x000fe200078e38ff */
[----:B------:R-:W-:Y:S01]  /*14560*/  BSSY B0, `(.L_x_3911) ;  /* 0x00000ee000007945 */ /* 0x000fe20003800000 */
[----:B------:R-:W-:Y:S01]  /*14570*/  PLOP3.LUT P2, PT, PT, PT, PT, 0x80, 0x0 ;  /* 0x000000000000781c */ /* 0x000fe20003f4f070 */
[----:B--2---:R-:W-:-:S04]  /*14580*/  @P1 IMAD.IADD R0, R4, 0x1, -R2 ;  /* 0x0000000104001824 */ /* 0x004fc800078e0a02 */
[----:B------:R-:W-:-:S05]  /*14590*/  IMAD.IADD R2, R9, 0x1, R0 ;  /* 0x0000000109027824 */ /* 0x000fca00078e0200 */
[C---:B------:R-:W-:Y:S02]  /*145a0*/  IADD3 R3, R2.reuse, R3, -R10 ;  /* 0x0000000302037210 */ /* 0x040fe40007ffe80a */
[----:B------:R-:W-:-:S05]  /*145b0*/  IADD3 R2, R2, 0x5f, RZ ;  /* 0x0000005f02027810 */ /* 0x000fca0007ffe0ff */
[----:B------:R-:W-:-:S04]  /*145c0*/  IMAD.HI R2, R2, 0x2aaaaaab, RZ ;  /* 0x2aaaaaab02027827 */ /* 0x000fc800078e02ff */
[----:B------:R-:W-:Y:S01]  /*145d0*/  IMAD.HI R3, R3, 0x2aaaaaab, RZ ;  /* 0x2aaaaaab03037827 */ /* 0x000fe200078e02ff */
[----:B------:R-:W-:-:S04]  /*145e0*/  SHF.R.U32.HI R4, RZ, 0x1f, R2 ;  /* 0x0000001fff047819 */ /* 0x000fc80000011602 */
[----:B------:R-:W-:Y:S02]  /*145f0*/  LEA.HI.SX32 R4, R2, R4, 0x1c ;  /* 0x0000000402047211 */ /* 0x000fe400078fe2ff */
[----:B------:R-:W-:-:S04]  /*14600*/  SHF.R.U32.HI R2, RZ, 0x1f, R3 ;  /* 0x0000001fff027819 */ /* 0x000fc80000011603 */
[----:B------:R-:W-:-:S04]  /*14610*/  LEA.HI.SX32 R2, R3, R2, 0x1c ;  /* 0x0000000203027211 */ /* 0x000fc800078fe2ff */
[----:B------:R-:W-:-:S05]  /*14620*/  VIMNMX R6, R4, R2, PT ;  /* 0x0000000204067248 */ /* 0x000fca0003fe0100 */
[--C-:B------:R-:W-:Y:S02]  /*14630*/  IMAD R2, R6, 0x60, -R9.reuse ;  /* 0x0000006006027824 */ /* 0x100fe400078e0a09 */
[----:B------:R-:W-:-:S03]  /*14640*/  IMAD.MOV R9, RZ, RZ, -R9 ;  /* 0x000000ffff097224 */ /* 0x000fc600078e0a09 */
[----:B------:R-:W-:Y:S02]  /*14650*/  VIMNMX R2, R2, R0, PT ;  /* 0x0000000002027248 */ /* 0x000fe40003fe0100 */
[----:B------:R-:W-:-:S04]  /*14660*/  VIMNMX R9, RZ, R9, !PT ;  /* 0x00000009ff097248 */ /* 0x000fc80007fe0100 */
[----:B------:R-:W-:Y:S01]  /*14670*/  ISETP.GT.AND P0, PT, R2, R9, PT ;  /* 0x000000090200720c */ /* 0x000fe20003f04270 */
[----:B------:R0:W-:-:S12]  /*14680*/  STL [R1+0x1c], R6 ;  /* 0x00001c0601007387 */ /* 0x0001d80000100800 */
[----:B------:R-:W-:Y:S02]  /*14690*/  @P0 VIADD R4, R2, 0x5f ;  /* 0x0000005f02040836 */ /* 0x000fe40000000000 */
[----:B------:R-:W-:-:S04]  /*146a0*/  IMAD.WIDE.U32 R2, R9, -0x55555555, RZ ;  /* 0xaaaaaaab09027825 */ /* 0x000fc800078e00ff */
[----:B------:R-:W-:Y:S01]  /*146b0*/  @P0 IMAD.HI R4, R4, 0x2aaaaaab, RZ ;  /* 0x2aaaaaab04040827 */ /* 0x000fe200078e02ff */
[----:B------:R-:W-:-:S04]  /*146c0*/  SHF.R.U32.HI R0, RZ, 0x6, R3 ;  /* 0x00000006ff007819 */ /* 0x000fc80000011603 */
[----:B------:R-:W-:Y:S01]  /*146d0*/  @P0 SHF.R.U32.HI R3, RZ, 0x1f, R4 ;  /* 0x0000001fff030819 */ /* 0x000fe20000011604 */
[----:B------:R-:W-:-:S03]  /*146e0*/  IMAD.MOV.U32 R2, RZ, RZ, R0 ;  /* 0x000000ffff027224 */ /* 0x000fc600078e0000 */
[----:B------:R-:W-:-:S04]  /*146f0*/  @P0 LEA.HI.SX32 R2, R4, R3, 0x1c ;  /* 0x0000000304020211 */ /* 0x000fc800078fe2ff */
[----:B------:R-:W-:-:S13]  /*14700*/  ISETP.GT.AND P0, PT, R2, R0, PT ;  /* 0x000000000200720c */ /* 0x000fda0003f04270 */
[----:B0-----:R-:W-:Y:S05]  /*14710*/  @!P0 BRA `(.L_x_3912) ;  /* 0x0000000c00488947 */ /* 0x001fea0003800000 */
[----:B------:R-:W0:Y:S01]  /*14720*/  LDC R3, c[0x0][0x428] ;  /* 0x00010a00ff037b82 */ /* 0x000e220000000800 */
[----:B------:R-:W-:Y:S01]  /*14730*/  UMOV UR4, 0xffffffff ;  /* 0xffffffff00047882 */ /* 0x000fe20000000000 */
[----:B0-----:R-:W-:Y:S02]  /*14740*/  ISETP.NE.AND P0, PT, R3, 0x1, PT ;  /* 0x000000010300780c */ /* 0x001fe40003f05270 */
[----:B------:R-:W-:-:S11]  /*14750*/  MOV R3, R18 ;  /* 0x0000001200037202 */ /* 0x000fd60000000f00 */
[----:B------:R-:W0:Y:S08]  /*14760*/  @P0 LDC R4, c[0x0][0x42c] ;  /* 0x00010b00ff040b82 */ /* 0x000e300000000800 */
[----:B------:R-:W1:Y:S01]  /*14770*/  @P0 LDC R5, c[0x0][0x430] ;  /* 0x00010c00ff050b82 */ /* 0x000e620000000800 */
[----:B0-----:R-:W-:-:S05]  /*14780*/  @P0 IMAD.HI.U32 R4, R18, R4, RZ ;  /* 0x0000000412040227 */ /* 0x001fca00078e00ff */
[----:B-1----:R-:W-:Y:S02]  /*14790*/  @P0 SHF.R.U32.HI R3, RZ, R5, R4 ;  /* 0x00000005ff030219 */ /* 0x002fe40000011604 */
[----:B------:R-:W-:Y:S01]  /*147a0*/  SEL R4, R11, RZ, !P1 ;  /* 0x000000ff0b047207 */ /* 0x000fe20004800000 */
[----:B------:R-:W-:Y:S06]  /*147b0*/  BRA.DIV UR4, `(.L_x_3913) ;  /* 0x0000005604687947 */ /* 0x000fec000b800000 */
.L_x_4061:
[----:B------:R-:W-:-:S03]  /*147c0*/  UMOV UR4, 0xffffffff ;  /* 0xffffffff00047882 */ /* 0x000fc60000000000 */
[----:B------:R-:W-:Y:S05]  /*147d0*/  BRA.DIV UR4, `(.L_x_3914) ;  /* 0x0000005604947947 */ /* 0x000fea000b800000 */
[----:B------:R-:W-:-:S13]  /*147e0*/  ELECT P6, URZ, PT ;  /* 0x00000000003f782f */ /* 0x000fda00038c0000 */
.L_x_4064:
[----:B------:R-:W2:Y:S01]  /*147f0*/  LDL R5, [R1+0x28] ;  /* 0x0000280001057983 */ /* 0x000ea20000100800 */
[----:B------:R-:W-:Y:S01]  /*14800*/  BSSY B1, `(.L_x_3915) ;  /* 0x000000b000017945 */ /* 0x000fe20003800000 */
[----:B------:R-:W0:Y:S01]  /*14810*/  S2R R9, SR_CgaCtaId ;  /* 0x0000000000097919 */ /* 0x000e220000008800 */
[----:B--2---:R-:W-:-:S05]  /*14820*/  VIADD R5, R5, 0x1 ;  /* 0x0000000105057836 */ /* 0x004fca0000000000 */
[----:B------:R-:W-:-:S04]  /*14830*/  LEA.HI R6, R5, R5, RZ, 0x1 ;  /* 0x0000000505067211 */ /* 0x000fc800078f08ff */
[----:B------:R-:W-:-:S05]  /*14840*/  LOP3.LUT R6, R6, 0xfffffffe, RZ, 0xc0, !PT ;  /* 0xfffffffe06067812 */ /* 0x000fca00078ec0ff */
[----:B------:R-:W-:Y:S01]  /*14850*/  IMAD.IADD R5, R5, 0x1, -R6 ;  /* 0x0000000105057824 */ /* 0x000fe200078e0a06 */
[----:B------:R-:W-:-:S04]  /*14860*/  MOV R6, 0x400 ;  /* 0x0000040000067802 */ /* 0x000fc80000000f00 */
[----:B0-----:R-:W-:Y:S02]  /*14870*/  LEA R9, R9, R6, 0x18 ;  /* 0x0000000609097211 */ /* 0x001fe400078ec0ff */
[----:B------:R-:W-:-:S04]  /*14880*/  SHF.L.U32 R5, R5, 0x1f, RZ ;  /* 0x0000001f05057819 */ /* 0x000fc800000006ff */
[----:B------:R-:W0:Y:S02]  /*14890*/  SYNCS.PHASECHK.TRANS64.TRYWAIT P0, [R9+URZ+0x22820], R5 ;  /* 0x02282005090075a7 */ /* 0x000e24000800017f */
[----:B0-----:R-:W-:Y:S05]  /*148a0*/  @!P0 BRA `(.L_x_3916) ;  /* 0x0000005400808947 */ /* 0x001fea0003800000 */
.L_x_4065:
[----:B------:R-:W-:Y:S05]  /*148b0*/  BSYNC B1 ;  /* 0x0000000000017941 */ /* 0x000fea0003800000 */
.L_x_3915:
        /* <DEDUP_REMOVED lines=8> */
.L_x_4066:
        /* <DEDUP_REMOVED lines=11> */
.L_x_3920:
        /* <DEDUP_REMOVED lines=19> */
.L_x_4067:
        /* <DEDUP_REMOVED lines=8> */
.L_x_3922:
        /* <DEDUP_REMOVED lines=31> */
.L_x_3918:
[----:B------:R-:W-:Y:S05]  /*14d90*/  BSYNC B1 ;  /* 0x0000000000017941 */ /* 0x000fea0003800000 */
.L_x_3917:
        /* <DEDUP_REMOVED lines=12> */
[----:B0-----:R-:W-:Y:S05]  /*14e60*/  @!P0 BRA `(.L_x_3912) ;  /* 0x0000000400748947 */ /* 0x001fea0003800000 */
[C---:B------:R-:W-:Y:S02]  /*14e70*/  IMAD R5, R2.reuse, 0x60, R20 ;  /* 0x0000006002057824 */ /* 0x040fe400078e0214 */
[----:B------:R-:W-:Y:S02]  /*14e80*/  VIADD R2, R2, 0xffffffff ;  /* 0xffffffff02027836 */ /* 0x000fe40000000000 */
[----:B------:R-:W-:-:S07]  /*14e90*/  VIADD R5, R5, 0xffffff40 ;  /* 0xffffff4005057836 */ /* 0x000fce0000000000 */
.L_x_3929:
[----:B------:R-:W-:Y:S05]  /*14ea0*/  YIELD ;  /* 0x0000000000007946 */ /* 0x000fea0003800000 */
[----:B------:R-:W-:Y:S04]  /*14eb0*/  BSSY B1, `(.L_x_3923) ;  /* 0x000004b000017945 */ /* 0x000fe80003800000 */
[----:B0-----:R-:W-:Y:S05]  /*14ec0*/  @!P6 BRA `(.L_x_3924) ;  /* 0x000000040024e947 */ /* 0x001fea0003800000 */
[----:B------:R-:W2:Y:S04]  /*14ed0*/  LDL R6, [R1+0x4] ;  /* 0x0000040001067983 */ /* 0x000ea80000100800 */
[----:B------:R-:W3:Y:S01]  /*14ee0*/  LDL R7, [R1+0xc] ;  /* 0x00000c0001077983 */ /* 0x000ee20000100800 */
[----:B--2---:R-:W-:Y:S01]  /*14ef0*/  IMAD R6, R6, 0x8, R9 ;  /* 0x0000000806067824 */ /* 0x004fe200078e0209 */
[----:B---3--:R-:W-:-:S04]  /*14f00*/  SHF.L.U32 R7, R7, 0x1f, RZ ;  /* 0x0000001f07077819 */ /* 0x008fc800000006ff */
[----:B------:R-:W0:Y:S02]  /*14f10*/  SYNCS.PHASECHK.TRANS64.TRYWAIT P0, [R6+URZ+0x228a0], R7 ;  /* 0x0228a007060075a7 */ /* 0x000e24000800017f */
[----:B0-----:R-:W-:Y:S05]  /*14f20*/  @!P0 BRA `(.L_x_3925) ;  /* 0x00000050001c8947 */ /* 0x001fea0003800000 */
.L_x_4068:
        /* <DEDUP_REMOVED lines=11> */
.L_x_3926:
        /* <DEDUP_REMOVED lines=17> */
.L_x_4069:
        /* <DEDUP_REMOVED lines=8> */
.L_x_3928:
        /* <DEDUP_REMOVED lines=31> */
.L_x_3924:
[----:B------:R-:W-:Y:S05]  /*15360*/  BSYNC B1 ;  /* 0x0000000000017941 */ /* 0x000fea0003800000 */
.L_x_3923:
        /* <DEDUP_REMOVED lines=13> */
.L_x_3912:
[----:B------:R-:W-:Y:S05]  /*15440*/  BSYNC B0 ;  /* 0x0000000000007941 */ /* 0x000fea0003800000 */
.L_x_3911:
[----:B------:R-:W2:Y:S01]  /*15450*/  LDL R6, [R1+0x1c] ;  /* 0x00001c0001067983 */ /* 0x000ea20000100800 */
        /* <DEDUP_REMOVED lines=9> */
[----:B0-----:R-:W0:Y:S01]  /*154f0*/  S2R R7, SR_LANEID ;  /* 0x0000000000077919 */ /* 0x001e220000000000 */
[----:B------:R-:W-:Y:S01]  /*15500*/  VOTEU.ANY UR4, UPT, PT ;  /* 0x0000000000047886 */ /* 0x000fe200038e0100 */
[----:B------:R-:W1:Y:S01]  /*15510*/  LDC.64 R2, c[0x0][0xc38] ;  /* 0x00030e00ff027b82 */ /* 0x000e620000000a00 */
[----:B------:R-:W0:Y:S08]  /*15520*/  FLO.U32 R0, UR4 ;  /* 0x0000000400007d00 */ /* 0x000e3000080e0000 */
[----:B------:R-:W1:Y:S01]  /*15530*/  POPC R5, UR4 ;  /* 0x0000000400057d09 */ /* 0x000e620008000000 */
[----:B0-----:R-:W-:-:S13]  /*15540*/  ISETP.EQ.U32.AND P0, PT, R0, R7, PT ;  /* 0x000000070000720c */ /* 0x001fda0003f02070 */
[----:B-1----:R-:W2:Y:S01]  /*15550*/  @P0 ATOMG.E.ADD.STRONG.GPU PT, R3, desc[UR40][R2.64], R5 ;  /* 0x00000005020309a8 */ /* 0x002ea200081ee1e8 */
[----:B------:R-:W0:Y:S02]  /*15560*/  S2R R4, SR_LTMASK ;  /* 0x0000000000047919 */ /* 0x000e240000003900 */
[----:B0-----:R-:W-:-:S04]  /*15570*/  LOP3.LUT R4, R4, UR4, RZ, 0xc0, !PT ;  /* 0x0000000404047c12 */ /* 0x001fc8000f8ec0ff */
[----:B------:R-:W0:Y:S01]  /*15580*/  POPC R7, R4 ;  /* 0x0000000400077309 */ /* 0x000e220000000000 */
[----:B--2---:R-:W0:Y:S02]  /*15590*/  SHFL.IDX PT, R0, R3, R0, 0x1f ;  /* 0x00001f0003007589 */ /* 0x004e2400000e0000 */
[----:B0-----:R-:W-:Y:S01]  /*155a0*/  IADD3 R16, R0, UR37, R7 ;  /* 0x0000002500107c10 */ /* 0x001fe2000fffe007 */
[----:B------:R-:W-:Y:S06]  /*155b0*/  BRA `(.L_x_3932) ;  /* 0x0000002800447947 */ /* 0x000fec0003800000 */
.L_x_3931:
        /* <DEDUP_REMOVED lines=15> */
[----:B0-----:R-:W-:Y:S01]  /*156b0*/  MOV R8, 0x70 ;  /* 0x0000007000087802 */ /* 0x001fe20000000f00 */
[----:B------:R-:W-:Y:S02]  /*156c0*/  IMAD.U32 R7, RZ, RZ, UR9 ;  /* 0x00000009ff077e24 */ /* 0x000fe4000f8e00ff */
[----:B------:R-:W-:-:S02]  /*156d0*/  IMAD.U32 R10, RZ, RZ, UR4 ;  /* 0x00000004ff0a7e24 */ /* 0x000fc4000f8e00ff */
[----:B------:R-:W-:Y:S02]  /*156e0*/  IMAD.U32 R11, RZ, RZ, UR5 ;  /* 0x00000005ff0b7e24 */ /* 0x000fe4000f8e00ff */
[----:B------:R-:W-:Y:S02]  /*156f0*/  IMAD.MOV.U32 R12, RZ, RZ, 0x1 ;  /* 0x00000001ff0c7424 */ /* 0x000fe400078e00ff */
[----:B------:R-:W-:-:S07]  /*15700*/  IMAD.MOV.U32 R13, RZ, RZ, RZ ;  /* 0x000000ffff0d7224 */ /* 0x000fce00078e00ff */
[----:B------:R-:W-:-:S07]  /*15710*/  LEPC R20, `(.L_x_3933) ;  /* 0x000000001014794e */ /* 0x000fce0000000000 */
[----:B-1----:R-:W-:Y:S05]  /*15720*/  CALL.ABS.NOINC R2 ;  /* 0x0000000002007343 */ /* 0x002fea0003c00000 */
.L_x_3933:
        /* <DEDUP_REMOVED lines=14> */
[----:B0-----:R-:W-:-:S02]  /*15810*/  IMAD.U32 R7, RZ, RZ, UR9 ;  /* 0x00000009ff077e24 */ /* 0x001fc4000f8e00ff */
[----:B------:R-:W-:Y:S02]  /*15820*/  IMAD.U32 R11, RZ, RZ, UR5 ;  /* 0x00000005ff0b7e24 */ /* 0x000fe4000f8e00ff */
[----:B------:R-:W-:Y:S02]  /*15830*/  IMAD.MOV.U32 R8, RZ, RZ, 0x70 ;  /* 0x00000070ff087424 */ /* 0x000fe400078e00ff */
[----:B-1----:R-:W-:-:S07]  /*15840*/  IMAD.MOV.U32 R12, RZ, RZ, 0x1 ;  /* 0x00000001ff0c7424 */ /* 0x002fce00078e00ff */
[----:B------:R-:W-:-:S07]  /*15850*/  LEPC R20, `(.L_x_3935) ;  /* 0x000000001014794e */ /* 0x000fce0000000000 */
[----:B--2---:R-:W-:Y:S05]  /*15860*/  CALL.ABS.NOINC R2 ;  /* 0x0000000002007343 */ /* 0x004fea0003c00000 */
.L_x_3935:
        /* <DEDUP_REMOVED lines=16> */
.L_x_3934:
[----:B------:R-:W2:Y:S01]  /*15970*/  LDL.LU R2, [R1+0x20] ;  /* 0x0000200001027983 */ /* 0x000ea20000300800 */
[----:B------:R-:W-:-:S03]  /*15980*/  ULDC.64 UR4, c[0x0][0x9f8] ;  /* 0x00027e0000047ab9 */ /* 0x000fc60000000a00 */
[----:B------:R-:W3:Y:S04]  /*15990*/  LDL.LU R0, [R1+0x24] ;  /* 0x0000240001007983 */ /* 0x000ee80000300800 */
[----:B------:R-:W4:Y:S04]  /*159a0*/  LDL.LU R4, [R1+0x2c] ;  /* 0x00002c0001047983 */ /* 0x000f280000300800 */
[----:B0-----:R-:W4:Y:S01]  /*159b0*/  LDL.LU R7, [R1+0x18] ;  /* 0x0000180001077983 */ /* 0x001f220000300800 */
        /* <DEDUP_REMOVED lines=20> */
[----:B------:R-:W2:Y:S01]  /*15b00*/  @P0 LDC R6, c[0x0][0x430] ;  /* 0x00010c00ff060b82 */ /* 0x000ea20000000800 */
[----:B0-----:R-:W-:-:S05]  /*15b10*/  @P0 IMAD.HI.U32 R5, R18, R5, RZ ;  /* 0x0000000512050227 */ /* 0x001fca00078e00ff */
[----:B--2---:R-:W-:Y:S02]  /*15b20*/  @P0 SHF.R.U32.HI R4, RZ, R6, R5 ;  /* 0x00000006ff040219 */ /* 0x004fe40000011605 */
[----:B------:R-:W-:-:S04]  /*15b30*/  ISETP.NE.U32.AND P0, PT, RZ, UR4, PT ;  /* 0x00000004ff007c0c */ /* 0x000fc8000bf05070 */
[----:B------:R-:W-:-:S04]  /*15b40*/  ISETP.NE.AND.EX P0, PT, RZ, UR5, PT, P0 ;  /* 0x00000005ff007c0c */ /* 0x000fc8000bf05300 */
[----:B-1----:R-:W-:-:S09]  /*15b50*/  SEL R2, R7, RZ, !P0 ;  /* 0x000000ff07027207 */ /* 0x002fd20004000000 */
.L_x_3936:
        /* <DEDUP_REMOVED lines=19> */
.L_x_4072:
[----:B------:R-:W-:Y:S01]  /*15c90*/  UMOV UR4, 0xffffffff ;  /* 0xffffffff00047882 */ /* 0x000fe20000000000 */
[----:B------:R-:W-:Y:S02]  /*15ca0*/  SHF.R.S32.HI R8, RZ, 0x1f, R0 ;  /* 0x0000001fff087819 */ /* 0x000fe40000011400 */
[----:B------:R-:W-:Y:S05]  /*15cb0*/  BRA.DIV UR4, `(.L_x_3938) ;  /* 0x0000004604147947 */ /* 0x000fea000b800000 */
[----:B------:R-:W-:-:S13]  /*15cc0*/  ELECT P6, URZ, PT ;  /* 0x00000000003f782f */ /* 0x000fda00038c0000 */
.L_x_4075:
[----:B------:R-:W-:Y:S05]  /*15cd0*/  @!P6 BRA `(.L_x_3939) ;  /* 0x0000000000fce947 */ /* 0x000fea0003800000 */
[----:B------:R-:W-:-:S04]  /*15ce0*/  ISETP.NE.U32.AND P0, PT, R20, RZ, PT ;  /* 0x000000ff1400720c */ /* 0x000fc80003f05070 */
[----:B------:R-:W-:-:S13]  /*15cf0*/  ISETP.NE.AND.EX P0, PT, R21, RZ, PT, P0 ;  /* 0x000000ff1500720c */ /* 0x000fda0003f05300 */
[----:B------:R-:W-:Y:S05]  /*15d00*/  @!P0 BRA `(.L_x_3940) ;  /* 0x0000000000488947 */ /* 0x000fea0003800000 */
[----:B------:R-:W0:Y:S01]  /*15d10*/  LDC R9, c[0x0][0x41c] ;  /* 0x00010700ff097b82 */ /* 0x000e220000000800 */
        /* <DEDUP_REMOVED lines=10> */
[----:B------:R-:W-:Y:S01]  /*15dc0*/  IMAD R9, R0, UR5, R6 ;  /* 0x0000000500097c24 */ /* 0x000fe2000f8e0206 */
[----:B------:R-:W-:-:S05]  /*15dd0*/  MOV R6, R5 ;  /* 0x0000000500067202 */ /* 0x000fca0000000f00 */
[----:B------:R-:W-:-:S04]  /*15de0*/  IMAD.WIDE.U32 R6, R0, UR4, R6 ;  /* 0x0000000400067c25 */ /* 0x000fc8000f8e0006 */
[----:B------:R-:W-:Y:S01]  /*15df0*/  IMAD.IADD R5, R7, 0x1, R9 ;  /* 0x0000000107057824 */ /* 0x000fe200078e0209 */
[----:B------:R-:W-:-:S04]  /*15e00*/  LEA R10, P0, R6, R20, 0x2 ;  /* 0x00000014060a7211 */ /* 0x000fc800078010ff */
[----:B------:R-:W-:-:S05]  /*15e10*/  LEA.HI.X R11, R6, R21, R5, 0x2, P0 ;  /* 0x00000015060b7211 */ /* 0x000fca00000f1405 */
[----:B------:R0:W5:Y:S04]  /*15e20*/  LDG.E R6, desc[UR40][R10.64] ;  /* 0x000000280a067981 */ /* 0x000168000c1e1900 */
.L_x_3940:
        /* <DEDUP_REMOVED lines=9> */
.L_x_4076:
        /* <DEDUP_REMOVED lines=11> */
.L_x_3942:
        /* <DEDUP_REMOVED lines=22> */
.L_x_3939:
        /* <DEDUP_REMOVED lines=30> */
.L_x_4077:
[----:B------:R-:W-:Y:S05]  /*162b0*/  BSYNC B0 ;  /* 0x0000000000007941 */ /* 0x000fea0003800000 */
.L_x_3943:
        /* <DEDUP_REMOVED lines=11> */
.L_x_4078:
        /* <DEDUP_REMOVED lines=11> */
.L_x_3948:
        /* <DEDUP_REMOVED lines=37> */
.L_x_3946:
[----:B------:R-:W-:Y:S05]  /*16670*/  BSYNC B0 ;  /* 0x0000000000007941 */ /* 0x000fea0003800000 */
.L_x_3945:
        /* <DEDUP_REMOVED lines=21> */
[----:B------:R-:W-:Y:S02]  /*167d0*/  ISETP.NE.U32.AND P0, PT, R20, RZ, PT ;  /* 0x000000ff1400720c */ /* 0x000fe40003f05070 */
[----:B------:R-:W-:Y:S02]  /*167e0*/  MOV R2, R7 ;  /* 0x0000000700027202 */ /* 0x000fe40000000f00 */
        /* <DEDUP_REMOVED lines=10> */
[--C-:B------:R-:W-:Y:S01]  /*16890*/  SHF.R.S32.HI R3, RZ, 0x1f, R2.reuse ;  /* 0x0000001fff037819 */ /* 0x100fe20000011402 */
        /* <DEDUP_REMOVED lines=8> */
.L_x_3955:
[----:B------:R-:W2:Y:S01]  /*16920*/  S2R R5, SR_CgaCtaId ;  /* 0x0000000000057919 */ /* 0x000ea20000008800 */
[----:B------:R-:W-:-:S04]  /*16930*/  MOV R3, 0x400 ;  /* 0x0000040000037802 */ /* 0x000fc80000000f00 */
[----:B--2---:R-:W-:Y:S02]  /*16940*/  LEA R3, R5, R3, 0x18 ;  /* 0x0000000305037211 */ /* 0x004fe400078ec0ff */
[----:B------:R-:W-:Y:S02]  /*16950*/  SHF.L.U32 R5, R9, 0x1f, RZ ;  /* 0x0000001f09057819 */ /* 0x000fe400000006ff */
[----:B------:R-:W-:-:S04]  /*16960*/  LEA R3, R12, R3, 0x3 ;  /* 0x000000030c037211 */ /* 0x000fc800078e18ff */
[----:B------:R-:W2:Y:S02]  /*16970*/  SYNCS.PHASECHK.TRANS64.TRYWAIT P0, [R3+URZ+0x22840], R5 ;  /* 0x02284005030075a7 */ /* 0x000ea4000800017f */
[----:B--2---:R-:W-:Y:S05]  /*16980*/  @!P0 BRA `(.L_x_3956) ;  /* 0x0000003800488947 */ /* 0x004fea0003800000 */
.L_x_4079:
        /* <DEDUP_REMOVED lines=11> */
.L_x_3957:
[----:B0-----:R-:W3:Y:S01]  /*16a40*/  LDL R9, [R1] ;  /* 0x0000000001097983 */ /* 0x001ee20000100800 */
[----:B------:R-:W-:-:S03]  /*16a50*/  MOV R11, 0x400 ;  /* 0x00000400000b7802 */ /* 0x000fc60000000f00 */
        /* <DEDUP_REMOVED lines=20> */
.L_x_4080:
        /* <DEDUP_REMOVED lines=8> */
.L_x_3959:
[----:B0-2---:R-:W2:Y:S01]  /*16c20*/  LDL R5, [R1] ;  /* 0x0000000001057983 */ /* 0x005ea20000100800 */
[----:B------:R-:W-:Y:S01]  /*16c30*/  MOV R9, 0x400 ;  /* 0x0000040000097802 */ /* 0x000fe20000000f00 */
[----:B------:R-:W0:Y:S01]  /*16c40*/  S2R R10, SR_CgaCtaId ;  /* 0x00000000000a7919 */ /* 0x000e220000008800 */
[----:B------:R-:W-:Y:S02]  /*16c50*/  R2UR UR11, R2 ;  /* 0x00000000020b72ca */ /* 0x000fe400000e0000 */
[----:B------:R-:W-:Y:S01]  /*16c60*/  R2UR UR9, R3 ;  /* 0x00000000030972ca */ /* 0x000fe200000e0000 */
[----:B------:R-:W-:Y:S01]  /*16c70*/  UIADD3 UR4, UP0, UR38, 0x470, URZ ;  /* 0x0000047026047890 */ /* 0x000fe2000ff1e03f */
[----:B------:R-:W-:Y:S02]  /*16c80*/  R2UR UR12, R4 ;  /* 0x00000000040c72ca */ /* 0x000fe400000e0000 */
[----:B------:R-:W-:Y:S01]  /*16c90*/  R2UR UR13, R6 ;  /* 0x00000000060d72ca */ /* 0x000fe200000e0000 */
[----:B------:R-:W-:Y:S01]  /*16ca0*/  UIADD3.X UR5, URZ, UR39, URZ, UP0, !UPT ;  /* 0x000000273f057290 */ /* 0x000fe200087fe43f */
[----:B0-----:R-:W-:-:S07]  /*16cb0*/  LEA R9, R10, R9, 0x18 ;  /* 0x000000090a097211 */ /* 0x001fce00078ec0ff */
        /* <DEDUP_REMOVED lines=24> */
.L_x_3954:
[----:B------:R-:W-:Y:S05]  /*16e40*/  BSYNC B2 ;  /* 0x0000000000027941 */ /* 0x000fea0003800000 */
.L_x_3953:
[----:B------:R-:W2:Y:S02]  /*16e50*/  LDL.LU R2, [R1+0x1c] ;  /* 0x00001c0001027983 */ /* 0x000ea40000300800 */
[----:B--2---:R-:W-:-:S07]  /*16e60*/  VIADD R5, R2, 0xfffffffd ;  /* 0xfffffffd02057836 */ /* 0x004fce0000000000 */
.L_x_3952:
[----:B------:R-:W-:Y:S05]  /*16e70*/  BSYNC B1 ;  /* 0x0000000000017941 */ /* 0x000fea0003800000 */
.L_x_3951:
[----:B------:R-:W-:-:S13]  /*16e80*/  ISETP.NE.AND P0, PT, R7, RZ, PT ;  /* 0x000000ff0700720c */ /* 0x000fda0003f05270 */
[----:B------:R-:W-:Y:S05]  /*16e90*/  @!P0 BRA `(.L_x_3950) ;  /* 0x0000000c009c8947 */ /* 0x000fea0003800000 */
.L_x_3974:
[----:B0-----:R-:W0:Y:S04]  /*16ea0*/  LDL.LU R3, [R1] ;  /* 0x0000000001037983 */ /* 0x001e280000300800 */
[----:B------:R-:W2:Y:S01]  /*16eb0*/  LDL.LU R2, [R1+0x8] ;  /* 0x0000080001027983 */ /* 0x000ea20000300800 */
[----:B------:R-:W-:Y:S05]  /*16ec0*/  YIELD ;  /* 0x0000000000007946 */ /* 0x000fea0003800000 */
[----:B------:R-:W-:Y:S01]  /*16ed0*/  BSSY B1, `(.L_x_3960) ;  /* 0x000006d000017945 */ /* 0x000fe20003800000 */
[----:B0-----:R-:W-:-:S04]  /*16ee0*/  IADD3 R9, R3, 0x1, RZ ;  /* 0x0000000103097810 */ /* 0x001fc80007ffe0ff */
[----:B------:R-:W-:-:S04]  /*16ef0*/  ISETP.NE.AND P0, PT, R9, 0x2, PT ;  /* 0x000000020900780c */ /* 0x000fc80003f05270 */
[----:B------:R-:W-:Y:S02]  /*16f00*/  SEL R10, RZ, 0x1, P0 ;  /* 0x00000001ff0a7807 */ /* 0x000fe40000000000 */
[----:B------:R-:W-:Y:S02]  /*16f10*/  SEL R9, R9, RZ, P0 ;  /* 0x000000ff09097207 */ /* 0x000fe40000000000 */
[----:B--2---:R-:W-:Y:S01]  /*16f20*/  LOP3.LUT R10, R2, R10, RZ, 0x3c, !PT ;  /* 0x0000000a020a7212 */ /* 0x004fe200078e3cff */
[----:B------:R-:W-:Y:S06]  /*16f30*/  @!P6 BRA `(.L_x_3961) ;  /* 0x000000040098e947 */ /* 0x000fec0003800000 */
[----:B------:R-:W-:Y:S01]  /*16f40*/  ULDC.64 UR4, c[0x0][0x3f8] ;  /* 0x0000fe0000047ab9 */ /* 0x000fe20000000a00 */
[----:B------:R-:W-:Y:S01]  /*16f50*/  IMAD.MOV.U32 R11, RZ, RZ, R5 ;  /* 0x000000ffff0b7224 */ /* 0x000fe200078e0005 */
[----:B------:R-:W-:-:S04]  /*16f60*/  ISETP.NE.U32.AND P0, PT, RZ, UR4, PT ;  /* 0x00000004ff007c0c */ /* 0x000fc8000bf05070 */
[----:B------:R-:W-:-:S13]  /*16f70*/  ISETP.NE.AND.EX P0, PT, RZ, UR5, PT, P0 ;  /* 0x00000005ff007c0c */ /* 0x000fda000bf05300 */
[----:B------:R-:W-:Y:S05]  /*16f80*/  @!P0 BRA `(.L_x_3962) ;  /* 0x0000000000448947 */ /* 0x000fea0003800000 */
[----:B------:R-:W0:Y:S01]  /*16f90*/  LDC R6, c[0x0][0x41c] ;  /* 0x00010700ff067b82 */ /* 0x000e220000000800 */
[----:B------:R-:W-:Y:S02]  /*16fa0*/  ULDC.64 UR6, c[0x0][0x408] ;  /* 0x0001020000067ab9 */ /* 0x000fe40000000a00 */
[----:B------:R-:W-:Y:S01]  /*16fb0*/  IMAD R7, R8, UR6, RZ ;  /* 0x0000000608077c24 */ /* 0x000fe2000f8e02ff */
[----:B0-----:R-:W-:-:S13]  /*16fc0*/  ISETP.NE.AND P0, PT, R6, 0x1, PT ;  /* 0x000000010600780c */ /* 0x001fda0003f05270 */
[----:B------:R-:W0:Y:S02]  /*16fd0*/  @P0 LDC.64 R2, c[0x0][0x420] ;  /* 0x00010800ff020b82 */ /* 0x000e240000000a00 */
[----:B0-----:R-:W-:-:S04]  /*16fe0*/  @P0 IMAD.HI.U32 R12, R5, R2, RZ ;  /* 0x00000002050c0227 */ /* 0x001fc800078e00ff */
[----:B------:R-:W-:Y:S01]  /*16ff0*/  IMAD.MOV.U32 R2, RZ, RZ, R5 ;  /* 0x000000ffff027224 */ /* 0x000fe200078e0005 */
[----:B------:R-:W-:-:S04]  /*17000*/  @P0 SHF.R.U32.HI R2, RZ, R3, R12 ;  /* 0x00000003ff020219 */ /* 0x000fc8000001160c */
[--C-:B------:R-:W-:Y:S01]  /*17010*/  SHF.R.S32.HI R3, RZ, 0x1f, R2.reuse ;  /* 0x0000001fff037819 */ /* 0x100fe20000011402 */
[----:B------:R-:W-:-:S04]  /*17020*/  IMAD.MOV R11, RZ, RZ, -R2 ;  /* 0x000000ffff0b7224 */ /* 0x000fc800078e0a02 */
[----:B------:R-:W-:Y:S02]  /*17030*/  IMAD R11, R6, R11, R5 ;  /* 0x0000000b060b7224 */ /* 0x000fe400078e0205 */
[C---:B------:R-:W-:Y:S02]  /*17040*/  IMAD R6, R0.reuse, UR7, R7 ;  /* 0x0000000700067c24 */ /* 0x040fe4000f8e0207 */
[----:B------:R-:W-:-:S05]  /*17050*/  IMAD.WIDE.U32 R2, R0, UR6, R2 ;  /* 0x0000000600027c25 */ /* 0x000fca000f8e0002 */
[----:B------:R-:W-:Y:S02]  /*17060*/  IADD3 R3, R6, R3, RZ ;  /* 0x0000000306037210 */ /* 0x000fe40007ffe0ff */
[----:B------:R-:W-:-:S04]  /*17070*/  LEA R6, P0, R2, UR4, 0x2 ;  /* 0x0000000402067c11 */ /* 0x000fc8000f8010ff */
[----:B------:R-:W-:-:S05]  /*17080*/  LEA.HI.X R7, R2, UR5, R3, 0x2, P0 ;  /* 0x0000000502077c11 */ /* 0x000fca00080f1403 */
[----:B------:R0:W5:Y:S04]  /*17090*/  LDG.E R6, desc[UR40][R6.64] ;  /* 0x0000002806067981 */ /* 0x000168000c1e1900 */
.L_x_3962:
[----:B------:R-:W2:Y:S01]  /*170a0*/  S2R R3, SR_CgaCtaId ;  /* 0x0000000000037919 */ /* 0x000ea20000008800 */
[----:B------:R-:W-:-:S04]  /*170b0*/  MOV R2, 0x400 ;  /* 0x0000040000027802 */ /* 0x000fc80000000f00 */
[----:B--2---:R-:W-:Y:S02]  /*170c0*/  LEA R2, R3, R2, 0x18 ;  /* 0x0000000203027211 */ /* 0x004fe400078ec0ff */
[----:B------:R-:W-:-:S03]  /*170d0*/  SHF.L.U32 R3, R10, 0x1f, RZ ;  /* 0x0000001f0a037819 */ /* 0x000fc600000006ff */
[----:B------:R-:W-:-:S04]  /*170e0*/  IMAD R2, R9, 0x8, R2 ;  /* 0x0000000809027824 */ /* 0x000fc800078e0202 */
[----:B------:R-:W2:Y:S02]  /*170f0*/  SYNCS.PHASECHK.TRANS64.TRYWAIT P0, [R2+URZ+0x22840], R3 ;  /* 0x02284003020075a7 */ /* 0x000ea4000800017f */
[----:B--2---:R-:W-:Y:S05]  /*17100*/  @!P0 BRA `(.L_x_3963) ;  /* 0x0000003000908947 */ /* 0x004fea0003800000 */
.L_x_4081:
        /* <DEDUP_REMOVED lines=11> */
.L_x_3964:
[----:B------:R-:W3:Y:S01]  /*171c0*/  LDL R12, [R1+0x10] ;  /* 0x00001000010c7983 */ /* 0x000ee20000100800 */
        /* <DEDUP_REMOVED lines=19> */
[----:B0--3--:R-:W-:Y:S05]  /*17300*/  @!P1 BRA `(.L_x_3965) ;  /* 0x0000003000249947 */ /* 0x009fea0003800000 */
.L_x_4082:
        /* <DEDUP_REMOVED lines=8> */
.L_x_3966:
        /* <DEDUP_REMOVED lines=33> */
.L_x_3961:
[----:B------:R-:W-:Y:S05]  /*175a0*/  BSYNC B1 ;  /* 0x0000000000017941 */ /* 0x000fea0003800000 */
.L_x_3960:
[----:B------:R-:W-:Y:S01]  /*175b0*/  IADD3 R9, R9, 0x1, RZ ;  /* 0x0000000109097810 */ /* 0x000fe20007ffe0ff */
[----:B------:R-:W-:Y:S03]  /*175c0*/  BSSY B1, `(.L_x_3967) ;  /* 0x0000070000017945 */ /* 0x000fe60003800000 */
        /* <DEDUP_REMOVED lines=14> */
[----:B------:R-:W-:Y:S01]  /*176b0*/  IMAD R7, R8, UR6, RZ ;  /* 0x0000000608077c24 */ /* 0x000fe2000f8e02ff */
        /* <DEDUP_REMOVED lines=8> */
[C---:B------:R-:W-:Y:S02]  /*17740*/  IMAD R6, R0.reuse, UR7, R7 ;  /* 0x0000000700067c24 */ /* 0x040fe4000f8e0207 */
[----:B------:R-:W-:-:S05]  /*17750*/  IMAD.WIDE.U32 R2, R0, UR6, R2 ;  /* 0x0000000600027c25 */ /* 0x000fca000f8e0002 */
[----:B------:R-:W-:Y:S02]  /*17760*/  IADD3 R3, R6, R3, RZ ;  /* 0x0000000306037210 */ /* 0x000fe40007ffe0ff */
[----:B------:R-:W-:-:S04]  /*17770*/  LEA R6, P0, R2, UR4, 0x2 ;  /* 0x0000000402067c11 */ /* 0x000fc8000f8010ff */
[----:B------:R-:W-:-:S05]  /*17780*/  LEA.HI.X R7, R2, UR5, R3, 0x2, P0 ;  /* 0x0000000502077c11 */ /* 0x000fca00080f1403 */
[----:B------:R2:W5:Y:S04]  /*17790*/  LDG.E R6, desc[UR40][R6.64] ;  /* 0x0000002806067981 */ /* 0x000568000c1e1900 */
.L_x_3969:
[----:B------:R-:W3:Y:S01]  /*177a0*/  S2R R3, SR_CgaCtaId ;  /* 0x0000000000037919 */ /* 0x000ee20000008800 */
[----:B------:R-:W-:-:S04]  /*177b0*/  MOV R2, 0x400 ;  /* 0x0000040000027802 */ /* 0x000fc80000000f00 */
[----:B---3--:R-:W-:Y:S02]  /*177c0*/  LEA R2, R3, R2, 0x18 ;  /* 0x0000000203027211 */ /* 0x008fe400078ec0ff */
[----:B------:R-:W-:-:S03]  /*177d0*/  SHF.L.U32 R3, R11, 0x1f, RZ ;  /* 0x0000001f0b037819 */ /* 0x000fc600000006ff */
[----:B------:R-:W-:-:S04]  /*177e0*/  IMAD R2, R12, 0x8, R2 ;  /* 0x000000080c027824 */ /* 0x000fc800078e0202 */
[----:B------:R-:W3:Y:S02]  /*177f0*/  SYNCS.PHASECHK.TRANS64.TRYWAIT P0, [R2+URZ+0x22840], R3 ;  /* 0x02284003020075a7 */ /* 0x000ee4000800017f */
[----:B---3--:R-:W-:Y:S05]  /*17800*/  @!P0 BRA `(.L_x_3970) ;  /* 0x0000002800f88947 */ /* 0x008fea0003800000 */
.L_x_4083:
        /* <DEDUP_REMOVED lines=11> */
.L_x_3971:
        /* <DEDUP_REMOVED lines=22> */
.L_x_4084:
        /* <DEDUP_REMOVED lines=8> */
.L_x_3973:
        /* <DEDUP_REMOVED lines=34> */
.L_x_3968:
[----:B------:R-:W-:Y:S05]  /*17cc0*/  BSYNC B1 ;  /* 0x0000000000017941 */ /* 0x000fea0003800000 */
.L_x_3967:
[C---:B------:R-:W-:Y:S02]  /*17cd0*/  ISETP.GT.AND P0, PT, R5.reuse, 0x1, PT ;  /* 0x000000010500780c */ /* 0x040fe40003f04270 */
[----:B------:R-:W-:-:S05]  /*17ce0*/  IADD3 R2, R5, -0x2, RZ ;  /* 0xfffffffe05027810 */ /* 0x000fca0007ffe0ff */
[----:B------:R-:W-:-:S06]  /*17cf0*/  IMAD.MOV.U32 R5, RZ, RZ, R2 ;  /* 0x000000ffff057224 */ /* 0x000fcc00078e0002 */
[----:B------:R-:W-:Y:S05]  /*17d00*/  @P0 BRA `(.L_x_3974) ;  /* 0xfffffff000640947 */ /* 0x000fea000383ffff */
.L_x_3950:
[----:B------:R-:W-:Y:S05]  /*17d10*/  BSYNC B0 ;  /* 0x0000000000007941 */ /* 0x000fea0003800000 */
.L_x_3949:
[----:B------:R-:W2:Y:S01]  /*17d20*/  LDL.LU R3, [R1] ;  /* 0x0000000001037983 */ /* 0x000ea20000300800 */
[----:B------:R-:W-:Y:S01]  /*17d30*/  BSSY B0, `(.L_x_3975) ;  /* 0x0000016000007945 */ /* 0x000fe20003800000 */
[----:B0-----:R-:W0:Y:S02]  /*17d40*/  S2R R2, SR_TID.X ;  /* 0x0000000000027919 */ /* 0x001e240000002100 */
[----:B0-----:R-:W-:-:S04]  /*17d50*/  LOP3.LUT R2, R2, 0x1f, RZ, 0xc0, !PT ;  /* 0x0000001f02027812 */ /* 0x001fc800078ec0ff */
        /* <DEDUP_REMOVED lines=18> */
[----:B0-----:R-:W-:-:S07]  /*17e80*/  IADD3 R16, R4, UR37, R7 ;  /* 0x0000002504107c10 */ /* 0x001fce000fffe007 */
.L_x_3976:
[----:B------:R-:W-:Y:S05]  /*17e90*/  BSYNC B0 ;  /* 0x0000000000007941 */ /* 0x000fea0003800000 */
.L_x_3975:
[----:B0-----:R-:W2:Y:S02]  /*17ea0*/  LDL.LU R2, [R1+0x8] ;  /* 0x0000080001027983 */ /* 0x001ea40000300800 */
[----:B--2---:R-:W-:-:S05]  /*17eb0*/  LOP3.LUT R2, R2, R0, RZ, 0x3c, !PT ;  /* 0x0000000002027212 */ /* 0x004fca00078e3cff */
[----:B------:R0:W-:Y:S02]  /*17ec0*/  STL [R1+0x8], R2 ;  /* 0x0000080201007387 */ /* 0x0001e40000100800 */
.L_x_3932:
[----:B------:R-:W-:Y:S05]  /*17ed0*/  BSYNC B6 ;  /* 0x0000000000067941 */ /* 0x000fea0003800000 */
.L_x_3930:
[----:B------:R-:W-:-:S03]  /*17ee0*/  UMOV UR4, 0xffffffff ;  /* 0xffffffff00047882 */ /* 0x000fc60000000000 */
[----:B------:R-:W-:Y:S05]  /*17ef0*/  BRA.DIV UR4, `(.L_x_3977) ;  /* 0x0000002604647947 */ /* 0x000fea000b800000 */
[----:B------:R2:W3:Y:S04]  /*17f00*/  SHFL.IDX PT, R4, R16, RZ, 0x1f ;  /* 0x00001fff10047589 */ /* 0x0004e800000e0000 */
[----:B------:R-:W4:Y:S02]  /*17f10*/  SHFL.IDX PT, R16, R16, 0x1, 0x1f ;  /* 0x00201f0010107f89 */ /* 0x000f2400000e0000 */
.L_x_4088:
[----:B------:R-:W0:Y:S01]  /*17f20*/  S2R R0, SR_TID.X ;  /* 0x0000000000007919 */ /* 0x000e220000002100 */
[----:B------:R-:W-:Y:S01]  /*17f30*/  ULDC UR4, c[0x0][0xc14] ;  /* 0x0003050000047ab9 */ /* 0x000fe20000000800 */
[----:B------:R-:W-:Y:S01]  /*17f40*/  BSSY B0, `(.L_x_3978) ;  /* 0x000000b000007945 */ /* 0x000fe20003800000 */
[----:B------:R-:W-:Y:S01]  /*17f50*/  IMAD.MOV.U32 R17, RZ, RZ, RZ ;  /* 0x000000ffff117224 */ /* 0x000fe200078e00ff */
[----:B0-----:R-:W-:Y:S02]  /*17f60*/  LOP3.LUT R7, R0, 0x1f, RZ, 0xc0, !PT ;  /* 0x0000001f00077812 */ /* 0x001fe400078ec0ff */
[----:B------:R-:W-:Y:S02]  /*17f70*/  MOV R0, UR4 ;  /* 0x0000000400007c02 */ /* 0x000fe40008000f00 */
[C---:B------:R-:W-:Y:S01]  /*17f80*/  ISETP.NE.AND P0, PT, R7.reuse, 0x1f, PT ;  /* 0x0000001f0700780c */ /* 0x040fe20003f05270 */
[----:B------:R-:W-:-:S05]  /*17f90*/  IMAD.IADD R5, R7, 0x1, R19 ;  /* 0x0000000107057824 */ /* 0x000fca00078e0213 */
[----:B------:R-:W-:-:S13]  /*17fa0*/  ISETP.GE.OR P0, PT, R5, R0, !P0 ;  /* 0x000000000500720c */ /* 0x000fda0004706670 */
[----:B------:R-:W-:Y:S05]  /*17fb0*/  @P0 BRA `(.L_x_3979) ;  /* 0x00000000000c0947 */ /* 0x000fea0003800000 */
[----:B------:R-:W0:Y:S02]  /*17fc0*/  LDC.64 R2, c[0x0][0xc58] ;  /* 0x00031600ff027b82 */ /* 0x000e240000000a00 */
[----:B0-----:R-:W-:-:S05]  /*17fd0*/  IMAD.WIDE R2, R5, 0x4, R2 ;  /* 0x0000000405027825 */ /* 0x001fca00078e0202 */
[----:B------:R0:W5:Y:S02]  /*17fe0*/  LDG.E R17, desc[UR40][R2.64] ;  /* 0x0000002802117981 */ /* 0x000164000c1e1900 */
.L_x_3979:
[----:B------:R-:W-:Y:S05]  /*17ff0*/  BSYNC B0 ;  /* 0x0000000000007941 */ /* 0x000fea0003800000 */
.L_x_3978:
        /* <DEDUP_REMOVED lines=22> */
[----:B------:R0:W0:Y:S02]  /*18160*/  SHFL.IDX PT, R14, R2, 0x1f, 0x1f ;  /* 0x03e01f00020e7f89 */ /* 0x00002400000e0000 */
.L_x_4096:
[----:B------:R-:W-:Y:S02]  /*18170*/  ULDC UR4, c[0x0][0xc10] ;  /* 0x0003040000047ab9 */ /* 0x000fe40000000800 */
[----:B------:R-:W-:-:S04]  /*18180*/  IMAD.U32 R5, RZ, RZ, UR4 ;  /* 0x00000004ff057e24 */ /* 0x000fc8000f8e00ff */
[----:B0-----:R-:W-:-:S05]  /*18190*/  IMAD R3, R14, R5, RZ ;  /* 0x000000050e037224 */ /* 0x001fca00078e02ff */
[----:B--2-4-:R-:W-:-:S04]  /*181a0*/  IADD3 R16, R16, R3, RZ ;  /* 0x0000000310107210 */ /* 0x014fc80007ffe0ff */
[----:B---3--:R-:W-:-:S13]  /*181b0*/  ISETP.GT.AND P0, PT, R16, R4, PT ;  /* 0x000000041000720c */ /* 0x008fda0003f04270 */
[----:B------:R-:W-:Y:S05]  /*181c0*/  @P0 BRA `(.L_x_3981) ;  /* 0x0000000000b40947 */ /* 0x000fea0003800000 */
[----:B------:R-:W0:Y:S02]  /*181d0*/  LDC R0, c[0x0][0xc14] ;  /* 0x00030500ff007b82 */ /* 0x000e240000000800 */
.L_x_3986:
[----:B------:R-:W-:-:S05]  /*181e0*/  VIADD R19, R19, 0x1f ;  /* 0x0000001f13137836 */ /* 0x000fca0000000000 */
[----:B0-----:R-:W-:-:S13]  /*181f0*/  ISETP.GE.AND P0, PT, R19, R0, PT ;  /* 0x000000001300720c */ /* 0x001fda0003f06270 */
[----:B------:R-:W-:Y:S05]  /*18200*/  @P0 BRA `(.L_x_3982) ;  /* 0x0000000400ec0947 */ /* 0x000fea0003800000 */
[----:B------:R-:W0:Y:S01]  /*18210*/  S2R R2, SR_TID.X ;  /* 0x0000000000027919 */ /* 0x000e220000002100 */
        /* <DEDUP_REMOVED lines=10> */
.L_x_3984:
[----:B------:R-:W-:Y:S05]  /*182c0*/  BSYNC B0 ;  /* 0x0000000000007941 */ /* 0x000fea0003800000 */
.L_x_3983:
        /* <DEDUP_REMOVED lines=23> */
.L_x_4104:
[----:B------:R-:W-:Y:S02]  /*18440*/  ULDC UR4, c[0x0][0xc10] ;  /* 0x0003040000047ab9 */ /* 0x000fe40000000800 */
[----:B------:R-:W-:-:S04]  /*18450*/  IMAD.U32 R5, RZ, RZ, UR4 ;  /* 0x00000004ff057e24 */ /* 0x000fc8000f8e00ff */
[----:B--2---:R-:W-:-:S04]  /*18460*/  IMAD R3, R14, R5, RZ ;  /* 0x000000050e037224 */ /* 0x004fc800078e02ff */
[----:B------:R-:W-:-:S05]  /*18470*/  IMAD.IADD R16, R3, 0x1, R16 ;  /* 0x0000000103107824 */ /* 0x000fca00078e0210 */
[----:B------:R-:W-:-:S13]  /*18480*/  ISETP.GT.AND P0, PT, R16, R4, PT ;  /* 0x000000041000720c */ /* 0x000fda0003f04270 */
[----:B------:R-:W-:Y:S05]  /*18490*/  @!P0 BRA `(.L_x_3986) ;  /* 0xfffffffc00508947 */ /* 0x000fea000383ffff */
.L_x_3981:
        /* <DEDUP_REMOVED lines=8> */
.L_x_4108:
[----:B------:R-:W-:Y:S02]  /*18520*/  ISETP.NE.AND P0, PT, R3, RZ, PT ;  /* 0x000000ff0300720c */ /* 0x000fe40003f05270 */
[----:B------:R-:W-:-:S11]  /*18530*/  MOV R7, RZ ;  /* 0x000000ff00077202 */ /* 0x000fd60000000f00 */
[----:B------:R-:W-:Y:S05]  /*18540*/  @!P0 BRA `(.L_x_3988) ;  /* 0x0000000000108947 */ /* 0x000fea0003800000 */
[----:B------:R-:W-:Y:S01]  /*18550*/  UMOV UR4, 0xffffffff ;  /* 0xffffffff00047882 */ /* 0x000fe20000000000 */
[----:B------:R-:W-:Y:S02]  /*18560*/  VIADD R12, R6, 0xffffffff ;  /* 0xffffffff060c7836 */ /* 0x000fe40000000000 */
[----:B------:R-:W-:Y:S05]  /*18570*/  BRA.DIV UR4, `(.L_x_3989) ;  /* 0x0000002604f87947 */ /* 0x000fea000b800000 */
[----:B------:R4:W0:Y:S02]  /*18580*/  SHFL.IDX PT, R7, R2, R12, 0x1f ;  /* 0x00001f0c02077589 */ /* 0x00082400000e0000 */
.L_x_3988:
[----:B0---4-:R-:W0:Y:S01]  /*18590*/  LDC.64 R2, c[0x0][0xc68] ;  /* 0x00031a00ff027b82 */ /* 0x011e220000000a00 */
[----:B------:R-:W-:-:S04]  /*185a0*/  IMAD.IADD R19, R6, 0x1, R19 ;  /* 0x0000000106137824 */ /* 0x000fc800078e0213 */
[----:B0-----:R-:W-:-:S05]  /*185b0*/  IMAD.WIDE R2, R19, 0x4, R2 ;  /* 0x0000000413027825 */ /* 0x001fca00078e0202 */
[----:B------:R0:W2:Y:S01]  /*185c0*/  LDG.E R8, desc[UR40][R2.64] ;  /* 0x0000002802087981 */ /* 0x0000a2000c1e1900 */
[----:B------:R-:W-:-:S04]  /*185d0*/  IMAD R16, R7, R5, R16 ;  /* 0x0000000507107224 */ /* 0x000fc800078e0210 */
[----:B------:R-:W-:Y:S02]  /*185e0*/  IMAD.IADD R7, R4, 0x1, -R16 ;  /* 0x0000000104077824 */ /* 0x000fe400078e0a10 */
[----:B0-----:R-:W-:Y:S02]  /*185f0*/  IMAD.MOV.U32 R2, RZ, RZ, RZ ;  /* 0x000000ffff027224 */ /* 0x001fe400078e00ff */
[----:B--23--:R-:W-:-:S05]  /*18600*/  IMAD R6, R17, R8, RZ ;  /* 0x0000000811067224 */ /* 0x00cfca00078e02ff */
[-C--:B------:R-:W-:Y:S02]  /*18610*/  IABS R9, R6.reuse ;  /* 0x0000000600097213 */ /* 0x080fe40000000000 */
[----:B------:R-:W-:Y:S02]  /*18620*/  IABS R4, R6 ;  /* 0x0000000600047213 */ /* 0x000fe40000000000 */
[----:B------:R-:W0:Y:S03]  /*18630*/  I2F.RP R10, R9 ;  /* 0x00000009000a7306 */ /* 0x000e260000209400 */
[----:B------:R-:W-:-:S05]  /*18640*/  IMAD.MOV R4, RZ, RZ, -R4 ;  /* 0x000000ffff047224 */ /* 0x000fca00078e0a04 */
[----:B0-----:R-:W0:Y:S02]  /*18650*/  MUFU.RCP R10, R10 ;  /* 0x0000000a000a7308 */ /* 0x001e240000001000 */
[----:B0-----:R-:W-:-:S06]  /*18660*/  VIADD R11, R10, 0xffffffe ;  /* 0x0ffffffe0a0b7836 */ /* 0x001fcc0000000000 */
[----:B------:R-:W0:Y:S02]  /*18670*/  F2I.FTZ.U32.TRUNC.NTZ R3, R11 ;  /* 0x0000000b00037305 */ /* 0x000e24000021f000 */
[----:B0-----:R-:W-:-:S05]  /*18680*/  IADD3 R12, RZ, -R3, RZ ;  /* 0x80000003ff0c7210 */ /* 0x001fca0007ffe0ff */
[----:B------:R-:W-:-:S04]  /*18690*/  IMAD R13, R12, R9, RZ ;  /* 0x000000090c0d7224 */ /* 0x000fc800078e02ff */
[----:B------:R-:W-:Y:S01]  /*186a0*/  IMAD.HI.U32 R2, R3, R13, R2 ;  /* 0x0000000d03027227 */ /* 0x000fe200078e0002 */
        /* <DEDUP_REMOVED lines=19> */
[----:B------:R-:W-:Y:S02]  /*187e0*/  IMAD.MOV.U32 R2, RZ, RZ, RZ ;  /* 0x000000ffff027224 */ /* 0x000fe400078e00ff */
[----:B------:R-:W-:Y:S01]  /*187f0*/  IMAD.IADD R4, R6, 0x1, R4 ;  /* 0x0000000106047824 */ /* 0x000fe200078e0204 */
[----:B------:R-:W-:-:S04]  /*18800*/  IABS R8, R5 ;  /* 0x0000000500087213 */ /* 0x000fc80000000000 */
[----:B------:R-:W0:Y:S08]  /*18810*/  I2F.RP R10, R8 ;  /* 0x00000008000a7306 */ /* 0x000e300000209400 */
[----:B0-----:R-:W0:Y:S02]  /*18820*/  MUFU.RCP R10, R10 ;  /* 0x0000000a000a7308 */ /* 0x001e240000001000 */
[----:B0-----:R-:W-:-:S06]  /*18830*/  VIADD R11, R10, 0xffffffe ;  /* 0x0ffffffe0a0b7836 */ /* 0x001fcc0000000000 */
[----:B------:R-:W0:Y:S02]  /*18840*/  F2I.FTZ.U32.TRUNC.NTZ R3, R11 ;  /* 0x0000000b00037305 */ /* 0x000e24000021f000 */
[----:B0-----:R-:W-:-:S05]  /*18850*/  IADD3 R7, RZ, -R3, RZ ;  /* 0x80000003ff077210 */ /* 0x001fca0007ffe0ff */
[----:B------:R-:W-:-:S04]  /*18860*/  IMAD R7, R7, R8, RZ ;  /* 0x0000000807077224 */ /* 0x000fc800078e02ff */
        /* <DEDUP_REMOVED lines=15> */
[----:B------:R-:W-:Y:S02]  /*18960*/  @!P0 LOP3.LUT R3, RZ, R5, RZ, 0x33, !PT ;  /* 0x00000005ff038212 */ /* 0x000fe400078e33ff */
[----:B------:R-:W-:Y:S02]  /*18970*/  IADD3 R5, -R5, RZ, RZ ;  /* 0x000000ff05057210 */ /* 0x000fe40007ffe1ff */
[----:B------:R-:W-:-:S03]  /*18980*/  LOP3.LUT R2, RZ, R3, RZ, 0x33, !PT ;  /* 0x00000003ff027212 */ /* 0x000fc600078e33ff */
[----:B------:R-:W-:Y:S02]  /*18990*/  IMAD R18, R3, R5, R4 ;  /* 0x0000000503127224 */ /* 0x000fe400078e0204 */
[----:B------:R-:W-:Y:S01]  /*189a0*/  IMAD.IADD R17, R17, 0x1, R2 ;  /* 0x0000000111117824 */ /* 0x000fe200078e0202 */
[----:B------:R-:W-:Y:S06]  /*189b0*/  BRA `(.L_x_3990) ;  /* 0x00000000001c7947 */ /* 0x000fec0003800000 */
.L_x_3982:
[----:B------:R-:W-:Y:S01]  /*189c0*/  UMOV UR4, URZ ;  /* 0x0000003f00047c82 */ /* 0x000fe20008000000 */
[----:B------:R-:W-:Y:S01]  /*189d0*/  UMOV UR5, URZ ;  /* 0x0000003f00057c82 */ /* 0x000fe20008000000 */
[----:B------:R-:W-:Y:S01]  /*189e0*/  ULDC UR6, c[0x0][0xc14] ;  /* 0x0003050000067ab9 */ /* 0x000fe20000000800 */
[----:B------:R-:W-:Y:S01]  /*189f0*/  IMAD.MOV.U32 R16, RZ, RZ, R4 ;  /* 0x000000ffff107224 */ /* 0x000fe200078e0004 */
[----:B------:R-:W-:Y:S01]  /*18a00*/  MOV R18, UR5 ;  /* 0x0000000500127c02 */ /* 0x000fe20008000f00 */
[----:B------:R-:W-:Y:S02]  /*18a10*/  IMAD.U32 R17, RZ, RZ, UR4 ;  /* 0x00000004ff117e24 */ /* 0x000fe4000f8e00ff */
[----:B------:R-:W-:-:S07]  /*18a20*/  IMAD.U32 R19, RZ, RZ, UR6 ;  /* 0x00000006ff137e24 */ /* 0x000fce000f8e00ff */
.L_x_3990:
[----:B------:R-:W0:Y:S01]  /*18a30*/  S2R R2, SR_TID.X ;  /* 0x0000000000027919 */ /* 0x000e220000002100 */
        /* <DEDUP_REMOVED lines=11> */
.L_x_3907:
        /* <DEDUP_REMOVED lines=12> */
.L_x_4111:
[----:B------:R-:W-:Y:S05]  /*18bb0*/  BSYNC B0 ;  /* 0x0000000000007941 */ /* 0x000fea0003800000 */
.L_x_3992:
[----:B------:R-:W-:-:S03]  /*18bc0*/  UMOV UR4, 0xffffffff ;  /* 0xffffffff00047882 */ /* 0x000fc60000000000 */
[----:B------:R-:W-:Y:S05]  /*18bd0*/  BRA.DIV UR4, `(.L_x_3994) ;  /* 0x00000022049c7947 */ /* 0x000fea000b800000 */
[----:B------:R-:W2:Y:S02]  /*18be0*/  S2R R2, SR_TID.X ;  /* 0x0000000000027919 */ /* 0x000ea40000002100 */
[----:B--2---:R-:W-:-:S04]  /*18bf0*/  SHF.R.U32.HI R2, RZ, 0x5, R2 ;  /* 0x00000005ff027819 */ /* 0x004fc80000011602 */
[----:B------:R-:W-:-:S05]  /*18c00*/  LOP3.LUT R2, R2, 0x3, RZ, 0xc0, !PT ;  /* 0x0000000302027812 */ /* 0x000fca00078ec0ff */
[----:B------:R2:W3:Y:S02]  /*18c10*/  SHFL.IDX PT, R14, R2, RZ, 0x1f ;  /* 0x00001fff020e7589 */ /* 0x0004e400000e0000 */
.L_x_4114:
[----:B---3--:R-:W-:-:S13]  /*18c20*/  ISETP.NE.AND P0, PT, R14, RZ, PT ;  /* 0x000000ff0e00720c */ /* 0x008fda0003f05270 */
[----:B------:R-:W-:Y:S05]  /*18c30*/  @P0 BRA `(.L_x_3745) ;  /* 0x0000000000940947 */ /* 0x000fea0003800000 */
[----:B------:R-:W-:-:S03]  /*18c40*/  UMOV UR4, 0xffffffff ;  /* 0xffffffff00047882 */ /* 0x000fc60000000000 */
[----:B------:R-:W-:Y:S05]  /*18c50*/  BRA.DIV UR4, `(.L_x_3995) ;  /* 0x0000002204b07947 */ /* 0x000fea000b800000 */
[----:B------:R-:W-:-:S13]  /*18c60*/  ELECT P6, URZ, PT ;  /* 0x00000000003f782f */ /* 0x000fda00038c0000 */
.L_x_4117:
[----:B------:R-:W-:Y:S05]  /*18c70*/  @!P6 BRA `(.L_x_3745) ;  /* 0x000000000084e947 */ /* 0x000fea0003800000 */
[----:B------:R-:W-:-:S06]  /*18c80*/  ULOP3.LUT UR4, UR36, 0x2, URZ, 0xfc, !UPT ;  /* 0x0000000224047892 */ /* 0x000fcc000f8efc3f */
[----:B--2---:R-:W-:-:S04]  /*18c90*/  MOV R2, UR4 ;  /* 0x0000000400027c02 */ /* 0x004fc80008000f00 */
[----:B------:R-:W-:-:S13]  /*18ca0*/  ISETP.NE.AND P2, PT, R2, 0x3, PT ;  /* 0x000000030200780c */ /* 0x000fda0003f45270 */
[----:B------:R-:W-:Y:S05]  /*18cb0*/  @!P2 BRA `(.L_x_3996) ;  /* 0x000000000004a947 */ /* 0x000fea0003800000 */
[----:B------:R-:W-:Y:S01]  /*18cc0*/  BPT.TRAP 0x1 ;  /* 0x000000040000795c */ /* 0x000fe20000300000 */
.L_x_3996:
        /* <DEDUP_REMOVED lines=10> */
[----:B------:R-:W-:Y:S02]  /*18d70*/  LOP3.LUT R4, R7, R4, RZ, 0x3c, !PT ;  /* 0x0000000407047212 */ /* 0x000fe400078e3cff */
[----:B------:R-:W-:-:S02]  /*18d80*/  LEA R7, R3, R2, 0x3 ;  /* 0x0000000203077211 */ /* 0x000fc400078e18ff */
[----:B------:R-:W-:Y:S01]  /*18d90*/  SHF.L.U32 R2, R4, 0x1f, RZ ;  /* 0x0000001f04027819 */ /* 0x000fe200000006ff */
[----:B-1----:R-:W-:Y:S06]  /*18da0*/  @!P0 BRA `(.L_x_3997) ;  /* 0x00000020007c8947 */ /* 0x002fec0003800000 */
.L_x_4118:
[----:B------:R-:W2:Y:S02]  /*18db0*/  SYNCS.PHASECHK.TRANS64.TRYWAIT P0, [R7+URZ], R2 ;  /* 0x00000002070075a7 */ /* 0x000ea4000800017f */
[----:B--2---:R-:W-:Y:S05]  /*18dc0*/  @!P0 BRA `(.L_x_3998) ;  /* 0x0000002000888947 */ /* 0x004fea0003800000 */
.L_x_4119:
[----:B------:R-:W-:Y:S05]  /*18dd0*/  @!P2 BRA `(.L_x_3999) ;  /* 0x000000000004a947 */ /* 0x000fea0003800000 */
[----:B------:R-:W-:Y:S01]  /*18de0*/  BPT.TRAP 0x1 ;  /* 0x000000040000795c */ /* 0x000fe20000300000 */
.L_x_3999:
[----:B------:R-:W3:Y:S01]  /*18df0*/  LDL.LU R4, [R1] ;  /* 0x0000000001047983 */ /* 0x000ee20000300800 */
[----:B------:R-:W-:-:S04]  /*18e00*/  VIADD R0, R0, 0x22860 ;  /* 0x0002286000007836 */ /* 0x000fc80000000000 */
[----:B---3--:R-:W-:-:S04]  /*18e10*/  IMAD R4, R4, 0x8, R0 ;  /* 0x0000000804047824 */ /* 0x008fc800078e0200 */
[----:B------:R-:W3:Y:S02]  /*18e20*/  SYNCS.PHASECHK.TRANS64.TRYWAIT P0, [R4+URZ], R5 ;  /* 0x00000005040075a7 */ /* 0x000ee4000800017f */
[----:B---3--:R-:W-:Y:S05]  /*18e30*/  @!P0 BRA `(.L_x_4000) ;  /* 0x0000002000808947 */ /* 0x008fea0003800000 */
.L_x_4120:
[----:B------:R-:W-:-:S07]  /*18e40*/  IMAD R3, R3, 0x8, R0 ;  /* 0x0000000803037824 */ /* 0x000fce00078e0200 */
.L_x_4001:
[----:B----4-:R4:W0:Y:S02]  /*18e50*/  SYNCS.PHASECHK.TRANS64.TRYWAIT P0, [R3+URZ], R2 ;  /* 0x00000002030075a7 */ /* 0x010824000800017f */
[----:B0-----:R-:W-:Y:S05]  /*18e60*/  @!P0 NANOSLEEP.SYNCS 0x989680 ;  /* 0x009896800000895d */ /* 0x001fea0003900000 */
[----:B------:R-:W0:Y:S02]  /*18e70*/  @!P0 SYNCS.PHASECHK.TRANS64 P0, [R3+URZ], R2 ;  /* 0x00000002030085a7 */ /* 0x000e24000800007f */
[----:B0-----:R-:W-:Y:S05]  /*18e80*/  @!P0 BRA `(.L_x_4001) ;  /* 0xfffffffc00f08947 */ /* 0x001fea000383ffff */
.L_x_3745:
[----:B------:R-:W-:Y:S05]  /*18e90*/  BSYNC B7 ;  /* 0x0000000000077941 */ /* 0x000fea0003800000 */
.L_x_3742:
[----:B------:R-:W-:Y:S05]  /*18ea0*/  EXIT ;  /* 0x000000000000794d */ /* 0x000fea0003800000 */
.L_x_3763:
[----:B0-----:R0:W1:Y:S02]  /*18eb0*/  SYNCS.PHASECHK.TRANS64.TRYWAIT P6, [R88+URZ+0x22890], R99 ;  /* 0x02289063580075a7 */ /* 0x00106400080c017f */
[----:B-1----:R-:W-:Y:S05]  /*18ec0*/  @!P6 NANOSLEEP.SYNCS 0x989680 ;  /* 0x009896800000e95d */ /* 0x002fea0003900000 */
[----:B------:R-:W1:Y:S02]  /*18ed0*/  @!P6 SYNCS.PHASECHK.TRANS64 P6, [R88+URZ+0x22890], R99 ;  /* 0x022890635800e5a7 */ /* 0x000e6400080c007f */
[----:B-1----:R-:W-:Y:S05]  /*18ee0*/  @!P6 BRA `(.L_x_3763) ;  /* 0xfffffffc00f0e947 */ /* 0x002fea000383ffff */
[----:B------:R-:W-:Y:S05]  /*18ef0*/  BRA `(.L_x_4002) ;  /* 0xfffffe9c00147947 */ /* 0x000fea000383ffff */
.L_x_3781:
[----:B0-----:R0:W1:Y:S02]  /*18f00*/  SYNCS.PHASECHK.TRANS64.TRYWAIT P5, [R88+URZ+0x22890], R99 ;  /* 0x02289063580075a7 */ /* 0x00106400080a017f */
[----:B-1----:R-:W-:Y:S05]  /*18f10*/  @!P5 NANOSLEEP.SYNCS 0x989680 ;  /* 0x009896800000d95d */ /* 0x002fea0003900000 */
[----:B------:R-:W1:Y:S02]  /*18f20*/  @!P5 SYNCS.PHASECHK.TRANS64 P5, [R88+URZ+0x22890], R99 ;  /* 0x022890635800d5a7 */ /* 0x000e6400080a007f */
[----:B-1----:R-:W-:Y:S05]  /*18f30*/  @!P5 BRA `(.L_x_3781) ;  /* 0xfffffffc00f0d947 */ /* 0x002fea000383ffff */
[----:B------:R-:W-:Y:S05]  /*18f40*/  BRA `(.L_x_4003) ;  /* 0xfffffeac00687947 */ /* 0x000fea000383ffff */
.L_x_3790:
[----:B0-----:R0:W1:Y:S02]  /*18f50*/  SYNCS.PHASECHK.TRANS64.TRYWAIT P4, [R88+URZ+0x22890], R99 ;  /* 0x02289063580075a7 */ /* 0x001064000808017f */
[----:B-1----:R-:W-:Y:S05]  /*18f60*/  @!P4 NANOSLEEP.SYNCS 0x989680 ;  /* 0x009896800000c95d */ /* 0x002fea0003900000 */
[----:B------:R-:W1:Y:S02]  /*18f70*/  @!P4 SYNCS.PHASECHK.TRANS64 P4, [R88+URZ+0x22890], R99 ;  /* 0x022890635800c5a7 */ /* 0x000e64000808007f */
[----:B-1----:R-:W-:Y:S05]  /*18f80*/  @!P4 BRA `(.L_x_3790) ;  /* 0xfffffffc00f0c947 */ /* 0x002fea000383ffff */
[----:B------:R-:W-:Y:S05]  /*18f90*/  BRA `(.L_x_4004) ;  /* 0xfffffebc00487947 */ /* 0x000fea000383ffff */
.L_x_3796:
[----:B-1----:R1:W2:Y:S02]  /*18fa0*/  SYNCS.PHASECHK.TRANS64.TRYWAIT P3, [R88+URZ+0x228b0], R99 ;  /* 0x0228b063580075a7 */ /* 0x0022a4000806017f */
[----:B--2---:R-:W-:Y:S05]  /*18fb0*/  @!P3 NANOSLEEP.SYNCS 0x989680 ;  /* 0x009896800000b95d */ /* 0x004fea0003900000 */
[----:B------:R-:W2:Y:S02]  /*18fc0*/  @!P3 SYNCS.PHASECHK.TRANS64 P3, [R88+URZ+0x228b0], R99 ;  /* 0x0228b0635800b5a7 */ /* 0x000ea4000806007f */
[----:B--2---:R-:W-:Y:S05]  /*18fd0*/  @!P3 BRA `(.L_x_3796) ;  /* 0xfffffffc00f0b947 */ /* 0x004fea000383ffff */
[----:B------:R-:W-:Y:S05]  /*18fe0*/  BRA `(.L_x_4005) ;  /* 0xfffffebc00d87947 */ /* 0x000fea000383ffff */
.L_x_3804:
[----:B------:R-:W0:Y:S01]  /*18ff0*/  S2R R10, SR_TID.X ;  /* 0x00000000000a7919 */ /* 0x000e220000002100 */
[----:B------:R-:W-:Y:S01]  /*19000*/  BSSY B0, `(.L_x_4006) ;  /* 0x000000c000007945 */ /* 0x000fe20003800000 */
[----:B------:R-:W-:Y:S01]  /*19010*/  IMAD.MOV.U32 R12, RZ, RZ, RZ ;  /* 0x000000ffff0c7224 */ /* 0x000fe200078e00ff */
[----:B------:R-:W-:Y:S02]  /*19020*/  MOV R15, 0xffffffff ;  /* 0xffffffff000f7802 */ /* 0x000fe40000000f00 */
[----:B0-----:R-:W-:-:S04]  /*19030*/  IADD3 R11, R10, -0x80, RZ ;  /* 0xffffff800a0b7810 */ /* 0x001fc80007ffe0ff */
[----:B------:R-:W-:-:S04]  /*19040*/  SHF.R.S32.HI R10, RZ, 0x1f, R11 ;  /* 0x0000001fff0a7819 */ /* 0x000fc8000001140b */
[----:B------:R-:W-:Y:S01]  /*19050*/  LEA.HI R10, R10, R11, RZ, 0x7 ;  /* 0x0000000b0a0a7211 */ /* 0x000fe200078f38ff */
[----:B------:R-:W-:-:S03]  /*19060*/  IMAD.MOV.U32 R11, RZ, RZ, 0x1f ;  /* 0x0000001fff0b7424 */ /* 0x000fc600078e00ff */
[----:B------:R-:W-:-:S05]  /*19070*/  SHF.R.S32.HI R10, RZ, 0x7, R10 ;  /* 0x00000007ff0a7819 */ /* 0x000fca000001140a */
[----:B------:R-:W-:-:S07]  /*19080*/  IMAD.MOV.U32 R13, RZ, RZ, R10 ;  /* 0x000000ffff0d7224 */ /* 0x000fce00078e000a */
[----:B-----5:R-:W-:Y:S05]  /*19090*/  WARPSYNC.COLLECTIVE R15, `(.L_x_4007) ;  /* 0x000000000f087348 */ /* 0x020fea0003c00000 */
[----:B------:R0:W1:Y:S02]  /*190a0*/  SHFL.IDX P6, R14, R13, R12, R11 ;  /* 0x0000000c0d0e7389 */ /* 0x00006400000c000b */
[----:B01---5:R-:W-:Y:S01]  /*190b0*/  ENDCOLLECTIVE ;  /* 0x000000000000791b */ /* 0x023fe20003800000 */
.L_x_4007:
[----:B------:R-:W-:Y:S05]  /*190c0*/  BSYNC B0 ;  /* 0x0000000000007941 */ /* 0x000fea0003800000 */
.L_x_4006:
[----:B------:R-:W-:Y:S05]  /*190d0*/  BRA `(.L_x_4008) ;  /* 0xfffffec800787947 */ /* 0x000fea000383ffff */
.L_x_3820:
        /* <DEDUP_REMOVED lines=8> */
.L_x_4010:
[----:B------:R-:W-:Y:S05]  /*19160*/  BSYNC B1 ;  /* 0x0000000000017941 */ /* 0x000fea0003800000 */
.L_x_4009:
[----:B------:R-:W-:Y:S05]  /*19170*/  BRA `(.L_x_4011) ;  /* 0xfffffed400bc7947 */ /* 0x000fea000383ffff */
.L_x_3821:
        /* <DEDUP_REMOVED lines=8> */
.L_x_4013:
[----:B------:R-:W-:Y:S05]  /*19200*/  BSYNC B1 ;  /* 0x0000000000017941 */ /* 0x000fea0003800000 */
.L_x_4012:
[----:B------:R-:W-:Y:S05]  /*19210*/  BRA `(.L_x_4014) ;  /* 0xfffffed4009c7947 */ /* 0x000fea000383ffff */
.L_x_3822:
        /* <DEDUP_REMOVED lines=8> */
.L_x_4016:
[----:B------:R-:W-:Y:S05]  /*192a0*/  BSYNC B1 ;  /* 0x0000000000017941 */ /* 0x000fea0003800000 */
.L_x_4015:
[----:B------:R-:W-:Y:S05]  /*192b0*/  BRA `(.L_x_4017) ;  /* 0xfffffed4007c7947 */ /* 0x000fea000383ffff */
.L_x_3823:
        /* <DEDUP_REMOVED lines=8> */
.L_x_4019:
[----:B------:R-:W-:Y:S05]  /*19340*/  BSYNC B1 ;  /* 0x0000000000017941 */ /* 0x000fea0003800000 */
.L_x_4018:
[----:B------:R-:W-:Y:S05]  /*19350*/  BRA `(.L_x_4020) ;  /* 0xfffffed4005c7947 */ /* 0x000fea000383ffff */
.L_x_3824:
        /* <DEDUP_REMOVED lines=8> */
.L_x_4022:
[----:B------:R-:W-:Y:S05]  /*193e0*/  BSYNC B1 ;  /* 0x0000000000017941 */ /* 0x000fea0003800000 */
.L_x_4021:
[----:B------:R-:W-:Y:S05]  /*193f0*/  BRA `(.L_x_4023) ;  /* 0xfffffed4003c7947 */ /* 0x000fea000383ffff */
.L_x_3825:
        /* <DEDUP_REMOVED lines=8> */
.L_x_4025:
[----:B------:R-:W-:Y:S05]  /*19480*/  BSYNC B1 ;  /* 0x0000000000017941 */ /* 0x000fea0003800000 */
.L_x_4024:
[----:B------:R-:W-:Y:S05]  /*19490*/  BRA `(.L_x_4026) ;  /* 0xfffffed4001c7947 */ /* 0x000fea000383ffff */
.L_x_3826:
        /* <DEDUP_REMOVED lines=8> */
.L_x_4028:
[----:B------:R-:W-:Y:S05]  /*19520*/  BSYNC B1 ;  /* 0x0000000000017941 */ /* 0x000fea0003800000 */
.L_x_4027:
[----:B------:R-:W-:Y:S05]  /*19530*/  BRA `(.L_x_4029) ;  /* 0xfffffed000fc7947 */ /* 0x000fea000383ffff */
.L_x_3827:
        /* <DEDUP_REMOVED lines=8> */
.L_x_4031:
[----:B------:R-:W-:Y:S05]  /*195c0*/  BSYNC B1 ;  /* 0x0000000000017941 */ /* 0x000fea0003800000 */
.L_x_4030:
[----:B------:R-:W-:Y:S05]  /*195d0*/  BRA `(.L_x_4032) ;  /* 0xfffffed000dc7947 */ /* 0x000fea000383ffff */
.L_x_3829:
[----:B0-----:R0:W1:Y:S02]  /*195e0*/  SYNCS.PHASECHK.TRANS64.TRYWAIT P2, [R18+URZ+0x22800], R7 ;  /* 0x02280007120075a7 */ /* 0x001064000804017f */
[----:B-1----:R-:W-:Y:S05]  /*195f0*/  @!P2 NANOSLEEP.SYNCS 0x989680 ;  /* 0x009896800000a95d */ /* 0x002fea0003900000 */
[----:B------:R-:W1:Y:S02]  /*19600*/  @!P2 SYNCS.PHASECHK.TRANS64 P2, [R18+URZ+0x22800], R7 ;  /* 0x022800071200a5a7 */ /* 0x000e64000804007f */
[----:B-1----:R-:W-:Y:S05]  /*19610*/  @!P2 BRA `(.L_x_3829) ;  /* 0xfffffffc00f0a947 */ /* 0x002fea000383ffff */
[----:B------:R-:W-:Y:S05]  /*19620*/  BRA `(.L_x_4033) ;  /* 0xfffffed400547947 */ /* 0x000fea000383ffff */
.L_x_3837:
        /* <DEDUP_REMOVED lines=8> */
.L_x_4035:
[----:B------:R-:W-:Y:S05]  /*196b0*/  BSYNC B1 ;  /* 0x0000000000017941 */ /* 0x000fea0003800000 */
.L_x_4034:
[----:B------:R-:W-:Y:S05]  /*196c0*/  BRA `(.L_x_4036) ;  /* 0xfffffee400287947 */ /* 0x000fea000383ffff */
.L_x_3838:
        /* <DEDUP_REMOVED lines=8> */
.L_x_4038:
[----:B------:R-:W-:Y:S05]  /*19750*/  BSYNC B1 ;  /* 0x0000000000017941 */ /* 0x000fea0003800000 */
.L_x_4037:
[----:B------:R-:W-:Y:S05]  /*19760*/  BRA `(.L_x_4039) ;  /* 0xfffffee400087947 */ /* 0x000fea000383ffff */
.L_x_3839:
        /* <DEDUP_REMOVED lines=8> */
.L_x_4041:
[----:B------:R-:W-:Y:S05]  /*197f0*/  BSYNC B1 ;  /* 0x0000000000017941 */ /* 0x000fea0003800000 */
.L_x_4040:
[----:B------:R-:W-:Y:S05]  /*19800*/  BRA `(.L_x_4042) ;  /* 0xfffffee000e87947 */ /* 0x000fea000383ffff */
.L_x_3840:
        /* <DEDUP_REMOVED lines=8> */
.L_x_4044:
[----:B------:R-:W-:Y:S05]  /*19890*/  BSYNC B1 ;  /* 0x0000000000017941 */ /* 0x000fea0003800000 */
.L_x_4043:
[----:B------:R-:W-:Y:S05]  /*198a0*/  BRA `(.L_x_4045) ;  /* 0xfffffee000c87947 */ /* 0x000fea000383ffff */
.L_x_3841:
        /* <DEDUP_REMOVED lines=8> */
.L_x_4047:
[----:B------:R-:W-:Y:S05]  /*19930*/  BSYNC B1 ;  /* 0x0000000000017941 */ /* 0x000fea0003800000 */
.L_x_4046:
[----:B------:R-:W-:Y:S05]  /*19940*/  BRA `(.L_x_4048) ;  /* 0xfffffee000a87947 */ /* 0x000fea000383ffff */
.L_x_3842:
        /* <DEDUP_REMOVED lines=8> */
.L_x_4050:
[----:B------:R-:W-:Y:S05]  /*199d0*/  BSYNC B1 ;  /* 0x0000000000017941 */ /* 0x000fea0003800000 */
.L_x_4049:
[----:B------:R-:W-:Y:S05]  /*199e0*/  BRA `(.L_x_4051) ;  /* 0xfffffee0008c7947 */ /* 0x000fea000383ffff */
.L_x_3843:
        /* <DEDUP_REMOVED lines=8> */
.L_x_4053:
[----:B------:R-:W-:Y:S05]  /*19a70*/  BSYNC B1 ;  /* 0x0000000000017941 */ /* 0x000fea0003800000 */
.L_x_4052:
[----:B------:R-:W-:Y:S05]  /*19a80*/  BRA `(.L_x_4054) ;  /* 0xfffffee000707947 */ /* 0x000fea000383ffff */
.L_x_3844:
        /* <DEDUP_REMOVED lines=8> */
.L_x_4056:
[----:B------:R-:W-:Y:S05]  /*19b10*/  BSYNC B1 ;  /* 0x0000000000017941 */ /* 0x000fea0003800000 */
.L_x_4055:
[----:B------:R-:W-:Y:S05]  /*19b20*/  BRA `(.L_x_4057) ;  /* 0xfffffee000547947 */ /* 0x000fea000383ffff */
.L_x_3846:
[----:B0-----:R0:W1:Y:S02]  /*19b30*/  SYNCS.PHASECHK.TRANS64.TRYWAIT P2, [R18+URZ+0x22800], R3 ;  /* 0x02280003120075a7 */ /* 0x001064000804017f */
[----:B-1----:R-:W-:Y:S05]  /*19b40*/  @!P2 NANOSLEEP.SYNCS 0x989680 ;  /* 0x009896800000a95d */ /* 0x002fea0003900000 */
[----:B------:R-:W1:Y:S02]  /*19b50*/  @!P2 SYNCS.PHASECHK.TRANS64 P2, [R18+URZ+0x22800], R3 ;  /* 0x022800031200a5a7 */ /* 0x000e64000804007f */
[----:B-1----:R-:W-:Y:S05]  /*19b60*/  @!P2 BRA `(.L_x_3846) ;  /* 0xfffffffc00f0a947 */ /* 0x002fea000383ffff */
[----:B------:R-:W-:Y:S05]  /*19b70*/  BRA `(.L_x_4058) ;  /* 0xfffffee000b07947 */ /* 0x000fea000383ffff */
.L_x_3852:
[----:B-1----:R1:W2:Y:S02]  /*19b80*/  SYNCS.PHASECHK.TRANS64.TRYWAIT P1, [R13+URZ+0x22830], R14 ;  /* 0x0228300e0d0075a7 */ /* 0x0022a4000802017f */
[----:B--2---:R-:W-:Y:S05]  /*19b90*/  @!P1 NANOSLEEP.SYNCS 0x989680 ;  /* 0x009896800000995d */ /* 0x004fea0003900000 */
[----:B------:R-:W2:Y:S02]  /*19ba0*/  @!P1 SYNCS.PHASECHK.TRANS64 P1, [R13+URZ+0x22830], R14 ;  /* 0x0228300e0d0095a7 */ /* 0x000ea4000802007f */
[----:B--2---:R-:W-:Y:S05]  /*19bb0*/  @!P1 BRA `(.L_x_3852) ;  /* 0xfffffffc00f09947 */ /* 0x004fea000383ffff */
[----:B------:R-:W-:Y:S05]  /*19bc0*/  BRA `(.L_x_3851) ;  /* 0xfffffef000187947 */ /* 0x000fea000383ffff */
.L_x_3857:
[----:B-1----:R1:W2:Y:S02]  /*19bd0*/  SYNCS.PHASECHK.TRANS64.TRYWAIT P2, [R13+URZ+0x22850], R14 ;  /* 0x0228500e0d0075a7 */ /* 0x0022a4000804017f */
[----:B--2---:R-:W-:Y:S05]  /*19be0*/  @!P2 NANOSLEEP.SYNCS 0x989680 ;  /* 0x009896800000a95d */ /* 0x004fea0003900000 */
[----:B------:R-:W2:Y:S02]  /*19bf0*/  @!P2 SYNCS.PHASECHK.TRANS64 P2, [R13+URZ+0x22850], R14 ;  /* 0x0228500e0d00a5a7 */ /* 0x000ea4000804007f */
[----:B--2---:R-:W-:Y:S05]  /*19c00*/  @!P2 BRA `(.L_x_3857) ;  /* 0xfffffffc00f0a947 */ /* 0x004fea000383ffff */
[----:B------:R-:W-:Y:S05]  /*19c10*/  BRA `(.L_x_3856) ;  /* 0xffffff0c00b47947 */ /* 0x000fea000383ffff */
.L_x_3862:
[----:B-1----:R1:W2:Y:S02]  /*19c20*/  SYNCS.PHASECHK.TRANS64.TRYWAIT P2, [R14+URZ+0x22830], R13 ;  /* 0x0228300d0e0075a7 */ /* 0x0022a4000804017f */
[----:B--2---:R-:W-:Y:S05]  /*19c30*/  @!P2 NANOSLEEP.SYNCS 0x989680 ;  /* 0x009896800000a95d */ /* 0x004fea0003900000 */
[----:B------:R-:W2:Y:S02]  /*19c40*/  @!P2 SYNCS.PHASECHK.TRANS64 P2, [R14+URZ+0x22830], R13 ;  /* 0x0228300d0e00a5a7 */ /* 0x000ea4000804007f */
[----:B--2---:R-:W-:Y:S05]  /*19c50*/  @!P2 BRA `(.L_x_3862) ;  /* 0xfffffffc00f0a947 */ /* 0x004fea000383ffff */
[----:B------:R-:W-:Y:S05]  /*19c60*/  BRA `(.L_x_3861) ;  /* 0xffffff1400087947 */ /* 0x000fea000383ffff */
.L_x_3867:
[----:B--2---:R2:W3:Y:S02]  /*19c70*/  SYNCS.PHASECHK.TRANS64.TRYWAIT P2, [R14+URZ+0x22850], R13 ;  /* 0x0228500d0e0075a7 */ /* 0x0044e4000804017f */
[----:B---3--:R-:W-:Y:S05]  /*19c80*/  @!P2 NANOSLEEP.SYNCS 0x989680 ;  /* 0x009896800000a95d */ /* 0x008fea0003900000 */
[----:B------:R-:W3:Y:S02]  /*19c90*/  @!P2 SYNCS.PHASECHK.TRANS64 P2, [R14+URZ+0x22850], R13 ;  /* 0x0228500d0e00a5a7 */ /* 0x000ee4000804007f */
[----:B---3--:R-:W-:Y:S05]  /*19ca0*/  @!P2 BRA `(.L_x_3867) ;  /* 0xfffffffc00f0a947 */ /* 0x008fea000383ffff */
[----:B------:R-:W-:Y:S05]  /*19cb0*/  BRA `(.L_x_3866) ;  /* 0xffffff3800987947 */ /* 0x000fea000383ffff */
.L_x_3873:
[----:B-1----:R1:W2:Y:S02]  /*19cc0*/  SYNCS.PHASECHK.TRANS64.TRYWAIT P2, [R13+URZ+0x22830], R14 ;  /* 0x0228300e0d0075a7 */ /* 0x0022a4000804017f */
[----:B--2---:R-:W-:Y:S05]  /*19cd0*/  @!P2 NANOSLEEP.SYNCS 0x989680 ;  /* 0x009896800000a95d */ /* 0x004fea0003900000 */
[----:B------:R-:W2:Y:S02]  /*19ce0*/  @!P2 SYNCS.PHASECHK.TRANS64 P2, [R13+URZ+0x22830], R14 ;  /* 0x0228300e0d00a5a7 */ /* 0x000ea4000804007f */
[----:B--2---:R-:W-:Y:S05]  /*19cf0*/  @!P2 BRA `(.L_x_3873) ;  /* 0xfffffffc00f0a947 */ /* 0x004fea000383ffff */
[----:B------:R-:W-:Y:S05]  /*19d00*/  BRA `(.L_x_3872) ;  /* 0xffffff3c00d07947 */ /* 0x000fea000383ffff */
.L_x_3878:
[----:B-1----:R1:W2:Y:S02]  /*19d10*/  SYNCS.PHASECHK.TRANS64.TRYWAIT P2, [R13+URZ+0x22850], R14 ;  /* 0x0228500e0d0075a7 */ /* 0x0022a4000804017f */
[----:B--2---:R-:W-:Y:S05]  /*19d20*/  @!P2 NANOSLEEP.SYNCS 0x989680 ;  /* 0x009896800000a95d */ /* 0x004fea0003900000 */
[----:B------:R-:W2:Y:S02]  /*19d30*/  @!P2 SYNCS.PHASECHK.TRANS64 P2, [R13+URZ+0x22850], R14 ;  /* 0x0228500e0d00a5a7 */ /* 0x000ea4000804007f */
[----:B--2---:R-:W-:Y:S05]  /*19d40*/  @!P2 BRA `(.L_x_3878) ;  /* 0xfffffffc00f0a947 */ /* 0x004fea000383ffff */
[----:B------:R-:W-:Y:S05]  /*19d50*/  BRA `(.L_x_3877) ;  /* 0xffffff5c00ac7947 */ /* 0x000fea000383ffff */
.L_x_3913:
        /* <DEDUP_REMOVED lines=11> */
.L_x_4060:
[----:B------:R-:W-:Y:S05]  /*19e10*/  BSYNC B1 ;  /* 0x0000000000017941 */ /* 0x000fea0003800000 */
.L_x_4059:
[----:B------:R-:W-:Y:S05]  /*19e20*/  BRA `(.L_x_4061) ;  /* 0xffffffa800647947 */ /* 0x000fea000383ffff */
.L_x_3914:
[----:B------:R-:W-:Y:S01]  /*19e30*/  BSSY B1, `(.L_x_4062) ;  /* 0x0000006000017945 */ /* 0x000fe20003800000 */
[----:B------:R-:W-:-:S07]  /*19e40*/  IMAD.MOV.U32 R15, RZ, RZ, -0x1 ;  /* 0xffffffffff0f7424 */ /* 0x000fce00078e00ff */
[----:B------:R-:W-:Y:S05]  /*19e50*/  WARPSYNC.COLLECTIVE R15, `(.L_x_4063) ;  /* 0x000000000f0c7348 */ /* 0x000fea0003c00000 */
[----:B------:R-:W-:Y:S02]  /*19e60*/  ELECT P6, UR62, PT ;  /* 0x00000000003e782f */ /* 0x000fe400038c0000 */
[----:B------:R-:W-:Y:S01]  /*19e70*/  MOV R14, UR62 ;  /* 0x0000003e000e7c02 */ /* 0x000fe20008000f00 */
[----:B------:R-:W-:Y:S10]  /*19e80*/  ENDCOLLECTIVE ;  /* 0x000000000000791b */ /* 0x000ff40003800000 */
.L_x_4063:
[----:B------:R-:W-:Y:S05]  /*19e90*/  BSYNC B1 ;  /* 0x0000000000017941 */ /* 0x000fea0003800000 */
.L_x_4062:
[----:B------:R-:W-:Y:S05]  /*19ea0*/  BRA `(.L_x_4064) ;  /* 0xffffffa800507947 */ /* 0x000fea000383ffff */
.L_x_3916:
[----:B0-----:R0:W1:Y:S02]  /*19eb0*/  SYNCS.PHASECHK.TRANS64.TRYWAIT P0, [R9+URZ+0x22820], R5 ;  /* 0x02282005090075a7 */ /* 0x001064000800017f */
[----:B-1----:R-:W-:Y:S05]  /*19ec0*/  @!P0 NANOSLEEP.SYNCS 0x989680 ;  /* 0x009896800000895d */ /* 0x002fea0003900000 */
[----:B------:R-:W1:Y:S02]  /*19ed0*/  @!P0 SYNCS.PHASECHK.TRANS64 P0, [R9+URZ+0x22820], R5 ;  /* 0x02282005090085a7 */ /* 0x000e64000800007f */
[----:B-1----:R-:W-:Y:S05]  /*19ee0*/  @!P0 BRA `(.L_x_3916) ;  /* 0xfffffffc00f08947 */ /* 0x002fea000383ffff */
[----:B------:R-:W-:Y:S05]  /*19ef0*/  BRA `(.L_x_4065) ;  /* 0xffffffa8006c7947 */ /* 0x000fea000383ffff */
.L_x_3919:
[----:B0-----:R0:W1:Y:S02]  /*19f00*/  SYNCS.PHASECHK.TRANS64.TRYWAIT P0, [R5+URZ+0x228a0], R7 ;  /* 0x0228a007050075a7 */ /* 0x001064000800017f */
[----:B-1----:R-:W-:Y:S05]  /*19f10*/  @!P0 NANOSLEEP.SYNCS 0x989680 ;  /* 0x009896800000895d */ /* 0x002fea0003900000 */
[----:B------:R-:W1:Y:S02]  /*19f20*/  @!P0 SYNCS.PHASECHK.TRANS64 P0, [R5+URZ+0x228a0], R7 ;  /* 0x0228a007050085a7 */ /* 0x000e64000800007f */
[----:B-1----:R-:W-:Y:S05]  /*19f30*/  @!P0 BRA `(.L_x_3919) ;  /* 0xfffffffc00f08947 */ /* 0x002fea000383ffff */
[----:B------:R-:W-:Y:S05]  /*19f40*/  BRA `(.L_x_4066) ;  /* 0xffffffa8007c7947 */ /* 0x000fea000383ffff */
.L_x_3921:
[----:B-1----:R1:W2:Y:S02]  /*19f50*/  SYNCS.PHASECHK.TRANS64.TRYWAIT P0, [R5+URZ+0x228c0], R7 ;  /* 0x0228c007050075a7 */ /* 0x0022a4000800017f */
[----:B--2---:R-:W-:Y:S05]  /*19f60*/  @!P0 NANOSLEEP.SYNCS 0x989680 ;  /* 0x009896800000895d */ /* 0x004fea0003900000 */
[----:B------:R-:W2:Y:S02]  /*19f70*/  @!P0 SYNCS.PHASECHK.TRANS64 P0, [R5+URZ+0x228c0], R7 ;  /* 0x0228c007050085a7 */ /* 0x000ea4000800007f */
[----:B--2---:R-:W-:Y:S05]  /*19f80*/  @!P0 BRA `(.L_x_3921) ;  /* 0xfffffffc00f08947 */ /* 0x004fea000383ffff */
[----:B------:R-:W-:Y:S05]  /*19f90*/  BRA `(.L_x_4067) ;  /* 0xffffffa800e07947 */ /* 0x000fea000383ffff */
.L_x_3925:
[----:B0-----:R0:W1:Y:S02]  /*19fa0*/  SYNCS.PHASECHK.TRANS64.TRYWAIT P0, [R6+URZ+0x228a0], R7 ;  /* 0x0228a007060075a7 */ /* 0x001064000800017f */
[----:B-1----:R-:W-:Y:S05]  /*19fb0*/  @!P0 NANOSLEEP.SYNCS 0x989680 ;  /* 0x009896800000895d */ /* 0x002fea0003900000 */
[----:B------:R-:W1:Y:S02]  /*19fc0*/  @!P0 SYNCS.PHASECHK.TRANS64 P0, [R6+URZ+0x228a0], R7 ;  /* 0x0228a007060085a7 */ /* 0x000e64000800007f */
[----:B-1----:R-:W-:Y:S05]  /*19fd0*/  @!P0 BRA `(.L_x_3925) ;  /* 0xfffffffc00f08947 */ /* 0x002fea000383ffff */
[----:B------:R-:W-:Y:S05]  /*19fe0*/  BRA `(.L_x_4068) ;  /* 0xffffffac00d07947 */ /* 0x000fea000383ffff */
.L_x_3927:
[----:B-1----:R1:W2:Y:S02]  /*19ff0*/  SYNCS.PHASECHK.TRANS64.TRYWAIT P1, [R6+URZ+0x228c0], R7 ;  /* 0x0228c007060075a7 */ /* 0x0022a4000802017f */
[----:B--2---:R-:W-:Y:S05]  /*1a000*/  @!P1 NANOSLEEP.SYNCS 0x989680 ;  /* 0x009896800000995d */ /* 0x004fea0003900000 */
[----:B------:R-:W2:Y:S02]  /*1a010*/  @!P1 SYNCS.PHASECHK.TRANS64 P1, [R6+URZ+0x228c0], R7 ;  /* 0x0228c007060095a7 */ /* 0x000ea4000802007f */
[----:B--2---:R-:W-:Y:S05]  /*1a020*/  @!P1 BRA `(.L_x_3927) ;  /* 0xfffffffc00f09947 */ /* 0x004fea000383ffff */
[----:B------:R-:W-:Y:S05]  /*1a030*/  BRA `(.L_x_4069) ;  /* 0xffffffb0002c7947 */ /* 0x000fea000383ffff */
.L_x_3937:
        /* <DEDUP_REMOVED lines=11> */
.L_x_4071:
[----:B------:R-:W-:Y:S05]  /*1a0f0*/  BSYNC B0 ;  /* 0x0000000000007941 */ /* 0x000fea0003800000 */
.L_x_4070:
[----:B------:R-:W-:Y:S05]  /*1a100*/  BRA `(.L_x_4072) ;  /* 0xffffffb800e07947 */ /* 0x000fea000383ffff */
.L_x_3938:
[----:B------:R-:W-:Y:S01]  /*1a110*/  BSSY B0, `(.L_x_4073) ;  /* 0x0000006000007945 */ /* 0x000fe20003800000 */
[----:B------:R-:W-:-:S07]  /*1a120*/  IMAD.MOV.U32 R15, RZ, RZ, -0x1 ;  /* 0xffffffffff0f7424 */ /* 0x000fce00078e00ff */
[----:B------:R-:W-:Y:S05]  /*1a130*/  WARPSYNC.COLLECTIVE R15, `(.L_x_4074) ;  /* 0x000000000f0c7348 */ /* 0x000fea0003c00000 */
[----:B------:R-:W-:Y:S02]  /*1a140*/  ELECT P6, UR62, PT ;  /* 0x00000000003e782f */ /* 0x000fe400038c0000 */
[----:B------:R-:W-:Y:S01]  /*1a150*/  MOV R14, UR62 ;  /* 0x0000003e000e7c02 */ /* 0x000fe20008000f00 */
[----:B------:R-:W-:Y:S10]  /*1a160*/  ENDCOLLECTIVE ;  /* 0x000000000000791b */ /* 0x000ff40003800000 */
.L_x_4074:
[----:B------:R-:W-:Y:S05]  /*1a170*/  BSYNC B0 ;  /* 0x0000000000007941 */ /* 0x000fea0003800000 */
.L_x_4073:
[----:B------:R-:W-:Y:S05]  /*1a180*/  BRA `(.L_x_4075) ;  /* 0xffffffb800d07947 */ /* 0x000fea000383ffff */
.L_x_3941:
[----:B0-----:R0:W1:Y:S02]  /*1a190*/  SYNCS.PHASECHK.TRANS64.TRYWAIT P0, [R5+URZ+0x22840], R7 ;  /* 0x02284007050075a7 */ /* 0x001064000800017f */
[----:B-1----:R-:W-:Y:S05]  /*1a1a0*/  @!P0 NANOSLEEP.SYNCS 0x989680 ;  /* 0x009896800000895d */ /* 0x002fea0003900000 */
[----:B------:R-:W1:Y:S02]  /*1a1b0*/  @!P0 SYNCS.PHASECHK.TRANS64 P0, [R5+URZ+0x22840], R7 ;  /* 0x02284007050085a7 */ /* 0x000e64000800007f */
[----:B-1----:R-:W-:Y:S05]  /*1a1c0*/  @!P0 BRA `(.L_x_3941) ;  /* 0xfffffffc00f08947 */ /* 0x002fea000383ffff */
[----:B------:R-:W-:Y:S05]  /*1a1d0*/  BRA `(.L_x_4076) ;  /* 0xffffffbc00387947 */ /* 0x000fea000383ffff */
.L_x_3944:
        /* <DEDUP_REMOVED lines=8> */
.L_x_3947:
[----:B0-----:R0:W1:Y:S02]  /*1a260*/  SYNCS.PHASECHK.TRANS64.TRYWAIT P0, [R2+URZ+0x22860], R5 ;  /* 0x02286005020075a7 */ /* 0x001064000800017f */
[----:B-1----:R-:W-:Y:S05]  /*1a270*/  @!P0 NANOSLEEP.SYNCS 0x989680 ;  /* 0x009896800000895d */ /* 0x002fea0003900000 */
[----:B------:R-:W1:Y:S02]  /*1a280*/  @!P0 SYNCS.PHASECHK.TRANS64 P0, [R2+URZ+0x22860], R5 ;  /* 0x02286005020085a7 */ /* 0x000e64000800007f */
[----:B-1----:R-:W-:Y:S05]  /*1a290*/  @!P0 BRA `(.L_x_3947) ;  /* 0xfffffffc00f08947 */ /* 0x002fea000383ffff */
[----:B------:R-:W-:Y:S05]  /*1a2a0*/  BRA `(.L_x_4078) ;  /* 0xffffffc000307947 */ /* 0x000fea000383ffff */
.L_x_3956:
[----:B--2---:R2:W3:Y:S02]  /*1a2b0*/  SYNCS.PHASECHK.TRANS64.TRYWAIT P0, [R3+URZ+0x22840], R5 ;  /* 0x02284005030075a7 */ /* 0x0044e4000800017f */
[----:B---3--:R-:W-:Y:S05]  /*1a2c0*/  @!P0 NANOSLEEP.SYNCS 0x989680 ;  /* 0x009896800000895d */ /* 0x008fea0003900000 */
[----:B------:R-:W3:Y:S02]  /*1a2d0*/  @!P0 SYNCS.PHASECHK.TRANS64 P0, [R3+URZ+0x22840], R5 ;  /* 0x02284005030085a7 */ /* 0x000ee4000800007f */
[----:B---3--:R-:W-:Y:S05]  /*1a2e0*/  @!P0 BRA `(.L_x_3956) ;  /* 0xfffffffc00f08947 */ /* 0x008fea000383ffff */
[----:B------:R-:W-:Y:S05]  /*1a2f0*/  BRA `(.L_x_4079) ;  /* 0xffffffc400a47947 */ /* 0x000fea000383ffff */
.L_x_3958:
[----:B0-----:R0:W3:Y:S02]  /*1a300*/  SYNCS.PHASECHK.TRANS64.TRYWAIT P0, [R3+URZ+0x22860], R5 ;  /* 0x02286005030075a7 */ /* 0x0010e4000800017f */
[----:B---3--:R-:W-:Y:S05]  /*1a310*/  @!P0 NANOSLEEP.SYNCS 0x989680 ;  /* 0x009896800000895d */ /* 0x008fea0003900000 */
[----:B------:R-:W3:Y:S02]  /*1a320*/  @!P0 SYNCS.PHASECHK.TRANS64 P0, [R3+URZ+0x22860], R5 ;  /* 0x02286005030085a7 */ /* 0x000ee4000800007f */
[----:B---3--:R-:W-:Y:S05]  /*1a330*/  @!P0 BRA `(.L_x_3958) ;  /* 0xfffffffc00f08947 */ /* 0x008fea000383ffff */
[----:B------:R-:W-:Y:S05]  /*1a340*/  BRA `(.L_x_4080) ;  /* 0xffffffc800147947 */ /* 0x000fea000383ffff */
.L_x_3963:
[----:B--2---:R2:W3:Y:S02]  /*1a350*/  SYNCS.PHASECHK.TRANS64.TRYWAIT P0, [R2+URZ+0x22840], R3 ;  /* 0x02284003020075a7 */ /* 0x0044e4000800017f */
[----:B---3--:R-:W-:Y:S05]  /*1a360*/  @!P0 NANOSLEEP.SYNCS 0x989680 ;  /* 0x009896800000895d */ /* 0x008fea0003900000 */
[----:B------:R-:W3:Y:S02]  /*1a370*/  @!P0 SYNCS.PHASECHK.TRANS64 P0, [R2+URZ+0x22840], R3 ;  /* 0x02284003020085a7 */ /* 0x000ee4000800007f */
[----:B---3--:R-:W-:Y:S05]  /*1a380*/  @!P0 BRA `(.L_x_3963) ;  /* 0xfffffffc00f08947 */ /* 0x008fea000383ffff */
[----:B------:R-:W-:Y:S05]  /*1a390*/  BRA `(.L_x_4081) ;  /* 0xffffffcc005c7947 */ /* 0x000fea000383ffff */
.L_x_3965:
[----:B0-----:R0:W3:Y:S02]  /*1a3a0*/  SYNCS.PHASECHK.TRANS64.TRYWAIT P1, [R2+URZ+0x22860], R3 ;  /* 0x02286003020075a7 */ /* 0x0010e4000802017f */
[----:B---3--:R-:W-:Y:S05]  /*1a3b0*/  @!P1 NANOSLEEP.SYNCS 0x989680 ;  /* 0x009896800000995d */ /* 0x008fea0003900000 */
[----:B------:R-:W3:Y:S02]  /*1a3c0*/  @!P1 SYNCS.PHASECHK.TRANS64 P1, [R2+URZ+0x22860], R3 ;  /* 0x02286003020095a7 */ /* 0x000ee4000802007f */
[----:B---3--:R-:W-:Y:S05]  /*1a3d0*/  @!P1 BRA `(.L_x_3965) ;  /* 0xfffffffc00f09947 */ /* 0x008fea000383ffff */
[----:B------:R-:W-:Y:S05]  /*1a3e0*/  BRA `(.L_x_4082) ;  /* 0xffffffcc00c87947 */ /* 0x000fea000383ffff */
.L_x_3970:
[----:B---3--:R3:W4:Y:S02]  /*1a3f0*/  SYNCS.PHASECHK.TRANS64.TRYWAIT P0, [R2+URZ+0x22840], R3 ;  /* 0x02284003020075a7 */ /* 0x008724000800017f */
[----:B----4-:R-:W-:Y:S05]  /*1a400*/  @!P0 NANOSLEEP.SYNCS 0x989680 ;  /* 0x009896800000895d */ /* 0x010fea0003900000 */
[----:B------:R-:W4:Y:S02]  /*1a410*/  @!P0 SYNCS.PHASECHK.TRANS64 P0, [R2+URZ+0x22840], R3 ;  /* 0x02284003020085a7 */ /* 0x000f24000800007f */
[----:B----4-:R-:W-:Y:S05]  /*1a420*/  @!P0 BRA `(.L_x_3970) ;  /* 0xfffffffc00f08947 */ /* 0x010fea000383ffff */
[----:B------:R-:W-:Y:S05]  /*1a430*/  BRA `(.L_x_4083) ;  /* 0xffffffd000f47947 */ /* 0x000fea000383ffff */
.L_x_3972:
[----:B0-----:R0:W2:Y:S02]  /*1a440*/  SYNCS.PHASECHK.TRANS64.TRYWAIT P1, [R2+URZ+0x22860], R3 ;  /* 0x02286003020075a7 */ /* 0x0010a4000802017f */
[----:B--2---:R-:W-:Y:S05]  /*1a450*/  @!P1 NANOSLEEP.SYNCS 0x989680 ;  /* 0x009896800000995d */ /* 0x004fea0003900000 */
[----:B------:R-:W2:Y:S02]  /*1a460*/  @!P1 SYNCS.PHASECHK.TRANS64 P1, [R2+URZ+0x22860], R3 ;  /* 0x02286003020095a7 */ /* 0x000ea4000802007f */
[----:B--2---:R-:W-:Y:S05]  /*1a470*/  @!P1 BRA `(.L_x_3972) ;  /* 0xfffffffc00f09947 */ /* 0x004fea000383ffff */
[----:B------:R-:W-:Y:S05]  /*1a480*/  BRA `(.L_x_4084) ;  /* 0xffffffd400647947 */ /* 0x000fea000383ffff */
.L_x_3977:
[----:B------:R-:W-:Y:S01]  /*1a490*/  BSSY B0, `(.L_x_4085) ;  /* 0x0000008000007945 */ /* 0x000fe20003800000 */
[----:B------:R-:W-:Y:S01]  /*1a4a0*/  IMAD.MOV.U32 R13, RZ, RZ, R16 ;  /* 0x000000ffff0d7224 */ /* 0x000fe200078e0010 */
[----:B------:R-:W-:Y:S01]  /*1a4b0*/  MOV R12, RZ ;  /* 0x000000ff000c7202 */ /* 0x000fe20000000f00 */
[----:B------:R-:W-:Y:S02]  /*1a4c0*/  IMAD.MOV.U32 R11, RZ, RZ, 0x1f ;  /* 0x0000001fff0b7424 */ /* 0x000fe400078e00ff */
[----:B------:R-:W-:-:S07]  /*1a4d0*/  IMAD.MOV.U32 R15, RZ, RZ, -0x1 ;  /* 0xffffffffff0f7424 */ /* 0x000fce00078e00ff */
[----:B01----:R-:W-:Y:S05]  /*1a4e0*/  WARPSYNC.COLLECTIVE R15, `(.L_x_4086) ;  /* 0x000000000f087348 */ /* 0x003fea0003c00000 */
[----:B------:R2:W3:Y:S02]  /*1a4f0*/  SHFL.IDX P6, R14, R13, R12, R11 ;  /* 0x0000000c0d0e7389 */ /* 0x0004e400000c000b */
[----:B0123--:R-:W-:Y:S01]  /*1a500*/  ENDCOLLECTIVE ;  /* 0x000000000000791b */ /* 0x00ffe20003800000 */
.L_x_4086:
[----:B------:R-:W-:Y:S05]  /*1a510*/  BSYNC B0 ;  /* 0x0000000000007941 */ /* 0x000fea0003800000 */
.L_x_4085:
[----:B------:R-:W-:Y:S01]  /*1a520*/  MOV R13, R16 ;  /* 0x00000010000d7202 */ /* 0x000fe20000000f00 */
[----:B------:R-:W-:Y:S02]  /*1a530*/  IMAD.MOV.U32 R12, RZ, RZ, 0x1 ;  /* 0x00000001ff0c7424 */ /* 0x000fe400078e00ff */
[----:B------:R-:W-:Y:S02]  /*1a540*/  IMAD.MOV.U32 R11, RZ, RZ, 0x1f ;  /* 0x0000001fff0b7424 */ /* 0x000fe400078e00ff */
[----:B------:R-:W-:Y:S02]  /*1a550*/  IMAD.MOV.U32 R15, RZ, RZ, -0x1 ;  /* 0xffffffffff0f7424 */ /* 0x000fe400078e00ff */
[----:B------:R-:W-:-:S07]  /*1a560*/  IMAD.MOV.U32 R4, RZ, RZ, R14 ;  /* 0x000000ffff047224 */ /* 0x000fce00078e000e */
[----:B------:R-:W-:Y:S05]  /*1a570*/  WARPSYNC.COLLECTIVE R15, `(.L_x_4087) ;  /* 0x000000000f087348 */ /* 0x000fea0003c00000 */
[----:B------:R0:W1:Y:S02]  /*1a580*/  SHFL.IDX P6, R14, R13, R12, R11 ;  /* 0x0000000c0d0e7389 */ /* 0x00006400000c000b */
[----:B01----:R-:W-:Y:S01]  /*1a590*/  ENDCOLLECTIVE ;  /* 0x000000000000791b */ /* 0x003fe20003800000 */
.L_x_4087:
[----:B------:R-:W-:Y:S01]  /*1a5a0*/  MOV R16, R14 ;  /* 0x0000000e00107202 */ /* 0x000fe20000000f00 */
[----:B------:R-:W-:Y:S06]  /*1a5b0*/  BRA `(.L_x_4088) ;  /* 0xffffffd800587947 */ /* 0x000fec000383ffff */
.L_x_3980:
[----:B------:R-:W-:Y:S01]  /*1a5c0*/  BSSY B0, `(.L_x_4089) ;  /* 0x0000008000007945 */ /* 0x000fe20003800000 */
[----:B-----5:R-:W-:Y:S01]  /*1a5d0*/  IMAD.MOV.U32 R13, RZ, RZ, R17 ;  /* 0x000000ffff0d7224 */ /* 0x020fe200078e0011 */
[----:B------:R-:W-:Y:S01]  /*1a5e0*/  MOV R11, RZ ;  /* 0x000000ff000b7202 */ /* 0x000fe20000000f00 */
[----:B------:R-:W-:Y:S02]  /*1a5f0*/  IMAD.MOV.U32 R12, RZ, RZ, 0x1 ;  /* 0x00000001ff0c7424 */ /* 0x000fe400078e00ff */
[----:B------:R-:W-:-:S07]  /*1a600*/  IMAD.MOV.U32 R15, RZ, RZ, -0x1 ;  /* 0xffffffffff0f7424 */ /* 0x000fce00078e00ff */
[----:B01234-:R-:W-:Y:S05]  /*1a610*/  WARPSYNC.COLLECTIVE R15, `(.L_x_4090) ;  /* 0x000000000f087348 */ /* 0x01ffea0003c00000 */
[----:B------:R0:W0:Y:S02]  /*1a620*/  SHFL.UP P6, R14, R13, R12, R11 ;  /* 0x0400000c0d0e7389 */ /* 0x00002400000c000b */
[----:B01234-:R-:W-:Y:S01]  /*1a630*/  ENDCOLLECTIVE ;  /* 0x000000000000791b */ /* 0x01ffe20003800000 */
.L_x_4090:
[----:B------:R-:W-:Y:S05]  /*1a640*/  BSYNC B0 ;  /* 0x0000000000007941 */ /* 0x000fea0003800000 */
.L_x_4089:
[C---:B------:R-:W-:Y:S01]  /*1a650*/  ISETP.NE.AND P0, PT, R7.reuse, RZ, PT ;  /* 0x000000ff0700720c */ /* 0x040fe20003f05270 */
        /* <DEDUP_REMOVED lines=9> */
.L_x_4091:
        /* <DEDUP_REMOVED lines=8> */
.L_x_4092:
        /* <DEDUP_REMOVED lines=8> */
.L_x_4093:
        /* <DEDUP_REMOVED lines=8> */
.L_x_4094:
[----:B------:R-:W-:Y:S01]  /*1a870*/  IMAD.MOV.U32 R12, RZ, RZ, 0x1f ;  /* 0x0000001fff0c7424 */ /* 0x000fe200078e00ff */
[----:B------:R-:W-:Y:S02]  /*1a880*/  MOV R11, 0x1f ;  /* 0x0000001f000b7802 */ /* 0x000fe40000000f00 */
[----:B------:R-:W-:-:S04]  /*1a890*/  SEL R3, R14, RZ, P0 ;  /* 0x000000ff0e037207 */ /* 0x000fc80000000000 */
[----:B------:R-:W-:-:S05]  /*1a8a0*/  IADD3 R2, R6, R3, RZ ;  /* 0x0000000306027210 */ /* 0x000fca0007ffe0ff */
[----:B------:R-:W-:-:S07]  /*1a8b0*/  IMAD.MOV.U32 R13, RZ, RZ, R2 ;  /* 0x000000ffff0d7224 */ /* 0x000fce00078e0002 */
[----:B------:R-:W-:Y:S05]  /*1a8c0*/  WARPSYNC.COLLECTIVE R15, `(.L_x_4095) ;  /* 0x000000000f087348 */ /* 0x000fea0003c00000 */
[----:B------:R0:W1:Y:S02]  /*1a8d0*/  SHFL.IDX P6, R14, R13, R12, R11 ;  /* 0x0000000c0d0e7389 */ /* 0x00006400000c000b */
[----:B01----:R-:W-:Y:S01]  /*1a8e0*/  ENDCOLLECTIVE ;  /* 0x000000000000791b */ /* 0x003fe20003800000 */
.L_x_4095:
[----:B------:R-:W-:Y:S05]  /*1a8f0*/  BRA `(.L_x_4096) ;  /* 0xffffffd8001c7947 */ /* 0x000fea000383ffff */
.L_x_3985:
[----:B------:R-:W-:Y:S01]  /*1a900*/  BSSY B0, `(.L_x_4097) ;  /* 0x0000008000007945 */ /* 0x000fe20003800000 */
[----:B-----5:R-:W-:Y:S01]  /*1a910*/  IMAD.MOV.U32 R13, RZ, RZ, R17 ;  /* 0x000000ffff0d7224 */ /* 0x020fe200078e0011 */
[----:B------:R-:W-:Y:S01]  /*1a920*/  MOV R11, RZ ;  /* 0x000000ff000b7202 */ /* 0x000fe20000000f00 */
[----:B------:R-:W-:Y:S02]  /*1a930*/  IMAD.MOV.U32 R12, RZ, RZ, 0x1 ;  /* 0x00000001ff0c7424 */ /* 0x000fe400078e00ff */
[----:B------:R-:W-:-:S07]  /*1a940*/  IMAD.MOV.U32 R15, RZ, RZ, -0x1 ;  /* 0xffffffffff0f7424 */ /* 0x000fce00078e00ff */
[----:B01----:R-:W-:Y:S05]  /*1a950*/  WARPSYNC.COLLECTIVE R15, `(.L_x_4098) ;  /* 0x000000000f087348 */ /* 0x003fea0003c00000 */
[----:B------:R2:W3:Y:S02]  /*1a960*/  SHFL.UP P6, R14, R13, R12, R11 ;  /* 0x0400000c0d0e7389 */ /* 0x0004e400000c000b */
[----:B0123--:R-:W-:Y:S01]  /*1a970*/  ENDCOLLECTIVE ;  /* 0x000000000000791b */ /* 0x00ffe20003800000 */
.L_x_4098:
[----:B------:R-:W-:Y:S05]  /*1a980*/  BSYNC B0 ;  /* 0x0000000000007941 */ /* 0x000fea0003800000 */
.L_x_4097:
        /* <DEDUP_REMOVED lines=10> */
.L_x_4099:
        /* <DEDUP_REMOVED lines=8> */
.L_x_4100:
        /* <DEDUP_REMOVED lines=8> */
.L_x_4101:
        /* <DEDUP_REMOVED lines=8> */
.L_x_4102:
        /* <DEDUP_REMOVED lines=8> */
.L_x_4103:
[----:B------:R-:W-:Y:S05]  /*1ac30*/  BRA `(.L_x_4104) ;  /* 0xffffffd800007947 */ /* 0x000fea000383ffff */
.L_x_3987:
[----:B------:R-:W-:Y:S01]  /*1ac40*/  BSSY B0, `(.L_x_4105) ;  /* 0x0000006000007945 */ /* 0x000fe20003800000 */
[----:B------:R-:W-:Y:S01]  /*1ac50*/  PLOP3.LUT P6, PT, P6, PT, PT, 0x8, 0x0 ;  /* 0x000000000000781c */ /* 0x000fe200037ce170 */
[----:B------:R-:W-:-:S12]  /*1ac60*/  IMAD.MOV.U32 R15, RZ, RZ, -0x1 ;  /* 0xffffffffff0f7424 */ /* 0x000fd800078e00ff */
[----:B01----:R-:W-:Y:S05]  /*1ac70*/  WARPSYNC.COLLECTIVE R15, `(.L_x_4106) ;  /* 0x000000000f087348 */ /* 0x003fea0003c00000 */
[----:B------:R-:W-:Y:S01]  /*1ac80*/  VOTE.ANY R14, PT, P6 ;  /* 0x00000000000e7806 */ /* 0x000fe200030e0100 */
[----:B01----:R-:W-:Y:S06]  /*1ac90*/  ENDCOLLECTIVE ;  /* 0x000000000000791b */ /* 0x003fec0003800000 */
.L_x_4106:
[----:B------:R-:W-:Y:S05]  /*1aca0*/  BSYNC B0 ;  /* 0x0000000000007941 */ /* 0x000fea0003800000 */
.L_x_4105:
[----:B------:R-:W-:Y:S01]  /*1acb0*/  IMAD.MOV.U32 R3, RZ, RZ, R14 ;  /* 0x000000ffff037224 */ /* 0x000fe200078e000e */
[----:B------:R-:W-:Y:S01]  /*1acc0*/  MOV R13, R17 ;  /* 0x00000011000d7202 */ /* 0x000fe20000000f00 */
[----:B------:R-:W-:Y:S01]  /*1acd0*/  IMAD.MOV.U32 R11, RZ, RZ, 0x1f ;  /* 0x0000001fff0b7424 */ /* 0x000fe200078e00ff */
[----:B------:R-:W-:Y:S01]  /*1ace0*/  MOV R15, 0xffffffff ;  /* 0xffffffff000f7802 */ /* 0x000fe20000000f00 */
[----:B------:R-:W0:Y:S02]  /*1acf0*/  POPC R6, R3 ;  /* 0x0000000300067309 */ /* 0x000e240000000000 */
[----:B0-----:R-:W-:-:S07]  /*1ad00*/  IMAD.MOV.U32 R12, RZ, RZ, R6 ;  /* 0x000000ffff0c7224 */ /* 0x001fce00078e0006 */
[----:B------:R-:W-:Y:S05]  /*1ad10*/  WARPSYNC.COLLECTIVE R15, `(.L_x_4107) ;  /* 0x000000000f087348 */ /* 0x000fea0003c00000 */
[----:B------:R0:W1:Y:S02]  /*1ad20*/  SHFL.IDX P6, R14, R13, R12, R11 ;  /* 0x0000000c0d0e7389 */ /* 0x00006400000c000b */
[----:B01----:R-:W-:Y:S01]  /*1ad30*/  ENDCOLLECTIVE ;  /* 0x000000000000791b */ /* 0x003fe20003800000 */
.L_x_4107:
[----:B------:R-:W-:Y:S01]  /*1ad40*/  IMAD.MOV.U32 R17, RZ, RZ, R14 ;  /* 0x000000ffff117224 */ /* 0x000fe200078e000e */
[----:B------:R-:W-:Y:S06]  /*1ad50*/  BRA `(.L_x_4108) ;  /* 0xffffffd400f07947 */ /* 0x000fec000383ffff */
.L_x_3989:
[----:B------:R-:W-:Y:S01]  /*1ad60*/  BSSY B0, `(.L_x_4109) ;  /* 0x0000007000007945 */ /* 0x000fe20003800000 */
[----:B------:R-:W-:Y:S01]  /*1ad70*/  IMAD.MOV.U32 R13, RZ, RZ, R2 ;  /* 0x000000ffff0d7224 */ /* 0x000fe200078e0002 */
[----:B------:R-:W-:Y:S01]  /*1ad80*/  MOV R11, 0x1f ;  /* 0x0000001f000b7802 */ /* 0x000fe20000000f00 */
[----:B------:R-:W-:-:S07]  /*1ad90*/  IMAD.MOV.U32 R15, RZ, RZ, -0x1 ;  /* 0xffffffffff0f7424 */ /* 0x000fce00078e00ff */
[----:B0123--:R-:W-:Y:S05]  /*1ada0*/  WARPSYNC.COLLECTIVE R15, `(.L_x_4110) ;  /* 0x000000000f087348 */ /* 0x00ffea0003c00000 */
[----:B------:R4:W0:Y:S02]  /*1adb0*/  SHFL.IDX P6, R14, R13, R12, R11 ;  /* 0x0000000c0d0e7389 */ /* 0x00082400000c000b */
[----:B01234-:R-:W-:Y:S01]  /*1adc0*/  ENDCOLLECTIVE ;  /* 0x000000000000791b */ /* 0x01ffe20003800000 */
.L_x_4110:
[----:B------:R-:W-:Y:S05]  /*1add0*/  BSYNC B0 ;  /* 0x0000000000007941 */ /* 0x000fea0003800000 */
.L_x_4109:
[----:B------:R-:W-:Y:S01]  /*1ade0*/  IMAD.MOV.U32 R7, RZ, RZ, R14 ;  /* 0x000000ffff077224 */ /* 0x000fe200078e000e */
[----:B------:R-:W-:Y:S06]  /*1adf0*/  BRA `(.L_x_3988) ;  /* 0xffffffd400e47947 */ /* 0x000fec000383ffff */
.L_x_3993:
[----:B-1----:R1:W2:Y:S02]  /*1ae00*/  SYNCS.PHASECHK.TRANS64.TRYWAIT P0, [R0+URZ+0x22820], R3 ;  /* 0x02282003000075a7 */ /* 0x0022a4000800017f */
[----:B--2---:R-:W-:Y:S05]  /*1ae10*/  @!P0 NANOSLEEP.SYNCS 0x989680 ;  /* 0x009896800000895d */ /* 0x004fea0003900000 */
[----:B------:R-:W2:Y:S02]  /*1ae20*/  @!P0 SYNCS.PHASECHK.TRANS64 P0, [R0+URZ+0x22820], R3 ;  /* 0x02282003000085a7 */ /* 0x000ea4000800007f */
[----:B--2---:R-:W-:Y:S05]  /*1ae30*/  @!P0 BRA `(.L_x_3993) ;  /* 0xfffffffc00f08947 */ /* 0x004fea000383ffff */
[----:B------:R-:W-:Y:S05]  /*1ae40*/  BRA `(.L_x_4111) ;  /* 0xffffffdc00587947 */ /* 0x000fea000383ffff */
.L_x_3994:
[----:B------:R-:W2:Y:S01]  /*1ae50*/  S2R R2, SR_TID.X ;  /* 0x0000000000027919 */ /* 0x000ea20000002100 */
[----:B------:R-:W-:Y:S01]  /*1ae60*/  BSSY B0, `(.L_x_4112) ;  /* 0x000000a000007945 */ /* 0x000fe20003800000 */
[----:B------:R-:W-:Y:S01]  /*1ae70*/  IMAD.MOV.U32 R12, RZ, RZ, RZ ;  /* 0x000000ffff0c7224 */ /* 0x000fe200078e00ff */
[----:B------:R-:W-:Y:S01]  /*1ae80*/  MOV R15, 0xffffffff ;  /* 0xffffffff000f7802 */ /* 0x000fe20000000f00 */
[----:B------:R-:W-:Y:S01]  /*1ae90*/  IMAD.MOV.U32 R11, RZ, RZ, 0x1f ;  /* 0x0000001fff0b7424 */ /* 0x000fe200078e00ff */
[----:B--2---:R-:W-:-:S04]  /*1aea0*/  SHF.R.U32.HI R2, RZ, 0x5, R2 ;  /* 0x00000005ff027819 */ /* 0x004fc80000011602 */
[----:B------:R-:W-:-:S04]  /*1aeb0*/  LOP3.LUT R2, R2, 0x3, RZ, 0xc0, !PT ;  /* 0x0000000302027812 */ /* 0x000fc800078ec0ff */
[----:B0-----:R-:W-:-:S07]  /*1aec0*/  MOV R13, R2 ;  /* 0x00000002000d7202 */ /* 0x001fce0000000f00 */
[----:B-1----:R-:W-:Y:S05]  /*1aed0*/  WARPSYNC.COLLECTIVE R15, `(.L_x_4113) ;  /* 0x000000000f087348 */ /* 0x002fea0003c00000 */
[----:B------:R0:W2:Y:S02]  /*1aee0*/  SHFL.IDX P6, R14, R13, R12, R11 ;  /* 0x0000000c0d0e7389 */ /* 0x0000a400000c000b */
[----:B012---:R-:W-:Y:S01]  /*1aef0*/  ENDCOLLECTIVE ;  /* 0x000000000000791b */ /* 0x007fe20003800000 */
.L_x_4113:
[----:B------:R-:W-:Y:S05]  /*1af00*/  BSYNC B0 ;  /* 0x0000000000007941 */ /* 0x000fea0003800000 */
.L_x_4112:
[----:B------:R-:W-:Y:S05]  /*1af10*/  BRA `(.L_x_4114) ;  /* 0xffffffdc00407947 */ /* 0x000fea000383ffff */
.L_x_3995:
[----:B------:R-:W-:Y:S01]  /*1af20*/  BSSY B0, `(.L_x_4115) ;  /* 0x0000006000007945 */ /* 0x000fe20003800000 */
[----:B------:R-:W-:-:S07]  /*1af30*/  IMAD.MOV.U32 R15, RZ, RZ, -0x1 ;  /* 0xffffffffff0f7424 */ /* 0x000fce00078e00ff */
[----:B012---:R-:W-:Y:S05]  /*1af40*/  WARPSYNC.COLLECTIVE R15, `(.L_x_4116) ;  /* 0x000000000f0c7348 */ /* 0x007fea0003c00000 */
[----:B------:R-:W-:Y:S02]  /*1af50*/  ELECT P6, UR62, PT ;  /* 0x00000000003e782f */ /* 0x000fe400038c0000 */
[----:B------:R-:W-:Y:S01]  /*1af60*/  MOV R14, UR62 ;  /* 0x0000003e000e7c02 */ /* 0x000fe20008000f00 */
[----:B012---:R-:W-:Y:S10]  /*1af70*/  ENDCOLLECTIVE ;  /* 0x000000000000791b */ /* 0x007ff40003800000 */
.L_x_4116:
[----:B------:R-:W-:Y:S05]  /*1af80*/  BSYNC B0 ;  /* 0x0000000000007941 */ /* 0x000fea0003800000 */
.L_x_4115:
[----:B------:R-:W-:Y:S05]  /*1af90*/  BRA `(.L_x_4117) ;  /* 0xffffffdc00347947 */ /* 0x000fea000383ffff */
.L_x_3997:
[----:B-1----:R1:W2:Y:S02]  /*1afa0*/  SYNCS.PHASECHK.TRANS64.TRYWAIT P0, [R6+URZ], R5 ;  /* 0x00000005060075a7 */ /* 0x0022a4000800017f */
[----:B--2---:R-:W-:Y:S05]  /*1afb0*/  @!P0 NANOSLEEP.SYNCS 0x989680 ;  /* 0x009896800000895d */ /* 0x004fea0003900000 */
[----:B------:R-:W2:Y:S02]  /*1afc0*/  @!P0 SYNCS.PHASECHK.TRANS64 P0, [R6+URZ], R5 ;  /* 0x00000005060085a7 */ /* 0x000ea4000800007f */
[----:B--2---:R-:W-:Y:S05]  /*1afd0*/  @!P0 BRA `(.L_x_3997) ;  /* 0xfffffffc00f08947 */ /* 0x004fea000383ffff */
[----:B------:R-:W-:Y:S05]  /*1afe0*/  BRA `(.L_x_4118) ;  /* 0xffffffdc00707947 */ /* 0x000fea000383ffff */
.L_x_3998:
[----:B--2---:R2:W3:Y:S02]  /*1aff0*/  SYNCS.PHASECHK.TRANS64.TRYWAIT P0, [R7+URZ], R2 ;  /* 0x00000002070075a7 */ /* 0x0044e4000800017f */
[----:B---3--:R-:W-:Y:S05]  /*1b000*/  @!P0 NANOSLEEP.SYNCS 0x989680 ;  /* 0x009896800000895d */ /* 0x008fea0003900000 */
[----:B------:R-:W3:Y:S02]  /*1b010*/  @!P0 SYNCS.PHASECHK.TRANS64 P0, [R7+URZ], R2 ;  /* 0x00000002070085a7 */ /* 0x000ee4000800007f */
[----:B---3--:R-:W-:Y:S05]  /*1b020*/  @!P0 BRA `(.L_x_3998) ;  /* 0xfffffffc00f08947 */ /* 0x008fea000383ffff */
[----:B------:R-:W-:Y:S05]  /*1b030*/  BRA `(.L_x_4119) ;  /* 0xffffffdc00647947 */ /* 0x000fea000383ffff */
.L_x_4000:
[----:B---3--:R3:W4:Y:S02]  /*1b040*/  SYNCS.PHASECHK.TRANS64.TRYWAIT P0, [R4+URZ], R5 ;  /* 0x00000005040075a7 */ /* 0x008724000800017f */
[----:B----4-:R-:W-:Y:S05]  /*1b050*/  @!P0 NANOSLEEP.SYNCS 0x989680 ;  /* 0x009896800000895d */ /* 0x010fea0003900000 */
[----:B------:R-:W4:Y:S02]  /*1b060*/  @!P0 SYNCS.PHASECHK.TRANS64 P0, [R4+URZ], R5 ;  /* 0x00000005040085a7 */ /* 0x000f24000800007f */
[----:B----4-:R-:W-:Y:S05]  /*1b070*/  @!P0 BRA `(.L_x_4000) ;  /* 0xfffffffc00f08947 */ /* 0x010fea000383ffff */
[----:B------:R-:W-:Y:S05]  /*1b080*/  BRA `(.L_x_4120) ;  /* 0xffffffdc006c7947 */ /* 0x000fea000383ffff */
.L_x_4121:
        /* <DEDUP_REMOVED lines=15> */
.L_x_4732:


//--------------------- .text._ZN7cutlass13device_kernelIN5flash11enable_sm90INS1_16FlashAttnFwdSm90INS1_25CollectiveMainloopFwdSm90ILi2EN4cute5tupleIJNS5_1CILi1EEES8_S8_EEENS6_IJNS7_ILi128EEENS7_ILi96EEENS7_ILi64EEEEEELi256ENS_6half_tEfNS_4arch4Sm90ELb1ELb0ELb1ELb1ELb0ELb0ELb1ELb1ELb0ELb0ELb0ELb0EEENS1_21CollectiveEpilogueFwdINS6_IJSA_NS7_ILi256EEESB_EEES9_SE_SG_Li256ELb1ELb0ELb0ELb0EEENS1_36VarlenDynamicPersistentTileSchedulerILi128ELi96ELi256ELi32ELb0ELb0ELb1ELb1ELb1ELb1EEEEEEEEEvNT_6ParamsE --------------------------
	.section	.text._ZN7cutlass13device_kernelIN5flash11enable_sm90INS1_16FlashAttnFwdSm90INS1_25CollectiveMainloopFwdSm90ILi2EN4cute5tupleIJNS5_1CILi1EEES8_S8_EEENS6_IJNS7_ILi128EEENS7_ILi96EEENS7_ILi64EEEEEELi256ENS_6half_tEfNS_4arch4Sm90ELb1ELb0ELb1ELb1ELb0ELb0ELb1ELb1ELb0ELb0ELb0ELb0EEENS1_21CollectiveEpilogueFwdINS6_IJSA_NS7_ILi256EEESB_EEES9_SE_SG_Li256ELb1ELb0ELb0ELb0EEENS1_36VarlenDynamicPersistentTileSchedulerILi128ELi96ELi256ELi32ELb0ELb0ELb1ELb1ELb1ELb1EEEEEEEEEvNT_6ParamsE,"ax",@progbits
	.align	128
.text._ZN7cutlass13device_kernelIN5flash11enable_sm90INS1_16FlashAttnFwdSm90INS1_25CollectiveMainloopFwdSm90ILi2EN4cute5tupleIJNS5_1CILi1EEES8_S8_EEENS6_IJNS7_ILi128EEENS7_ILi96EEENS7_ILi64EEEEEELi256ENS_6half_tEfNS_4arch4Sm90ELb1ELb0ELb1ELb1ELb0ELb0ELb1ELb1ELb0ELb0ELb0ELb0EEENS1_21CollectiveEpilogueFwdINS6_IJSA_NS7_ILi256EEESB_EEES9_SE_SG_Li256ELb1ELb0ELb0ELb0EEENS1_36VarlenDynamicPersistentTileSchedulerILi128ELi96ELi256ELi32ELb0ELb0ELb1ELb1ELb1ELb1EEEEEEEEEvNT_6ParamsE:
        .type           _ZN7cutlass13device_kernelIN5flash11enable_sm90INS1_16FlashAttnFwdSm90INS1_25CollectiveMainloopFwdSm90ILi2EN4cute5tupleIJNS5_1CILi1EEES8_S8_EEENS6_IJNS7_ILi128EEENS7_ILi96EEENS7_ILi64EEEEEELi256ENS_6half_tEfNS_4arch4Sm90ELb1ELb0ELb1ELb1ELb0ELb0ELb1ELb1ELb0ELb0ELb0ELb0EEENS1_21CollectiveEpilogueFwdINS6_IJSA_NS7_ILi256EEESB_EEES9_SE_SG_Li256ELb1ELb0ELb0ELb0EEENS1_36VarlenDynamicPersistentTileSchedulerILi128ELi96ELi256ELi32ELb0ELb0ELb1ELb1ELb1ELb1EEEEEEEEEvNT_6ParamsE,@function
        .size           _ZN7cutlass13device_kernelIN5flash11enable_sm90INS1_16FlashAttnFwdSm90INS1_25CollectiveMainloopFwdSm90ILi2EN4cute5tupleIJNS5_1CILi1EEES8_S8_EEENS6_IJNS7_ILi128EEENS7_ILi96EEENS7_ILi64EEEEEELi256ENS_6half_tEfNS_4arch4Sm90ELb1ELb0ELb1ELb1ELb0ELb0ELb1ELb1ELb0ELb0ELb0ELb0EEENS1_21CollectiveEpilogueFwdINS6_IJSA_NS7_ILi256EEESB_EEES9_SE_SG_Li256ELb1ELb0ELb0ELb0EEENS1_36VarlenDynamicPersistentTileSchedulerILi128ELi96ELi256ELi32ELb0ELb0ELb1ELb1ELb1ELb1EEEEEEEEEvNT_6ParamsE,(.L_x_4733 - _ZN7cutlass13device_kernelIN5flash11enable_sm90INS1_16FlashAttnFwdSm90INS1_25CollectiveMainloopFwdSm90ILi2EN4cute5tupleIJNS5_1CILi1EEES8_S8_EEENS6_IJNS7_ILi128EEENS7_ILi96EEENS7_ILi64EEEEEELi256ENS_6half_tEfNS_4arch4Sm90ELb1ELb0ELb1ELb1ELb0ELb0ELb1ELb1ELb0ELb0ELb0ELb0EEENS1_21CollectiveEpilogueFwdINS6_IJSA_NS7_ILi256EEESB_EEES9_SE_SG_Li256ELb1ELb0ELb0ELb0EEENS1_36VarlenDynamicPersistentTileSchedulerILi128ELi96ELi256ELi32ELb0ELb0ELb1ELb1ELb1ELb1EEEEEEEEEvNT_6ParamsE)
        .other          _ZN7cutlass13device_kernelIN5flash11enable_sm90INS1_16FlashAttnFwdSm90INS1_25CollectiveMainloopFwdSm90ILi2EN4cute5tupleIJNS5_1CILi1EEES8_S8_EEENS6_IJNS7_ILi128EEENS7_ILi96EEENS7_ILi64EEEEEELi256ENS_6half_tEfNS_4arch4Sm90ELb1ELb0ELb1ELb1ELb0ELb0ELb1ELb1ELb0ELb0ELb0ELb0EEENS1_21CollectiveEpilogueFwdINS6_IJSA_NS7_ILi256EEESB_EEES9_SE_SG_Li256ELb1ELb0ELb0ELb0EEENS1_36VarlenDynamicPersistentTileSchedulerILi128ELi96ELi256ELi32ELb0ELb0ELb1ELb1ELb1ELb1EEEEEEEEEvNT_6ParamsE,@"STO_CUDA_ENTRY STV_DEFAULT"
_ZN7cutlass13device_kernelIN5flash11enable_sm90INS1_16FlashAttnFwdSm90INS1_25CollectiveMainloopFwdSm90ILi2EN4cute5tupleIJNS5_1CILi1EEES8_S8_EEENS6_IJNS7_ILi128EEENS7_ILi96EEENS7_ILi64EEEEEELi256ENS_6half_tEfNS_4arch4Sm90ELb1ELb0ELb1ELb1ELb0ELb0ELb1ELb1ELb0ELb0ELb0ELb0EEENS1_21CollectiveEpilogueFwdINS6_IJSA_NS7_ILi256EEESB_EEES9_SE_SG_Li256ELb1ELb0ELb0ELb0EEENS1_36VarlenDynamicPersistentTileSchedulerILi128ELi96ELi256ELi32ELb0ELb0ELb1ELb1ELb1ELb1EEEEEEEEEvNT_6ParamsE:
        /* <DEDUP_REMOVED lines=24> */
.L_x_4123:
[----:B------:R-:W-:Y:S05]  /*0180*/  BSYNC B0 ;  /* 0x0000000000007941 */ /* 0x000fea0003800000 */
.L_x_4122:
        /* <DEDUP_REMOVED lines=43> */
.L_x_4124:
        /* <DEDUP_REMOVED lines=22> */
.L_x_4125:
        /* <DEDUP_REMOVED lines=18> */
.L_x_4126:
        /* <DEDUP_REMOVED lines=22> */
.L_x_4127:
        /* <DEDUP_REMOVED lines=22> */
.L_x_4128:
[----:B0-----:R-:W-:Y:S01]  /*0980*/  UMOV UR4, 0x1 ;  /* 0x0000000100047882 */ /* 0x001fe20000000000 */
[----:B------:R-:W-:Y:S01]  /*0990*/  PLOP3.LUT P0, PT, PT, PT, UP0, 0x80, 0x0 ;  /* 0x000000000000781c */ /* 0x000fe20003f0f008 */
[----:B------:R-:W-:Y:S01]  /*09a0*/  USEL UR4, UR4, 0x2, !UP0 ;  /* 0x0000000204047887 */ /* 0x000fe2000c000000 */
[----:B------:R-:W-:-:S05]  /*09b0*/  NOP ;  /* 0x0000000000007918 */ /* 0x000fca0000000000 */
[----:B------:R-:W-:-:S05]  /*09c0*/  IMAD.U32 R2, RZ, RZ, UR4 ;  /* 0x00000004ff027e24 */ /* 0x000fca000f8e00ff */
[----:B------:R0:W-:Y:S01]  /*09d0*/  STL [R1+0x24], R2 ;  /* 0x0000240201007387 */ /* 0x0001e20000100800 */
[----:B-123--:R-:W-:Y:S06]  /*09e0*/  BAR.SYNC.DEFER_BLOCKING 0x0 ;  /* 0x0000000000007b1d */ /* 0x00efec0000010000 */
[----:B------:R-:W-:Y:S05]  /*09f0*/  @!P0 BRA `(.L_x_4129) ;  /* 0x000000c800fc8947 */ /* 0x000fea0003800000 */
.L_x_4130:
        /* <DEDUP_REMOVED lines=20> */
[----:B------:R-:W-:Y:S01]  /*0b40*/  IMAD.MOV.U32 R219, RZ, RZ, RZ ;  /* 0x000000ffffdb7224 */ /* 0x000fe200078e00ff */
[----:B------:R-:W-:Y:S01]  /*0b50*/  R2UR UR5, R14 ;  /* 0x000000000e0572ca */ /* 0x000fe200000e0000 */
[----:B------:R-:W0:Y:S01]  /*0b60*/  S2R R0, SR_TID.X ;  /* 0x0000000000007919 */ /* 0x000e220000002100 */
[----:B------:R-:W-:Y:S01]  /*0b70*/  UMOV UR37, URZ ;  /* 0x0000003f00257c82 */ /* 0x000fe20008000000 */
[----:B------:R-:W-:Y:S01]  /*0b80*/  UMOV UR36, URZ ;  /* 0x0000003f00247c82 */ /* 0x000fe20008000000 */
[----:B0-----:R-:W-:-:S05]  /*0b90*/  VIADD R233, R0, 0xffffff80 ;  /* 0xffffff8000e97836 */ /* 0x001fca0000000000 */
[----:B------:R-:W-:-:S04]  /*0ba0*/  SHF.R.S32.HI R0, RZ, 0x1f, R233 ;  /* 0x0000001fff007819 */ /* 0x000fc800000114e9 */
[-C--:B------:R-:W-:Y:S02]  /*0bb0*/  LEA.HI R3, R0, R233.reuse, RZ, 0x4 ;  /* 0x000000e900037211 */ /* 0x080fe400078f20ff */
[----:B--2---:R-:W-:Y:S02]  /*0bc0*/  R2UR UR4, R2 ;  /* 0x00000000020472ca */ /* 0x004fe400000e0000 */
[----:B------:R-:W-:-:S04]  /*0bd0*/  LEA.HI R2, R0, R233, RZ, 0x7 ;  /* 0x000000e900027211 */ /* 0x000fc800078f38ff */
[----:B------:R-:W-:Y:S02]  /*0be0*/  LOP3.LUT R220, R2, 0xffffff80, RZ, 0xc0, !PT ;  /* 0xffffff8002dc7812 */ /* 0x000fe400078ec0ff */
[----:B------:R-:W-:-:S03]  /*0bf0*/  SHF.R.S32.HI R221, RZ, 0x7, R2 ;  /* 0x00000007ffdd7819 */ /* 0x000fc60000011402 */
[----:B------:R-:W-:Y:S01]  /*0c00*/  IMAD.IADD R220, R233, 0x1, -R220 ;  /* 0x00000001e9dc7824 */ /* 0x000fe200078e0adc */
[----:B------:R-:W-:Y:S01]  /*0c10*/  LEA.HI R2, R2, R221, RZ, 0x1 ;  /* 0x000000dd02027211 */ /* 0x000fe200078f08ff */
[----:B------:R-:W-:-:S03]  /*0c20*/  ULOP3.LUT UR4, UR4, 0x1, URZ, 0xfc, !UPT ;  /* 0x0000000104047892 */ /* 0x000fc6000f8efc3f */
[----:B------:R-:W-:Y:S02]  /*0c30*/  SHF.R.S32.HI R7, RZ, 0x1f, R220 ;  /* 0x0000001fff077819 */ /* 0x000fe400000114dc */
[----:B------:R-:W-:Y:S01]  /*0c40*/  LOP3.LUT R2, R2, 0x3fffffe, RZ, 0xc0, !PT ;  /* 0x03fffffe02027812 */ /* 0x000fe200078ec0ff */
[----:B------:R-:W-:Y:S01]  /*0c50*/  IMAD.U32 R232, RZ, RZ, UR4 ;  /* 0x00000004ffe87e24 */ /* 0x000fe2000f8e00ff */
[CC--:B------:R-:W-:Y:S02]  /*0c60*/  LEA.HI R8, R7.reuse, R220.reuse, RZ, 0x2 ;  /* 0x000000dc07087211 */ /* 0x0c0fe400078f10ff */
[----:B------:R-:W-:Y:S01]  /*0c70*/  LEA.HI R7, R7, R220, RZ, 0x5 ;  /* 0x000000dc07077211 */ /* 0x000fe200078f28ff */
[----:B------:R-:W-:Y:S01]  /*0c80*/  IMAD.IADD R206, R221, 0x1, -R2 ;  /* 0x00000001ddce7824 */ /* 0x000fe200078e0a02 */
[--C-:B------:R-:W-:Y:S02]  /*0c90*/  SHF.R.S32.HI R5, RZ, 0x2, R8.reuse ;  /* 0x00000002ff057819 */ /* 0x100fe40000011408 */
[----:B------:R-:W-:-:S02]  /*0ca0*/  SHF.R.S32.HI R4, RZ, 0x1f, R8 ;  /* 0x0000001fff047819 */ /* 0x000fc40000011408 */
        /* <DEDUP_REMOVED lines=8> */
[----:B------:R-:W-:Y:S01]  /*0d30*/  SHF.R.S32.HI R6, RZ, 0x4, R3 ;  /* 0x00000004ff067819 */ /* 0x000fe20000011403 */
[----:B------:R-:W-:Y:S01]  /*0d40*/  IMAD.SHL.U32 R5, R4, 0x20, RZ ;  /* 0x0000002004057824 */ /* 0x000fe200078e00ff */
[----:B------:R-:W-:Y:S01]  /*0d50*/  LOP3.LUT R4, R3, 0x3fffff0, RZ, 0xc0, !PT ;  /* 0x03fffff003047812 */ /* 0x000fe200078ec0ff */
[----:B------:R-:W-:Y:S01]  /*0d60*/  IMAD R7, R7, 0x10, R10 ;  /* 0x0000001007077824 */ /* 0x000fe200078e020a */
[----:B------:R-:W-:-:S02]  /*0d70*/  LEA.HI R3, R3, R6, RZ, 0x1 ;  /* 0x0000000603037211 */ /* 0x000fc400078f08ff */
[----:B------:R-:W-:Y:S01]  /*0d80*/  LOP3.LUT R5, R5, 0xfffffc00, RZ, 0xc0, !PT ;  /* 0xfffffc0005057812 */ /* 0x000fe200078ec0ff */
[----:B------:R-:W-:Y:S01]  /*0d90*/  IMAD.IADD R4, R233, 0x1, -R4 ;  /* 0x00000001e9047824 */ /* 0x000fe200078e0a04 */
[----:B------:R-:W-:Y:S02]  /*0da0*/  LOP3.LUT R3, R3, 0x1ffffffe, RZ, 0xc0, !PT ;  /* 0x1ffffffe03037812 */ /* 0x000fe400078ec0ff */
[----:B------:R-:W-:Y:S01]  /*0db0*/  LOP3.LUT R2, R0, 0x1ffffff8, RZ, 0xc0, !PT ;  /* 0x1ffffff800027812 */ /* 0x000fe200078ec0ff */
[----:B------:R-:W-:Y:S01]  /*0dc0*/  IMAD R4, R4, 0x40, R5 ;  /* 0x0000004004047824 */ /* 0x000fe200078e0205 */
[----:B------:R-:W-:Y:S01]  /*0dd0*/  LEA R206, R206, R7, 0x6 ;  /* 0x00000007cece7211 */ /* 0x000fe200078e30ff */
[----:B------:R-:W-:Y:S01]  /*0de0*/  IMAD.IADD R3, R6, 0x1, -R3 ;  /* 0x0000000106037824 */ /* 0x000fe200078e0a03 */
[----:B------:R-:W-:Y:S01]  /*0df0*/  SHF.R.S32.HI R202, RZ, 0x3, R0 ;  /* 0x00000003ffca7819 */ /* 0x000fe20000011400 */
[----:B------:R-:W-:Y:S02]  /*0e00*/  IMAD.IADD R2, R233, 0x1, -R2 ;  /* 0x00000001e9027824 */ /* 0x000fe400078e0a02 */
[----:B------:R-:W-:-:S02]  /*0e10*/  IMAD R231, R3, 0x8, R4 ;  /* 0x0000000803e77824 */ /* 0x000fc400078e0204 */
[----:B------:R-:W-:Y:S02]  /*0e20*/  IMAD.MOV.U32 R7, RZ, RZ, R15 ;  /* 0x000000ffff077224 */ /* 0x000fe400078e000f */
[----:B------:R-:W-:-:S07]  /*0e30*/  IMAD.SHL.U32 R200, R2, 0x8, RZ ;  /* 0x0000000802c87824 */ /* 0x000fce00078e00ff */
.L_x_4185:
[----:B0-----:R-:W0:Y:S01]  /*0e40*/  LDC.64 R2, c[0x0][0xd60] ;  /* 0x00035800ff027b82 */ /* 0x001e220000000a00 */
[----:B------:R-:W-:Y:S01]  /*0e50*/  ULDC.64 UR10, c[0x0][0x208] ;  /* 0x00008200000a7ab9 */ /* 0x000fe20000000a00 */
[----:B------:R-:W-:Y:S01]  /*0e60*/  ULDC.64 UR6, c[0x0][0xb20] ;  /* 0x0002c80000067ab9 */ /* 0x000fe20000000a00 */
[----:B------:R-:W-:Y:S01]  /*0e70*/  ULDC.64 UR8, c[0x0][0xb10] ;  /* 0x0002c40000087ab9 */ /* 0x000fe20000000a00 */
[----:B0-----:R-:W-:-:S05]  /*0e80*/  IMAD.WIDE R2, R7, 0x4, R2 ;  /* 0x0000000407027825 */ /* 0x001fca00078e0202 */
[----:B--2---:R-:W2:Y:S01]  /*0e90*/  LDG.E R207, desc[UR10][R2.64] ;  /* 0x0000000a02cf7981 */ /* 0x004ea2000c1e1900 */
[----:B------:R-:W-:Y:S02]  /*0ea0*/  ISETP.NE.U32.AND P0, PT, RZ, UR6, PT ;  /* 0x00000006ff007c0c */ /* 0x000fe4000bf05070 */
[----:B------:R-:W-:Y:S02]  /*0eb0*/  ISETP.NE.U32.AND P1, PT, RZ, UR8, PT ;  /* 0x00000008ff007c0c */ /* 0x000fe4000bf25070 */
[----:B------:R-:W-:Y:S02]  /*0ec0*/  ISETP.NE.AND.EX P0, PT, RZ, UR7, PT, P0 ;  /* 0x00000007ff007c0c */ /* 0x000fe4000bf05300 */
[----:B------:R-:W-:Y:S02]  /*0ed0*/  ISETP.NE.AND.EX P1, PT, RZ, UR9, PT, P1 ;  /* 0x00000009ff007c0c */ /* 0x000fe4000bf25310 */
[----:B--2---:R-:W-:-:S09]  /*0ee0*/  SHF.R.S32.HI R208, RZ, 0x1f, R207 ;  /* 0x0000001fffd07819 */ /* 0x004fd200000114cf */
[----:B---34-:R-:W-:-:S04]  /*0ef0*/  @P0 LEA R4, P2, R207, UR6, 0x2 ;  /* 0x00000006cf040c11 */ /* 0x018fc8000f8410ff */
[C---:B------:R-:W-:Y:S01]  /*0f00*/  @P0 LEA.HI.X R5, R207.reuse, UR7, R208, 0x2, P2 ;  /* 0x00000007cf050c11 */ /* 0x040fe200090f14d0 */
[----:B------:R-:W-:Y:S01]  /*0f10*/  ULDC.64 UR6, c[0x0][0x3f8] ;  /* 0x0000fe0000067ab9 */ /* 0x000fe20000000a00 */
[----:B------:R-:W-:-:S03]  /*0f20*/  @P1 LEA R6, P2, R207, UR8, 0x2 ;  /* 0x00000008cf061c11 */ /* 0x000fc6000f8410ff */
[----:B------:R-:W2:Y:S01]  /*0f30*/  @P0 LDG.E R4, desc[UR10][R4.64] ;  /* 0x0000000a04040981 */ /* 0x000ea2000c1e1900 */
[----:B------:R-:W-:-:S05]  /*0f40*/  @P1 LEA.HI.X R7, R207, UR9, R208, 0x2, P2 ;  /* 0x00000009cf071c11 */ /* 0x000fca00090f14d0 */
[----:B------:R-:W3:Y:S01]  /*0f50*/  @P1 LDG.E R6, desc[UR10][R6.64] ;  /* 0x0000000a06061981 */ /* 0x000ee2000c1e1900 */
[----:B------:R-:W-:Y:S01]  /*0f60*/  ULDC UR8, c[0x0][0x288] ;  /* 0x0000a20000087ab9 */ /* 0x000fe20000000800 */
[----:B------:R-:W-:Y:S01]  /*0f70*/  UISETP.NE.U32.AND UP0, UPT, UR6, URZ, UPT ;  /* 0x0000003f0600728c */ /* 0x000fe2000bf05070 */
[----:B------:R-:W-:Y:S01]  /*0f80*/  IMAD.U32 R209, RZ, RZ, UR5 ;  /* 0x00000005ffd17e24 */ /* 0x000fe2000f8e00ff */
[----:B------:R-:W-:Y:S01]  /*0f90*/  ULDC.64 UR10, c[0x0][0xb18] ;  /* 0x0002c600000a7ab9 */ /* 0x000fe20000000a00 */
[----:B------:R-:W-:Y:S01]  /*0fa0*/  ULDC UR6, c[0x0][0x404] ;  /* 0x0001010000067ab9 */ /* 0x000fe20000000800 */
[----:B------:R-:W-:Y:S01]  /*0fb0*/  UISETP.NE.AND.EX UP0, UPT, UR7, URZ, UPT, UP0 ;  /* 0x0000003f0700728c */ /* 0x000fe2000bf05300 */
[----:B------:R-:W-:Y:S01]  /*0fc0*/  ISETP.NE.U32.AND P2, PT, RZ, UR10, PT ;  /* 0x0000000aff007c0c */ /* 0x000fe2000bf45070 */
[----:B------:R-:W-:Y:S01]  /*0fd0*/  UMOV UR4, URZ ;  /* 0x0000003f00047c82 */ /* 0x000fe20008000000 */
[----:B------:R-:W-:Y:S01]  /*0fe0*/  ULDC UR7, c[0x0][0x2e0] ;  /* 0x0000b80000077ab9 */ /* 0x000fe20000000800 */
[----:B------:R-:W-:Y:S01]  /*0ff0*/  USEL UR6, UR6, 0x1, UP0 ;  /* 0x0000000106067887 */ /* 0x000fe20008000000 */
[----:B------:R-:W-:-:S03]  /*1000*/  ISETP.NE.AND.EX P2, PT, RZ, UR11, PT, P2 ;  /* 0x0000000bff007c0c */ /* 0x000fc6000bf45320 */
[----:B------:R-:W-:Y:S01]  /*1010*/  UIMAD UR6, UR6, UR7, URZ ;  /* 0x00000007060672a4 */ /* 0x000fe2000f8e023f */
[----:B--2---:R-:W-:Y:S02]  /*1020*/  @P0 R2UR UR4, R4 ;  /* 0x00000000040402ca */ /* 0x004fe400000e0000 */
[----:B---3--:R-:W-:-:S13]  /*1030*/  @P1 R2UR UR8, R6 ;  /* 0x00000000060812ca */ /* 0x008fda00000e0000 */
[----:B------:R-:W-:Y:S01]  /*1040*/  IMAD.U32 R201, RZ, RZ, UR8 ;  /* 0x00000008ffc97e24 */ /* 0x000fe2000f8e00ff */
[----:B-1---5:R-:W-:Y:S06]  /*1050*/  @P1 BRA `(.L_x_4131) ;  /* 0x0000000000341947 */ /* 0x022fec0003800000 */
[----:B------:R-:W-:Y:S02]  /*1060*/  ULDC.64 UR8, c[0x0][0xaf8] ;  /* 0x0002be0000087ab9 */ /* 0x000fe40000000a00 */
[----:B------:R-:W-:-:S04]  /*1070*/  ISETP.NE.U32.AND P0, PT, RZ, UR8, PT ;  /* 0x00000008ff007c0c */ /* 0x000fc8000bf05070 */
[----:B------:R-:W-:-:S13]  /*1080*/  ISETP.NE.AND.EX P0, PT, RZ, UR9, PT, P0 ;  /* 0x00000009ff007c0c */ /* 0x000fda000bf05300 */
[----:B------:R-:W-:Y:S05]  /*1090*/  @!P0 BRA `(.L_x_4131) ;  /* 0x0000000000248947 */ /* 0x000fea0003800000 */
[----:B------:R-:W0:Y:S01]  /*10a0*/  LDC.64 R2, c[0x0][0xaf8] ;  /* 0x0002be00ff027b82 */ /* 0x000e220000000a00 */
[----:B------:R-:W-:Y:S01]  /*10b0*/  ULDC.64 UR8, c[0x0][0x208] ;  /* 0x0000820000087ab9 */ /* 0x000fe20000000a00 */
[----:B0-----:R-:W-:-:S05]  /*10c0*/  IMAD.WIDE R2, R207, 0x4, R2 ;  /* 0x00000004cf027825 */ /* 0x001fca00078e0202 */
[----:B------:R-:W2:Y:S04]  /*10d0*/  LDG.E R4, desc[UR8][R2.64] ;  /* 0x0000000802047981 */ /* 0x000ea8000c1e1900 */
[----:B------:R-:W3:Y:S01]  /*10e0*/  LDG.E R0, desc[UR8][R2.64+0x4] ;  /* 0x0000040802007981 */ /* 0x000ee2000c1e1900 */
[----:B--2---:R-:W-:Y:S02]  /*10f0*/  R2UR UR5, R4 ;  /* 0x00000000040572ca */ /* 0x004fe400000e0000 */
[----:B---3--:R-:W-:-:S13]  /*1100*/  R2UR UR7, R0 ;  /* 0x00000000000772ca */ /* 0x008fda00000e0000 */
[----:B------:R-:W-:-:S06]  /*1110*/  UIADD3 UR5, -UR5, UR7, URZ ;  /* 0x0000000705057290 */ /* 0x000fcc000fffe13f */
[----:B------:R-:W-:-:S07]  /*1120*/  IMAD.U32 R201, RZ, RZ, UR5 ;  /* 0x00000005ffc97e24 */ /* 0x000fce000f8e00ff */
.L_x_4131:
[----:B------:R-:W-:Y:S01]  /*1130*/  IMAD.U32 R218, RZ, RZ, UR61 ;  /* 0x0000003dffda7e24 */ /* 0x000fe2000f8e00ff */
[----:B------:R-:W-:Y:S06]  /*1140*/  @!P2 BRA `(.L_x_4132) ;  /* 0x000000000018a947 */ /* 0x000fec0003800000 */
[----:B------:R-:W-:Y:S01]  /*1150*/  LEA R2, P0, R207, UR10, 0x2 ;  /* 0x0000000acf027c11 */ /* 0x000fe2000f8010ff */
[----:B------:R-:W-:-:S03]  /*1160*/  ULDC.64 UR6, c[0x0][0x208] ;  /* 0x0000820000067ab9 */ /* 0x000fc60000000a00 */
[----:B------:R-:W-:-:S05]  /*1170*/  LEA.HI.X R3, R207, UR11, R208, 0x2, P0 ;  /* 0x0000000bcf037c11 */ /* 0x000fca00080f14d0 */
[----:B------:R-:W2:Y:S02]  /*1180*/  LDG.E R2, desc[UR6][R2.64] ;  /* 0x0000000602027981 */ /* 0x000ea4000c1e1900 */
[----:B--2---:R-:W-:Y:S01]  /*1190*/  R2UR UR6, R2 ;  /* 0x00000000020672ca */ /* 0x004fe200000e0000 */
[----:B------:R-:W-:-:S14]  /*11a0*/  BRA `(.L_x_4133) ;  /* 0x0000000000307947 */ /* 0x000fdc0003800000 */
.L_x_4132:
        /* <DEDUP_REMOVED lines=11> */
[----:B------:R-:W-:-:S12]  /*1260*/  UIADD3 UR6, -UR6, UR5, URZ ;  /* 0x0000000506067290 */ /* 0x000fd8000fffe13f */
.L_x_4133:
[----:B------:R-:W-:Y:S01]  /*1270*/  R2UR UR7, R201 ;  /* 0x00000000c90772ca */ /* 0x000fe200000e0000 */
[----:B------:R-:W-:Y:S01]  /*1280*/  UIADD3 UR6, -UR4, UR6, URZ ;  /* 0x0000000604067290 */ /* 0x000fe2000fffe13f */
[----:B------:R-:W-:Y:S01]  /*1290*/  PLOP3.LUT P0, PT, PT, PT, PT, 0x80, 0x0 ;  /* 0x000000000000781c */ /* 0x000fe20003f0f070 */
[----:B------:R-:W-:Y:S01]  /*12a0*/  ULEA UR5, UR61, 0xdf, 0x7 ;  /* 0x000000df3d057891 */ /* 0x000fe2000f8e383f */
[----:B------:R-:W-:Y:S01]  /*12b0*/  CS2R R2, SRZ ;  /* 0x0000000000027805 */ /* 0x000fe2000001ff00 */
[----:B------:R-:W-:Y:S01]  /*12c0*/  UIADD3 UR4, UR6, 0x5f, URZ ;  /* 0x0000005f06047890 */ /* 0x000fe2000fffe03f */
[----:B------:R-:W-:Y:S01]  /*12d0*/  MOV R0, RZ ;  /* 0x000000ff00007202 */ /* 0x000fe20000000f00 */
[----:B------:R-:W-:Y:S01]  /*12e0*/  IMAD.U32 R204, RZ, RZ, UR6 ;  /* 0x00000006ffcc7e24 */ /* 0x000fe2000f8e00ff */
[----:B------:R-:W-:Y:S01]  /*12f0*/  CS2R R148, SRZ ;  /* 0x0000000000947805 */ /* 0x000fe2000001ff00 */
[----:B------:R-:W-:Y:S01]  /*1300*/  IMAD.MOV.U32 R150, RZ, RZ, RZ ;  /* 0x000000ffff967224 */ /* 0x000fe200078e00ff */
[----:B------:R-:W-:-:S02]  /*1310*/  CS2R R146, SRZ ;  /* 0x0000000000927805 */ /* 0x000fc4000001ff00 */
[----:B------:R-:W-:Y:S02]  /*1320*/  CS2R R144, SRZ ;  /* 0x0000000000907805 */ /* 0x000fe4000001ff00 */
        /* <DEDUP_REMOVED lines=69> */
[----:B------:R-:W-:Y:S01]  /*1780*/  CS2R R28, SRZ ;  /* 0x00000000001c7805 */ /* 0x000fe2000001ff00 */
[----:B------:R-:W-:Y:S01]  /*1790*/  IMAD.MOV.U32 R12, RZ, RZ, RZ ;  /* 0x000000ffff0c7224 */ /* 0x000fe200078e00ff */
[----:B------:R-:W-:Y:S01]  /*17a0*/  CS2R R24, SRZ ;  /* 0x0000000000187805 */ /* 0x000fe2000001ff00 */
        /* <DEDUP_REMOVED lines=39> */
[----:B-1----:R-:W-:Y:S05]  /*1a20*/  CALL.ABS.NOINC R2 ;  /* 0x0000000002007343 */ /* 0x002fea0003c00000 */
.L_x_4135:
[----:B------:R-:W0:Y:S01]  /*1a30*/  S2R R3, SR_CgaCtaId ;  /* 0x0000000000037919 */ /* 0x000e220000008800 */
[----:B------:R-:W-:Y:S02]  /*1a40*/  LEA.HI R0, R219, R219, RZ, 0x1 ;  /* 0x000000dbdb007211 */ /* 0x000fe400078f08ff */
[----:B------:R-:W-:Y:S01]  /*1a50*/  MOV R2, 0x400 ;  /* 0x0000040000027802 */ /* 0x000fe20000000f00 */
[----:B------:R-:W1:Y:S01]  /*1a60*/  S2R R16, SR_TID.X ;  /* 0x0000000000107919 */ /* 0x000e620000002100 */
[----:B------:R-:W-:-:S05]  /*1a70*/  LOP3.LUT R0, R0, 0xfffffffe, RZ, 0xc0, !PT ;  /* 0xfffffffe00007812 */ /* 0x000fca00078ec0ff */
[----:B------:R-:W-:Y:S01]  /*1a80*/  IMAD.IADD R0, R219, 0x1, -R0 ;  /* 0x00000001db007824 */ /* 0x000fe200078e0a00 */
[----:B0-----:R-:W-:-:S04]  /*1a90*/  LEA R5, R3, R2, 0x18 ;  /* 0x0000000203057211 */ /* 0x001fc800078ec0ff */
[----:B------:R-:W-:Y:S02]  /*1aa0*/  SHF.L.U32 R2, R0, 0x1f, RZ ;  /* 0x0000001f00027819 */ /* 0x000fe400000006ff */
[----:B-1----:R-:W-:Y:S02]  /*1ab0*/  SHF.R.U32.HI R16, RZ, 0x7, R16 ;  /* 0x00000007ff107819 */ /* 0x002fe40000011610 */
[----:B------:R-:W0:Y:S03]  /*1ac0*/  SYNCS.PHASECHK.TRANS64.TRYWAIT P0, [R5+URZ+0x32400], R2 ;  /* 0x03240002050075a7 */ /* 0x000e26000800017f */
[----:B------:R-:W-:Y:S01]  /*1ad0*/  VIADD R168, R16, 0x8 ;  /* 0x0000000810a87836 */ /* 0x000fe20000000000 */
[----:B0-----:R-:W-:Y:S06]  /*1ae0*/  @!P0 BRA `(.L_x_4136) ;  /* 0x0000010800808947 */ /* 0x001fec0003800000 */
.L_x_4271:
[----:B------:R-:W-:Y:S05]  /*1af0*/  WARPSYNC.ALL ;  /* 0x0000000000007948 */ /* 0x000fea0003800000 */
[----:B------:R-:W-:Y:S01]  /*1b00*/  R2UR UR4, R232 ;  /* 0x00000000e80472ca */ /* 0x000fe200000e0000 */
[----:B------:R1:W-:-:S12]  /*1b10*/  BAR.SYNC.DEFER_BLOCKING R168, 0x100 ;  /* 0x000400a80000751d */ /* 0x0003d80000010000 */
[----:B------:R-:W-:-:S05]  /*1b20*/  IMAD.U32 R0, RZ, RZ, UR4 ;  /* 0x00000004ff007e24 */ /* 0x000fca000f8e00ff */
[----:B------:R-:W-:-:S13]  /*1b30*/  ISETP.NE.AND P0, PT, R0, 0x3, PT ;  /* 0x000000030000780c */ /* 0x000fda0003f05270 */
[----:B-1----:R-:W-:Y:S05]  /*1b40*/  @!P0 BRA `(.L_x_4137) ;  /* 0x0000000000048947 */ /* 0x002fea0003800000 */
[----:B------:R-:W-:Y:S01]  /*1b50*/  BPT.TRAP 0x1 ;  /* 0x000000040000795c */ /* 0x000fe20000300000 */
.L_x_4137:
[----:B------:R-:W-:Y:S02]  /*1b60*/  IMAD.U32 R3, RZ, RZ, UR37 ;  /* 0x00000025ff037e24 */ /* 0x000fe4000f8e00ff */
[----:B------:R-:W-:-:S03]  /*1b70*/  IMAD.U32 R0, RZ, RZ, UR36 ;  /* 0x00000024ff007e24 */ /* 0x000fc6000f8e00ff */
[----:B------:R-:W-:Y:S01]  /*1b80*/  SHF.L.U32 R3, R3, 0x1f, RZ ;  /* 0x0000001f03037819 */ /* 0x000fe200000006ff */
[----:B------:R-:W-:-:S04]  /*1b90*/  IMAD R0, R0, 0x8, R5 ;  /* 0x0000000800007824 */ /* 0x000fc800078e0205 */
[----:B------:R1:W2:Y:S01]  /*1ba0*/  SYNCS.PHASECHK.TRANS64.TRYWAIT P1, [R0+URZ+0x32430], R3 ;  /* 0x03243003000075a7 */ /* 0x0002a2000802017f */
[----:B------:R-:W-:Y:S05]  /*1bb0*/  @!P0 BRA `(.L_x_4138) ;  /* 0x0000000000048947 */ /* 0x000fea0003800000 */
[----:B------:R-:W-:Y:S01]  /*1bc0*/  BPT.TRAP 0x1 ;  /* 0x000000040000795c */ /* 0x000fe20000300000 */
.L_x_4138:
[----:B--2---:R-:W-:Y:S05]  /*1bd0*/  @P1 BRA `(.L_x_4139) ;  /* 0x0000000000081947 */ /* 0x004fea0003800000 */
[----:B------:R-:W2:Y:S02]  /*1be0*/  SYNCS.PHASECHK.TRANS64.TRYWAIT P1, [R0+URZ+0x32430], R3 ;  /* 0x03243003000075a7 */ /* 0x000ea4000802017f */
[----:B--2---:R-:W-:Y:S05]  /*1bf0*/  @!P1 BRA `(.L_x_4140) ;  /* 0x0000010800509947 */ /* 0x004fea0003800000 */
.L_x_4139:
[----:B------:R-:W-:Y:S01]  /*1c00*/  R2UR UR4, R5 ;  /* 0x00000000050472ca */ /* 0x000fe200000e0000 */
[----:B------:R-:W-:Y:S01]  /*1c10*/  WARPGROUP.ARRIVE ;  /* 0x00000000000079c5 */ /* 0x000fe20000000000 */
[----:B------:R-:W-:Y:S01]  /*1c20*/  UMOV UR8, UR38 ;  /* 0x0000002600087c82 */ /* 0x000fe20008000000 */
[----:B------:R-:W-:Y:S01]  /*1c30*/  UMOV UR9, 0x40000040 ;  /* 0x4000004000097882 */ /* 0x000fe20000000000 */
[----:B------:R-:W-:Y:S01]  /*1c40*/  UMOV UR11, 0x40000040 ;  /* 0x40000040000b7882 */ /* 0x000fe20000000000 */
[----:B------:R-:W-:-:S08]  /*1c50*/  UIADD3 UR5, UR38, 0x2, URZ ;  /* 0x0000000226057890 */ /* 0x000fd0000fffe03f */
[----:B------:R-:W-:-:S04]  /*1c60*/  UIADD3 UR4, UR4, 0x1c400, URZ ;  /* 0x0001c40004047890 */ /* 0x000fc8000fffe03f */
[----:B------:R-:W-:-:S04]  /*1c70*/  USHF.R.U32.HI UR4, URZ, 0x4, UR4 ;  /* 0x000000043f047899 */ /* 0x000fc80008011604 */
        /* <DEDUP_REMOVED lines=40> */
.L_x_4272:
[----:B------:R-:W-:Y:S05]  /*1f00*/  @!P0 BRA `(.L_x_4142) ;  /* 0x0000000000048947 */ /* 0x000fea0003800000 */
[----:B------:R-:W-:Y:S01]  /*1f10*/  BPT.TRAP 0x1 ;  /* 0x000000040000795c */ /* 0x000fe20000300000 */
.L_x_4142:
[----:B------:R4:W0:Y:S01]  /*1f20*/  SYNCS.PHASECHK.TRANS64.TRYWAIT P1, [R0+URZ+0x32450], R3 ;  /* 0x03245003000075a7 */ /* 0x000822000802017f */
[----:B------:R-:W-:Y:S05]  /*1f30*/  @!P0 BRA `(.L_x_4143) ;  /* 0x0000000000048947 */ /* 0x000fea0003800000 */
[----:B------:R-:W-:Y:S01]  /*1f40*/  BPT.TRAP 0x1 ;  /* 0x000000040000795c */ /* 0x000fe20000300000 */
.L_x_4143:
[----:B0-----:R-:W-:Y:S05]  /*1f50*/  @P1 BRA `(.L_x_4144) ;  /* 0x0000000000081947 */ /* 0x001fea0003800000 */
[----:B------:R-:W0:Y:S02]  /*1f60*/  SYNCS.PHASECHK.TRANS64.TRYWAIT P1, [R0+URZ+0x32450], R3 ;  /* 0x03245003000075a7 */ /* 0x000e24000802017f */
[----:B0-----:R-:W-:Y:S05]  /*1f70*/  @!P1 BRA `(.L_x_4145) ;  /* 0x0000010400989947 */ /* 0x001fea0003800000 */
.L_x_4144:
[----:B------:R-:W-:Y:S01]  /*1f80*/  R2UR UR4, R5 ;  /* 0x00000000050472ca */ /* 0x000fe200000e0000 */
[----:B------:R-:W-:Y:S01]  /*1f90*/  WARPGROUP.ARRIVE ;  /* 0x00000000000079c5 */ /* 0x000fe20000000000 */
[----:B------:R-:W-:Y:S01]  /*1fa0*/  UMOV UR9, 0x40000040 ;  /* 0x4000004000097882 */ /* 0x000fe20000000000 */
[----:B------:R-:W-:Y:S01]  /*1fb0*/  UMOV UR11, 0x40000040 ;  /* 0x40000040000b7882 */ /* 0x000fe20000000000 */
[----:B------:R-:W-:Y:S01]  /*1fc0*/  IMAD.U32 R11, RZ, RZ, UR9 ;  /* 0x00000009ff0b7e24 */ /* 0x000fe2000f8e00ff */
        /* <DEDUP_REMOVED lines=8> */
[----:B------:R-:W-:Y:S01]  /*2050*/  UIADD3 UR4, UR4, 0x400, URZ ;  /* 0x0000040004047890 */ /* 0x000fe2000fffe03f */
[----:B------:R-:W-:Y:S01]  /*2060*/  R2UR UR53, R204 ;  /* 0x00000000cc3572ca */ /* 0x000fe200000e0000 */
[----:B------:R-:W-:Y:S01]  /*2070*/  UMOV UR29, 0x40000040 ;  /* 0x40000040001d7882 */ /* 0x000fe20000000000 */
[----:B------:R-:W-:Y:S01]  /*2080*/  UMOV UR31, 0x40000040 ;  /* 0x40000040001f7882 */ /* 0x000fe20000000000 */
[----:B------:R-:W-:Y:S01]  /*2090*/  USHF.R.U32.HI UR4, URZ, 0x4, UR4 ;  /* 0x000000043f047899 */ /* 0x000fe20008011604 */
[----:B------:R-:W-:Y:S01]  /*20a0*/  R2UR UR54, R201 ;  /* 0x00000000c93672ca */ /* 0x000fe200000e0000 */
[----:B------:R-:W-:Y:S01]  /*20b0*/  UMOV UR33, 0x40000040 ;  /* 0x4000004000217882 */ /* 0x000fe20000000000 */
[----:B------:R-:W-:Y:S01]  /*20c0*/  UMOV UR35, 0x40000040 ;  /* 0x4000004000237882 */ /* 0x000fe20000000000 */
[----:B------:R-:W-:Y:S01]  /*20d0*/  ULOP3.LUT UR38, UR4, 0x3fff, URZ, 0xc0, !UPT ;  /* 0x00003fff04267892 */ /* 0x000fe2000f8ec03f */
[----:B------:R-:W-:Y:S01]  /*20e0*/  IMAD.U32 R13, RZ, RZ, UR61 ;  /* 0x0000003dff0d7e24 */ /* 0x000fe2000f8e00ff */
[----:B------:R-:W-:Y:S01]  /*20f0*/  ULOP3.LUT UR4, UR40, 0x10000, URZ, 0xfc, !UPT ;  /* 0x0001000028047892 */ /* 0x000fe2000f8efc3f */
[----:B------:R-:W0:Y:S01]  /*2100*/  S2R R74, SR_TID.X ;  /* 0x00000000004a7919 */ /* 0x000e220000002100 */
[----:B------:R-:W-:Y:S01]  /*2110*/  ULOP3.LUT UR39, UR38, 0x10000, URZ, 0xfc, !UPT ;  /* 0x0001000026277892 */ /* 0x000fe2000f8efc3f */
[----:B------:R-:W-:Y:S01]  /*2120*/  IMAD R20, R13, 0x80, R206 ;  /* 0x000000800d147824 */ /* 0x000fe200078e02ce */
[----:B------:R-:W-:-:S02]  /*2130*/  UIADD3 UR6, UR4, 0x2, URZ ;  /* 0x0000000204067890 */ /* 0x000fc4000fffe03f */
[----:B------:R-:W-:Y:S01]  /*2140*/  UIMAD UR5, UR36, 0xc00, UR39 ;  /* 0x00000c00240578a4 */ /* 0x000fe2000f8e0227 */
[----:B------:R-:W-:Y:S01]  /*2150*/  UMOV UR8, UR4 ;  /* 0x0000000400087c82 */ /* 0x000fe20008000000 */
[----:B------:R-:W-:Y:S01]  /*2160*/  UIADD3 UR12, UR4, 0x404, URZ ;  /* 0x00000404040c7890 */ /* 0x000fe2000fffe03f */
[----:B------:R-:W-:Y:S01]  /*2170*/  IMAD.U32 R10, RZ, RZ, UR8 ;  /* 0x00000008ff0a7e24 */ /* 0x000fe2000f8e00ff */
[----:B------:R-:W-:-:S03]  /*2180*/  UIADD3 UR7, UR5, 0x2, URZ ;  /* 0x0000000205077890 */ /* 0x000fc6000fffe03f */
[----:B------:R-:W-:Y:S01]  /*2190*/  UMOV UR10, UR5 ;  /* 0x00000005000a7c82 */ /* 0x000fe20008000000 */
[----:B------:R-:W-:Y:S01]  /*21a0*/  UIADD3 UR14, UR5, 0x304, URZ ;  /* 0x00000304050e7890 */ /* 0x000fe2000fffe03f */
        /* <DEDUP_REMOVED lines=9> */
[----:B------:R-:W-:-:S02]  /*2240*/  UIADD3 UR16, UR4, 0x406, URZ ;  /* 0x0000040604107890 */ /* 0x000fc4000fffe03f */
[----:B------:R-:W-:Y:S02]  /*2250*/  UIADD3 UR18, UR5, 0x306, URZ ;  /* 0x0000030605127890 */ /* 0x000fe4000fffe03f */
[----:B------:R-:W-:Y:S02]  /*2260*/  UIADD3 UR20, UR4, 0x800, URZ ;  /* 0x0000080004147890 */ /* 0x000fe4000fffe03f */
[----:B------:R-:W-:Y:S02]  /*2270*/  UIADD3 UR22, UR5, 0x600, URZ ;  /* 0x0000060005167890 */ /* 0x000fe4000fffe03f */
[----:B------:R-:W-:Y:S02]  /*2280*/  UIADD3 UR24, UR4, 0x802, URZ ;  /* 0x0000080204187890 */ /* 0x000fe4000fffe03f */
[----:B------:R-:W-:Y:S02]  /*2290*/  UIADD3 UR26, UR5, 0x602, URZ ;  /* 0x00000602051a7890 */ /* 0x000fe4000fffe03f */
[----:B------:R-:W-:-:S02]  /*22a0*/  UIADD3 UR28, UR4, 0x804, URZ ;  /* 0x00000804041c7890 */ /* 0x000fc4000fffe03f */
[----:B------:R-:W-:Y:S02]  /*22b0*/  UIADD3 UR30, UR5, 0x604, URZ ;  /* 0x00000604051e7890 */ /* 0x000fe4000fffe03f */
[----:B------:R-:W-:Y:S02]  /*22c0*/  UIADD3 UR32, UR4, 0x806, URZ ;  /* 0x0000080604207890 */ /* 0x000fe4000fffe03f */
[----:B------:R-:W-:Y:S02]  /*22d0*/  UIADD3 UR34, UR5, 0x606, URZ ;  /* 0x0000060605227890 */ /* 0x000fe4000fffe03f */
        /* <DEDUP_REMOVED lines=16> */
[----:B------:R-:W-:Y:S01]  /*23e0*/  ULOP3.LUT UR38, UR38, 0x3000000, URZ, 0xfc, !UPT ;  /* 0x0300000026267892 */ /* 0x000fe2000f8efc3f */
        /* <DEDUP_REMOVED lines=21> */
[----:B---3--:R-:W-:Y:S01]  /*2540*/  IMAD.U32 R5, RZ, RZ, UR9 ;  /* 0x00000009ff057e24 */ /* 0x008fe2000f8e00ff */
        /* <DEDUP_REMOVED lines=8> */
[----:B-12-4-:R-:W-:Y:S01]  /*25d0*/  MOV R3, UR9 ;  /* 0x0000000900037c02 */ /* 0x016fe20008000f00 */
        /* <DEDUP_REMOVED lines=8> */
[----:B------:R-:W-:Y:S01]  /*2660*/  UIMAD UR4, UR52, -0x60, UR53 ;  /* 0xffffffa0340478a4 */ /* 0x000fe2000f8e0235 */
[----:B------:R-:W-:-:S03]  /*2670*/  ULDC UR5, c[0x0][0xad0] ;  /* 0x0002b40000057ab9 */ /* 0x000fc60000000800 */
[----:B------:R-:W-:Y:S02]  /*2680*/  UIADD3 UR6, -UR54, 0x61, UR4 ;  /* 0x0000006136067890 */ /* 0x000fe4000fffe104 */
[----:B------:R-:W-:-:S04]  /*2690*/  UIADD3 UR4, UR4, 0x60, URZ ;  /* 0x0000006004047890 */ /* 0x000fc8000fffe03f */
[----:B------:R-:W-:Y:S02]  /*26a0*/  IMAD.U32 R72, RZ, RZ, UR6 ;  /* 0x00000006ff487e24 */ /* 0x000fe4000f8e00ff */
[----:B------:R-:W-:Y:S01]  /*26b0*/  IMAD.U32 R12, RZ, RZ, UR4 ;  /* 0x00000004ff0c7e24 */ /* 0x000fe2000f8e00ff */
[----:B------:R-:W-:Y:S01]  /*26c0*/  ULDC UR4, c[0x0][0xa80] ;  /* 0x0002a00000047ab9 */ /* 0x000fe20000000800 */
[C---:B------:R-:W-:Y:S02]  /*26d0*/  IMAD R13, R205.reuse, -0x2, R72 ;  /* 0xfffffffecd0d7824 */ /* 0x040fe400078e0248 */
[----:B------:R-:W-:-:S03]  /*26e0*/  IMAD R12, R205, -0x2, R12 ;  /* 0xfffffffecd0c7824 */ /* 0x000fc600078e020c */
[----:B------:R-:W-:Y:S02]  /*26f0*/  IADD3 R21, R13, 0x8, R20 ;  /* 0x000000080d157810 */ /* 0x000fe40007ffe014 */
[----:B------:R-:W-:Y:S02]  /*2700*/  VIADDMNMX R13, R20, R13, R12, PT ;  /* 0x0000000d140d7246 */ /* 0x000fe4000380010c */
[----:B------:R-:W-:Y:S02]  /*2710*/  VIMNMX R12, R12, R21, PT ;  /* 0x000000150c0c7248 */ /* 0x000fe40003fe0100 */
[C---:B------:R-:W-:Y:S02]  /*2720*/  ISETP.GT.AND P5, PT, R13.reuse, RZ, PT ;  /* 0x000000ff0d00720c */ /* 0x040fe40003fa4270 */
[C---:B------:R-:W-:Y:S02]  /*2730*/  ISETP.GT.AND P6, PT, R13.reuse, 0x1, PT ;  /* 0x000000010d00780c */ /* 0x040fe40003fc4270 */
[----:B------:R-:W-:-:S02]  /*2740*/  ISETP.GT.AND P1, PT, R13, 0x8, PT ;  /* 0x000000080d00780c */ /* 0x000fc40003f24270 */
[C---:B------:R-:W-:Y:S02]  /*2750*/  ISETP.GT.AND P2, PT, R13.reuse, 0x9, PT ;  /* 0x000000090d00780c */ /* 0x040fe40003f44270 */
[C---:B------:R-:W-:Y:S02]  /*2760*/  ISETP.GT.AND P3, PT, R13.reuse, 0x10, PT ;  /* 0x000000100d00780c */ /* 0x040fe40003f64270 */
[----:B------:R-:W-:Y:S01]  /*2770*/  ISETP.GT.AND P4, PT, R13, 0x11, PT ;  /* 0x000000110d00780c */ /* 0x000fe20003f84270 */
        /* <DEDUP_REMOVED lines=60> */
[----:B-1----:R-:W-:Y:S01]  /*2b40*/  FSEL R21, R24, -INF , P5 ;  /* 0xff80000018157808 */ /* 0x002fe20002800000 */
[----:B------:R-:W-:Y:S01]  /*2b50*/  FMUL.FTZ R65, R65, UR5 ;  /* 0x0000000541417c20 */ /* 0x000fe20008410000 */
[----:B------:R-:W-:Y:S01]  /*2b60*/  FMUL.FTZ R30, R30, UR5 ;  /* 0x000000051e1e7c20 */ /* 0x000fe20008410000 */
[----:B------:R-:W-:Y:S01]  /*2b70*/  ISETP.GT.AND P5, PT, R13, 0x18, PT ;  /* 0x000000180d00780c */ /* 0x000fe20003fa4270 */
[----:B------:R-:W1:Y:S01]  /*2b80*/  MUFU.TANH R36, R36 ;  /* 0x0000002400247308 */ /* 0x000e620000002400 */
        /* <DEDUP_REMOVED lines=42> */
[----:B------:R-:W-:-:S05]  /*2e30*/  ISETP.GT.AND P1, PT, R13, 0x38, PT ;  /* 0x000000380d00780c */ /* 0x000fca0003f24270 */
[----:B------:R-:W1:Y:S01]  /*2e40*/  MUFU.TANH R32, R32 ;  /* 0x0000002000207308 */ /* 0x000e620000002400 */
[----:B--2---:R-:W-:Y:S02]  /*2e50*/  FSEL R165, R48, -INF , P5 ;  /* 0xff80000030a57808 */ /* 0x004fe40002800000 */
[----:B------:R-:W-:-:S05]  /*2e60*/  ISETP.GT.AND P5, PT, R13, 0x48, PT ;  /* 0x000000480d00780c */ /* 0x000fca0003fa4270 */
[----:B------:R-:W2:Y:S01]  /*2e70*/  MUFU.TANH R33, R33 ;  /* 0x0000002100217308 */ /* 0x000ea20000002400 */
[----:B---3--:R-:W-:Y:S02]  /*2e80*/  FSEL R161, R49, -INF , P6 ;  /* 0xff80000031a17808 */ /* 0x008fe40003000000 */
[----:B------:R-:W-:-:S05]  /*2e90*/  ISETP.GT.AND P6, PT, R13, 0x49, PT ;  /* 0x000000490d00780c */ /* 0x000fca0003fc4270 */
[----:B------:R-:W3:Y:S01]  /*2ea0*/  MUFU.TANH R41, R41 ;  /* 0x0000002900297308 */ /* 0x000ee20000002400 */
        /* <DEDUP_REMOVED lines=17> */
[----:B------:R-:W-:Y:S02]  /*2fc0*/  ISETP.GT.AND P5, PT, R12, RZ, PT ;  /* 0x000000ff0c00720c */ /* 0x000fe40003fa4270 */
        /* <DEDUP_REMOVED lines=37> */
[----:B------:R-:W-:Y:S01]  /*3220*/  FMNMX.FTZ R20, R157, R20, !PT ;  /* 0x000000149d147209 */ /* 0x000fe20007810000 */
[----:B------:R-:W2:Y:S01]  /*3230*/  MUFU.TANH R68, R68 ;  /* 0x0000004400447308 */ /* 0x000ea20000002400 */
[----:B---3--:R-:W-:Y:S02]  /*3240*/  FSEL R187, R65, -INF , P2 ;  /* 0xff80000041bb7808 */ /* 0x008fe40001000000 */
[----:B------:R-:W-:-:S02]  /*3250*/  ISETP.GT.AND P2, PT, R12, 0x9, PT ;  /* 0x000000090c00780c */ /* 0x000fc40003f44270 */
[----:B------:R-:W-:-:S03]  /*3260*/  FMNMX.FTZ R20, R225, R20, !PT ;  /* 0x00000014e1147209 */ /* 0x000fc60007810000 */
[----:B------:R-:W3:Y:S01]  /*3270*/  MUFU.TANH R31, R31 ;  /* 0x0000001f001f7308 */ /* 0x000ee20000002400 */
[----:B-1----:R-:W-:Y:S02]  /*3280*/  FSEL R30, R30, -INF , P1 ;  /* 0xff8000001e1e7808 */ /* 0x002fe40000800000 */
[----:B------:R-:W-:Y:S02]  /*3290*/  ISETP.GT.AND P1, PT, R12, 0x19, PT ;  /* 0x000000190c00780c */ /* 0x000fe40003f24270 */
[----:B------:R-:W-:Y:S02]  /*32a0*/  FMNMX.FTZ R13, R30, R13, !PT ;  /* 0x0000000d1e0d7209 */ /* 0x000fe40007810000 */
[----:B------:R-:W-:Y:S01]  /*32b0*/  FMNMX.FTZ R20, R227, R20, !PT ;  /* 0x00000014e3147209 */ /* 0x000fe20007810000 */
[----:B------:R-:W1:Y:S01]  /*32c0*/  MUFU.TANH R34, R34 ;  /* 0x0000002200227308 */ /* 0x000e620000002400 */
[----:B--2---:R-:W-:Y:S02]  /*32d0*/  FSEL R189, R68, -INF , P3 ;  /* 0xff80000044bd7808 */ /* 0x004fe40001800000 */
[----:B------:R-:W-:-:S02]  /*32e0*/  ISETP.GT.AND P3, PT, R12, 0x10, PT ;  /* 0x000000100c00780c */ /* 0x000fc40003f64270 */
[----:B------:R-:W-:-:S03]  /*32f0*/  FMNMX.FTZ R20, R181, R20, !PT ;  /* 0x00000014b5147209 */ /* 0x000fc60007810000 */
[----:B------:R-:W2:Y:S01]  /*3300*/  MUFU.TANH R35, R35 ;  /* 0x0000002300237308 */ /* 0x000ea20000002400 */
[----:B---3--:R-:W-:Y:S02]  /*3310*/  FSEL R28, R31, -INF , P2 ;  /* 0xff8000001f1c7808 */ /* 0x008fe40001000000 */
[----:B------:R-:W-:Y:S02]  /*3320*/  ISETP.GT.AND P2, PT, R12, 0x20, PT ;  /* 0x000000200c00780c */ /* 0x000fe40003f44270 */
[----:B------:R-:W-:Y:S02]  /*3330*/  FMNMX.FTZ R13, R28, R13, !PT ;  /* 0x0000000d1c0d7209 */ /* 0x000fe40007810000 */
[----:B------:R-:W-:Y:S01]  /*3340*/  FMNMX.FTZ R20, R187, R20, !PT ;  /* 0x00000014bb147209 */ /* 0x000fe20007810000 */
[----:B------:R-:W3:Y:S01]  /*3350*/  MUFU.TANH R38, R38 ;  /* 0x0000002600267308 */ /* 0x000ee20000002400 */
[----:B-1----:R-:W-:Y:S02]  /*3360*/  FSEL R170, R34, -INF , P3 ;  /* 0xff80000022aa7808 */ /* 0x002fe40001800000 */
[----:B------:R-:W-:-:S02]  /*3370*/  ISETP.GT.AND P3, PT, R12, 0x21, PT ;  /* 0x000000210c00780c */ /* 0x000fc40003f64270 */
[----:B------:R-:W-:Y:S02]  /*3380*/  FMNMX.FTZ R13, R170, R13, !PT ;  /* 0x0000000daa0d7209 */ /* 0x000fe40007810000 */
[----:B------:R-:W-:Y:S01]  /*3390*/  FMNMX.FTZ R20, R189, R20, !PT ;  /* 0x00000014bd147209 */ /* 0x000fe20007810000 */
        /* <DEDUP_REMOVED lines=59> */
[----:B--2---:R-:W-:Y:S01]  /*3750*/  FSEL R178, R63, -INF , P3 ;  /* 0xff8000003fb27808 */ /* 0x004fe20001800000 */
[----:B------:R-:W2:Y:S03]  /*3760*/  SHFL.BFLY PT, R32, R27, 0x2, 0x1f ;  /* 0x0c401f001b207f89 */ /* 0x000ea600000e0000 */
[----:B------:R-:W-:-:S03]  /*3770*/  FMNMX.FTZ R20, R178, R13, !PT ;  /* 0x0000000db2147209 */ /* 0x000fc60007810000 */
[----:B------:R-:W4:Y:S01]  /*3780*/  MUFU.TANH R70, R70 ;  /* 0x0000004600467308 */ /* 0x000f220000002400 */
[----:B---3--:R-:W-:-:S04]  /*3790*/  FSEL R193, R66, -INF , P5 ;  /* 0xff80000042c17808 */ /* 0x008fc80002800000 */
[----:B------:R-:W-:-:S03]  /*37a0*/  FMNMX.FTZ R20, R193, R20, !PT ;  /* 0x00000014c1147209 */ /* 0x000fc60007810000 */
[----:B------:R-:W3:Y:S01]  /*37b0*/  MUFU.TANH R71, R71 ;  /* 0x0000004700477308 */ /* 0x000ee20000002400 */
[----:B-1----:R-:W-:Y:S02]  /*37c0*/  FSEL R195, R67, -INF , P1 ;  /* 0xff80000043c37808 */ /* 0x002fe40000800000 */
[----:B------:R-:W-:Y:S02]  /*37d0*/  ISETP.GT.AND P1, PT, R12, 0x59, PT ;  /* 0x000000590c00780c */ /* 0x000fe40003f24270 */
[----:B------:R-:W-:Y:S02]  /*37e0*/  FMNMX.FTZ R20, R195, R20, !PT ;  /* 0x00000014c3147209 */ /* 0x000fe40007810000 */
[----:B----4-:R-:W-:Y:S02]  /*37f0*/  FSEL R197, R70, -INF , P2 ;  /* 0xff80000046c57808 */ /* 0x010fe40001000000 */
[----:B--2---:R-:W-:Y:S02]  /*3800*/  FMNMX.FTZ R32, R27, R32, !PT ;  /* 0x000000201b207209 */ /* 0x004fe40007810000 */
[----:B------:R-:W-:-:S03]  /*3810*/  FMNMX.FTZ R20, R197, R20, !PT ;  /* 0x00000014c5147209 */ /* 0x000fc60007810000 */
[----:B------:R-:W1:Y:S01]  /*3820*/  SHFL.BFLY PT, R13, R32, 0x1, 0x1f ;  /* 0x0c201f00200d7f89 */ /* 0x000e6200000e0000 */
[----:B---3--:R-:W-:-:S04]  /*3830*/  FSEL R199, R71, -INF , P1 ;  /* 0xff80000047c77808 */ /* 0x008fc80000800000 */
[----:B------:R-:W-:Y:S01]  /*3840*/  FMNMX.FTZ R12, R199, R20, !PT ;  /* 0x00000014c70c7209 */ /* 0x000fe20007810000 */
[----:B------:R-:W-:Y:S01]  /*3850*/  IMAD.U32 R20, RZ, RZ, UR4 ;  /* 0x00000004ff147e24 */ /* 0x000fe2000f8e00ff */
[----:B------:R-:W-:-:S03]  /*3860*/  UIMAD UR4, UR36, 0xc00, UR38 ;  /* 0x00000c00240478a4 */ /* 0x000fc6000f8e0226 */
[----:B------:R-:W2:Y:S04]  /*3870*/  SHFL.BFLY PT, R31, R12, 0x2, 0x1f ;  /* 0x0c401f000c1f7f89 */ /* 0x000ea800000e0000 */
[----:B------:R-:W-:Y:S01]  /*3880*/  UMOV UR6, UR4 ;  /* 0x0000000400067c82 */ /* 0x000fe20008000000 */
        /* <DEDUP_REMOVED lines=17> */
[----:B------:R-:W-:-:S03]  /*39a0*/  FFMA.FTZ R159, R159, R20, -R164 ;  /* 0x000000149f9f7223 */ /* 0x000fc600000108a4 */
[----:B------:R-:W2:Y:S01]  /*39b0*/  MUFU.EX2 R12, R12 ;  /* 0x0000000c000c7308 */ /* 0x000ea20000000800 */
[----:B-1----:R-:W-:-:S07]  /*39c0*/  FMNMX.FTZ R21, R31, R34, !PT ;  /* 0x000000221f157209 */ /* 0x002fce0007810000 */
[----:B------:R-:W-:Y:S01]  /*39d0*/  MUFU.EX2 R160, R160 ;  /* 0x000000a000a07308 */ /* 0x000fe20000000800 */
[C---:B------:R-:W-:Y:S01]  /*39e0*/  FSETP.NEU.FTZ.AND P1, PT, R21.reuse, -INF , PT ;  /* 0xff8000001500780b */ /* 0x040fe20003f3d000 */
[----:B------:R-:W-:-:S06]  /*39f0*/  FMUL.FTZ R211, R21, R20 ;  /* 0x0000001415d37220 */ /* 0x000fcc0000410000 */
[----:B------:R-:W1:Y:S01]  /*3a00*/  MUFU.EX2 R169, R169 ;  /* 0x000000a900a97308 */ /* 0x000e620000000800 */
[----:B------:R-:W-:Y:S02]  /*3a10*/  FSEL R211, R211, RZ, P1 ;  /* 0x000000ffd3d37208 */ /* 0x000fe40000800000 */
[----:B0-----:R-:W-:Y:S02]  /*3a20*/  LOP3.LUT P1, RZ, R74, 0x7f, RZ, 0xc0, !PT ;  /* 0x0000007f4aff7812 */ /* 0x001fe4000782c0ff */
        /* <DEDUP_REMOVED lines=10> */
[----:B------:R-:W-:Y:S01]  /*3ad0*/  FFMA.FTZ R192, R177, R20, -R164 ;  /* 0x00000014b1c07223 */ /* 0x000fe200000108a4 */
[----:B------:R-:W-:Y:S01]  /*3ae0*/  @!P1 VIADD R24, R0, 0x32440 ;  /* 0x0003244000189836 */ /* 0x000fe20000000000 */
[----:B-1----:R-:W-:Y:S01]  /*3af0*/  F2FP.F16.F32.PACK_AB R154, R169, R160 ;  /* 0x000000a0a99a723e */ /* 0x002fe200000000ff */
[-CC-:B------:R-:W-:Y:S01]  /*3b00*/  FFMA.FTZ R177, R210, R20.reuse, -R211.reuse ;  /* 0x00000014d2b17223 */ /* 0x180fe200000108d3 */
[-CC-:B------:R-:W-:Y:S01]  /*3b10*/  FFMA.FTZ R194, R194, R20.reuse, -R211.reuse ;  /* 0x00000014c2c27223 */ /* 0x180fe200000108d3 */
[----:B------:R-:W0:Y:S01]  /*3b20*/  MUFU.EX2 R158, R158 ;  /* 0x0000009e009e7308 */ /* 0x000e220000000800 */
        /* <DEDUP_REMOVED lines=10> */
[--C-:B------:R-:W-:Y:S01]  /*3bd0*/  FFMA.FTZ R225, R174, R20, -R211.reuse ;  /* 0x00000014aee17223 */ /* 0x100fe200000108d3 */
[----:B------:R-:W4:Y:S01]  /*3be0*/  MUFU.EX2 R171, R171 ;  /* 0x000000ab00ab7308 */ /* 0x000f220000000800 */
[----:B0-----:R-:W-:Y:S01]  /*3bf0*/  F2FP.F16.F32.PACK_AB R153, R175, R158 ;  /* 0x0000009eaf99723e */ /* 0x001fe200000000ff */
[-CC-:B---3--:R-:W-:Y:S01]  /*3c00*/  FFMA.FTZ R168, R217, R20.reuse, -R164.reuse ;  /* 0x00000014d9a87223 */ /* 0x188fe200000108a4 */
        /* <DEDUP_REMOVED lines=12> */
[--C-:B------:R-:W-:Y:S01]  /*3cd0*/  FFMA.FTZ R174, R176, R20, -R211.reuse ;  /* 0x00000014b0ae7223 */ /* 0x100fe200000108d3 */
[----:B------:R-:W0:Y:S01]  /*3ce0*/  MUFU.EX2 R213, R213 ;  /* 0x000000d500d57308 */ /* 0x000e220000000800 */
[----:B----4-:R-:W-:Y:S01]  /*3cf0*/  F2FP.F16.F32.PACK_AB R155, R171, R162 ;  /* 0x000000a2ab9b723e */ /* 0x010fe200000000ff */
[-CC-:B------:R-:W-:Y:S01]  /*3d00*/  FFMA.FTZ R227, R178, R20.reuse, -R211.reuse ;  /* 0x00000014b2e37223 */ /* 0x180fe200000108d3 */
[-CC-:B------:R-:W-:Y:S01]  /*3d10*/  FFMA.FTZ R176, R181, R20.reuse, -R164.reuse ;  /* 0x00000014b5b07223 */ /* 0x180fe200000108a4 */
[-CC-:B------:R-:W-:Y:S01]  /*3d20*/  FFMA.FTZ R181, R187, R20.reuse, -R164.reuse ;  /* 0x00000014bbb57223 */ /* 0x180fe200000108a4 */
[----:B--2---:R-:W-:Y:S01]  /*3d30*/  WARPGROUP.ARRIVE ;  /* 0x00000000000079c5 */ /* 0x004fe20000000000 */
[-CC-:B------:R-:W-:Y:S01]  /*3d40*/  FFMA.FTZ R178, R189, R20.reuse, -R164.reuse ;  /* 0x00000014bdb27223 */ /* 0x180fe200000108a4 */
[-C--:B------:R-:W-:Y:S01]  /*3d50*/  FFMA.FTZ R187, R191, R20.reuse, -R164 ;  /* 0x00000014bfbb7223 */ /* 0x080fe200000108a4 */
[----:B------:R-:W-:Y:S01]  /*3d60*/  MUFU.EX2 R168, R168 ;  /* 0x000000a800a87308 */ /* 0x000fe20000000800 */
[-CC-:B------:R-:W-:Y:S01]  /*3d70*/  FFMA.FTZ R164, R193, R20.reuse, -R211.reuse ;  /* 0x00000014c1a47223 */ /* 0x180fe200000108d3 */
[-CC-:B------:R-:W-:Y:S01]  /*3d80*/  FFMA.FTZ R189, R195, R20.reuse, -R211.reuse ;  /* 0x00000014c3bd7223 */ /* 0x180fe200000108d3 */
[----:B------:R-:W-:Y:S01]  /*3d90*/  HGMMA.64x256x16.F32 R24, R152, gdesc[UR4].tnspB, RZ, !UPT, gsb0 ;  /* 0x43e0000498187df0 */ /* 0x000fe2000c0008ff */
[----:B------:R-:W-:Y:S01]  /*3da0*/  UIADD3 UR6, UR4, 0x80, URZ ;  /* 0x0000008004067890 */ /* 0x000fe2000fffe03f */
[-CC-:B------:R-:W-:Y:S01]  /*3db0*/  FFMA.FTZ R191, R197, R20.reuse, -R211.reuse ;  /* 0x00000014c5bf7223 */ /* 0x180fe200000108d3 */
[----:B------:R-:W-:Y:S01]  /*3dc0*/  UMOV UR7, 0x40000040 ;  /* 0x4000004000077882 */ /* 0x000fe20000000000 */
[----:B------:R-:W-:Y:S01]  /*3dd0*/  FFMA.FTZ R212, R199, R20, -R211 ;  /* 0x00000014c7d47223 */ /* 0x000fe200000108d3 */
[----:B------:R-:W-:Y:S01]  /*3de0*/  MUFU.EX2 R215, R215 ;  /* 0x000000d700d77308 */ /* 0x000fe20000000800 */
[----:B------:R-:W-:Y:S01]  /*3df0*/  FADD.FTZ R167, R167, R12 ;  /* 0x0000000ca7a77221 */ /* 0x000fe20000010000 */
[----:B------:R-:W-:Y:S01]  /*3e00*/  FADD.FTZ R175, R158, R175 ;  /* 0x000000af9eaf7221 */ /* 0x000fe20000010000 */
[----:B------:R-:W-:-:S02]  /*3e10*/  @!P1 VIADD R0, R0, 0x32460 ;  /* 0x0003246000009836 */ /* 0x000fc40000000000 */
[----:B------:R-:W-:Y:S01]  /*3e20*/  FADD.FTZ R160, R160, R167 ;  /* 0x000000a7a0a07221 */ /* 0x000fe20000010000 */
[----:B------:R-:W-:Y:S02]  /*3e30*/  FADD.FTZ R162, R162, R175 ;  /* 0x000000afa2a27221 */ /* 0x000fe40000010000 */
[----:B------:R-:W-:Y:S01]  /*3e40*/  MUFU.EX2 R170, R170 ;  /* 0x000000aa00aa7308 */ /* 0x000fe20000000800 */
[----:B------:R-:W-:Y:S01]  /*3e50*/  FADD.FTZ R169, R169, R160 ;  /* 0x000000a0a9a97221 */ /* 0x000fe20000010000 */
[----:B------:R-:W-:Y:S01]  /*3e60*/  FADD.FTZ R171, R171, R162 ;  /* 0x000000a2abab7221 */ /* 0x000fe20000010000 */
[----:B------:R-:W-:-:S05]  /*3e70*/  @!P1 PRMT R0, RZ, 0x654, R0 ;  /* 0x00000654ff009816 */ /* 0x000fca0000000000 */
        /* <DEDUP_REMOVED lines=103> */
[----:B------:R-:W-:-:S04]  /*44f0*/  UIADD3 UR4, UR53, -UR54, URZ ;  /* 0x8000003635047290 */ /* 0x000fc8000fffe03f */
[----:B------:R-:W-:-:S04]  /*4500*/  ULEA UR4, UR61, UR4, 0x7 ;  /* 0x000000043d047291 */ /* 0x000fc8000f8e383f */
[----:B------:R-:W-:-:S04]  /*4510*/  UIMAD.WIDE UR4, UR4, 0x2aaaaaab, URZ ;  /* 0x2aaaaaab040478a5 */ /* 0x000fc8000f8e023f */
[----:B------:R-:W-:-:S04]  /*4520*/  USHF.R.U32.HI UR4, URZ, 0x1f, UR5 ;  /* 0x0000001f3f047899 */ /* 0x000fc80008011605 */
[----:B------:R-:W-:-:S06]  /*4530*/  ULEA.HI.SX32 UR4, UR5, UR4, 0x1c ;  /* 0x0000000405047291 */ /* 0x000fcc000f8fe23f */
[----:B------:R-:W-:Y:S01]  /*4540*/  VIMNMX R210, RZ, UR4, !PT ;  /* 0x00000004ffd27c48 */ /* 0x000fe2000ffe0100 */
        /* <DEDUP_REMOVED lines=8> */
[----:B------:R-:W-:-:S03]  /*45d0*/  FADD.FTZ R164, R189, R164 ;  /* 0x000000a4bda47221 */ /* 0x000fc60000010000 */
[----:B------:R-:W-:Y:S01]  /*45e0*/  WARPGROUP.ARRIVE ;  /* 0x00000000000079c5 */ /* 0x000fe20000000000 */
[----:B------:R-:W-:-:S04]  /*45f0*/  FADD.FTZ R191, R191, R164 ;  /* 0x000000a4bfbf7221 */ /* 0x000fc80000010000 */
[----:B------:R-:W-:Y:S01]  /*4600*/  FADD.FTZ R12, R212, R191 ;  /* 0x000000bfd40c7221 */ /* 0x000fe20000010000 */
[----:B------:R-:W-:Y:S01]  /*4610*/  HGMMA.64x256x16.F32 R24, R152, gdesc[UR4].tnspB, R24, gsb0 ;  /* 0x43e0000498187df0 */ /* 0x000fe20008000818 */
[----:B------:R-:W-:-:S06]  /*4620*/  UIADD3 UR7, UR52, -0x2, URZ ;  /* 0xfffffffe34077890 */ /* 0x000fcc000fffe03f */
[----:B------:R-:W-:Y:S01]  /*4630*/  ISETP.LE.AND P2, PT, R210, UR7, PT ;  /* 0x00000007d2007c0c */ /* 0x000fe2000bf43270 */
[----:B------:R-:W-:Y:S02]  /*4640*/  WARPGROUP.DEPBAR.LE gsb0, 0x0 ;  /* 0x00008000000079c5 */ /* 0x000fe40000010000 */
[----:B------:R0:W-:Y:S02]  /*4650*/  @!P1 SYNCS.ARRIVE.TRANS64.RED.A1T0 RZ, [R0+URZ], RZ ;  /* 0x000000ff00ff99a7 */ /* 0x0001e4000810043f */
[----:B0-----:R-:W-:-:S04]  /*4660*/  FADD.FTZ R0, R178, R181 ;  /* 0x000000b5b2007221 */ /* 0x001fc80000010000 */
[----:B------:R-:W-:-:S04]  /*4670*/  FADD.FTZ R0, R187, R0 ;  /* 0x00000000bb007221 */ /* 0x000fc80000010000 */
[----:B------:R-:W-:Y:S05]  /*4680*/  @!P2 BRA `(.L_x_4146) ;  /* 0x000000300008a947 */ /* 0x000fea0003800000 */
[----:B------:R-:W-:Y:S02]  /*4690*/  IMAD.MOV.U32 R211, RZ, RZ, R21 ;  /* 0x000000ffffd37224 */ /* 0x000fe400078e0015 */
[----:B------:R-:W-:-:S07]  /*46a0*/  IMAD.MOV.U32 R212, RZ, RZ, R13 ;  /* 0x000000ffffd47224 */ /* 0x000fce00078e000d */
.L_x_4155:
[----:B------:R-:W-:-:S04]  /*46b0*/  UIADD3 UR36, UR36, 0x1, URZ ;  /* 0x0000000124247890 */ /* 0x000fc8000fffe03f */
[----:B------:R-:W-:-:S04]  /*46c0*/  UISETP.NE.AND UP0, UPT, UR36, 0x2, UPT ;  /* 0x000000022400788c */ /* 0x000fc8000bf05270 */
[----:B------:R-:W-:Y:S02]  /*46d0*/  USEL UR4, URZ, 0x1, UP0 ;  /* 0x000000013f047887 */ /* 0x000fe40008000000 */
[----:B------:R-:W-:Y:S02]  /*46e0*/  USEL UR36, UR36, URZ, UP0 ;  /* 0x0000003f24247287 */ /* 0x000fe40008000000 */
[----:B------:R-:W-:Y:S01]  /*46f0*/  ULOP3.LUT UR37, UR37, UR4, URZ, 0x3c, !UPT ;  /* 0x0000000425257292 */ /* 0x000fe2000f8e3c3f */
[----:B0-----:R-:W-:Y:S11]  /*4700*/  @!P0 BRA `(.L_x_4147) ;  /* 0x0000000000048947 */ /* 0x001ff60003800000 */
[----:B------:R-:W-:Y:S01]  /*4710*/  BPT.TRAP 0x1 ;  /* 0x000000040000795c */ /* 0x000fe20000300000 */
.L_x_4147:
        /* <DEDUP_REMOVED lines=9> */
.L_x_4148:
[----:B-1----:R-:W-:Y:S05]  /*47b0*/  @P2 BRA `(.L_x_4149) ;  /* 0x0000000000082947 */ /* 0x002fea0003800000 */
[----:B------:R-:W1:Y:S02]  /*47c0*/  SYNCS.PHASECHK.TRANS64.TRYWAIT P2, [UR4+0x32430], R13 ;  /* 0x0324300dff0075a7 */ /* 0x000e640008040144 */
[----:B-1----:R-:W-:Y:S05]  /*47d0*/  @!P2 BRA `(.L_x_4150) ;  /* 0x000000dc0094a947 */ /* 0x002fea0003800000 */
.L_x_4149:
[----:B------:R-:W-:Y:S01]  /*47e0*/  R2UR UR52, R22 ;  /* 0x00000000163472ca */ /* 0x000fe200000e0000 */
[----:B------:R-:W-:Y:S01]  /*47f0*/  UIMAD UR5, UR36, 0x300, UR60 ;  /* 0x00000300240578a4 */ /* 0x000fe2000f8e023c */
[----:B------:R-:W-:Y:S01]  /*4800*/  R2UR UR53, R23 ;  /* 0x00000000173572ca */ /* 0x000fe200000e0000 */
[----:B------:R-:W-:Y:S01]  /*4810*/  WARPGROUP.ARRIVE ;  /* 0x00000000000079c5 */ /* 0x000fe20000000000 */
        /* <DEDUP_REMOVED lines=27> */
.L_x_4151:
[----:B------:R2:W3:Y:S01]  /*49d0*/  SYNCS.PHASECHK.TRANS64.TRYWAIT P2, [UR4+0x32450], R13 ;  /* 0x0324500dff0075a7 */ /* 0x0004e20008040144 */
[----:B------:R-:W-:Y:S05]  /*49e0*/  @!P0 BRA `(.L_x_4152) ;  /* 0x0000000000048947 */ /* 0x000fea0003800000 */
[----:B------:R-:W-:Y:S01]  /*49f0*/  BPT.TRAP 0x1 ;  /* 0x000000040000795c */ /* 0x000fe20000300000 */
.L_x_4152:
[----:B---3--:R-:W-:Y:S05]  /*4a00*/  @P2 BRA `(.L_x_4153) ;  /* 0x0000000000082947 */ /* 0x008fea0003800000 */
[----:B------:R-:W3:Y:S02]  /*4a10*/  SYNCS.PHASECHK.TRANS64.TRYWAIT P2, [UR4+0x32450], R13 ;  /* 0x0324500dff0075a7 */ /* 0x000ee40008040144 */
[----:B---3--:R-:W-:Y:S05]  /*4a20*/  @!P2 BRA `(.L_x_4154) ;  /* 0x000000dc0018a947 */ /* 0x008fea0003800000 */
.L_x_4153:
[----:B------:R-:W-:Y:S01]  /*4a30*/  R2UR UR52, R10 ;  /* 0x000000000a3472ca */ /* 0x000fe200000e0000 */
[----:B------:R-:W-:Y:S01]  /*4a40*/  UIMAD UR5, UR36, 0xc00, UR39 ;  /* 0x00000c00240578a4 */ /* 0x000fe2000f8e0227 */
[----:B------:R-:W-:Y:S01]  /*4a50*/  R2UR UR53, R11 ;  /* 0x000000000b3572ca */ /* 0x000fe200000e0000 */
[----:B------:R-:W-:Y:S01]  /*4a60*/  WARPGROUP.ARRIVE ;  /* 0x00000000000079c5 */ /* 0x000fe20000000000 */
[----:B------:R-:W-:Y:S01]  /*4a70*/  UMOV UR55, 0x40000040 ;  /* 0x4000004000377882 */ /* 0x000fe20000000000 */
[----:B------:R-:W-:Y:S01]  /*4a80*/  UIADD3 UR10, UR5, 0x302, URZ ;  /* 0x00000302050a7890 */ /* 0x000fe2000fffe03f */
[----:B------:R-:W-:Y:S01]  /*4a90*/  R2UR UR59, R204 ;  /* 0x00000000cc3b72ca */ /* 0x000fe200000e0000 */
[----:B------:R-:W-:Y:S01]  /*4aa0*/  UMOV UR11, 0x40000040 ;  /* 0x40000040000b7882 */ /* 0x000fe20000000000 */
[----:B------:R-:W-:Y:S01]  /*4ab0*/  UMOV UR54, UR5 ;  /* 0x0000000500367c82 */ /* 0x000fe20008000000 */
[----:B------:R-:W-:Y:S01]  /*4ac0*/  UIADD3 UR14, UR5, 0x304, URZ ;  /* 0x00000304050e7890 */ /* 0x000fe2000fffe03f */
[----:B------:R-:W-:Y:S01]  /*4ad0*/  R2UR UR58, R201 ;  /* 0x00000000c93a72ca */ /* 0x000fe200000e0000 */
[----:B------:R-:W-:Y:S01]  /*4ae0*/  UMOV UR15, 0x40000040 ;  /* 0x40000040000f7882 */ /* 0x000fe20000000000 */
[----:B------:R-:W-:Y:S01]  /*4af0*/  UIADD3 UR18, UR5, 0x306, URZ ;  /* 0x0000030605127890 */ /* 0x000fe2000fffe03f */
[----:B------:R-:W3:Y:S01]  /*4b00*/  S2R R234, SR_TID.X ;  /* 0x0000000000ea7919 */ /* 0x000ee20000002100 */
        /* <DEDUP_REMOVED lines=20> */
[----:B------:R-:W-:Y:S01]  /*4c50*/  ULDC UR6, c[0x0][0xad0] ;  /* 0x0002b40000067ab9 */ /* 0x000fe20000000800 */
[----:B---3--:R-:W-:Y:S01]  /*4c60*/  SHF.R.U32.HI R234, RZ, 0x7, R234 ;  /* 0x00000007ffea7819 */ /* 0x008fe200000116ea */
        /* <DEDUP_REMOVED lines=25> */
[----:B------:R-:W-:Y:S01]  /*4e00*/  UMOV UR55, 0x40000040 ;  /* 0x4000004000377882 */ /* 0x000fe20000000000 */
[----:B------:R-:W-:Y:S01]  /*4e10*/  UMOV UR52, UR56 ;  /* 0x0000003800347c82 */ /* 0x000fe20008000000 */
[----:B------:R-:W-:Y:S01]  /*4e20*/  UMOV UR53, UR57 ;  /* 0x0000003900357c82 */ /* 0x000fe20008000000 */
[----:B------:R-:W-:-:S04]  /*4e30*/  USHF.L.U32 UR5, UR61, 0x7, URZ ;  /* 0x000000073d057899 */ /* 0x000fc8000800063f */
[----:B------:R-:W-:-:S04]  /*4e40*/  UIMAD UR5, UR7, -0x60, UR5 ;  /* 0xffffffa0070578a4 */ /* 0x000fc8000f8e0205 */
[----:B------:R-:W-:-:S04]  /*4e50*/  UIADD3 UR5, UR5, 0x1, UR59 ;  /* 0x0000000105057890 */ /* 0x000fc8000fffe03b */
[----:B------:R-:W-:Y:S01]  /*4e60*/  UIADD3 UR5, UR5, -UR58, URZ ;  /* 0x8000003a05057290 */ /* 0x000fe2000fffe03f */
        /* <DEDUP_REMOVED lines=37> */
[----:B012---:R-:W-:Y:S01]  /*50c0*/  FMUL.FTZ R13, R154, UR6 ;  /* 0x000000069a0d7c20 */ /* 0x007fe20008410000 */
[----:B------:R-:W-:Y:S01]  /*50d0*/  FMUL.FTZ R153, R153, UR6 ;  /* 0x0000000699997c20 */ /* 0x000fe20008410000 */
[----:B------:R-:W-:Y:S01]  /*50e0*/  FMUL.FTZ R20, R155, UR6 ;  /* 0x000000069b147c20 */ /* 0x000fe20008410000 */
[----:B------:R-:W-:Y:S01]  /*50f0*/  FMUL.FTZ R154, R156, UR6 ;  /* 0x000000069c9a7c20 */ /* 0x000fe20008410000 */
[----:B------:R-:W-:Y:S01]  /*5100*/  FMUL.FTZ R152, R157, UR6 ;  /* 0x000000069d987c20 */ /* 0x000fe20008410000 */
[----:B------:R-:W-:Y:S01]  /*5110*/  FMUL.FTZ R155, R158, UR6 ;  /* 0x000000069e9b7c20 */ /* 0x000fe20008410000 */
[----:B------:R-:W-:Y:S01]  /*5120*/  FMUL.FTZ R213, R162, UR6 ;  /* 0x00000006a2d57c20 */ /* 0x000fe20008410000 */
[----:B------:R-:W-:Y:S01]  /*5130*/  FMUL.FTZ R158, R169, UR6 ;  /* 0x00000006a99e7c20 */ /* 0x000fe20008410000 */
[----:B------:R-:W-:Y:S01]  /*5140*/  IMAD.MOV.U32 R162, RZ, RZ, -0x2 ;  /* 0xfffffffeffa27424 */ /* 0x000fe200078e00ff */
[----:B------:R-:W0:Y:S01]  /*5150*/  MUFU.TANH R222, R222 ;  /* 0x000000de00de7308 */ /* 0x000e220000002400 */
[----:B------:R-:W-:Y:S01]  /*5160*/  FMUL.FTZ R217, R161, UR6 ;  /* 0x00000006a1d97c20 */ /* 0x000fe20008410000 */
[----:B------:R-:W-:Y:S01]  /*5170*/  FMUL.FTZ R214, R163, UR6 ;  /* 0x00000006a3d67c20 */ /* 0x000fe20008410000 */
[----:B------:R-:W-:Y:S01]  /*5180*/  FMUL.FTZ R216, R164, UR6 ;  /* 0x00000006a4d87c20 */ /* 0x000fe20008410000 */
[----:B------:R-:W-:Y:S01]  /*5190*/  FMUL.FTZ R215, R165, UR6 ;  /* 0x00000006a5d77c20 */ /* 0x000fe20008410000 */
[----:B------:R-:W-:Y:S01]  /*51a0*/  FMUL.FTZ R157, R168, UR6 ;  /* 0x00000006a89d7c20 */ /* 0x000fe20008410000 */
[----:B------:R-:W-:-:S02]  /*51b0*/  IMAD R163, R205, R162, UR5 ;  /* 0x00000005cda37e24 */ /* 0x000fc4000f8e02a2 */
        /* <DEDUP_REMOVED lines=8> */
[----:B------:R-:W-:Y:S01]  /*5240*/  IADD3 R166, R206, R163, RZ ;  /* 0x000000a3cea67210 */ /* 0x000fe20007ffe0ff */
        /* <DEDUP_REMOVED lines=10> */
[C---:B------:R-:W-:Y:S01]  /*52f0*/  ISETP.GT.AND P3, PT, R166.reuse, 0x10, PT ;  /* 0x00000010a600780c */ /* 0x040fe20003f64270 */
[----:B------:R-:W-:Y:S01]  /*5300*/  FMUL.FTZ R227, R171, UR6 ;  /* 0x00000006abe37c20 */ /* 0x000fe20008410000 */
[----:B------:R-:W-:Y:S01]  /*5310*/  ISETP.GT.AND P6, PT, R166, RZ, PT ;  /* 0x000000ffa600720c */ /* 0x000fe20003fc4270 */
[----:B------:R-:W-:Y:S01]  /*5320*/  FMUL.FTZ R169, R192, UR6 ;  /* 0x00000006c0a97c20 */ /* 0x000fe20008410000 */
[C---:B------:R-:W-:Y:S01]  /*5330*/  ISETP.GT.AND P5, PT, R166.reuse, 0x1, PT ;  /* 0x00000001a600780c */ /* 0x040fe20003fa4270 */
[----:B------:R-:W-:Y:S01]  /*5340*/  FMUL.FTZ R180, R193, UR6 ;  /* 0x00000006c1b47c20 */ /* 0x000fe20008410000 */
[----:B------:R-:W4:Y:S01]  /*5350*/  MUFU.TANH R152, R152 ;  /* 0x0000009800987308 */ /* 0x000f220000002400 */
[C---:B------:R-:W-:Y:S01]  /*5360*/  ISETP.GT.AND P2, PT, R166.reuse, 0x8, PT ;  /* 0x00000008a600780c */ /* 0x040fe20003f44270 */
[----:B------:R-:W-:Y:S01]  /*5370*/  FMUL.FTZ R229, R175, UR6 ;  /* 0x00000006afe57c20 */ /* 0x000fe20008410000 */
[----:B------:R-:W-:Y:S01]  /*5380*/  ISETP.GT.AND P4, PT, R166, 0x9, PT ;  /* 0x00000009a600780c */ /* 0x000fe20003f84270 */
[----:B------:R-:W-:Y:S01]  /*5390*/  FMUL.FTZ R181, R196, UR6 ;  /* 0x00000006c4b57c20 */ /* 0x000fe20008410000 */
[----:B0-----:R-:W-:Y:S01]  /*53a0*/  FSEL R222, R222, -INF , P3 ;  /* 0xff800000dede7808 */ /* 0x001fe20001800000 */
[----:B------:R-:W-:Y:S01]  /*53b0*/  FMUL.FTZ R175, R197, UR6 ;  /* 0x00000006c5af7c20 */ /* 0x000fe20008410000 */
[----:B------:R-:W-:Y:S01]  /*53c0*/  ISETP.GT.AND P3, PT, R166, 0x21, PT ;  /* 0x00000021a600780c */ /* 0x000fe20003f64270 */
[----:B------:R-:W0:Y:S01]  /*53d0*/  MUFU.TANH R158, R158 ;  /* 0x0000009e009e7308 */ /* 0x000e220000002400 */
[----:B-1----:R-:W-:Y:S01]  /*53e0*/  FSEL R21, R21, -INF , P6 ;  /* 0xff80000015157808 */ /* 0x002fe20003000000 */
[----:B------:R-:W-:Y:S01]  /*53f0*/  FMUL.FTZ R223, R179, UR6 ;  /* 0x00000006b3df7c20 */ /* 0x000fe20008410000 */
[----:B--2---:R-:W-:Y:S01]  /*5400*/  FSEL R153, R153, -INF , P5 ;  /* 0xff80000099997808 */ /* 0x004fe20002800000 */
[----:B------:R-:W-:Y:S01]  /*5410*/  FMUL.FTZ R226, R178, UR6 ;  /* 0x00000006b2e27c20 */ /* 0x000fe20008410000 */
[----:B---3--:R-:W-:Y:S01]  /*5420*/  FSEL R154, R154, -INF , P2 ;  /* 0xff8000009a9a7808 */ /* 0x008fe20001000000 */
[----:B------:R-:W-:Y:S01]  /*5430*/  FMUL.FTZ R224, R182, UR6 ;  /* 0x00000006b6e07c20 */ /* 0x000fe20008410000 */
[----:B------:R-:W-:Y:S01]  /*5440*/  ISETP.GT.AND P6, PT, R166, 0x11, PT ;  /* 0x00000011a600780c */ /* 0x000fe20003fc4270 */
[----:B------:R-:W1:Y:S01]  /*5450*/  MUFU.TANH R217, R217 ;  /* 0x000000d900d97308 */ /* 0x000e620000002400 */
[----:B----4-:R-:W-:Y:S01]  /*5460*/  FSEL R152, R152, -INF , P4 ;  /* 0xff80000098987808 */ /* 0x010fe20002000000 */
[----:B------:R-:W-:Y:S01]  /*5470*/  FMUL.FTZ R225, R183, UR6 ;  /* 0x00000006b7e17c20 */ /* 0x000fe20008410000 */
[----:B------:R-:W-:Y:S01]  /*5480*/  ISETP.GT.AND P5, PT, R166, 0x18, PT ;  /* 0x00000018a600780c */ /* 0x000fe20003fa4270 */
[----:B------:R-:W-:Y:S01]  /*5490*/  FMUL.FTZ R186, R186, UR6 ;  /* 0x00000006baba7c20 */ /* 0x000fe20008410000 */
[C---:B------:R-:W-:Y:S01]  /*54a0*/  ISETP.GT.AND P2, PT, R166.reuse, 0x19, PT ;  /* 0x00000019a600780c */ /* 0x040fe20003f44270 */
[----:B------:R-:W-:Y:S01]  /*54b0*/  FMUL.FTZ R187, R187, UR6 ;  /* 0x00000006bbbb7c20 */ /* 0x000fe20008410000 */
[----:B------:R-:W-:Y:S01]  /*54c0*/  ISETP.GT.AND P4, PT, R166, 0x20, PT ;  /* 0x00000020a600780c */ /* 0x000fe20003f84270 */
[----:B------:R-:W2:Y:S01]  /*54d0*/  MUFU.TANH R216, R216 ;  /* 0x000000d800d87308 */ /* 0x000ea20000002400 */
[----:B0-----:R-:W-:Y:S01]  /*54e0*/  FSEL R171, R158, -INF , P3 ;  /* 0xff8000009eab7808 */ /* 0x001fe20001800000 */
[----:B------:R-:W-:Y:S01]  /*54f0*/  FMUL.FTZ R190, R190, UR6 ;  /* 0x00000006bebe7c20 */ /* 0x000fe20008410000 */
[----:B------:R-:W-:Y:S01]  /*5500*/  ISETP.GT.AND P3, PT, R166, 0x38, PT ;  /* 0x00000038a600780c */ /* 0x000fe20003f64270 */
[----:B------:R-:W-:Y:S01]  /*5510*/  FMUL.FTZ R191, R191, UR6 ;  /* 0x00000006bfbf7c20 */ /* 0x000fe20008410000 */
[----:B------:R-:W-:Y:S01]  /*5520*/  FMUL.FTZ R195, R195, UR6 ;  /* 0x00000006c3c37c20 */ /* 0x000fe20008410000 */
[----:B------:R-:W-:-:S02]  /*5530*/  VIADD R189, R234, 0x8 ;  /* 0x00000008eabd7836 */ /* 0x000fc40000000000 */
[----:B------:R-:W0:Y:S01]  /*5540*/  MUFU.TANH R215, R215 ;  /* 0x000000d700d77308 */ /* 0x000e220000002400 */
[----:B-1----:R-:W-:Y:S02]  /*5550*/  FSEL R217, R217, -INF , P6 ;  /* 0xff800000d9d97808 */ /* 0x002fe40003000000 */
[----:B------:R-:W-:-:S05]  /*5560*/  ISETP.GT.AND P6, PT, R166, 0x28, PT ;  /* 0x00000028a600780c */ /* 0x000fca0003fc4270 */
[----:B------:R-:W1:Y:S01]  /*5570*/  MUFU.TANH R157, R157 ;  /* 0x0000009d009d7308 */ /* 0x000e620000002400 */
[----:B--2---:R-:W-:Y:S02]  /*5580*/  FSEL R216, R216, -INF , P5 ;  /* 0xff800000d8d87808 */ /* 0x004fe40002800000 */
[----:B------:R-:W-:-:S05]  /*5590*/  ISETP.GT.AND P5, PT, R166, 0x29, PT ;  /* 0x00000029a600780c */ /* 0x000fca0003fa4270 */
[----:B------:R-:W2:Y:S01]  /*55a0*/  MUFU.TANH R162, R162 ;  /* 0x000000a200a27308 */ /* 0x000ea20000002400 */
[----:B0-----:R-:W-:Y:S02]  /*55b0*/  FSEL R215, R215, -INF , P2 ;  /* 0xff800000d7d77808 */ /* 0x001fe40001000000 */
[----:B------:R-:W-:-:S05]  /*55c0*/  ISETP.GT.AND P2, PT, R166, 0x30, PT ;  /* 0x00000030a600780c */ /* 0x000fca0003f44270 */
        /* <DEDUP_REMOVED lines=27> */
[----:B0-----:R-:W-:Y:S01]  /*5780*/  FSEL R158, R167, -INF , P5 ;  /* 0xff800000a79e7808 */ /* 0x001fe20002800000 */
[----:B------:R-:W-:Y:S01]  /*5790*/  FMUL.FTZ R167, R199, UR6 ;  /* 0x00000006c7a77c20 */ /* 0x000fe20008410000 */
[----:B------:R-:W-:Y:S02]  /*57a0*/  ISETP.GT.AND P5, PT, R166, 0x51, PT ;  /* 0x00000051a600780c */ /* 0x000fe40003fa4270 */
[----:B------:R-:W-:-:S03]  /*57b0*/  FMNMX.FTZ R177, R152, R177, !PT ;  /* 0x000000b198b17209 */ /* 0x000fc60007810000 */
[----:B------:R-:W0:Y:S01]  /*57c0*/  MUFU.TANH R169, R169 ;  /* 0x000000a900a97308 */ /* 0x000e220000002400 */
[----:B-1----:R-:W-:Y:S01]  /*57d0*/  FSEL R157, R170, -INF , P2 ;  /* 0xff800000aa9d7808 */ /* 0x002fe20001000000 */
[----:B------:R-:W-:Y:S01]  /*57e0*/  FMUL.FTZ R170, R198, UR6 ;  /* 0x00000006c6aa7c20 */ /* 0x000fe20008410000 */
[----:B------:R-:W-:Y:S02]  /*57f0*/  ISETP.GT.AND P2, PT, R166, 0x58, PT ;  /* 0x00000058a600780c */ /* 0x000fe40003f44270 */
[----:B------:R-:W-:-:S03]  /*5800*/  FMNMX.FTZ R178, R222, R177, !PT ;  /* 0x000000b1deb27209 */ /* 0x000fc60007810000 */
[----:B------:R-:W1:Y:S01]  /*5810*/  MUFU.TANH R13, R13 ;  /* 0x0000000d000d7308 */ /* 0x000e620000002400 */
[----:B--2---:R-:W-:Y:S01]  /*5820*/  FSEL R159, R174, -INF , P4 ;  /* 0xff800000ae9f7808 */ /* 0x004fe20002000000 */
[----:B------:R-:W-:Y:S01]  /*5830*/  FMUL.FTZ R174, R194, UR6 ;  /* 0x00000006c2ae7c20 */ /* 0x000fe20008410000 */
[C---:B------:R-:W-:Y:S01]  /*5840*/  ISETP.GT.AND P4, PT, R166.reuse, 0x59, PT ;  /* 0x00000059a600780c */ /* 0x040fe20003f84270 */
[----:B------:R-:W-:-:S04]  /*5850*/  VIADD R166, R166, 0x8 ;  /* 0x00000008a6a67836 */ /* 0x000fc80000000000 */
[----:B------:R-:W2:Y:S01]  /*5860*/  MUFU.TANH R20, R20 ;  /* 0x0000001400147308 */ /* 0x000ea20000002400 */
[C---:B------:R-:W-:Y:S02]  /*5870*/  ISETP.GT.AND P3, PT, R166.reuse, RZ, PT ;  /* 0x000000ffa600720c */ /* 0x040fe40003f64270 */
[----:B0-----:R-:W-:Y:S02]  /*5880*/  FSEL R179, R169, -INF , P6 ;  /* 0xff800000a9b37808 */ /* 0x001fe40003000000 */
[----:B------:R-:W-:-:S03]  /*5890*/  ISETP.GT.AND P6, PT, R166, 0x1, PT ;  /* 0x00000001a600780c */ /* 0x000fc60003fc4270 */
[----:B------:R-:W0:Y:S01]  /*58a0*/  MUFU.TANH R180, R180 ;  /* 0x000000b400b47308 */ /* 0x000e220000002400 */
[----:B-1----:R-:W-:Y:S02]  /*58b0*/  FSEL R168, R13, -INF , P3 ;  /* 0xff8000000da87808 */ /* 0x002fe40001800000 */
[----:B------:R-:W-:Y:S02]  /*58c0*/  FMNMX.FTZ R13, R217, R178, !PT ;  /* 0x000000b2d90d7209 */ /* 0x000fe40007810000 */
[----:B------:R-:W-:Y:S02]  /*58d0*/  ISETP.GT.AND P3, PT, R166, 0x10, PT ;  /* 0x00000010a600780c */ /* 0x000fe40003f64270 */
[----:B------:R-:W-:Y:S01]  /*58e0*/  FMNMX.FTZ R178, R216, R13, !PT ;  /* 0x0000000dd8b27209 */ /* 0x000fe20007810000 */
[----:B------:R-:W1:Y:S01]  /*58f0*/  MUFU.TANH R181, R181 ;  /* 0x000000b500b57308 */ /* 0x000e620000002400 */
[----:B--2---:R-:W-:Y:S02]  /*5900*/  FSEL R169, R20, -INF , P6 ;  /* 0xff80000014a97808 */ /* 0x004fe40003000000 */
[----:B------:R-:W-:-:S02]  /*5910*/  FMNMX.FTZ R20, R168, R211, !PT ;  /* 0x000000d3a8147209 */ /* 0x000fc40007810000 */
[----:B------:R-:W-:Y:S02]  /*5920*/  FMNMX.FTZ R178, R215, R178, !PT ;  /* 0x000000b2d7b27209 */ /* 0x000fe40007810000 */
[----:B------:R-:W-:Y:S01]  /*5930*/  FMNMX.FTZ R20, R169, R20, !PT ;  /* 0x00000014a9147209 */ /* 0x000fe20007810000 */
[----:B------:R-:W2:Y:S01]  /*5940*/  MUFU.TANH R155, R155 ;  /* 0x0000009b009b7308 */ /* 0x000ea20000002400 */
[----:B0-----:R-:W-:Y:S02]  /*5950*/  FSEL R180, R180, -INF , P5 ;  /* 0xff800000b4b47808 */ /* 0x001fe40002800000 */
[C---:B------:R-:W-:Y:S02]  /*5960*/  ISETP.GT.AND P5, PT, R166.reuse, 0x8, PT ;  /* 0x00000008a600780c */ /* 0x040fe40003fa4270 */
[----:B------:R-:W-:Y:S02]  /*5970*/  ISETP.GT.AND P6, PT, R166, 0x11, PT ;  /* 0x00000011a600780c */ /* 0x000fe40003fc4270 */
[----:B------:R-:W-:Y:S01]  /*5980*/  FMNMX.FTZ R178, R173, R178, !PT ;  /* 0x000000b2adb27209 */ /* 0x000fe20007810000 */
[----:B------:R-:W0:Y:S01]  /*5990*/  MUFU.TANH R156, R156 ;  /* 0x0000009c009c7308 */ /* 0x000e220000002400 */
[----:B-1----:R-:W-:-:S02]  /*59a0*/  FSEL R181, R181, -INF , P2 ;  /* 0xff800000b5b57808 */ /* 0x002fc40001000000 */
[----:B------:R-:W-:-:S05]  /*59b0*/  ISETP.GT.AND P2, PT, R166, 0x9, PT ;  /* 0x00000009a600780c */ /* 0x000fca0003f44270 */
        /* <DEDUP_REMOVED lines=18> */
[----:B------:R-:W-:Y:S02]  /*5ae0*/  FMNMX.FTZ R165, R171, R178, !PT ;  /* 0x000000b2aba57209 */ /* 0x000fe40007810000 */
[----:B------:R-:W-:Y:S02]  /*5af0*/  FMNMX.FTZ R13, R194, R13, !PT ;  /* 0x0000000dc20d7209 */ /* 0x000fe40007810000 */
[----:B------:R-:W-:Y:S01]  /*5b00*/  FMNMX.FTZ R165, R172, R165, !PT ;  /* 0x000000a5aca57209 */ /* 0x000fe20007810000 */
[----:B------:R-:W0:Y:S01]  /*5b10*/  MUFU.TANH R227, R227 ;  /* 0x000000e300e37308 */ /* 0x000e220000002400 */
[----:B-1----:R-:W-:Y:S02]  /*5b20*/  FSEL R196, R164, -INF , P2 ;  /* 0xff800000a4c47808 */ /* 0x002fe40001000000 */
[----:B------:R-:W-:-:S02]  /*5b30*/  FMNMX.FTZ R20, R176, R165, !PT ;  /* 0x000000a5b0147209 */ /* 0x000fc40007810000 */
[----:B------:R-:W-:Y:S02]  /*5b40*/  FMNMX.FTZ R13, R196, R13, !PT ;  /* 0x0000000dc40d7209 */ /* 0x000fe40007810000 */
[----:B------:R-:W-:Y:S01]  /*5b50*/  FMNMX.FTZ R165, R161, R20, !PT ;  /* 0x00000014a1a57209 */ /* 0x000fe20007810000 */
[----:B------:R-:W1:Y:S01]  /*5b60*/  MUFU.TANH R228, R228 ;  /* 0x000000e400e47308 */ /* 0x000e620000002400 */
[----:B--2---:R-:W-:Y:S02]  /*5b70*/  FSEL R230, R230, -INF , P3 ;  /* 0xff800000e6e67808 */ /* 0x004fe40001800000 */
[----:B------:R-:W-:Y:S02]  /*5b80*/  ISETP.GT.AND P5, PT, R166, 0x28, PT ;  /* 0x00000028a600780c */ /* 0x000fe40003fa4270 */
[----:B------:R-:W-:Y:S02]  /*5b90*/  FMNMX.FTZ R20, R230, R13, !PT ;  /* 0x0000000de6147209 */ /* 0x000fe40007810000 */
[----:B------:R-:W-:Y:S01]  /*5ba0*/  ISETP.GT.AND P2, PT, R166, 0x29, PT ;  /* 0x00000029a600780c */ /* 0x000fe20003f44270 */
[----:B------:R-:W2:Y:S01]  /*5bb0*/  MUFU.TANH R229, R229 ;  /* 0x000000e500e57308 */ /* 0x000ea20000002400 */
[----:B0-----:R-:W-:-:S02]  /*5bc0*/  FSEL R227, R227, -INF , P6 ;  /* 0xff800000e3e37808 */ /* 0x001fc40003000000 */
[----:B------:R-:W-:Y:S02]  /*5bd0*/  FMNMX.FTZ R165, R160, R165, !PT ;  /* 0x000000a5a0a57209 */ /* 0x000fe40007810000 */
[----:B------:R-:W-:Y:S02]  /*5be0*/  FMNMX.FTZ R13, R227, R20, !PT ;  /* 0x00000014e30d7209 */ /* 0x000fe40007810000 */
[----:B------:R-:W-:Y:S01]  /*5bf0*/  ISETP.GT.AND P3, PT, R166, 0x30, PT ;  /* 0x00000030a600780c */ /* 0x000fe20003f64270 */
[----:B------:R-:W0:Y:S01]  /*5c00*/  MUFU.TANH R226, R226 ;  /* 0x000000e200e27308 */ /* 0x000e220000002400 */
[----:B-1----:R-:W-:Y:S02]  /*5c10*/  FSEL R228, R228, -INF , P5 ;  /* 0xff800000e4e47808 */ /* 0x002fe40002800000 */
[----:B------:R-:W-:Y:S02]  /*5c20*/  FMNMX.FTZ R164, R162, R165, !PT ;  /* 0x000000a5a2a47209 */ /* 0x000fe40007810000 */
[----:B------:R-:W-:-:S02]  /*5c30*/  FMNMX.FTZ R20, R228, R13, !PT ;  /* 0x0000000de4147209 */ /* 0x000fc40007810000 */
[C---:B------:R-:W-:Y:S01]  /*5c40*/  ISETP.GT.AND P6, PT, R166.reuse, 0x31, PT ;  /* 0x00000031a600780c */ /* 0x040fe20003fc4270 */
[----:B------:R-:W1:Y:S01]  /*5c50*/  MUFU.TANH R223, R223 ;  /* 0x000000df00df7308 */ /* 0x000e620000002400 */
[----:B--2---:R-:W-:Y:S02]  /*5c60*/  FSEL R229, R229, -INF , P2 ;  /* 0xff800000e5e57808 */ /* 0x004fe40001000000 */
[----:B------:R-:W-:Y:S02]  /*5c70*/  FMNMX.FTZ R165, R163, R164, !PT ;  /* 0x000000a4a3a57209 */ /* 0x000fe40007810000 */
        /* <DEDUP_REMOVED lines=11> */
[----:B------:R-:W-:Y:S01]  /*5d30*/  ISETP.GT.AND P3, PT, R166, 0x40, PT ;  /* 0x00000040a600780c */ /* 0x000fe20003f64270 */
        /* <DEDUP_REMOVED lines=23> */
[----:B------:R-:W-:-:S03]  /*5eb0*/  FMNMX.FTZ R13, R213, R20, !PT ;  /* 0x00000014d50d7209 */ /* 0x000fc60007810000 */
[----:B------:R-:W0:Y:S01]  /*5ec0*/  MUFU.TANH R174, R174 ;  /* 0x000000ae00ae7308 */ /* 0x000e220000002400 */
[----:B-1----:R-:W-:Y:S02]  /*5ed0*/  FSEL R214, R191, -INF , P2 ;  /* 0xff800000bfd67808 */ /* 0x002fe40001000000 */
[----:B------:R-:W-:Y:S02]  /*5ee0*/  ISETP.GT.AND P2, PT, R166, 0x51, PT ;  /* 0x00000051a600780c */ /* 0x000fe40003f44270 */
[----:B------:R-:W-:-:S03]  /*5ef0*/  FMNMX.FTZ R20, R214, R13, !PT ;  /* 0x0000000dd6147209 */ /* 0x000fc60007810000 */
[----:B------:R-:W1:Y:S01]  /*5f00*/  MUFU.TANH R184, R195 ;  /* 0x000000c300b87308 */ /* 0x000e620000002400 */
[----:B--2---:R-:W-:Y:S01]  /*5f10*/  FSEL R182, R175, -INF , P4 ;  /* 0xff800000afb67808 */ /* 0x004fe20002000000 */
[----:B------:R-:W-:Y:S01]  /*5f20*/  IMAD.U32 R175, RZ, RZ, UR4 ;  /* 0x00000004ffaf7e24 */ /* 0x000fe2000f8e00ff */
[----:B------:R-:W-:Y:S02]  /*5f30*/  UIMAD UR4, UR36, 0xc00, UR38 ;  /* 0x00000c00240478a4 */ /* 0x000fe4000f8e0226 */
[----:B------:R-:W-:-:S03]  /*5f40*/  FMNMX.FTZ R165, R182, R165, !PT ;  /* 0x000000a5b6a57209 */ /* 0x000fc60007810000 */
[----:B------:R-:W2:Y:S01]  /*5f50*/  MUFU.TANH R170, R170 ;  /* 0x000000aa00aa7308 */ /* 0x000ea20000002400 */
[----:B0-----:R-:W-:Y:S01]  /*5f60*/  FSEL R183, R174, -INF , P3 ;  /* 0xff800000aeb77808 */ /* 0x001fe20001800000 */
[----:B------:R-:W-:Y:S01]  /*5f70*/  UMOV UR10, UR4 ;  /* 0x00000004000a7c82 */ /* 0x000fe20008000000 */
[----:B------:R-:W-:Y:S01]  /*5f80*/  ISETP.GT.AND P3, PT, R166, 0x58, PT ;  /* 0x00000058a600780c */ /* 0x000fe20003f64270 */
[----:B------:R-:W0:Y:S01]  /*5f90*/  SHFL.BFLY PT, R174, R165, 0x2, 0x1f ;  /* 0x0c401f00a5ae7f89 */ /* 0x000e2200000e0000 */
[----:B------:R-:W-:-:S03]  /*5fa0*/  FMNMX.FTZ R13, R183, R20, !PT ;  /* 0x00000014b70d7209 */ /* 0x000fc60007810000 */
[----:B------:R-:W3:Y:S01]  /*5fb0*/  MUFU.TANH R167, R167 ;  /* 0x000000a700a77308 */ /* 0x000ee20000002400 */
[----:B-1----:R-:W-:Y:S02]  /*5fc0*/  FSEL R184, R184, -INF , P2 ;  /* 0xff800000b8b87808 */ /* 0x002fe40001000000 */
[----:B------:R-:W-:Y:S02]  /*5fd0*/  ISETP.GT.AND P2, PT, R166, 0x59, PT ;  /* 0x00000059a600780c */ /* 0x000fe40003f44270 */
[----:B------:R-:W-:Y:S02]  /*5fe0*/  FMNMX.FTZ R20, R184, R13, !PT ;  /* 0x0000000db8147209 */ /* 0x000fe40007810000 */
[----:B--2---:R-:W-:-:S04]  /*5ff0*/  FSEL R185, R170, -INF , P3 ;  /* 0xff800000aab97808 */ /* 0x004fc80001800000 */
[----:B------:R-:W-:Y:S02]  /*6000*/  FMNMX.FTZ R13, R185, R20, !PT ;  /* 0x00000014b90d7209 */ /* 0x000fe40007810000 */
[----:B------:R-:W1:Y:S01]  /*6010*/  LDC R20, c[0x0][0xa80] ;  /* 0x0002a000ff147b82 */ /* 0x000e620000000800 */
[----:B---3--:R-:W-:Y:S02]  /*6020*/  FSEL R186, R167, -INF , P2 ;  /* 0xff800000a7ba7808 */ /* 0x008fe40001000000 */
[----:B0-----:R-:W-:Y:S02]  /*6030*/  FMNMX.FTZ R174, R165, R174, !PT ;  /* 0x000000aea5ae7209 */ /* 0x001fe40007810000 */
[----:B------:R-:W-:-:S03]  /*6040*/  FMNMX.FTZ R164, R186, R13, !PT ;  /* 0x0000000dbaa47209 */ /* 0x000fc60007810000 */
[----:B------:R-:W0:Y:S04]  /*6050*/  SHFL.BFLY PT, R13, R174, 0x1, 0x1f ;  /* 0x0c201f00ae0d7f89 */ /* 0x000e2800000e0000 */
[----:B------:R-:W2:Y:S01]  /*6060*/  SHFL.BFLY PT, R167, R164, 0x2, 0x1f ;  /* 0x0c401f00a4a77f89 */ /* 0x000ea200000e0000 */
[----:B0-----:R-:W-:Y:S02]  /*6070*/  FMNMX.FTZ R13, R174, R13, !PT ;  /* 0x0000000dae0d7209 */ /* 0x001fe40007810000 */
[----:B--2---:R-:W-:-:S03]  /*6080*/  FMNMX.FTZ R167, R164, R167, !PT ;  /* 0x000000a7a4a77209 */ /* 0x004fc60007810000 */
[C---:B-1----:R-:W-:Y:S01]  /*6090*/  FMUL.FTZ R187, R13.reuse, R20 ;  /* 0x000000140dbb7220 */ /* 0x042fe20000410000 */
[----:B------:R-:W-:Y:S01]  /*60a0*/  FSETP.NEU.FTZ.AND P2, PT, R13, -INF , PT ;  /* 0xff8000000d00780b */ /* 0x000fe20003f5d000 */
[----:B------:R-:W0:Y:S03]  /*60b0*/  SHFL.BFLY PT, R166, R167, 0x1, 0x1f ;  /* 0x0c201f00a7a67f89 */ /* 0x000e2600000e0000 */
[----:B------:R-:W-:-:S05]  /*60c0*/  FSEL R187, R187, RZ, P2 ;  /* 0x000000ffbbbb7208 */ /* 0x000fca0001000000 */
[-CC-:B------:R-:W-:Y:S01]  /*60d0*/  FFMA.FTZ R170, R21, R20.reuse, -R187.reuse ;  /* 0x0000001415aa7223 */ /* 0x180fe200000108bb */
[-CC-:B------:R-:W-:Y:S01]  /*60e0*/  FFMA.FTZ R165, R153, R20.reuse, -R187.reuse ;  /* 0x0000001499a57223 */ /* 0x180fe200000108bb */
[----:B------:R-:W-:Y:S01]  /*60f0*/  FSEL R153, R13, RZ, P2 ;  /* 0x000000ff0d997208 */ /* 0x000fe20001000000 */
[-CC-:B------:R-:W-:Y:S01]  /*6100*/  FFMA.FTZ R190, R217, R20.reuse, -R187.reuse ;  /* 0x00000014d9be7223 */ /* 0x180fe200000108bb */
[----:B------:R1:W-:Y:S01]  /*6110*/  MUFU.EX2 R164, R170 ;  /* 0x000000aa00a47308 */ /* 0x0003e20000000800 */
[-CC-:B------:R-:W-:Y:S01]  /*6120*/  FFMA.FTZ R191, R216, R20.reuse, -R187.reuse ;  /* 0x00000014d8bf7223 */ /* 0x180fe200000108bb */
[-CC-:B------:R-:W-:Y:S01]  /*6130*/  FFMA.FTZ R195, R215, R20.reuse, -R187.reuse ;  /* 0x00000014d7c37223 */ /* 0x180fe200000108bb */
[----:B------:R-:W-:Y:S01]  /*6140*/  FADD.FTZ R153, -R153, R212 ;  /* 0x000000d499997221 */ /* 0x000fe20000010100 */
[-CC-:B------:R-:W-:Y:S01]  /*6150*/  FFMA.FTZ R173, R173, R20.reuse, -R187.reuse ;  /* 0x00000014adad7223 */ /* 0x180fe200000108bb */
[-CC-:B------:R-:W-:Y:S01]  /*6160*/  FFMA.FTZ R171, R171, R20.reuse, -R187.reuse ;  /* 0x00000014abab7223 */ /* 0x180fe200000108bb */
[-CC-:B------:R-:W-:Y:S01]  /*6170*/  FFMA.FTZ R172, R172, R20.reuse, -R187.reuse ;  /* 0x00000014acac7223 */ /* 0x180fe200000108bb */
[-C--:B------:R-:W-:Y:S01]  /*6180*/  FMUL.FTZ R177, R153, R20.reuse ;  /* 0x0000001499b17220 */ /* 0x080fe20000410000 */
        /* <DEDUP_REMOVED lines=8> */
[-CC-:B------:R-:W-:Y:S01]  /*6210*/  FFMA.FTZ R166, R154, R20.reuse, -R187.reuse ;  /* 0x000000149aa67223 */ /* 0x180fe200000108bb */
[----:B------:R-:W0:Y:S01]  /*6220*/  MUFU.EX2 R177, R177 ;  /* 0x000000b100b17308 */ /* 0x000e220000000800 */
[C---:B------:R-:W-:Y:S01]  /*6230*/  FSETP.NEU.FTZ.AND P3, PT, R21.reuse, -INF , PT ;  /* 0xff8000001500780b */ /* 0x040fe20003f7d000 */
[-C--:B------:R-:W-:Y:S01]  /*6240*/  FMUL.FTZ R188, R21, R20.reuse ;  /* 0x0000001415bc7220 */ /* 0x080fe20000410000 */
[-CC-:B------:R-:W-:Y:S01]  /*6250*/  FFMA.FTZ R158, R158, R20.reuse, -R187.reuse ;  /* 0x000000149e9e7223 */ /* 0x180fe200000108bb */
[-CC-:B------:R-:W-:Y:S01]  /*6260*/  FFMA.FTZ R157, R157, R20.reuse, -R187.reuse ;  /* 0x000000149d9d7223 */ /* 0x180fe200000108bb */
[----:B------:R-:W-:Y:S01]  /*6270*/  FSEL R152, R21, RZ, P3 ;  /* 0x000000ff15987208 */ /* 0x000fe20001800000 */
[-CC-:B------:R-:W-:Y:S01]  /*6280*/  FFMA.FTZ R159, R159, R20.reuse, -R187.reuse ;  /* 0x000000149f9f7223 */ /* 0x180fe200000108bb */
[----:B------:R-:W-:Y:S01]  /*6290*/  FSEL R188, R188, RZ, P3 ;  /* 0x000000ffbcbc7208 */ /* 0x000fe20001800000 */
[----:B------:R-:W-:Y:S01]  /*62a0*/  MUFU.EX2 R166, R166 ;  /* 0x000000a600a67308 */ /* 0x000fe20000000800 */
[-CC-:B------:R-:W-:Y:S01]  /*62b0*/  FFMA.FTZ R179, R179, R20.reuse, -R187.reuse ;  /* 0x00000014b3b37223 */ /* 0x180fe200000108bb */
[-CC-:B------:R-:W-:Y:S01]  /*62c0*/  FFMA.FTZ R180, R180, R20.reuse, -R187.reuse ;  /* 0x00000014b4b47223 */ /* 0x180fe200000108bb */
[-C--:B------:R-:W-:Y:S01]  /*62d0*/  FFMA.FTZ R181, R181, R20.reuse, -R187 ;  /* 0x00000014b5b57223 */ /* 0x080fe200000108bb */
[----:B-1----:R-:W-:Y:S01]  /*62e0*/  FFMA.FTZ R170, R155, R20, -R188 ;  /* 0x000000149baa7223 */ /* 0x002fe200000108bc */
[----:B------:R-:W-:Y:S01]  /*62f0*/  FADD.FTZ R155, -R152, R211 ;  /* 0x000000d3989b7221 */ /* 0x000fe20000010100 */
[----:B------:R-:W-:-:S02]  /*6300*/  @!P1 VIADD R152, R175, 0x32440 ;  /* 0x00032440af989836 */ /* 0x000fc40000000000 */
[-CC-:B------:R-:W-:Y:S01]  /*6310*/  FFMA.FTZ R174, R156, R20.reuse, -R188.reuse ;  /* 0x000000149cae7223 */ /* 0x180fe200000108bc */
[----:B------:R-:W-:Y:S01]  /*6320*/  IADD3 R156, -R234, 0xb, RZ ;  /* 0x0000000bea9c7810 */ /* 0x000fe20007ffe1ff */
[-C--:B------:R-:W-:Y:S01]  /*6330*/  FMUL.FTZ R178, R155, R20.reuse ;  /* 0x000000149bb27220 */ /* 0x080fe20000410000 */
[-C--:B------:R-:W-:Y:S01]  /*6340*/  FFMA.FTZ R168, R168, R20.reuse, -R188 ;  /* 0x00000014a8a87223 */ /* 0x080fe200000108bc */
[----:B------:R-:W-:Y:S01]  /*6350*/  @!P1 PRMT R152, RZ, 0x654, R152 ;  /* 0x00000654ff989816 */ /* 0x000fe20000000098 */
[--C-:B------:R-:W-:Y:S01]  /*6360*/  FFMA.FTZ R169, R169, R20, -R188.reuse ;  /* 0x00000014a9a97223 */ /* 0x100fe200000108bc */
[----:B------:R1:W-:Y:S06]  /*6370*/  BAR.ARV R156, 0x100 ;  /* 0x0004009c0000751d */ /* 0x0003ec0000002000 */
[----:B------:R2:W-:Y:S01]  /*6380*/  @!P1 SYNCS.ARRIVE.TRANS64.RED.A1T0 RZ, [R152+URZ], RZ ;  /* 0x000000ff98ff99a7 */ /* 0x0005e2000810043f */
[----:B------:R-:W3:Y:S01]  /*6390*/  MUFU.EX2 R178, R178 ;  /* 0x000000b200b27308 */ /* 0x000ee20000000800 */
[----:B------:R4:W-:Y:S01]  /*63a0*/  BAR.SYNC.DEFER_BLOCKING R189, 0x100 ;  /* 0x000400bd0000751d */ /* 0x0009e20000010000 */
[-C--:B0-----:R-:W-:Y:S01]  /*63b0*/  FMUL.FTZ R24, R24, R177.reuse ;  /* 0x000000b118187220 */ /* 0x081fe20000410000 */
        /* <DEDUP_REMOVED lines=133> */
[--C-:B----4-:R-:W-:Y:S01]  /*6c10*/  FFMA.FTZ R189, R222, R20, -R187.reuse ;  /* 0x00000014debd7223 */ /* 0x110fe200000108bb */
[----:B0-----:R-:W-:Y:S01]  /*6c20*/  F2FP.F16.F32.PACK_AB R154, R167, R166 ;  /* 0x000000a6a79a723e */ /* 0x001fe200000000ff */
[--C-:B------:R-:W-:Y:S01]  /*6c30*/  FFMA.FTZ R192, R192, R20, -R188.reuse ;  /* 0x00000014c0c07223 */ /* 0x100fe200000108bc */
[----:B-----5:R-:W-:Y:S01]  /*6c40*/  F2FP.F16.F32.PACK_AB R153, R169, R168 ;  /* 0x000000a8a999723e */ /* 0x020fe200000000ff */
[--C-:B------:R-:W-:Y:S01]  /*6c50*/  FFMA.FTZ R193, R193, R20, -R188.reuse ;  /* 0x00000014c1c17223 */ /* 0x100fe200000108bc */
[----:B-1----:R-:W-:Y:S01]  /*6c60*/  F2FP.F16.F32.PACK_AB R155, R174, R170 ;  /* 0x000000aaae9b723e */ /* 0x002fe200000000ff */
[-CC-:B------:R-:W-:Y:S01]  /*6c70*/  FFMA.FTZ R194, R194, R20.reuse, -R188.reuse ;  /* 0x00000014c2c27223 */ /* 0x180fe200000108bc */
[-CC-:B------:R-:W-:Y:S01]  /*6c80*/  FFMA.FTZ R196, R196, R20.reuse, -R188.reuse ;  /* 0x00000014c4c47223 */ /* 0x180fe200000108bc */
[----:B------:R-:W-:Y:S01]  /*6c90*/  MUFU.EX2 R189, R189 ;  /* 0x000000bd00bd7308 */ /* 0x000fe20000000800 */
[----:B------:R-:W-:Y:S01]  /*6ca0*/  WARPGROUP.ARRIVE ;  /* 0x00000000000079c5 */ /* 0x000fe20000000000 */
[-CC-:B------:R-:W-:Y:S01]  /*6cb0*/  FFMA.FTZ R211, R230, R20.reuse, -R188.reuse ;  /* 0x00000014e6d37223 */ /* 0x180fe200000108bc */
[-CC-:B------:R-:W-:Y:S01]  /*6cc0*/  FFMA.FTZ R212, R227, R20.reuse, -R188.reuse ;  /* 0x00000014e3d47223 */ /* 0x180fe200000108bc */
[-CC-:B------:R-:W-:Y:S01]  /*6cd0*/  FFMA.FTZ R215, R228, R20.reuse, -R188.reuse ;  /* 0x00000014e4d77223 */ /* 0x180fe200000108bc */
[-CC-:B------:R-:W-:Y:S01]  /*6ce0*/  FFMA.FTZ R216, R229, R20.reuse, -R188.reuse ;  /* 0x00000014e5d87223 */ /* 0x180fe200000108bc */
[-CC-:B------:R-:W-:Y:S01]  /*6cf0*/  FFMA.FTZ R222, R223, R20.reuse, -R188.reuse ;  /* 0x00000014dfde7223 */ /* 0x180fe200000108bc */
[----:B------:R-:W-:Y:S01]  /*6d00*/  HGMMA.64x256x16.F32 R24, R152, gdesc[UR8].tnspB, R24, gsb0 ;  /* 0x43e0000898187df0 */ /* 0x000fe20008000818 */
[----:B------:R-:W0:Y:S01]  /*6d10*/  MUFU.EX2 R190, R190 ;  /* 0x000000be00be7308 */ /* 0x000e220000000800 */
[----:B------:R-:W-:Y:S01]  /*6d20*/  UIADD3 UR10, UR4, 0x80, URZ ;  /* 0x00000080040a7890 */ /* 0x000fe2000fffe03f */
[-CC-:B------:R-:W-:Y:S01]  /*6d30*/  FFMA.FTZ R223, R224, R20.reuse, -R188.reuse ;  /* 0x00000014e0df7223 */ /* 0x180fe200000108bc */
[----:B------:R-:W-:Y:S01]  /*6d40*/  UMOV UR11, 0x40000040 ;  /* 0x40000040000b7882 */ /* 0x000fe20000000000 */
        /* <DEDUP_REMOVED lines=8> */
[-C--:B------:R-:W-:Y:S01]  /*6dd0*/  FFMA.FTZ R182, R182, R20.reuse, -R187 ;  /* 0x00000014b6b67223 */ /* 0x080fe200000108bb */
[-CC-:B------:R-:W-:Y:S01]  /*6de0*/  FFMA.FTZ R183, R183, R20.reuse, -R188.reuse ;  /* 0x00000014b7b77223 */ /* 0x180fe200000108bc */
[-CC-:B------:R-:W-:Y:S01]  /*6df0*/  FFMA.FTZ R184, R184, R20.reuse, -R188.reuse ;  /* 0x00000014b8b87223 */ /* 0x180fe200000108bc */
[-CC-:B------:R-:W-:Y:S01]  /*6e00*/  FFMA.FTZ R185, R185, R20.reuse, -R188.reuse ;  /* 0x00000014b9b97223 */ /* 0x180fe200000108bc */
[----:B------:R-:W-:Y:S01]  /*6e10*/  MUFU.EX2 R195, R195 ;  /* 0x000000c300c37308 */ /* 0x000fe20000000800 */
[----:B------:R-:W-:Y:S01]  /*6e20*/  FFMA.FTZ R186, R186, R20, -R188 ;  /* 0x00000014baba7223 */ /* 0x000fe200000108bc */
[----:B------:R-:W-:Y:S01]  /*6e30*/  FFMA.FTZ R0, R177, R0, R164 ;  /* 0x00000000b1007223 */ /* 0x000fe200000100a4 */
[----:B------:R-:W-:Y:S01]  /*6e40*/  FFMA.FTZ R12, R178, R12, R168 ;  /* 0x0000000cb20c7223 */ /* 0x000fe200000100a8 */
[----:B------:R-:W-:Y:S01]  /*6e50*/  ISETP.LT.AND P2, PT, R210, UR7, PT ;  /* 0x00000007d2007c0c */ /* 0x000fe2000bf41270 */
[----:B------:R-:W-:-:S02]  /*6e60*/  @!P1 VIADD R175, R175, 0x32460 ;  /* 0x00032460afaf9836 */ /* 0x000fc40000000000 */
[----:B------:R-:W-:Y:S01]  /*6e70*/  FADD.FTZ R165, R165, R0 ;  /* 0x00000000a5a57221 */ /* 0x000fe20000010000 */
[----:B------:R-:W-:Y:S01]  /*6e80*/  FADD.FTZ R169, R169, R12 ;  /* 0x0000000ca9a97221 */ /* 0x000fe20000010000 */
[----:B------:R-:W-:Y:S01]  /*6e90*/  MUFU.EX2 R192, R192 ;  /* 0x000000c000c07308 */ /* 0x000fe20000000800 */
[----:B------:R-:W-:Y:S01]  /*6ea0*/  UIADD3 UR7, UR7, -0x1, URZ ;  /* 0xffffffff07077890 */ /* 0x000fe2000fffe03f */
[----:B------:R-:W-:Y:S01]  /*6eb0*/  FADD.FTZ R166, R166, R165 ;  /* 0x000000a5a6a67221 */ /* 0x000fe20000010000 */
[----:B------:R-:W-:Y:S01]  /*6ec0*/  FADD.FTZ R169, R170, R169 ;  /* 0x000000a9aaa97221 */ /* 0x000fe20000010000 */
[----:B------:R-:W-:Y:S02]  /*6ed0*/  @!P1 PRMT R175, RZ, 0x654, R175 ;  /* 0x00000654ffaf9816 */ /* 0x000fe400000000af */
[----:B------:R-:W-:Y:S01]  /*6ee0*/  FADD.FTZ R166, R167, R166 ;  /* 0x000000a6a7a67221 */ /* 0x000fe20000010000 */
[----:B------:R-:W-:Y:S01]  /*6ef0*/  FADD.FTZ R169, R174, R169 ;  /* 0x000000a9aea97221 */ /* 0x000fe20000010000 */
[----:B------:R-:W1:Y:S08]  /*6f00*/  MUFU.EX2 R193, R193 ;  /* 0x000000c100c17308 */ /* 0x000e700000000800 */
[----:B------:R-:W-:Y:S08]  /*6f10*/  MUFU.EX2 R194, R194 ;  /* 0x000000c200c27308 */ /* 0x000ff00000000800 */
[----:B------:R-:W2:Y:S08]  /*6f20*/  MUFU.EX2 R196, R196 ;  /* 0x000000c400c47308 */ /* 0x000eb00000000800 */
[----:B------:R-:W3:Y:S08]  /*6f30*/  MUFU.EX2 R173, R173 ;  /* 0x000000ad00ad7308 */ /* 0x000ef00000000800 */
        /* <DEDUP_REMOVED lines=27> */
[----:B0-----:R-:W-:-:S05]  /*70f0*/  F2FP.F16.F32.PACK_AB R152, R190, R189 ;  /* 0x000000bdbe98723e */ /* 0x001fca00000000ff */
[----:B------:R-:W-:Y:S01]  /*7100*/  MUFU.EX2 R182, R182 ;  /* 0x000000b600b67308 */ /* 0x000fe20000000800 */
[----:B-1----:R-:W-:Y:S01]  /*7110*/  F2FP.F16.F32.PACK_AB R153, R193, R192 ;  /* 0x000000c0c199723e */ /* 0x002fe200000000ff */
[----:B------:R-:W-:Y:S01]  /*7120*/  FADD.FTZ R189, R189, R166 ;  /* 0x000000a6bdbd7221 */ /* 0x000fe20000010000 */
[----:B------:R-:W-:Y:S01]  /*7130*/  F2FP.F16.F32.PACK_AB R154, R195, R191 ;  /* 0x000000bfc39a723e */ /* 0x000fe200000000ff */
[----:B------:R-:W-:Y:S01]  /*7140*/  FADD.FTZ R192, R192, R169 ;  /* 0x000000a9c0c07221 */ /* 0x000fe20000010000 */
[----:B--2---:R-:W-:Y:S01]  /*7150*/  F2FP.F16.F32.PACK_AB R155, R196, R194 ;  /* 0x000000c2c49b723e */ /* 0x004fe200000000ff */
        /* <DEDUP_REMOVED lines=8> */
[----:B------:R-:W0:Y:S01]  /*71e0*/  MUFU.EX2 R184, R184 ;  /* 0x000000b800b87308 */ /* 0x000e220000000800 */
[----:B------:R-:W-:Y:S01]  /*71f0*/  UMOV UR11, 0x40000040 ;  /* 0x40000040000b7882 */ /* 0x000fe20000000000 */
[----:B------:R-:W-:Y:S01]  /*7200*/  FADD.FTZ R190, R195, R190 ;  /* 0x000000bec3be7221 */ /* 0x000fe20000010000 */
[----:B------:R-:W-:-:S03]  /*7210*/  FADD.FTZ R196, R196, R193 ;  /* 0x000000c1c4c47221 */ /* 0x000fc60000010000 */
[----:B---3--:R-:W-:Y:S02]  /*7220*/  FADD.FTZ R190, R173, R190 ;  /* 0x000000beadbe7221 */ /* 0x008fe40000010000 */
[----:B------:R-:W-:Y:S08]  /*7230*/  MUFU.EX2 R185, R185 ;  /* 0x000000b900b97308 */ /* 0x000ff00000000800 */
[----:B------:R-:W1:Y:S01]  /*7240*/  MUFU.EX2 R186, R186 ;  /* 0x000000ba00ba7308 */ /* 0x000e620000000800 */
[----:B------:R-:W-:-:S02]  /*7250*/  WARPGROUP.DEPBAR.LE gsb0, 0x0 ;  /* 0x00008000000079c5 */ /* 0x000fc40000010000 */
[C---:B----4-:R-:W-:Y:S01]  /*7260*/  F2FP.F16.F32.PACK_AB R152, R171.reuse, R173 ;  /* 0x000000adab98723e */ /* 0x050fe200000000ff */
[----:B------:R-:W-:Y:S01]  /*7270*/  FADD.FTZ R171, R171, R190 ;  /* 0x000000beabab7221 */ /* 0x000fe20000010000 */
[----:B-----5:R-:W-:Y:S01]  /*7280*/  F2FP.F16.F32.PACK_AB R153, R212, R211 ;  /* 0x000000d3d499723e */ /* 0x020fe200000000ff */
[----:B------:R-:W-:Y:S01]  /*7290*/  FADD.FTZ R211, R211, R196 ;  /* 0x000000c4d3d37221 */ /* 0x000fe20000010000 */
[----:B------:R-:W-:Y:S01]  /*72a0*/  F2FP.F16.F32.PACK_AB R154, R176, R172 ;  /* 0x000000acb09a723e */ /* 0x000fe200000000ff */
[----:B------:R-:W-:Y:S01]  /*72b0*/  FADD.FTZ R171, R172, R171 ;  /* 0x000000abacab7221 */ /* 0x000fe20000010000 */
[----:B------:R-:W-:Y:S01]  /*72c0*/  F2FP.F16.F32.PACK_AB R155, R216, R215 ;  /* 0x000000d7d89b723e */ /* 0x000fe200000000ff */
[----:B------:R-:W-:Y:S01]  /*72d0*/  FADD.FTZ R212, R212, R211 ;  /* 0x000000d3d4d47221 */ /* 0x000fe20000010000 */
[----:B------:R-:W-:Y:S02]  /*72e0*/  IMAD.MOV.U32 R211, RZ, RZ, R21 ;  /* 0x000000ffffd37224 */ /* 0x000fe400078e0015 */
[----:B------:R-:W-:Y:S01]  /*72f0*/  FADD.FTZ R176, R176, R171 ;  /* 0x000000abb0b07221 */ /* 0x000fe20000010000 */
[----:B------:R-:W-:Y:S01]  /*7300*/  WARPGROUP.ARRIVE ;  /* 0x00000000000079c5 */ /* 0x000fe20000000000 */
[----:B------:R-:W-:Y:S01]  /*7310*/  FADD.FTZ R215, R215, R212 ;  /* 0x000000d4d7d77221 */ /* 0x000fe20000010000 */
[----:B------:R-:W-:-:S03]  /*7320*/  IMAD.MOV.U32 R212, RZ, RZ, R13 ;  /* 0x000000ffffd47224 */ /* 0x000fc600078e000d */
[----:B------:R-:W-:Y:S01]  /*7330*/  FADD.FTZ R216, R216, R215 ;  /* 0x000000d7d8d87221 */ /* 0x000fe20000010000 */
        /* <DEDUP_REMOVED lines=55> */
.L_x_4146:
[----:B------:R-:W-:-:S13]  /*76b0*/  ISETP.LE.AND P2, PT, RZ, UR7, PT ;  /* 0x00000007ff007c0c */ /* 0x000fda000bf43270 */
[----:B------:R-:W-:Y:S05]  /*76c0*/  @!P2 BRA `(.L_x_4156) ;  /* 0x00000028004ca947 */ /* 0x000fea0003800000 */
[----:B------:R-:W-:Y:S01]  /*76d0*/  IMAD.MOV.U32 R204, RZ, RZ, R21 ;  /* 0x000000ffffcc7224 */ /* 0x000fe200078e0015 */
[----:B------:R-:W-:Y:S01]  /*76e0*/  ULDC UR4, c[0x0][0xad0] ;  /* 0x0002b40000047ab9 */ /* 0x000fe20000000800 */
[----:B------:R-:W-:-:S07]  /*76f0*/  IMAD.MOV.U32 R201, RZ, RZ, R13 ;  /* 0x000000ffffc97224 */ /* 0x000fce00078e000d */
.L_x_4165:
[----:B------:R-:W-:-:S04]  /*7700*/  UIADD3 UR36, UR36, 0x1, URZ ;  /* 0x0000000124247890 */ /* 0x000fc8000fffe03f */
[----:B------:R-:W-:-:S04]  /*7710*/  UISETP.NE.AND UP0, UPT, UR36, 0x2, UPT ;  /* 0x000000022400788c */ /* 0x000fc8000bf05270 */
[----:B------:R-:W-:Y:S02]  /*7720*/  USEL UR5, URZ, 0x1, UP0 ;  /* 0x000000013f057887 */ /* 0x000fe40008000000 */
[----:B------:R-:W-:Y:S02]  /*7730*/  USEL UR36, UR36, URZ, UP0 ;  /* 0x0000003f24247287 */ /* 0x000fe40008000000 */
[----:B------:R-:W-:Y:S01]  /*7740*/  ULOP3.LUT UR37, UR37, UR5, URZ, 0x3c, !UPT ;  /* 0x0000000525257292 */ /* 0x000fe2000f8e3c3f */
[----:B------:R-:W-:Y:S11]  /*7750*/  @!P0 BRA `(.L_x_4157) ;  /* 0x0000000000048947 */ /* 0x000ff60003800000 */
[----:B------:R-:W-:Y:S01]  /*7760*/  BPT.TRAP 0x1 ;  /* 0x000000040000795c */ /* 0x000fe20000300000 */
.L_x_4157:
[----:B------:R-:W1:Y:S01]  /*7770*/  S2UR UR6, SR_CgaCtaId ;  /* 0x00000000000679c3 */ /* 0x000e620000008800 */
[----:B------:R-:W-:Y:S01]  /*7780*/  UMOV UR5, 0x400 ;  /* 0x0000040000057882 */ /* 0x000fe20000000000 */
[----:B------:R-:W-:-:S05]  /*7790*/  IMAD.U32 R13, RZ, RZ, UR37 ;  /* 0x00000025ff0d7e24 */ /* 0x000fca000f8e00ff */
[----:B------:R-:W-:Y:S01]  /*77a0*/  SHF.L.U32 R13, R13, 0x1f, RZ ;  /* 0x0000001f0d0d7819 */ /* 0x000fe200000006ff */
[----:B-1----:R-:W-:-:S04]  /*77b0*/  ULEA UR5, UR6, UR5, 0x18 ;  /* 0x0000000506057291 */ /* 0x002fc8000f8ec03f */
[----:B------:R-:W-:-:S09]  /*77c0*/  ULEA UR5, UR36, UR5, 0x3 ;  /* 0x0000000524057291 */ /* 0x000fd2000f8e183f */
[----:B------:R1:W2:Y:S01]  /*77d0*/  SYNCS.PHASECHK.TRANS64.TRYWAIT P2, [UR5+0x32430], R13 ;  /* 0x0324300dff0075a7 */ /* 0x0002a20008040145 */
[----:B------:R-:W-:Y:S05]  /*77e0*/  @!P0 BRA `(.L_x_4158) ;  /* 0x0000000000048947 */ /* 0x000fea0003800000 */
[----:B------:R-:W-:Y:S01]  /*77f0*/  BPT.TRAP 0x1 ;  /* 0x000000040000795c */ /* 0x000fe20000300000 */
.L_x_4158:
[----:B--2---:R-:W-:Y:S05]  /*7800*/  @P2 BRA `(.L_x_4159) ;  /* 0x0000000000082947 */ /* 0x004fea0003800000 */
[----:B------:R-:W2:Y:S02]  /*7810*/  SYNCS.PHASECHK.TRANS64.TRYWAIT P2, [UR5+0x32430], R13 ;  /* 0x0324300dff0075a7 */ /* 0x000ea40008040145 */
[----:B--2---:R-:W-:Y:S05]  /*7820*/  @!P2 BRA `(.L_x_4160) ;  /* 0x000000ac00b0a947 */ /* 0x004fea0003800000 */
.L_x_4159:
[----:B------:R-:W-:Y:S01]  /*7830*/  R2UR UR52, R22 ;  /* 0x00000000163472ca */ /* 0x000fe200000e0000 */
[----:B------:R-:W-:Y:S01]  /*7840*/  UIMAD UR6, UR36, 0x300, UR60 ;  /* 0x00000300240678a4 */ /* 0x000fe2000f8e023c */
[----:B------:R-:W-:Y:S01]  /*7850*/  R2UR UR53, R23 ;  /* 0x00000000173572ca */ /* 0x000fe200000e0000 */
[----:B0-----:R-:W-:Y:S01]  /*7860*/  WARPGROUP.ARRIVE ;  /* 0x00000000000079c5 */ /* 0x001fe20000000000 */
        /* <DEDUP_REMOVED lines=27> */
.L_x_4161:
[----:B------:R0:W3:Y:S01]  /*7a20*/  SYNCS.PHASECHK.TRANS64.TRYWAIT P2, [UR5+0x32450], R13 ;  /* 0x0324500dff0075a7 */ /* 0x0000e20008040145 */
[----:B------:R-:W-:Y:S05]  /*7a30*/  @!P0 BRA `(.L_x_4162) ;  /* 0x0000000000048947 */ /* 0x000fea0003800000 */
[----:B------:R-:W-:Y:S01]  /*7a40*/  BPT.TRAP 0x1 ;  /* 0x000000040000795c */ /* 0x000fe20000300000 */
.L_x_4162:
[----:B---3--:R-:W-:Y:S05]  /*7a50*/  @P2 BRA `(.L_x_4163) ;  /* 0x0000000000082947 */ /* 0x008fea0003800000 */
[----:B------:R-:W3:Y:S02]  /*7a60*/  SYNCS.PHASECHK.TRANS64.TRYWAIT P2, [UR5+0x32450], R13 ;  /* 0x0324500dff0075a7 */ /* 0x000ee40008040145 */
[----:B---3--:R-:W-:Y:S05]  /*7a70*/  @!P2 BRA `(.L_x_4164) ;  /* 0x000000ac0034a947 */ /* 0x008fea0003800000 */
.L_x_4163:
        /* <DEDUP_REMOVED lines=10> */
[----:B------:R-:W-:Y:S01]  /*7b20*/  IMAD.U32 R215, RZ, RZ, UR5 ;  /* 0x00000005ffd77e24 */ /* 0x000fe2000f8e00ff */
[----:B------:R-:W-:Y:S01]  /*7b30*/  UMOV UR15, 0x40000040 ;  /* 0x40000040000f7882 */ /* 0x000fe20000000000 */
[----:B------:R-:W-:Y:S01]  /*7b40*/  UIADD3 UR18, UR6, 0x306, URZ ;  /* 0x0000030606127890 */ /* 0x000fe2000fffe03f */
[----:B------:R-:W-:Y:S01]  /*7b50*/  ISETP.LT.AND P2, PT, RZ, UR7, PT ;  /* 0x00000007ff007c0c */ /* 0x000fe2000bf41270 */
        /* <DEDUP_REMOVED lines=21> */
[----:B------:R-:W-:Y:S01]  /*7cb0*/  UIADD3 UR7, UR7, -0x1, URZ ;  /* 0xffffffff07077890 */ /* 0x000fe2000fffe03f */
        /* <DEDUP_REMOVED lines=28> */
[----:B------:R-:W-:Y:S01]  /*7e80*/  UIMAD UR6, UR36, 0xc00, UR38 ;  /* 0x00000c00240678a4 */ /* 0x000fe2000f8e0226 */
[----:B------:R-:W-:Y:S02]  /*7e90*/  WARPGROUP.DEPBAR.LE gsb0, 0x0 ;  /* 0x00008000000079c5 */ /* 0x000fe40000010000 */
        /* <DEDUP_REMOVED lines=58> */
[----:B012---:R-:W-:Y:S01]  /*8240*/  FMNMX.FTZ R13, R21, R201, !PT ;  /* 0x000000c9150d7209 */ /* 0x007fe20007810000 */
        /* <DEDUP_REMOVED lines=111> */
[----:B0-----:R-:W-:Y:S02]  /*8940*/  FMNMX.FTZ R13, R191, R20, !PT ;  /* 0x00000014bf0d7209 */ /* 0x001fe40007810000 */
[----:B------:R-:W0:Y:S05]  /*8950*/  LDC R20, c[0x0][0xa80] ;  /* 0x0002a000ff147b82 */ /* 0x000e2a0000000800 */
[----:B------:R-:W3:Y:S01]  /*8960*/  MUFU.TANH R196, R196 ;  /* 0x000000c400c47308 */ /* 0x000ee20000002400 */
[----:B-1----:R-:W-:-:S05]  /*8970*/  FMNMX.FTZ R194, R193, R194, !PT ;  /* 0x000000c2c1c27209 */ /* 0x002fca0007810000 */
[----:B------:R-:W1:Y:S02]  /*8980*/  SHFL.BFLY PT, R197, R194, 0x2, 0x1f ;  /* 0x0c401f00c2c57f89 */ /* 0x000e6400000e0000 */
[----:B------:R-:W4:Y:S01]  /*8990*/  MUFU.TANH R198, R198 ;  /* 0x000000c600c67308 */ /* 0x000f220000002400 */
[----:B--2---:R-:W-:-:S07]  /*89a0*/  FMNMX.FTZ R13, R190, R13, !PT ;  /* 0x0000000dbe0d7209 */ /* 0x004fce0007810000 */
[----:B------:R-:W2:Y:S01]  /*89b0*/  MUFU.TANH R212, R212 ;  /* 0x000000d400d47308 */ /* 0x000ea20000002400 */
[----:B---3--:R-:W-:-:S04]  /*89c0*/  FMNMX.FTZ R13, R196, R13, !PT ;  /* 0x0000000dc40d7209 */ /* 0x008fc80007810000 */
[----:B----4-:R-:W-:Y:S02]  /*89d0*/  FMNMX.FTZ R13, R198, R13, !PT ;  /* 0x0000000dc60d7209 */ /* 0x010fe40007810000 */
[----:B-1----:R-:W-:Y:S02]  /*89e0*/  FMNMX.FTZ R197, R194, R197, !PT ;  /* 0x000000c5c2c57209 */ /* 0x002fe40007810000 */
[----:B--2---:R-:W-:-:S03]  /*89f0*/  FMNMX.FTZ R195, R212, R13, !PT ;  /* 0x0000000dd4c37209 */ /* 0x004fc60007810000 */
[----:B------:R-:W1:Y:S04]  /*8a00*/  SHFL.BFLY PT, R214, R197, 0x1, 0x1f ;  /* 0x0c201f00c5d67f89 */ /* 0x000e6800000e0000 */
[----:B------:R-:W2:Y:S01]  /*8a10*/  SHFL.BFLY PT, R216, R195, 0x2, 0x1f ;  /* 0x0c401f00c3d87f89 */ /* 0x000ea200000e0000 */
[----:B-1----:R-:W-:Y:S02]  /*8a20*/  FMNMX.FTZ R13, R197, R214, !PT ;  /* 0x000000d6c50d7209 */ /* 0x002fe40007810000 */
[----:B--2---:R-:W-:-:S03]  /*8a30*/  FMNMX.FTZ R216, R195, R216, !PT ;  /* 0x000000d8c3d87209 */ /* 0x004fc60007810000 */
[----:B------:R-:W-:Y:S02]  /*8a40*/  FADD.FTZ R201, -R13, R201 ;  /* 0x000000c90dc97221 */ /* 0x000fe40000010100 */
[----:B------:R-:W1:Y:S02]  /*8a50*/  SHFL.BFLY PT, R199, R216, 0x1, 0x1f ;  /* 0x0c201f00d8c77f89 */ /* 0x000e6400000e0000 */
[-C--:B0-----:R-:W-:Y:S01]  /*8a60*/  FMUL.FTZ R194, R201, R20.reuse ;  /* 0x00000014c9c27220 */ /* 0x081fe20000410000 */
[----:B------:R-:W-:-:S04]  /*8a70*/  FMUL.FTZ R201, R13, R20 ;  /* 0x000000140dc97220 */ /* 0x000fc80000410000 */
[-CC-:B------:R-:W-:Y:S01]  /*8a80*/  FFMA.FTZ R214, R21, R20.reuse, -R201.reuse ;  /* 0x0000001415d67223 */ /* 0x180fe200000108c9 */
[-CC-:B------:R-:W-:Y:S01]  /*8a90*/  FFMA.FTZ R197, R152, R20.reuse, -R201.reuse ;  /* 0x0000001498c57223 */ /* 0x180fe200000108c9 */
[-CC-:B------:R-:W-:Y:S01]  /*8aa0*/  FFMA.FTZ R152, R155, R20.reuse, -R201.reuse ;  /* 0x000000149b987223 */ /* 0x180fe200000108c9 */
[-CC-:B------:R-:W-:Y:S01]  /*8ab0*/  FFMA.FTZ R213, R156, R20.reuse, -R201.reuse ;  /* 0x000000149cd57223 */ /* 0x180fe200000108c9 */
[----:B------:R0:W-:Y:S01]  /*8ac0*/  MUFU.EX2 R195, R214 ;  /* 0x000000d600c37308 */ /* 0x0001e20000000800 */
[----:B------:R-:W-:Y:S01]  /*8ad0*/  IADD3 R156, -R222, 0xb, RZ ;  /* 0x0000000bde9c7810 */ /* 0x000fe20007ffe1ff */
        /* <DEDUP_REMOVED lines=12> */
[----:B-1----:R-:W-:Y:S01]  /*8ba0*/  FMNMX.FTZ R21, R216, R199, !PT ;  /* 0x000000c7d8157209 */ /* 0x002fe20007810000 */
[-CC-:B------:R-:W-:Y:S01]  /*8bb0*/  FFMA.FTZ R170, R170, R20.reuse, -R201.reuse ;  /* 0x00000014aaaa7223 */ /* 0x180fe200000108c9 */
[----:B------:R1:W-:Y:S01]  /*8bc0*/  MUFU.EX2 R199, R152 ;  /* 0x0000009800c77308 */ /* 0x0003e20000000800 */
[-CC-:B------:R-:W-:Y:S01]  /*8bd0*/  FFMA.FTZ R178, R178, R20.reuse, -R201.reuse ;  /* 0x00000014b2b27223 */ /* 0x180fe200000108c9 */
[-CC-:B------:R-:W-:Y:S01]  /*8be0*/  FFMA.FTZ R186, R186, R20.reuse, -R201.reuse ;  /* 0x00000014baba7223 */ /* 0x180fe200000108c9 */
[CC--:B------:R-:W-:Y:S01]  /*8bf0*/  FMUL.FTZ R217, R21.reuse, R20.reuse ;  /* 0x0000001415d97220 */ /* 0x0c0fe20000410000 */
[----:B------:R-:W-:Y:S01]  /*8c00*/  FADD.FTZ R155, -R21, R204 ;  /* 0x000000cc159b7221 */ /* 0x000fe20000010100 */
[----:B------:R-:W-:-:S02]  /*8c10*/  FFMA.FTZ R193, R193, R20, -R201 ;  /* 0x00000014c1c17223 */ /* 0x000fc400000108c9 */
[-CC-:B0-----:R-:W-:Y:S01]  /*8c20*/  FFMA.FTZ R214, R153, R20.reuse, -R217.reuse ;  /* 0x0000001499d67223 */ /* 0x181fe200000108d9 */
[----:B------:R-:W-:Y:S01]  /*8c30*/  VIADD R153, R222, 0x8 ;  /* 0x00000008de997836 */ /* 0x000fe20000000000 */
[----:B-1----:R-:W-:Y:S01]  /*8c40*/  @!P1 IADD3 R152, R215, 0x32440, RZ ;  /* 0x00032440d7989810 */ /* 0x002fe20007ffe0ff */
[-C--:B------:R-:W-:Y:S01]  /*8c50*/  FMUL.FTZ R155, R155, R20.reuse ;  /* 0x000000149b9b7220 */ /* 0x080fe20000410000 */
[-CC-:B------:R-:W-:Y:S01]  /*8c60*/  FFMA.FTZ R216, R154, R20.reuse, -R217.reuse ;  /* 0x000000149ad87223 */ /* 0x180fe200000108d9 */
[-CC-:B------:R-:W-:Y:S01]  /*8c70*/  FFMA.FTZ R210, R210, R20.reuse, -R217.reuse ;  /* 0x00000014d2d27223 */ /* 0x180fe200000108d9 */
[----:B------:R-:W-:Y:S01]  /*8c80*/  @!P1 PRMT R152, RZ, 0x654, R152 ;  /* 0x00000654ff989816 */ /* 0x000fe20000000098 */
[--C-:B------:R-:W-:Y:S01]  /*8c90*/  FFMA.FTZ R211, R211, R20, -R217.reuse ;  /* 0x00000014d3d37223 */ /* 0x100fe200000108d9 */
[----:B------:R1:W-:Y:S06]  /*8ca0*/  BAR.ARV R156, 0x100 ;  /* 0x0004009c0000751d */ /* 0x0003ec0000002000 */
[----:B------:R0:W-:Y:S01]  /*8cb0*/  @!P1 SYNCS.ARRIVE.TRANS64.RED.A1T0 RZ, [R152+URZ], RZ ;  /* 0x000000ff98ff99a7 */ /* 0x0001e2000810043f */
[----:B------:R-:W3:Y:S01]  /*8cc0*/  MUFU.EX2 R204, R155 ;  /* 0x0000009b00cc7308 */ /* 0x000ee20000000800 */
[-C--:B--2---:R-:W-:Y:S01]  /*8cd0*/  FMUL.FTZ R24, R24, R194.reuse ;  /* 0x000000c218187220 */ /* 0x084fe20000410000 */
        /* <DEDUP_REMOVED lines=134> */
[----:B0-----:R-:W-:Y:S01]  /*9540*/  F2FP.F16.F32.PACK_AB R152, R197, R195 ;  /* 0x000000c3c598723e */ /* 0x001fe200000000ff */
[-CC-:B------:R-:W-:Y:S01]  /*9550*/  FFMA.FTZ R159, R159, R20.reuse, -R217.reuse ;  /* 0x000000149f9f7223 */ /* 0x180fe200000108d9 */
[----:B--2---:R-:W-:Y:S01]  /*9560*/  F2FP.F16.F32.PACK_AB R154, R213, R199 ;  /* 0x000000c7d59a723e */ /* 0x004fe200000000ff */
[--C-:B------:R-:W-:Y:S01]  /*9570*/  FFMA.FTZ R160, R160, R20, -R217.reuse ;  /* 0x00000014a0a07223 */ /* 0x100fe200000108d9 */
[----:B----4-:R-:W-:Y:S01]  /*9580*/  F2FP.F16.F32.PACK_AB R153, R216, R214 ;  /* 0x000000d6d899723e */ /* 0x010fe200000000ff */
[--C-:B------:R-:W-:Y:S01]  /*9590*/  FFMA.FTZ R165, R165, R20, -R217.reuse ;  /* 0x00000014a5a57223 */ /* 0x100fe200000108d9 */
[----:B-----5:R-:W-:Y:S01]  /*95a0*/  F2FP.F16.F32.PACK_AB R155, R211, R210 ;  /* 0x000000d2d39b723e */ /* 0x020fe200000000ff */
[-CC-:B------:R-:W-:Y:S01]  /*95b0*/  FFMA.FTZ R167, R167, R20.reuse, -R217.reuse ;  /* 0x00000014a7a77223 */ /* 0x180fe200000108d9 */
[----:B------:R-:W-:Y:S01]  /*95c0*/  MUFU.EX2 R157, R157 ;  /* 0x0000009d009d7308 */ /* 0x000fe20000000800 */
[-CC-:B------:R-:W-:Y:S01]  /*95d0*/  FFMA.FTZ R166, R166, R20.reuse, -R217.reuse ;  /* 0x00000014a6a67223 */ /* 0x180fe200000108d9 */
        /* <DEDUP_REMOVED lines=11> */
[-C--:B------:R-:W-:Y:S01]  /*9690*/  FFMA.FTZ R181, R183, R20.reuse, -R217 ;  /* 0x00000014b7b57223 */ /* 0x080fe200000108d9 */
[-CC-:B------:R-:W-:Y:S01]  /*96a0*/  FFMA.FTZ R183, R180, R20.reuse, -R201.reuse ;  /* 0x00000014b4b77223 */ /* 0x180fe200000108c9 */
[-CC-:B------:R-:W-:Y:S01]  /*96b0*/  FFMA.FTZ R180, R185, R20.reuse, -R201.reuse ;  /* 0x00000014b9b47223 */ /* 0x180fe200000108c9 */
[-C--:B------:R-:W-:Y:S01]  /*96c0*/  FFMA.FTZ R185, R187, R20.reuse, -R201 ;  /* 0x00000014bbb97223 */ /* 0x080fe200000108c9 */
[----:B------:R-:W-:Y:S01]  /*96d0*/  MUFU.EX2 R161, R161 ;  /* 0x000000a100a17308 */ /* 0x000fe20000000800 */
[-CC-:B------:R-:W-:Y:S01]  /*96e0*/  FFMA.FTZ R187, R184, R20.reuse, -R217.reuse ;  /* 0x00000014b8bb7223 */ /* 0x180fe200000108d9 */
[-CC-:B------:R-:W-:Y:S01]  /*96f0*/  FFMA.FTZ R184, R189, R20.reuse, -R217.reuse ;  /* 0x00000014bdb87223 */ /* 0x180fe200000108d9 */
[-CC-:B------:R-:W-:Y:S01]  /*9700*/  FFMA.FTZ R182, R182, R20.reuse, -R217.reuse ;  /* 0x00000014b6b67223 */ /* 0x180fe200000108d9 */
[-C--:B------:R-:W-:Y:S01]  /*9710*/  FFMA.FTZ R189, R191, R20.reuse, -R217 ;  /* 0x00000014bfbd7223 */ /* 0x080fe200000108d9 */
[-CC-:B------:R-:W-:Y:S01]  /*9720*/  FFMA.FTZ R191, R188, R20.reuse, -R201.reuse ;  /* 0x00000014bcbf7223 */ /* 0x180fe200000108c9 */
[-C--:B------:R-:W-:Y:S01]  /*9730*/  FFMA.FTZ R188, R192, R20.reuse, -R201 ;  /* 0x00000014c0bc7223 */ /* 0x080fe200000108c9 */
[-CC-:B------:R-:W-:Y:S01]  /*9740*/  FFMA.FTZ R190, R190, R20.reuse, -R217.reuse ;  /* 0x00000014bebe7223 */ /* 0x180fe200000108d9 */
[----:B------:R-:W2:Y:S01]  /*9750*/  MUFU.EX2 R163, R163 ;  /* 0x000000a300a37308 */ /* 0x000ea20000000800 */
[-CC-:B------:R-:W-:Y:S01]  /*9760*/  FFMA.FTZ R201, R196, R20.reuse, -R217.reuse ;  /* 0x00000014c4c97223 */ /* 0x180fe200000108d9 */
[-CC-:B------:R-:W-:Y:S01]  /*9770*/  FFMA.FTZ R192, R198, R20.reuse, -R217.reuse ;  /* 0x00000014c6c07223 */ /* 0x180fe200000108d9 */
[----:B------:R-:W-:Y:S01]  /*9780*/  FFMA.FTZ R217, R212, R20, -R217 ;  /* 0x00000014d4d97223 */ /* 0x000fe200000108d9 */
[----:B------:R-:W-:Y:S01]  /*9790*/  FFMA.FTZ R0, R194, R0, R195 ;  /* 0x00000000c2007223 */ /* 0x000fe200000100c3 */
[----:B------:R-:W-:-:S03]  /*97a0*/  @!P1 VIADD R215, R215, 0x32460 ;  /* 0x00032460d7d79836 */ /* 0x000fc60000000000 */
[----:B------:R-:W-:Y:S01]  /*97b0*/  MUFU.EX2 R159, R159 ;  /* 0x0000009f009f7308 */ /* 0x000fe20000000800 */
[----:B------:R-:W-:Y:S01]  /*97c0*/  FADD.FTZ R0, R197, R0 ;  /* 0x00000000c5007221 */ /* 0x000fe20000010000 */
[----:B------:R-:W-:-:S03]  /*97d0*/  @!P1 PRMT R215, RZ, 0x654, R215 ;  /* 0x00000654ffd79816 */ /* 0x000fc600000000d7 */
[----:B------:R-:W-:-:S03]  /*97e0*/  FADD.FTZ R0, R199, R0 ;  /* 0x00000000c7007221 */ /* 0x000fc60000010000 */
[----:B------:R-:W3:Y:S01]  /*97f0*/  MUFU.EX2 R160, R160 ;  /* 0x000000a000a07308 */ /* 0x000ee20000000800 */
[----:B------:R-:W-:-:S07]  /*9800*/  FADD.FTZ R0, R213, R0 ;  /* 0x00000000d5007221 */ /* 0x000fce0000010000 */
[----:B------:R-:W-:Y:S08]  /*9810*/  MUFU.EX2 R165, R165 ;  /* 0x000000a500a57308 */ /* 0x000ff00000000800 */
[----:B------:R-:W4:Y:S08]  /*9820*/  MUFU.EX2 R167, R167 ;  /* 0x000000a700a77308 */ /* 0x000f300000000800 */
[----:B------:R-:W5:Y:S08]  /*9830*/  MUFU.EX2 R162, R162 ;  /* 0x000000a200a27308 */ /* 0x000f700000000800 */
[----:B------:R-:W1:Y:S08]  /*9840*/  MUFU.EX2 R164, R164 ;  /* 0x000000a400a47308 */ /* 0x000e700000000800 */
[----:B------:R-:W-:Y:S08]  /*9850*/  MUFU.EX2 R169, R169 ;  /* 0x000000a900a97308 */ /* 0x000ff00000000800 */
        /* <DEDUP_REMOVED lines=23> */
[----:B------:R-:W-:Y:S01]  /*99d0*/  MUFU.EX2 R188, R188 ;  /* 0x000000bc00bc7308 */ /* 0x000fe20000000800 */
[----:B------:R-:W-:-:S02]  /*99e0*/  WARPGROUP.DEPBAR.LE gsb0, 0x0 ;  /* 0x00008000000079c5 */ /* 0x000fc40000010000 */
[----:B0-----:R-:W-:-:S05]  /*99f0*/  F2FP.F16.F32.PACK_AB R152, R158, R157 ;  /* 0x0000009d9e98723e */ /* 0x001fca00000000ff */
[----:B------:R-:W0:Y:S01]  /*9a00*/  MUFU.EX2 R193, R193 ;  /* 0x000000c100c17308 */ /* 0x000e220000000800 */
[----:B--2---:R-:W-:Y:S01]  /*9a10*/  F2FP.F16.F32.PACK_AB R154, R163, R161 ;  /* 0x000000a1a39a723e */ /* 0x004fe200000000ff */
[----:B------:R-:W-:Y:S01]  /*9a20*/  FADD.FTZ R157, R157, R0 ;  /* 0x000000009d9d7221 */ /* 0x000fe20000010000 */
[----:B---3--:R-:W-:Y:S02]  /*9a30*/  F2FP.F16.F32.PACK_AB R153, R160, R159 ;  /* 0x0000009fa099723e */ /* 0x008fe400000000ff */
[----:B----4-:R-:W-:Y:S01]  /*9a40*/  F2FP.F16.F32.PACK_AB R155, R167, R165 ;  /* 0x000000a5a79b723e */ /* 0x010fe200000000ff */
[----:B------:R-:W-:Y:S02]  /*9a50*/  FADD.FTZ R158, R158, R157 ;  /* 0x0000009d9e9e7221 */ /* 0x000fe40000010000 */
[----:B------:R-:W-:Y:S01]  /*9a60*/  MUFU.EX2 R190, R190 ;  /* 0x000000be00be7308 */ /* 0x000fe20000000800 */
[----:B------:R-:W-:Y:S01]  /*9a70*/  WARPGROUP.ARRIVE ;  /* 0x00000000000079c5 */ /* 0x000fe20000000000 */
[----:B------:R-:W-:-:S04]  /*9a80*/  FADD.FTZ R158, R161, R158 ;  /* 0x0000009ea19e7221 */ /* 0x000fc80000010000 */
[----:B------:R-:W-:Y:S01]  /*9a90*/  FADD.FTZ R163, R163, R158 ;  /* 0x0000009ea3a37221 */ /* 0x000fe20000010000 */
[----:B------:R-:W-:Y:S01]  /*9aa0*/  HGMMA.64x256x16.F32 R24, R152, gdesc[UR8].tnspB, R24, gsb0 ;  /* 0x43e0000898187df0 */ /* 0x000fe20008000818 */
[----:B------:R-:W-:Y:S01]  /*9ab0*/  UIADD3 UR10, UR6, 0x100, URZ ;  /* 0x00000100060a7890 */ /* 0x000fe2000fffe03f */
[----:B------:R-:W2:Y:S01]  /*9ac0*/  MUFU.EX2 R201, R201 ;  /* 0x000000c900c97308 */ /* 0x000ea20000000800 */
[----:B------:R-:W-:Y:S01]  /*9ad0*/  UMOV UR11, 0x40000040 ;  /* 0x40000040000b7882 */ /* 0x000fe20000000000 */
[----:B-----5:R-:W-:-:S06]  /*9ae0*/  FADD.FTZ R163, R162, R163 ;  /* 0x000000a3a2a37221 */ /* 0x020fcc0000010000 */
[----:B------:R-:W-:Y:S08]  /*9af0*/  MUFU.EX2 R192, R192 ;  /* 0x000000c000c07308 */ /* 0x000ff00000000800 */
[----:B------:R-:W3:Y:S01]  /*9b00*/  MUFU.EX2 R217, R217 ;  /* 0x000000d900d97308 */ /* 0x000ee20000000800 */
[----:B------:R-:W-:Y:S02]  /*9b10*/  WARPGROUP.DEPBAR.LE gsb0, 0x0 ;  /* 0x00008000000079c5 */ /* 0x000fe40000010000 */
[C---:B-1----:R-:W-:Y:S01]  /*9b20*/  F2FP.F16.F32.PACK_AB R152, R164.reuse, R162 ;  /* 0x000000a2a498723e */ /* 0x042fe200000000ff */
[----:B------:R-:W-:Y:S01]  /*9b30*/  FADD.FTZ R164, R164, R163 ;  /* 0x000000a3a4a47221 */ /* 0x000fe20000010000 */
[----:B------:R-:W-:-:S02]  /*9b40*/  F2FP.F16.F32.PACK_AB R154, R171, R169 ;  /* 0x000000a9ab9a723e */ /* 0x000fc400000000ff */
[----:B------:R-:W-:Y:S01]  /*9b50*/  F2FP.F16.F32.PACK_AB R153, R168, R166 ;  /* 0x000000a6a899723e */ /* 0x000fe200000000ff */
[----:B------:R-:W-:Y:S01]  /*9b60*/  FADD.FTZ R164, R169, R164 ;  /* 0x000000a4a9a47221 */ /* 0x000fe20000010000 */
[----:B------:R-:W-:-:S03]  /*9b70*/  F2FP.F16.F32.PACK_AB R155, R175, R173 ;  /* 0x000000adaf9b723e */ /* 0x000fc600000000ff */
[----:B------:R-:W-:Y:S01]  /*9b80*/  FADD.FTZ R171, R171, R164 ;  /* 0x000000a4abab7221 */ /* 0x000fe20000010000 */
[----:B------:R-:W-:-:S06]  /*9b90*/  WARPGROUP.ARRIVE ;  /* 0x00000000000079c5 */ /* 0x000fcc0000000000 */
        /* <DEDUP_REMOVED lines=9> */
[----:B------:R-:W-:-:S03]  /*9c30*/  F2FP.F16.F32.PACK_AB R155, R181, R176 ;  /* 0x000000b0b59b723e */ /* 0x000fc600000000ff */
[----:B------:R-:W-:Y:S01]  /*9c40*/  FADD.FTZ R172, R172, R223 ;  /* 0x000000dfacac7221 */ /* 0x000fe20000010000 */
[----:B------:R-:W-:-:S03]  /*9c50*/  WARPGROUP.ARRIVE ;  /* 0x00000000000079c5 */ /* 0x000fc60000000000 */
[----:B------:R-:W-:-:S10]  /*9c60*/  FADD.FTZ R177, R177, R172 ;  /* 0x000000acb1b17221 */ /* 0x000fd40000010000 */
[----:B------:R-:W-:Y:S01]  /*9c70*/  HGMMA.64x256x16.F32 R24, R152, gdesc[UR8].tnspB, R24, gsb0 ;  /* 0x43e0000898187df0 */ /* 0x000fe20008000818 */
[----:B------:R-:W-:Y:S01]  /*9c80*/  UIADD3 UR10, UR6, 0x200, URZ ;  /* 0x00000200060a7890 */ /* 0x000fe2000fffe03f */
        /* <DEDUP_REMOVED lines=11> */
[----:B------:R-:W-:-:S09]  /*9d40*/  FADD.FTZ R185, R185, R180 ;  /* 0x000000b4b9b97221 */ /* 0x000fd20000010000 */
[----:B------:R-:W-:Y:S01]  /*9d50*/  HGMMA.64x256x16.F32 R24, R152, gdesc[UR8].tnspB, R24, gsb0 ;  /* 0x43e0000898187df0 */ /* 0x000fe20008000818 */
[----:B------:R-:W-:Y:S01]  /*9d60*/  UMOV UR10, UR6 ;  /* 0x00000006000a7c82 */ /* 0x000fe20008000000 */
[----:B------:R-:W-:Y:S01]  /*9d70*/  UMOV UR11, 0x40000040 ;  /* 0x40000040000b7882 */ /* 0x000fe20000000000 */
[----:B------:R-:W-:Y:S02]  /*9d80*/  WARPGROUP.DEPBAR.LE gsb0, 0x0 ;  /* 0x00008000000079c5 */ /* 0x000fe40000010000 */
[----:B------:R-:W-:Y:S01]  /*9d90*/  F2FP.F16.F32.PACK_AB R152, R191, R186 ;  /* 0x000000babf98723e */ /* 0x000fe200000000ff */
[----:B------:R-:W-:Y:S01]  /*9da0*/  FADD.FTZ R186, R186, R185 ;  /* 0x000000b9baba7221 */ /* 0x000fe20000010000 */
[----:B0-----:R-:W-:Y:S02]  /*9db0*/  F2FP.F16.F32.PACK_AB R154, R193, R188 ;  /* 0x000000bcc19a723e */ /* 0x001fe400000000ff */
[----:B--2---:R-:W-:Y:S01]  /*9dc0*/  F2FP.F16.F32.PACK_AB R153, R201, R190 ;  /* 0x000000bec999723e */ /* 0x004fe200000000ff */
[----:B------:R-:W-:Y:S01]  /*9dd0*/  FADD.FTZ R191, R191, R186 ;  /* 0x000000babfbf7221 */ /* 0x000fe20000010000 */
[----:B---3--:R-:W-:-:S03]  /*9de0*/  F2FP.F16.F32.PACK_AB R155, R217, R192 ;  /* 0x000000c0d99b723e */ /* 0x008fc600000000ff */
[----:B------:R-:W-:Y:S01]  /*9df0*/  FADD.FTZ R0, R188, R191 ;  /* 0x000000bfbc007221 */ /* 0x000fe20000010000 */
[----:B------:R-:W-:-:S03]  /*9e00*/  WARPGROUP.ARRIVE ;  /* 0x00000000000079c5 */ /* 0x000fc60000000000 */
[----:B------:R-:W-:-:S10]  /*9e10*/  FADD.FTZ R0, R193, R0 ;  /* 0x00000000c1007221 */ /* 0x000fd40000010000 */
[----:B------:R-:W-:Y:S03]  /*9e20*/  HGMMA.64x256x16.F32 R24, R152, gdesc[UR8].tnspB, R24, gsb0 ;  /* 0x43e0000898187df0 */ /* 0x000fe60008000818 */
[----:B------:R-:W-:Y:S02]  /*9e30*/  WARPGROUP.DEPBAR.LE gsb0, 0x0 ;  /* 0x00008000000079c5 */ /* 0x000fe40000010000 */
[----:B------:R-:W-:Y:S01]  /*9e40*/  FFMA.FTZ R153, R204, R12, R214 ;  /* 0x0000000ccc997223 */ /* 0x000fe200000100d6 */
[----:B------:R1:W-:Y:S01]  /*9e50*/  @!P1 SYNCS.ARRIVE.TRANS64.RED.A1T0 RZ, [R215+URZ], RZ ;  /* 0x000000ffd7ff99a7 */ /* 0x0003e2000810043f */
[----:B------:R-:W-:Y:S02]  /*9e60*/  IMAD.MOV.U32 R204, RZ, RZ, R21 ;  /* 0x000000ffffcc7224 */ /* 0x000fe400078e0015 */
[----:B------:R-:W-:-:S04]  /*9e70*/  FADD.FTZ R153, R216, R153 ;  /* 0x00000099d8997221 */ /* 0x000fc80000010000 */
        /* <DEDUP_REMOVED lines=20> */
[----:B------:R-:W-:Y:S01]  /*9fc0*/  FADD.FTZ R12, R192, R201 ;  /* 0x000000c9c00c7221 */ /* 0x000fe20000010000 */
[----:B------:R-:W-:-:S03]  /*9fd0*/  IMAD.MOV.U32 R201, RZ, RZ, R13 ;  /* 0x000000ffffc97224 */ /* 0x000fc600078e000d */
[----:B------:R-:W-:Y:S01]  /*9fe0*/  FADD.FTZ R12, R217, R12 ;  /* 0x0000000cd90c7221 */ /* 0x000fe20000010000 */
[----:B-1----:R-:W-:Y:S06]  /*9ff0*/  @P2 BRA `(.L_x_4165) ;  /* 0xffffffd400c02947 */ /* 0x002fec000383ffff */
.L_x_4156:
[----:B------:R-:W1:Y:S01]  /*a000*/  SHFL.BFLY PT, R5, R12, 0x2, 0x1f ;  /* 0x0c401f000c057f89 */ /* 0x000e6200000e0000 */
[----:B------:R-:W-:Y:S01]  /*a010*/  UIADD3 UR36, UR36, 0x1, URZ ;  /* 0x0000000124247890 */ /* 0x000fe2000fffe03f */
[----:B------:R2:W-:Y:S06]  /*a020*/  BAR.ARV R156, 0x100 ;  /* 0x0004009c0000751d */ /* 0x0005ec0000002000 */
[----:B------:R-:W-:Y:S02]  /*a030*/  UISETP.NE.AND UP0, UPT, UR36, 0x2, UPT ;  /* 0x000000022400788c */ /* 0x000fe4000bf05270 */
[----:B------:R-:W-:Y:S06]  /*a040*/  BAR.ARV 0x8, 0x120 ;  /* 0x0204800000007b1d */ /* 0x000fec0000002000 */
[----:B------:R-:W-:Y:S01]  /*a050*/  USEL UR4, URZ, 0x1, UP0 ;  /* 0x000000013f047887 */ /* 0x000fe20008000000 */
[----:B------:R-:W-:Y:S01]  /*a060*/  PLOP3.LUT P0, PT, PT, PT, PT, 0x8, 0x0 ;  /* 0x000000000000781c */ /* 0x000fe20003f0e170 */
[----:B------:R-:W3:Y:S01]  /*a070*/  SHFL.BFLY PT, R3, R0, 0x2, 0x1f ;  /* 0x0c401f0000037f89 */ /* 0x000ee200000e0000 */
[----:B------:R-:W-:Y:S01]  /*a080*/  VIADD R219, R219, 0x1 ;  /* 0x00000001dbdb7836 */ /* 0x000fe20000000000 */
[----:B------:R-:W-:Y:S01]  /*a090*/  USEL UR36, UR36, URZ, UP0 ;  /* 0x0000003f24247287 */ /* 0x000fe20008000000 */
[----:B-1----:R-:W-:Y:S01]  /*a0a0*/  FADD.FTZ R5, R5, R12 ;  /* 0x0000000c05057221 */ /* 0x002fe20000010000 */
[----:B------:R-:W-:-:S04]  /*a0b0*/  ULOP3.LUT UR37, UR37, UR4, URZ, 0x3c, !UPT ;  /* 0x0000000425257292 */ /* 0x000fc8000f8e3c3f */
[----:B------:R-:W1:Y:S01]  /*a0c0*/  SHFL.BFLY PT, R4, R5, 0x1, 0x1f ;  /* 0x0c201f0005047f89 */ /* 0x000e6200000e0000 */
[----:B---3--:R-:W-:Y:S01]  /*a0d0*/  FADD.FTZ R3, R3, R0 ;  /* 0x0000000003037221 */ /* 0x008fe20000010000 */
[----:B------:R-:W-:-:S04]  /*a0e0*/  IMAD.MOV.U32 R0, RZ, RZ, RZ ;  /* 0x000000ffff007224 */ /* 0x000fc800078e00ff */
[----:B------:R-:W3:Y:S01]  /*a0f0*/  SHFL.BFLY PT, R2, R3, 0x1, 0x1f ;  /* 0x0c201f0003027f89 */ /* 0x000ee200000e0000 */
[----:B-1----:R-:W-:-:S05]  /*a100*/  FADD.FTZ R6, R5, R4 ;  /* 0x0000000405067221 */ /* 0x002fca0000010000 */
[----:B------:R-:W-:-:S13]  /*a110*/  FSETP.NE.FTZ.AND P2, PT, R6, RZ, PT ;  /* 0x000000ff0600720b */ /* 0x000fda0003f55000 */
[----:B------:R-:W1:Y:S01]  /*a120*/  @P2 MUFU.RCP R0, R6 ;  /* 0x0000000600002308 */ /* 0x000e620000001000 */
[----:B------:R-:W-:Y:S01]  /*a130*/  @P2 FMUL.FTZ R11, R20, 0.69314718246459960938 ;  /* 0x3f317218140b2820 */ /* 0x000fe20000410000 */
[----:B---3--:R-:W-:Y:S01]  /*a140*/  FADD.FTZ R7, R3, R2 ;  /* 0x0000000203077221 */ /* 0x008fe20000010000 */
[----:B------:R-:W-:Y:S02]  /*a150*/  IMAD.MOV.U32 R2, RZ, RZ, RZ ;  /* 0x000000ffff027224 */ /* 0x000fe400078e00ff */
[----:B------:R-:W-:Y:S02]  /*a160*/  IMAD.MOV.U32 R3, RZ, RZ, -0x800000 ;  /* 0xff800000ff037424 */ /* 0x000fe400078e00ff */
[----:B------:R-:W-:Y:S01]  /*a170*/  FSETP.NE.FTZ.AND P1, PT, R7, RZ, PT ;  /* 0x000000ff0700720b */ /* 0x000fe20003f35000 */
[----:B------:R-:W3:Y:S01]  /*a180*/  @P2 MUFU.LG2 R6, R6 ;  /* 0x0000000600062308 */ /* 0x000ee20000000c00 */
[-C--:B-1----:R-:W-:Y:S01]  /*a190*/  FMUL.FTZ R9, R75, R0.reuse ;  /* 0x000000004b097220 */ /* 0x082fe20000410000 */
[-C--:B------:R-:W-:Y:S01]  /*a1a0*/  FMUL.FTZ R8, R83, R0.reuse ;  /* 0x0000000053087220 */ /* 0x080fe20000410000 */
[----:B------:R-:W-:-:S09]  /*a1b0*/  FMUL.FTZ R12, R27, R0 ;  /* 0x000000001b0c7220 */ /* 0x000fd20000410000 */
[----:B------:R-:W1:Y:S01]  /*a1c0*/  @P1 MUFU.LG2 R5, R7 ;  /* 0x0000000700051308 */ /* 0x000e620000000c00 */
[----:B------:R-:W-:Y:S01]  /*a1d0*/  @P1 FMUL.FTZ R4, R20, 0.69314718246459960938 ;  /* 0x3f31721814041820 */ /* 0x000fe20000410000 */
[-C--:B------:R-:W-:Y:S01]  /*a1e0*/  FMUL.FTZ R161, R35, R0.reuse ;  /* 0x0000000023a17220 */ /* 0x080fe20000410000 */
[-C--:B------:R-:W-:Y:S01]  /*a1f0*/  FMUL.FTZ R159, R43, R0.reuse ;  /* 0x000000002b9f7220 */ /* 0x080fe20000410000 */
[-C--:B------:R-:W-:Y:S01]  /*a200*/  FMUL.FTZ R157, R51, R0.reuse ;  /* 0x00000000339d7220 */ /* 0x080fe20000410000 */
[----:B---3--:R-:W-:Y:S01]  /*a210*/  @P2 FMUL.FTZ R6, R6, 0.69314718246459960938 ;  /* 0x3f31721806062820 */ /* 0x008fe20000410000 */
[-C--:B------:R-:W-:Y:S01]  /*a220*/  FMUL.FTZ R155, R59, R0.reuse ;  /* 0x000000003b9b7220 */ /* 0x080fe20000410000 */
[-C--:B------:R-:W-:Y:S01]  /*a230*/  FMUL.FTZ R153, R67, R0.reuse ;  /* 0x0000000043997220 */ /* 0x080fe20000410000 */
[----:B------:R-:W3:Y:S01]  /*a240*/  @P1 MUFU.RCP R2, R7 ;  /* 0x0000000700021308 */ /* 0x000ee20000001000 */
        /* <DEDUP_REMOVED lines=14> */
[-C--:B--2---:R-:W-:Y:S01]  /*a330*/  FMUL.FTZ R156, R55, R0.reuse ;  /* 0x00000000379c7220 */ /* 0x084fe20000410000 */
        /* <DEDUP_REMOVED lines=109> */
.L_x_4134:
[----:B------:R-:W1:Y:S01]  /*aa10*/  S2R R4, SR_CgaCtaId ;  /* 0x0000000000047919 */ /* 0x000e620000008800 */
[----:B------:R-:W-:Y:S01]  /*aa20*/  MOV R151, 0x400 ;  /* 0x0000040000977802 */ /* 0x000fe20000000f00 */
[----:B------:R-:W-:Y:S01]  /*aa30*/  BSSY B0, `(.L_x_4166) ;  /* 0x00002b7000007945 */ /* 0x000fe20003800000 */
[----:B------:R-:W-:Y:S02]  /*aa40*/  BAR.SYNC.DEFER_BLOCKING 0x5, 0x120 ;  /* 0x0144800000007b1d */ /* 0x000fe40000010000 */
[----:B-1----:R-:W-:-:S05]  /*aa50*/  LEA R151, R4, R151, 0x18 ;  /* 0x0000009704977211 */ /* 0x002fca00078ec0ff */
[----:B------:R-:W1:Y:S02]  /*aa60*/  LDS.128 R4, [R151+0x324d0] ;  /* 0x0324d00097047984 */ /* 0x000e640000000c00 */
[----:B-1----:R-:W-:Y:S02]  /*aa70*/  R2UR UR61, R5 ;  /* 0x00000000053d72ca */ /* 0x002fe400000e0000 */
[----:B------:R-:W-:Y:S01]  /*aa80*/  R2UR UR5, R6 ;  /* 0x00000000060572ca */ /* 0x000fe200000e0000 */
[----:B------:R-:W-:Y:S06]  /*aa90*/  BAR.ARV 0x4, 0x120 ;  /* 0x0104800000007b1d */ /* 0x000fec0000002000 */
[----:B------:R-:W-:Y:S08]  /*aaa0*/  @P0 BRA `(.L_x_4167) ;  /* 0x0000001c00980947 */ /* 0x000ff00003800000 */
[----:B------:R-:W1:Y:S01]  /*aab0*/  S2R R6, SR_SWINHI ;  /* 0x0000000000067919 */ /* 0x000e620000002f00 */
[----:B------:R-:W-:Y:S01]  /*aac0*/  F2FP.F16.F32.PACK_AB R24, R25, R24 ;  /* 0x000000181918723e */ /* 0x000fe200000000ff */
[----:B------:R-:W-:Y:S01]  /*aad0*/  ULDC.64 UR6, c[0x0][0xce0] ;  /* 0x0003380000067ab9 */ /* 0x000fe20000000a00 */
[----:B------:R-:W-:Y:S01]  /*aae0*/  F2FP.F16.F32.PACK_AB R25, R12, R26 ;  /* 0x0000001a0c19723e */ /* 0x000fe200000000ff */
[----:B------:R-:W-:Y:S01]  /*aaf0*/  ULDC.64 UR8, c[0x0][0x208] ;  /* 0x0000820000087ab9 */ /* 0x000fe20000000a00 */
        /* <DEDUP_REMOVED lines=14> */
[----:B------:R-:W-:Y:S02]  /*abe0*/  MOV R4, R151 ;  /* 0x0000009700047202 */ /* 0x000fe40000000f00 */
[----:B-1----:R-:W-:-:S02]  /*abf0*/  MOV R5, R6 ;  /* 0x0000000600057202 */ /* 0x002fc40000000f00 */
[----:B------:R-:W-:Y:S02]  /*ac00*/  F2FP.F16.F32.PACK_AB R51, R156, R51 ;  /* 0x000000339c33723e */ /* 0x000fe400000000ff */
[----:B------:R-:W-:Y:S01]  /*ac10*/  F2FP.F16.F32.PACK_AB R57, R155, R58 ;  /* 0x0000003a9b39723e */ /* 0x000fe200000000ff */
[----:B------:R-:W-:Y:S01]  /*ac20*/  IMAD.WIDE R102, R231, 0x2, R4 ;  /* 0x00000002e7667825 */ /* 0x000fe200078e0204 */
[----:B------:R-:W-:Y:S02]  /*ac30*/  F2FP.F16.F32.PACK_AB R64, R65, R64 ;  /* 0x000000404140723e */ /* 0x000fe400000000ff */
[----:B------:R-:W-:Y:S02]  /*ac40*/  F2FP.F16.F32.PACK_AB R58, R61, R60 ;  /* 0x0000003c3d3a723e */ /* 0x000fe400000000ff */
[C---:B------:R-:W-:Y:S02]  /*ac50*/  IADD3 R179, P5, R102.reuse, 0x4040, RZ ;  /* 0x0000404066b37810 */ /* 0x040fe40007fbe0ff */
        /* <DEDUP_REMOVED lines=10> */
[----:B------:R-:W-:Y:S01]  /*ad00*/  IMAD.X R17, RZ, RZ, R103, P0 ;  /* 0x000000ffff117224 */ /* 0x000fe200000e0667 */
[----:B------:R-:W-:-:S02]  /*ad10*/  LOP3.LUT R11, R102, 0x380, RZ, 0xc0, !PT ;  /* 0x00000380660b7812 */ /* 0x000fc400078ec0ff */
[C---:B0-----:R-:W-:Y:S02]  /*ad20*/  IADD3 R175, P3, R102.reuse, 0x4000, RZ ;  /* 0x0000400066af7810 */ /* 0x041fe40007f7e0ff */
[C---:B------:R-:W-:Y:S02]  /*ad30*/  IADD3 R177, P6, R102.reuse, 0x4020, RZ ;  /* 0x0000402066b17810 */ /* 0x040fe40007fde0ff */
[----:B------:R-:W-:Y:S01]  /*ad40*/  IADD3 R183, P1, R102, 0x8000, RZ ;  /* 0x0000800066b77810 */ /* 0x000fe20007f3e0ff */
[--C-:B------:R-:W-:Y:S01]  /*ad50*/  IMAD.X R21, RZ, RZ, R103.reuse, P3 ;  /* 0x000000ffff157224 */ /* 0x100fe200018e0667 */
[----:B------:R-:W-:Y:S01]  /*ad60*/  LOP3.LUT R14, R169, 0x380, RZ, 0xc0, !PT ;  /* 0x00000380a90e7812 */ /* 0x000fe200078ec0ff */
[--C-:B------:R-:W-:Y:S01]  /*ad70*/  IMAD.X R23, RZ, RZ, R103.reuse, P6 ;  /* 0x000000ffff177224 */ /* 0x100fe200030e0667 */
[----:B------:R-:W-:Y:S01]  /*ad80*/  LOP3.LUT R12, R6, 0x380, RZ, 0xc0, !PT ;  /* 0x00000380060c7812 */ /* 0x000fe200078ec0ff */
[----:B------:R-:W-:Y:S01]  /*ad90*/  IMAD.X R47, RZ, RZ, R103, P1 ;  /* 0x000000ffff2f7224 */ /* 0x000fe200008e0667 */
[----:B------:R-:W-:-:S02]  /*ada0*/  LOP3.LUT R16, R171, 0x380, RZ, 0xc0, !PT ;  /* 0x00000380ab107812 */ /* 0x000fc400078ec0ff */
[----:B------:R-:W-:Y:S02]  /*adb0*/  LOP3.LUT R98, R167, 0x380, RZ, 0xc0, !PT ;  /* 0x00000380a7627812 */ /* 0x000fe400078ec0ff */
[----:B------:R-:W-:Y:S02]  /*adc0*/  LOP3.LUT R18, R173, 0x380, RZ, 0xc0, !PT ;  /* 0x00000380ad127812 */ /* 0x000fe400078ec0ff */
[----:B------:R-:W-:Y:S02]  /*add0*/  SHF.R.U64 R11, R11, 0x3, RZ ;  /* 0x000000030b0b7819 */ /* 0x000fe400000012ff */
[----:B------:R-:W-:Y:S02]  /*ade0*/  LOP3.LUT R20, R175, 0x380, RZ, 0xc0, !PT ;  /* 0x00000380af147812 */ /* 0x000fe400078ec0ff */
[----:B------:R-:W-:Y:S02]  /*adf0*/  IADD3 R185, P0, R102, 0x8020, RZ ;  /* 0x0000802066b97810 */ /* 0x000fe40007f1e0ff */
[----:B------:R-:W-:-:S02]  /*ae00*/  IADD3.X R19, RZ, R103, RZ, P4, !PT ;  /* 0x00000067ff137210 */ /* 0x000fc400027fe4ff */
[----:B------:R-:W-:Y:S01]  /*ae10*/  SHF.R.U64 R14, R14, 0x3, RZ ;  /* 0x000000030e0e7819 */ /* 0x000fe200000012ff */
[--C-:B------:R-:W-:Y:S01]  /*ae20*/  IMAD.X R55, RZ, RZ, R103.reuse, P0 ;  /* 0x000000ffff377224 */ /* 0x100fe200000e0667 */
[----:B------:R-:W-:Y:S02]  /*ae30*/  LOP3.LUT R22, R177, 0x380, RZ, 0xc0, !PT ;  /* 0x00000380b1167812 */ /* 0x000fe400078ec0ff */
[----:B------:R-:W-:Y:S02]  /*ae40*/  SHF.R.U64 R29, R12, 0x3, RZ ;  /* 0x000000030c1d7819 */ /* 0x000fe400000012ff */
[----:B------:R-:W-:Y:S02]  /*ae50*/  IADD3 R187, P4, R102, 0x8040, RZ ;  /* 0x0000804066bb7810 */ /* 0x000fe40007f9e0ff */
[----:B------:R-:W-:Y:S02]  /*ae60*/  SHF.R.U64 R16, R16, 0x3, RZ ;  /* 0x0000000310107819 */ /* 0x000fe400000012ff */
[----:B------:R-:W-:Y:S01]  /*ae70*/  LOP3.LUT R30, R179, 0x380, RZ, 0xc0, !PT ;  /* 0x00000380b31e7812 */ /* 0x000fe200078ec0ff */
[----:B------:R-:W-:Y:S01]  /*ae80*/  IMAD.X R63, RZ, RZ, R103, P4 ;  /* 0x000000ffff3f7224 */ /* 0x000fe200020e0667 */
[----:B------:R-:W-:-:S02]  /*ae90*/  SHF.R.U64 R12, R98, 0x3, RZ ;  /* 0x00000003620c7819 */ /* 0x000fc400000012ff */
[C---:B------:R-:W-:Y:S02]  /*aea0*/  IADD3 R189, P3, R102.reuse, 0x8060, RZ ;  /* 0x0000806066bd7810 */ /* 0x040fe40007f7e0ff */
[C---:B------:R-:W-:Y:S02]  /*aeb0*/  IADD3 R191, P6, R102.reuse, 0xc000, RZ ;  /* 0x0000c00066bf7810 */ /* 0x040fe40007fde0ff */
[----:B------:R-:W-:Y:S01]  /*aec0*/  IADD3 R166, P1, R102, 0xc060, RZ ;  /* 0x0000c06066a67810 */ /* 0x000fe20007f3e0ff */
[--C-:B------:R-:W-:Y:S01]  /*aed0*/  IMAD.X R71, RZ, RZ, R103.reuse, P3 ;  /* 0x000000ffff477224 */ /* 0x100fe200018e0667 */
[----:B------:R-:W-:Y:S01]  /*aee0*/  SHF.R.U64 R18, R18, 0x3, RZ ;  /* 0x0000000312127819 */ /* 0x000fe200000012ff */
[--C-:B------:R-:W-:Y:S01]  /*aef0*/  IMAD.X R95, RZ, RZ, R103.reuse, P6 ;  /* 0x000000ffff5f7224 */ /* 0x100fe200030e0667 */
[----:B------:R-:W-:Y:S02]  /*af00*/  LOP3.LUT R38, R181, 0x380, RZ, 0xc0, !PT ;  /* 0x00000380b5267812 */ /* 0x000fe400078ec0ff */
[----:B------:R-:W-:Y:S01]  /*af10*/  LOP3.LUT R102, R11, R102, RZ, 0x3c, !PT ;  /* 0x000000660b667212 */ /* 0x000fe200078e3cff */
[----:B------:R-:W-:Y:S01]  /*af20*/  IMAD.X R11, RZ, RZ, R103, P2 ;  /* 0x000000ffff0b7224 */ /* 0x000fe200010e0667 */
        /* <DEDUP_REMOVED lines=8> */
[----:B------:R-:W-:Y:S02]  /*afb0*/  LOP3.LUT R10, R12, R167, RZ, 0x3c, !PT ;  /* 0x000000a70c0a7212 */ /* 0x000fe400078e3cff */
[----:B------:R-:W-:Y:S02]  /*afc0*/  LOP3.LUT R18, R18, R173, RZ, 0x3c, !PT ;  /* 0x000000ad12127212 */ /* 0x000fe400078e3cff */
[----:B------:R-:W-:Y:S02]  /*afd0*/  SHF.R.U64 R38, R38, 0x3, RZ ;  /* 0x0000000326267819 */ /* 0x000fe400000012ff */
[----:B------:R-:W-:Y:S02]  /*afe0*/  LOP3.LUT R70, R189, 0x380, RZ, 0xc0, !PT ;  /* 0x00000380bd467812 */ /* 0x000fe400078ec0ff */
[----:B------:R-:W-:-:S02]  /*aff0*/  LOP3.LUT R20, R20, R175, RZ, 0x3c, !PT ;  /* 0x000000af14147212 */ /* 0x000fc400078e3cff */
[----:B------:R-:W-:Y:S02]  /*b000*/  SHF.R.U64 R46, R46, 0x3, RZ ;  /* 0x000000032e2e7819 */ /* 0x000fe400000012ff */
[----:B------:R-:W-:Y:S02]  /*b010*/  LOP3.LUT R94, R191, 0x380, RZ, 0xc0, !PT ;  /* 0x00000380bf5e7812 */ /* 0x000fe400078ec0ff */
[----:B------:R-:W-:Y:S01]  /*b020*/  MOV R102, R102 ;  /* 0x0000006600667202 */ /* 0x000fe20000000f00 */
[----:B------:R-:W-:Y:S01]  /*b030*/  BAR.SYNC.DEFER_BLOCKING 0x1, 0x100 ;  /* 0x0044000000007b1d */ /* 0x000fe20000010000 */
[----:B------:R-:W-:Y:S02]  /*b040*/  LOP3.LUT R22, R22, R177, RZ, 0x3c, !PT ;  /* 0x000000b116167212 */ /* 0x000fe400078e3cff */
[----:B------:R-:W-:Y:S02]  /*b050*/  SHF.R.U64 R54, R54, 0x3, RZ ;  /* 0x0000000336367819 */ /* 0x000fe400000012ff */
[----:B------:R-:W-:-:S02]  /*b060*/  MOV R15, R14 ;  /* 0x0000000e000f7202 */ /* 0x000fc40000000f00 */
[----:B------:R-:W-:Y:S02]  /*b070*/  IADD3.X R13, RZ, R103, RZ, P1, !PT ;  /* 0x00000067ff0d7210 */ /* 0x000fe40000ffe4ff */
[----:B------:R-:W-:Y:S02]  /*b080*/  LOP3.LUT R30, R30, R179, RZ, 0x3c, !PT ;  /* 0x000000b31e1e7212 */ /* 0x000fe400078e3cff */
[----:B------:R-:W-:Y:S02]  /*b090*/  SHF.R.U64 R62, R62, 0x3, RZ ;  /* 0x000000033e3e7819 */ /* 0x000fe400000012ff */
[----:B------:R-:W-:Y:S02]  /*b0a0*/  LOP3.LUT R98, R29, R6, RZ, 0x3c, !PT ;  /* 0x000000061d627212 */ /* 0x000fe400078e3cff */
[----:B------:R-:W-:Y:S02]  /*b0b0*/  MOV R16, R16 ;  /* 0x0000001000107202 */ /* 0x000fe40000000f00 */
[----:B------:R-:W-:-:S02]  /*b0c0*/  LOP3.LUT R38, R38, R181, RZ, 0x3c, !PT ;  /* 0x000000b526267212 */ /* 0x000fc400078e3cff */
[----:B------:R-:W-:Y:S02]  /*b0d0*/  SHF.R.U64 R70, R70, 0x3, RZ ;  /* 0x0000000346467819 */ /* 0x000fe400000012ff */
[----:B------:R-:W-:Y:S02]  /*b0e0*/  LOP3.LUT R103, R166, 0x380, RZ, 0xc0, !PT ;  /* 0x00000380a6677812 */ /* 0x000fe400078ec0ff */
[----:B------:R-:W-:Y:S01]  /*b0f0*/  MOV R18, R18 ;  /* 0x0000001200127202 */ /* 0x000fe20000000f00 */
[----:B------:R-:W-:Y:S01]  /*b100*/  STSM.16.M88.4 [R102], R24 ;  /* 0x0000001866007844 */ /* 0x000fe20000000200 */
[----:B------:R-:W-:Y:S02]  /*b110*/  MOV R6, R10 ;  /* 0x0000000a00067202 */ /* 0x000fe40000000f00 */
[----:B------:R-:W-:Y:S01]  /*b120*/  LOP3.LUT R46, R46, R183, RZ, 0x3c, !PT ;  /* 0x000000b72e2e7212 */ /* 0x000fe200078e3cff */
[----:B------:R-:W0:Y:S01]  /*b130*/  LDC.64 R10, c[0x0][0xcd8] ;  /* 0x00033600ff0a7b82 */ /* 0x000e220000000a00 */
[----:B------:R-:W-:Y:S01]  /*b140*/  SHF.R.U64 R94, R94, 0x3, RZ ;  /* 0x000000035e5e7819 */ /* 0x000fe200000012ff */
[----:B------:R-:W-:Y:S01]  /*b150*/  STSM.16.M88.4 [R15], R32 ;  /* 0x000000200f007844 */ /* 0x000fe20000000200 */
[----:B------:R-:W-:-:S02]  /*b160*/  MOV R20, R20 ;  /* 0x0000001400147202 */ /* 0x000fc40000000f00 */
[----:B------:R-:W-:Y:S01]  /*b170*/  F2FP.F16.F32.PACK_AB R59, R154, R59 ;  /* 0x0000003b9a3b723e */ /* 0x000fe200000000ff */
[----:B------:R1:W-:Y:S01]  /*b180*/  STSM.16.M88.4 [R16], R40 ;  /* 0x0000002810007844 */ /* 0x0003e20000000200 */
[----:B------:R-:W-:Y:S02]  /*b190*/  F2FP.F16.F32.PACK_AB R65, R153, R66 ;  /* 0x000000429941723e */ /* 0x000fe400000000ff */
[----:B------:R-:W-:Y:S01]  /*b1a0*/  F2FP.F16.F32.PACK_AB R72, R73, R72 ;  /* 0x000000484948723e */ /* 0x000fe200000000ff */
[----:B------:R2:W-:Y:S01]  /*b1b0*/  STSM.16.M88.4 [R18], R48 ;  /* 0x0000003012007844 */ /* 0x0005e20000000200 */
[----:B------:R-:W-:Y:S02]  /*b1c0*/  LOP3.LUT R54, R54, R185, RZ, 0x3c, !PT ;  /* 0x000000b936367212 */ /* 0x000fe400078e3cff */
[----:B------:R-:W-:Y:S01]  /*b1d0*/  MOV R22, R22 ;  /* 0x0000001600167202 */ /* 0x000fe20000000f00 */
[----:B------:R2:W-:Y:S01]  /*b1e0*/  STSM.16.M88.4 [R20], R56 ;  /* 0x0000003814007844 */ /* 0x0005e20000000200 */
[----:B------:R-:W-:-:S02]  /*b1f0*/  F2FP.F16.F32.PACK_AB R66, R69, R68 ;  /* 0x000000444542723e */ /* 0x000fc400000000ff */
[----:B------:R-:W-:Y:S02]  /*b200*/  F2FP.F16.F32.PACK_AB R67, R152, R67 ;  /* 0x000000439843723e */ /* 0x000fe400000000ff */
[----:B------:R-:W-:Y:S01]  /*b210*/  F2FP.F16.F32.PACK_AB R73, R9, R74 ;  /* 0x0000004a0949723e */ /* 0x000fe200000000ff */
[----:B------:R-:W-:Y:S01]  /*b220*/  IMAD.SHL.U32 R9, R207, 0x4, RZ ;  /* 0x00000004cf097824 */ /* 0x000fe200078e00ff */
[----:B------:R-:W-:Y:S01]  /*b230*/  F2FP.F16.F32.PACK_AB R80, R81, R80 ;  /* 0x000000505150723e */ /* 0x000fe200000000ff */
[----:B------:R2:W-:Y:S01]  /*b240*/  STSM.16.M88.4 [R22], R64 ;  /* 0x0000004016007844 */ /* 0x0005e20000000200 */
[----:B------:R-:W-:Y:S02]  /*b250*/  LOP3.LUT R62, R62, R187, RZ, 0x3c, !PT ;  /* 0x000000bb3e3e7212 */ /* 0x000fe400078e3cff */
[----:B------:R-:W-:Y:S02]  /*b260*/  MOV R30, R30 ;  /* 0x0000001e001e7202 */ /* 0x000fe40000000f00 */
[----:B------:R-:W-:-:S02]  /*b270*/  F2FP.F16.F32.PACK_AB R74, R77, R76 ;  /* 0x0000004c4d4a723e */ /* 0x000fc400000000ff */
[----:B------:R-:W-:Y:S02]  /*b280*/  F2FP.F16.F32.PACK_AB R75, R79, R75 ;  /* 0x0000004b4f4b723e */ /* 0x000fe400000000ff */
[----:B------:R-:W-:Y:S02]  /*b290*/  F2FP.F16.F32.PACK_AB R81, R8, R82 ;  /* 0x000000520851723e */ /* 0x000fe400000000ff */
[----:B------:R-:W-:Y:S01]  /*b2a0*/  LOP3.LUT R70, R70, R189, RZ, 0x3c, !PT ;  /* 0x000000bd46467212 */ /* 0x000fe200078e3cff */
[----:B------:R2:W-:Y:S01]  /*b2b0*/  STSM.16.M88.4 [R30], R72 ;  /* 0x000000481e007844 */ /* 0x0005e20000000200 */
[----:B------:R-:W-:Y:S02]  /*b2c0*/  SHF.R.U64 R103, R103, 0x3, RZ ;  /* 0x0000000367677819 */ /* 0x000fe400000012ff */
[----:B------:R-:W-:Y:S02]  /*b2d0*/  MOV R38, R38 ;  /* 0x0000002600267202 */ /* 0x000fe40000000f00 */
[----:B------:R-:W-:-:S02]  /*b2e0*/  F2FP.F16.F32.PACK_AB R82, R85, R84 ;  /* 0x000000545552723e */ /* 0x000fc400000000ff */
[----:B------:R-:W-:Y:S02]  /*b2f0*/  F2FP.F16.F32.PACK_AB R83, R83, R86 ;  /* 0x000000565353723e */ /* 0x000fe400000000ff */
[----:B------:R-:W-:Y:S02]  /*b300*/  LOP3.LUT R94, R94, R191, RZ, 0x3c, !PT ;  /* 0x000000bf5e5e7212 */ /* 0x000fe400078e3cff */
        /* <DEDUP_REMOVED lines=44> */
[----:B------:R-:W-:Y:S01]  /*b5d0*/  MOV R12, R12 ;  /* 0x0000000c000c7202 */ /* 0x000fe20000000f00 */
[----:B------:R2:W-:Y:S01]  /*b5e0*/  STSM.16.M88.4 [R6], R136 ;  /* 0x0000008806007844 */ /* 0x0005e20000000200 */
[----:B------:R-:W-:Y:S02]  /*b5f0*/  F2FP.F16.F32.PACK_AB R146, R149, R148 ;  /* 0x000000949592723e */ /* 0x000fe400000000ff */
[----:B------:R-:W-:Y:S02]  /*b600*/  F2FP.F16.F32.PACK_AB R147, R0, R150 ;  /* 0x000000960093723e */ /* 0x000fe400000000ff */
[----:B------:R-:W-:-:S02]  /*b610*/  ISETP.NE.U32.AND P2, PT, RZ, UR6, PT ;  /* 0x00000006ff007c0c */ /* 0x000fc4000bf45070 */
[----:B0-----:R-:W-:Y:S01]  /*b620*/  ISETP.NE.U32.AND P3, PT, R10, RZ, PT ;  /* 0x000000ff0a00720c */ /* 0x001fe20003f65070 */
[----:B------:R2:W-:Y:S01]  /*b630*/  STSM.16.M88.4 [R12], R144 ;  /* 0x000000900c007844 */ /* 0x0005e20000000200 */
[----:B------:R-:W-:Y:S01]  /*b640*/  BAR.SYNC.DEFER_BLOCKING 0x1, 0x100 ;  /* 0x0044000000007b1d */ /* 0x000fe20000010000 */
[----:B------:R-:W-:Y:S02]  /*b650*/  ISETP.NE.AND.EX P2, PT, RZ, UR7, PT, P2 ;  /* 0x00000007ff007c0c */ /* 0x000fe4000bf45320 */
[----:B-1----:R-:W-:Y:S02]  /*b660*/  SHF.L.U64.HI R16, R207, 0x2, R208 ;  /* 0x00000002cf107819 */ /* 0x002fe400000102d0 */
[----:B------:R-:W-:Y:S02]  /*b670*/  IADD3 R10, P0, R9, R10, RZ ;  /* 0x0000000a090a7210 */ /* 0x000fe40007f1e0ff */
[----:B------:R-:W-:-:S03]  /*b680*/  ISETP.NE.AND.EX P3, PT, R11, RZ, PT, P3 ;  /* 0x000000ff0b00720c */ /* 0x000fc60003f65330 */
[----:B------:R-:W-:-:S04]  /*b690*/  IMAD.X R11, R16, 0x1, R11, P0 ;  /* 0x00000001100b7824 */ /* 0x000fc800000e060b */
[----:B------:R-:W-:-:S04]  /*b6a0*/  @P2 IADD3 R8, P0, R9, UR6, RZ ;  /* 0x0000000609082c10 */ /* 0x000fc8000ff1e0ff */
[----:B------:R-:W-:Y:S02]  /*b6b0*/  @P2 IADD3.X R9, R16, UR7, RZ, P0, !PT ;  /* 0x0000000710092c10 */ /* 0x000fe400087fe4ff */
[----:B------:R-:W3:Y:S04]  /*b6c0*/  @P3 LDG.E R0, desc[UR8][R10.64] ;  /* 0x000000080a003981 */ /* 0x000ee8000c1e1900 */
[----:B------:R-:W4:Y:S01]  /*b6d0*/  @P2 LDG.E R8, desc[UR8][R8.64] ;  /* 0x0000000808082981 */ /* 0x000f22000c1e1900 */
[----:B------:R-:W-:Y:S01]  /*b6e0*/  IMAD R13, R202, 0x40, R200 ;  /* 0x00000040ca0d7824 */ /* 0x000fe200078e02c8 */
[----:B------:R-:W-:Y:S01]  /*b6f0*/  UMOV UR4, URZ ;  /* 0x0000003f00047c82 */ /* 0x000fe20008000000 */
[----:B------:R-:W-:Y:S02]  /*b700*/  ULDC UR10, c[0x0][0xb88] ;  /* 0x0002e200000a7ab9 */ /* 0x000fe40000000800 */
[----:B------:R-:W-:-:S03]  /*b710*/  IMAD.WIDE R4, R13, 0x2, R4 ;  /* 0x000000020d047825 */ /* 0x000fc600078e0204 */
[C---:B------:R-:W-:Y:S02]  /*b720*/  IADD3 R17, P0, R4.reuse, 0x1000, RZ ;  /* 0x0000100004117810 */ /* 0x040fe40007f1e0ff */
[----:B------:R-:W-:Y:S02]  /*b730*/  IADD3 R13, P1, R4, 0x2000, RZ ;  /* 0x00002000040d7810 */ /* 0x000fe40007f3e0ff */
[----:B------:R-:W-:Y:S02]  /*b740*/  LOP3.LUT R16, R17, 0x380, RZ, 0xc0, !PT ;  /* 0x0000038011107812 */ /* 0x000fe400078ec0ff */
[----:B---3--:R-:W-:Y:S02]  /*b750*/  @P3 R2UR UR4, R0 ;  /* 0x00000000000432ca */ /* 0x008fe400000e0000 */
[----:B----4-:R-:W-:Y:S01]  /*b760*/  @P2 R2UR UR10, R8 ;  /* 0x00000000080a22ca */ /* 0x010fe200000e0000 */
[----:B--2---:R-:W-:-:S14]  /*b770*/  @P2 BRA `(.L_x_4168) ;  /* 0x00000000001c2947 */ /* 0x004fdc0003800000 */
[----:B------:R-:W-:Y:S05]  /*b780*/  @!P3 BRA `(.L_x_4168) ;  /* 0x000000000018b947 */ /* 0x000fea0003800000 */
[----:B------:R-:W-:Y:S02]  /*b790*/  ULDC.64 UR6, c[0x0][0x208] ;  /* 0x0000820000067ab9 */ /* 0x000fe40000000a00 */
[----:B------:R-:W2:Y:S04]  /*b7a0*/  LDG.E R6, desc[UR6][R10.64] ;  /* 0x000000060a067981 */ /* 0x000ea8000c1e1900 */
[----:B------:R-:W3:Y:S01]  /*b7b0*/  LDG.E R0, desc[UR6][R10.64+0x4] ;  /* 0x000004060a007981 */ /* 0x000ee2000c1e1900 */
[----:B--2---:R-:W-:Y:S02]  /*b7c0*/  R2UR UR6, R6 ;  /* 0x00000000060672ca */ /* 0x004fe400000e0000 */
[----:B---3--:R-:W-:-:S13]  /*b7d0*/  R2UR UR10, R0 ;  /* 0x00000000000a72ca */ /* 0x008fda00000e0000 */
[----:B------:R-:W-:-:S12]  /*b7e0*/  UIADD3 UR10, -UR6, UR10, URZ ;  /* 0x0000000a060a7290 */ /* 0x000fd8000fffe13f */
.L_x_4168:
[----:B------:R-:W-:Y:S01]  /*b7f0*/  R2UR UR16, R209 ;  /* 0x00000000d11072ca */ /* 0x000fe200000e0000 */
[----:B------:R-:W-:Y:S01]  /*b800*/  ULDC.64 UR12, c[0x0][0xc70] ;  /* 0x00031c00000c7ab9 */ /* 0x000fe20000000a00 */
[----:B------:R-:W-:Y:S01]  /*b810*/  USHF.R.S32.HI UR9, URZ, 0x1f, UR4 ;  /* 0x0000001f3f097899 */ /* 0x000fe20008011404 */
[----:B------:R-:W-:Y:S01]  /*b820*/  R2UR UR15, R218 ;  /* 0x00000000da0f72ca */ /* 0x000fe200000e0000 */
[----:B------:R-:W-:Y:S01]  /*b830*/  UMOV UR8, UR4 ;  /* 0x0000000400087c82 */ /* 0x000fe20008000000 */
[----:B------:R-:W-:Y:S01]  /*b840*/  IADD3 R11, P2, R4, 0x3000, RZ ;  /* 0x00003000040b7810 */ /* 0x000fe20007f5e0ff */
[----:B------:R-:W-:Y:S01]  /*b850*/  ULDC.64 UR18, c[0x0][0x208] ;  /* 0x0000820000127ab9 */ /* 0x000fe20000000a00 */
[----:B------:R-:W-:Y:S02]  /*b860*/  SEL R73, R207, RZ, !P3 ;  /* 0x000000ffcf497207 */ /* 0x000fe40005800000 */
[----:B------:R-:W-:Y:S02]  /*b870*/  SEL R208, R208, RZ, !P3 ;  /* 0x000000ffd0d07207 */ /* 0x000fe40005800000 */
[----:B------:R-:W-:-:S02]  /*b880*/  LOP3.LUT R10, R11, 0x380, RZ, 0xc0, !PT ;  /* 0x000003800b0a7812 */ /* 0x000fc400078ec0ff */
[----:B------:R-:W-:Y:S01]  /*b890*/  USHF.R.S32.HI UR14, URZ, 0x1f, UR16 ;  /* 0x0000001f3f0e7899 */ /* 0x000fe20008011410 */
[----:B------:R-:W-:Y:S01]  /*b8a0*/  LOP3.LUT R12, R13, 0x380, RZ, 0xc0, !PT ;  /* 0x000003800d0c7812 */ /* 0x000fe200078ec0ff */
[----:B------:R-:W-:Y:S01]  /*b8b0*/  UIMAD.WIDE.U32 UR6, UR16, UR12, UR8 ;  /* 0x0000000c100672a5 */ /* 0x000fe2000f8e0008 */
[----:B------:R-:W-:Y:S01]  /*b8c0*/  IMAD.U32 R15, RZ, RZ, UR15 ;  /* 0x0000000fff0f7e24 */ /* 0x000fe2000f8e00ff */
[----:B------:R-:W-:Y:S01]  /*b8d0*/  UIMAD UR11, UR14, UR12, URZ ;  /* 0x0000000c0e0b72a4 */ /* 0x000fe2000f8e023f */
[----:B------:R-:W-:Y:S02]  /*b8e0*/  SHF.R.U64 R10, R10, 0x3, RZ ;  /* 0x000000030a0a7819 */ /* 0x000fe400000012ff */
[----:B------:R-:W-:Y:S01]  /*b8f0*/  IMAD R15, R15, 0x80, R206 ;  /* 0x000000800f0f7824 */ /* 0x000fe200078e02ce */
[----:B------:R-:W-:Y:S01]  /*b900*/  UIMAD UR8, UR16, UR13, UR11 ;  /* 0x0000000d100872a4 */ /* 0x000fe2000f8e020b */
[----:B------:R-:W-:Y:S01]  /*b910*/  IMAD.U32 R9, RZ, RZ, UR7 ;  /* 0x00000007ff097e24 */ /* 0x000fe2000f8e00ff */
[----:B------:R-:W-:Y:S01]  /*b920*/  LOP3.LUT R10, R10, R11, RZ, 0x3c, !PT ;  /* 0x0000000b0a0a7212 */ /* 0x000fe200078e3cff */
[----:B------:R-:W-:Y:S01]  /*b930*/  IMAD.U32 R8, RZ, RZ, UR6 ;  /* 0x00000006ff087e24 */ /* 0x000fe2000f8e00ff */
[----:B------:R-:W-:Y:S01]  /*b940*/  UIADD3 UR8, UR7, UR8, URZ ;  /* 0x0000000807087290 */ /* 0x000fe2000fffe03f */
[----:B------:R-:W-:Y:S01]  /*b950*/  SHF.R.S32.HI R11, RZ, 0x1f, R15 ;  /* 0x0000001fff0b7819 */ /* 0x000fe2000001140f */
[----:B------:R-:W-:Y:S01]  /*b960*/  ULDC.64 UR12, c[0x0][0xba0] ;  /* 0x0002e800000c7ab9 */ /* 0x000fe20000000a00 */
[----:B------:R-:W-:Y:S01]  /*b970*/  ULDC.64 UR6, c[0x0][0xc78] ;  /* 0x00031e0000067ab9 */ /* 0x000fe20000000a00 */
[----:B------:R-:W-:Y:S01]  /*b980*/  SHF.R.U64 R16, R16, 0x3, RZ ;  /* 0x0000000310107819 */ /* 0x000fe200000012ff */
[----:B------:R-:W-:Y:S01]  /*b990*/  IMAD R0, R208, UR6, RZ ;  /* 0x00000006d0007c24 */ /* 0x000fe2000f8e02ff */
[----:B------:R-:W-:Y:S01]  /*b9a0*/  SHF.R.U64 R12, R12, 0x3, RZ ;  /* 0x000000030c0c7819 */ /* 0x000fe200000012ff */
[----:B------:R-:W-:Y:S01]  /*b9b0*/  IMAD.U32 R9, RZ, RZ, UR8 ;  /* 0x00000008ff097e24 */ /* 0x000fe2000f8e00ff */
[----:B------:R-:W-:Y:S01]  /*b9c0*/  LOP3.LUT R16, R16, R17, RZ, 0x3c, !PT ;  /* 0x0000001110107212 */ /* 0x000fe200078e3cff */
[C---:B------:R-:W-:Y:S01]  /*b9d0*/  IMAD R6, R73.reuse, UR7, R0 ;  /* 0x0000000749067c24 */ /* 0x040fe2000f8e0200 */
[C---:B------:R-:W-:Y:S01]  /*b9e0*/  IADD3 R57, P6, R4.reuse, 0x4000, RZ ;  /* 0x0000400004397810 */ /* 0x040fe20007fde0ff */
[----:B------:R-:W-:Y:S01]  /*b9f0*/  IMAD.WIDE.U32 R8, R73, UR6, R8 ;  /* 0x0000000649087c25 */ /* 0x000fe2000f8e0008 */
[----:B------:R-:W-:Y:S01]  /*ba00*/  ULDC.64 UR6, c[0x0][0xc40] ;  /* 0x0003100000067ab9 */ /* 0x000fe20000000a00 */
[----:B------:R-:W-:-:S02]  /*ba10*/  IADD3 R41, P5, R4, 0x5000, RZ ;  /* 0x0000500004297810 */ /* 0x000fc40007fbe0ff */
[----:B------:R-:W-:Y:S01]  /*ba20*/  IMAD.X R17, RZ, RZ, R5, P0 ;  /* 0x000000ffff117224 */ /* 0x000fe200000e0605 */
[----:B------:R-:W-:Y:S02]  /*ba30*/  IADD3 R0, P3, R15, R8, RZ ;  /* 0x000000080f007210 */ /* 0x000fe40007f7e0ff */
[----:B------:R-:W-:Y:S02]  /*ba40*/  IADD3 R65, P0, R4, 0x8000, RZ ;  /* 0x0000800004417810 */ /* 0x000fe40007f1e0ff */
[----:B------:R-:W-:Y:S02]  /*ba50*/  IADD3.X R11, R11, R9, R6, P3, !PT ;  /* 0x000000090b0b7210 */ /* 0x000fe40001ffe406 */
[----:B------:R-:W-:Y:S02]  /*ba60*/  LEA R26, P3, R0, UR6, 0x2 ;  /* 0x00000006001a7c11 */ /* 0x000fe4000f8610ff */
[----:B------:R-:W-:Y:S02]  /*ba70*/  IADD3 R29, P4, R4, 0x6000, RZ ;  /* 0x00006000041d7810 */ /* 0x000fe40007f9e0ff */
[----:B------:R-:W-:Y:S01]  /*ba80*/  LEA.HI.X R27, R0, UR7, R11, 0x2, P3 ;  /* 0x00000007001b7c11 */ /* 0x000fe200098f140b */
[--C-:B------:R-:W-:Y:S01]  /*ba90*/  IMAD.X R11, RZ, RZ, R5.reuse, P2 ;  /* 0x000000ffff0b7224 */ /* 0x100fe200010e0605 */
[----:B------:R-:W-:Y:S01]  /*baa0*/  IADD3 R21, P3, R4, 0x7000, RZ ;  /* 0x0000700004157810 */ /* 0x000fe20007f7e0ff */
[----:B------:R-:W-:Y:S01]  /*bab0*/  VIADD R0, R15, 0x8 ;  /* 0x000000080f007836 */ /* 0x000fe20000000000 */
[----:B------:R-:W-:Y:S01]  /*bac0*/  LOP3.LUT R12, R12, R13, RZ, 0x3c, !PT ;  /* 0x0000000d0c0c7212 */ /* 0x000fe200078e3cff */
[----:B------:R-:W-:Y:S01]  /*bad0*/  IMAD.X R13, RZ, RZ, R5, P1 ;  /* 0x000000ffff0d7224 */ /* 0x000fe200008e0605 */
[----:B------:R-:W-:-:S02]  /*bae0*/  IADD3 R37, P2, R4, 0xa000, RZ ;  /* 0x0000a00004257810 */ /* 0x000fc40007f5e0ff */
[----:B------:R-:W-:Y:S02]  /*baf0*/  IADD3 R53, P1, R4, 0x9000, RZ ;  /* 0x0000900004357810 */ /* 0x000fe40007f3e0ff */
[----:B------:R-:W-:Y:S02]  /*bb00*/  LOP3.LUT R64, R65, 0x380, RZ, 0xc0, !PT ;  /* 0x0000038041407812 */ /* 0x000fe400078ec0ff */
[----:B------:R-:W-:Y:S02]  /*bb10*/  LOP3.LUT R56, R57, 0x380, RZ, 0xc0, !PT ;  /* 0x0000038039387812 */ /* 0x000fe400078ec0ff */
        /* <DEDUP_REMOVED lines=10> */
[----:B------:R-:W-:Y:S02]  /*bbc0*/  SHF.R.U64 R36, R36, 0x3, RZ ;  /* 0x0000000324247819 */ /* 0x000fe400000012ff */
[----:B------:R-:W-:Y:S02]  /*bbd0*/  SHF.R.U64 R52, R52, 0x3, RZ ;  /* 0x0000000334347819 */ /* 0x000fe400000012ff */
[----:B------:R-:W-:Y:S01]  /*bbe0*/  LOP3.LUT R64, R64, R65, RZ, 0x3c, !PT ;  /* 0x0000004140407212 */ /* 0x000fe200078e3cff */
[--C-:B------:R-:W-:Y:S01]  /*bbf0*/  IMAD.X R65, RZ, RZ, R5.reuse, P0 ;  /* 0x000000ffff417224 */ /* 0x100fe200000e0605 */
[----:B------:R-:W-:Y:S02]  /*bc00*/  LOP3.LUT R56, R56, R57, RZ, 0x3c, !PT ;  /* 0x0000003938387212 */ /* 0x000fe400078e3cff */
        /* <DEDUP_REMOVED lines=8> */
[----:B------:R-:W-:-:S02]  /*bc90*/  IADD3.X R57, RZ, R5, RZ, P6, !PT ;  /* 0x00000005ff397210 */ /* 0x000fc400037fe4ff */
[----:B------:R-:W-:Y:S02]  /*bca0*/  LOP3.LUT P0, RZ, R220, 0x3, RZ, 0xc0, !PT ;  /* 0x00000003dcff7812 */ /* 0x000fe4000780c0ff */
[C---:B------:R-:W-:Y:S02]  /*bcb0*/  IADD3 R25, P6, R4.reuse, 0xb000, RZ ;  /* 0x0000b00004197810 */ /* 0x040fe40007fde0ff */
[C---:B------:R-:W-:Y:S02]  /*bcc0*/  IADD3 R69, P5, R4.reuse, 0xc000, RZ ;  /* 0x0000c00004457810 */ /* 0x040fe40007fbe0ff */
[C---:B------:R-:W-:Y:S02]  /*bcd0*/  IADD3 R61, P4, R4.reuse, 0xd000, RZ ;  /* 0x0000d000043d7810 */ /* 0x040fe40007f9e0ff */
[----:B------:R-:W-:Y:S02]  /*bce0*/  IADD3 R49, P3, R4, 0xe000, RZ ;  /* 0x0000e00004317810 */ /* 0x000fe40007f7e0ff */
[----:B------:R-:W-:Y:S01]  /*bcf0*/  LOP3.LUT R52, R52, R53, RZ, 0x3c, !PT ;  /* 0x0000003534347212 */ /* 0x000fe200078e3cff */
[----:B------:R-:W-:Y:S01]  /*bd00*/  IMAD.X R53, RZ, RZ, R5, P1 ;  /* 0x000000ffff357224 */ /* 0x000fe200008e0605 */
[----:B------:R-:W-:-:S02]  /*bd10*/  IADD3 R9, P2, R4, 0xf000, RZ ;  /* 0x0000f00004097810 */ /* 0x000fc40007f5e0ff */
[----:B------:R-:W-:Y:S02]  /*bd20*/  ISETP.GE.OR P1, PT, R15, UR10, P0 ;  /* 0x0000000a0f007c0c */ /* 0x000fe40008726670 */
[----:B------:R-:W-:Y:S02]  /*bd30*/  LOP3.LUT R24, R25, 0x380, RZ, 0xc0, !PT ;  /* 0x0000038019187812 */ /* 0x000fe400078ec0ff */
[----:B------:R-:W-:Y:S02]  /*bd40*/  LOP3.LUT R68, R69, 0x380, RZ, 0xc0, !PT ;  /* 0x0000038045447812 */ /* 0x000fe400078ec0ff */
[----:B------:R-:W-:Y:S02]  /*bd50*/  LOP3.LUT R60, R61, 0x380, RZ, 0xc0, !PT ;  /* 0x000003803d3c7812 */ /* 0x000fe400078ec0ff */
[----:B------:R-:W-:Y:S02]  /*bd60*/  LOP3.LUT R48, R49, 0x380, RZ, 0xc0, !PT ;  /* 0x0000038031307812 */ /* 0x000fe400078ec0ff */
[----:B------:R-:W-:-:S02]  /*bd70*/  ISETP.GE.OR P0, PT, R0, UR10, P0 ;  /* 0x0000000a00007c0c */ /* 0x000fc40008706670 */
[----:B------:R-:W-:Y:S01]  /*bd80*/  LOP3.LUT R0, R9, 0x380, RZ, 0xc0, !PT ;  /* 0x0000038009007812 */ /* 0x000fe200078ec0ff */
[----:B------:R-:W-:Y:S01]  /*bd90*/  @!P1 STG.E desc[UR18][R26.64], R3 ;  /* 0x000000031a009986 */ /* 0x000fe2000c101912 */
[----:B------:R-:W-:Y:S02]  /*bda0*/  LOP3.LUT R15, R4, 0x380, RZ, 0xc0, !PT ;  /* 0x00000380040f7812 */ /* 0x000fe400078ec0ff */
[----:B------:R-:W-:Y:S02]  /*bdb0*/  SHF.R.U64 R24, R24, 0x3, RZ ;  /* 0x0000000318187819 */ /* 0x000fe400000012ff */
[----:B------:R-:W-:Y:S02]  /*bdc0*/  SHF.R.U64 R68, R68, 0x3, RZ ;  /* 0x0000000344447819 */ /* 0x000fe400000012ff */
[----:B------:R-:W-:Y:S02]  /*bdd0*/  SHF.R.U64 R60, R60, 0x3, RZ ;  /* 0x000000033c3c7819 */ /* 0x000fe400000012ff */
[----:B------:R-:W-:Y:S01]  /*bde0*/  SHF.R.U64 R48, R48, 0x3, RZ ;  /* 0x0000000330307819 */ /* 0x000fe200000012ff */
[----:B------:R0:W-:Y:S01]  /*bdf0*/  @!P0 STG.E desc[UR18][R26.64+0x20], R2 ;  /* 0x000020021a008986 */ /* 0x0001e2000c101912 */
[----:B------:R-:W-:-:S02]  /*be00*/  SHF.R.U64 R0, R0, 0x3, RZ ;  /* 0x0000000300007819 */ /* 0x000fc400000012ff */
[----:B------:R-:W-:Y:S01]  /*be10*/  SHF.R.U64 R15, R15, 0x3, RZ ;  /* 0x000000030f0f7819 */ /* 0x000fe200000012ff */
[----:B------:R-:W5:Y:S01]  /*be20*/  LD.E.128 R16, desc[UR18][R16.64] ;  /* 0x0000001210107980 */ /* 0x000f62000c101d00 */
        /* <DEDUP_REMOVED lines=13> */
[----:B------:R-:W-:-:S03]  /*bf00*/  UIMAD UR6, UR9, UR12, URZ ;  /* 0x0000000c090672a4 */ /* 0x000fc6000f8e023f */
[----:B------:R1:W5:Y:S01]  /*bf10*/  LD.E.128 R44, desc[UR18][R4.64] ;  /* 0x00000012042c7980 */ /* 0x000362000c101d00 */
[----:B------:R-:W-:-:S03]  /*bf20*/  SHF.R.S32.HI R201, RZ, 0x1f, R200 ;  /* 0x0000001fffc97819 */ /* 0x000fc600000114c8 */
        /* <DEDUP_REMOVED lines=12> */
[----:B------:R-:W-:Y:S01]  /*bff0*/  IMAD.U32 R3, RZ, RZ, UR12 ;  /* 0x0000000cff037e24 */ /* 0x000fe2000f8e00ff */
[----:B------:R-:W-:Y:S01]  /*c000*/  UIMAD UR10, UR15, -0x80, UR10 ;  /* 0xffffff800f0a78a4 */ /* 0x000fe2000f8e020a */
[----:B------:R-:W-:Y:S01]  /*c010*/  @!PT LDS RZ, [RZ] ;  /* 0x00000000fffff984 */ /* 0x000fe20000000800 */
[----:B------:R-:W-:Y:S01]  /*c020*/  @!PT LDS RZ, [RZ] ;  /* 0x00000000fffff984 */ /* 0x000fe20000000800 */
[----:B------:R-:W-:Y:S01]  /*c030*/  @!PT LDS RZ, [RZ] ;  /* 0x00000000fffff984 */ /* 0x000fe20000000800 */
[----:B------:R-:W-:Y:S01]  /*c040*/  @!PT LDS RZ, [RZ] ;  /* 0x00000000fffff984 */ /* 0x000fe20000000800 */
[----:B------:R0:W-:Y:S06]  /*c050*/  MEMBAR.ALL.CTA ;  /* 0x0000000000007992 */ /* 0x0001ec0000008000 */
[----:B0-----:R-:W0:Y:S01]  /*c060*/  FENCE.VIEW.ASYNC.S ;  /* 0x00000000000073c6 */ /* 0x001e220000000000 */
[----:B------:R-:W-:-:S02]  /*c070*/  UIMAD UR6, UR4, UR13, UR6 ;  /* 0x0000000d040672a4 */ /* 0x000fc4000f8e0206 */
[----:B------:R-:W-:Y:S01]  /*c080*/  IMAD.WIDE.U32 R2, R3, UR4, R200 ;  /* 0x0000000403027c25 */ /* 0x000fe2000f8e00c8 */
[----:B------:R-:W-:Y:S02]  /*c090*/  ULDC.64 UR8, c[0x0][0xbe0] ;  /* 0x0002f80000087ab9 */ /* 0x000fe40000000a00 */
[----:B------:R-:W-:Y:S02]  /*c0a0*/  UIMAD UR4, UR14, UR8, URZ ;  /* 0x000000080e0472a4 */ /* 0x000fe4000f8e023f */
[----:B-1----:R-:W-:Y:S01]  /*c0b0*/  IMAD.U32 R5, RZ, RZ, UR8 ;  /* 0x00000008ff057e24 */ /* 0x002fe2000f8e00ff */
[C---:B------:R-:W-:Y:S01]  /*c0c0*/  ISETP.GE.AND P3, PT, R202.reuse, UR10, PT ;  /* 0x0000000aca007c0c */ /* 0x040fe2000bf66270 */
[----:B------:R-:W-:Y:S01]  /*c0d0*/  VIADD R3, R3, UR6 ;  /* 0x0000000603037c36 */ /* 0x000fe20008000000 */
[----:B------:R-:W-:Y:S01]  /*c0e0*/  UIMAD UR4, UR16, UR9, UR4 ;  /* 0x00000009100472a4 */ /* 0x000fe2000f8e0204 */
[----:B------:R-:W-:Y:S01]  /*c0f0*/  VIADD R0, R202, 0x20 ;  /* 0x00000020ca007836 */ /* 0x000fe20000000000 */
[----:B------:R-:W-:Y:S01]  /*c100*/  ULDC.64 UR6, c[0x0][0xbe8] ;  /* 0x0002fa0000067ab9 */ /* 0x000fe20000000a00 */
[----:B------:R-:W-:-:S04]  /*c110*/  IMAD.WIDE.U32 R2, R5, UR16, R2 ;  /* 0x0000001005027c25 */ /* 0x000fc8000f8e0002 */
[----:B------:R-:W-:Y:S01]  /*c120*/  VIADD R151, R151, 0x32420 ;  /* 0x0003242097977836 */ /* 0x000fe20000000000 */
[----:B------:R-:W-:Y:S01]  /*c130*/  ISETP.GE.AND P0, PT, R0, UR10, PT ;  /* 0x0000000a00007c0c */ /* 0x000fe2000bf06270 */
[----:B------:R-:W-:Y:S02]  /*c140*/  VIADD R5, R202, 0x60 ;  /* 0x00000060ca057836 */ /* 0x000fe40000000000 */
[----:B------:R-:W-:Y:S01]  /*c150*/  IMAD R0, R208, UR6, RZ ;  /* 0x00000006d0007c24 */ /* 0x000fe2000f8e02ff */
[----:B------:R-:W-:Y:S01]  /*c160*/  PRMT R151, RZ, 0x654, R151 ;  /* 0x00000654ff977816 */ /* 0x000fe20000000097 */
[----:B------:R-:W-:Y:S01]  /*c170*/  VIADD R3, R3, UR4 ;  /* 0x0000000403037c36 */ /* 0x000fe20008000000 */
[----:B------:R-:W-:Y:S01]  /*c180*/  ISETP.GE.AND P2, PT, R5, UR10, PT ;  /* 0x0000000a05007c0c */ /* 0x000fe2000bf46270 */
[----:B------:R-:W-:Y:S01]  /*c190*/  VIADD R4, R202, 0x40 ;  /* 0x00000040ca047836 */ /* 0x000fe20000000000 */
[----:B------:R-:W-:Y:S01]  /*c1a0*/  SHF.R.S32.HI R203, RZ, 0x1f, R202 ;  /* 0x0000001fffcb7819 */ /* 0x000fe200000114ca */
[C---:B------:R-:W-:Y:S01]  /*c1b0*/  IMAD R75, R73.reuse, UR7, R0 ;  /* 0x00000007494b7c24 */ /* 0x040fe2000f8e0200 */
[----:B0-----:R0:W-:Y:S01]  /*c1c0*/  SYNCS.ARRIVE.TRANS64.RED.A1T0 RZ, [R151+URZ], RZ ;  /* 0x000000ff97ff79a7 */ /* 0x0011e2000810043f */
[----:B------:R-:W-:Y:S01]  /*c1d0*/  IMAD.U32 R5, RZ, RZ, UR15 ;  /* 0x0000000fff057e24 */ /* 0x000fe2000f8e00ff */
[----:B------:R-:W-:Y:S01]  /*c1e0*/  BSSY B1, `(.L_x_4169) ;  /* 0x000001d000017945 */ /* 0x000fe20003800000 */
[----:B------:R-:W-:Y:S01]  /*c1f0*/  IMAD.WIDE.U32 R72, R73, UR6, R2 ;  /* 0x0000000649487c25 */ /* 0x000fe2000f8e0002 */
[----:B------:R-:W-:-:S03]  /*c200*/  ISETP.GE.AND P1, PT, R4, UR10, PT ;  /* 0x0000000a04007c0c */ /* 0x000fc6000bf26270 */
[----:B------:R-:W-:-:S04]  /*c210*/  IMAD.WIDE R4, R5, 0x80, R202 ;  /* 0x0000008005047825 */ /* 0x000fc800078e02ca */
[----:B------:R-:W-:Y:S01]  /*c220*/  IMAD.IADD R77, R73, 0x1, R75 ;  /* 0x00000001494d7824 */ /* 0x000fe200078e024b */
[----:B0-----:R-:W-:Y:S06]  /*c230*/  @P3 BRA `(.L_x_4170) ;  /* 0x00000000005c3947 */ /* 0x001fec0003800000 */
[----:B------:R-:W-:Y:S01]  /*c240*/  ULDC.64 UR6, c[0x0][0xbd8] ;  /* 0x0002f60000067ab9 */ /* 0x000fe20000000a00 */
[----:B------:R-:W-:Y:S01]  /*c250*/  MOV R2, R72 ;  /* 0x0000004800027202 */ /* 0x000fe20000000f00 */
[----:B------:R-:W-:Y:S01]  /*c260*/  IMAD R75, R5, UR6, RZ ;  /* 0x00000006054b7c24 */ /* 0x000fe2000f8e02ff */
[----:B------:R-:W-:Y:S01]  /*c270*/  ULDC UR4, c[0x0][0xb8c] ;  /* 0x0002e30000047ab9 */ /* 0x000fe20000000800 */
[----:B------:R-:W-:Y:S01]  /*c280*/  IMAD.MOV.U32 R3, RZ, RZ, R77 ;  /* 0x000000ffff037224 */ /* 0x000fe200078e004d */
[C---:B------:R-:W-:Y:S01]  /*c290*/  ISETP.GE.AND P4, PT, R200.reuse, UR4, PT ;  /* 0x00000004c8007c0c */ /* 0x040fe2000bf86270 */
[----:B------:R-:W-:Y:S01]  /*c2a0*/  VIADD R0, R200, 0x40 ;  /* 0x00000040c8007836 */ /* 0x000fe20000000000 */
[----:B------:R-:W-:Y:S01]  /*c2b0*/  ULDC.64 UR8, c[0x0][0x208] ;  /* 0x0000820000087ab9 */ /* 0x000fe20000000a00 */
        /* <DEDUP_REMOVED lines=15> */
.L_x_4170:
[----:B------:R-:W-:Y:S05]  /*c3b0*/  BSYNC B1 ;  /* 0x0000000000017941 */ /* 0x000fea0003800000 */
.L_x_4169:
        /* <DEDUP_REMOVED lines=13> */
[----:B------:R-:W-:Y:S01]  /*c490*/  IMAD R0, R0, UR6, RZ ;  /* 0x0000000600007c24 */ /* 0x000fe2000f8e02ff */
[----:B------:R-:W-:Y:S01]  /*c4a0*/  ULDC.64 UR8, c[0x0][0x208] ;  /* 0x0000820000087ab9 */ /* 0x000fe20000000a00 */
[----:B------:R-:W-:-:S02]  /*c4b0*/  VIADD R6, R200, 0xc0 ;  /* 0x000000c0c8067836 */ /* 0x000fc40000000000 */
        /* <DEDUP_REMOVED lines=11> */
.L_x_4172:
[----:B------:R-:W-:Y:S05]  /*c570*/  BSYNC B1 ;  /* 0x0000000000017941 */ /* 0x000fea0003800000 */
.L_x_4171:
[----:B------:R-:W-:Y:S04]  /*c580*/  BSSY B1, `(.L_x_4173) ;  /* 0x000001b000017945 */ /* 0x000fe80003800000 */
[----:B------:R-:W-:Y:S05]  /*c590*/  @P1 BRA `(.L_x_4174) ;  /* 0x0000000000641947 */ /* 0x000fea0003800000 */
[----:B-1---5:R-:W-:Y:S01]  /*c5a0*/  IADD3 R17, P0, R4, 0x40, RZ ;  /* 0x0000004004117810 */ /* 0x022fe20007f1e0ff */
        /* <DEDUP_REMOVED lines=24> */
.L_x_4174:
[----:B------:R-:W-:Y:S05]  /*c730*/  BSYNC B1 ;  /* 0x0000000000017941 */ /* 0x000fea0003800000 */
.L_x_4173:
[----:B------:R-:W-:Y:S05]  /*c740*/  @P2 BRA `(.L_x_4175) ;  /* 0x0000000c00942947 */ /* 0x000fea0003800000 */
[----:B--2--5:R-:W-:Y:S01]  /*c750*/  IADD3 R13, P0, R4, 0x60, RZ ;  /* 0x00000060040d7810 */ /* 0x024fe20007f1e0ff */
[----:B------:R-:W-:Y:S01]  /*c760*/  VIADD R0, R200, 0x40 ;  /* 0x00000040c8007836 */ /* 0x000fe20000000000 */
[----:B------:R-:W-:Y:S01]  /*c770*/  ULDC.64 UR6, c[0x0][0xbd8] ;  /* 0x0002f60000067ab9 */ /* 0x000fe20000000a00 */
[----:B------:R-:W-:Y:S01]  /*c780*/  IMAD.MOV.U32 R2, RZ, RZ, R72 ;  /* 0x000000ffff027224 */ /* 0x000fe200078e0048 */
[----:B------:R-:W-:Y:S01]  /*c790*/  ULDC UR4, c[0x0][0xb8c] ;  /* 0x0002e30000047ab9 */ /* 0x000fe20000000800 */
[----:B------:R-:W-:Y:S01]  /*c7a0*/  IMAD.X R4, RZ, RZ, R5, P0 ;  /* 0x000000ffff047224 */ /* 0x000fe200000e0605 */
        /* <DEDUP_REMOVED lines=19> */
[----:B------:R-:W-:Y:S02]  /*c8e0*/  ULDC.64 UR6, c[0x0][0x208] ;  /* 0x0000820000067ab9 */ /* 0x000fe40000000a00 */
[----:B------:R3:W-:Y:S01]  /*c8f0*/  STG.E.128 desc[UR6][R4.64+0x180], R32 ;  /* 0x0001802004007986 */ /* 0x0007e2000c101d06 */
[----:B------:R-:W-:Y:S05]  /*c900*/  BRA `(.L_x_4175) ;  /* 0x0000000c00247947 */ /* 0x000fea0003800000 */
.L_x_4167:
[----:B------:R-:W1:Y:S01]  /*c910*/  LDC.64 R4, c[0x0][0xcd8] ;  /* 0x00033600ff047b82 */ /* 0x000e620000000a00 */
[----:B------:R-:W-:Y:S01]  /*c920*/  ULDC.64 UR6, c[0x0][0xce0] ;  /* 0x0003380000067ab9 */ /* 0x000fe20000000a00 */
[C---:B------:R-:W-:Y:S01]  /*c930*/  IMAD.SHL.U32 R3, R207.reuse, 0x4, RZ ;  /* 0x00000004cf037824 */ /* 0x040fe200078e00ff */
[----:B------:R-:W-:Y:S01]  /*c940*/  ISETP.NE.U32.AND P0, PT, RZ, UR6, PT ;  /* 0x00000006ff007c0c */ /* 0x000fe2000bf05070 */
[----:B------:R-:W-:Y:S01]  /*c950*/  ULDC.64 UR8, c[0x0][0x208] ;  /* 0x0000820000087ab9 */ /* 0x000fe20000000a00 */
[----:B------:R-:W-:Y:S02]  /*c960*/  SHF.L.U64.HI R0, R207, 0x2, R208 ;  /* 0x00000002cf007819 */ /* 0x000fe400000102d0 */
[----:B------:R-:W-:-:S13]  /*c970*/  ISETP.NE.AND.EX P1, PT, RZ, UR7, PT, P0 ;  /* 0x00000007ff007c0c */ /* 0x000fda000bf25300 */
[C---:B------:R-:W-:Y:S02]  /*c980*/  @P1 IADD3 R2, P3, R3.reuse, UR6, RZ ;  /* 0x0000000603021c10 */ /* 0x040fe4000ff7e0ff */
[----:B-1----:R-:W-:Y:S02]  /*c990*/  ISETP.NE.U32.AND P0, PT, R4, RZ, PT ;  /* 0x000000ff0400720c */ /* 0x002fe40003f05070 */
[----:B------:R-:W-:Y:S02]  /*c9a0*/  IADD3 R4, P2, R3, R4, RZ ;  /* 0x0000000403047210 */ /* 0x000fe40007f5e0ff */
[C---:B------:R-:W-:Y:S02]  /*c9b0*/  @P1 IADD3.X R3, R0.reuse, UR7, RZ, P3, !PT ;  /* 0x0000000700031c10 */ /* 0x040fe40009ffe4ff */
[----:B------:R-:W-:Y:S01]  /*c9c0*/  ISETP.NE.AND.EX P0, PT, R5, RZ, PT, P0 ;  /* 0x000000ff0500720c */ /* 0x000fe20003f05300 */
[----:B------:R-:W-:Y:S02]  /*c9d0*/  IMAD.MOV.U32 R9, RZ, RZ, RZ ;  /* 0x000000ffff097224 */ /* 0x000fe400078e00ff */
[----:B------:R-:W2:Y:S01]  /*c9e0*/  @P1 LDG.E R2, desc[UR8][R2.64] ;  /* 0x0000000802021981 */ /* 0x000ea2000c1e1900 */
[----:B------:R-:W-:Y:S01]  /*c9f0*/  IMAD.X R5, R0, 0x1, R5, P2 ;  /* 0x0000000100057824 */ /* 0x000fe200010e0605 */
[----:B------:R-:W-:Y:S01]  /*ca00*/  ULDC UR4, c[0x0][0xb88] ;  /* 0x0002e20000047ab9 */ /* 0x000fe20000000800 */
[----:B------:R-:W-:-:S07]  /*ca10*/  ISETP.GT.AND P2, PT, R233, 0x7f, PT ;  /* 0x0000007fe900780c */ /* 0x000fce0003f44270 */
[----:B------:R1:W5:Y:S01]  /*ca20*/  @P0 LDG.E R9, desc[UR8][R4.64] ;  /* 0x0000000804090981 */ /* 0x000362000c1e1900 */
[----:B--2---:R-:W-:Y:S01]  /*ca30*/  @P1 R2UR UR4, R2 ;  /* 0x00000000020412ca */ /* 0x004fe200000e0000 */
[----:B-1----:R-:W-:-:S14]  /*ca40*/  @P1 BRA `(.L_x_4176) ;  /* 0x00000000001c1947 */ /* 0x002fdc0003800000 */
[----:B------:R-:W-:Y:S05]  /*ca50*/  @!P0 BRA `(.L_x_4176) ;  /* 0x0000000000188947 */ /* 0x000fea0003800000 */
[----:B------:R-:W-:Y:S02]  /*ca60*/  ULDC.64 UR6, c[0x0][0x208] ;  /* 0x0000820000067ab9 */ /* 0x000fe40000000a00 */
[----:B------:R-:W2:Y:S04]  /*ca70*/  LDG.E R2, desc[UR6][R4.64] ;  /* 0x0000000604027981 */ /* 0x000ea8000c1e1900 */
[----:B------:R-:W3:Y:S01]  /*ca80*/  LDG.E R0, desc[UR6][R4.64+0x4] ;  /* 0x0000040604007981 */ /* 0x000ee2000c1e1900 */
[----:B--2---:R-:W-:Y:S02]  /*ca90*/  R2UR UR6, R2 ;  /* 0x00000000020672ca */ /* 0x004fe400000e0000 */
[----:B---3--:R-:W-:-:S13]  /*caa0*/  R2UR UR4, R0 ;  /* 0x00000000000472ca */ /* 0x008fda00000e0000 */
[----:B------:R-:W-:-:S12]  /*cab0*/  UIADD3 UR4, -UR6, UR4, URZ ;  /* 0x0000000406047290 */ /* 0x000fd8000fffe13f */
.L_x_4176:
[----:B------:R-:W-:Y:S01]  /*cac0*/  R2UR UR6, R209 ;  /* 0x00000000d10672ca */ /* 0x000fe200000e0000 */
[----:B------:R-:W-:Y:S01]  /*cad0*/  BSSY B1, `(.L_x_4177) ;  /* 0x0000022000017945 */ /* 0x000fe20003800000 */
[----:B------:R-:W-:Y:S02]  /*cae0*/  SHF.R.S32.HI R201, RZ, 0x1f, R200 ;  /* 0x0000001fffc97819 */ /* 0x000fe400000114c8 */
[----:B------:R-:W-:Y:S02]  /*caf0*/  SEL R207, R207, RZ, !P0 ;  /* 0x000000ffcfcf7207 */ /* 0x000fe40004000000 */
[----:B------:R-:W-:Y:S02]  /*cb00*/  SEL R208, R208, RZ, !P0 ;  /* 0x000000ffd0d07207 */ /* 0x000fe40004000000 */
[----:B-----5:R-:W-:-:S05]  /*cb10*/  SHF.R.S32.HI R6, RZ, 0x1f, R9 ;  /* 0x0000001fff067819 */ /* 0x020fca0000011409 */
[----:B------:R-:W-:Y:S01]  /*cb20*/  USHF.R.S32.HI UR7, URZ, 0x1f, UR6 ;  /* 0x0000001f3f077899 */ /* 0x000fe20008011406 */
[----:B------:R-:W-:Y:S11]  /*cb30*/  @P2 BRA `(.L_x_4178) ;  /* 0x00000000006c2947 */ /* 0x000ff60003800000 */
[----:B------:R-:W1:Y:S01]  /*cb40*/  S2R R2, SR_TID.X ;  /* 0x0000000000027919 */ /* 0x000e620000002100 */
[----:B------:R-:W-:-:S13]  /*cb50*/  R2UR UR6, R218 ;  /* 0x00000000da0672ca */ /* 0x000fda00000e0000 */
[----:B------:R-:W-:-:S04]  /*cb60*/  IMAD.U32 R0, RZ, RZ, UR6 ;  /* 0x00000006ff007e24 */ /* 0x000fc8000f8e00ff */
[----:B-1----:R-:W-:-:S04]  /*cb70*/  IMAD R0, R0, 0x80, R2 ;  /* 0x0000008000007824 */ /* 0x002fc800078e0202 */
[----:B------:R-:W-:-:S05]  /*cb80*/  VIADD R0, R0, 0xffffff80 ;  /* 0xffffff8000007836 */ /* 0x000fca0000000000 */
[----:B------:R-:W-:-:S13]  /*cb90*/  ISETP.GE.AND P0, PT, R0, UR4, PT ;  /* 0x0000000400007c0c */ /* 0x000fda000bf06270 */
[----:B------:R-:W-:Y:S05]  /*cba0*/  @P0 BRA `(.L_x_4178) ;  /* 0x0000000000500947 */ /* 0x000fea0003800000 */
[----:B------:R-:W-:Y:S01]  /*cbb0*/  R2UR UR10, R209 ;  /* 0x00000000d10a72ca */ /* 0x000fe200000e0000 */
[----:B------:R-:W-:Y:S01]  /*cbc0*/  ULDC.64 UR8, c[0x0][0xc70] ;  /* 0x00031c0000087ab9 */ /* 0x000fe20000000a00 */
[C---:B------:R-:W-:Y:S01]  /*cbd0*/  IADD3 R2, P0, R0.reuse, R9, RZ ;  /* 0x0000000900027210 */ /* 0x040fe20007f1e0ff */
[----:B------:R-:W-:Y:S02]  /*cbe0*/  UIMAD UR6, UR7, UR8, URZ ;  /* 0x00000008070672a4 */ /* 0x000fe4000f8e023f */
[----:B------:R-:W-:Y:S01]  /*cbf0*/  IMAD.U32 R5, RZ, RZ, UR8 ;  /* 0x00000008ff057e24 */ /* 0x000fe2000f8e00ff */
[----:B------:R-:W-:-:S07]  /*cc00*/  LEA.HI.X.SX32 R3, R0, R6, 0x1, P0 ;  /* 0x0000000600037211 */ /* 0x000fce00000f0eff */
[----:B------:R-:W-:Y:S02]  /*cc10*/  UIMAD UR6, UR10, UR9, UR6 ;  /* 0x000000090a0672a4 */ /* 0x000fe4000f8e0206 */
[----:B------:R-:W-:Y:S01]  /*cc20*/  IMAD.WIDE.U32 R2, R5, UR10, R2 ;  /* 0x0000000a05027c25 */ /* 0x000fe2000f8e0002 */
[----:B------:R-:W-:Y:S01]  /*cc30*/  ULDC.64 UR8, c[0x0][0xc78] ;  /* 0x00031e0000087ab9 */ /* 0x000fe20000000a00 */
[----:B------:R-:W-:Y:S02]  /*cc40*/  ULDC.64 UR10, c[0x0][0x208] ;  /* 0x00008200000a7ab9 */ /* 0x000fe40000000a00 */
[----:B------:R-:W-:Y:S02]  /*cc50*/  IMAD R0, R208, UR8, RZ ;  /* 0x00000008d0007c24 */ /* 0x000fe4000f8e02ff */
[----:B------:R-:W-:Y:S02]  /*cc60*/  VIADD R3, R3, UR6 ;  /* 0x0000000603037c36 */ /* 0x000fe40008000000 */
[----:B------:R-:W-:-:S02]  /*cc70*/  IMAD R5, R207, UR9, R0 ;  /* 0x00000009cf057c24 */ /* 0x000fc4000f8e0200 */
[----:B------:R-:W-:Y:S01]  /*cc80*/  IMAD.WIDE.U32 R2, R207, UR8, R2 ;  /* 0x00000008cf027c25 */ /* 0x000fe2000f8e0002 */
[----:B------:R-:W-:-:S03]  /*cc90*/  ULDC.64 UR8, c[0x0][0xc40] ;  /* 0x0003100000087ab9 */ /* 0x000fc60000000a00 */
[----:B------:R-:W-:Y:S01]  /*cca0*/  IMAD.IADD R3, R3, 0x1, R5 ;  /* 0x0000000103037824 */ /* 0x000fe200078e0205 */
[----:B------:R-:W-:-:S04]  /*ccb0*/  LEA R4, P0, R2, UR8, 0x2 ;  /* 0x0000000802047c11 */ /* 0x000fc8000f8010ff */
[----:B------:R-:W-:Y:S01]  /*ccc0*/  LEA.HI.X R5, R2, UR9, R3, 0x2, P0 ;  /* 0x0000000902057c11 */ /* 0x000fe200080f1403 */
[----:B------:R-:W-:-:S05]  /*ccd0*/  IMAD.MOV.U32 R3, RZ, RZ, -0x800000 ;  /* 0xff800000ff037424 */ /* 0x000fca00078e00ff */
[----:B------:R1:W-:Y:S03]  /*cce0*/  STG.E desc[UR10][R4.64], R3 ;  /* 0x0000000304007986 */ /* 0x0003e6000c10190a */
.L_x_4178:
[----:B------:R-:W-:Y:S05]  /*ccf0*/  BSYNC B1 ;  /* 0x0000000000017941 */ /* 0x000fea0003800000 */
.L_x_4177:
[----:B------:R-:W-:Y:S01]  /*cd00*/  R2UR UR10, R218 ;  /* 0x00000000da0a72ca */ /* 0x000fe200000e0000 */
[----:B------:R-:W-:Y:S01]  /*cd10*/  ULDC.64 UR8, c[0x0][0xba0] ;  /* 0x0002e80000087ab9 */ /* 0x000fe20000000a00 */
[----:B------:R-:W-:Y:S01]  /*cd20*/  R2UR UR11, R209 ;  /* 0x00000000d10b72ca */ /* 0x000fe200000e0000 */
[----:B------:R-:W-:Y:S01]  /*cd30*/  IMAD R0, R6, UR8, RZ ;  /* 0x0000000806007c24 */ /* 0x000fe2000f8e02ff */
[----:B------:R-:W-:Y:S01]  /*cd40*/  BSSY B1, `(.L_x_4179) ;  /* 0x0000032000017945 */ /* 0x000fe20003800000 */
[----:B-1----:R-:W-:-:S04]  /*cd50*/  IMAD.WIDE.U32 R2, R9, UR8, R200 ;  /* 0x0000000809027c25 */ /* 0x002fc8000f8e00c8 */
[----:B------:R-:W-:Y:S01]  /*cd60*/  IMAD R9, R9, UR9, R0 ;  /* 0x0000000909097c24 */ /* 0x000fe2000f8e0200 */
[----:B------:R-:W-:Y:S01]  /*cd70*/  ULDC.64 UR8, c[0x0][0xbe0] ;  /* 0x0002f80000087ab9 */ /* 0x000fe20000000a00 */
[C---:B------:R-:W-:Y:S01]  /*cd80*/  VIADD R0, R202.reuse, 0x20 ;  /* 0x00000020ca007836 */ /* 0x040fe20000000000 */
[----:B------:R-:W-:Y:S02]  /*cd90*/  UIMAD UR6, UR7, UR8, URZ ;  /* 0x00000008070672a4 */ /* 0x000fe4000f8e023f */
[----:B------:R-:W-:Y:S01]  /*cda0*/  IMAD.U32 R5, RZ, RZ, UR8 ;  /* 0x00000008ff057e24 */ /* 0x000fe2000f8e00ff */
[----:B------:R-:W-:Y:S01]  /*cdb0*/  UIMAD UR4, UR10, -0x80, UR4 ;  /* 0xffffff800a0478a4 */ /* 0x000fe2000f8e0204 */
[----:B------:R-:W-:Y:S01]  /*cdc0*/  IADD3 R3, R3, R9, RZ ;  /* 0x0000000903037210 */ /* 0x000fe20007ffe0ff */
[----:B------:R-:W-:Y:S01]  /*cdd0*/  UIMAD UR6, UR11, UR9, UR6 ;  /* 0x000000090b0672a4 */ /* 0x000fe2000f8e0206 */
[C---:B------:R-:W-:Y:S01]  /*cde0*/  VIADD R4, R202.reuse, 0x40 ;  /* 0x00000040ca047836 */ /* 0x040fe20000000000 */
[----:B------:R-:W-:Y:S01]  /*cdf0*/  SHF.R.S32.HI R9, RZ, 0x1f, R202 ;  /* 0x0000001fff097819 */ /* 0x000fe200000114ca */
[----:B------:R-:W-:Y:S01]  /*ce00*/  IMAD.U32 R13, RZ, RZ, UR10 ;  /* 0x0000000aff0d7e24 */ /* 0x000fe2000f8e00ff */
[----:B------:R-:W-:Y:S01]  /*ce10*/  ISETP.GE.AND P2, PT, R202, UR4, PT ;  /* 0x00000004ca007c0c */ /* 0x000fe2000bf46270 */
[----:B------:R-:W-:Y:S01]  /*ce20*/  IMAD.WIDE.U32 R2, R5, UR11, R2 ;  /* 0x0000000b05027c25 */ /* 0x000fe2000f8e0002 */
[----:B------:R-:W-:-:S02]  /*ce30*/  ISETP.GE.AND P1, PT, R0, UR4, PT ;  /* 0x0000000400007c0c */ /* 0x000fc4000bf26270 */
[----:B------:R-:W-:Y:S01]  /*ce40*/  ISETP.GE.AND P0, PT, R4, UR4, PT ;  /* 0x0000000404007c0c */ /* 0x000fe2000bf06270 */
[----:B------:R-:W-:Y:S01]  /*ce50*/  VIADD R3, R3, UR6 ;  /* 0x0000000603037c36 */ /* 0x000fe20008000000 */
[----:B------:R-:W-:Y:S01]  /*ce60*/  ULDC.64 UR6, c[0x0][0xbe8] ;  /* 0x0002fa0000067ab9 */ /* 0x000fe20000000a00 */
[----:B------:R-:W-:Y:S02]  /*ce70*/  IMAD.MOV.U32 R8, RZ, RZ, R202 ;  /* 0x000000ffff087224 */ /* 0x000fe400078e00ca */
        /* <DEDUP_REMOVED lines=15> */
[----:B------:R-:W-:Y:S01]  /*cf70*/  VIADD R0, R200, 0xc0 ;  /* 0x000000c0c8007836 */ /* 0x000fe20000000000 */
[----:B------:R-:W-:Y:S01]  /*cf80*/  MOV R2, R4 ;  /* 0x0000000400027202 */ /* 0x000fe20000000f00 */
[----:B------:R-:W-:Y:S01]  /*cf90*/  IMAD R11, R8, UR9, R11 ;  /* 0x00000009080b7c24 */ /* 0x000fe2000f8e020b */
[----:B------:R-:W-:Y:S01]  /*cfa0*/  ISETP.GE.AND P3, PT, R200, UR6, PT ;  /* 0x00000006c8007c0c */ /* 0x000fe2000bf66270 */
[----:B------:R-:W-:Y:S01]  /*cfb0*/  ULDC.64 UR10, c[0x0][0x208] ;  /* 0x00008200000a7ab9 */ /* 0x000fe20000000a00 */
        /* <DEDUP_REMOVED lines=10> */
.L_x_4180:
[----:B------:R-:W-:Y:S05]  /*d060*/  BSYNC B1 ;  /* 0x0000000000017941 */ /* 0x000fea0003800000 */
.L_x_4179:
[----:B------:R-:W-:Y:S01]  /*d070*/  BSSY B1, `(.L_x_4181) ;  /* 0x000001c000017945 */ /* 0x000fe20003800000 */
[----:B------:R-:W-:-:S03]  /*d080*/  ISETP.GE.AND P2, PT, R6, UR4, PT ;  /* 0x0000000406007c0c */ /* 0x000fc6000bf46270 */
[----:B------:R-:W-:Y:S10]  /*d090*/  @P1 BRA `(.L_x_4182) ;  /* 0x0000000000641947 */ /* 0x000ff40003800000 */
[----:B-1----:R-:W-:Y:S01]  /*d0a0*/  IADD3 R11, P1, R8, 0x20, RZ ;  /* 0x00000020080b7810 */ /* 0x002fe20007f3e0ff */
        /* <DEDUP_REMOVED lines=24> */
.L_x_4182:
[----:B------:R-:W-:Y:S05]  /*d230*/  BSYNC B1 ;  /* 0x0000000000017941 */ /* 0x000fea0003800000 */
.L_x_4181:
[----:B------:R-:W-:Y:S04]  /*d240*/  BSSY B1, `(.L_x_4183) ;  /* 0x000001b000017945 */ /* 0x000fe80003800000 */
[----:B------:R-:W-:Y:S05]  /*d250*/  @P0 BRA `(.L_x_4184) ;  /* 0x0000000000640947 */ /* 0x000fea0003800000 */
[----:B-12---:R-:W-:Y:S01]  /*d260*/  IADD3 R11, P0, R8, 0x40, RZ ;  /* 0x00000040080b7810 */ /* 0x006fe20007f1e0ff */
        /* <DEDUP_REMOVED lines=24> */
.L_x_4184:
[----:B------:R-:W-:Y:S05]  /*d3f0*/  BSYNC B1 ;  /* 0x0000000000017941 */ /* 0x000fea0003800000 */
.L_x_4183:
        /* <DEDUP_REMOVED lines=10> */
[----:B------:R-:W-:Y:S01]  /*d4a0*/  ULDC.64 UR8, c[0x0][0x208] ;  /* 0x0000820000087ab9 */ /* 0x000fe20000000a00 */
        /* <DEDUP_REMOVED lines=15> */
.L_x_4175:
[----:B------:R-:W-:Y:S05]  /*d5a0*/  BSYNC B0 ;  /* 0x0000000000007941 */ /* 0x000fea0003800000 */
.L_x_4166:
[----:B------:R-:W-:Y:S02]  /*d5b0*/  ULDC UR4, c[0x0][0xd14] ;  /* 0x0003450000047ab9 */ /* 0x000fe40000000800 */
[----:B------:R-:W-:-:S13]  /*d5c0*/  ISETP.GE.AND P0, PT, R7, UR4, PT ;  /* 0x0000000407007c0c */ /* 0x000fda000bf06270 */
[----:B------:R-:W-:Y:S05]  /*d5d0*/  @!P0 BRA `(.L_x_4185) ;  /* 0xffffff3800188947 */ /* 0x000fea000383ffff */
[----:B------:R-:W-:Y:S05]  /*d5e0*/  EXIT ;  /* 0x000000000000794d */ /* 0x000fea0003800000 */
.L_x_4129:
        /* <DEDUP_REMOVED lines=10> */
[----:B------:R-:W-:Y:S01]  /*d690*/  ULDC.64 UR6, c[0x0][0x208] ;  /* 0x0000820000067ab9 */ /* 0x000fe20000000a00 */
        /* <DEDUP_REMOVED lines=9> */
[----:B------:R-:W0:Y:S01]  /*d730*/  S2UR UR6, SR_CTAID.X ;  /* 0x00000000000679c3 */ /* 0x000e220000002500 */
[----:B------:R-:W-:Y:S01]  /*d740*/  ISETP.GE.U32.AND P0, PT, R7, 0x2, PT ;  /* 0x000000020700780c */ /* 0x000fe20003f06070 */
[----:B------:R-:W-:Y:S01]  /*d750*/  IMAD.MOV.U32 R16, RZ, RZ, RZ ;  /* 0x000000ffff107224 */ /* 0x000fe200078e00ff */
        /* <DEDUP_REMOVED lines=30> */
[----:B-1----:R-:W-:-:S04]  /*d940*/  IMAD R5, R5, UR4, RZ ;  /* 0x0000000405057c24 */ /* 0x002fc8000f8e02ff */
[----:B------:R-:W-:Y:S01]  /*d950*/  IMAD.MOV.U32 R2, RZ, RZ, R5 ;  /* 0x000000ffff027224 */ /* 0x000fe200078e0005 */
[----:B0-----:R-:W-:-:S13]  /*d960*/  ISETP.GT.AND P0, PT, R5, UR6, PT ;  /* 0x0000000605007c0c */ /* 0x001fda000bf04270 */
[----:B------:R-:W-:Y:S05]  /*d970*/  @P0 BRA `(.L_x_4186) ;  /* 0x0000000000bc0947 */ /* 0x000fea0003800000 */
[----:B------:R-:W-:Y:S01]  /*d980*/  IMAD.MOV.U32 R5, RZ, RZ, R2 ;  /* 0x000000ffff057224 */ /* 0x000fe200078e0002 */
[----:B------:R-:W-:Y:S01]  /*d990*/  ULDC UR5, c[0x0][0xd14] ;  /* 0x0003450000057ab9 */ /* 0x000fe20000000800 */
[----:B------:R-:W-:Y:S01]  /*d9a0*/  IMAD.MOV.U32 R6, RZ, RZ, RZ ;  /* 0x000000ffff067224 */ /* 0x000fe200078e00ff */
[----:B------:R-:W-:Y:S01]  /*d9b0*/  ULDC UR7, c[0x0][0xd14] ;  /* 0x0003450000077ab9 */ /* 0x000fe20000000800 */
[----:B------:R-:W-:-:S05]  /*d9c0*/  ULDC UR4, c[0x0][0xd10] ;  /* 0x0003440000047ab9 */ /* 0x000fca0000000800 */
.L_x_4190:
[----:B------:R-:W-:Y:S01]  /*d9d0*/  VIADD R6, R6, 0x1f ;  /* 0x0000001f06067836 */ /* 0x000fe20000000000 */
[----:B------:R-:W-:-:S04]  /*d9e0*/  MOV R19, UR7 ;  /* 0x0000000700137c02 */ /* 0x000fc80008000f00 */
        /* <DEDUP_REMOVED lines=10> */
[----:B------:R-:W0:Y:S01]  /*da90*/  LDC.64 R2, c[0x0][0xd58] ;  /* 0x00035600ff027b82 */ /* 0x000e220000000a00 */
[----:B------:R-:W-:Y:S01]  /*daa0*/  ULDC.64 UR8, c[0x0][0x208] ;  /* 0x0000820000087ab9 */ /* 0x000fe20000000a00 */
[----:B0-----:R-:W-:-:S05]  /*dab0*/  IMAD.WIDE R2, R7, 0x4, R2 ;  /* 0x0000000407027825 */ /* 0x001fca00078e0202 */
[----:B------:R0:W5:Y:S02]  /*dac0*/  LDG.E R10, desc[UR8][R2.64] ;  /* 0x00000008020a7981 */ /* 0x000164000c1e1900 */
.L_x_4189:
[----:B------:R-:W-:Y:S05]  /*dad0*/  BSYNC B0 ;  /* 0x0000000000007941 */ /* 0x000fea0003800000 */
.L_x_4188:
        /* <DEDUP_REMOVED lines=25> */
.L_x_4186:
[----:B------:R-:W-:Y:S01]  /*dc70*/  IMAD.IADD R7, R5, 0x1, -R2 ;  /* 0x0000000105077824 */ /* 0x000fe200078e0a02 */
[----:B------:R-:W-:-:S03]  /*dc80*/  ULDC.64 UR8, c[0x0][0x208] ;  /* 0x0000820000087ab9 */ /* 0x000fc60000000a00 */
        /* <DEDUP_REMOVED lines=17> */
[----:B------:R-:W-:-:S05]  /*dda0*/  IADD3 R5, R5, -0x1, RZ ;  /* 0xffffffff05057810 */ /* 0x000fca0007ffe0ff */
[----:B------:R2:W3:Y:S02]  /*ddb0*/  SHFL.IDX PT, R16, R4, R5, 0x1f ;  /* 0x00001f0504107589 */ /* 0x0004e400000e0000 */
.L_x_4191:
        /* <DEDUP_REMOVED lines=32> */
[----:B-1----:R-:W-:Y:S01]  /*dfc0*/  MOV R2, RZ ;  /* 0x000000ff00027202 */ /* 0x002fe20000000f00 */
        /* <DEDUP_REMOVED lines=23> */
.L_x_4187:
[----:B------:R-:W-:Y:S02]  /*e140*/  IMAD.MOV.U32 R17, RZ, RZ, RZ ;  /* 0x000000ffff117224 */ /* 0x000fe400078e00ff */
[----:B------:R-:W-:Y:S02]  /*e150*/  IMAD.U32 R16, RZ, RZ, UR6 ;  /* 0x00000006ff107e24 */ /* 0x000fe4000f8e00ff */
[----:B------:R-:W-:-:S07]  /*e160*/  IMAD.MOV.U32 R18, RZ, RZ, RZ ;  /* 0x000000ffff127224 */ /* 0x000fce00078e00ff */
.L_x_4192:
[----:B------:R-:W1:Y:S01]  /*e170*/  S2R R2, SR_TID.X ;  /* 0x0000000000027919 */ /* 0x000e620000002100 */
[----:B------:R-:W-:Y:S01]  /*e180*/  UMOV UR50, URZ ;  /* 0x0000003f00327c82 */ /* 0x000fe20008000000 */
        /* <DEDUP_REMOVED lines=8> */
[----:B------:R-:W-:Y:S02]  /*e210*/  ISETP.GE.AND P0, PT, R19, UR5, PT ;  /* 0x0000000513007c0c */ /* 0x000fe4000bf06270 */
[----:B-1----:R-:W-:-:S05]  /*e220*/  MOV R0, 0x1 ;  /* 0x0000000100007802 */ /* 0x002fca0000000f00 */
[----:B------:R1:W-:Y:S06]  /*e230*/  STL [R1+0x4], R0 ;  /* 0x0000040001007387 */ /* 0x0003ec0000100800 */
[----:B------:R-:W-:Y:S05]  /*e240*/  @P0 BRA `(.L_x_4193) ;  /* 0x0000003c00b40947 */ /* 0x000fea0003800000 */
[----:B-1----:R-:W-:Y:S01]  /*e250*/  IMAD.MOV.U32 R0, RZ, RZ, 0x1 ;  /* 0x00000001ff007424 */ /* 0x002fe200078e00ff */
[----:B------:R1:W-:Y:S01]  /*e260*/  STL [R1], RZ ;  /* 0x000000ff01007387 */ /* 0x0003e20000100800 */
[----:B------:R-:W-:Y:S01]  /*e270*/  ULDC UR51, c[0x0][0xc] ;  /* 0x0000030000337ab9 */ /* 0x000fe20000000800 */
[----:B------:R-:W-:Y:S01]  /*e280*/  ULDC.64 UR48, c[0x0][0x198] ;  /* 0x0000660000307ab9 */ /* 0x000fe20000000a00 */
[----:B------:R-:W-:Y:S01]  /*e290*/  UMOV UR50, URZ ;  /* 0x0000003f00327c82 */ /* 0x000fe20008000000 */
[----:B------:R1:W-:Y:S04]  /*e2a0*/  STL [R1+0x4], R0 ;  /* 0x0000040001007387 */ /* 0x0003e80000100800 */
.L_x_4259:
[----:B--2---:R-:W2:Y:S01]  /*e2b0*/  LDC.64 R2, c[0x0][0xd60] ;  /* 0x00035800ff027b82 */ /* 0x004ea20000000a00 */
[----:B------:R-:W-:Y:S01]  /*e2c0*/  ULDC.64 UR4, c[0x0][0x208] ;  /* 0x0000820000047ab9 */ /* 0x000fe20000000a00 */
[----:B--2---:R-:W-:-:S05]  /*e2d0*/  IMAD.WIDE R2, R19, 0x4, R2 ;  /* 0x0000000413027825 */ /* 0x004fca00078e0202 */
[----:B------:R-:W2:Y:S01]  /*e2e0*/  LDG.E R5, desc[UR4][R2.64] ;  /* 0x0000000402057981 */ /* 0x000ea2000c1e1900 */
[----:B------:R-:W-:Y:S05]  /*e2f0*/  YIELD ;  /* 0x0000000000007946 */ /* 0x000fea0003800000 */
[----:B------:R-:W-:Y:S01]  /*e300*/  ULDC.64 UR4, c[0x0][0xb20] ;  /* 0x0002c80000047ab9 */ /* 0x000fe20000000a00 */
[----:B-1----:R-:W-:Y:S01]  /*e310*/  IMAD.MOV.U32 R0, RZ, RZ, RZ ;  /* 0x000000ffff007224 */ /* 0x002fe200078e00ff */
[----:B------:R-:W-:Y:S01]  /*e320*/  ISETP.NE.U32.AND P0, PT, RZ, UR4, PT ;  /* 0x00000004ff007c0c */ /* 0x000fe2000bf05070 */
[----:B------:R-:W-:Y:S01]  /*e330*/  ULDC.64 UR8, c[0x0][0x208] ;  /* 0x0000820000087ab9 */ /* 0x000fe20000000a00 */
[----:B------:R-:W-:Y:S01]  /*e340*/  IMAD.MOV.U32 R8, RZ, RZ, RZ ;  /* 0x000000ffff087224 */ /* 0x000fe200078e00ff */
[----:B------:R-:W-:Y:S01]  /*e350*/  ULDC.64 UR6, c[0x0][0xb00] ;  /* 0x0002c00000067ab9 */ /* 0x000fe20000000a00 */
[----:B------:R-:W-:-:S02]  /*e360*/  ISETP.NE.AND.EX P0, PT, RZ, UR5, PT, P0 ;  /* 0x00000005ff007c0c */ /* 0x000fc4000bf05300 */
        /* <DEDUP_REMOVED lines=23> */
[----:B------:R-:W-:-:S04]  /*e4e0*/  ISETP.NE.U32.AND P0, PT, RZ, UR6, PT ;  /* 0x00000006ff007c0c */ /* 0x000fc8000bf05070 */
[----:B------:R-:W-:Y:S01]  /*e4f0*/  ISETP.NE.AND.EX P0, PT, RZ, UR7, PT, P0 ;  /* 0x00000007ff007c0c */ /* 0x000fe2000bf05300 */
[----:B--2---:R1:W-:Y:S02]  /*e500*/  STL [R1+0x20], R8 ;  /* 0x0000200801007387 */ /* 0x0043e40000100800 */
[----:B-1----:R-:W-:Y:S01]  /*e510*/  IMAD.U32 R8, RZ, RZ, UR4 ;  /* 0x00000004ff087e24 */ /* 0x002fe2000f8e00ff */
[----:B------:R-:W-:Y:S02]  /*e520*/  ULDC.64 UR4, c[0x0][0x3f8] ;  /* 0x0000fe0000047ab9 */ /* 0x000fe40000000a00 */
[----:B------:R-:W-:-:S03]  /*e530*/  UISETP.NE.U32.AND UP0, UPT, UR4, URZ, UPT ;  /* 0x0000003f0400728c */ /* 0x000fc6000bf05070 */
[----:B------:R-:W-:Y:S01]  /*e540*/  ULDC UR4, c[0x0][0x404] ;  /* 0x0001010000047ab9 */ /* 0x000fe20000000800 */
[----:B------:R-:W-:Y:S01]  /*e550*/  UISETP.NE.AND.EX UP0, UPT, UR5, URZ, UPT, UP0 ;  /* 0x0000003f0500728c */ /* 0x000fe2000bf05300 */
[----:B------:R1:W5:Y:S02]  /*e560*/  @P1 LDG.E R8, desc[UR8][R6.64] ;  /* 0x0000000806081981 */ /* 0x000364000c1e1900 */
[----:B------:R-:W-:Y:S01]  /*e570*/  ULDC UR5, c[0x0][0x2e0] ;  /* 0x0000b80000057ab9 */ /* 0x000fe20000000800 */
[----:B------:R-:W-:-:S04]  /*e580*/  USEL UR4, UR4, 0x1, UP0 ;  /* 0x0000000104047887 */ /* 0x000fc80008000000 */
[----:B------:R-:W-:-:S06]  /*e590*/  UIMAD UR4, UR4, UR5, URZ ;  /* 0x00000005040472a4 */ /* 0x000fcc000f8e023f */
[----:B-1----:R-:W-:Y:S01]  /*e5a0*/  IMAD.U32 R6, RZ, RZ, UR4 ;  /* 0x00000004ff067e24 */ /* 0x002fe2000f8e00ff */
[----:B------:R-:W-:Y:S06]  /*e5b0*/  @P1 BRA `(.L_x_4194) ;  /* 0x0000000000141947 */ /* 0x000fec0003800000 */
[----:B------:R-:W-:Y:S05]  /*e5c0*/  @!P2 BRA `(.L_x_4194) ;  /* 0x000000000010a947 */ /* 0x000fea0003800000 */
[----:B------:R-:W-:Y:S02]  /*e5d0*/  ULDC.64 UR4, c[0x0][0x208] ;  /* 0x0000820000047ab9 */ /* 0x000fe40000000a00 */
[----:B-----5:R-:W2:Y:S04]  /*e5e0*/  LDG.E R8, desc[UR4][R2.64] ;  /* 0x0000000402087981 */ /* 0x020ea8000c1e1900 */
[----:B------:R-:W2:Y:S02]  /*e5f0*/  LDG.E R7, desc[UR4][R2.64+0x4] ;  /* 0x0000040402077981 */ /* 0x000ea4000c1e1900 */
[----:B--2---:R-:W-:-:S07]  /*e600*/  IMAD.IADD R8, R7, 0x1, -R8 ;  /* 0x0000000107087824 */ /* 0x004fce00078e0a08 */
.L_x_4194:
[----:B------:R-:W-:Y:S01]  /*e610*/  IMAD.MOV.U32 R3, RZ, RZ, RZ ;  /* 0x000000ffff037224 */ /* 0x000fe200078e00ff */
[----:B------:R-:W-:-:S05]  /*e620*/  ULDC.64 UR4, c[0x0][0x208] ;  /* 0x0000820000047ab9 */ /* 0x000fca0000000a00 */
[----:B------:R-:W2:Y:S01]  /*e630*/  @P0 LDG.E R3, desc[UR4][R4.64] ;  /* 0x0000000404030981 */ /* 0x000ea2000c1e1900 */
[----:B------:R-:W-:Y:S02]  /*e640*/  ULDC.64 UR4, c[0x0][0xb18] ;  /* 0x0002c60000047ab9 */ /* 0x000fe40000000a00 */
[----:B------:R-:W-:-:S04]  /*e650*/  ISETP.NE.U32.AND P1, PT, RZ, UR4, PT ;  /* 0x00000004ff007c0c */ /* 0x000fc8000bf25070 */
[----:B------:R-:W-:Y:S01]  /*e660*/  ISETP.NE.AND.EX P1, PT, RZ, UR5, PT, P1 ;  /* 0x00000005ff007c0c */ /* 0x000fe2000bf25310 */
[----:B--2--5:R-:W-:-:S05]  /*e670*/  IMAD.IADD R2, R3, 0x1, R0 ;  /* 0x0000000103027824 */ /* 0x024fca00078e0200 */
[----:B------:R1:W-:Y:S07]  /*e680*/  STL [R1+0x8], R2 ;  /* 0x0000080201007387 */ /* 0x0003ee0000100800 */
[----:B------:R-:W-:Y:S05]  /*e690*/  @!P1 BRA `(.L_x_4195) ;  /* 0x0000000000149947 */ /* 0x000fea0003800000 */
[----:B-1----:R-:W-:Y:S01]  /*e6a0*/  IADD3 R2, P0, R10, UR4, RZ ;  /* 0x000000040a027c10 */ /* 0x002fe2000ff1e0ff */
[----:B------:R-:W-:-:S03]  /*e6b0*/  ULDC.64 UR6, c[0x0][0x208] ;  /* 0x0000820000067ab9 */ /* 0x000fc60000000a00 */
[----:B------:R-:W-:-:S05]  /*e6c0*/  IADD3.X R3, R9, UR5, RZ, P0, !PT ;  /* 0x0000000509037c10 */ /* 0x000fca00087fe4ff */
[----:B------:R2:W5:Y:S01]  /*e6d0*/  LDG.E R6, desc[UR6][R2.64] ;  /* 0x0000000602067981 */ /* 0x000562000c1e1900 */
[----:B------:R-:W-:Y:S05]  /*e6e0*/  BRA `(.L_x_4196) ;  /* 0x0000000000147947 */ /* 0x000fea0003800000 */
.L_x_4195:
[----:B------:R-:W-:Y:S05]  /*e6f0*/  @!P0 BRA `(.L_x_4196) ;  /* 0x0000000000108947 */ /* 0x000fea0003800000 */
[----:B------:R-:W-:Y:S02]  /*e700*/  ULDC.64 UR4, c[0x0][0x208] ;  /* 0x0000820000047ab9 */ /* 0x000fe40000000a00 */
[----:B------:R-:W2:Y:S04]  /*e710*/  LDG.E R3, desc[UR4][R4.64] ;  /* 0x0000000404037981 */ /* 0x000ea8000c1e1900 */
[----:B------:R-:W2:Y:S02]  /*e720*/  LDG.E R6, desc[UR4][R4.64+0x4] ;  /* 0x0000040404067981 */ /* 0x000ea4000c1e1900 */
[----:B--2---:R-:W-:-:S07]  /*e730*/  IMAD.IADD R6, R6, 0x1, -R3 ;  /* 0x0000000106067824 */ /* 0x004fce00078e0a03 */
.L_x_4196:
[----:B--2--5:R-:W-:Y:S01]  /*e740*/  IMAD.IADD R3, R6, 0x1, -R0 ;  /* 0x0000000106037824 */ /* 0x024fe200078e0a00 */
[----:B------:R-:W-:Y:S01]  /*e750*/  LEA R0, R17, 0xdf, 0x7 ;  /* 0x000000df11007811 */ /* 0x000fe200078e38ff */
[----:B------:R-:W-:Y:S03]  /*e760*/  BSSY B6, `(.L_x_4197) ;  /* 0x00002d7000067945 */ /* 0x000fe60003800000 */
[C---:B------:R-:W-:Y:S02]  /*e770*/  IADD3 R0, R3.reuse, R0, -R8 ;  /* 0x0000000003007210 */ /* 0x040fe40007ffe808 */
[----:B------:R-:W-:-:S03]  /*e780*/  IADD3 R3, R3, 0x5f, RZ ;  /* 0x0000005f03037810 */ /* 0x000fc60007ffe0ff */
[----:B-1----:R-:W-:-:S04]  /*e790*/  IMAD.HI R2, R0, 0x2aaaaaab, RZ ;  /* 0x2aaaaaab00027827 */ /* 0x002fc800078e02ff */
[----:B------:R-:W-:-:S05]  /*e7a0*/  IMAD.HI R3, R3, 0x2aaaaaab, RZ ;  /* 0x2aaaaaab03037827 */ /* 0x000fca00078e02ff */
[----:B------:R-:W-:-:S04]  /*e7b0*/  SHF.R.U32.HI R0, RZ, 0x1f, R3 ;  /* 0x0000001fff007819 */ /* 0x000fc80000011603 */
[----:B------:R-:W-:Y:S02]  /*e7c0*/  LEA.HI.SX32 R0, R3, R0, 0x1c ;  /* 0x0000000003007211 */ /* 0x000fe400078fe2ff */
[----:B------:R-:W-:-:S04]  /*e7d0*/  SHF.R.U32.HI R3, RZ, 0x1f, R2 ;  /* 0x0000001fff037819 */ /* 0x000fc80000011602 */
        /* <DEDUP_REMOVED lines=12> */
[----:B------:R-:W1:Y:S01]  /*e8a0*/  FLO.U32 R0, UR4 ;  /* 0x0000000400007d00 */ /* 0x000e6200080e0000 */
[----:B------:R-:W-:-:S07]  /*e8b0*/  ULDC.64 UR6, c[0x0][0x208] ;  /* 0x0000820000067ab9 */ /* 0x000fce0000000a00 */
        /* <DEDUP_REMOVED lines=9> */
.L_x_4198:
        /* <DEDUP_REMOVED lines=23> */
.L_x_4200:
        /* <DEDUP_REMOVED lines=10> */
[----:B------:R-:W-:Y:S02]  /*eb60*/  IMAD.U32 R5, RZ, RZ, UR7 ;  /* 0x00000007ff057e24 */ /* 0x000fe4000f8e00ff */
[----:B------:R-:W-:Y:S02]  /*eb70*/  IMAD.U32 R6, RZ, RZ, UR8 ;  /* 0x00000008ff067e24 */ /* 0x000fe4000f8e00ff */
[----:B------:R-:W-:-:S02]  /*eb80*/  IMAD.U32 R7, RZ, RZ, UR9 ;  /* 0x00000009ff077e24 */ /* 0x000fc4000f8e00ff */
[----:B------:R-:W-:Y:S02]  /*eb90*/  IMAD.U32 R10, RZ, RZ, UR4 ;  /* 0x00000004ff0a7e24 */ /* 0x000fe4000f8e00ff */
[----:B------:R-:W-:Y:S02]  /*eba0*/  IMAD.U32 R11, RZ, RZ, UR5 ;  /* 0x00000005ff0b7e24 */ /* 0x000fe4000f8e00ff */
[----:B------:R-:W-:Y:S02]  /*ebb0*/  IMAD.MOV.U32 R8, RZ, RZ, 0x70 ;  /* 0x00000070ff087424 */ /* 0x000fe400078e00ff */
[----:B------:R-:W-:Y:S02]  /*ebc0*/  IMAD.MOV.U32 R12, RZ, RZ, 0x1 ;  /* 0x00000001ff0c7424 */ /* 0x000fe400078e00ff */
[----:B01----:R-:W-:-:S07]  /*ebd0*/  IMAD.MOV.U32 R13, RZ, RZ, RZ ;  /* 0x000000ffff0d7224 */ /* 0x003fce00078e00ff */
[----:B------:R-:W-:-:S07]  /*ebe0*/  LEPC R20, `(.L_x_4202) ;  /* 0x000000001014794e */ /* 0x000fce0000000000 */
[----:B--2---:R-:W-:Y:S05]  /*ebf0*/  CALL.ABS.NOINC R2 ;  /* 0x0000000002007343 */ /* 0x004fea0003c00000 */
.L_x_4202:
        /* <DEDUP_REMOVED lines=16> */
.L_x_4201:
[----:B------:R-:W2:Y:S01]  /*ed00*/  LDL.LU R2, [R1+0x18] ;  /* 0x0000180001027983 */ /* 0x000ea20000300800 */
[----:B------:R-:W-:Y:S01]  /*ed10*/  ULDC.64 UR4, c[0x0][0xaf0] ;  /* 0x0002bc0000047ab9 */ /* 0x000fe20000000a00 */
[----:B------:R-:W1:Y:S02]  /*ed20*/  LDC R4, c[0x0][0x428] ;  /* 0x00010a00ff047b82 */ /* 0x000e640000000800 */
[----:B------:R-:W3:Y:S04]  /*ed30*/  LDL.LU R0, [R1+0x1c] ;  /* 0x00001c0001007983 */ /* 0x000ee80000300800 */
[----:B------:R-:W4:Y:S04]  /*ed40*/  LDL.LU R8, [R1+0x10] ;  /* 0x0000100001087983 */ /* 0x000f280000300800 */
[----:B------:R-:W4:Y:S01]  /*ed50*/  LDL.LU R7, [R1+0x20] ;  /* 0x0000200001077983 */ /* 0x000f220000300800 */
[----:B------:R-:W-:Y:S01]  /*ed60*/  ISETP.NE.U32.AND P0, PT, RZ, UR4, PT ;  /* 0x00000004ff007c0c */ /* 0x000fe2000bf05070 */
[----:B------:R-:W-:-:S03]  /*ed70*/  ULDC.64 UR6, c[0x0][0x208] ;  /* 0x0000820000067ab9 */ /* 0x000fc60000000a00 */
        /* <DEDUP_REMOVED lines=15> */
[----:B------:R-:W-:Y:S01]  /*ee70*/  PLOP3.LUT P1, PT, P6, PT, PT, 0x8, 0x0 ;  /* 0x000000000000781c */ /* 0x000fe2000372e170 */
[----:B------:R-:W-:-:S10]  /*ee80*/  IMAD R17, R17, 0x80, R7 ;  /* 0x0000008011117824 */ /* 0x000fd400078e0207 */
[----:B------:R-:W1:Y:S08]  /*ee90*/  @P0 LDC R5, c[0x0][0x42c] ;  /* 0x00010b00ff050b82 */ /* 0x000e700000000800 */
[----:B------:R-:W2:Y:S01]  /*eea0*/  @P0 LDC R6, c[0x0][0x430] ;  /* 0x00010c00ff060b82 */ /* 0x000ea20000000800 */
[----:B-1----:R-:W-:-:S05]  /*eeb0*/  @P0 IMAD.HI.U32 R5, R18, R5, RZ ;  /* 0x0000000512050227 */ /* 0x002fca00078e00ff */
[----:B--2---:R-:W-:Y:S02]  /*eec0*/  @P0 SHF.R.U32.HI R4, RZ, R6, R5 ;  /* 0x00000006ff040219 */ /* 0x004fe40000011605 */
[----:B------:R-:W-:-:S04]  /*eed0*/  ISETP.NE.U32.AND P0, PT, RZ, UR4, PT ;  /* 0x00000004ff007c0c */ /* 0x000fc8000bf05070 */
[----:B------:R-:W-:-:S04]  /*eee0*/  ISETP.NE.AND.EX P0, PT, RZ, UR5, PT, P0 ;  /* 0x00000005ff007c0c */ /* 0x000fc8000bf05300 */
[----:B0-----:R-:W-:-:S09]  /*eef0*/  SEL R6, R8, RZ, !P0 ;  /* 0x000000ff08067207 */ /* 0x001fd20004000000 */
.L_x_4203:
        /* <DEDUP_REMOVED lines=19> */
.L_x_4275:
[----:B------:R-:W-:Y:S01]  /*f030*/  UMOV UR4, 0xffffffff ;  /* 0xffffffff00047882 */ /* 0x000fe20000000000 */
[----:B------:R-:W-:Y:S02]  /*f040*/  SHF.R.S32.HI R5, RZ, 0x1f, R0 ;  /* 0x0000001fff057819 */ /* 0x000fe40000011400 */
[----:B------:R-:W-:Y:S05]  /*f050*/  BRA.DIV UR4, `(.L_x_4205) ;  /* 0x0000003a04087947 */ /* 0x000fea000b800000 */
[----:B------:R-:W-:-:S13]  /*f060*/  ELECT P6, URZ, PT ;  /* 0x00000000003f782f */ /* 0x000fda00038c0000 */
.L_x_4278:
[----:B------:R-:W-:Y:S05]  /*f070*/  @!P6 BRA `(.L_x_4206) ;  /* 0x0000000000fce947 */ /* 0x000fea0003800000 */
[----:B------:R-:W-:-:S04]  /*f080*/  ISETP.NE.U32.AND P0, PT, R2, RZ, PT ;  /* 0x000000ff0200720c */ /* 0x000fc80003f05070 */
[----:B------:R-:W-:-:S13]  /*f090*/  ISETP.NE.AND.EX P0, PT, R3, RZ, PT, P0 ;  /* 0x000000ff0300720c */ /* 0x000fda0003f05300 */
[----:B------:R-:W-:Y:S05]  /*f0a0*/  @!P0 BRA `(.L_x_4207) ;  /* 0x0000000000488947 */ /* 0x000fea0003800000 */
[----:B------:R-:W0:Y:S01]  /*f0b0*/  LDC R11, c[0x0][0x41c] ;  /* 0x00010700ff0b7b82 */ /* 0x000e220000000800 */
[----:B------:R-:W-:Y:S01]  /*f0c0*/  ULDC.64 UR4, c[0x0][0x408] ;  /* 0x0001020000047ab9 */ /* 0x000fe20000000a00 */
        /* <DEDUP_REMOVED lines=11> */
[----:B------:R-:W-:-:S05]  /*f180*/  IMAD.WIDE.U32 R8, R0, UR4, R8 ;  /* 0x0000000400087c25 */ /* 0x000fca000f8e0008 */
[----:B------:R-:W-:Y:S02]  /*f190*/  IADD3 R9, R9, R10, RZ ;  /* 0x0000000a09097210 */ /* 0x000fe40007ffe0ff */
[----:B------:R-:W-:-:S04]  /*f1a0*/  LEA R10, P0, R8, R2, 0x2 ;  /* 0x00000002080a7211 */ /* 0x000fc800078010ff */
[----:B------:R-:W-:-:S05]  /*f1b0*/  LEA.HI.X R11, R8, R3, R9, 0x2, P0 ;  /* 0x00000003080b7211 */ /* 0x000fca00000f1409 */
[----:B------:R0:W5:Y:S04]  /*f1c0*/  LDG.E R9, desc[UR6][R10.64] ;  /* 0x000000060a097981 */ /* 0x000168000c1e1900 */
.L_x_4207:
        /* <DEDUP_REMOVED lines=9> */
.L_x_4279:
        /* <DEDUP_REMOVED lines=11> */
.L_x_4209:
        /* <DEDUP_REMOVED lines=22> */
.L_x_4206:
        /* <DEDUP_REMOVED lines=55> */
.L_x_4211:
[----:B------:R-:W-:Y:S05]  /*f7e0*/  BSYNC B0 ;  /* 0x0000000000007941 */ /* 0x000fea0003800000 */
.L_x_4210:
        /* <DEDUP_REMOVED lines=8> */
.L_x_4280:
        /* <DEDUP_REMOVED lines=13> */
.L_x_4281:
        /* <DEDUP_REMOVED lines=11> */
.L_x_4216:
        /* <DEDUP_REMOVED lines=37> */
.L_x_4214:
[----:B------:R-:W-:Y:S05]  /*fc40*/  BSYNC B0 ;  /* 0x0000000000007941 */ /* 0x000fea0003800000 */
.L_x_4213:
        /* <DEDUP_REMOVED lines=26> */
[----:B------:R-:W-:Y:S01]  /*fdf0*/  MOV R8, R10 ;  /* 0x0000000a00087202 */ /* 0x000fe20000000f00 */
[----:B------:R-:W-:Y:S01]  /*fe00*/  ULDC.64 UR4, c[0x0][0x408] ;  /* 0x0001020000047ab9 */ /* 0x000fe20000000a00 */
[----:B------:R-:W-:Y:S01]  /*fe10*/  ULDC.64 UR6, c[0x0][0x208] ;  /* 0x0000820000067ab9 */ /* 0x000fe20000000a00 */
        /* <DEDUP_REMOVED lines=15> */
.L_x_4223:
[----:B-1----:R-:W1:Y:S01]  /*ff10*/  S2R R3, SR_CgaCtaId ;  /* 0x0000000000037919 */ /* 0x002e620000008800 */
[----:B------:R-:W-:-:S04]  /*ff20*/  MOV R2, 0x400 ;  /* 0x0000040000027802 */ /* 0x000fc80000000f00 */
[----:B-1----:R-:W-:Y:S02]  /*ff30*/  LEA R2, R3, R2, 0x18 ;  /* 0x0000000203027211 */ /* 0x002fe400078ec0ff */
[----:B------:R-:W-:-:S03]  /*ff40*/  SHF.L.U32 R3, R12, 0x1f, RZ ;  /* 0x0000001f0c037819 */ /* 0x000fc600000006ff */
[----:B------:R-:W-:-:S04]  /*ff50*/  IMAD R2, R13, 0x8, R2 ;  /* 0x000000080d027824 */ /* 0x000fc800078e0202 */
[----:B------:R-:W1:Y:S02]  /*ff60*/  SYNCS.PHASECHK.TRANS64.TRYWAIT P0, [R2+URZ+0x32440], R3 ;  /* 0x03244003020075a7 */ /* 0x000e64000800017f */
[----:B-1----:R-:W-:Y:S05]  /*ff70*/  @!P0 BRA `(.L_x_4224) ;  /* 0x0000002800a88947 */ /* 0x002fea0003800000 */
.L_x_4282:
        /* <DEDUP_REMOVED lines=11> */
.L_x_4225:
        /* <DEDUP_REMOVED lines=22> */
.L_x_4283:
        /* <DEDUP_REMOVED lines=8> */
.L_x_4227:
        /* <DEDUP_REMOVED lines=34> */
.L_x_4222:
[----:B------:R-:W-:Y:S05]  /*10430*/  BSYNC B2 ;  /* 0x0000000000027941 */ /* 0x000fea0003800000 */
.L_x_4221:
[----:B------:R-:W2:Y:S02]  /*10440*/  LDL.LU R2, [R1+0x14] ;  /* 0x0000140001027983 */ /* 0x000ea40000300800 */
[----:B--2---:R-:W-:-:S07]  /*10450*/  VIADD R8, R2, 0xfffffffd ;  /* 0xfffffffd02087836 */ /* 0x004fce0000000000 */
.L_x_4220:
[----:B------:R-:W-:Y:S05]  /*10460*/  BSYNC B1 ;  /* 0x0000000000017941 */ /* 0x000fea0003800000 */
.L_x_4219:
[----:B------:R-:W-:-:S13]  /*10470*/  ISETP.NE.AND P0, PT, R10, RZ, PT ;  /* 0x000000ff0a00720c */ /* 0x000fda0003f05270 */
[----:B------:R-:W-:Y:S05]  /*10480*/  @!P0 BRA `(.L_x_4218) ;  /* 0x0000000c009c8947 */ /* 0x000fea0003800000 */
.L_x_4242:
        /* <DEDUP_REMOVED lines=14> */
[----:B------:R-:W1:Y:S01]  /*10570*/  LDC R9, c[0x0][0x41c] ;  /* 0x00010700ff097b82 */ /* 0x000e620000000800 */
[----:B0-----:R-:W-:Y:S01]  /*10580*/  IMAD.MOV.U32 R12, RZ, RZ, R8 ;  /* 0x000000ffff0c7224 */ /* 0x001fe200078e0008 */
[----:B------:R-:W-:Y:S01]  /*10590*/  ULDC.64 UR4, c[0x0][0x208] ;  /* 0x0000820000047ab9 */ /* 0x000fe20000000a00 */
[----:B------:R-:W-:-:S04]  /*105a0*/  IMAD R7, R5, UR46, RZ ;  /* 0x0000002e05077c24 */ /* 0x000fc8000f8e02ff */
[----:B------:R-:W-:Y:S01]  /*105b0*/  IMAD R7, R0, UR47, R7 ;  /* 0x0000002f00077c24 */ /* 0x000fe2000f8e0207 */
[----:B-1----:R-:W-:-:S13]  /*105c0*/  ISETP.NE.AND P0, PT, R9, 0x1, PT ;  /* 0x000000010900780c */ /* 0x002fda0003f05270 */
        /* <DEDUP_REMOVED lines=10> */
[----:B------:R-:W-:Y:S02]  /*10670*/  IMAD R3, R9, R3, R8 ;  /* 0x0000000309037224 */ /* 0x000fe400078e0208 */
[----:B------:R1:W5:Y:S05]  /*10680*/  LDG.E R9, desc[UR4][R6.64] ;  /* 0x0000000406097981 */ /* 0x00036a000c1e1900 */
.L_x_4230:
[----:B-1----:R-:W1:Y:S01]  /*10690*/  S2R R6, SR_CgaCtaId ;  /* 0x0000000000067919 */ /* 0x002e620000008800 */
[----:B------:R-:W-:Y:S02]  /*106a0*/  MOV R2, 0x400 ;  /* 0x0000040000027802 */ /* 0x000fe40000000f00 */
[----:B------:R-:W-:Y:S02]  /*106b0*/  SHF.L.U32 R7, R11, 0x1f, RZ ;  /* 0x0000001f0b077819 */ /* 0x000fe400000006ff */
[----:B-1----:R-:W-:-:S05]  /*106c0*/  LEA R2, R6, R2, 0x18 ;  /* 0x0000000206027211 */ /* 0x002fca00078ec0ff */
[----:B------:R-:W-:-:S04]  /*106d0*/  IMAD R2, R10, 0x8, R2 ;  /* 0x000000080a027824 */ /* 0x000fc800078e0202 */
[----:B------:R-:W1:Y:S02]  /*106e0*/  SYNCS.PHASECHK.TRANS64.TRYWAIT P0, [R2+URZ+0x32440], R7 ;  /* 0x03244007020075a7 */ /* 0x000e64000800017f */
[----:B-1----:R-:W-:Y:S05]  /*106f0*/  @!P0 BRA `(.L_x_4231) ;  /* 0x0000002000f08947 */ /* 0x002fea0003800000 */
.L_x_4284:
[----:B------:R-:W2:Y:S02]  /*10700*/  S2R R6, SR_TID.X ;  /* 0x0000000000067919 */ /* 0x000ea40000002100 */
[----:B--2---:R-:W-:-:S04]  /*10710*/  LOP3.LUT R6, R6, 0x7f, RZ, 0xc0, !PT ;  /* 0x0000007f06067812 */ /* 0x004fc800078ec0ff */
[----:B------:R-:W-:-:S13]  /*10720*/  ISETP.NE.AND P0, PT, R6, RZ, PT ;  /* 0x000000ff0600720c */ /* 0x000fda0003f05270 */
[----:B------:R-:W-:Y:S05]  /*10730*/  @P0 BRA `(.L_x_4232) ;  /* 0x00000000001c0947 */ /* 0x000fea0003800000 */
[----:B------:R-:W2:Y:S01]  /*10740*/  S2R R6, SR_TID.X ;  /* 0x0000000000067919 */ /* 0x000ea20000002100 */
[----:B0-----:R-:W-:-:S04]  /*10750*/  IMAD.MOV.U32 R13, RZ, RZ, 0x3000 ;  /* 0x00003000ff0d7424 */ /* 0x001fc800078e00ff */
[----:B------:R3:W-:Y:S01]  /*10760*/  SYNCS.ARRIVE.TRANS64 RZ, [R2+URZ+0x32430], R13 ;  /* 0x0324300d02ff79a7 */ /* 0x0007e2000800003f */
[----:B--2---:R-:W-:-:S04]  /*10770*/  LOP3.LUT R6, R6, 0x1f, RZ, 0xc0, !PT ;  /* 0x0000001f06067812 */ /* 0x004fc800078ec0ff */
[----:B------:R-:W-:-:S13]  /*10780*/  ISETP.NE.AND P1, PT, R6, RZ, PT ;  /* 0x000000ff0600720c */ /* 0x000fda0003f25270 */
[----:B---3--:R-:W-:Y:S05]  /*10790*/  @!P1 BRA `(.L_x_4232) ;  /* 0x0000000000049947 */ /* 0x008fea0003800000 */
[----:B------:R-:W-:Y:S01]  /*107a0*/  BPT.TRAP 0x1 ;  /* 0x000000040000795c */ /* 0x000fe20000300000 */
.L_x_4232:
[----:B0-----:R-:W2:Y:S01]  /*107b0*/  LDL R12, [R1+0x8] ;  /* 0x00000800010c7983 */ /* 0x001ea20000100800 */
        /* <DEDUP_REMOVED lines=20> */
.L_x_4285:
        /* <DEDUP_REMOVED lines=8> */
.L_x_4234:
[----:B01----:R-:W0:Y:S01]  /*10980*/  S2R R7, SR_CgaCtaId ;  /* 0x0000000000077919 */ /* 0x003e220000008800 */
[----:B--2---:R-:W-:Y:S01]  /*10990*/  MOV R3, 0x400 ;  /* 0x0000040000037802 */ /* 0x004fe20000000f00 */
        /* <DEDUP_REMOVED lines=11> */
[----:B0-----:R-:W-:-:S05]  /*10a50*/  LEA R3, R7, R3, 0x18 ;  /* 0x0000000307037211 */ /* 0x001fca00078ec0ff */
        /* <DEDUP_REMOVED lines=19> */
.L_x_4229:
[----:B------:R-:W-:Y:S05]  /*10b90*/  BSYNC B1 ;  /* 0x0000000000017941 */ /* 0x000fea0003800000 */
.L_x_4228:
        /* <DEDUP_REMOVED lines=13> */
[----:B------:R-:W1:Y:S01]  /*10c70*/  LDC R11, c[0x0][0x41c] ;  /* 0x00010700ff0b7b82 */ /* 0x000e620000000800 */
[----:B------:R-:W-:Y:S01]  /*10c80*/  IMAD.MOV.U32 R9, RZ, RZ, R10 ;  /* 0x000000ffff097224 */ /* 0x000fe200078e000a */
        /* <DEDUP_REMOVED lines=14> */
[----:B------:R1:W5:Y:S01]  /*10d70*/  LDG.E R9, desc[UR4][R6.64] ;  /* 0x0000000406097981 */ /* 0x000362000c1e1900 */
[----:B------:R-:W-:-:S07]  /*10d80*/  IMAD R10, R11, R2, R10 ;  /* 0x000000020b0a7224 */ /* 0x000fce00078e020a */
.L_x_4237:
[----:B------:R-:W2:Y:S01]  /*10d90*/  S2R R3, SR_CgaCtaId ;  /* 0x0000000000037919 */ /* 0x000ea20000008800 */
[----:B------:R-:W-:-:S04]  /*10da0*/  MOV R2, 0x400 ;  /* 0x0000040000027802 */ /* 0x000fc80000000f00 */
[----:B--2---:R-:W-:Y:S02]  /*10db0*/  LEA R2, R3, R2, 0x18 ;  /* 0x0000000203027211 */ /* 0x004fe400078ec0ff */
[----:B------:R-:W-:-:S03]  /*10dc0*/  SHF.L.U32 R3, R12, 0x1f, RZ ;  /* 0x0000001f0c037819 */ /* 0x000fc600000006ff */
[----:B------:R-:W-:-:S04]  /*10dd0*/  IMAD R2, R13, 0x8, R2 ;  /* 0x000000080d027824 */ /* 0x000fc800078e0202 */
[----:B------:R-:W2:Y:S02]  /*10de0*/  SYNCS.PHASECHK.TRANS64.TRYWAIT P0, [R2+URZ+0x32440], R3 ;  /* 0x03244003020075a7 */ /* 0x000ea4000800017f */
[----:B--2---:R-:W-:Y:S05]  /*10df0*/  @!P0 BRA `(.L_x_4238) ;  /* 0x0000001c00588947 */ /* 0x004fea0003800000 */
.L_x_4286:
[----:B-1----:R-:W1:Y:S02]  /*10e00*/  S2R R6, SR_TID.X ;  /* 0x0000000000067919 */ /* 0x002e640000002100 */
[----:B-1----:R-:W-:-:S04]  /*10e10*/  LOP3.LUT R6, R6, 0x7f, RZ, 0xc0, !PT ;  /* 0x0000007f06067812 */ /* 0x002fc800078ec0ff */
[----:B------:R-:W-:-:S13]  /*10e20*/  ISETP.NE.AND P0, PT, R6, RZ, PT ;  /* 0x000000ff0600720c */ /* 0x000fda0003f05270 */
[----:B------:R-:W-:Y:S05]  /*10e30*/  @P0 BRA `(.L_x_4239) ;  /* 0x00000000001c0947 */ /* 0x000fea0003800000 */
[----:B------:R-:W1:Y:S01]  /*10e40*/  S2R R6, SR_TID.X ;  /* 0x0000000000067919 */ /* 0x000e620000002100 */
[----:B------:R-:W-:-:S04]  /*10e50*/  MOV R7, 0x3000 ;  /* 0x0000300000077802 */ /* 0x000fc80000000f00 */
[----:B------:R3:W-:Y:S01]  /*10e60*/  SYNCS.ARRIVE.TRANS64 RZ, [R2+URZ+0x32430], R7 ;  /* 0x0324300702ff79a7 */ /* 0x0007e2000800003f */
[----:B-1----:R-:W-:-:S04]  /*10e70*/  LOP3.LUT R6, R6, 0x1f, RZ, 0xc0, !PT ;  /* 0x0000001f06067812 */ /* 0x002fc800078ec0ff */
[----:B------:R-:W-:-:S13]  /*10e80*/  ISETP.NE.AND P1, PT, R6, RZ, PT ;  /* 0x000000ff0600720c */ /* 0x000fda0003f25270 */
[----:B---3--:R-:W-:Y:S05]  /*10e90*/  @!P1 BRA `(.L_x_4239) ;  /* 0x0000000000049947 */ /* 0x008fea0003800000 */
[----:B------:R-:W-:Y:S01]  /*10ea0*/  BPT.TRAP 0x1 ;  /* 0x000000040000795c */ /* 0x000fe20000300000 */
.L_x_4239:
[----:B------:R-:W3:Y:S01]  /*10eb0*/  LDL R6, [R1] ;  /* 0x0000000001067983 */ /* 0x000ee20000100800 */
        /* <DEDUP_REMOVED lines=21> */
.L_x_4287:
        /* <DEDUP_REMOVED lines=8> */
.L_x_4241:
        /* <DEDUP_REMOVED lines=34> */
.L_x_4236:
[----:B------:R-:W-:Y:S05]  /*112b0*/  BSYNC B1 ;  /* 0x0000000000017941 */ /* 0x000fea0003800000 */
.L_x_4235:
[C---:B------:R-:W-:Y:S01]  /*112c0*/  ISETP.GT.AND P0, PT, R8.reuse, 0x1, PT ;  /* 0x000000010800780c */ /* 0x040fe20003f04270 */
[----:B------:R-:W-:-:S04]  /*112d0*/  VIADD R2, R8, 0xfffffffe ;  /* 0xfffffffe08027836 */ /* 0x000fc80000000000 */
[----:B------:R-:W-:-:S08]  /*112e0*/  IMAD.MOV.U32 R8, RZ, RZ, R2 ;  /* 0x000000ffff087224 */ /* 0x000fd000078e0002 */
[----:B------:R-:W-:Y:S05]  /*112f0*/  @P0 BRA `(.L_x_4242) ;  /* 0xfffffff000640947 */ /* 0x000fea000383ffff */
.L_x_4218:
[----:B------:R-:W-:Y:S05]  /*11300*/  BSYNC B0 ;  /* 0x0000000000007941 */ /* 0x000fea0003800000 */
.L_x_4217:
        /* <DEDUP_REMOVED lines=14> */
[----:B------:R-:W2:Y:S01]  /*113f0*/  FLO.U32 R4, UR4 ;  /* 0x0000000400047d00 */ /* 0x000ea200080e0000 */
[----:B------:R-:W-:-:S07]  /*11400*/  ULDC.64 UR6, c[0x0][0x208] ;  /* 0x0000820000067ab9 */ /* 0x000fce0000000a00 */
        /* <DEDUP_REMOVED lines=8> */
.L_x_4244:
[----:B------:R-:W-:Y:S05]  /*11490*/  BSYNC B0 ;  /* 0x0000000000007941 */ /* 0x000fea0003800000 */
.L_x_4243:
[----:B-1----:R-:W2:Y:S02]  /*114a0*/  LDL.LU R2, [R1+0x4] ;  /* 0x0000040001027983 */ /* 0x002ea40000300800 */
[----:B--2---:R-:W-:-:S05]  /*114b0*/  LOP3.LUT R2, R2, R0, RZ, 0x3c, !PT ;  /* 0x0000000002027212 */ /* 0x004fca00078e3cff */
[----:B------:R1:W-:Y:S02]  /*114c0*/  STL [R1+0x4], R2 ;  /* 0x0000040201007387 */ /* 0x0003e40000100800 */
.L_x_4199:
[----:B------:R-:W-:Y:S05]  /*114d0*/  BSYNC B6 ;  /* 0x0000000000067941 */ /* 0x000fea0003800000 */
.L_x_4197:
[----:B------:R-:W-:-:S03]  /*114e0*/  UMOV UR4, 0xffffffff ;  /* 0xffffffff00047882 */ /* 0x000fc60000000000 */
[----:B------:R-:W-:Y:S05]  /*114f0*/  BRA.DIV UR4, `(.L_x_4245) ;  /* 0x0000001604c07947 */ /* 0x000fea000b800000 */
[----:B------:R2:W3:Y:S04]  /*11500*/  SHFL.IDX PT, R4, R16, RZ, 0x1f ;  /* 0x00001fff10047589 */ /* 0x0004e800000e0000 */
[----:B------:R2:W4:Y:S02]  /*11510*/  SHFL.IDX PT, R7, R16, 0x1, 0x1f ;  /* 0x00201f0010077f89 */ /* 0x00052400000e0000 */
.L_x_4291:
        /* <DEDUP_REMOVED lines=10> */
[----:B-1----:R-:W0:Y:S01]  /*115c0*/  LDC.64 R2, c[0x0][0xd58] ;  /* 0x00035600ff027b82 */ /* 0x002e220000000a00 */
[----:B------:R-:W-:Y:S01]  /*115d0*/  ULDC.64 UR4, c[0x0][0x208] ;  /* 0x0000820000047ab9 */ /* 0x000fe20000000a00 */
[----:B0-----:R-:W-:-:S05]  /*115e0*/  IMAD.WIDE R2, R5, 0x4, R2 ;  /* 0x0000000405027825 */ /* 0x001fca00078e0202 */
[----:B------:R0:W5:Y:S02]  /*115f0*/  LDG.E R17, desc[UR4][R2.64] ;  /* 0x0000000402117981 */ /* 0x000164000c1e1900 */
.L_x_4247:
[----:B------:R-:W-:Y:S05]  /*11600*/  BSYNC B0 ;  /* 0x0000000000007941 */ /* 0x000fea0003800000 */
.L_x_4246:
        /* <DEDUP_REMOVED lines=23> */
.L_x_4299:
[----:B------:R-:W-:Y:S02]  /*11780*/  ULDC UR4, c[0x0][0xd10] ;  /* 0x0003440000047ab9 */ /* 0x000fe40000000800 */
[----:B------:R-:W-:-:S04]  /*11790*/  IMAD.U32 R5, RZ, RZ, UR4 ;  /* 0x00000004ff057e24 */ /* 0x000fc8000f8e00ff */
[----:B-1----:R-:W-:-:S04]  /*117a0*/  IMAD R14, R14, R5, RZ ;  /* 0x000000050e0e7224 */ /* 0x002fc800078e02ff */
[----:B----4-:R-:W-:-:S05]  /*117b0*/  IMAD.IADD R7, R7, 0x1, R14 ;  /* 0x0000000107077824 */ /* 0x010fca00078e020e */
[----:B---3--:R-:W-:-:S13]  /*117c0*/  ISETP.GT.AND P0, PT, R7, R4, PT ;  /* 0x000000040700720c */ /* 0x008fda0003f04270 */
[----:B------:R-:W-:Y:S05]  /*117d0*/  @P0 BRA `(.L_x_4249) ;  /* 0x0000000000b80947 */ /* 0x000fea0003800000 */
[----:B------:R-:W1:Y:S02]  /*117e0*/  LDC R0, c[0x0][0xd14] ;  /* 0x00034500ff007b82 */ /* 0x000e640000000800 */
.L_x_4254:
        /* <DEDUP_REMOVED lines=11> */
[----:B------:R-:W0:Y:S01]  /*118a0*/  LDC.64 R2, c[0x0][0xd58] ;  /* 0x00035600ff027b82 */ /* 0x000e220000000a00 */
[----:B------:R-:W-:Y:S01]  /*118b0*/  ULDC.64 UR4, c[0x0][0x208] ;  /* 0x0000820000047ab9 */ /* 0x000fe20000000a00 */
[----:B0-----:R-:W-:-:S05]  /*118c0*/  IMAD.WIDE R2, R5, 0x4, R2 ;  /* 0x0000000405027825 */ /* 0x001fca00078e0202 */
[----:B------:R0:W5:Y:S02]  /*118d0*/  LDG.E R17, desc[UR4][R2.64] ;  /* 0x0000000402117981 */ /* 0x000164000c1e1900 */
.L_x_4252:
[----:B------:R-:W-:Y:S05]  /*118e0*/  BSYNC B0 ;  /* 0x0000000000007941 */ /* 0x000fea0003800000 */
.L_x_4251:
        /* <DEDUP_REMOVED lines=23> */
.L_x_4307:
[----:B------:R-:W-:Y:S02]  /*11a60*/  ULDC UR4, c[0x0][0xd10] ;  /* 0x0003440000047ab9 */ /* 0x000fe40000000800 */
[----:B------:R-:W-:-:S04]  /*11a70*/  IMAD.U32 R5, RZ, RZ, UR4 ;  /* 0x00000004ff057e24 */ /* 0x000fc8000f8e00ff */
[----:B-1----:R-:W-:-:S05]  /*11a80*/  IMAD R14, R14, R5, RZ ;  /* 0x000000050e0e7224 */ /* 0x002fca00078e02ff */
[----:B------:R-:W-:-:S04]  /*11a90*/  IADD3 R7, R14, R7, RZ ;  /* 0x000000070e077210 */ /* 0x000fc80007ffe0ff */
[----:B------:R-:W-:-:S13]  /*11aa0*/  ISETP.GT.AND P0, PT, R7, R4, PT ;  /* 0x000000040700720c */ /* 0x000fda0003f04270 */
[----:B------:R-:W-:Y:S05]  /*11ab0*/  @!P0 BRA `(.L_x_4254) ;  /* 0xfffffffc004c8947 */ /* 0x000fea000383ffff */
.L_x_4249:
        /* <DEDUP_REMOVED lines=8> */
.L_x_4311:
[----:B------:R-:W-:Y:S01]  /*11b40*/  ISETP.NE.AND P0, PT, R3, RZ, PT ;  /* 0x000000ff0300720c */ /* 0x000fe20003f05270 */
[----:B------:R-:W-:-:S12]  /*11b50*/  IMAD.MOV.U32 R7, RZ, RZ, RZ ;  /* 0x000000ffff077224 */ /* 0x000fd800078e00ff */
[----:B------:R-:W-:Y:S05]  /*11b60*/  @!P0 BRA `(.L_x_4256) ;  /* 0x0000000000108947 */ /* 0x000fea0003800000 */
[----:B------:R-:W-:Y:S01]  /*11b70*/  UMOV UR4, 0xffffffff ;  /* 0xffffffff00047882 */ /* 0x000fe20000000000 */
[----:B------:R-:W-:Y:S02]  /*11b80*/  VIADD R12, R6, 0xffffffff ;  /* 0xffffffff060c7836 */ /* 0x000fe40000000000 */
[----:B------:R-:W-:Y:S05]  /*11b90*/  BRA.DIV UR4, `(.L_x_4257) ;  /* 0x0000001a044c7947 */ /* 0x000fea000b800000 */
[----:B------:R3:W4:Y:S02]  /*11ba0*/  SHFL.IDX PT, R7, R2, R12, 0x1f ;  /* 0x00001f0c02077589 */ /* 0x00072400000e0000 */
.L_x_4256:
[----:B0--3--:R-:W0:Y:S01]  /*11bb0*/  LDC.64 R2, c[0x0][0xd68] ;  /* 0x00035a00ff027b82 */ /* 0x009e220000000a00 */
[----:B------:R-:W-:Y:S01]  /*11bc0*/  IMAD.IADD R19, R6, 0x1, R19 ;  /* 0x0000000106137824 */ /* 0x000fe200078e0213 */
[----:B------:R-:W-:-:S03]  /*11bd0*/  ULDC.64 UR4, c[0x0][0x208] ;  /* 0x0000820000047ab9 */ /* 0x000fc60000000a00 */
[----:B0-----:R-:W-:-:S05]  /*11be0*/  IMAD.WIDE R2, R19, 0x4, R2 ;  /* 0x0000000413027825 */ /* 0x001fca00078e0202 */
[----:B------:R0:W1:Y:S01]  /*11bf0*/  LDG.E R8, desc[UR4][R2.64] ;  /* 0x0000000402087981 */ /* 0x000062000c1e1900 */
[----:B----4-:R-:W-:Y:S02]  /*11c00*/  IMAD R16, R7, R5, R16 ;  /* 0x0000000507107224 */ /* 0x010fe400078e0210 */
[----:B0-----:R-:W-:Y:S02]  /*11c10*/  IMAD.MOV.U32 R2, RZ, RZ, RZ ;  /* 0x000000ffff027224 */ /* 0x001fe400078e00ff */
[----:B-12---:R-:W-:-:S05]  /*11c20*/  IMAD R6, R17, R8, RZ ;  /* 0x0000000811067224 */ /* 0x006fca00078e02ff */
        /* <DEDUP_REMOVED lines=54> */
[----:B------:R-:W-:Y:S01]  /*11f90*/  @!P0 LOP3.LUT R3, RZ, R8, RZ, 0x33, !PT ;  /* 0x00000008ff038212 */ /* 0x000fe200078e33ff */
[----:B------:R-:W-:-:S03]  /*11fa0*/  IMAD.MOV R8, RZ, RZ, -R8 ;  /* 0x000000ffff087224 */ /* 0x000fc600078e0a08 */
[----:B------:R-:W-:Y:S01]  /*11fb0*/  LOP3.LUT R2, RZ, R3, RZ, 0x33, !PT ;  /* 0x00000003ff027212 */ /* 0x000fe200078e33ff */
[----:B------:R-:W-:-:S04]  /*11fc0*/  IMAD R18, R3, R8, R4 ;  /* 0x0000000803127224 */ /* 0x000fc800078e0204 */
[----:B------:R-:W-:Y:S01]  /*11fd0*/  IMAD.IADD R17, R17, 0x1, R2 ;  /* 0x0000000111117824 */ /* 0x000fe200078e0202 */
[----:B------:R-:W-:Y:S06]  /*11fe0*/  BRA `(.L_x_4258) ;  /* 0x00000000001c7947 */ /* 0x000fec0003800000 */
.L_x_4250:
[----:B------:R-:W-:Y:S01]  /*11ff0*/  UMOV UR4, URZ ;  /* 0x0000003f00047c82 */ /* 0x000fe20008000000 */
[----:B------:R-:W-:Y:S01]  /*12000*/  UMOV UR5, URZ ;  /* 0x0000003f00057c82 */ /* 0x000fe20008000000 */
[----:B------:R-:W-:Y:S01]  /*12010*/  ULDC UR6, c[0x0][0xd14] ;  /* 0x0003450000067ab9 */ /* 0x000fe20000000800 */
[----:B--2---:R-:W-:Y:S02]  /*12020*/  IMAD.MOV.U32 R16, RZ, RZ, R4 ;  /* 0x000000ffff107224 */ /* 0x004fe400078e0004 */
[----:B------:R-:W-:Y:S02]  /*12030*/  IMAD.U32 R17, RZ, RZ, UR4 ;  /* 0x00000004ff117e24 */ /* 0x000fe4000f8e00ff */
[----:B------:R-:W-:Y:S02]  /*12040*/  IMAD.U32 R18, RZ, RZ, UR5 ;  /* 0x00000005ff127e24 */ /* 0x000fe4000f8e00ff */
[----:B------:R-:W-:-:S07]  /*12050*/  IMAD.U32 R19, RZ, RZ, UR6 ;  /* 0x00000006ff137e24 */ /* 0x000fce000f8e00ff */
.L_x_4258:
        /* <DEDUP_REMOVED lines=12> */
.L_x_4193:
        /* <DEDUP_REMOVED lines=11> */
.L_x_4314:
[----:B------:R-:W-:-:S03]  /*121d0*/  UMOV UR4, 0xffffffff ;  /* 0xffffffff00047882 */ /* 0x000fc60000000000 */
[----:B------:R-:W-:Y:S05]  /*121e0*/  BRA.DIV UR4, `(.L_x_4261) ;  /* 0x0000001204f47947 */ /* 0x000fea000b800000 */
[----:B--2---:R-:W2:Y:S02]  /*121f0*/  S2R R2, SR_TID.X ;  /* 0x0000000000027919 */ /* 0x004ea40000002100 */
[----:B--2---:R-:W-:-:S04]  /*12200*/  SHF.R.U32.HI R2, RZ, 0x5, R2 ;  /* 0x00000005ff027819 */ /* 0x004fc80000011602 */
[----:B------:R-:W-:-:S05]  /*12210*/  LOP3.LUT R2, R2, 0x3, RZ, 0xc0, !PT ;  /* 0x0000000302027812 */ /* 0x000fca00078ec0ff */
[----:B------:R2:W3:Y:S02]  /*12220*/  SHFL.IDX PT, R14, R2, RZ, 0x1f ;  /* 0x00001fff020e7589 */ /* 0x0004e400000e0000 */
.L_x_4317:
[----:B---3--:R-:W-:Y:S01]  /*12230*/  ISETP.NE.AND P0, PT, R14, RZ, PT ;  /* 0x000000ff0e00720c */ /* 0x008fe20003f05270 */
[----:B------:R-:W-:-:S12]  /*12240*/  BSSY B0, `(.L_x_4262) ;  /* 0x0000029000007945 */ /* 0x000fd80003800000 */
[----:B------:R-:W-:Y:S05]  /*12250*/  @P0 BRA `(.L_x_4263) ;  /* 0x00000000009c0947 */ /* 0x000fea0003800000 */
[----:B------:R-:W-:-:S03]  /*12260*/  UMOV UR4, 0xffffffff ;  /* 0xffffffff00047882 */ /* 0x000fc60000000000 */
[----:B------:R-:W-:Y:S05]  /*12270*/  BRA.DIV UR4, `(.L_x_4264) ;  /* 0x0000001604047947 */ /* 0x000fea000b800000 */
[----:B------:R-:W-:-:S13]  /*12280*/  ELECT P6, URZ, PT ;  /* 0x00000000003f782f */ /* 0x000fda00038c0000 */
.L_x_4320:
        /* <DEDUP_REMOVED lines=8> */
.L_x_4265:
[----:B-1----:R-:W2:Y:S04]  /*12310*/  LDL R3, [R1] ;  /* 0x0000000001037983 */ /* 0x002ea80000100800 */
[----:B------:R-:W3:Y:S01]  /*12320*/  LDL.LU R7, [R1+0x4] ;  /* 0x0000040001077983 */ /* 0x000ee20000300800 */
[----:B------:R-:W-:-:S04]  /*12330*/  VIADD R2, R0, 0x32440 ;  /* 0x0003244000027836 */ /* 0x000fc80000000000 */
[C---:B--2---:R-:W-:Y:S01]  /*12340*/  IMAD R6, R3.reuse, 0x8, R2 ;  /* 0x0000000803067824 */ /* 0x044fe200078e0202 */
[----:B------:R-:W-:Y:S02]  /*12350*/  IADD3 R3, R3, 0x1, RZ ;  /* 0x0000000103037810 */ /* 0x000fe40007ffe0ff */
[----:B---3--:R-:W-:Y:S02]  /*12360*/  SHF.L.U32 R5, R7, 0x1f, RZ ;  /* 0x0000001f07057819 */ /* 0x008fe400000006ff */
[C---:B------:R-:W-:Y:S02]  /*12370*/  ISETP.NE.AND P1, PT, R3.reuse, 0x2, PT ;  /* 0x000000020300780c */ /* 0x040fe40003f25270 */
[----:B------:R-:W1:Y:S02]  /*12380*/  SYNCS.PHASECHK.TRANS64.TRYWAIT P0, [R6+URZ], R5 ;  /* 0x00000005060075a7 */ /* 0x000e64000800017f */
[----:B------:R-:W-:Y:S02]  /*12390*/  SEL R4, RZ, 0x1, P1 ;  /* 0x00000001ff047807 */ /* 0x000fe40000800000 */
[----:B------:R-:W-:-:S02]  /*123a0*/  SEL R3, R3, RZ, P1 ;  /* 0x000000ff03037207 */ /* 0x000fc40000800000 */
[----:B------:R-:W-:-:S03]  /*123b0*/  LOP3.LUT R4, R7, R4, RZ, 0x3c, !PT ;  /* 0x0000000407047212 */ /* 0x000fc600078e3cff */
[----:B------:R-:W-:Y:S01]  /*123c0*/  IMAD R7, R3, 0x8, R2 ;  /* 0x0000000803077824 */ /* 0x000fe200078e0202 */
[----:B------:R-:W-:Y:S01]  /*123d0*/  SHF.L.U32 R2, R4, 0x1f, RZ ;  /* 0x0000001f04027819 */ /* 0x000fe200000006ff */
[----:B-1----:R-:W-:Y:S06]  /*123e0*/  @!P0 BRA `(.L_x_4266) ;  /* 0x0000001000c88947 */ /* 0x002fec0003800000 */
.L_x_4321:
[----:B------:R-:W2:Y:S02]  /*123f0*/  SYNCS.PHASECHK.TRANS64.TRYWAIT P0, [R7+URZ], R2 ;  /* 0x00000002070075a7 */ /* 0x000ea4000800017f */
[----:B--2---:R-:W-:Y:S05]  /*12400*/  @!P0 BRA `(.L_x_4267) ;  /* 0x0000001000d48947 */ /* 0x004fea0003800000 */
.L_x_4322:
[----:B------:R-:W-:Y:S05]  /*12410*/  @!P2 BRA `(.L_x_4268) ;  /* 0x000000000004a947 */ /* 0x000fea0003800000 */
[----:B------:R-:W-:Y:S01]  /*12420*/  BPT.TRAP 0x1 ;  /* 0x000000040000795c */ /* 0x000fe20000300000 */
.L_x_4268:
[----:B------:R-:W3:Y:S01]  /*12430*/  LDL.LU R4, [R1] ;  /* 0x0000000001047983 */ /* 0x000ee20000300800 */
[----:B------:R-:W-:-:S04]  /*12440*/  VIADD R0, R0, 0x32460 ;  /* 0x0003246000007836 */ /* 0x000fc80000000000 */
[----:B---3--:R-:W-:-:S04]  /*12450*/  IMAD R4, R4, 0x8, R0 ;  /* 0x0000000804047824 */ /* 0x008fc800078e0200 */
[----:B------:R-:W3:Y:S02]  /*12460*/  SYNCS.PHASECHK.TRANS64.TRYWAIT P0, [R4+URZ], R5 ;  /* 0x00000005040075a7 */ /* 0x000ee4000800017f */
[----:B---3--:R-:W-:Y:S05]  /*12470*/  @!P0 BRA `(.L_x_4269) ;  /* 0x0000001000cc8947 */ /* 0x008fea0003800000 */
.L_x_4323:
[----:B------:R-:W-:-:S07]  /*12480*/  IMAD R3, R3, 0x8, R0 ;  /* 0x0000000803037824 */ /* 0x000fce00078e0200 */
.L_x_4270:
[----:B----4-:R4:W0:Y:S02]  /*12490*/  SYNCS.PHASECHK.TRANS64.TRYWAIT P0, [R3+URZ], R2 ;  /* 0x00000002030075a7 */ /* 0x010824000800017f */
[----:B0-----:R-:W-:Y:S05]  /*124a0*/  @!P0 NANOSLEEP.SYNCS 0x989680 ;  /* 0x009896800000895d */ /* 0x001fea0003900000 */
[----:B------:R-:W0:Y:S02]  /*124b0*/  @!P0 SYNCS.PHASECHK.TRANS64 P0, [R3+URZ], R2 ;  /* 0x00000002030085a7 */ /* 0x000e24000800007f */
[----:B0-----:R-:W-:Y:S05]  /*124c0*/  @!P0 BRA `(.L_x_4270) ;  /* 0xfffffffc00f08947 */ /* 0x001fea000383ffff */
.L_x_4263:
[----:B------:R-:W-:Y:S05]  /*124d0*/  BSYNC B0 ;  /* 0x0000000000007941 */ /* 0x000fea0003800000 */
.L_x_4262:
[----:B------:R-:W-:Y:S05]  /*124e0*/  EXIT ;  /* 0x000000000000794d */ /* 0x000fea0003800000 */
.L_x_4136:
[----:B0-----:R0:W1:Y:S02]  /*124f0*/  SYNCS.PHASECHK.TRANS64.TRYWAIT P0, [R5+URZ+0x32400], R2 ;  /* 0x03240002050075a7 */ /* 0x001064000800017f */
[----:B-1----:R-:W-:Y:S05]  /*12500*/  @!P0 NANOSLEEP.SYNCS 0x989680 ;  /* 0x009896800000895d */ /* 0x002fea0003900000 */
[----:B------:R-:W1:Y:S02]  /*12510*/  @!P0 SYNCS.PHASECHK.TRANS64 P0, [R5+URZ+0x32400], R2 ;  /* 0x03240002050085a7 */ /* 0x000e64000800007f */
[----:B-1----:R-:W-:Y:S05]  /*12520*/  @!P0 BRA `(.L_x_4136) ;  /* 0xfffffffc00f08947 */ /* 0x002fea000383ffff */
[----:B------:R-:W-:Y:S05]  /*12530*/  BRA `(.L_x_4271) ;  /* 0xfffffef4006c7947 */ /* 0x000fea000383ffff */
.L_x_4140:
[----:B--2---:R2:W3:Y:S02]  /*12540*/  SYNCS.PHASECHK.TRANS64.TRYWAIT P1, [R0+URZ+0x32430], R3 ;  /* 0x03243003000075a7 */ /* 0x0044e4000802017f */
[----:B---3--:R-:W-:Y:S05]  /*12550*/  @!P1 NANOSLEEP.SYNCS 0x989680 ;  /* 0x009896800000995d */ /* 0x008fea0003900000 */
[----:B------:R-:W3:Y:S02]  /*12560*/  @!P1 SYNCS.PHASECHK.TRANS64 P1, [R0+URZ+0x32430], R3 ;  /* 0x03243003000095a7 */ /* 0x000ee4000802007f */
[----:B---3--:R-:W-:Y:S05]  /*12570*/  @!P1 BRA `(.L_x_4140) ;  /* 0xfffffffc00f09947 */ /* 0x008fea000383ffff */
[----:B------:R-:W-:Y:S05]  /*12580*/  BRA `(.L_x_4139) ;  /* 0xfffffef4009c7947 */ /* 0x000fea000383ffff */
.L_x_4141:
[----:B---3--:R3:W4:Y:S02]  /*12590*/  SYNCS.PHASECHK.TRANS64.TRYWAIT P1, [R5+URZ+0x32410], R2 ;  /* 0x03241002050075a7 */ /* 0x008724000802017f */
[----:B----4-:R-:W-:Y:S05]  /*125a0*/  @!P1 NANOSLEEP.SYNCS 0x989680 ;  /* 0x009896800000995d */ /* 0x010fea0003900000 */
[----:B------:R-:W4:Y:S02]  /*125b0*/  @!P1 SYNCS.PHASECHK.TRANS64 P1, [R5+URZ+0x32410], R2 ;  /* 0x03241002050095a7 */ /* 0x000f24000802007f */
[----:B----4-:R-:W-:Y:S05]  /*125c0*/  @!P1 BRA `(.L_x_4141) ;  /* 0xfffffffc00f09947 */ /* 0x010fea000383ffff */
[----:B------:R-:W-:Y:S05]  /*125d0*/  BRA `(.L_x_4272) ;  /* 0xfffffef800487947 */ /* 0x000fea000383ffff */
.L_x_4145:
[----:B------:R0:W0:Y:S02]  /*125e0*/  SYNCS.PHASECHK.TRANS64.TRYWAIT P1, [R0+URZ+0x32450], R3 ;  /* 0x03245003000075a7 */ /* 0x000024000802017f */
[----:B0-----:R-:W-:Y:S05]  /*125f0*/  @!P1 NANOSLEEP.SYNCS 0x989680 ;  /* 0x009896800000995d */ /* 0x001fea0003900000 */
[----:B------:R-:W0:Y:S02]  /*12600*/  @!P1 SYNCS.PHASECHK.TRANS64 P1, [R0+URZ+0x32450], R3 ;  /* 0x03245003000095a7 */ /* 0x000e24000802007f */
[----:B0-----:R-:W-:Y:S05]  /*12610*/  @!P1 BRA `(.L_x_4145) ;  /* 0xfffffffc00f09947 */ /* 0x001fea000383ffff */
[----:B------:R-:W-:Y:S05]  /*12620*/  BRA `(.L_x_4144) ;  /* 0xfffffef800547947 */ /* 0x000fea000383ffff */
.L_x_4150:
[----:B-1----:R-:W-:-:S04]  /*12630*/  IMAD.U32 R20, RZ, RZ, UR4 ;  /* 0x00000004ff147e24 */ /* 0x002fc8000f8e00ff */
[----:B------:R1:W2:Y:S03]  /*12640*/  SYNCS.PHASECHK.TRANS64.TRYWAIT P2, [R20+URZ+0x32430], R13 ;  /* 0x0324300d140075a7 */ /* 0x0002a6000804017f */
[----:B--2---:R-:W-:Y:S05]  /*12650*/  @!P2 NANOSLEEP.SYNCS 0x989680 ;  /* 0x009896800000a95d */ /* 0x004fea0003900000 */
[----:B------:R-:W2:Y:S02]  /*12660*/  @!P2 SYNCS.PHASECHK.TRANS64 P2, [R20+URZ+0x32430], R13 ;  /* 0x0324300d1400a5a7 */ /* 0x000ea4000804007f */
[----:B--2---:R-:W-:Y:S05]  /*12670*/  @!P2 BRA `(.L_x_4150) ;  /* 0xfffffffc00eca947 */ /* 0x004fea000383ffff */
[----:B------:R-:W-:Y:S05]  /*12680*/  BRA `(.L_x_4149) ;  /* 0xffffff2000547947 */ /* 0x000fea000383ffff */
.L_x_4154:
[----:B-1----:R-:W-:-:S04]  /*12690*/  IMAD.U32 R20, RZ, RZ, UR4 ;  /* 0x00000004ff147e24 */ /* 0x002fc8000f8e00ff */
[----:B------:R1:W3:Y:S03]  /*126a0*/  SYNCS.PHASECHK.TRANS64.TRYWAIT P2, [R20+URZ+0x32450], R13 ;  /* 0x0324500d140075a7 */ /* 0x0002e6000804017f */
[----:B---3--:R-:W-:Y:S05]  /*126b0*/  @!P2 NANOSLEEP.SYNCS 0x989680 ;  /* 0x009896800000a95d */ /* 0x008fea0003900000 */
[----:B------:R-:W3:Y:S02]  /*126c0*/  @!P2 SYNCS.PHASECHK.TRANS64 P2, [R20+URZ+0x32450], R13 ;  /* 0x0324500d1400a5a7 */ /* 0x000ee4000804007f */
[----:B---3--:R-:W-:Y:S05]  /*126d0*/  @!P2 BRA `(.L_x_4154) ;  /* 0xfffffffc00eca947 */ /* 0x008fea000383ffff */
[----:B------:R-:W-:Y:S05]  /*126e0*/  BRA `(.L_x_4153) ;  /* 0xffffff2000d07947 */ /* 0x000fea000383ffff */
.L_x_4160:
[----:B--2---:R-:W-:-:S04]  /*126f0*/  IMAD.U32 R20, RZ, RZ, UR5 ;  /* 0x00000005ff147e24 */ /* 0x004fc8000f8e00ff */
[----:B------:R2:W3:Y:S03]  /*12700*/  SYNCS.PHASECHK.TRANS64.TRYWAIT P2, [R20+URZ+0x32430], R13 ;  /* 0x0324300d140075a7 */ /* 0x0004e6000804017f */
[----:B---3--:R-:W-:Y:S05]  /*12710*/  @!P2 NANOSLEEP.SYNCS 0x989680 ;  /* 0x009896800000a95d */ /* 0x008fea0003900000 */
[----:B------:R-:W3:Y:S02]  /*12720*/  @!P2 SYNCS.PHASECHK.TRANS64 P2, [R20+URZ+0x32430], R13 ;  /* 0x0324300d1400a5a7 */ /* 0x000ee4000804007f */
[----:B---3--:R-:W-:Y:S05]  /*12730*/  @!P2 BRA `(.L_x_4160) ;  /* 0xfffffffc00eca947 */ /* 0x008fea000383ffff */
[----:B------:R-:W-:Y:S05]  /*12740*/  BRA `(.L_x_4159) ;  /* 0xffffff5000387947 */ /* 0x000fea000383ffff */
.L_x_4164:
[----:B--2---:R-:W-:-:S04]  /*12750*/  IMAD.U32 R20, RZ, RZ, UR5 ;  /* 0x00000005ff147e24 */ /* 0x004fc8000f8e00ff */
[----:B------:R2:W3:Y:S03]  /*12760*/  SYNCS.PHASECHK.TRANS64.TRYWAIT P2, [R20+URZ+0x32450], R13 ;  /* 0x0324500d140075a7 */ /* 0x0004e6000804017f */
[----:B---3--:R-:W-:Y:S05]  /*12770*/  @!P2 NANOSLEEP.SYNCS 0x989680 ;  /* 0x009896800000a95d */ /* 0x008fea0003900000 */
[----:B------:R-:W3:Y:S02]  /*12780*/  @!P2 SYNCS.PHASECHK.TRANS64 P2, [R20+URZ+0x32450], R13 ;  /* 0x0324500d1400a5a7 */ /* 0x000ee4000804007f */
[----:B---3--:R-:W-:Y:S05]  /*12790*/  @!P2 BRA `(.L_x_4164) ;  /* 0xfffffffc00eca947 */ /* 0x008fea000383ffff */
[----:B------:R-:W-:Y:S05]  /*127a0*/  BRA `(.L_x_4163) ;  /* 0xffffff5000b47947 */ /* 0x000fea000383ffff */
.L_x_4204:
        /* <DEDUP_REMOVED lines=11> */
.L_x_4274:
[----:B------:R-:W-:Y:S05]  /*12860*/  BSYNC B0 ;  /* 0x0000000000007941 */ /* 0x000fea0003800000 */
.L_x_4273:
[----:B------:R-:W-:Y:S05]  /*12870*/  BRA `(.L_x_4275) ;  /* 0xffffffc400ec7947 */ /* 0x000fea000383ffff */
.L_x_4205:
[----:B------:R-:W-:Y:S01]  /*12880*/  BSSY B0, `(.L_x_4276) ;  /* 0x0000006000007945 */ /* 0x000fe20003800000 */
[----:B------:R-:W-:-:S07]  /*12890*/  IMAD.MOV.U32 R15, RZ, RZ, -0x1 ;  /* 0xffffffffff0f7424 */ /* 0x000fce00078e00ff */
[----:B------:R-:W-:Y:S05]  /*128a0*/  WARPSYNC.COLLECTIVE R15, `(.L_x_4277) ;  /* 0x000000000f0c7348 */ /* 0x000fea0003c00000 */
[----:B------:R-:W-:Y:S02]  /*128b0*/  ELECT P6, UR62, PT ;  /* 0x00000000003e782f */ /* 0x000fe400038c0000 */
[----:B------:R-:W-:Y:S01]  /*128c0*/  MOV R14, UR62 ;  /* 0x0000003e000e7c02 */ /* 0x000fe20008000f00 */
[----:B------:R-:W-:Y:S10]  /*128d0*/  ENDCOLLECTIVE ;  /* 0x000000000000791b */ /* 0x000ff40003800000 */
.L_x_4277:
[----:B------:R-:W-:Y:S05]  /*128e0*/  BSYNC B0 ;  /* 0x0000000000007941 */ /* 0x000fea0003800000 */
.L_x_4276:
[----:B------:R-:W-:Y:S05]  /*128f0*/  BRA `(.L_x_4278) ;  /* 0xffffffc400dc7947 */ /* 0x000fea000383ffff */
.L_x_4208:
[----:B0-----:R0:W1:Y:S02]  /*12900*/  SYNCS.PHASECHK.TRANS64.TRYWAIT P0, [R8+URZ+0x32440], R10 ;  /* 0x0324400a080075a7 */ /* 0x001064000800017f */
[----:B-1----:R-:W-:Y:S05]  /*12910*/  @!P0 NANOSLEEP.SYNCS 0x989680 ;  /* 0x009896800000895d */ /* 0x002fea0003900000 */
[----:B------:R-:W1:Y:S02]  /*12920*/  @!P0 SYNCS.PHASECHK.TRANS64 P0, [R8+URZ+0x32440], R10 ;  /* 0x0324400a080085a7 */ /* 0x000e64000800007f */
[----:B-1----:R-:W-:Y:S05]  /*12930*/  @!P0 BRA `(.L_x_4208) ;  /* 0xfffffffc00f08947 */ /* 0x002fea000383ffff */
[----:B------:R-:W-:Y:S05]  /*12940*/  BRA `(.L_x_4279) ;  /* 0xffffffc800447947 */ /* 0x000fea000383ffff */
.L_x_4212:
        /* <DEDUP_REMOVED lines=8> */
.L_x_4215:
[----:B0-----:R0:W1:Y:S02]  /*129d0*/  SYNCS.PHASECHK.TRANS64.TRYWAIT P0, [R11+URZ+0x32460], R6 ;  /* 0x032460060b0075a7 */ /* 0x001064000800017f */
[----:B-1----:R-:W-:Y:S05]  /*129e0*/  @!P0 NANOSLEEP.SYNCS 0x989680 ;  /* 0x009896800000895d */ /* 0x002fea0003900000 */
[----:B------:R-:W1:Y:S02]  /*129f0*/  @!P0 SYNCS.PHASECHK.TRANS64 P0, [R11+URZ+0x32460], R6 ;  /* 0x032460060b0085a7 */ /* 0x000e64000800007f */
[----:B-1----:R-:W-:Y:S05]  /*12a00*/  @!P0 BRA `(.L_x_4215) ;  /* 0xfffffffc00f08947 */ /* 0x002fea000383ffff */
[----:B------:R-:W-:Y:S05]  /*12a10*/  BRA `(.L_x_4281) ;  /* 0xffffffcc00c87947 */ /* 0x000fea000383ffff */
.L_x_4224:
[----:B-1----:R1:W2:Y:S02]  /*12a20*/  SYNCS.PHASECHK.TRANS64.TRYWAIT P0, [R2+URZ+0x32440], R3 ;  /* 0x03244003020075a7 */ /* 0x0022a4000800017f */
[----:B--2---:R-:W-:Y:S05]  /*12a30*/  @!P0 NANOSLEEP.SYNCS 0x989680 ;  /* 0x009896800000895d */ /* 0x004fea0003900000 */
[----:B------:R-:W2:Y:S02]  /*12a40*/  @!P0 SYNCS.PHASECHK.TRANS64 P0, [R2+URZ+0x32440], R3 ;  /* 0x03244003020085a7 */ /* 0x000ea4000800007f */
[----:B--2---:R-:W-:Y:S05]  /*12a50*/  @!P0 BRA `(.L_x_4224) ;  /* 0xfffffffc00f08947 */ /* 0x004fea000383ffff */
[----:B------:R-:W-:Y:S05]  /*12a60*/  BRA `(.L_x_4282) ;  /* 0xffffffd400447947 */ /* 0x000fea000383ffff */
.L_x_4226:
[----:B0-----:R0:W2:Y:S02]  /*12a70*/  SYNCS.PHASECHK.TRANS64.TRYWAIT P0, [R2+URZ+0x32460], R3 ;  /* 0x03246003020075a7 */ /* 0x0010a4000800017f */
[----:B--2---:R-:W-:Y:S05]  /*12a80*/  @!P0 NANOSLEEP.SYNCS 0x989680 ;  /* 0x009896800000895d */ /* 0x004fea0003900000 */
[----:B------:R-:W2:Y:S02]  /*12a90*/  @!P0 SYNCS.PHASECHK.TRANS64 P0, [R2+URZ+0x32460], R3 ;  /* 0x03246003020085a7 */ /* 0x000ea4000800007f */
[----:B--2---:R-:W-:Y:S05]  /*12aa0*/  @!P0 BRA `(.L_x_4226) ;  /* 0xfffffffc00f08947 */ /* 0x004fea000383ffff */
[----:B------:R-:W-:Y:S05]  /*12ab0*/  BRA `(.L_x_4283) ;  /* 0xffffffd400b47947 */ /* 0x000fea000383ffff */
.L_x_4231:
[----:B-1----:R1:W2:Y:S02]  /*12ac0*/  SYNCS.PHASECHK.TRANS64.TRYWAIT P0, [R2+URZ+0x32440], R7 ;  /* 0x03244007020075a7 */ /* 0x0022a4000800017f */
[----:B--2---:R-:W-:Y:S05]  /*12ad0*/  @!P0 NANOSLEEP.SYNCS 0x989680 ;  /* 0x009896800000895d */ /* 0x004fea0003900000 */
[----:B------:R-:W2:Y:S02]  /*12ae0*/  @!P0 SYNCS.PHASECHK.TRANS64 P0, [R2+URZ+0x32440], R7 ;  /* 0x03244007020085a7 */ /* 0x000ea4000800007f */
[----:B--2---:R-:W-:Y:S05]  /*12af0*/  @!P0 BRA `(.L_x_4231) ;  /* 0xfffffffc00f08947 */ /* 0x004fea000383ffff */
[----:B------:R-:W-:Y:S05]  /*12b00*/  BRA `(.L_x_4284) ;  /* 0xffffffd800fc7947 */ /* 0x000fea000383ffff */
.L_x_4233:
[----:B0-----:R0:W2:Y:S02]  /*12b10*/  SYNCS.PHASECHK.TRANS64.TRYWAIT P1, [R2+URZ+0x32460], R7 ;  /* 0x03246007020075a7 */ /* 0x0010a4000802017f */
[----:B--2---:R-:W-:Y:S05]  /*12b20*/  @!P1 NANOSLEEP.SYNCS 0x989680 ;  /* 0x009896800000995d */ /* 0x004fea0003900000 */
[----:B------:R-:W2:Y:S02]  /*12b30*/  @!P1 SYNCS.PHASECHK.TRANS64 P1, [R2+URZ+0x32460], R7 ;  /* 0x03246007020095a7 */ /* 0x000ea4000802007f */
[----:B--2---:R-:W-:Y:S05]  /*12b40*/  @!P1 BRA `(.L_x_4233) ;  /* 0xfffffffc00f09947 */ /* 0x004fea000383ffff */
[----:B------:R-:W-:Y:S05]  /*12b50*/  BRA `(.L_x_4285) ;  /* 0xffffffdc00687947 */ /* 0x000fea000383ffff */
.L_x_4238:
[----:B--2---:R2:W3:Y:S02]  /*12b60*/  SYNCS.PHASECHK.TRANS64.TRYWAIT P0, [R2+URZ+0x32440], R3 ;  /* 0x03244003020075a7 */ /* 0x0044e4000800017f */
[----:B---3--:R-:W-:Y:S05]  /*12b70*/  @!P0 NANOSLEEP.SYNCS 0x989680 ;  /* 0x009896800000895d */ /* 0x008fea0003900000 */
[----:B------:R-:W3:Y:S02]  /*12b80*/  @!P0 SYNCS.PHASECHK.TRANS64 P0, [R2+URZ+0x32440], R3 ;  /* 0x03244003020085a7 */ /* 0x000ee4000800007f */
[----:B---3--:R-:W-:Y:S05]  /*12b90*/  @!P0 BRA `(.L_x_4238) ;  /* 0xfffffffc00f08947 */ /* 0x008fea000383ffff */
[----:B------:R-:W-:Y:S05]  /*12ba0*/  BRA `(.L_x_4286) ;  /* 0xffffffe000947947 */ /* 0x000fea000383ffff */
.L_x_4240:
[----:B0-----:R0:W1:Y:S02]  /*12bb0*/  SYNCS.PHASECHK.TRANS64.TRYWAIT P1, [R2+URZ+0x32460], R3 ;  /* 0x03246003020075a7 */ /* 0x001064000802017f */
[----:B-1----:R-:W-:Y:S05]  /*12bc0*/  @!P1 NANOSLEEP.SYNCS 0x989680 ;  /* 0x009896800000995d */ /* 0x002fea0003900000 */
[----:B------:R-:W1:Y:S02]  /*12bd0*/  @!P1 SYNCS.PHASECHK.TRANS64 P1, [R2+URZ+0x32460], R3 ;  /* 0x03246003020095a7 */ /* 0x000e64000802007f */
[----:B-1----:R-:W-:Y:S05]  /*12be0*/  @!P1 BRA `(.L_x_4240) ;  /* 0xfffffffc00f09947 */ /* 0x002fea000383ffff */
[----:B------:R-:W-:Y:S05]  /*12bf0*/  BRA `(.L_x_4287) ;  /* 0xffffffe400047947 */ /* 0x000fea000383ffff */
.L_x_4245:
        /* <DEDUP_REMOVED lines=8> */
.L_x_4289:
[----:B------:R-:W-:Y:S05]  /*12c80*/  BSYNC B0 ;  /* 0x0000000000007941 */ /* 0x000fea0003800000 */
.L_x_4288:
        /* <DEDUP_REMOVED lines=8> */
.L_x_4290:
[----:B------:R-:W-:Y:S01]  /*12d10*/  IMAD.MOV.U32 R7, RZ, RZ, R14 ;  /* 0x000000ffff077224 */ /* 0x000fe200078e000e */
[----:B------:R-:W-:Y:S06]  /*12d20*/  BRA `(.L_x_4291) ;  /* 0xffffffe400fc7947 */ /* 0x000fec000383ffff */
.L_x_4248:
[----:B------:R-:W-:Y:S01]  /*12d30*/  BSSY B0, `(.L_x_4292) ;  /* 0x0000008000007945 */ /* 0x000fe20003800000 */
[----:B-----5:R-:W-:Y:S01]  /*12d40*/  MOV R13, R17 ;  /* 0x00000011000d7202 */ /* 0x020fe20000000f00 */
[----:B------:R-:W-:Y:S02]  /*12d50*/  IMAD.MOV.U32 R12, RZ, RZ, 0x1 ;  /* 0x00000001ff0c7424 */ /* 0x000fe400078e00ff */
[----:B------:R-:W-:Y:S02]  /*12d60*/  IMAD.MOV.U32 R11, RZ, RZ, RZ ;  /* 0x000000ffff0b7224 */ /* 0x000fe400078e00ff */
[----:B------:R-:W-:-:S07]  /*12d70*/  IMAD.MOV.U32 R15, RZ, RZ, -0x1 ;  /* 0xffffffffff0f7424 */ /* 0x000fce00078e00ff */
[----:B01234-:R-:W-:Y:S05]  /*12d80*/  WARPSYNC.COLLECTIVE R15, `(.L_x_4293) ;  /* 0x000000000f087348 */ /* 0x01ffea0003c00000 */
[----:B------:R0:W0:Y:S02]  /*12d90*/  SHFL.UP P6, R14, R13, R12, R11 ;  /* 0x0400000c0d0e7389 */ /* 0x00002400000c000b */
[----:B01234-:R-:W-:Y:S01]  /*12da0*/  ENDCOLLECTIVE ;  /* 0x000000000000791b */ /* 0x01ffe20003800000 */
.L_x_4293:
[----:B------:R-:W-:Y:S05]  /*12db0*/  BSYNC B0 ;  /* 0x0000000000007941 */ /* 0x000fea0003800000 */
.L_x_4292:
        /* <DEDUP_REMOVED lines=10> */
.L_x_4294:
        /* <DEDUP_REMOVED lines=8> */
.L_x_4295:
        /* <DEDUP_REMOVED lines=8> */
.L_x_4296:
        /* <DEDUP_REMOVED lines=8> */
.L_x_4297:
        /* <DEDUP_REMOVED lines=8> */
.L_x_4298:
[----:B------:R-:W-:Y:S05]  /*13060*/  BRA `(.L_x_4299) ;  /* 0xffffffe400c47947 */ /* 0x000fea000383ffff */
.L_x_4253:
[----:B------:R-:W-:Y:S01]  /*13070*/  BSSY B0, `(.L_x_4300) ;  /* 0x0000008000007945 */ /* 0x000fe20003800000 */
[----:B-----5:R-:W-:Y:S01]  /*13080*/  IMAD.MOV.U32 R13, RZ, RZ, R17 ;  /* 0x000000ffff0d7224 */ /* 0x020fe200078e0011 */
[----:B------:R-:W-:Y:S01]  /*13090*/  MOV R15, 0xffffffff ;  /* 0xffffffff000f7802 */ /* 0x000fe20000000f00 */
[----:B------:R-:W-:Y:S02]  /*130a0*/  IMAD.MOV.U32 R12, RZ, RZ, 0x1 ;  /* 0x00000001ff0c7424 */ /* 0x000fe400078e00ff */
[----:B------:R-:W-:-:S07]  /*130b0*/  IMAD.MOV.U32 R11, RZ, RZ, RZ ;  /* 0x000000ffff0b7224 */ /* 0x000fce00078e00ff */
[----:B0-2---:R-:W-:Y:S05]  /*130c0*/  WARPSYNC.COLLECTIVE R15, `(.L_x_4301) ;  /* 0x000000000f087348 */ /* 0x005fea0003c00000 */
[----:B------:R1:W3:Y:S02]  /*130d0*/  SHFL.UP P6, R14, R13, R12, R11 ;  /* 0x0400000c0d0e7389 */ /* 0x0002e400000c000b */
[----:B0123--:R-:W-:Y:S01]  /*130e0*/  ENDCOLLECTIVE ;  /* 0x000000000000791b */ /* 0x00ffe20003800000 */
.L_x_4301:
[----:B------:R-:W-:Y:S05]  /*130f0*/  BSYNC B0 ;  /* 0x0000000000007941 */ /* 0x000fea0003800000 */
.L_x_4300:
        /* <DEDUP_REMOVED lines=10> */
.L_x_4302:
        /* <DEDUP_REMOVED lines=8> */
.L_x_4303:
        /* <DEDUP_REMOVED lines=8> */
.L_x_4304:
        /* <DEDUP_REMOVED lines=8> */
.L_x_4305:
        /* <DEDUP_REMOVED lines=8> */
.L_x_4306:
[----:B------:R-:W-:Y:S05]  /*133a0*/  BRA `(.L_x_4307) ;  /* 0xffffffe400ac7947 */ /* 0x000fea000383ffff */
.L_x_4255:
[----:B------:R-:W-:Y:S01]  /*133b0*/  BSSY B0, `(.L_x_4308) ;  /* 0x0000006000007945 */ /* 0x000fe20003800000 */
[----:B------:R-:W-:Y:S01]  /*133c0*/  PLOP3.LUT P6, PT, P6, PT, PT, 0x8, 0x0 ;  /* 0x000000000000781c */ /* 0x000fe200037ce170 */
[----:B------:R-:W-:-:S12]  /*133d0*/  IMAD.MOV.U32 R15, RZ, RZ, -0x1 ;  /* 0xffffffffff0f7424 */ /* 0x000fd800078e00ff */
[----:B0-----:R-:W-:Y:S05]  /*133e0*/  WARPSYNC.COLLECTIVE R15, `(.L_x_4309) ;  /* 0x000000000f087348 */ /* 0x001fea0003c00000 */
[----:B------:R-:W-:Y:S01]  /*133f0*/  VOTE.ANY R14, PT, P6 ;  /* 0x00000000000e7806 */ /* 0x000fe200030e0100 */
[----:B0-----:R-:W-:Y:S06]  /*13400*/  ENDCOLLECTIVE ;  /* 0x000000000000791b */ /* 0x001fec0003800000 */
.L_x_4309:
[----:B------:R-:W-:Y:S05]  /*13410*/  BSYNC B0 ;  /* 0x0000000000007941 */ /* 0x000fea0003800000 */
.L_x_4308:
        /* <DEDUP_REMOVED lines=9> */
.L_x_4310:
[----:B------:R-:W-:Y:S01]  /*134b0*/  MOV R17, R14 ;  /* 0x0000000e00117202 */ /* 0x000fe20000000f00 */
[----:B------:R-:W-:Y:S06]  /*134c0*/  BRA `(.L_x_4311) ;  /* 0xffffffe4009c7947 */ /* 0x000fec000383ffff */
.L_x_4257:
[----:B------:R-:W-:Y:S01]  /*134d0*/  BSSY B0, `(.L_x_4312) ;  /* 0x0000007000007945 */ /* 0x000fe20003800000 */
[----:B------:R-:W-:Y:S02]  /*134e0*/  IMAD.MOV.U32 R13, RZ, RZ, R2 ;  /* 0x000000ffff0d7224 */ /* 0x000fe400078e0002 */
[----:B------:R-:W-:Y:S02]  /*134f0*/  IMAD.MOV.U32 R11, RZ, RZ, 0x1f ;  /* 0x0000001fff0b7424 */ /* 0x000fe400078e00ff */
[----:B------:R-:W-:-:S07]  /*13500*/  IMAD.MOV.U32 R15, RZ, RZ, -0x1 ;  /* 0xffffffffff0f7424 */ /* 0x000fce00078e00ff */
[----:B012---:R-:W-:Y:S05]  /*13510*/  WARPSYNC.COLLECTIVE R15, `(.L_x_4313) ;  /* 0x000000000f087348 */ /* 0x007fea0003c00000 */
[----:B------:R3:W4:Y:S02]  /*13520*/  SHFL.IDX P6, R14, R13, R12, R11 ;  /* 0x0000000c0d0e7389 */ /* 0x00072400000c000b */
[----:B01234-:R-:W-:Y:S01]  /*13530*/  ENDCOLLECTIVE ;  /* 0x000000000000791b */ /* 0x01ffe20003800000 */
.L_x_4313:
[----:B------:R-:W-:Y:S05]  /*13540*/  BSYNC B0 ;  /* 0x0000000000007941 */ /* 0x000fea0003800000 */
.L_x_4312:
[----:B------:R-:W-:Y:S01]  /*13550*/  IMAD.MOV.U32 R7, RZ, RZ, R14 ;  /* 0x000000ffff077224 */ /* 0x000fe200078e000e */
[----:B------:R-:W-:Y:S06]  /*13560*/  BRA `(.L_x_4256) ;  /* 0xffffffe400907947 */ /* 0x000fec000383ffff */
.L_x_4260:
[----:B-1----:R1:W3:Y:S02]  /*13570*/  SYNCS.PHASECHK.TRANS64.TRYWAIT P0, [R0+URZ+0x32420], R3 ;  /* 0x03242003000075a7 */ /* 0x0022e4000800017f */
[----:B---3--:R-:W-:Y:S05]  /*13580*/  @!P0 NANOSLEEP.SYNCS 0x989680 ;  /* 0x009896800000895d */ /* 0x008fea0003900000 */
[----:B------:R-:W3:Y:S02]  /*13590*/  @!P0 SYNCS.PHASECHK.TRANS64 P0, [R0+URZ+0x32420], R3 ;  /* 0x03242003000085a7 */ /* 0x000ee4000800007f */
[----:B---3--:R-:W-:Y:S05]  /*135a0*/  @!P0 BRA `(.L_x_4260) ;  /* 0xfffffffc00f08947 */ /* 0x008fea000383ffff */
[----:B------:R-:W-:Y:S05]  /*135b0*/  BRA `(.L_x_4314) ;  /* 0xffffffec00047947 */ /* 0x000fea000383ffff */
.L_x_4261:
[----:B--2---:R-:W2:Y:S01]  /*135c0*/  S2R R2, SR_TID.X ;  /* 0x0000000000027919 */ /* 0x004ea20000002100 */
        /* <DEDUP_REMOVED lines=10> */
.L_x_4316:
[----:B------:R-:W-:Y:S05]  /*13670*/  BSYNC B0 ;  /* 0x0000000000007941 */ /* 0x000fea0003800000 */
.L_x_4315:
[----:B------:R-:W-:Y:S05]  /*13680*/  BRA `(.L_x_4317) ;  /* 0xffffffe800e87947 */ /* 0x000fea000383ffff */
.L_x_4264:
[----:B------:R-:W-:Y:S01]  /*13690*/  BSSY B1, `(.L_x_4318) ;  /* 0x0000006000017945 */ /* 0x000fe20003800000 */
[----:B------:R-:W-:-:S07]  /*136a0*/  IMAD.MOV.U32 R15, RZ, RZ, -0x1 ;  /* 0xffffffffff0f7424 */ /* 0x000fce00078e00ff */
[----:B012---:R-:W-:Y:S05]  /*136b0*/  WARPSYNC.COLLECTIVE R15, `(.L_x_4319) ;  /* 0x000000000f0c7348 */ /* 0x007fea0003c00000 */
[----:B------:R-:W-:Y:S02]  /*136c0*/  ELECT P6, UR62, PT ;  /* 0x00000000003e782f */ /* 0x000fe400038c0000 */
[----:B------:R-:W-:Y:S01]  /*136d0*/  MOV R14, UR62 ;  /* 0x0000003e000e7c02 */ /* 0x000fe20008000f00 */
[----:B012---:R-:W-:Y:S10]  /*136e0*/  ENDCOLLECTIVE ;  /* 0x000000000000791b */ /* 0x007ff40003800000 */
.L_x_4319:
[----:B------:R-:W-:Y:S05]  /*136f0*/  BSYNC B1 ;  /* 0x0000000000017941 */ /* 0x000fea0003800000 */
.L_x_4318:
[----:B------:R-:W-:Y:S05]  /*13700*/  BRA `(.L_x_4320) ;  /* 0xffffffe800e07947 */ /* 0x000fea000383ffff */
.L_x_4266:
[----:B-1----:R1:W2:Y:S02]  /*13710*/  SYNCS.PHASECHK.TRANS64.TRYWAIT P0, [R6+URZ], R5 ;  /* 0x00000005060075a7 */ /* 0x0022a4000800017f */
[----:B--2---:R-:W-:Y:S05]  /*13720*/  @!P0 NANOSLEEP.SYNCS 0x989680 ;  /* 0x009896800000895d */ /* 0x004fea0003900000 */
[----:B------:R-:W2:Y:S02]  /*13730*/  @!P0 SYNCS.PHASECHK.TRANS64 P0, [R6+URZ], R5 ;  /* 0x00000005060085a7 */ /* 0x000ea4000800007f */
[----:B--2---:R-:W-:Y:S05]  /*13740*/  @!P0 BRA `(.L_x_4266) ;  /* 0xfffffffc00f08947 */ /* 0x004fea000383ffff */
[----:B------:R-:W-:Y:S05]  /*13750*/  BRA `(.L_x_4321) ;  /* 0xffffffec00247947 */ /* 0x000fea000383ffff */
.L_x_4267:
[----:B--2---:R2:W3:Y:S02]  /*13760*/  SYNCS.PHASECHK.TRANS64.TRYWAIT P0, [R7+URZ], R2 ;  /* 0x00000002070075a7 */ /* 0x0044e4000800017f */
[----:B---3--:R-:W-:Y:S05]  /*13770*/  @!P0 NANOSLEEP.SYNCS 0x989680 ;  /* 0x009896800000895d */ /* 0x008fea0003900000 */
[----:B------:R-:W3:Y:S02]  /*13780*/  @!P0 SYNCS.PHASECHK.TRANS64 P0, [R7+URZ], R2 ;  /* 0x00000002070085a7 */ /* 0x000ee4000800007f */
[----:B---3--:R-:W-:Y:S05]  /*13790*/  @!P0 BRA `(.L_x_4267) ;  /* 0xfffffffc00f08947 */ /* 0x008fea000383ffff */
[----:B------:R-:W-:Y:S05]  /*137a0*/  BRA `(.L_x_4322) ;  /* 0xffffffec00187947 */ /* 0x000fea000383ffff */
.L_x_4269:
[----:B---3--:R3:W4:Y:S02]  /*137b0*/  SYNCS.PHASECHK.TRANS64.TRYWAIT P0, [R4+URZ], R5 ;  /* 0x00000005040075a7 */ /* 0x008724000800017f */
[----:B----4-:R-:W-:Y:S05]  /*137c0*/  @!P0 NANOSLEEP.SYNCS 0x989680 ;  /* 0x009896800000895d */ /* 0x010fea0003900000 */
[----:B------:R-:W4:Y:S02]  /*137d0*/  @!P0 SYNCS.PHASECHK.TRANS64 P0, [R4+URZ], R5 ;  /* 0x00000005040085a7 */ /* 0x000f24000800007f */
[----:B----4-:R-:W-:Y:S05]  /*137e0*/  @!P0 BRA `(.L_x_4269) ;  /* 0xfffffffc00f08947 */ /* 0x010fea000383ffff */
[----:B------:R-:W-:Y:S05]  /*137f0*/  BRA `(.L_x_4323) ;  /* 0xffffffec00207947 */ /* 0x000fea000383ffff */
.L_x_4324:
        /* <DEDUP_REMOVED lines=16> */
.L_x_4733:


//--------------------- .text._ZN7cutlass13device_kernelIN5flash11enable_sm90INS1_16FlashAttnFwdSm90INS1_25CollectiveMainloopFwdSm90ILi2EN4cute5tupleIJNS5_1CILi1EEES8_S8_EEENS6_IJNS7_ILi128EEENS7_ILi96EEENS7_ILi64EEEEEELi256ENS_6half_tEfNS_4arch4Sm90ELb1ELb0ELb1ELb1ELb0ELb1ELb1ELb1ELb0ELb0ELb0ELb0EEENS1_21CollectiveEpilogueFwdINS6_IJSA_NS7_ILi256EEESB_EEES9_SE_SG_Li256ELb1ELb0ELb0ELb0EEENS1_36VarlenDynamicPersistentTileSchedulerILi128ELi96ELi256ELi32ELb0ELb0ELb1ELb1ELb1ELb1EEEEEEEEEvNT_6ParamsE --------------------------
	.section	.text._ZN7cutlass13device_kernelIN5flash11enable_sm90INS1_16FlashAttnFwdSm90INS1_25CollectiveMainloopFwdSm90ILi2EN4cute5tupleIJNS5_1CILi1EEES8_S8_EEENS6_IJNS7_ILi128EEENS7_ILi96EEENS7_ILi64EEEEEELi256ENS_6half_tEfNS_4arch4Sm90ELb1ELb0ELb1ELb1ELb0ELb1ELb1ELb1ELb0ELb0ELb0ELb0EEENS1_21CollectiveEpilogueFwdINS6_IJSA_NS7_ILi256EEESB_EEES9_SE_SG_Li256ELb1ELb0ELb0ELb0EEENS1_36VarlenDynamicPersistentTileSchedulerILi128ELi96ELi256ELi32ELb0ELb0ELb1ELb1ELb1ELb1EEEEEEEEEvNT_6ParamsE,"ax",@progbits
	.align	128
.text._ZN7cutlass13device_kernelIN5flash11enable_sm90INS1_16FlashAttnFwdSm90INS1_25CollectiveMainloopFwdSm90ILi2EN4cute5tupleIJNS5_1CILi1EEES8_S8_EEENS6_IJNS7_ILi128EEENS7_ILi96EEENS7_ILi64EEEEEELi256ENS_6half_tEfNS_4arch4Sm90ELb1ELb0ELb1ELb1ELb0ELb1ELb1ELb1ELb0ELb0ELb0ELb0EEENS1_21CollectiveEpilogueFwdINS6_IJSA_NS7_ILi256EEESB_EEES9_SE_SG_Li256ELb1ELb0ELb0ELb0EEENS1_36VarlenDynamicPersistentTileSchedulerILi128ELi96ELi256ELi32ELb0ELb0ELb1ELb1ELb1ELb1EEEEEEEEEvNT_6ParamsE:
        .type           _ZN7cutlass13device_kernelIN5flash11enable_sm90INS1_16FlashAttnFwdSm90INS1_25CollectiveMainloopFwdSm90ILi2EN4cute5tupleIJNS5_1CILi1EEES8_S8_EEENS6_IJNS7_ILi128EEENS7_ILi96EEENS7_ILi64EEEEEELi256ENS_6half_tEfNS_4arch4Sm90ELb1ELb0ELb1ELb1ELb0ELb1ELb1ELb1ELb0ELb0ELb0ELb0EEENS1_21CollectiveEpilogueFwdINS6_IJSA_NS7_ILi256EEESB_EEES9_SE_SG_Li256ELb1ELb0ELb0ELb0EEENS1_36VarlenDynamicPersistentTileSchedulerILi128ELi96ELi256ELi32ELb0ELb0ELb1ELb1ELb1ELb1EEEEEEEEEvNT_6ParamsE,@function
        .size           _ZN7cutlass13device_kernelIN5flash11enable_sm90INS1_16FlashAttnFwdSm90INS1_25CollectiveMainloopFwdSm90ILi2EN4cute5tupleIJNS5_1CILi1EEES8_S8_EEENS6_IJNS7_ILi128EEENS7_ILi96EEENS7_ILi64EEEEEELi256ENS_6half_tEfNS_4arch4Sm90ELb1ELb0ELb1ELb1ELb0ELb1ELb1ELb1ELb0ELb0ELb0ELb0EEENS1_21CollectiveEpilogueFwdINS6_IJSA_NS7_ILi256EEESB_EEES9_SE_SG_Li256ELb1ELb0ELb0ELb0EEENS1_36VarlenDynamicPersistentTileSchedulerILi128ELi96ELi256ELi32ELb0ELb0ELb1ELb1ELb1ELb1EEEEEEEEEvNT_6ParamsE,(.L_x_4734 - _ZN7cutlass13device_kernelIN5flash11enable_sm90INS1_16FlashAttnFwdSm90INS1_25CollectiveMainloopFwdSm90ILi2EN4cute5tupleIJNS5_1CILi1EEES8_S8_EEENS6_IJNS7_ILi128EEENS7_ILi96EEENS7_ILi64EEEEEELi256ENS_6half_tEfNS_4arch4Sm90ELb1ELb0ELb1ELb1ELb0ELb1ELb1ELb1ELb0ELb0ELb0ELb0EEENS1_21CollectiveEpilogueFwdINS6_IJSA_NS7_ILi256EEESB_EEES9_SE_SG_Li256ELb1ELb0ELb0ELb0EEENS1_36VarlenDynamicPersistentTileSchedulerILi128ELi96ELi256ELi32ELb0ELb0ELb1ELb1ELb1ELb1EEEEEEEEEvNT_6ParamsE)
        .other          _ZN7cutlass13device_kernelIN5flash11enable_sm90INS1_16FlashAttnFwdSm90INS1_25CollectiveMainloopFwdSm90ILi2EN4cute5tupleIJNS5_1CILi1EEES8_S8_EEENS6_IJNS7_ILi128EEENS7_ILi96EEENS7_ILi64EEEEEELi256ENS_6half_tEfNS_4arch4Sm90ELb1ELb0ELb1ELb1ELb0ELb1ELb1ELb1ELb0ELb0ELb0ELb0EEENS1_21CollectiveEpilogueFwdINS6_IJSA_NS7_ILi256EEESB_EEES9_SE_SG_Li256ELb1ELb0ELb0ELb0EEENS1_36VarlenDynamicPersistentTileSchedulerILi128ELi96ELi256ELi32ELb0ELb0ELb1ELb1ELb1ELb1EEEEEEEEEvNT_6ParamsE,@"STO_CUDA_ENTRY STV_DEFAULT"
_ZN7cutlass13device_kernelIN5flash11enable_sm90INS1_16FlashAttnFwdSm90INS1_25CollectiveMainloopFwdSm90ILi2EN4cute5tupleIJNS5_1CILi1EEES8_S8_EEENS6_IJNS7_ILi128EEENS7_ILi96EEENS7_ILi64EEEEEELi256ENS_6half_tEfNS_4arch4Sm90ELb1ELb0ELb1ELb1ELb0ELb1ELb1ELb1ELb0ELb0ELb0ELb0EEENS1_21CollectiveEpilogueFwdINS6_IJSA_NS7_ILi256EEESB_EEES9_SE_SG_Li256ELb1ELb0ELb0ELb0EEENS1_36VarlenDynamicPersistentTileSchedulerILi128ELi96ELi256ELi32ELb0ELb0ELb1ELb1ELb1ELb1EEEEEEEEEvNT_6ParamsE:
        /* <DEDUP_REMOVED lines=29> */
.L_x_4326:
[----:B------:R-:W-:Y:S05]  /*01d0*/  BSYNC B0 ;  /* 0x0000000000007941 */ /* 0x000fea0003800000 */
.L_x_4325:
[----:B------:R-:W-:Y:S01]  /*01e0*/  VOTEU.ANY UP0, P0 ;  /* 0x00000000003f7886 */ /* 0x000fe20000000100 */
[----:B------:R-:W0:Y:S01]  /*01f0*/  SHFL.IDX PT, R2, R0, RZ, 0x1f ;  /* 0x00001fff00027589 */ /* 0x000e2200000e0000 */
[----:B------:R-:W-:Y:S01]  /*0200*/  UMOV UR4, 0x1 ;  /* 0x0000000100047882 */ /* 0x000fe20000000000 */
[----:B------:R-:W-:Y:S01]  /*0210*/  UMOV UR7, 0x100 ;  /* 0x0000010000077882 */ /* 0x000fe20000000000 */
[----:B------:R-:W-:Y:S01]  /*0220*/  VOTEU.ANY UP1, P0 ;  /* 0x00000000003f7886 */ /* 0x000fe20000020100 */
[----:B------:R-:W1:Y:S01]  /*0230*/  @UP0 S2UR UR8, SR_CgaCtaId ;  /* 0x00000000000809c3 */ /* 0x000e620000008800 */
[----:B------:R-:W-:Y:S01]  /*0240*/  @UP0 UMOV UR6, 0x400 ;  /* 0x0000040000060882 */ /* 0x000fe20000000000 */
[----:B------:R-:W-:-:S04]  /*0250*/  @UP0 UIADD3 UR4, -UR4, 0x100000, URZ ;  /* 0x0010000004040890 */ /* 0x000fc8000fffe13f */
[----:B------:R-:W-:Y:S02]  /*0260*/  @UP0 USHF.L.U32 UR5, UR4, 0xb, URZ ;  /* 0x0000000b04050899 */ /* 0x000fe4000800063f */
[----:B------:R-:W-:Y:S01]  /*0270*/  @UP0 USHF.L.U32 UR4, UR4, 0x1, URZ ;  /* 0x0000000104040899 */ /* 0x000fe2000800063f */
[----:B------:R-:W-:Y:S01]  /*0280*/  SHF.R.U32.HI R3, RZ, 0x7, R3 ;  /* 0x00000007ff037819 */ /* 0x000fe20000011603 */
[----:B------:R-:W-:Y:S01]  /*0290*/  VOTEU.ANY UP2, P0 ;  /* 0x00000000003f7886 */ /* 0x000fe20000040100 */
[----:B0-----:R-:W-:-:S03]  /*02a0*/  ISETP.NE.AND P1, PT, R2, RZ, PT ;  /* 0x000000ff0200720c */ /* 0x001fc60003f25270 */
[----:B------:R0:W2:Y:S01]  /*02b0*/  SHFL.IDX PT, R2, R3, RZ, 0x1f ;  /* 0x00001fff03027589 */ /* 0x0000a200000e0000 */
[----:B-1----:R-:W-:Y:S02]  /*02c0*/  @UP0 ULEA UR8, UR8, UR6, 0x18 ;  /* 0x0000000608080291 */ /* 0x002fe4000f8ec03f */
[----:B------:R-:W-:-:S04]  /*02d0*/  @UP0 UIADD3 UR6, -UR7, 0x100000, URZ ;  /* 0x0010000007060890 */ /* 0x000fc8000fffe13f */
[----:B------:R-:W-:Y:S02]  /*02e0*/  @UP0 USHF.L.U32 UR7, UR6, 0xb, URZ ;  /* 0x0000000b06070899 */ /* 0x000fe4000800063f */
[----:B------:R-:W-:Y:S01]  /*02f0*/  @UP0 USHF.L.U32 UR6, UR6, 0x1, URZ ;  /* 0x0000000106060899 */ /* 0x000fe2000800063f */
[----:B------:R-:W-:Y:S01]  /*0300*/  VOTEU.ANY UP0, P0 ;  /* 0x00000000003f7886 */ /* 0x000fe20000000100 */
[----:B------:R-:W1:Y:S04]  /*0310*/  FENCE.VIEW.ASYNC.S ;  /* 0x00000000000073c6 */ /* 0x000e680000000000 */
[----:B-1----:R0:W1:Y:S01]  /*0320*/  @UP0 SYNCS.EXCH.64 URZ, [UR8+0x32400], UR4 ;  /* 0x03240004083f05b2 */ /* 0x0020620008000100 */
[----:B------:R0:W3:Y:S05]  /*0330*/  @UP1 SYNCS.EXCH.64 URZ, [UR8+0x32410], UR4 ;  /* 0x03241004083f15b2 */ /* 0x0000ea0008000100 */
[----:B------:R0:W4:Y:S02]  /*0340*/  @UP2 SYNCS.EXCH.64 URZ, [UR8+0x32420], UR6 ;  /* 0x03242006083f25b2 */ /* 0x0001240008000100 */
        /* <DEDUP_REMOVED lines=19> */
.L_x_4327:
        /* <DEDUP_REMOVED lines=22> */
.L_x_4328:
        /* <DEDUP_REMOVED lines=18> */
.L_x_4329:
        /* <DEDUP_REMOVED lines=22> */
.L_x_4330:
        /* <DEDUP_REMOVED lines=22> */
.L_x_4331:
        /* <DEDUP_REMOVED lines=9> */
.L_x_4334:
        /* <DEDUP_REMOVED lines=19> */
[----:B------:R-:W3:Y:S01]  /*0b80*/  LDL.LU R16, [R1+0x34] ;  /* 0x0000340001107983 */ /* 0x000ee20000300800 */
[----:B--2---:R-:W0:Y:S02]  /*0b90*/  S2R R2, SR_TID.X ;  /* 0x0000000000027919 */ /* 0x004e240000002100 */
[----:B0-----:R-:W-:-:S05]  /*0ba0*/  VIADD R12, R2, 0xffffff80 ;  /* 0xffffff80020c7836 */ /* 0x001fca0000000000 */
[----:B------:R-:W-:-:S04]  /*0bb0*/  SHF.R.S32.HI R0, RZ, 0x1f, R12 ;  /* 0x0000001fff007819 */ /* 0x000fc8000001140c */
[----:B------:R-:W-:-:S04]  /*0bc0*/  LEA.HI R2, R0, R12, RZ, 0x7 ;  /* 0x0000000c00027211 */ /* 0x000fc800078f38ff */
[----:B------:R-:W-:-:S05]  /*0bd0*/  LOP3.LUT R3, R2, 0xffffff80, RZ, 0xc0, !PT ;  /* 0xffffff8002037812 */ /* 0x000fca00078ec0ff */
[----:B------:R-:W-:-:S05]  /*0be0*/  IMAD.IADD R11, R12, 0x1, -R3 ;  /* 0x000000010c0b7824 */ /* 0x000fca00078e0a03 */
[----:B------:R-:W-:-:S04]  /*0bf0*/  SHF.R.S32.HI R7, RZ, 0x1f, R11 ;  /* 0x0000001fff077819 */ /* 0x000fc8000001140b */
[----:B------:R-:W-:-:S04]  /*0c00*/  LEA.HI R8, R7, R11, RZ, 0x2 ;  /* 0x0000000b07087211 */ /* 0x000fc800078f10ff */
[--C-:B------:R-:W-:Y:S02]  /*0c10*/  SHF.R.S32.HI R4, RZ, 0x2, R8.reuse ;  /* 0x00000002ff047819 */ /* 0x100fe40000011408 */
[----:B------:R-:W-:-:S04]  /*0c20*/  SHF.R.S32.HI R3, RZ, 0x1f, R8 ;  /* 0x0000001fff037819 */ /* 0x000fc80000011408 */
[----:B------:R-:W-:Y:S02]  /*0c30*/  LEA.HI R5, R3, R4, RZ, 0x3 ;  /* 0x0000000403057211 */ /* 0x000fe400078f18ff */
[----:B------:R-:W-:Y:S02]  /*0c40*/  LEA.HI R3, R0, R12, RZ, 0x4 ;  /* 0x0000000c00037211 */ /* 0x000fe400078f20ff */
[----:B------:R-:W-:Y:S02]  /*0c50*/  LOP3.LUT R9, R5, 0xfffffff8, RZ, 0xc0, !PT ;  /* 0xfffffff805097812 */ /* 0x000fe400078ec0ff */
[----:B------:R-:W-:Y:S02]  /*0c60*/  SHF.R.S32.HI R6, RZ, 0x4, R3 ;  /* 0x00000004ff067819 */ /* 0x000fe40000011403 */
[----:B------:R-:W-:Y:S02]  /*0c70*/  IADD3 R10, R4, -R9, RZ ;  /* 0x80000009040a7210 */ /* 0x000fe40007ffe0ff */
[----:B------:R-:W-:-:S02]  /*0c80*/  LOP3.LUT R4, R3, 0x3fffff0, RZ, 0xc0, !PT ;  /* 0x03fffff003047812 */ /* 0x000fc400078ec0ff */
[----:B------:R-:W-:Y:S02]  /*0c90*/  LEA.HI R5, R0, R12, RZ, 0x5 ;  /* 0x0000000c00057211 */ /* 0x000fe400078f28ff */
[----:B------:R-:W-:Y:S01]  /*0ca0*/  LEA.HI R3, R3, R6, RZ, 0x1 ;  /* 0x0000000603037211 */ /* 0x000fe200078f08ff */
[----:B------:R-:W-:Y:S01]  /*0cb0*/  IMAD.IADD R4, R12, 0x1, -R4 ;  /* 0x000000010c047824 */ /* 0x000fe200078e0a04 */
[----:B------:R-:W-:Y:S02]  /*0cc0*/  SHF.R.S32.HI R19, RZ, 0x5, R5 ;  /* 0x00000005ff137819 */ /* 0x000fe40000011405 */
[----:B------:R-:W-:Y:S02]  /*0cd0*/  LOP3.LUT R3, R3, 0x1ffffffe, RZ, 0xc0, !PT ;  /* 0x1ffffffe03037812 */ /* 0x000fe400078ec0ff */
[----:B------:R-:W-:Y:S01]  /*0ce0*/  SHF.R.S32.HI R18, RZ, 0x7, R2 ;  /* 0x00000007ff127819 */ /* 0x000fe20000011402 */
[----:B------:R-:W-:Y:S01]  /*0cf0*/  IMAD R4, R19, 0x10, R4 ;  /* 0x0000001013047824 */ /* 0x000fe200078e0204 */
[----:B------:R-:W-:Y:S01]  /*0d00*/  LEA.HI R7, R7, R11, RZ, 0x5 ;  /* 0x0000000b07077211 */ /* 0x000fe200078f28ff */
[----:B------:R-:W-:Y:S01]  /*0d10*/  IMAD.IADD R3, R6, 0x1, -R3 ;  /* 0x0000000106037824 */ /* 0x000fe200078e0a03 */
[----:B------:R-:W-:-:S02]  /*0d20*/  LEA.HI R2, R2, R18, RZ, 0x1 ;  /* 0x0000001202027211 */ /* 0x000fc400078f08ff */
[----:B------:R-:W-:Y:S02]  /*0d30*/  SHF.R.S32.HI R7, RZ, 0x5, R7 ;  /* 0x00000005ff077819 */ /* 0x000fe40000011407 */
[----:B------:R-:W-:Y:S02]  /*0d40*/  LOP3.LUT R2, R2, 0x3fffffe, RZ, 0xc0, !PT ;  /* 0x03fffffe02027812 */ /* 0x000fe400078ec0ff */
[----:B------:R-:W-:Y:S02]  /*0d50*/  LEA R9, R4, R3, 0x3 ;  /* 0x0000000304097211 */ /* 0x000fe400078e18ff */
[----:B------:R-:W-:Y:S01]  /*0d60*/  LEA.HI R3, R0, R12, RZ, 0x2 ;  /* 0x0000000c00037211 */ /* 0x000fe200078f10ff */
[----:B------:R-:W-:Y:S02]  /*0d70*/  IMAD R7, R7, 0x10, R10 ;  /* 0x0000001007077824 */ /* 0x000fe400078e020a */
[----:B------:R-:W-:Y:S01]  /*0d80*/  IMAD.IADD R2, R18, 0x1, -R2 ;  /* 0x0000000112027824 */ /* 0x000fe200078e0a02 */
[----:B------:R-:W-:-:S03]  /*0d90*/  SHF.R.S32.HI R18, RZ, 0x2, R3 ;  /* 0x00000002ff127819 */ /* 0x000fc60000011403 */
[----:B------:R-:W-:Y:S01]  /*0da0*/  IMAD R2, R2, 0x40, R7 ;  /* 0x0000004002027824 */ /* 0x000fe200078e0207 */
[----:B------:R-:W-:Y:S02]  /*0db0*/  IADD3 R7, R18, 0x40, RZ ;  /* 0x0000004012077810 */ /* 0x000fe40007ffe0ff */
[----:B------:R-:W-:Y:S02]  /*0dc0*/  LOP3.LUT R4, R3, 0xfffffffc, RZ, 0xc0, !PT ;  /* 0xfffffffc03047812 */ /* 0x000fe400078ec0ff */
[----:B------:R-:W-:Y:S02]  /*0dd0*/  LEA.HI R0, R0, R12, RZ, 0x3 ;  /* 0x0000000c00007211 */ /* 0x000fe400078f18ff */
[----:B------:R-:W-:Y:S01]  /*0de0*/  SHF.R.S32.HI R6, RZ, 0x1f, R7 ;  /* 0x0000001fff067819 */ /* 0x000fe20000011407 */
[----:B------:R-:W-:Y:S01]  /*0df0*/  STL [R1+0x14], R13 ;  /* 0x0000140d01007387 */ /* 0x000fe20000100800 */
[----:B------:R-:W-:Y:S02]  /*0e00*/  IMAD.IADD R4, R12, 0x1, -R4 ;  /* 0x000000010c047824 */ /* 0x000fe400078e0a04 */
[----:B------:R-:W-:Y:S01]  /*0e10*/  IMAD.SHL.U32 R5, R7, 0x40, RZ ;  /* 0x0000004007057824 */ /* 0x000fe200078e00ff */
[----:B------:R0:W-:Y:S01]  /*0e20*/  STL [R1+0x18], R14 ;  /* 0x0000180e01007387 */ /* 0x0001e20000100800 */
[----:B------:R-:W-:Y:S01]  /*0e30*/  LEA.HI R6, R6, R7, RZ, 0x3 ;  /* 0x0000000706067211 */ /* 0x000fe200078f18ff */
[----:B------:R-:W-:Y:S01]  /*0e40*/  IMAD.SHL.U32 R4, R4, 0x8, RZ ;  /* 0x0000000804047824 */ /* 0x000fe200078e00ff */
[----:B------:R-:W-:-:S02]  /*0e50*/  SHF.R.S32.HI R3, RZ, 0x1f, R3 ;  /* 0x0000001fff037819 */ /* 0x000fc40000011403 */
[----:B------:R-:W-:Y:S02]  /*0e60*/  LOP3.LUT R5, R5, 0x1c0, RZ, 0xc0, !PT ;  /* 0x000001c005057812 */ /* 0x000fe400078ec0ff */
[----:B0-----:R-:W-:Y:S02]  /*0e70*/  SHF.R.S32.HI R14, RZ, 0x3, R0 ;  /* 0x00000003ff0e7819 */ /* 0x001fe40000011400 */
[----:B------:R-:W-:Y:S01]  /*0e80*/  LOP3.LUT R0, R0, 0x1ffffff8, RZ, 0xc0, !PT ;  /* 0x1ffffff800007812 */ /* 0x000fe200078ec0ff */
[----:B------:R-:W-:Y:S01]  /*0e90*/  IMAD.SHL.U32 R6, R6, 0x40, RZ ;  /* 0x0000004006067824 */ /* 0x000fe200078e00ff */
[----:B------:R-:W-:-:S03]  /*0ea0*/  LEA.HI R3, R3, R18, RZ, 0x3 ;  /* 0x0000001203037211 */ /* 0x000fc600078f18ff */
[----:B------:R-:W-:Y:S01]  /*0eb0*/  IMAD.IADD R0, R12, 0x1, -R0 ;  /* 0x000000010c007824 */ /* 0x000fe200078e0a00 */
[----:B------:R-:W-:Y:S02]  /*0ec0*/  LOP3.LUT R4, R5, 0x38, R4, 0xf8, !PT ;  /* 0x0000003805047812 */ /* 0x000fe400078ef804 */
[----:B------:R-:W-:Y:S01]  /*0ed0*/  SHF.R.U32.HI R7, RZ, 0x3, R5 ;  /* 0x00000003ff077819 */ /* 0x000fe20000011605 */
[----:B------:R-:W-:Y:S01]  /*0ee0*/  STL [R1+0x4c], R2 ;  /* 0x00004c0201007387 */ /* 0x000fe20000100800 */
[----:B------:R-:W-:Y:S02]  /*0ef0*/  LOP3.LUT R5, R6, 0xfffffe00, RZ, 0xc0, !PT ;  /* 0xfffffe0006057812 */ /* 0x000fe400078ec0ff */
[----:B------:R-:W-:Y:S01]  /*0f00*/  SHF.L.U32 R0, R0, 0x3, RZ ;  /* 0x0000000300007819 */ /* 0x000fe200000006ff */
[----:B------:R-:W-:Y:S01]  /*0f10*/  STL [R1+0x1c], R15 ;  /* 0x00001c0f01007387 */ /* 0x000fe20000100800 */
[----:B------:R-:W-:-:S03]  /*0f20*/  LOP3.LUT R3, R3, 0xfffffff8, RZ, 0xc0, !PT ;  /* 0xfffffff803037812 */ /* 0x000fc600078ec0ff */
[----:B------:R-:W-:Y:S01]  /*0f30*/  STL [R1+0x60], RZ ;  /* 0x000060ff01007387 */ /* 0x000fe20000100800 */
[----:B------:R-:W-:-:S03]  /*0f40*/  LOP3.LUT R8, R8, 0x7ffffffc, RZ, 0xc0, !PT ;  /* 0x7ffffffc08087812 */ /* 0x000fc600078ec0ff */
[----:B------:R-:W-:Y:S01]  /*0f50*/  STL [R1+0x40], R14 ;  /* 0x0000400e01007387 */ /* 0x000fe20000100800 */
[----:B------:R-:W-:-:S03]  /*0f60*/  LOP3.LUT R4, R5, R4, R7, 0xf6, !PT ;  /* 0x0000000405047212 */ /* 0x000fc600078ef607 */
[----:B------:R-:W-:Y:S04]  /*0f70*/  STL [R1+0x3c], R5 ;  /* 0x00003c0501007387 */ /* 0x000fe80000100800 */
[----:B------:R0:W-:Y:S02]  /*0f80*/  STL [R1+0x24], R0 ;  /* 0x0000240001007387 */ /* 0x0001e40000100800 */
[----:B0-----:R-:W-:Y:S02]  /*0f90*/  IMAD.IADD R0, R18, 0x1, -R3 ;  /* 0x0000000112007824 */ /* 0x001fe400078e0a03 */
[----:B------:R-:W-:-:S03]  /*0fa0*/  IMAD.IADD R5, R11, 0x1, -R8 ;  /* 0x000000010b057824 */ /* 0x000fc600078e0a08 */
[----:B------:R0:W-:Y:S01]  /*0fb0*/  STL [R1+0x68], R0 ;  /* 0x0000680001007387 */ /* 0x0001e20000100800 */
[----:B------:R-:W-:-:S03]  /*0fc0*/  IMAD.SHL.U32 R3, R9, 0x8, RZ ;  /* 0x0000000809037824 */ /* 0x000fc600078e00ff */
[----:B------:R1:W-:Y:S01]  /*0fd0*/  STL [R1+0x48], R5 ;  /* 0x0000480501007387 */ /* 0x0003e20000100800 */
[----:B0-----:R-:W-:-:S05]  /*0fe0*/  IMAD R0, R4, 0x2, R17 ;  /* 0x0000000204007824 */ /* 0x001fca00078e0211 */
[----:B------:R1:W-:Y:S04]  /*0ff0*/  STL [R1+0x70], R0 ;  /* 0x0000700001007387 */ /* 0x0003e80000100800 */
[----:B------:R1:W-:Y:S01]  /*1000*/  STL [R1+0x74], R3 ;  /* 0x0000740301007387 */ /* 0x0003e20000100800 */
[----:B------:R-:W-:Y:S02]  /*1010*/  IMAD.MOV.U32 R22, RZ, RZ, RZ ;  /* 0x000000ffff167224 */ /* 0x000fe400078e00ff */
[----:B------:R-:W-:Y:S02]  /*1020*/  IMAD.MOV.U32 R19, RZ, RZ, RZ ;  /* 0x000000ffff137224 */ /* 0x000fe400078e00ff */
[----:B------:R-:W-:Y:S01]  /*1030*/  IMAD.MOV.U32 R2, RZ, RZ, RZ ;  /* 0x000000ffff027224 */ /* 0x000fe200078e00ff */
[----:B---3--:R-:W-:Y:S01]  /*1040*/  LOP3.LUT R232, R16, 0x1, RZ, 0xfc, !PT ;  /* 0x0000000110e87812 */ /* 0x008fe200078efcff */
[----:B-1----:R-:W-:-:S07]  /*1050*/  IMAD.MOV.U32 R16, RZ, RZ, RZ ;  /* 0x000000ffff107224 */ /* 0x002fce00078e00ff */
.L_x_4491:
[----:B------:R-:W2:Y:S01]  /*1060*/  LDL.LU R0, [R1+0x1c] ;  /* 0x00001c0001007983 */ /* 0x000ea20000300800 */
[----:B-1---5:R-:W2:Y:S01]  /*1070*/  LDC.64 R4, c[0x0][0xd60] ;  /* 0x00035800ff047b82 */ /* 0x022ea20000000a00 */
[----:B------:R-:W-:Y:S05]  /*1080*/  YIELD ;  /* 0x0000000000007946 */ /* 0x000fea0003800000 */
[----:B------:R-:W-:Y:S01]  /*1090*/  ULDC.64 UR4, c[0x0][0xb20] ;  /* 0x0002c80000047ab9 */ /* 0x000fe20000000a00 */
[----:B------:R-:W-:Y:S01]  /*10a0*/  ULDC.64 UR8, c[0x0][0xb10] ;  /* 0x0002c40000087ab9 */ /* 0x000fe20000000a00 */
[----:B------:R-:W-:Y:S01]  /*10b0*/  ISETP.NE.U32.AND P1, PT, RZ, UR4, PT ;  /* 0x00000004ff007c0c */ /* 0x000fe2000bf25070 */
[----:B------:R-:W-:Y:S01]  /*10c0*/  ULDC.64 UR6, c[0x0][0xb00] ;  /* 0x0002c00000067ab9 */ /* 0x000fe20000000a00 */
[----:B--2---:R-:W-:-:S05]  /*10d0*/  IMAD.WIDE R4, R0, 0x4, R4 ;  /* 0x0000000400047825 */ /* 0x004fca00078e0204 */
[----:B------:R-:W2:Y:S01]  /*10e0*/  LDG.E R0, desc[UR52][R4.64] ;  /* 0x0000003404007981 */ /* 0x000ea2000c1e1900 */
[----:B------:R-:W-:Y:S01]  /*10f0*/  ISETP.NE.AND.EX P1, PT, RZ, UR5, PT, P1 ;  /* 0x00000005ff007c0c */ /* 0x000fe2000bf25310 */
[----:B------:R-:W-:Y:S01]  /*1100*/  IMAD.MOV.U32 R27, RZ, RZ, RZ ;  /* 0x000000ffff1b7224 */ /* 0x000fe200078e00ff */
[----:B------:R-:W-:-:S04]  /*1110*/  ISETP.NE.U32.AND P0, PT, RZ, UR6, PT ;  /* 0x00000006ff007c0c */ /* 0x000fc8000bf05070 */
[----:B------:R-:W-:Y:S02]  /*1120*/  ISETP.NE.AND.EX P0, PT, RZ, UR7, PT, P0 ;  /* 0x00000007ff007c0c */ /* 0x000fe4000bf05300 */
[----:B--2---:R-:W-:Y:S01]  /*1130*/  SHF.R.S32.HI R3, RZ, 0x1f, R0 ;  /* 0x0000001fff037819 */ /* 0x004fe20000011400 */
[----:B------:R-:W-:Y:S04]  /*1140*/  STL [R1+0x5c], R0 ;  /* 0x00005c0001007387 */ /* 0x000fe80000100800 */
[C---:B---34-:R-:W-:Y:S01]  /*1150*/  @P1 LEA R6, P2, R0.reuse, UR4, 0x2 ;  /* 0x0000000400061c11 */ /* 0x058fe2000f8410ff */
[C---:B------:R-:W-:Y:S01]  /*1160*/  IMAD.SHL.U32 R29, R0.reuse, 0x4, RZ ;  /* 0x00000004001d7824 */ /* 0x040fe200078e00ff */
[C-C-:B------:R-:W-:Y:S01]  /*1170*/  SHF.L.U64.HI R28, R0.reuse, 0x2, R3.reuse ;  /* 0x00000002001c7819 */ /* 0x140fe20000010203 */
[----:B0-----:R0:W-:Y:S01]  /*1180*/  STL [R1+0x6c], R3 ;  /* 0x00006c0301007387 */ /* 0x0011e20000100800 */
[----:B------:R-:W-:-:S02]  /*1190*/  @P1 LEA.HI.X R7, R0, UR5, R3, 0x2, P2 ;  /* 0x0000000500071c11 */ /* 0x000fc400090f1403 */
[----:B------:R-:W-:Y:S01]  /*11a0*/  ISETP.NE.U32.AND P2, PT, RZ, UR8, PT ;  /* 0x00000008ff007c0c */ /* 0x000fe2000bf45070 */
[----:B------:R-:W-:Y:S01]  /*11b0*/  ULDC UR4, c[0x0][0x288] ;  /* 0x0000a20000047ab9 */ /* 0x000fe20000000800 */
[C---:B------:R-:W-:Y:S01]  /*11c0*/  IADD3 R8, P3, R29.reuse, UR6, RZ ;  /* 0x000000061d087c10 */ /* 0x040fe2000ff7e0ff */
[----:B------:R1:W-:Y:S01]  /*11d0*/  STL [R1+0x54], R29 ;  /* 0x0000541d01007387 */ /* 0x0003e20000100800 */
[----:B------:R-:W-:Y:S02]  /*11e0*/  ISETP.NE.AND.EX P2, PT, RZ, UR9, PT, P2 ;  /* 0x00000009ff007c0c */ /* 0x000fe4000bf45320 */
[----:B0-----:R-:W-:Y:S01]  /*11f0*/  MOV R3, RZ ;  /* 0x000000ff00037202 */ /* 0x001fe20000000f00 */
[----:B------:R-:W-:Y:S01]  /*1200*/  IMAD.U32 R10, RZ, RZ, UR4 ;  /* 0x00000004ff0a7e24 */ /* 0x000fe2000f8e00ff */
[C---:B------:R-:W-:Y:S01]  /*1210*/  IADD3.X R9, R28.reuse, UR7, RZ, P3, !PT ;  /* 0x000000071c097c10 */ /* 0x040fe20009ffe4ff */
[----:B------:R-:W-:Y:S01]  /*1220*/  ULDC.64 UR4, c[0x0][0x3f8] ;  /* 0x0000fe0000047ab9 */ /* 0x000fe20000000a00 */
[----:B------:R1:W-:Y:S04]  /*1230*/  STL [R1+0x58], R28 ;  /* 0x0000581c01007387 */ /* 0x0003e80000100800 */
[----:B------:R1:W5:Y:S03]  /*1240*/  @P1 LDG.E R3, desc[UR52][R6.64] ;  /* 0x0000003406031981 */ /* 0x000366000c1e1900 */
[----:B------:R-:W-:Y:S01]  /*1250*/  @P2 IADD3 R4, P1, R29, UR8, RZ ;  /* 0x000000081d042c10 */ /* 0x000fe2000ff3e0ff */
[----:B------:R1:W5:Y:S03]  /*1260*/  @P0 LDG.E R27, desc[UR52][R8.64] ;  /* 0x00000034081b0981 */ /* 0x000366000c1e1900 */
[----:B------:R-:W-:-:S05]  /*1270*/  @P2 IADD3.X R5, R28, UR9, RZ, P1, !PT ;  /* 0x000000091c052c10 */ /* 0x000fca0008ffe4ff */
[----:B------:R-:W2:Y:S01]  /*1280*/  @P2 LDG.E R10, desc[UR52][R4.64] ;  /* 0x00000034040a2981 */ /* 0x000ea2000c1e1900 */
[----:B------:R-:W-:Y:S01]  /*1290*/  UISETP.NE.U32.AND UP0, UPT, UR4, URZ, UPT ;  /* 0x0000003f0400728c */ /* 0x000fe2000bf05070 */
[----:B------:R-:W-:Y:S02]  /*12a0*/  IMAD.MOV.U32 R25, RZ, RZ, R0 ;  /* 0x000000ffff197224 */ /* 0x000fe400078e0000 */
        /* <DEDUP_REMOVED lines=8> */
[----:B--2---:R1:W-:Y:S01]  /*1330*/  STL [R1+0x20], R10 ;  /* 0x0000200a01007387 */ /* 0x0043e20000100800 */
[----:B------:R-:W-:Y:S05]  /*1340*/  @P2 BRA `(.L_x_4336) ;  /* 0x0000000000282947 */ /* 0x000fea0003800000 */
[----:B------:R-:W-:Y:S02]  /*1350*/  ULDC.64 UR4, c[0x0][0xaf8] ;  /* 0x0002be0000047ab9 */ /* 0x000fe40000000a00 */
[----:B------:R-:W-:-:S04]  /*1360*/  ISETP.NE.U32.AND P1, PT, RZ, UR4, PT ;  /* 0x00000004ff007c0c */ /* 0x000fc8000bf25070 */
[----:B------:R-:W-:-:S13]  /*1370*/  ISETP.NE.AND.EX P1, PT, RZ, UR5, PT, P1 ;  /* 0x00000005ff007c0c */ /* 0x000fda000bf25310 */
[----:B------:R-:W-:Y:S05]  /*1380*/  @!P1 BRA `(.L_x_4336) ;  /* 0x0000000000189947 */ /* 0x000fea0003800000 */
[----:B------:R-:W0:Y:S02]  /*1390*/  LDC.64 R4, c[0x0][0xaf8] ;  /* 0x0002be00ff047b82 */ /* 0x000e240000000a00 */
[----:B0-----:R-:W-:-:S05]  /*13a0*/  IMAD.WIDE R4, R25, 0x4, R4 ;  /* 0x0000000419047825 */ /* 0x001fca00078e0204 */
[----:B------:R-:W2:Y:S04]  /*13b0*/  LDG.E R0, desc[UR52][R4.64] ;  /* 0x0000003404007981 */ /* 0x000ea8000c1e1900 */
[----:B-1----:R-:W2:Y:S02]  /*13c0*/  LDG.E R7, desc[UR52][R4.64+0x4] ;  /* 0x0000043404077981 */ /* 0x002ea4000c1e1900 */
[----:B--2---:R-:W-:-:S05]  /*13d0*/  IADD3 R10, -R0, R7, RZ ;  /* 0x00000007000a7210 */ /* 0x004fca0007ffe1ff */
[----:B------:R0:W-:Y:S02]  /*13e0*/  STL [R1+0x20], R10 ;  /* 0x0000200a01007387 */ /* 0x0001e40000100800 */
.L_x_4336:
[----:B------:R-:W2:Y:S01]  /*13f0*/  LDL R12, [R1+0x14] ;  /* 0x00001400010c7983 */ /* 0x000ea20000100800 */
[----:B------:R-:W-:-:S03]  /*1400*/  ULDC.64 UR4, c[0x0][0xb18] ;  /* 0x0002c60000047ab9 */ /* 0x000fc60000000a00 */
[----:B------:R-:W3:Y:S01]  /*1410*/  LDL R26, [R1+0x18] ;  /* 0x00001800011a7983 */ /* 0x000ee20000100800 */
[----:B------:R-:W-:-:S04]  /*1420*/  ISETP.NE.U32.AND P1, PT, RZ, UR4, PT ;  /* 0x00000004ff007c0c */ /* 0x000fc8000bf25070 */
[----:B------:R-:W-:Y:S01]  /*1430*/  ISETP.NE.AND.EX P1, PT, RZ, UR5, PT, P1 ;  /* 0x00000005ff007c0c */ /* 0x000fe2000bf25310 */
[----:B--2---:R2:W-:Y:S04]  /*1440*/  STL [R1+0x64], R12 ;  /* 0x0000640c01007387 */ /* 0x0045e80000100800 */
[----:B---3--:R2:W-:Y:S08]  /*1450*/  STL [R1+0x50], R26 ;  /* 0x0000501a01007387 */ /* 0x0085f00000100800 */
[----:B------:R-:W-:Y:S05]  /*1460*/  @!P1 BRA `(.L_x_4337) ;  /* 0x0000000000109947 */ /* 0x000fea0003800000 */
[----:B------:R-:W-:-:S04]  /*1470*/  IADD3 R4, P0, R29, UR4, RZ ;  /* 0x000000041d047c10 */ /* 0x000fc8000ff1e0ff */
[----:B------:R-:W-:-:S05]  /*1480*/  IADD3.X R5, R28, UR5, RZ, P0, !PT ;  /* 0x000000051c057c10 */ /* 0x000fca00087fe4ff */
[----:B------:R3:W5:Y:S01]  /*1490*/  LDG.E R24, desc[UR52][R4.64] ;  /* 0x0000003404187981 */ /* 0x000762000c1e1900 */
[----:B------:R-:W-:Y:S05]  /*14a0*/  BRA `(.L_x_4338) ;  /* 0x0000000000107947 */ /* 0x000fea0003800000 */
.L_x_4337:
[----:B------:R-:W-:Y:S05]  /*14b0*/  @!P0 BRA `(.L_x_4338) ;  /* 0x00000000000c8947 */ /* 0x000fea0003800000 */
[----:B------:R-:W3:Y:S04]  /*14c0*/  LDG.E R5, desc[UR52][R8.64] ;  /* 0x0000003408057981 */ /* 0x000ee8000c1e1900 */
[----:B------:R-:W3:Y:S02]  /*14d0*/  LDG.E R24, desc[UR52][R8.64+0x4] ;  /* 0x0000043408187981 */ /* 0x000ee4000c1e1900 */
[----:B---3--:R-:W-:-:S07]  /*14e0*/  IMAD.IADD R24, R24, 0x1, -R5 ;  /* 0x0000000118187824 */ /* 0x008fce00078e0a05 */
.L_x_4338:
[----:B------:R-:W-:Y:S02]  /*14f0*/  ULDC.64 UR4, c[0x0][0xb08] ;  /* 0x0002c20000047ab9 */ /* 0x000fe40000000a00 */
[----:B------:R-:W-:-:S04]  /*1500*/  ISETP.NE.U32.AND P0, PT, RZ, UR4, PT ;  /* 0x00000004ff007c0c */ /* 0x000fc8000bf05070 */
[----:B------:R-:W-:Y:S01]  /*1510*/  ISETP.NE.AND.EX P0, PT, RZ, UR5, PT, P0 ;  /* 0x00000005ff007c0c */ /* 0x000fe2000bf05300 */
[----:B-----5:R-:W-:Y:S01]  /*1520*/  IMAD.IADD R11, R24, 0x1, -R3 ;  /* 0x00000001180b7824 */ /* 0x020fe200078e0a03 */
[----:B------:R-:W-:-:S11]  /*1530*/  ULDC.64 UR4, c[0x0][0xb28] ;  /* 0x0002ca0000047ab9 */ /* 0x000fd60000000a00 */
[----:B---3--:R-:W3:Y:S02]  /*1540*/  @P0 LDC.64 R4, c[0x0][0xb08] ;  /* 0x0002c200ff040b82 */ /* 0x008ee40000000a00 */
[----:B---3--:R-:W-:-:S05]  /*1550*/  @P0 IMAD.WIDE R4, R25, 0x4, R4 ;  /* 0x0000000419040825 */ /* 0x008fca00078e0204 */
[----:B------:R-:W3:Y:S04]  /*1560*/  @P0 LDG.E R0, desc[UR52][R4.64] ;  /* 0x0000003404000981 */ /* 0x000ee8000c1e1900 */
[----:B-1----:R-:W3:Y:S01]  /*1570*/  @P0 LDG.E R9, desc[UR52][R4.64+0x4] ;  /* 0x0000043404090981 */ /* 0x002ee2000c1e1900 */
[----:B------:R-:W-:Y:S01]  /*1580*/  LEA R3, R12, 0xdf, 0x7 ;  /* 0x000000df0c037811 */ /* 0x000fe200078e38ff */
[----:B------:R-:W-:Y:S01]  /*1590*/  IMAD.MOV.U32 R31, RZ, RZ, R24 ;  /* 0x000000ffff1f7224 */ /* 0x000fe200078e0018 */
[----:B------:R-:W-:-:S04]  /*15a0*/  ISETP.NE.U32.AND P1, PT, RZ, UR4, PT ;  /* 0x00000004ff007c0c */ /* 0x000fc8000bf25070 */
[----:B------:R-:W-:-:S13]  /*15b0*/  ISETP.NE.AND.EX P1, PT, RZ, UR5, PT, P1 ;  /* 0x00000005ff007c0c */ /* 0x000fda000bf25310 */
[----:B------:R-:W-:-:S04]  /*15c0*/  @P1 IADD3 R6, P2, R29, UR4, RZ ;  /* 0x000000041d061c10 */ /* 0x000fc8000ff5e0ff */
[----:B------:R-:W-:-:S05]  /*15d0*/  @P1 IADD3.X R7, R28, UR5, RZ, P2, !PT ;  /* 0x000000051c071c10 */ /* 0x000fca00097fe4ff */
[----:B------:R1:W5:Y:S01]  /*15e0*/  @P1 LDG.E R31, desc[UR52][R6.64] ;  /* 0x00000034061f1981 */ /* 0x000362000c1e1900 */
[----:B---3--:R-:W-:-:S04]  /*15f0*/  @P0 IMAD.IADD R60, R9, 0x1, -R0 ;  /* 0x00000001093c0824 */ /* 0x008fc800078e0a00 */
[----:B------:R-:W-:-:S05]  /*1600*/  IMAD.IADD R8, R11, 0x1, R60 ;  /* 0x000000010b087824 */ /* 0x000fca00078e023c */
[C---:B------:R-:W-:Y:S01]  /*1610*/  IADD3 R0, R8.reuse, 0x5f, RZ ;  /* 0x0000005f08007810 */ /* 0x040fe20007ffe0ff */
[----:B------:R1:W-:Y:S01]  /*1620*/  STL [R1+0x34], R8 ;  /* 0x0000340801007387 */ /* 0x0003e20000100800 */
[----:B------:R-:W-:-:S03]  /*1630*/  IADD3 R3, R8, R3, -R10 ;  /* 0x0000000308037210 */ /* 0x000fc60007ffe80a */
[----:B------:R-:W-:-:S04]  /*1640*/  IMAD.HI R0, R0, 0x2aaaaaab, RZ ;  /* 0x2aaaaaab00007827 */ /* 0x000fc800078e02ff */
[----:B------:R-:W-:Y:S01]  /*1650*/  IMAD.HI R4, R3, 0x2aaaaaab, RZ ;  /* 0x2aaaaaab03047827 */ /* 0x000fe200078e02ff */
[----:B------:R-:W-:-:S04]  /*1660*/  SHF.R.U32.HI R3, RZ, 0x1f, R0 ;  /* 0x0000001fff037819 */ /* 0x000fc80000011600 */
[----:B------:R-:W-:Y:S02]  /*1670*/  SHF.R.U32.HI R5, RZ, 0x1f, R4 ;  /* 0x0000001fff057819 */ /* 0x000fe40000011604 */
[----:B------:R-:W-:Y:S02]  /*1680*/  LEA.HI.SX32 R3, R0, R3, 0x1c ;  /* 0x0000000300037211 */ /* 0x000fe400078fe2ff */
[----:B------:R-:W-:Y:S01]  /*1690*/  LEA.HI.SX32 R210, R4, R5, 0x1c ;  /* 0x0000000504d27211 */ /* 0x000fe200078fe2ff */
[----:B------:R-:W-:-:S03]  /*16a0*/  IMAD.MOV R4, RZ, RZ, -R11 ;  /* 0x000000ffff047224 */ /* 0x000fc600078e0a0b */
[----:B------:R-:W-:Y:S02]  /*16b0*/  VIMNMX R210, R3, R210, PT ;  /* 0x000000d203d27248 */ /* 0x000fe40003fe0100 */
[----:B------:R-:W-:-:S03]  /*16c0*/  VIMNMX R4, RZ, R4, !PT ;  /* 0x00000004ff047248 */ /* 0x000fc60007fe0100 */
        /* <DEDUP_REMOVED lines=12> */
[----:B-1----:R-:W-:Y:S05]  /*1790*/  @!P1 BRA `(.L_x_4339) ;  /* 0x0000004000709947 */ /* 0x002fea0003800000 */
        /* <DEDUP_REMOVED lines=8> */
[----:B------:R1:W3:Y:S01]  /*1820*/  LDC.64 R14, c[0x4][R0] ;  /* 0x01000000000e7b82 */ /* 0x0002e20000000a00 */
[----:B------:R-:W-:Y:S01]  /*1830*/  MOV R5, UR5 ;  /* 0x0000000500057c02 */ /* 0x000fe20008000f00 */
[----:B------:R-:W-:Y:S01]  /*1840*/  ULDC.64 UR4, c[0x4][0x98] ;  /* 0x0100260000047ab9 */ /* 0x000fe20000000a00 */
[----:B0-----:R-:W-:Y:S01]  /*1850*/  IMAD.U32 R10, RZ, RZ, UR6 ;  /* 0x00000006ff0a7e24 */ /* 0x001fe2000f8e00ff */
[----:B--2---:R-:W-:Y:S01]  /*1860*/  MOV R12, 0x1 ;  /* 0x00000001000c7802 */ /* 0x004fe20000000f00 */
[----:B------:R-:W-:Y:S02]  /*1870*/  IMAD.U32 R6, RZ, RZ, UR4 ;  /* 0x00000004ff067e24 */ /* 0x000fe4000f8e00ff */
[----:B------:R-:W-:-:S02]  /*1880*/  IMAD.U32 R7, RZ, RZ, UR5 ;  /* 0x00000005ff077e24 */ /* 0x000fc4000f8e00ff */
[----:B------:R-:W-:Y:S02]  /*1890*/  IMAD.U32 R11, RZ, RZ, UR7 ;  /* 0x00000007ff0b7e24 */ /* 0x000fe4000f8e00ff */
[----:B------:R-:W-:Y:S02]  /*18a0*/  IMAD.MOV.U32 R8, RZ, RZ, 0x70 ;  /* 0x00000070ff087424 */ /* 0x000fe400078e00ff */
[----:B-1----:R-:W-:-:S07]  /*18b0*/  IMAD.MOV.U32 R13, RZ, RZ, RZ ;  /* 0x000000ffff0d7224 */ /* 0x002fce00078e00ff */
[----:B------:R-:W-:-:S07]  /*18c0*/  LEPC R20, `(.L_x_4341) ;  /* 0x000000001014794e */ /* 0x000fce0000000000 */
[----:B---3-5:R-:W-:Y:S05]  /*18d0*/  CALL.ABS.NOINC R14 ;  /* 0x000000000e007343 */ /* 0x028fea0003c00000 */
.L_x_4341:
[----:B------:R-:W-:Y:S05]  /*18e0*/  BSYNC B6 ;  /* 0x0000000000067941 */ /* 0x000fea0003800000 */
.L_x_4340:
        /* <DEDUP_REMOVED lines=9> */
[----:B------:R-:W-:Y:S01]  /*1980*/  IMAD.U32 R5, RZ, RZ, UR5 ;  /* 0x00000005ff057e24 */ /* 0x000fe2000f8e00ff */
[----:B------:R-:W-:Y:S01]  /*1990*/  ULDC.64 UR4, c[0x4][0x18] ;  /* 0x0100060000047ab9 */ /* 0x000fe20000000a00 */
[----:B------:R-:W-:Y:S01]  /*19a0*/  IMAD.U32 R6, RZ, RZ, UR6 ;  /* 0x00000006ff067e24 */ /* 0x000fe2000f8e00ff */
[----:B------:R-:W-:Y:S01]  /*19b0*/  MOV R7, UR7 ;  /* 0x0000000700077c02 */ /* 0x000fe20008000f00 */
[----:B0-----:R-:W-:Y:S02]  /*19c0*/  IMAD.U32 R10, RZ, RZ, UR4 ;  /* 0x00000004ff0a7e24 */ /* 0x001fe4000f8e00ff */
[----:B------:R-:W-:-:S02]  /*19d0*/  IMAD.U32 R11, RZ, RZ, UR5 ;  /* 0x00000005ff0b7e24 */ /* 0x000fc4000f8e00ff */
[----:B------:R-:W-:Y:S02]  /*19e0*/  IMAD.MOV.U32 R8, RZ, RZ, 0x70 ;  /* 0x00000070ff087424 */ /* 0x000fe400078e00ff */
[----:B--2---:R-:W-:Y:S02]  /*19f0*/  IMAD.MOV.U32 R12, RZ, RZ, 0x1 ;  /* 0x00000001ff0c7424 */ /* 0x004fe400078e00ff */
[----:B-1----:R-:W-:-:S07]  /*1a00*/  IMAD.MOV.U32 R13, RZ, RZ, RZ ;  /* 0x000000ffff0d7224 */ /* 0x002fce00078e00ff */
[----:B------:R-:W-:-:S07]  /*1a10*/  LEPC R20, `(.L_x_4343) ;  /* 0x000000001014794e */ /* 0x000fce0000000000 */
[----:B---3-5:R-:W-:Y:S05]  /*1a20*/  CALL.ABS.NOINC R14 ;  /* 0x000000000e007343 */ /* 0x028fea0003c00000 */
.L_x_4343:
[----:B------:R-:W-:Y:S05]  /*1a30*/  BSYNC B6 ;  /* 0x0000000000067941 */ /* 0x000fea0003800000 */
.L_x_4342:
[----:B------:R-:W-:Y:S01]  /*1a40*/  ULDC.64 UR4, c[0x0][0xaf0] ;  /* 0x0002bc0000047ab9 */ /* 0x000fe20000000a00 */
[----:B------:R-:W1:Y:S01]  /*1a50*/  LDC R0, c[0x0][0x428] ;  /* 0x00010a00ff007b82 */ /* 0x000e620000000800 */
[----:B------:R-:W-:Y:S01]  /*1a60*/  ISETP.NE.U32.AND P0, PT, RZ, UR4, PT ;  /* 0x00000004ff007c0c */ /* 0x000fe2000bf05070 */
[----:B------:R-:W-:-:S06]  /*1a70*/  IMAD.MOV.U32 R3, RZ, RZ, R26 ;  /* 0x000000ffff037224 */ /* 0x000fcc00078e001a */
[----:B------:R-:W3:Y:S01]  /*1a80*/  LDC.64 R44, c[0x0][0x2f0] ;  /* 0x0000bc00ff2c7b82 */ /* 0x000ee20000000a00 */
[----:B------:R-:W-:Y:S01]  /*1a90*/  ISETP.NE.AND.EX P0, PT, RZ, UR5, PT, P0 ;  /* 0x00000005ff007c0c */ /* 0x000fe2000bf05300 */
[----:B------:R-:W4:Y:S01]  /*1aa0*/  S2R R20, SR_TID.X ;  /* 0x0000000000147919 */ /* 0x000f220000002100 */
[----:B------:R-:W-:Y:S01]  /*1ab0*/  IADD3 R27, R27, R24, RZ ;  /* 0x000000181b1b7210 */ /* 0x000fe20007ffe0ff */
[----:B------:R-:W-:Y:S01]  /*1ac0*/  ULDC.64 UR6, c[0x0][0xb00] ;  /* 0x0002c00000067ab9 */ /* 0x000fe20000000a00 */
[----:B------:R-:W-:-:S03]  /*1ad0*/  SHF.R.S32.HI R97, RZ, 0x1f, R18 ;  /* 0x0000001fff617819 */ /* 0x000fc60000011412 */
[----:B------:R-:W0:Y:S06]  /*1ae0*/  LDC.64 R50, c[0x0][0x3e8] ;  /* 0x0000fa00ff327b82 */ /* 0x000e2c0000000a00 */
[----:B------:R-:W-:Y:S02]  /*1af0*/  @P0 IADD3 R4, P1, R29, UR4, RZ ;  /* 0x000000041d040c10 */ /* 0x000fe4000ff3e0ff */
[----:B------:R-:W0:Y:S02]  /*1b00*/  LDC.64 R56, c[0x0][0x3d8] ;  /* 0x0000f600ff387b82 */ /* 0x000e240000000a00 */
[----:B------:R-:W-:Y:S01]  /*1b10*/  @P0 IADD3.X R5, R28, UR5, RZ, P1, !PT ;  /* 0x000000051c050c10 */ /* 0x000fe20008ffe4ff */
[----:B------:R-:W-:-:S04]  /*1b20*/  ULDC.64 UR4, c[0x0][0x2f8] ;  /* 0x0000be0000047ab9 */ /* 0x000fc80000000a00 */
[----:B------:R2:W4:Y:S01]  /*1b30*/  @P0 LDG.E R25, desc[UR52][R4.64] ;  /* 0x0000003404190981 */ /* 0x000522000c1e1900 */
[----:B-1----:R-:W-:Y:S02]  /*1b40*/  ISETP.NE.AND P0, PT, R0, 0x1, PT ;  /* 0x000000010000780c */ /* 0x002fe40003f05270 */
[----:B------:R-:W-:-:S05]  /*1b50*/  SHF.R.S32.HI R24, RZ, 0x1f, R27 ;  /* 0x0000001fff187819 */ /* 0x000fca000001141b */
[-C--:B---3--:R-:W-:Y:S02]  /*1b60*/  IMAD R6, R24, R44.reuse, RZ ;  /* 0x0000002c18067224 */ /* 0x088fe400078e02ff */
[----:B--2---:R-:W-:-:S04]  /*1b70*/  IMAD.WIDE.U32 R4, R27, R44, RZ ;  /* 0x0000002c1b047225 */ /* 0x004fc800078e00ff */
[----:B------:R-:W1:Y:S01]  /*1b80*/  @P0 LDC R0, c[0x0][0x42c] ;  /* 0x00010b00ff000b82 */ /* 0x000e620000000800 */
[----:B----4-:R-:W-:-:S05]  /*1b90*/  VIADD R20, R20, 0xffffff80 ;  /* 0xffffff8014147836 */ /* 0x010fca0000000000 */
[----:B------:R-:W-:Y:S02]  /*1ba0*/  SHF.R.S32.HI R32, RZ, 0x1f, R20 ;  /* 0x0000001fff207819 */ /* 0x000fe40000011414 */
[----:B------:R-:W2:Y:S02]  /*1bb0*/  @P0 LDC R7, c[0x0][0x430] ;  /* 0x00010c00ff070b82 */ /* 0x000ea40000000800 */
[----:B------:R-:W-:-:S04]  /*1bc0*/  LEA.HI R32, R32, R20, RZ, 0x2 ;  /* 0x0000001420207211 */ /* 0x000fc800078f10ff */
[----:B------:R-:W-:-:S05]  /*1bd0*/  LOP3.LUT R32, R32, 0xfffffffc, RZ, 0xc0, !PT ;  /* 0xfffffffc20207812 */ /* 0x000fca00078ec0ff */
[----:B------:R-:W-:-:S04]  /*1be0*/  IMAD.IADD R32, R20, 0x1, -R32 ;  /* 0x0000000114207824 */ /* 0x000fc800078e0a20 */
[----:B------:R-:W-:Y:S02]  /*1bf0*/  IMAD.SHL.U32 R20, R32, 0x8, RZ ;  /* 0x0000000820147824 */ /* 0x000fe400078e00ff */
[----:B-1----:R-:W-:Y:S02]  /*1c00*/  @P0 IMAD.HI.U32 R0, R26, R0, RZ ;  /* 0x000000001a000227 */ /* 0x002fe400078e00ff */
[----:B------:R-:W1:Y:S01]  /*1c10*/  S2R R26, SR_TID.X ;  /* 0x00000000001a7919 */ /* 0x000e620000002100 */
[----:B------:R-:W-:Y:S01]  /*1c20*/  SHF.R.S32.HI R21, RZ, 0x1f, R20 ;  /* 0x0000001fff157819 */ /* 0x000fe20000011414 */
[----:B------:R-:W-:Y:S01]  /*1c30*/  IMAD.SHL.U32 R40, R32, 0x4, RZ ;  /* 0x0000000420287824 */ /* 0x000fe200078e00ff */
[C---:B------:R-:W-:Y:S01]  /*1c40*/  IADD3 R98, R20.reuse, 0x40, RZ ;  /* 0x0000004014627810 */ /* 0x040fe20007ffe0ff */
[----:B------:R-:W3:Y:S01]  /*1c50*/  LDL R32, [R1+0x68] ;  /* 0x0000680001207983 */ /* 0x000ee20000100800 */
[----:B--2---:R-:W-:Y:S01]  /*1c60*/  @P0 SHF.R.U32.HI R3, RZ, R7, R0 ;  /* 0x00000007ff030219 */ /* 0x004fe20000011600 */
[----:B------:R-:W-:Y:S01]  /*1c70*/  IMAD R7, R27, R45, R6 ;  /* 0x0000002d1b077224 */ /* 0x000fe200078e0206 */
[----:B------:R-:W-:Y:S01]  /*1c80*/  ISETP.NE.U32.AND P0, PT, RZ, UR6, PT ;  /* 0x00000006ff007c0c */ /* 0x000fe2000bf05070 */
[----:B------:R-:W-:Y:S01]  /*1c90*/  VIADD R99, R20, 0x20 ;  /* 0x0000002014637836 */ /* 0x000fe20000000000 */
[----:B------:R-:W-:Y:S01]  /*1ca0*/  SHF.R.S32.HI R8, RZ, 0x1f, R3 ;  /* 0x0000001fff087819 */ /* 0x000fe20000011403 */
[----:B------:R-:W-:Y:S01]  /*1cb0*/  IMAD.IADD R5, R5, 0x1, R7 ;  /* 0x0000000105057824 */ /* 0x000fe200078e0207 */
[----:B------:R-:W-:Y:S01]  /*1cc0*/  ISETP.NE.AND.EX P0, PT, RZ, UR7, PT, P0 ;  /* 0x00000007ff007c0c */ /* 0x000fe2000bf05300 */
[----:B------:R-:W-:-:S02]  /*1cd0*/  IMAD R6, R97, R44, RZ ;  /* 0x0000002c61067224 */ /* 0x000fc400078e02ff */
[----:B------:R-:W-:Y:S02]  /*1ce0*/  IMAD R0, R8, UR4, RZ ;  /* 0x0000000408007c24 */ /* 0x000fe4000f8e02ff */
[----:B------:R-:W-:-:S04]  /*1cf0*/  IMAD.WIDE.U32 R4, R3, UR4, R4 ;  /* 0x0000000403047c25 */ /* 0x000fc8000f8e0004 */
[----:B------:R-:W-:Y:S01]  /*1d00*/  IMAD R7, R3, UR5, R0 ;  /* 0x0000000503077c24 */ /* 0x000fe2000f8e0200 */
[----:B------:R-:W-:Y:S01]  /*1d10*/  ULDC.64 UR4, c[0x0][0x300] ;  /* 0x0000c00000047ab9 */ /* 0x000fe20000000a00 */
[----:B------:R-:W-:Y:S02]  /*1d20*/  IMAD R6, R18, R45, R6 ;  /* 0x0000002d12067224 */ /* 0x000fe400078e0206 */
[C---:B------:R-:W-:Y:S01]  /*1d30*/  VIADD R96, R20.reuse, 0x60 ;  /* 0x0000006014607836 */ /* 0x040fe20000000000 */
[----:B------:R-:W-:Y:S01]  /*1d40*/  IADD3 R5, R5, R7, RZ ;  /* 0x0000000705057210 */ /* 0x000fe20007ffe0ff */
[C---:B------:R-:W-:Y:S02]  /*1d50*/  VIADD R7, R20.reuse, 0xc0 ;  /* 0x000000c014077836 */ /* 0x040fe40000000000 */
[C---:B------:R-:W-:Y:S02]  /*1d60*/  VIADD R94, R20.reuse, 0x80 ;  /* 0x00000080145e7836 */ /* 0x040fe40000000000 */
[----:B------:R-:W-:Y:S01]  /*1d70*/  VIADD R92, R20, 0xa0 ;  /* 0x000000a0145c7836 */ /* 0x000fe20000000000 */
[----:B-1----:R-:W-:-:S04]  /*1d80*/  SHF.R.U32.HI R26, RZ, 0x7, R26 ;  /* 0x00000007ff1a7819 */ /* 0x002fc8000001161a */
[----:B------:R-:W-:Y:S02]  /*1d90*/  ISETP.NE.AND P6, PT, R26, 0x1, PT ;  /* 0x000000011a00780c */ /* 0x000fe40003fc5270 */
[----:B------:R-:W-:Y:S02]  /*1da0*/  SHF.R.S32.HI R41, RZ, 0x1f, R40 ;  /* 0x0000001fff297819 */ /* 0x000fe40000011428 */
[----:B------:R-:W-:Y:S02]  /*1db0*/  SHF.R.S32.HI R0, RZ, 0x1f, R25 ;  /* 0x0000001fff007819 */ /* 0x000fe40000011419 */
[----:B------:R-:W-:Y:S02]  /*1dc0*/  SEL R43, R25, RZ, !P0 ;  /* 0x000000ff192b7207 */ /* 0x000fe40004000000 */
[----:B------:R-:W-:Y:S01]  /*1dd0*/  SEL R9, R0, RZ, !P0 ;  /* 0x000000ff00097207 */ /* 0x000fe20004000000 */
[----:B------:R-:W1:Y:S02]  /*1de0*/  LDC R25, c[0x0][0x3d4] ;  /* 0x0000f500ff197b82 */ /* 0x000e640000000800 */
        /* <DEDUP_REMOVED lines=9> */
[----:B------:R-:W-:-:S02]  /*1e80*/  IADD3 R93, P0, R28, R4, RZ ;  /* 0x000000041c5d7210 */ /* 0x000fc40007f1e0ff */
[----:B------:R-:W-:Y:S02]  /*1e90*/  SEL R4, RZ, 0xffffffff, P1 ;  /* 0xffffffffff047807 */ /* 0x000fe40000800000 */
        /* <DEDUP_REMOVED lines=8> */
[----:B------:R-:W-:Y:S01]  /*1f20*/  ISETP.GE.AND P2, PT, R7, UR4, PT ;  /* 0x0000000407007c0c */ /* 0x000fe2000bf46270 */
[----:B------:R-:W-:Y:S01]  /*1f30*/  IMAD R7, R3, UR7, R4 ;  /* 0x0000000703077c24 */ /* 0x000fe2000f8e0204 */
[----:B------:R-:W-:Y:S01]  /*1f40*/  LOP3.LUT R0, R5, 0x2, R0, 0xe2, !PT ;  /* 0x0000000205007812 */ /* 0x000fe200078ee200 */
[----:B------:R-:W-:Y:S01]  /*1f50*/  IMAD.WIDE.U32 R4, R3, UR6, R20 ;  /* 0x0000000603047c25 */ /* 0x000fe2000f8e0014 */
[----:B------:R-:W-:Y:S02]  /*1f60*/  ISETP.GE.AND P3, PT, R6, UR4, PT ;  /* 0x0000000406007c0c */ /* 0x000fe4000bf66270 */
[----:B------:R-:W-:Y:S01]  /*1f70*/  SEL R3, RZ, 0x4, P0 ;  /* 0x00000004ff037807 */ /* 0x000fe20000000000 */
[----:B------:R-:W-:Y:S01]  /*1f80*/  IMAD.IADD R5, R5, 0x1, R7 ;  /* 0x0000000105057824 */ /* 0x000fe200078e0207 */
[----:B------:R-:W-:Y:S02]  /*1f90*/  SEL R6, RZ, 0x8, P1 ;  /* 0x00000008ff067807 */ /* 0x000fe40000800000 */
[----:B------:R-:W-:-:S02]  /*1fa0*/  ISETP.GE.AND P0, PT, R94, UR4, PT ;  /* 0x000000045e007c0c */ /* 0x000fc4000bf06270 */
[----:B------:R-:W-:Y:S01]  /*1fb0*/  ISETP.GE.AND P1, PT, R92, UR4, PT ;  /* 0x000000045c007c0c */ /* 0x000fe2000bf26270 */
[----:B------:R-:W-:Y:S01]  /*1fc0*/  ULDC.64 UR4, c[0x0][0x328] ;  /* 0x0000ca0000047ab9 */ /* 0x000fe20000000a00 */
[----:B------:R-:W-:Y:S01]  /*1fd0*/  LOP3.LUT R0, R6, R0, R3, 0xfe, !PT ;  /* 0x0000000006007212 */ /* 0x000fe200078efe03 */
[----:B------:R-:W-:Y:S01]  /*1fe0*/  IMAD R7, R9, UR4, RZ ;  /* 0x0000000409077c24 */ /* 0x000fe2000f8e02ff */
[----:B------:R-:W-:Y:S02]  /*1ff0*/  SEL R3, RZ, 0x10, P0 ;  /* 0x00000010ff037807 */ /* 0x000fe40000000000 */
[----:B------:R-:W-:Y:S01]  /*2000*/  SEL R6, RZ, 0x20, P1 ;  /* 0x00000020ff067807 */ /* 0x000fe20000800000 */
[----:B------:R-:W-:-:S03]  /*2010*/  IMAD R63, R43, UR5, R7 ;  /* 0x000000052b3f7c24 */ /* 0x000fc6000f8e0207 */
[----:B------:R-:W-:Y:S02]  /*2020*/  LOP3.LUT R3, R6, R0, R3, 0xfe, !PT ;  /* 0x0000000006037212 */ /* 0x000fe400078efe03 */
[----:B------:R-:W-:Y:S01]  /*2030*/  SEL R0, RZ, 0x40, P2 ;  /* 0x00000040ff007807 */ /* 0x000fe20001000000 */
[----:B------:R-:W-:Y:S01]  /*2040*/  IMAD.WIDE.U32 R42, R43, UR4, R4 ;  /* 0x000000042b2a7c25 */ /* 0x000fe2000f8e0004 */
[----:B---3--:R-:W-:Y:S01]  /*2050*/  SHF.L.U32 R87, R32, 0x6, RZ ;  /* 0x0000000620577819 */ /* 0x008fe200000006ff */
[----:B------:R-:W-:Y:S01]  /*2060*/  ULDC UR4, c[0x0][0x2e4] ;  /* 0x0000b90000047ab9 */ /* 0x000fe20000000800 */
[----:B------:R-:W-:Y:S01]  /*2070*/  LOP3.LUT R0, R3, R0, RZ, 0xfc, !PT ;  /* 0x0000000003007212 */ /* 0x000fe200078efcff */
[C---:B0-----:R-:W-:Y:S02]  /*2080*/  IMAD R4, R97.reuse, R50, RZ ;  /* 0x0000003261047224 */ /* 0x041fe400078e02ff */
[----:B------:R-:W-:Y:S02]  /*2090*/  IMAD R3, R97, R56, RZ ;  /* 0x0000003861037224 */ /* 0x000fe400078e02ff */
[----:B------:R-:W-:-:S02]  /*20a0*/  IMAD R15, R18, R51, R4 ;  /* 0x00000033120f7224 */ /* 0x000fc400078e0204 */
[C---:B------:R-:W-:Y:S02]  /*20b0*/  IMAD R13, R18.reuse, R57, R3 ;  /* 0x00000039120d7224 */ /* 0x040fe400078e0203 */
[----:B------:R-:W-:-:S04]  /*20c0*/  IMAD.WIDE.U32 R4, R18, R56, R40 ;  /* 0x0000003812047225 */ /* 0x000fc800078e0028 */
[----:B------:R-:W-:Y:S02]  /*20d0*/  IMAD.IADD R5, R5, 0x1, R13 ;  /* 0x0000000105057824 */ /* 0x000fe400078e020d */
[----:B-----5:R-:W-:Y:S02]  /*20e0*/  IMAD.WIDE.U32 R52, R31, R56, R4 ;  /* 0x000000381f347225 */ /* 0x020fe400078e0004 */
[----:B------:R-:W2:Y:S01]  /*20f0*/  LDL R4, [R1+0x3c] ;  /* 0x00003c0001047983 */ /* 0x000ea20000100800 */
[----:B------:R-:W-:Y:S02]  /*2100*/  LOP3.LUT P1, RZ, R32, 0x4, RZ, 0xc0, !PT ;  /* 0x0000000420ff7812 */ /* 0x000fe4000782c0ff */
[----:B------:R-:W0:Y:S01]  /*2110*/  S2R R32, SR_TID.X ;  /* 0x0000000000207919 */ /* 0x000e220000002100 */
[----:B-1----:R-:W-:-:S04]  /*2120*/  ISETP.GE.AND P0, PT, R20, R25, PT ;  /* 0x000000191400720c */ /* 0x002fc80003f06270 */
[----:B------:R-:W-:Y:S02]  /*2130*/  SEL R3, R25, RZ, P0 ;  /* 0x000000ff19037207 */ /* 0x000fe40000000000 */
[----:B------:R-:W-:-:S03]  /*2140*/  IADD3 R79, R26, 0x8, RZ ;  /* 0x000000081a4f7810 */ /* 0x000fc60007ffe0ff */
[----:B------:R-:W-:Y:S01]  /*2150*/  IMAD.IADD R3, R20, 0x1, R3 ;  /* 0x0000000114037824 */ /* 0x000fe200078e0203 */
[----:B------:R-:W-:-:S04]  /*2160*/  LOP3.LUT R87, R87, 0x1c0, RZ, 0xc0, !PT ;  /* 0x000001c057577812 */ /* 0x000fc800078ec0ff */
[----:B------:R-:W-:Y:S02]  /*2170*/  SHF.R.S32.HI R12, RZ, 0x1f, R3 ;  /* 0x0000001fff0c7819 */ /* 0x000fe40000011403 */
[----:B------:R-:W-:Y:S02]  /*2180*/  SHF.R.U32.HI R82, RZ, 0x3, R87 ;  /* 0x00000003ff527819 */ /* 0x000fe40000011657 */
[----:B------:R-:W-:Y:S01]  /*2190*/  LEA.HI R12, R12, R3, RZ, 0x3 ;  /* 0x000000030c0c7211 */ /* 0x000fe200078f18ff */
[----:B0-----:R-:W-:-:S05]  /*21a0*/  VIADD R32, R32, 0xffffff80 ;  /* 0xffffff8020207836 */ /* 0x001fca0000000000 */
[----:B------:R-:W-:-:S04]  /*21b0*/  SHF.R.S32.HI R26, RZ, 0x1f, R32 ;  /* 0x0000001fff1a7819 */ /* 0x000fc80000011420 */
[----:B------:R-:W-:Y:S01]  /*21c0*/  LEA.HI R26, R26, R32, RZ, 0x5 ;  /* 0x000000201a1a7211 */ /* 0x000fe200078f28ff */
[----:B------:R-:W-:Y:S01]  /*21d0*/  VIADD R32, R18, 0x40 ;  /* 0x0000004012207836 */ /* 0x000fe20000000000 */
[----:B------:R-:W-:-:S03]  /*21e0*/  LOP3.LUT R3, R87, 0x18, R20, 0xf8, !PT ;  /* 0x0000001857037812 */ /* 0x000fc600078ef814 */
[----:B------:R-:W-:Y:S01]  /*21f0*/  IMAD.SHL.U32 R32, R32, 0x40, RZ ;  /* 0x0000004020207824 */ /* 0x000fe200078e00ff */
[----:B------:R-:W-:Y:S02]  /*2200*/  LOP3.LUT R3, R3, R82, RZ, 0x3c, !PT ;  /* 0x0000005203037212 */ /* 0x000fe400078e3cff */
[----:B------:R-:W-:Y:S02]  /*2210*/  SHF.R.S32.HI R26, RZ, 0x5, R26 ;  /* 0x00000005ff1a7819 */ /* 0x000fe4000001141a */
[----:B------:R-:W-:Y:S01]  /*2220*/  LOP3.LUT R32, R32, 0x1c0, RZ, 0xc0, !PT ;  /* 0x000001c020207812 */ /* 0x000fe200078ec0ff */
[----:B------:R-:W-:Y:S01]  /*2230*/  IMAD.WIDE.U32 R8, R18, R56, R20 ;  /* 0x0000003812087225 */ /* 0x000fe200078e0014 */
[--C-:B------:R-:W-:Y:S02]  /*2240*/  SHF.R.S32.HI R72, RZ, 0x3, R12.reuse ;  /* 0x00000003ff487819 */ /* 0x100fe4000001140c */
[----:B------:R-:W-:Y:S01]  /*2250*/  LOP3.LUT R71, R12, 0xfffffff8, RZ, 0xc0, !PT ;  /* 0xfffffff80c477812 */ /* 0x000fe200078ec0ff */
[----:B------:R-:W-:Y:S01]  /*2260*/  IMAD R77, R26, 0x200, R3 ;  /* 0x000002001a4d7824 */ /* 0x000fe200078e0203 */
[----:B------:R-:W-:-:S02]  /*2270*/  LOP3.LUT R3, R87, 0x38, R12, 0xf8, !PT ;  /* 0x0000003857037812 */ /* 0x000fc400078ef80c */
[----:B------:R-:W-:Y:S02]  /*2280*/  LOP3.LUT R12, R32, 0x38, R12, 0xf8, !PT ;  /* 0x00000038200c7812 */ /* 0x000fe400078ef80c */
[C---:B------:R-:W-:Y:S01]  /*2290*/  IADD3 R32, R18.reuse, 0x40, RZ ;  /* 0x0000004012207810 */ /* 0x040fe20007ffe0ff */
[----:B------:R-:W-:Y:S01]  /*22a0*/  IMAD.IADD R9, R13, 0x1, R9 ;  /* 0x000000010d097824 */ /* 0x000fe200078e0209 */
[----:B------:R-:W-:Y:S01]  /*22b0*/  SHF.R.S32.HI R13, RZ, 0x1f, R31 ;  /* 0x0000001fff0d7819 */ /* 0x000fe2000001141f */
[----:B------:R-:W-:-:S04]  /*22c0*/  IMAD.WIDE.U32 R6, R18, R50, R40 ;  /* 0x0000003212067225 */ /* 0x000fc800078e0028 */
[----:B------:R-:W-:Y:S02]  /*22d0*/  IMAD.SHL.U32 R32, R32, 0x40, RZ ;  /* 0x0000004020207824 */ /* 0x000fe400078e00ff */
[----:B------:R-:W-:Y:S01]  /*22e0*/  IMAD.WIDE.U32 R10, R18, R50, R20 ;  /* 0x00000032120a7225 */ /* 0x000fe200078e0014 */
[----:B------:R-:W-:-:S03]  /*22f0*/  IADD3 R7, R7, R15, RZ ;  /* 0x0000000f07077210 */ /* 0x000fc60007ffe0ff */
[----:B------:R-:W-:Y:S01]  /*2300*/  IMAD R14, R13, R50, RZ ;  /* 0x000000320d0e7224 */ /* 0x000fe200078e02ff */
[----:B------:R-:W-:Y:S01]  /*2310*/  LOP3.LUT R32, R32, 0x1c0, RZ, 0xc0, !PT ;  /* 0x000001c020207812 */ /* 0x000fe200078ec0ff */
[----:B------:R-:W-:Y:S02]  /*2320*/  IMAD.IADD R11, R15, 0x1, R11 ;  /* 0x000000010f0b7824 */ /* 0x000fe400078e020b */
[----:B------:R-:W-:Y:S01]  /*2330*/  IMAD R69, R31, R51, R14 ;  /* 0x000000331f457224 */ /* 0x000fe200078e020e */
[----:B------:R-:W-:Y:S01]  /*2340*/  SHF.R.U32.HI R32, RZ, 0x3, R32 ;  /* 0x00000003ff207819 */ /* 0x000fe20000011620 */
[----:B------:R-:W-:Y:S02]  /*2350*/  IMAD R14, R13, R56, RZ ;  /* 0x000000380d0e7224 */ /* 0x000fe400078e02ff */
[----:B------:R-:W-:Y:S01]  /*2360*/  IMAD.MOV.U32 R80, RZ, RZ, 0x20 ;  /* 0x00000020ff507424 */ /* 0x000fe200078e00ff */
[----:B------:R-:W-:Y:S01]  /*2370*/  SHF.L.U64.HI R85, R56, 0x6, R57 ;  /* 0x0000000638557819 */ /* 0x000fe20000010239 */
[----:B------:R-:W-:Y:S01]  /*2380*/  IMAD.WIDE.U32 R46, R31, R50, R6 ;  /* 0x000000321f2e7225 */ /* 0x000fe200078e0006 */
[----:B------:R-:W-:-:S02]  /*2390*/  IADD3 R58, P2, R18, R27, RZ ;  /* 0x0000001b123a7210 */ /* 0x000fc40007f5e0ff */
[----:B------:R-:W-:Y:S01]  /*23a0*/  LOP3.LUT R67, R3, R82, RZ, 0x3c, !PT ;  /* 0x0000005203437212 */ /* 0x000fe200078e3cff */
[C---:B------:R-:W-:Y:S01]  /*23b0*/  IMAD.WIDE.U32 R48, R31.reuse, R50, R10 ;  /* 0x000000321f307225 */ /* 0x040fe200078e000a */
[----:B------:R-:W-:Y:S02]  /*23c0*/  SHF.L.U64.HI R88, R44, 0x6, R45 ;  /* 0x000000062c587819 */ /* 0x000fe4000001022d */
[----:B------:R-:W-:Y:S01]  /*23d0*/  SHF.L.U64.HI R84, R50, 0x6, R51 ;  /* 0x0000000632547819 */ /* 0x000fe20000010233 */
[----:B------:R-:W-:Y:S01]  /*23e0*/  IMAD R7, R31, R57, R14 ;  /* 0x000000391f077224 */ /* 0x000fe200078e020e */
[----:B------:R-:W-:Y:S01]  /*23f0*/  SEL R80, R80, 0xffffffe0, !P1 ;  /* 0xffffffe050507807 */ /* 0x000fe20004800000 */
[----:B------:R-:W-:Y:S01]  /*2400*/  IMAD R11, R57, 0x60, RZ ;  /* 0x00000060390b7824 */ /* 0x000fe200078e02ff */
[----:B------:R-:W-:Y:S01]  /*2410*/  LOP3.LUT R12, R12, R32, RZ, 0x3c, !PT ;  /* 0x000000200c0c7212 */ /* 0x000fe200078e3cff */
[----:B------:R-:W-:Y:S01]  /*2420*/  IMAD.SHL.U32 R83, R56, 0x40, RZ ;  /* 0x0000004038537824 */ /* 0x000fe200078e00ff */
[----:B------:R-:W-:Y:S01]  /*2430*/  SEL R3, RZ, 0xffffff80, P3 ;  /* 0xffffff80ff037807 */ /* 0x000fe20001800000 */
[----:B------:R-:W-:-:S04]  /*2440*/  IMAD.WIDE.U32 R54, R31, R56, R8 ;  /* 0x000000381f367225 */ /* 0x000fc800078e0008 */
[----:B------:R-:W-:Y:S02]  /*2450*/  IMAD R15, R45, 0x60, RZ ;  /* 0x000000602d0f7824 */ /* 0x000fe400078e02ff */
[----:B------:R-:W-:Y:S02]  /*2460*/  IMAD.SHL.U32 R86, R44, 0x40, RZ ;  /* 0x000000402c567824 */ /* 0x000fe400078e00ff */
[----:B------:R-:W-:Y:S02]  /*2470*/  IMAD R75, R51, 0x60, RZ ;  /* 0x00000060334b7824 */ /* 0x000fe400078e02ff */
[----:B------:R-:W-:Y:S02]  /*2480*/  IMAD.SHL.U32 R89, R50, 0x40, RZ ;  /* 0x0000004032597824 */ /* 0x000fe400078e00ff */
[----:B------:R-:W-:-:S04]  /*2490*/  IMAD.WIDE.U32 R56, R56, 0x60, RZ ;  /* 0x0000006038387825 */ /* 0x000fc800078e00ff */
[----:B------:R-:W-:Y:S02]  /*24a0*/  VIADD R33, R18, 0x40 ;  /* 0x0000004012217836 */ /* 0x000fe40000000000 */
[----:B------:R-:W-:Y:S01]  /*24b0*/  IMAD.WIDE.U32 R44, R44, 0x60, RZ ;  /* 0x000000602c2c7825 */ /* 0x000fe200078e00ff */
[----:B------:R-:W-:-:S03]  /*24c0*/  LOP3.LUT R3, R0, 0x80, R3, 0xc8, !PT ;  /* 0x0000008000037812 */ /* 0x000fc600078ec803 */
[----:B------:R-:W-:Y:S01]  /*24d0*/  IMAD.WIDE.U32 R50, R50, 0x60, RZ ;  /* 0x0000006032327825 */ /* 0x000fe200078e00ff */
[----:B------:R-:W-:Y:S02]  /*24e0*/  SHF.R.S32.HI R81, RZ, 0x1f, R33 ;  /* 0x0000001fff517819 */ /* 0x000fe40000011421 */
[----:B------:R-:W-:Y:S01]  /*24f0*/  IADD3 R74, R57, R11, RZ ;  /* 0x0000000b394a7210 */ /* 0x000fe20007ffe0ff */
[----:B------:R-:W-:Y:S01]  /*2500*/  IMAD.X R59, R97, 0x1, R24, P2 ;  /* 0x00000001613b7824 */ /* 0x000fe200010e0618 */
[----:B------:R-:W-:Y:S01]  /*2510*/  SHF.R.S32.HI R64, RZ, 0x1f, R71 ;  /* 0x0000001fff407819 */ /* 0x000fe20000011447 */
[----:B------:R-:W-:Y:S01]  /*2520*/  IMAD.IADD R70, R47, 0x1, R69 ;  /* 0x000000012f467824 */ /* 0x000fe200078e0245 */
[----:B------:R-:W-:Y:S01]  /*2530*/  ISETP.GE.AND P1, PT, R20, UR4, PT ;  /* 0x0000000414007c0c */ /* 0x000fe2000bf26270 */
[----:B------:R-:W-:Y:S01]  /*2540*/  IMAD.SHL.U32 R78, R25, 0x2, RZ ;  /* 0x00000002194e7824 */ /* 0x000fe200078e00ff */
[----:B------:R-:W-:Y:S01]  /*2550*/  ISETP.GE.AND P2, PT, R99, UR4, PT ;  /* 0x0000000463007c0c */ /* 0x000fe2000bf46270 */
[----:B------:R-:W-:Y:S01]  /*2560*/  IMAD.IADD R76, R45, 0x1, R15 ;  /* 0x000000012d4c7824 */ /* 0x000fe200078e020f */
[----:B------:R-:W-:Y:S01]  /*2570*/  IADD3 R63, R43, R63, RZ ;  /* 0x0000003f2b3f7210 */ /* 0x000fe20007ffe0ff */
[----:B------:R-:W-:Y:S01]  /*2580*/  IMAD.IADD R75, R51, 0x1, R75 ;  /* 0x00000001334b7824 */ /* 0x000fe200078e024b */
[----:B------:R-:W-:Y:S01]  /*2590*/  LOP3.LUT R0, R0, 0x40, RZ, 0xc0, !PT ;  /* 0x0000004000007812 */ /* 0x000fe200078ec0ff */
[----:B------:R-:W-:-:S02]  /*25a0*/  IMAD.IADD R73, R80, 0x1, R77 ;  /* 0x0000000150497824 */ /* 0x000fc400078e024d */
[----:B------:R-:W-:Y:S02]  /*25b0*/  IMAD.IADD R69, R69, 0x1, R49 ;  /* 0x0000000145457824 */ /* 0x000fe400078e0231 */
[----:B------:R-:W-:Y:S02]  /*25c0*/  IMAD.IADD R68, R53, 0x1, R7 ;  /* 0x0000000135447824 */ /* 0x000fe400078e0207 */
[----:B------:R-:W-:Y:S02]  /*25d0*/  IMAD.IADD R66, R7, 0x1, R55 ;  /* 0x0000000107427824 */ /* 0x000fe400078e0237 */
[----:B------:R-:W-:Y:S02]  /*25e0*/  IMAD R67, R26, 0x200, R67 ;  /* 0x000002001a437824 */ /* 0x000fe400078e0243 */
[----:B--2---:R-:W-:Y:S01]  /*25f0*/  IMAD.IADD R65, R4, 0x1, R12 ;  /* 0x0000000104417824 */ /* 0x004fe200078e020c */
[----:B------:R-:W-:Y:S06]  /*2600*/  @!P6 BAR.SYNC.DEFER_BLOCKING 0x9, 0x100 ;  /* 0x024400000000eb1d */ /* 0x000fec0000010000 */
.L_x_4391:
[----:B------:R-:W0:Y:S01]  /*2610*/  LDC.64 R102, c[0x0][0x2d8] ;  /* 0x0000b600ff667b82 */ /* 0x000e220000000a00 */
[----:B------:R-:W-:Y:S01]  /*2620*/  VIADD R61, R61, 0xffffffff ;  /* 0xffffffff3d3d7836 */ /* 0x000fe20000000000 */
[----:B------:R-:W-:Y:S05]  /*2630*/  YIELD ;  /* 0x0000000000007946 */ /* 0x000fea0003800000 */
[----:B------:R-:W-:Y:S01]  /*2640*/  SHF.R.S32.HI R11, RZ, 0x1f, R61 ;  /* 0x0000001fff0b7819 */ /* 0x000fe2000001143d */
[----:B-1----:R-:W1:Y:S01]  /*2650*/  LDC R105, c[0x0][0x3d4] ;  /* 0x0000f500ff697b82 */ /* 0x002e620000000800 */
[-C--:B------:R-:W-:Y:S01]  /*2660*/  IMAD R5, R76, R61.reuse, RZ ;  /* 0x0000003d4c057224 */ /* 0x080fe200078e02ff */
[----:B------:R-:W-:Y:S01]  /*2670*/  BSSY B0, `(.L_x_4344) ;  /* 0x00002af000007945 */ /* 0x000fe20003800000 */
[----:B------:R-:W-:-:S04]  /*2680*/  IMAD.WIDE.U32 R106, R44, R61, RZ ;  /* 0x0000003d2c6a7225 */ /* 0x000fc800078e00ff */
[----:B------:R-:W-:Y:S01]  /*2690*/  IMAD R5, R11, R44, R5 ;  /* 0x0000002c0b057224 */ /* 0x000fe200078e0205 */
[CC--:B------:R-:W-:Y:S01]  /*26a0*/  IADD3 R4, P3, P4, R93.reuse, R106.reuse, R86 ;  /* 0x0000006a5d047210 */ /* 0x0c0fe20007c7e056 */
[C---:B------:R-:W-:Y:S01]  /*26b0*/  IMAD R108, R16.reuse, 0x1800, R77 ;  /* 0x00001800106c7824 */ /* 0x040fe200078e024d */
[----:B------:R-:W-:Y:S01]  /*26c0*/  IADD3 R6, P5, R93, R106, RZ ;  /* 0x0000006a5d067210 */ /* 0x000fe20007fbe0ff */
[----:B------:R-:W-:Y:S02]  /*26d0*/  IMAD.IADD R109, R107, 0x1, R5 ;  /* 0x000000016b6d7824 */ /* 0x000fe400078e0205 */
[----:B------:R-:W-:Y:S02]  /*26e0*/  IMAD R104, R16, 0x1800, R73 ;  /* 0x0000180010687824 */ /* 0x000fe400078e0249 */
[----:B------:R-:W-:Y:S01]  /*26f0*/  IMAD.X R7, R109, 0x1, R91, P5 ;  /* 0x000000016d077824 */ /* 0x000fe200028e065b */
[----:B------:R-:W-:Y:S01]  /*2700*/  IADD3.X R5, R91, R109, R88, P3, P4 ;  /* 0x0000006d5b057210 */ /* 0x000fe20001fe8458 */
[--C-:B------:R-:W-:Y:S01]  /*2710*/  IMAD R108, R108, 0x2, R23.reuse ;  /* 0x000000026c6c7824 */ /* 0x100fe200078e0217 */
[-C--:B0-----:R-:W-:Y:S01]  /*2720*/  LEA R12, P3, R4, R102.reuse, 0x1 ;  /* 0x00000066040c7211 */ /* 0x081fe200078608ff */
[----:B------:R-:W-:Y:S01]  /*2730*/  IMAD R104, R104, 0x2, R23 ;  /* 0x0000000268687824 */ /* 0x000fe200078e0217 */
[----:B------:R-:W-:-:S02]  /*2740*/  LEA R14, P5, R6, R102, 0x1 ;  /* 0x00000066060e7211 */ /* 0x000fc400078a08ff */
[-C--:B------:R-:W-:Y:S02]  /*2750*/  LEA.HI.X R13, R4, R103.reuse, R5, 0x1, P3 ;  /* 0x00000067040d7211 */ /* 0x080fe400018f0c05 */
[----:B-1----:R-:W-:Y:S02]  /*2760*/  ISETP.GE.AND P3, PT, R105, 0x1, PT ;  /* 0x000000016900780c */ /* 0x002fe40003f66270 */
[----:B------:R-:W-:Y:S02]  /*2770*/  ISETP.GT.AND P4, PT, R61, R30, PT ;  /* 0x0000001e3d00720c */ /* 0x000fe40003f84270 */
[----:B------:R-:W-:Y:S02]  /*2780*/  LEA.HI.X R15, R6, R103, R7, 0x1, P5 ;  /* 0x00000067060f7211 */ /* 0x000fe400028f0c07 */
[----:B------:R-:W-:-:S07]  /*2790*/  P2R R100, PR, RZ, 0x10 ;  /* 0x00000010ff647803 */ /* 0x000fce0000000000 */
        /* <DEDUP_REMOVED lines=43> */
.L_x_4348:
[----:B------:R-:W-:Y:S05]  /*2a50*/  BSYNC B1 ;  /* 0x0000000000017941 */ /* 0x000fea0003800000 */
.L_x_4347:
[----:B0-----:R-:W-:Y:S01]  /*2a60*/  VIADD R8, R18, 0x40 ;  /* 0x0000004012087836 */ /* 0x001fe20000000000 */
[----:B------:R-:W-:Y:S01]  /*2a70*/  BSSY B1, `(.L_x_4349) ;  /* 0x000001d000017945 */ /* 0x000fe20003800000 */
[----:B------:R-:W-:Y:S02]  /*2a80*/  CS2R R26, SRZ ;  /* 0x00000000001a7805 */ /* 0x000fe4000001ff00 */
[----:B-----5:R-:W-:Y:S01]  /*2a90*/  MOV R102, R32 ;  /* 0x0000002000667202 */ /* 0x020fe20000000f00 */
[----:B------:R-:W-:Y:S01]  /*2aa0*/  IMAD.MOV.U32 R103, RZ, RZ, R33 ;  /* 0x000000ffff677224 */ /* 0x000fe200078e0021 */
[----:B------:R-:W-:Y:S02]  /*2ab0*/  ISETP.GE.AND P5, PT, R8, R101, PT ;  /* 0x000000650800720c */ /* 0x000fe40003fa6270 */
[----:B------:R-:W-:Y:S02]  /*2ac0*/  CS2R R8, SRZ ;  /* 0x0000000000087805 */ /* 0x000fe4000001ff00 */
[----:B------:R-:W-:-:S09]  /*2ad0*/  CS2R R24, SRZ ;  /* 0x0000000000187805 */ /* 0x000fd2000001ff00 */
        /* <DEDUP_REMOVED lines=22> */
.L_x_4350:
[----:B------:R-:W-:Y:S05]  /*2c40*/  BSYNC B1 ;  /* 0x0000000000017941 */ /* 0x000fea0003800000 */
.L_x_4349:
        /* <DEDUP_REMOVED lines=23> */
[----:B------:R-:W-:-:S04]  /*2dc0*/  PRMT R106, R106, 0x5410, R7 ;  /* 0x000054106a6a7816 */ /* 0x000fc80000000007 */
[----:B------:R-:W-:Y:S01]  /*2dd0*/  PRMT R103, R4, 0x5410, R5 ;  /* 0x0000541004677816 */ /* 0x000fe20000000005 */
[----:B------:R-:W-:Y:S06]  /*2de0*/  @!P3 BRA `(.L_x_4351) ;  /* 0x000000000004b947 */ /* 0x000fec0003800000 */
[----:B------:R-:W-:Y:S01]  /*2df0*/  BPT.TRAP 0x1 ;  /* 0x000000040000795c */ /* 0x000fe20000300000 */
.L_x_4351:
[----:B------:R-:W-:Y:S01]  /*2e00*/  IMAD R90, R16, 0x8, R17 ;  /* 0x00000008105a7824 */ /* 0x000fe200078e0211 */
[----:B------:R-:W-:Y:S01]  /*2e10*/  SHF.L.U32 R111, R22, 0x1f, RZ ;  /* 0x0000001f166f7819 */ /* 0x000fe200000006ff */
[----:B------:R-:W-:Y:S03]  /*2e20*/  BSSY B1, `(.L_x_4352) ;  /* 0x0000003000017945 */ /* 0x000fe60003800000 */
[----:B------:R-:W0:Y:S02]  /*2e30*/  SYNCS.PHASECHK.TRANS64.TRYWAIT P6, [R90+URZ+0x32490], R111 ;  /* 0x0324906f5a0075a7 */ /* 0x000e2400080c017f */
[----:B0-----:R-:W-:Y:S05]  /*2e40*/  @!P6 BRA `(.L_x_4353) ;  /* 0x000001880060e947 */ /* 0x001fea0003800000 */
.L_x_4593:
[----:B------:R-:W-:Y:S05]  /*2e50*/  BSYNC B1 ;  /* 0x0000000000017941 */ /* 0x000fea0003800000 */
.L_x_4352:
        /* <DEDUP_REMOVED lines=49> */
.L_x_4359:
[----:B------:R-:W-:Y:S05]  /*3170*/  BSYNC B3 ;  /* 0x0000000000037941 */ /* 0x000fea0003800000 */
.L_x_4358:
[----:B--2---:R1:W-:Y:S02]  /*3180*/  STG.E.128 desc[UR52][R14.64], R4 ;  /* 0x000000040e007986 */ /* 0x0043e4000c101d34 */
.L_x_4357:
[----:B------:R-:W-:Y:S05]  /*3190*/  BSYNC B2 ;  /* 0x0000000000027941 */ /* 0x000fea0003800000 */
.L_x_4356:
[----:B------:R-:W-:Y:S05]  /*31a0*/  @P2 BRA `(.L_x_4355) ;  /* 0x0000000000c02947 */ /* 0x000fea0003800000 */
[----:B-1----:R1:W2:Y:S01]  /*31b0*/  LDS.128 R4, [R104] ;  /* 0x0000000068047984 */ /* 0x0022a20000000c00 */
[----:B------:R-:W-:Y:S01]  /*31c0*/  VIADD R36, R40, 0x10 ;  /* 0x0000001028247836 */ /* 0x000fe20000000000 */
[----:B------:R-:W-:Y:S04]  /*31d0*/  BSSY B2, `(.L_x_4360) ;  /* 0x000002c000027945 */ /* 0x000fe80003800000 */
[----:B------:R-:W-:-:S13]  /*31e0*/  ISETP.GE.AND P4, PT, R36, R105, PT ;  /* 0x000000692400720c */ /* 0x000fda0003f86270 */
        /* <DEDUP_REMOVED lines=17> */
[-C--:B------:R-:W-:Y:S01]  /*3300*/  FFMA.FTZ R110, R5, R34.reuse, -R110 ;  /* 0x00000022056e7223 */ /* 0x080fe2000001086e */
        /* <DEDUP_REMOVED lines=24> */
.L_x_4361:
[----:B------:R-:W-:Y:S05]  /*3490*/  BSYNC B2 ;  /* 0x0000000000027941 */ /* 0x000fea0003800000 */
.L_x_4360:
[----:B--2---:R2:W-:Y:S02]  /*34a0*/  STG.E.128 desc[UR52][R14.64+0x40], R4 ;  /* 0x000040040e007986 */ /* 0x0045e4000c101d34 */
.L_x_4355:
[----:B------:R-:W-:Y:S05]  /*34b0*/  BSYNC B1 ;  /* 0x0000000000017941 */ /* 0x000fea0003800000 */
.L_x_4354:
        /* <DEDUP_REMOVED lines=48> */
.L_x_4366:
[----:B------:R-:W-:Y:S05]  /*37c0*/  BSYNC B2 ;  /* 0x0000000000027941 */ /* 0x000fea0003800000 */
.L_x_4365:
[----:B--2---:R3:W-:Y:S02]  /*37d0*/  STG.E.128 desc[UR52][R12.64], R4 ;  /* 0x000000040c007986 */ /* 0x0047e4000c101d34 */
.L_x_4364:
[----:B------:R-:W-:Y:S05]  /*37e0*/  BSYNC B1 ;  /* 0x0000000000017941 */ /* 0x000fea0003800000 */
.L_x_4363:
        /* <DEDUP_REMOVED lines=47> */
.L_x_4368:
[----:B------:R-:W-:Y:S05]  /*3ae0*/  BSYNC B1 ;  /* 0x0000000000017941 */ /* 0x000fea0003800000 */
.L_x_4367:
[----:B--2---:R1:W-:Y:S01]  /*3af0*/  STG.E.128 desc[UR52][R12.64+0x40], R4 ;  /* 0x000040040c007986 */ /* 0x0043e2000c101d34 */
[----:B------:R-:W-:Y:S05]  /*3b00*/  BRA `(.L_x_4362) ;  /* 0x0000001400947947 */ /* 0x000fea0003800000 */
.L_x_4346:
[----:B------:R-:W-:Y:S02]  /*3b10*/  IADD3 R5, R18, 0x40, RZ ;  /* 0x0000004012057810 */ /* 0x000fe40007ffe0ff */
[----:B------:R-:W-:Y:S02]  /*3b20*/  CS2R R14, SRZ ;  /* 0x00000000000e7805 */ /* 0x000fe4000001ff00 */
[----:B------:R-:W-:Y:S02]  /*3b30*/  CS2R R12, SRZ ;  /* 0x00000000000c7805 */ /* 0x000fe4000001ff00 */
[----:B------:R-:W-:Y:S02]  /*3b40*/  CS2R R26, SRZ ;  /* 0x00000000001a7805 */ /* 0x000fe4000001ff00 */
[----:B------:R-:W-:Y:S02]  /*3b50*/  ISETP.GE.AND P3, PT, R5, R101, PT ;  /* 0x000000650500720c */ /* 0x000fe40003f66270 */
[----:B------:R-:W-:-:S02]  /*3b60*/  CS2R R24, SRZ ;  /* 0x0000000000187805 */ /* 0x000fc4000001ff00 */
        /* <DEDUP_REMOVED lines=33> */
[----:B--2---:R-:W-:Y:S01]  /*3d80*/  IMAD.MOV.U32 R32, RZ, RZ, R14 ;  /* 0x000000ffff207224 */ /* 0x004fe200078e000e */
[----:B---3--:R-:W-:Y:S01]  /*3d90*/  MOV R35, R13 ;  /* 0x0000000d00237202 */ /* 0x008fe20000000f00 */
[----:B------:R-:W-:Y:S02]  /*3da0*/  IMAD.MOV.U32 R34, RZ, RZ, R12 ;  /* 0x000000ffff227224 */ /* 0x000fe400078e000c */
[----:B------:R-:W-:Y:S01]  /*3db0*/  IMAD.MOV.U32 R33, RZ, RZ, R15 ;  /* 0x000000ffff217224 */ /* 0x000fe200078e000f */
[----:B------:R-:W-:Y:S02]  /*3dc0*/  PRMT R122, R35, 0x7610, R122 ;  /* 0x00007610237a7816 */ /* 0x000fe4000000007a */
[----:B------:R-:W-:-:S02]  /*3dd0*/  PRMT R132, R32, 0x5410, R34 ;  /* 0x0000541020847816 */ /* 0x000fc40000000022 */
[----:B------:R-:W-:Y:S01]  /*3de0*/  PRMT R125, R33, 0x7610, R125 ;  /* 0x00007610217d7816 */ /* 0x000fe2000000007d */
[----:B----4-:R-:W-:Y:S02]  /*3df0*/  IMAD.MOV.U32 R32, RZ, RZ, R26 ;  /* 0x000000ffff207224 */ /* 0x010fe400078e001a */
[----:B------:R-:W-:Y:S02]  /*3e00*/  IMAD.MOV.U32 R34, RZ, RZ, R24 ;  /* 0x000000ffff227224 */ /* 0x000fe400078e0018 */
[----:B------:R-:W-:Y:S02]  /*3e10*/  IMAD.MOV.U32 R35, RZ, RZ, R25 ;  /* 0x000000ffff237224 */ /* 0x000fe400078e0019 */
[----:B------:R-:W-:Y:S01]  /*3e20*/  IMAD.MOV.U32 R33, RZ, RZ, R27 ;  /* 0x000000ffff217224 */ /* 0x000fe200078e001b */
[----:B------:R-:W-:Y:S02]  /*3e30*/  PRMT R133, R32, 0x5410, R34 ;  /* 0x0000541020857816 */ /* 0x000fe40000000022 */
[----:B------:R-:W-:-:S02]  /*3e40*/  PRMT R122, R122, 0x5410, R35 ;  /* 0x000054107a7a7816 */ /* 0x000fc40000000023 */
[----:B------:R-:W-:Y:S01]  /*3e50*/  PRMT R125, R125, 0x5410, R33 ;  /* 0x000054107d7d7816 */ /* 0x000fe20000000021 */
[----:B-----5:R-:W-:Y:S01]  /*3e60*/  IMAD.MOV.U32 R32, RZ, RZ, R6 ;  /* 0x000000ffff207224 */ /* 0x020fe200078e0006 */
[----:B------:R-:W-:Y:S01]  /*3e70*/  MOV R33, R7 ;  /* 0x0000000700217202 */ /* 0x000fe20000000f00 */
[----:B------:R-:W-:Y:S02]  /*3e80*/  IMAD.MOV.U32 R34, RZ, RZ, R4 ;  /* 0x000000ffff227224 */ /* 0x000fe400078e0004 */
[----:B------:R-:W-:Y:S01]  /*3e90*/  IMAD.MOV.U32 R35, RZ, RZ, R5 ;  /* 0x000000ffff237224 */ /* 0x000fe200078e0005 */
[----:B------:R-:W-:Y:S01]  /*3ea0*/  PRMT R117, R32, 0x5410, R33 ;  /* 0x0000541020757816 */ /* 0x000fe20000000021 */
[----:B------:R-:W-:-:S03]  /*3eb0*/  IMAD.MOV.U32 R32, RZ, RZ, R10 ;  /* 0x000000ffff207224 */ /* 0x000fc600078e000a */
        /* <DEDUP_REMOVED lines=8> */
.L_x_4369:
        /* <DEDUP_REMOVED lines=9> */
.L_x_4594:
[----:B------:R-:W-:Y:S05]  /*3fd0*/  BSYNC B1 ;  /* 0x0000000000017941 */ /* 0x000fea0003800000 */
.L_x_4370:
[----:B------:R-:W-:Y:S01]  /*3fe0*/  ISETP.GE.OR P5, PT, R18, R101, P1 ;  /* 0x000000651200720c */ /* 0x000fe20000fa6670 */
[----:B------:R-:W-:-:S12]  /*3ff0*/  BSSY B1, `(.L_x_4372) ;  /* 0x000007c000017945 */ /* 0x000fd80003800000 */
[----:B------:R-:W-:Y:S05]  /*4000*/  @P5 BRA `(.L_x_4373) ;  /* 0x0000000400e85947 */ /* 0x000fea0003800000 */
[----:B------:R-:W1:Y:S01]  /*4010*/  S2R R34, SR_TID.X ;  /* 0x0000000000227919 */ /* 0x000e620000002100 */
        /* <DEDUP_REMOVED lines=12> */
[----:B------:R-:W-:-:S03]  /*40e0*/  IMAD R32, R32, 0x2, R17 ;  /* 0x0000000220207824 */ /* 0x000fc600078e0211 */
[----:B------:R-:W-:-:S04]  /*40f0*/  SHF.L.U32 R116, R33, 0x3, RZ ;  /* 0x0000000321747819 */ /* 0x000fc800000006ff */
[----:B------:R-:W-:Y:S01]  /*4100*/  LOP3.LUT R33, R87, 0x38, R116, 0xf8, !PT ;  /* 0x0000003857217812 */ /* 0x000fe200078ef874 */
[----:B-1----:R-:W-:-:S03]  /*4110*/  VIADD R35, R34, 0xffffff80 ;  /* 0xffffff8022237836 */ /* 0x002fc60000000000 */
[----:B------:R-:W-:Y:S02]  /*4120*/  LOP3.LUT R33, R33, R82, RZ, 0x3c, !PT ;  /* 0x0000005221217212 */ /* 0x000fe400078e3cff */
[----:B------:R-:W-:-:S04]  /*4130*/  SHF.R.S32.HI R34, RZ, 0x1f, R35 ;  /* 0x0000001fff227819 */ /* 0x000fc80000011423 */
[----:B------:R-:W-:-:S04]  /*4140*/  LEA.HI R34, R34, R35, RZ, 0x5 ;  /* 0x0000002322227211 */ /* 0x000fc800078f28ff */
[----:B------:R-:W-:-:S05]  /*4150*/  SHF.R.S32.HI R34, RZ, 0x5, R34 ;  /* 0x00000005ff227819 */ /* 0x000fca0000011422 */
        /* <DEDUP_REMOVED lines=26> */
[-C--:B------:R-:W-:Y:S01]  /*4300*/  FFMA.FTZ R122, R13, R14.reuse, R122 ;  /* 0x0000000e0d7a7223 */ /* 0x080fe2000001007a */
[----:B------:R-:W-:Y:S01]  /*4310*/  FFMA.FTZ R121, R12, R14, -R25 ;  /* 0x0000000e0c797223 */ /* 0x000fe20000010819 */
[----:B------:R-:W-:-:S02]  /*4320*/  HADD2.F32 R13, -RZ, R39.H0_H0 ;  /* 0x20000027ff0d7230 */ /* 0x000fc40000004100 */
[-C--:B------:R-:W-:Y:S01]  /*4330*/  FFMA.FTZ R37, R37, R24.reuse, R26 ;  /* 0x0000001825257223 */ /* 0x080fe2000001001a */
[----:B------:R-:W-:Y:S02]  /*4340*/  HADD2.F32 R39, -RZ, R39.H1_H1 ;  /* 0x30000027ff277230 */ /* 0x000fe40000004100 */
[----:B------:R-:W-:Y:S01]  /*4350*/  FFMA.FTZ R124, R33, R24, -R124 ;  /* 0x00000018217c7223 */ /* 0x000fe2000001087c */
[----:B------:R-:W-:Y:S02]  /*4360*/  HADD2.F32 R12, -RZ, R35.H0_H0 ;  /* 0x20000023ff0c7230 */ /* 0x000fe40000004100 */
[----:B------:R-:W-:Y:S01]  /*4370*/  HADD2.F32 R26, -RZ, R27.H0_H0 ;  /* 0x2000001bff1a7230 */ /* 0x000fe20000004100 */
[----:B------:R-:W-:Y:S01]  /*4380*/  F2FP.F16.F32.PACK_AB R37, R37, R122 ;  /* 0x0000007a2525723e */ /* 0x000fe200000000ff */
[----:B------:R-:W-:Y:S01]  /*4390*/  HADD2.F32 R15, -RZ, R125.H1_H1 ;  /* 0x3000007dff0f7230 */ /* 0x000fe20000004100 */
[----:B------:R-:W-:Y:S01]  /*43a0*/  F2FP.F16.F32.PACK_AB R121, R124, R121 ;  /* 0x000000797c79723e */ /* 0x000fe200000000ff */
[----:B------:R-:W-:-:S02]  /*43b0*/  HADD2.F32 R35, -RZ, R35.H1_H1 ;  /* 0x30000023ff237230 */ /* 0x000fc40000004100 */
[-C--:B------:R-:W-:Y:S01]  /*43c0*/  FMUL.FTZ R128, R39, R26.reuse ;  /* 0x0000001a27807220 */ /* 0x080fe20000410000 */
[----:B------:R-:W-:Y:S02]  /*43d0*/  HADD2.F32 R14, -RZ, R125.H0_H0 ;  /* 0x2000007dff0e7230 */ /* 0x000fe40000004100 */
        /* <DEDUP_REMOVED lines=17> */
[----:B------:R-:W-:-:S02]  /*44f0*/  HADD2.F32 R14, -RZ, R132.H1_H1 ;  /* 0x30000084ff0e7230 */ /* 0x000fc40000004100 */
[-C--:B------:R-:W-:Y:S01]  /*4500*/  FMUL.FTZ R33, R36, R25.reuse ;  /* 0x0000001924217220 */ /* 0x080fe20000410000 */
[----:B------:R-:W-:Y:S02]  /*4510*/  HADD2.F32 R15, -RZ, R131.H0_H0 ;  /* 0x20000083ff0f7230 */ /* 0x000fe40000004100 */
[----:B------:R-:W-:Y:S01]  /*4520*/  FMUL.FTZ R25, R32, R25 ;  /* 0x0000001920197220 */ /* 0x000fe20000410000 */
[-C--:B------:R-:W-:Y:S01]  /*4530*/  FFMA.FTZ R26, R13, R14.reuse, R24 ;  /* 0x0000000e0d1a7223 */ /* 0x080fe20000010018 */
[----:B------:R-:W-:Y:S01]  /*4540*/  FFMA.FTZ R27, R12, R14, -R27 ;  /* 0x0000000e0c1b7223 */ /* 0x000fe2000001081b */
[-C--:B------:R-:W-:Y:S01]  /*4550*/  FFMA.FTZ R32, R32, R15.reuse, -R33 ;  /* 0x0000000f20207223 */ /* 0x080fe20000010821 */
[----:B------:R-:W-:Y:S01]  /*4560*/  FFMA.FTZ R33, R36, R15, R25 ;  /* 0x0000000f24217223 */ /* 0x000fe20000010019 */
[----:B------:R-:W-:Y:S02]  /*4570*/  HADD2.F32 R13, -RZ, R38.H0_H0 ;  /* 0x20000026ff0d7230 */ /* 0x000fe40000004100 */
[----:B------:R-:W-:Y:S01]  /*4580*/  HADD2.F32 R24, -RZ, R133.H0_H0 ;  /* 0x20000085ff187230 */ /* 0x000fe20000004100 */
[----:B------:R-:W-:Y:S01]  /*4590*/  F2FP.F16.F32.PACK_AB R32, R32, R27 ;  /* 0x0000001b2020723e */ /* 0x000fe200000000ff */
        /* <DEDUP_REMOVED lines=11> */
[----:B------:R-:W-:-:S02]  /*4650*/  IMAD.MOV.U32 R33, RZ, RZ, R121 ;  /* 0x000000ffff217224 */ /* 0x000fc400078e0079 */
[-C--:B------:R-:W-:Y:S01]  /*4660*/  FFMA.FTZ R35, R12, R14.reuse, -R35 ;  /* 0x0000000e0c237223 */ /* 0x080fe20000010823 */
[----:B------:R-:W-:Y:S01]  /*4670*/  FFMA.FTZ R24, R13, R14, R24 ;  /* 0x0000000e0d187223 */ /* 0x000fe20000010018 */
[-C--:B------:R-:W-:Y:S01]  /*4680*/  FFMA.FTZ R34, R34, R15.reuse, -R39 ;  /* 0x0000000f22227223 */ /* 0x080fe20000010827 */
[----:B------:R-:W-:Y:S01]  /*4690*/  FFMA.FTZ R25, R38, R15, R25 ;  /* 0x0000000f26197223 */ /* 0x000fe20000010019 */
[----:B------:R-:W-:-:S03]  /*46a0*/  F2FP.F16.F32.PACK_AB R39, R125, R126 ;  /* 0x0000007e7d27723e */ /* 0x000fc600000000ff */
[----:B------:R-:W-:Y:S01]  /*46b0*/  F2FP.F16.F32.PACK_AB R34, R34, R35 ;  /* 0x000000232222723e */ /* 0x000fe200000000ff */
[----:B------:R-:W-:Y:S01]  /*46c0*/  IMAD.MOV.U32 R35, RZ, RZ, R123 ;  /* 0x000000ffff237224 */ /* 0x000fe200078e007b */
[----:B------:R-:W-:-:S07]  /*46d0*/  F2FP.F16.F32.PACK_AB R38, R25, R24 ;  /* 0x000000181926723e */ /* 0x000fce00000000ff */
.L_x_4375:
[----:B------:R-:W-:Y:S05]  /*46e0*/  BSYNC B2 ;  /* 0x0000000000027941 */ /* 0x000fea0003800000 */
.L_x_4374:
        /* <DEDUP_REMOVED lines=12> */
.L_x_4373:
[----:B------:R-:W-:Y:S05]  /*47b0*/  BSYNC B1 ;  /* 0x0000000000017941 */ /* 0x000fea0003800000 */
.L_x_4372:
[----:B-1----:R-:W-:Y:S01]  /*47c0*/  IADD3 R13, R18, 0x40, RZ ;  /* 0x00000040120d7810 */ /* 0x002fe20007ffe0ff */
[----:B--2---:R-:W-:-:S03]  /*47d0*/  IMAD R12, R81, R104, RZ ;  /* 0x00000068510c7224 */ /* 0x004fc600078e02ff */
[C---:B------:R-:W-:Y:S01]  /*47e0*/  ISETP.GE.OR P5, PT, R13.reuse, R101, P1 ;  /* 0x000000650d00720c */ /* 0x040fe20000fa6670 */
[----:B------:R-:W-:-:S04]  /*47f0*/  IMAD.WIDE.U32 R106, R13, R104, R106 ;  /* 0x000000680d6a7225 */ /* 0x000fc800078e006a */
[----:B------:R-:W-:-:S08]  /*4800*/  IMAD R105, R13, R105, R12 ;  /* 0x000000690d697224 */ /* 0x000fd000078e020c */
[----:B------:R-:W-:Y:S05]  /*4810*/  @P5 BRA `(.L_x_4362) ;  /* 0x0000000800505947 */ /* 0x000fea0003800000 */
[----:B------:R-:W2:Y:S01]  /*4820*/  LDL R14, [R1+0x3c] ;  /* 0x00003c00010e7983 */ /* 0x000ea20000100800 */
[----:B------:R-:W-:Y:S01]  /*4830*/  IMAD.IADD R34, R107, 0x1, R105 ;  /* 0x000000016b227824 */ /* 0x000fe200078e0269 */
[----:B------:R-:W-:Y:S01]  /*4840*/  IADD3 R12, P5, P6, R28, R106, R71 ;  /* 0x0000006a1c0c7210 */ /* 0x000fe20007ebe047 */
[----:B------:R-:W-:Y:S01]  /*4850*/  VIADD R15, R18, 0x40 ;  /* 0x00000040120f7836 */ /* 0x000fe20000000000 */
[----:B------:R-:W-:Y:S01]  /*4860*/  SEL R115, R78, R115, !P0 ;  /* 0x000000734e737207 */ /* 0x000fe20004000000 */
[----:B------:R-:W-:Y:S01]  /*4870*/  VIADD R24, R18, 0x40 ;  /* 0x0000004012187836 */ /* 0x000fe20000000000 */
[----:B------:R-:W-:Y:S01]  /*4880*/  IADD3.X R13, R95, R34, R64, P5, P6 ;  /* 0x000000225f0d7210 */ /* 0x000fe20002fec440 */
[----:B------:R-:W-:Y:S01]  /*4890*/  IMAD.SHL.U32 R15, R15, 0x40, RZ ;  /* 0x000000400f0f7824 */ /* 0x000fe200078e00ff */
[----:B------:R-:W-:Y:S01]  /*48a0*/  LEA R32, P5, R12, R102, 0x1 ;  /* 0x000000660c207211 */ /* 0x000fe200078a08ff */
[----:B------:R-:W-:Y:S01]  /*48b0*/  IMAD.SHL.U32 R24, R24, 0x40, RZ ;  /* 0x0000004018187824 */ /* 0x000fe200078e00ff */
[----:B------:R-:W-:Y:S02]  /*48c0*/  BSSY B1, `(.L_x_4376) ;  /* 0x0000065000017945 */ /* 0x000fe40003800000 */
[----:B------:R-:W-:-:S02]  /*48d0*/  LEA.HI.X R33, R12, R103, R13, 0x1, P5 ;  /* 0x000000670c217211 */ /* 0x000fc400028f0c0d */
[----:B------:R-:W-:Y:S02]  /*48e0*/  SHF.R.S32.HI R12, RZ, 0x1f, R115 ;  /* 0x0000001fff0c7819 */ /* 0x000fe40000011473 */
[----:B------:R-:W-:Y:S02]  /*48f0*/  LOP3.LUT R15, R15, 0x1c0, RZ, 0xc0, !PT ;  /* 0x000001c00f0f7812 */ /* 0x000fe400078ec0ff */
[----:B------:R-:W-:Y:S02]  /*4900*/  LEA.HI R115, R12, R115, RZ, 0x4 ;  /* 0x000000730c737211 */ /* 0x000fe400078f20ff */
[----:B------:R-:W-:Y:S02]  /*4910*/  LOP3.LUT R24, R24, 0x1c0, RZ, 0xc0, !PT ;  /* 0x000001c018187812 */ /* 0x000fe400078ec0ff */
[----:B------:R-:W-:Y:S02]  /*4920*/  LEA.HI.SX32 R35, R115, R72, 0x1c ;  /* 0x0000004873237211 */ /* 0x000fe400078fe2ff */
[----:B------:R-:W-:-:S02]  /*4930*/  SHF.R.U32.HI R15, RZ, 0x3, R15 ;  /* 0x00000003ff0f7819 */ /* 0x000fc4000001160f */
[----:B------:R-:W-:-:S04]  /*4940*/  SHF.L.U32 R35, R35, 0x3, RZ ;  /* 0x0000000323237819 */ /* 0x000fc800000006ff */
[----:B------:R-:W-:-:S04]  /*4950*/  LOP3.LUT R12, R24, 0x38, R35, 0xf8, !PT ;  /* 0x00000038180c7812 */ /* 0x000fc800078ef823 */
[----:B------:R-:W-:-:S05]  /*4960*/  LOP3.LUT R12, R12, R15, RZ, 0x3c, !PT ;  /* 0x0000000f0c0c7212 */ /* 0x000fca00078e3cff */
[----:B--2---:R-:W-:Y:S02]  /*4970*/  IMAD.IADD R13, R14, 0x1, R12 ;  /* 0x000000010e0d7824 */ /* 0x004fe400078e020c */
        /* <DEDUP_REMOVED lines=33> */
[----:B------:R-:W-:Y:S02]  /*4b90*/  HADD2.F32 R5, -RZ, R27.H0_H0 ;  /* 0x2000001bff057230 */ /* 0x000fe40000004100 */
        /* <DEDUP_REMOVED lines=55> */
.L_x_4377:
[----:B------:R-:W-:Y:S05]  /*4f10*/  BSYNC B1 ;  /* 0x0000000000017941 */ /* 0x000fea0003800000 */
.L_x_4376:
        /* <DEDUP_REMOVED lines=10> */
.L_x_4345:
[----:B------:R-:W-:-:S13]  /*4fc0*/  ISETP.NE.AND P3, PT, R232, 0x3, PT ;  /* 0x00000003e800780c */ /* 0x000fda0003f65270 */
[----:B------:R-:W-:Y:S05]  /*4fd0*/  @!P3 BRA `(.L_x_4378) ;  /* 0x000000000004b947 */ /* 0x000fea0003800000 */
[----:B------:R-:W-:Y:S01]  /*4fe0*/  BPT.TRAP 0x1 ;  /* 0x000000040000795c */ /* 0x000fe20000300000 */
.L_x_4378:
[----:B------:R-:W-:Y:S01]  /*4ff0*/  LEA R90, R16, R17, 0x3 ;  /* 0x00000011105a7211 */ /* 0x000fe200078e18ff */
[----:B------:R-:W-:Y:S01]  /*5000*/  IMAD R101, R61, -0x60, R60 ;  /* 0xffffffa03d657824 */ /* 0x000fe200078e023c */
[----:B------:R-:W-:Y:S01]  /*5010*/  SHF.L.U32 R111, R22, 0x1f, RZ ;  /* 0x0000001f166f7819 */ /* 0x000fe200000006ff */
[----:B------:R-:W-:Y:S03]  /*5020*/  BSSY B1, `(.L_x_4379) ;  /* 0x0000004000017945 */ /* 0x000fe60003800000 */
[----:B------:R-:W0:Y:S01]  /*5030*/  SYNCS.PHASECHK.TRANS64.TRYWAIT P4, [R90+URZ+0x32490], R111 ;  /* 0x0324906f5a0075a7 */ /* 0x000e22000808017f */
[----:B------:R-:W-:Y:S01]  /*5040*/  VIMNMX R101, R101, 0x60, PT ;  /* 0x0000006065657848 */ /* 0x000fe20003fe0100 */
[----:B0-----:R-:W-:Y:S06]  /*5050*/  @!P4 BRA `(.L_x_4380) ;  /* 0x000001680004c947 */ /* 0x001fec0003800000 */
.L_x_4595:
[----:B------:R-:W-:Y:S05]  /*5060*/  BSYNC B1 ;  /* 0x0000000000017941 */ /* 0x000fea0003800000 */
.L_x_4379:
[CC--:B------:R-:W-:Y:S01]  /*5070*/  ISETP.GE.AND P5, PT, R18.reuse, R101.reuse, PT ;  /* 0x000000651200720c */ /* 0x0c0fe20003fa6270 */
[----:B------:R-:W-:Y:S01]  /*5080*/  VIADD R4, R18, 0x40 ;  /* 0x0000004012047836 */ /* 0x000fe20000000000 */
[----:B------:R-:W-:Y:S04]  /*5090*/  BSSY B1, `(.L_x_4381) ;  /* 0x0000007000017945 */ /* 0x000fe80003800000 */
[----:B------:R-:W-:-:S07]  /*50a0*/  ISETP.GE.AND P4, PT, R4, R101, PT ;  /* 0x000000650400720c */ /* 0x000fce0003f86270 */
[----:B------:R-:W-:Y:S06]  /*50b0*/  @P5 BRA `(.L_x_4382) ;  /* 0x0000000000105947 */ /* 0x000fec0003800000 */
[----:B------:R-:W1:Y:S04]  /*50c0*/  @!P1 LDS.128 R4, [R108] ;  /* 0x000000006c049984 */ /* 0x000e680000000c00 */
[----:B------:R-:W2:Y:S04]  /*50d0*/  @!P2 LDS.128 R8, [R104] ;  /* 0x000000006808a984 */ /* 0x000ea80000000c00 */
[----:B-1----:R1:W-:Y:S04]  /*50e0*/  @!P1 STG.E.128 desc[UR52][R14.64], R4 ;  /* 0x000000040e009986 */ /* 0x0023e8000c101d34 */
[----:B--2---:R1:W-:Y:S02]  /*50f0*/  @!P2 STG.E.128 desc[UR52][R14.64+0x40], R8 ;  /* 0x000040080e00a986 */ /* 0x0043e4000c101d34 */
.L_x_4382:
[----:B------:R-:W-:Y:S05]  /*5100*/  BSYNC B1 ;  /* 0x0000000000017941 */ /* 0x000fea0003800000 */
.L_x_4381:
[----:B------:R-:W-:Y:S05]  /*5110*/  @P4 BRA `(.L_x_4362) ;  /* 0x0000000000104947 */ /* 0x000fea0003800000 */
[----:B-1----:R-:W1:Y:S04]  /*5120*/  @!P1 LDS.128 R4, [R108+0x2000] ;  /* 0x002000006c049984 */ /* 0x002e680000000c00 */
[----:B------:R-:W2:Y:S04]  /*5130*/  @!P2 LDS.128 R8, [R104+0x2000] ;  /* 0x002000006808a984 */ /* 0x000ea80000000c00 */
[----:B-1----:R3:W-:Y:S04]  /*5140*/  @!P1 STG.E.128 desc[UR52][R12.64], R4 ;  /* 0x000000040c009986 */ /* 0x0027e8000c101d34 */
[----:B--2---:R3:W-:Y:S02]  /*5150*/  @!P2 STG.E.128 desc[UR52][R12.64+0x40], R8 ;  /* 0x000040080c00a986 */ /* 0x0047e4000c101d34 */
.L_x_4362:
[----:B------:R-:W-:Y:S05]  /*5160*/  BSYNC B0 ;  /* 0x0000000000007941 */ /* 0x000fea0003800000 */
.L_x_4344:
        /* <DEDUP_REMOVED lines=17> */
.L_x_4384:
[----:B------:R-:W-:Y:S05]  /*5280*/  BSYNC B0 ;  /* 0x0000000000007941 */ /* 0x000fea0003800000 */
.L_x_4383:
[----:B------:R-:W2:Y:S01]  /*5290*/  SYNCS.PHASECHK.TRANS64.TRYWAIT P3, [R90+URZ+0x324b0], R111 ;  /* 0x0324b06f5a0075a7 */ /* 0x000ea2000806017f */
[----:B------:R-:W-:Y:S01]  /*52a0*/  ULDC UR42, c[0x0][0x310] ;  /* 0x0000c400002a7ab9 */ /* 0x000fe20000000800 */
[----:B------:R-:W-:Y:S01]  /*52b0*/  ULDC.64 UR38, c[0x0][0x318] ;  /* 0x0000c60000267ab9 */ /* 0x000fe20000000a00 */
[----:B------:R-:W-:Y:S01]  /*52c0*/  ULDC.64 UR36, c[0x0][0x308] ;  /* 0x0000c20000247ab9 */ /* 0x000fe20000000a00 */
[----:B------:R-:W-:Y:S01]  /*52d0*/  BSSY B0, `(.L_x_4385) ;  /* 0x0000003000007945 */ /* 0x000fe20003800000 */
[----:B------:R-:W-:-:S03]  /*52e0*/  IMAD R5, R16, 0x6000, R77 ;  /* 0x0000600010057824 */ /* 0x000fc600078e024d */
[----:B--2---:R-:W-:Y:S05]  /*52f0*/  @!P3 BRA `(.L_x_4386) ;  /* 0x000001640070b947 */ /* 0x004fea0003800000 */
.L_x_4596:
[----:B------:R-:W-:Y:S05]  /*5300*/  BSYNC B0 ;  /* 0x0000000000007941 */ /* 0x000fea0003800000 */
.L_x_4385:
[----:B------:R-:W-:Y:S01]  /*5310*/  ISETP.GE.AND P3, PT, R18, R101, PT ;  /* 0x000000651200720c */ /* 0x000fe20003f66270 */
[----:B------:R-:W-:Y:S01]  /*5320*/  IMAD.IADD R7, R80, 0x1, R5 ;  /* 0x0000000150077824 */ /* 0x000fe200078e0205 */
[----:B------:R-:W-:Y:S01]  /*5330*/  BSSY B0, `(.L_x_4387) ;  /* 0x0000025000007945 */ /* 0x000fe20003800000 */
[----:B------:R-:W-:Y:S02]  /*5340*/  IMAD R36, R5, 0x2, R62 ;  /* 0x0000000205247824 */ /* 0x000fe400078e023e */
[----:B----4-:R-:W-:-:S04]  /*5350*/  IMAD.WIDE R32, R61, 0x60, R58 ;  /* 0x000000603d207825 */ /* 0x010fc800078e023a */
[----:B------:R-:W-:-:S04]  /*5360*/  IMAD R37, R7, 0x2, R62 ;  /* 0x0000000207257824 */ /* 0x000fc800078e023e */
[----:B------:R-:W-:Y:S05]  /*5370*/  @P3 BRA `(.L_x_4388) ;  /* 0x0000000000803947 */ /* 0x000fea0003800000 */
[----:B-1----:R-:W-:Y:S01]  /*5380*/  MOV R4, R42 ;  /* 0x0000002a00047202 */ /* 0x002fe20000000f00 */
        /* <DEDUP_REMOVED lines=31> */
.L_x_4388:
[----:B------:R-:W-:Y:S05]  /*5580*/  BSYNC B0 ;  /* 0x0000000000007941 */ /* 0x000fea0003800000 */
.L_x_4387:
[----:B-1----:R-:W-:Y:S01]  /*5590*/  VIADD R4, R18, 0x40 ;  /* 0x0000004012047836 */ /* 0x002fe20000000000 */
[----:B------:R-:W-:Y:S04]  /*55a0*/  BSSY B0, `(.L_x_4389) ;  /* 0x0000025000007945 */ /* 0x000fe80003800000 */
[----:B------:R-:W-:-:S13]  /*55b0*/  ISETP.GE.AND P3, PT, R4, R101, PT ;  /* 0x000000650400720c */ /* 0x000fda0003f66270 */
        /* <DEDUP_REMOVED lines=35> */
.L_x_4390:
[----:B------:R-:W-:Y:S05]  /*57f0*/  BSYNC B0 ;  /* 0x0000000000007941 */ /* 0x000fea0003800000 */
.L_x_4389:
        /* <DEDUP_REMOVED lines=9> */
[----:B0-2---:R-:W-:-:S03]  /*5890*/  @!P4 VIADD R90, R90, 0x324c0 ;  /* 0x000324c05a5ac836 */ /* 0x005fc60000000000 */
        /* <DEDUP_REMOVED lines=12> */
.L_x_4339:
[----:B------:R-:W-:Y:S01]  /*5960*/  ISETP.GE.AND P2, PT, R210, 0x1, PT ;  /* 0x00000001d200780c */ /* 0x000fe20003f46270 */
[----:B------:R-:W-:Y:S01]  /*5970*/  IMAD.MOV.U32 R3, RZ, RZ, RZ ;  /* 0x000000ffff037224 */ /* 0x000fe200078e00ff */
[----:B------:R-:W-:Y:S02]  /*5980*/  PLOP3.LUT P1, PT, PT, PT, PT, 0x80, 0x0 ;  /* 0x000000000000781c */ /* 0x000fe40003f2f070 */
[----:B------:R-:W-:Y:S01]  /*5990*/  CS2R R4, SRZ ;  /* 0x0000000000047805 */ /* 0x000fe2000001ff00 */
[----:B------:R-:W-:Y:S01]  /*59a0*/  IMAD.MOV.U32 R0, RZ, RZ, RZ ;  /* 0x000000ffff007224 */ /* 0x000fe200078e00ff */
        /* <DEDUP_REMOVED lines=30> */
[----:B----4-:R-:W-:Y:S02]  /*5b90*/  CS2R R78, SRZ ;  /* 0x00000000004e7805 */ /* 0x010fe4000001ff00 */
        /* <DEDUP_REMOVED lines=26> */
[----:B---3--:R-:W-:-:S02]  /*5d40*/  CS2R R34, SRZ ;  /* 0x0000000000227805 */ /* 0x008fc4000001ff00 */
[----:B------:R-:W-:Y:S02]  /*5d50*/  CS2R R36, SRZ ;  /* 0x0000000000247805 */ /* 0x000fe4000001ff00 */
[----:B------:R-:W-:Y:S02]  /*5d60*/  CS2R R158, SRZ ;  /* 0x00000000009e7805 */ /* 0x000fe4000001ff00 */
[----:B-1----:R-:W-:Y:S02]  /*5d70*/  CS2R R32, SRZ ;  /* 0x0000000000207805 */ /* 0x002fe4000001ff00 */
[----:B--2---:R-:W-:Y:S02]  /*5d80*/  CS2R R26, SRZ ;  /* 0x00000000001a7805 */ /* 0x004fe4000001ff00 */
[----:B------:R-:W-:Y:S01]  /*5d90*/  CS2R R28, SRZ ;  /* 0x00000000001c7805 */ /* 0x000fe2000001ff00 */
[----:B------:R-:W-:Y:S06]  /*5da0*/  @P0 BRA `(.L_x_4392) ;  /* 0x00000000000c0947 */ /* 0x000fec0003800000 */
[----:B------:R-:W1:Y:S01]  /*5db0*/  FENCE.VIEW.ASYNC.G ;  /* 0x00000000000073c6 */ /* 0x000e620000000100 */
[----:B------:R-:W-:Y:S05]  /*5dc0*/  WARPSYNC.ALL ;  /* 0x0000000000007948 */ /* 0x000fea0003800000 */
[----:B-1----:R-:W-:Y:S06]  /*5dd0*/  BAR.ARV 0xc, 0x120 ;  /* 0x0304800000007b1d */ /* 0x002fec0000002000 */
.L_x_4392:
        /* <DEDUP_REMOVED lines=10> */
.L_x_4599:
[----:B-12---:R-:W-:Y:S01]  /*5e80*/  LEA.HI R0, R14, R14, RZ, 0x1 ;  /* 0x0000000e0e007211 */ /* 0x006fe200078f08ff */
[----:B------:R-:W-:Y:S01]  /*5e90*/  VIADD R26, R17, 0x18400 ;  /* 0x00018400111a7836 */ /* 0x000fe20000000000 */
[----:B------:R-:W-:Y:S01]  /*5ea0*/  BSSY B6, `(.L_x_4395) ;  /* 0x000001d000067945 */ /* 0x000fe20003800000 */
[----:B------:R-:W-:Y:S01]  /*5eb0*/  IMAD.MOV.U32 R219, RZ, RZ, 0x40000040 ;  /* 0x40000040ffdb7424 */ /* 0x000fe200078e00ff */
[----:B------:R-:W-:Y:S02]  /*5ec0*/  LOP3.LUT R3, R0, 0x7fffe, RZ, 0xc0, !PT ;  /* 0x0007fffe00037812 */ /* 0x000fe400078ec0ff */
[----:B------:R-:W-:-:S03]  /*5ed0*/  LOP3.LUT P0, RZ, R26, 0x1bf, RZ, 0xc0, !PT ;  /* 0x000001bf1aff7812 */ /* 0x000fc6000780c0ff */
[----:B------:R-:W-:-:S04]  /*5ee0*/  IMAD.IADD R3, R14, 0x1, -R3 ;  /* 0x000000010e037824 */ /* 0x000fc800078e0a03 */
[----:B------:R-:W-:-:S05]  /*5ef0*/  IMAD R3, R3, 0x2000, R26 ;  /* 0x0000200003037824 */ /* 0x000fca00078e021a */
[----:B------:R-:W-:Y:S02]  /*5f00*/  SHF.R.U32.HI R0, RZ, 0x4, R3 ;  /* 0x00000004ff007819 */ /* 0x000fe40000011603 */
[----:B------:R-:W-:Y:S02]  /*5f10*/  IADD3 R3, R3, 0xa000, RZ ;  /* 0x0000a00003037810 */ /* 0x000fe40007ffe0ff */
[----:B------:R-:W-:Y:S02]  /*5f20*/  LOP3.LUT R0, R0, 0x3fff, RZ, 0xc0, !PT ;  /* 0x00003fff00007812 */ /* 0x000fe400078ec0ff */
[----:B------:R-:W-:Y:S02]  /*5f30*/  SHF.R.U32.HI R3, RZ, 0x4, R3 ;  /* 0x00000004ff037819 */ /* 0x000fe40000011603 */
[----:B------:R-:W-:Y:S02]  /*5f40*/  LOP3.LUT R218, R0, 0x10000, RZ, 0xfc, !PT ;  /* 0x0001000000da7812 */ /* 0x000fe400078efcff */
        /* <DEDUP_REMOVED lines=10> */
[----:B0-----:R-:W-:Y:S01]  /*5ff0*/  MOV R10, UR4 ;  /* 0x00000004000a7c02 */ /* 0x001fe20008000f00 */
[----:B------:R-:W-:Y:S02]  /*6000*/  IMAD.U32 R7, RZ, RZ, UR7 ;  /* 0x00000007ff077e24 */ /* 0x000fe4000f8e00ff */
[----:B------:R-:W-:-:S02]  /*6010*/  IMAD.U32 R11, RZ, RZ, UR5 ;  /* 0x00000005ff0b7e24 */ /* 0x000fc4000f8e00ff */
[----:B------:R-:W-:Y:S02]  /*6020*/  IMAD.MOV.U32 R8, RZ, RZ, 0x70 ;  /* 0x00000070ff087424 */ /* 0x000fe400078e00ff */
[----:B------:R-:W-:Y:S02]  /*6030*/  IMAD.MOV.U32 R12, RZ, RZ, 0x1 ;  /* 0x00000001ff0c7424 */ /* 0x000fe400078e00ff */
[----:B-1----:R-:W-:-:S07]  /*6040*/  IMAD.MOV.U32 R13, RZ, RZ, RZ ;  /* 0x000000ffff0d7224 */ /* 0x002fce00078e00ff */
[----:B------:R-:W-:-:S07]  /*6050*/  LEPC R20, `(.L_x_4396) ;  /* 0x000000001014794e */ /* 0x000fce0000000000 */
[----:B--2--5:R-:W-:Y:S05]  /*6060*/  CALL.ABS.NOINC R14 ;  /* 0x000000000e007343 */ /* 0x024fea0003c00000 */
.L_x_4396:
[----:B------:R-:W-:Y:S05]  /*6070*/  BSYNC B6 ;  /* 0x0000000000067941 */ /* 0x000fea0003800000 */
.L_x_4395:
[----:B------:R-:W-:Y:S02]  /*6080*/  ULDC UR4, c[0x0][0x3d4] ;  /* 0x0000f50000047ab9 */ /* 0x000fe40000000800 */
[----:B------:R-:W-:-:S13]  /*6090*/  ISETP.LT.AND P0, PT, RZ, UR4, PT ;  /* 0x00000004ff007c0c */ /* 0x000fda000bf01270 */
        /* <DEDUP_REMOVED lines=11> */
.L_x_4400:
[----:B--2---:R2:W3:Y:S02]  /*6150*/  SYNCS.PHASECHK.TRANS64.TRYWAIT P0, [R17+URZ+0x32400], R0 ;  /* 0x03240000110075a7 */ /* 0x0044e4000800017f */
[----:B---3--:R-:W-:Y:S05]  /*6160*/  @!P0 NANOSLEEP.SYNCS 0x989680 ;  /* 0x009896800000895d */ /* 0x008fea0003900000 */
[----:B------:R-:W3:Y:S02]  /*6170*/  @!P0 SYNCS.PHASECHK.TRANS64 P0, [R17+URZ+0x32400], R0 ;  /* 0x03240000110085a7 */ /* 0x000ee4000800007f */
[----:B---3--:R-:W-:Y:S05]  /*6180*/  @!P0 BRA `(.L_x_4400) ;  /* 0xfffffffc00f08947 */ /* 0x008fea000383ffff */
.L_x_4399:
[----:B------:R-:W-:Y:S05]  /*6190*/  BSYNC B0 ;  /* 0x0000000000007941 */ /* 0x000fea0003800000 */
.L_x_4398:
[----:B------:R-:W-:Y:S05]  /*61a0*/  BRA `(.L_x_4401) ;  /* 0x0000002c00f07947 */ /* 0x000fea0003800000 */
.L_x_4397:
[----:B------:R-:W1:Y:S01]  /*61b0*/  S2R R0, SR_TID.X ;  /* 0x0000000000007919 */ /* 0x000e620000002100 */
[----:B------:R-:W2:Y:S01]  /*61c0*/  LDC.64 R12, c[0x0][0x3d8] ;  /* 0x0000f600ff0c7b82 */ /* 0x000ea20000000a00 */
[----:B-----5:R-:W-:Y:S01]  /*61d0*/  SHF.R.S32.HI R3, RZ, 0x1f, R31 ;  /* 0x0000001fff037819 */ /* 0x020fe2000001141f */
[----:B------:R-:W-:Y:S01]  /*61e0*/  BSSY B6, `(.L_x_4402) ;  /* 0x000003a000067945 */ /* 0x000fe20003800000 */
[----:B------:R-:W-:Y:S02]  /*61f0*/  SHF.R.S32.HI R7, RZ, 0x1f, R18 ;  /* 0x0000001fff077819 */ /* 0x000fe40000011412 */
[----:B------:R-:W-:-:S03]  /*6200*/  LOP3.LUT P0, RZ, R26, 0x3ff, RZ, 0xc0, !PT ;  /* 0x000003ff1aff7812 */ /* 0x000fc6000780c0ff */
[----:B------:R-:W3:Y:S01]  /*6210*/  LDC.64 R14, c[0x0][0x3e8] ;  /* 0x0000fa00ff0e7b82 */ /* 0x000ee20000000a00 */
[-C--:B--2---:R-:W-:Y:S01]  /*6220*/  IMAD R5, R7, R12.reuse, RZ ;  /* 0x0000000c07057224 */ /* 0x084fe200078e02ff */
[C---:B------:R-:W-:Y:S01]  /*6230*/  SHF.L.U64.HI R57, R12.reuse, 0x6, R13 ;  /* 0x000000060c397819 */ /* 0x040fe2000001020d */
[----:B------:R-:W-:Y:S01]  /*6240*/  IMAD.WIDE.U32 R44, R31, R12, RZ ;  /* 0x0000000c1f2c7225 */ /* 0x000fe200078e00ff */
[----:B------:R-:W-:-:S03]  /*6250*/  SHF.L.U32 R56, R12, 0x6, RZ ;  /* 0x000000060c387819 */ /* 0x000fc600000006ff */
[----:B------:R-:W-:Y:S01]  /*6260*/  IMAD R27, R18, R13, R5 ;  /* 0x0000000d121b7224 */ /* 0x000fe200078e0205 */
[----:B-1----:R-:W-:Y:S01]  /*6270*/  IADD3 R0, R0, -0x80, RZ ;  /* 0xffffff8000007810 */ /* 0x002fe20007ffe0ff */
[-C--:B---3--:R-:W-:Y:S01]  /*6280*/  IMAD R4, R3, R14.reuse, RZ ;  /* 0x0000000e03047224 */ /* 0x088fe200078e02ff */
[----:B------:R-:W-:Y:S01]  /*6290*/  SHF.L.U64.HI R58, R14, 0x6, R15 ;  /* 0x000000060e3a7819 */ /* 0x000fe2000001020f */
[----:B------:R-:W-:Y:S01]  /*62a0*/  IMAD.WIDE.U32 R42, R31, R14, RZ ;  /* 0x0000000e1f2a7225 */ /* 0x000fe200078e00ff */
[----:B------:R-:W-:-:S03]  /*62b0*/  SHF.R.S32.HI R30, RZ, 0x1f, R0 ;  /* 0x0000001fff1e7819 */ /* 0x000fc60000011400 */
[----:B------:R-:W-:Y:S01]  /*62c0*/  IMAD R49, R31, R15, R4 ;  /* 0x0000000f1f317224 */ /* 0x000fe200078e0204 */
[----:B------:R-:W-:Y:S01]  /*62d0*/  LEA.HI R30, R30, R0, RZ, 0x2 ;  /* 0x000000001e1e7211 */ /* 0x000fe200078f10ff */
[----:B------:R-:W-:Y:S02]  /*62e0*/  IMAD.SHL.U32 R59, R14, 0x40, RZ ;  /* 0x000000400e3b7824 */ /* 0x000fe400078e00ff */
[----:B------:R-:W-:Y:S01]  /*62f0*/  IMAD.IADD R49, R49, 0x1, R43 ;  /* 0x0000000131317824 */ /* 0x000fe200078e022b */
[----:B------:R-:W-:-:S05]  /*6300*/  LOP3.LUT R30, R30, 0xfffffffc, RZ, 0xc0, !PT ;  /* 0xfffffffc1e1e7812 */ /* 0x000fca00078ec0ff */
[----:B------:R-:W-:Y:S02]  /*6310*/  IMAD.IADD R30, R0, 0x1, -R30 ;  /* 0x00000001001e7824 */ /* 0x000fe400078e0a1e */
[----:B------:R-:W-:Y:S02]  /*6320*/  IMAD R0, R3, R12, RZ ;  /* 0x0000000c03007224 */ /* 0x000fe400078e02ff */
[C---:B------:R-:W-:Y:S02]  /*6330*/  IMAD.SHL.U32 R24, R30.reuse, 0x4, RZ ;  /* 0x000000041e187824 */ /* 0x040fe400078e00ff */
[----:B------:R-:W-:Y:S02]  /*6340*/  IMAD.SHL.U32 R40, R30, 0x8, RZ ;  /* 0x000000081e287824 */ /* 0x000fe400078e00ff */
[----:B------:R-:W-:Y:S01]  /*6350*/  IMAD R3, R7, R14, RZ ;  /* 0x0000000e07037224 */ /* 0x000fe200078e02ff */
[----:B------:R-:W-:Y:S01]  /*6360*/  SHF.R.S32.HI R25, RZ, 0x1f, R24 ;  /* 0x0000001fff197819 */ /* 0x000fe20000011418 */
[----:B------:R-:W-:Y:S01]  /*6370*/  IMAD R47, R31, R13, R0 ;  /* 0x0000000d1f2f7224 */ /* 0x000fe200078e0200 */
[----:B------:R-:W-:Y:S01]  /*6380*/  SHF.R.S32.HI R41, RZ, 0x1f, R40 ;  /* 0x0000001fff297819 */ /* 0x000fe20000011428 */
[----:B------:R-:W-:-:S02]  /*6390*/  IMAD R3, R18, R15, R3 ;  /* 0x0000000f12037224 */ /* 0x000fc400078e0203 */
[----:B------:R-:W-:-:S04]  /*63a0*/  IMAD.WIDE.U32 R4, R18, R12, R24 ;  /* 0x0000000c12047225 */ /* 0x000fc800078e0018 */
[----:B------:R-:W-:Y:S01]  /*63b0*/  IMAD.WIDE.U32 R8, R18, R12, R40 ;  /* 0x0000000c12087225 */ /* 0x000fe200078e0028 */
[----:B------:R-:W-:-:S03]  /*63c0*/  IADD3 R46, P1, R4, R44, RZ ;  /* 0x0000002c042e7210 */ /* 0x000fc60007f3e0ff */
[----:B------:R-:W-:Y:S01]  /*63d0*/  IMAD.WIDE.U32 R6, R18, R14, R24 ;  /* 0x0000000e12067225 */ /* 0x000fe200078e0018 */
[----:B------:R-:W-:-:S03]  /*63e0*/  IADD3 R26, P3, R8, R44, RZ ;  /* 0x0000002c081a7210 */ /* 0x000fc60007f7e0ff */
[----:B0-----:R-:W-:Y:S01]  /*63f0*/  IMAD.WIDE.U32 R10, R18, R14, R40 ;  /* 0x0000000e120a7225 */ /* 0x001fe200078e0028 */
[----:B------:R-:W-:-:S03]  /*6400*/  IADD3 R50, P2, R6, R42, RZ ;  /* 0x0000002a06327210 */ /* 0x000fc60007f5e0ff */
[----:B------:R-:W-:Y:S01]  /*6410*/  IMAD.IADD R47, R47, 0x1, R45 ;  /* 0x000000012f2f7824 */ /* 0x000fe200078e022d */
[----:B------:R-:W-:Y:S02]  /*6420*/  IADD3 R28, P4, R10, R42, RZ ;  /* 0x0000002a0a1c7210 */ /* 0x000fe40007f9e0ff */
[----:B------:R-:W-:Y:S02]  /*6430*/  IADD3.X R51, R49, R7, R3, P2, !PT ;  /* 0x0000000731337210 */ /* 0x000fe400017fe403 */
[C---:B------:R-:W-:Y:S02]  /*6440*/  IADD3.X R48, R47.reuse, R5, R27, P1, !PT ;  /* 0x000000052f307210 */ /* 0x040fe40000ffe41b */
[----:B------:R-:W-:Y:S02]  /*6450*/  IADD3.X R27, R47, R27, R9, P3, !PT ;  /* 0x0000001b2f1b7210 */ /* 0x000fe40001ffe409 */
        /* <DEDUP_REMOVED lines=18> */
.L_x_4403:
[----:B------:R-:W-:Y:S05]  /*6580*/  BSYNC B6 ;  /* 0x0000000000067941 */ /* 0x000fea0003800000 */
.L_x_4402:
[----:B------:R-:W2:Y:S01]  /*6590*/  LDL R20, [R1+0x14] ;  /* 0x0000140001147983 */ /* 0x000ea20000100800 */
[----:B------:R-:W0:Y:S01]  /*65a0*/  LDC.64 R6, c[0x0][0x3d8] ;  /* 0x0000f600ff067b82 */ /* 0x000e220000000a00 */
[----:B------:R-:W-:Y:S02]  /*65b0*/  ULDC.U8 UR4, c[0x0][0x3f0] ;  /* 0x0000fc0000047ab9 */ /* 0x000fe40000000000 */
[----:B------:R-:W3:Y:S05]  /*65c0*/  LDL R21, [R1+0x20] ;  /* 0x0000200001157983 */ /* 0x000eea0000100800 */
[----:B------:R-:W1:Y:S01]  /*65d0*/  LDC.64 R4, c[0x0][0x3e8] ;  /* 0x0000fa00ff047b82 */ /* 0x000e620000000a00 */
[----:B------:R-:W-:Y:S01]  /*65e0*/  ISETP.NE.AND P0, PT, RZ, UR4, PT ;  /* 0x00000004ff007c0c */ /* 0x000fe2000bf05270 */
[----:B------:R-:W-:Y:S01]  /*65f0*/  BSSY B0, `(.L_x_4404) ;  /* 0x00002af000007945 */ /* 0x000fe20003800000 */
[----:B--2---:R-:W-:Y:S01]  /*6600*/  SHF.R.S32.HI R3, RZ, 0x1f, R20 ;  /* 0x0000001fff037819 */ /* 0x004fe20000011414 */
[----:B0-----:R-:W-:-:S04]  /*6610*/  IMAD.WIDE.U32 R8, R20, R6, RZ ;  /* 0x0000000614087225 */ /* 0x001fc800078e00ff */
[C---:B------:R-:W-:Y:S02]  /*6620*/  IMAD R0, R3.reuse, R6, RZ ;  /* 0x0000000603007224 */ /* 0x040fe400078e02ff */
[-C--:B-1----:R-:W-:Y:S02]  /*6630*/  IMAD R12, R3, R4.reuse, RZ ;  /* 0x00000004030c7224 */ /* 0x082fe400078e02ff */
[C---:B------:R-:W-:Y:S02]  /*6640*/  IMAD R3, R20.reuse, R7, R0 ;  /* 0x0000000714037224 */ /* 0x040fe400078e0200 */
[----:B------:R-:W-:-:S04]  /*6650*/  IMAD.WIDE.U32 R10, R20, R4, RZ ;  /* 0x00000004140a7225 */ /* 0x000fc800078e00ff */
[C---:B------:R-:W-:Y:S02]  /*6660*/  IMAD R13, R20.reuse, R5, R12 ;  /* 0x00000005140d7224 */ /* 0x040fe400078e020c */
[----:B------:R-:W-:Y:S02]  /*6670*/  IMAD.IADD R9, R9, 0x1, R3 ;  /* 0x0000000109097824 */ /* 0x000fe400078e0203 */
[----:B---3--:R-:W-:Y:S01]  /*6680*/  IMAD R0, R20, -0x80, R21 ;  /* 0xffffff8014007824 */ /* 0x008fe200078e0215 */
[----:B------:R-:W-:Y:S01]  /*6690*/  IADD3 R3, R11, R13, RZ ;  /* 0x0000000d0b037210 */ /* 0x000fe20007ffe0ff */
[C---:B------:R-:W-:Y:S01]  /*66a0*/  IMAD.SHL.U32 R53, R8.reuse, 0x80, RZ ;  /* 0x0000008008357824 */ /* 0x040fe200078e00ff */
[----:B------:R-:W-:Y:S01]  /*66b0*/  SHF.L.U64.HI R52, R8, 0x7, R9 ;  /* 0x0000000708347819 */ /* 0x000fe20000010209 */
[C---:B------:R-:W-:Y:S01]  /*66c0*/  IMAD.SHL.U32 R55, R10.reuse, 0x80, RZ ;  /* 0x000000800a377824 */ /* 0x040fe200078e00ff */
[----:B------:R-:W-:Y:S02]  /*66d0*/  SHF.L.U64.HI R54, R10, 0x7, R3 ;  /* 0x000000070a367819 */ /* 0x000fe40000010203 */
[----:B------:R-:W-:Y:S01]  /*66e0*/  VIMNMX R9, R0, 0x80, PT ;  /* 0x0000008000097848 */ /* 0x000fe20003fe0100 */
[----:B------:R-:W-:Y:S06]  /*66f0*/  @!P0 BRA `(.L_x_4405) ;  /* 0x0000001400688947 */ /* 0x000fec0003800000 */
[----:B------:R-:W0:Y:S01]  /*6700*/  LDC R0, c[0x0][0x428] ;  /* 0x00010a00ff007b82 */ /* 0x000e220000000800 */
[----:B------:R-:W-:Y:S01]  /*6710*/  ISETP.GE.AND P0, PT, R18, R9, PT ;  /* 0x000000091200720c */ /* 0x000fe20003f06270 */
[----:B------:R-:W-:Y:S01]  /*6720*/  BSSY B1, `(.L_x_4406) ;  /* 0x000002e000017945 */ /* 0x000fe20003800000 */
[----:B------:R-:W-:Y:S01]  /*6730*/  MOV R10, R44 ;  /* 0x0000002c000a7202 */ /* 0x000fe20000000f00 */
        /* <DEDUP_REMOVED lines=9> */
[----:B0-----:R-:W-:Y:S01]  /*67d0*/  ISETP.NE.AND P2, PT, R0, 0x1, PT ;  /* 0x000000010000780c */ /* 0x001fe20003f45270 */
[----:B------:R-:W-:Y:S02]  /*67e0*/  IMAD R0, R20, 0x80, R18 ;  /* 0x0000008014007824 */ /* 0x000fe400078e0212 */
[----:B------:R-:W-:Y:S02]  /*67f0*/  VIADD R20, R18, 0x40 ;  /* 0x0000004012147836 */ /* 0x000fe40000000000 */
[----:B------:R-:W-:Y:S01]  /*6800*/  IMAD R3, R30, 0x40, R0 ;  /* 0x000000401e037824 */ /* 0x000fe200078e0200 */
[----:B------:R-:W-:-:S02]  /*6810*/  CS2R R30, SRZ ;  /* 0x00000000001e7805 */ /* 0x000fc4000001ff00 */
[----:B------:R-:W-:Y:S02]  /*6820*/  ISETP.GE.AND P1, PT, R20, R9, PT ;  /* 0x000000091400720c */ /* 0x000fe40003f26270 */
[----:B------:R-:W-:-:S03]  /*6830*/  CS2R R20, SRZ ;  /* 0x0000000000147805 */ /* 0x000fc6000001ff00 */
[----:B------:R-:W0:Y:S08]  /*6840*/  @P2 LDC R8, c[0x0][0x42c] ;  /* 0x00010b00ff082b82 */ /* 0x000e300000000800 */
[----:B------:R-:W1:Y:S01]  /*6850*/  @P2 LDC R15, c[0x0][0x430] ;  /* 0x00010c00ff0f2b82 */ /* 0x000e620000000800 */
[----:B0-----:R-:W-:-:S05]  /*6860*/  @P2 IMAD.HI.U32 R0, R3, R8, RZ ;  /* 0x0000000803002227 */ /* 0x001fca00078e00ff */
[----:B-1----:R-:W-:-:S04]  /*6870*/  @P2 SHF.R.U32.HI R3, RZ, R15, R0 ;  /* 0x0000000fff032219 */ /* 0x002fc80000011600 */
[----:B------:R-:W-:Y:S01]  /*6880*/  SHF.R.S32.HI R43, RZ, 0x1f, R3 ;  /* 0x0000001fff2b7819 */ /* 0x000fe20000011403 */
[----:B------:R-:W-:Y:S06]  /*6890*/  @P0 BRA `(.L_x_4407) ;  /* 0x0000000000580947 */ /* 0x000fec0003800000 */
[----:B------:R-:W-:Y:S01]  /*68a0*/  IADD3 R9, P2, R53, R46, RZ ;  /* 0x0000002e35097210 */ /* 0x000fe20007f5e0ff */
[C---:B------:R-:W-:Y:S01]  /*68b0*/  VIADD R0, R24.reuse, 0x10 ;  /* 0x0000001018007836 */ /* 0x040fe20000000000 */
[----:B------:R-:W-:Y:S01]  /*68c0*/  ULDC UR4, c[0x0][0x3d4] ;  /* 0x0000f50000047ab9 */ /* 0x000fe20000000800 */
[----:B------:R-:W-:Y:S01]  /*68d0*/  ULDC.64 UR6, c[0x0][0x3c8] ;  /* 0x0000f20000067ab9 */ /* 0x000fe20000000a00 */
[----:B------:R-:W-:Y:S01]  /*68e0*/  ISETP.GE.AND P5, PT, R24, UR4, PT ;  /* 0x0000000418007c0c */ /* 0x000fe2000bfa6270 */
[----:B------:R-:W-:Y:S01]  /*68f0*/  IMAD.X R14, R52, 0x1, R48, P2 ;  /* 0x00000001340e7824 */ /* 0x000fe200010e0630 */
[----:B------:R-:W-:Y:S02]  /*6900*/  LEA R8, P3, R9, UR6, 0x1 ;  /* 0x0000000609087c11 */ /* 0x000fe4000f8608ff */
[----:B------:R-:W-:Y:S02]  /*6910*/  CS2R R38, SRZ ;  /* 0x0000000000267805 */ /* 0x000fe4000001ff00 */
[----:B------:R-:W-:Y:S01]  /*6920*/  ISETP.GE.AND P2, PT, R0, UR4, PT ;  /* 0x0000000400007c0c */ /* 0x000fe2000bf46270 */
[----:B------:R-:W-:Y:S01]  /*6930*/  ULDC.64 UR4, c[0x0][0x3e0] ;  /* 0x0000f80000047ab9 */ /* 0x000fe20000000a00 */
[----:B------:R-:W-:-:S02]  /*6940*/  IADD3 R0, P4, R55, R50, RZ ;  /* 0x0000003237007210 */ /* 0x000fc40007f9e0ff */
[----:B------:R-:W-:Y:S02]  /*6950*/  CS2R R34, SRZ ;  /* 0x0000000000227805 */ /* 0x000fe4000001ff00 */
[----:B------:R-:W-:Y:S02]  /*6960*/  LEA.HI.X R9, R9, UR7, R14, 0x1, P3 ;  /* 0x0000000709097c11 */ /* 0x000fe400098f0c0e */
[----:B------:R-:W-:Y:S02]  /*6970*/  CS2R R36, SRZ ;  /* 0x0000000000247805 */ /* 0x000fe4000001ff00 */
[----:B------:R-:W-:Y:S02]  /*6980*/  IADD3.X R15, R54, R51, RZ, P4, !PT ;  /* 0x00000033360f7210 */ /* 0x000fe400027fe4ff */
[----:B------:R-:W-:Y:S02]  /*6990*/  CS2R R32, SRZ ;  /* 0x0000000000207805 */ /* 0x000fe4000001ff00 */
[C---:B------:R-:W-:Y:S01]  /*69a0*/  LEA R14, P3, R0.reuse, UR4, 0x1 ;  /* 0x00000004000e7c11 */ /* 0x040fe2000f8608ff */
[----:B------:R0:W5:Y:S03]  /*69b0*/  @!P5 LDG.E.64 R38, desc[UR52][R8.64] ;  /* 0x000000340826d981 */ /* 0x000166000c1e1b00 */
[----:B------:R-:W-:Y:S01]  /*69c0*/  LEA.HI.X R15, R0, UR5, R15, 0x1, P3 ;  /* 0x00000005000f7c11 */ /* 0x000fe200098f0c0f */
[----:B------:R0:W5:Y:S04]  /*69d0*/  @!P2 LDG.E.64 R34, desc[UR52][R8.64+0x20] ;  /* 0x000020340822a981 */ /* 0x000168000c1e1b00 */
[----:B------:R0:W5:Y:S04]  /*69e0*/  @!P5 LDG.E.64 R36, desc[UR52][R14.64] ;  /* 0x000000340e24d981 */ /* 0x000168000c1e1b00 */
[----:B------:R0:W5:Y:S02]  /*69f0*/  @!P2 LDG.E.64 R32, desc[UR52][R14.64+0x20] ;  /* 0x000020340e20a981 */ /* 0x000164000c1e1b00 */
.L_x_4407:
[----:B------:R-:W-:Y:S05]  /*6a00*/  BSYNC B1 ;  /* 0x0000000000017941 */ /* 0x000fea0003800000 */
.L_x_4406:
        /* <DEDUP_REMOVED lines=14> */
[C---:B------:R-:W-:Y:S02]  /*6af0*/  LEA R8, P2, R9.reuse, UR6, 0x1 ;  /* 0x0000000609087c11 */ /* 0x040fe4000f8408ff */
[----:B------:R-:W-:Y:S02]  /*6b00*/  CS2R R28, SRZ ;  /* 0x00000000001c7805 */ /* 0x000fe4000001ff00 */
[----:B------:R-:W-:Y:S02]  /*6b10*/  LEA R14, P3, R0, UR4, 0x1 ;  /* 0x00000004000e7c11 */ /* 0x000fe4000f8608ff */
[----:B------:R-:W-:Y:S02]  /*6b20*/  LEA.HI.X R9, R9, UR7, R20, 0x1, P2 ;  /* 0x0000000709097c11 */ /* 0x000fe400090f0c14 */
[----:B------:R-:W-:-:S02]  /*6b30*/  CS2R R20, SRZ ;  /* 0x0000000000147805 */ /* 0x000fc4000001ff00 */
[----:B------:R-:W-:Y:S01]  /*6b40*/  LEA.HI.X R15, R0, UR5, R15, 0x1, P3 ;  /* 0x00000005000f7c11 */ /* 0x000fe200098f0c0f */
[----:B------:R1:W5:Y:S04]  /*6b50*/  @!P4 LDG.E.64 R30, desc[UR52][R8.64] ;  /* 0x00000034081ec981 */ /* 0x000368000c1e1b00 */
[----:B------:R1:W5:Y:S04]  /*6b60*/  @!P5 LDG.E.64 R26, desc[UR52][R8.64+0x20] ;  /* 0x00002034081ad981 */ /* 0x000368000c1e1b00 */
[----:B------:R1:W5:Y:S04]  /*6b70*/  @!P4 LDG.E.64 R28, desc[UR52][R14.64] ;  /* 0x000000340e1cc981 */ /* 0x000368000c1e1b00 */
[----:B------:R1:W5:Y:S02]  /*6b80*/  @!P5 LDG.E.64 R20, desc[UR52][R14.64+0x20] ;  /* 0x000020340e14d981 */ /* 0x000364000c1e1b00 */
.L_x_4409:
[----:B------:R-:W-:Y:S05]  /*6b90*/  BSYNC B1 ;  /* 0x0000000000017941 */ /* 0x000fea0003800000 */
.L_x_4408:
[----:B------:R-:W2:Y:S04]  /*6ba0*/  LDL R48, [R1+0x68] ;  /* 0x0000680001307983 */ /* 0x000ea80000100800 */
[----:B01----:R-:W3:Y:S01]  /*6bb0*/  LDL R14, [R1+0x60] ;  /* 0x00006000010e7983 */ /* 0x003ee20000100800 */
[C---:B------:R-:W-:Y:S01]  /*6bc0*/  IMAD.WIDE.U32 R10, R3.reuse, R6, R10 ;  /* 0x00000006030a7225 */ /* 0x040fe200078e000a */
[----:B------:R-:W-:Y:S01]  /*6bd0*/  ULDC.64 UR4, c[0x0][0x3c8] ;  /* 0x0000f20000047ab9 */ /* 0x000fe20000000a00 */
[----:B------:R-:W-:Y:S02]  /*6be0*/  ULDC.64 UR6, c[0x0][0x3e0] ;  /* 0x0000f80000067ab9 */ /* 0x000fe40000000a00 */
[----:B------:R-:W-:-:S04]  /*6bf0*/  IMAD.WIDE.U32 R12, R3, R4, R12 ;  /* 0x00000004030c7225 */ /* 0x000fc800078e000c */
[C---:B------:R-:W-:Y:S02]  /*6c00*/  IMAD R6, R43.reuse, R6, RZ ;  /* 0x000000062b067224 */ /* 0x040fe400078e02ff */
[----:B------:R-:W-:Y:S02]  /*6c10*/  IMAD R4, R43, R4, RZ ;  /* 0x000000042b047224 */ /* 0x000fe400078e02ff */
[C---:B------:R-:W-:Y:S02]  /*6c20*/  IMAD R7, R3.reuse, R7, R6 ;  /* 0x0000000703077224 */ /* 0x040fe400078e0206 */
[----:B------:R-:W-:Y:S01]  /*6c30*/  IMAD R3, R3, R5, R4 ;  /* 0x0000000503037224 */ /* 0x000fe200078e0204 */
[----:B------:R-:W-:Y:S01]  /*6c40*/  LEA R4, P2, R10, UR4, 0x1 ;  /* 0x000000040a047c11 */ /* 0x000fe2000f8408ff */
[----:B------:R-:W-:Y:S02]  /*6c50*/  IMAD.IADD R5, R11, 0x1, R7 ;  /* 0x000000010b057824 */ /* 0x000fe400078e0207 */
[----:B------:R-:W-:Y:S01]  /*6c60*/  IMAD.IADD R3, R13, 0x1, R3 ;  /* 0x000000010d037824 */ /* 0x000fe200078e0203 */
[----:B------:R-:W-:-:S02]  /*6c70*/  UMOV UR4, 0xffffffff ;  /* 0xffffffff00047882 */ /* 0x000fc40000000000 */
[----:B------:R-:W-:Y:S01]  /*6c80*/  LEA.HI.X R5, R10, UR5, R5, 0x1, P2 ;  /* 0x000000050a057c11 */ /* 0x000fe200090f0c05 */
[----:B--2---:R-:W-:Y:S01]  /*6c90*/  IMAD.SHL.U32 R8, R48, 0x40, RZ ;  /* 0x0000004030087824 */ /* 0x004fe200078e00ff */
[----:B---3--:R-:W-:-:S04]  /*6ca0*/  LEA.HI R0, R14, R14, RZ, 0x1 ;  /* 0x0000000e0e007211 */ /* 0x008fc800078f08ff */
[----:B------:R-:W-:Y:S02]  /*6cb0*/  LOP3.LUT R9, R8, 0x1c0, RZ, 0xc0, !PT ;  /* 0x000001c008097812 */ /* 0x000fe400078ec0ff */
[----:B------:R-:W-:Y:S02]  /*6cc0*/  LOP3.LUT R8, R0, 0xfffffffe, RZ, 0xc0, !PT ;  /* 0xfffffffe00087812 */ /* 0x000fe400078ec0ff */
[----:B------:R-:W-:Y:S02]  /*6cd0*/  LEA R0, P3, R12, UR6, 0x1 ;  /* 0x000000060c007c11 */ /* 0x000fe4000f8608ff */
[----:B------:R-:W-:Y:S01]  /*6ce0*/  LOP3.LUT R40, R9, 0x18, R40, 0xf8, !PT ;  /* 0x0000001809287812 */ /* 0x000fe200078ef828 */
[----:B------:R-:W-:Y:S01]  /*6cf0*/  IMAD.IADD R8, R14, 0x1, -R8 ;  /* 0x000000010e087824 */ /* 0x000fe200078e0a08 */
[----:B------:R-:W-:Y:S02]  /*6d00*/  SHF.R.U32.HI R9, RZ, 0x3, R9 ;  /* 0x00000003ff097819 */ /* 0x000fe40000011609 */
[----:B------:R-:W-:-:S02]  /*6d10*/  LEA.HI.X R3, R12, UR7, R3, 0x1, P3 ;  /* 0x000000070c037c11 */ /* 0x000fc400098f0c03 */
[----:B------:R-:W-:Y:S02]  /*6d20*/  LOP3.LUT R9, R40, R9, RZ, 0x3c, !PT ;  /* 0x0000000928097212 */ /* 0x000fe400078e3cff */
[----:B------:R-:W-:Y:S01]  /*6d30*/  SHF.L.U32 R6, R8, 0x1f, RZ ;  /* 0x0000001f08067819 */ /* 0x000fe200000006ff */
[----:B------:R-:W-:Y:S06]  /*6d40*/  BRA.DIV UR4, `(.L_x_4410) ;  /* 0x0000014e042c7947 */ /* 0x000fec000b800000 */
.L_x_4602:
[----:B------:R-:W-:-:S03]  /*6d50*/  UMOV UR4, 0xffffffff ;  /* 0xffffffff00047882 */ /* 0x000fc60000000000 */
[----:B------:R-:W-:Y:S05]  /*6d60*/  BRA.DIV UR4, `(.L_x_4411) ;  /* 0x0000014e044c7947 */ /* 0x000fea000b800000 */
.L_x_4605:
[----:B------:R-:W-:-:S03]  /*6d70*/  UMOV UR4, 0xffffffff ;  /* 0xffffffff00047882 */ /* 0x000fc60000000000 */
[----:B------:R-:W-:Y:S05]  /*6d80*/  BRA.DIV UR4, `(.L_x_4412) ;  /* 0x0000014e046c7947 */ /* 0x000fea000b800000 */
.L_x_4608:
[----:B------:R-:W-:-:S03]  /*6d90*/  UMOV UR4, 0xffffffff ;  /* 0xffffffff00047882 */ /* 0x000fc60000000000 */
[----:B------:R-:W-:Y:S05]  /*6da0*/  BRA.DIV UR4, `(.L_x_4413) ;  /* 0x0000014e048c7947 */ /* 0x000fea000b800000 */
.L_x_4611:
[----:B------:R-:W-:-:S03]  /*6db0*/  UMOV UR4, 0xffffffff ;  /* 0xffffffff00047882 */ /* 0x000fc60000000000 */
[----:B------:R-:W-:Y:S05]  /*6dc0*/  BRA.DIV UR4, `(.L_x_4414) ;  /* 0x0000014e04ac7947 */ /* 0x000fea000b800000 */
.L_x_4614:
[----:B------:R-:W-:-:S03]  /*6dd0*/  UMOV UR4, 0xffffffff ;  /* 0xffffffff00047882 */ /* 0x000fc60000000000 */
[----:B------:R-:W-:Y:S05]  /*6de0*/  BRA.DIV UR4, `(.L_x_4415) ;  /* 0x0000014e04cc7947 */ /* 0x000fea000b800000 */
.L_x_4617:
[----:B------:R-:W-:-:S03]  /*6df0*/  UMOV UR4, 0xffffffff ;  /* 0xffffffff00047882 */ /* 0x000fc60000000000 */
[----:B------:R-:W-:Y:S05]  /*6e00*/  BRA.DIV UR4, `(.L_x_4416) ;  /* 0x0000014e04ec7947 */ /* 0x000fea000b800000 */
.L_x_4620:
[----:B------:R-:W-:-:S03]  /*6e10*/  UMOV UR4, 0xffffffff ;  /* 0xffffffff00047882 */ /* 0x000fc60000000000 */
[----:B------:R-:W-:Y:S05]  /*6e20*/  BRA.DIV UR4, `(.L_x_4417) ;  /* 0x00000152040c7947 */ /* 0x000fea000b800000 */
.L_x_4623:
[----:B------:R-:W0:Y:S01]  /*6e30*/  S2R R7, SR_TID.X ;  /* 0x0000000000077919 */ /* 0x000e220000002100 */
[----:B------:R-:W1:Y:S01]  /*6e40*/  SYNCS.PHASECHK.TRANS64.TRYWAIT P2, [R17+URZ+0x32400], R6 ;  /* 0x03240006110075a7 */ /* 0x000e62000804017f */
[----:B-----5:R-:W-:Y:S01]  /*6e50*/  IMAD.MOV.U32 R3, RZ, RZ, R37 ;  /* 0x000000ffff037224 */ /* 0x020fe200078e0025 */
[----:B------:R-:W-:Y:S01]  /*6e60*/  MOV R0, R36 ;  /* 0x0000002400007202 */ /* 0x000fe20000000f00 */
[----:B------:R-:W-:Y:S01]  /*6e70*/  IMAD.MOV.U32 R4, RZ, RZ, R32 ;  /* 0x000000ffff047224 */ /* 0x000fe200078e0020 */
[----:B------:R-:W-:Y:S01]  /*6e80*/  LOP3.LUT P3, RZ, R48, 0x4, RZ, 0xc0, !PT ;  /* 0x0000000430ff7812 */ /* 0x000fe2000786c0ff */
[----:B------:R-:W-:Y:S01]  /*6e90*/  IMAD.MOV.U32 R5, RZ, RZ, R33 ;  /* 0x000000ffff057224 */ /* 0x000fe200078e0021 */
[----:B------:R-:W-:Y:S01]  /*6ea0*/  PRMT R15, R0, 0x7610, R15 ;  /* 0x00007610000f7816 */ /* 0x000fe2000000000f */
[----:B------:R-:W-:Y:S01]  /*6eb0*/  BSSY B1, `(.L_x_4418) ;  /* 0x0000020000017945 */ /* 0x000fe20003800000 */
[----:B------:R-:W-:Y:S01]  /*6ec0*/  PRMT R42, R3, 0x5410, R4 ;  /* 0x00005410032a7816 */ /* 0x000fe20000000004 */
[----:B------:R-:W-:Y:S01]  /*6ed0*/  IMAD.MOV.U32 R3, RZ, RZ, R38 ;  /* 0x000000ffff037224 */ /* 0x000fe200078e0026 */
[----:B------:R-:W-:Y:S01]  /*6ee0*/  PRMT R43, R5, 0x7610, R43 ;  /* 0x00007610052b7816 */ /* 0x000fe2000000002b */
[----:B------:R-:W-:-:S02]  /*6ef0*/  IMAD.MOV.U32 R5, RZ, RZ, R34 ;  /* 0x000000ffff057224 */ /* 0x000fc400078e0022 */
[----:B------:R-:W-:Y:S01]  /*6f00*/  IMAD.MOV.U32 R4, RZ, RZ, R39 ;  /* 0x000000ffff047224 */ /* 0x000fe200078e0027 */
[----:B------:R-:W-:Y:S02]  /*6f10*/  PRMT R13, R3, 0x7610, R13 ;  /* 0x00007610030d7816 */ /* 0x000fe4000000000d */
[----:B------:R-:W-:Y:S01]  /*6f20*/  PRMT R44, R5, 0x7610, R44 ;  /* 0x00007610052c7816 */ /* 0x000fe2000000002c */
[----:B------:R-:W-:Y:S01]  /*6f30*/  IMAD.MOV.U32 R5, RZ, RZ, R35 ;  /* 0x000000ffff057224 */ /* 0x000fe200078e0023 */
[----:B------:R-:W-:-:S04]  /*6f40*/  PRMT R43, R43, 0x5410, R4 ;  /* 0x000054102b2b7816 */ /* 0x000fc80000000004 */
[----:B------:R-:W-:Y:S01]  /*6f50*/  PRMT R44, R44, 0x5410, R5 ;  /* 0x000054102c2c7816 */ /* 0x000fe20000000005 */
[----:B------:R-:W-:Y:S02]  /*6f60*/  IMAD.MOV.U32 R5, RZ, RZ, R21 ;  /* 0x000000ffff057224 */ /* 0x000fe400078e0015 */
[----:B0-----:R-:W-:-:S05]  /*6f70*/  VIADD R10, R7, 0xffffff80 ;  /* 0xffffff80070a7836 */ /* 0x001fca0000000000 */
[----:B------:R-:W-:-:S04]  /*6f80*/  SHF.R.S32.HI R7, RZ, 0x1f, R10 ;  /* 0x0000001fff077819 */ /* 0x000fc8000001140a */
[----:B------:R-:W-:-:S04]  /*6f90*/  LEA.HI R7, R7, R10, RZ, 0x5 ;  /* 0x0000000a07077211 */ /* 0x000fc800078f28ff */
[----:B------:R-:W-:-:S04]  /*6fa0*/  SHF.R.S32.HI R7, RZ, 0x5, R7 ;  /* 0x00000005ff077819 */ /* 0x000fc80000011407 */
[----:B------:R-:W-:Y:S01]  /*6fb0*/  LEA R0, R7, R9, 0x9 ;  /* 0x0000000907007211 */ /* 0x000fe200078e48ff */
[----:B------:R-:W-:Y:S02]  /*6fc0*/  IMAD.MOV.U32 R7, RZ, RZ, R28 ;  /* 0x000000ffff077224 */ /* 0x000fe400078e001c */
[----:B------:R-:W-:Y:S02]  /*6fd0*/  IMAD.MOV.U32 R9, RZ, RZ, R29 ;  /* 0x000000ffff097224 */ /* 0x000fe400078e001d */
[----:B------:R-:W-:-:S03]  /*6fe0*/  IMAD R3, R0, 0x2, R17 ;  /* 0x0000000200037824 */ /* 0x000fc600078e0211 */
[----:B------:R-:W-:Y:S01]  /*6ff0*/  PRMT R45, R7, 0x5410, R9 ;  /* 0x00005410072d7816 */ /* 0x000fe20000000009 */
[C---:B------:R-:W-:Y:S01]  /*7000*/  VIADD R4, R3.reuse, 0x18400 ;  /* 0x0001840003047836 */ /* 0x040fe20000000000 */
[----:B------:R-:W-:Y:S01]  /*7010*/  IADD3 R0, R3, 0x18440, RZ ;  /* 0x0001844003007810 */ /* 0x000fe20007ffe0ff */
[----:B------:R-:W-:Y:S01]  /*7020*/  IMAD.MOV.U32 R9, RZ, RZ, R31 ;  /* 0x000000ffff097224 */ /* 0x000fe200078e001f */
[----:B------:R-:W-:Y:S01]  /*7030*/  MOV R7, R30 ;  /* 0x0000001e00077202 */ /* 0x000fe20000000f00 */
[----:B------:R-:W-:Y:S02]  /*7040*/  @P3 VIADD R0, R4, 0xffffffc0 ;  /* 0xffffffc004003836 */ /* 0x000fe40000000000 */
[----:B------:R-:W-:Y:S01]  /*7050*/  IMAD.MOV.U32 R4, RZ, RZ, R20 ;  /* 0x000000ffff047224 */ /* 0x000fe200078e0014 */
[----:B------:R-:W-:-:S04]  /*7060*/  PRMT R47, R7, 0x5410, R9 ;  /* 0x00005410072f7816 */ /* 0x000fc80000000009 */
[----:B------:R-:W-:Y:S01]  /*7070*/  PRMT R46, R4, 0x5410, R5 ;  /* 0x00005410042e7816 */ /* 0x000fe20000000005 */
[----:B------:R-:W-:Y:S02]  /*7080*/  IMAD.MOV.U32 R4, RZ, RZ, R26 ;  /* 0x000000ffff047224 */ /* 0x000fe400078e001a */
[----:B------:R-:W-:Y:S01]  /*7090*/  IMAD.MOV.U32 R5, RZ, RZ, R27 ;  /* 0x000000ffff057224 */ /* 0x000fe200078e001b */
[----:B-1----:R-:W-:Y:S06]  /*70a0*/  @!P2 BRA `(.L_x_4419) ;  /* 0x0000014c0094a947 */ /* 0x002fec0003800000 */
.L_x_4624:
[----:B------:R-:W-:Y:S05]  /*70b0*/  BSYNC B1 ;  /* 0x0000000000017941 */ /* 0x000fea0003800000 */
.L_x_4418:
        /* <DEDUP_REMOVED lines=10> */
[----:B------:R-:W-:Y:S01]  /*7160*/  SHF.R.U64 R40, R36, 0x10, R37 ;  /* 0x0000001024287819 */ /* 0x000fe20000001225 */
[----:B------:R-:W-:Y:S01]  /*7170*/  HADD2.F32 R15, -RZ, R15.H0_H0 ;  /* 0x2000000fff0f7230 */ /* 0x000fe20000004100 */
[----:B------:R-:W-:Y:S01]  /*7180*/  SHF.R.U32.HI R14, RZ, 0x10, R39 ;  /* 0x00000010ff0e7819 */ /* 0x000fe20000011627 */
[----:B------:R-:W-:Y:S01]  /*7190*/  HADD2.F32 R13, -RZ, R13.H0_H0 ;  /* 0x2000000dff0d7230 */ /* 0x000fe20000004100 */
[----:B------:R-:W-:Y:S02]  /*71a0*/  SHF.R.U32.HI R36, RZ, 0x10, R37 ;  /* 0x00000010ff247819 */ /* 0x000fe40000011625 */
[----:B------:R-:W-:Y:S01]  /*71b0*/  SHF.R.U64 R41, R38, 0x10, R39 ;  /* 0x0000001026297819 */ /* 0x000fe20000001227 */
[----:B------:R-:W-:Y:S02]  /*71c0*/  HADD2.F32 R14, -RZ, R14.H0_H0 ;  /* 0x2000000eff0e7230 */ /* 0x000fe40000004100 */
[----:B------:R-:W-:-:S02]  /*71d0*/  HADD2.F32 R36, -RZ, R36.H0_H0 ;  /* 0x20000024ff247230 */ /* 0x000fc40000004100 */
[--C-:B0-----:R-:W-:Y:S02]  /*71e0*/  HADD2.F32 R11, -RZ, R7.reuse.H0_H0 ;  /* 0x20000007ff0b7230 */ /* 0x101fe40000004100 */
[----:B------:R-:W-:Y:S02]  /*71f0*/  HADD2.F32 R12, -RZ, R7.H1_H1 ;  /* 0x30000007ff0c7230 */ /* 0x000fe40000004100 */
[--C-:B------:R-:W-:Y:S02]  /*7200*/  HADD2.F32 R7, -RZ, R4.reuse.H0_H0 ;  /* 0x20000004ff077230 */ /* 0x100fe40000004100 */
[----:B------:R-:W-:Y:S02]  /*7210*/  HADD2.F32 R4, -RZ, R4.H1_H1 ;  /* 0x30000004ff047230 */ /* 0x000fe40000004100 */
[C---:B------:R-:W-:Y:S01]  /*7220*/  FMUL.FTZ R38, R12.reuse, R36 ;  /* 0x000000240c267220 */ /* 0x040fe20000410000 */
[----:B------:R-:W-:Y:S01]  /*7230*/  FMUL.FTZ R37, R12, R14 ;  /* 0x0000000e0c257220 */ /* 0x000fe20000410000 */
[----:B------:R-:W-:-:S02]  /*7240*/  HADD2.F32 R9, -RZ, R6.H0_H0 ;  /* 0x20000006ff097230 */ /* 0x000fc40000004100 */
[C---:B------:R-:W-:Y:S01]  /*7250*/  FMUL.FTZ R12, R4.reuse, R15 ;  /* 0x0000000f040c7220 */ /* 0x040fe20000410000 */
[C---:B------:R-:W-:Y:S01]  /*7260*/  FFMA.FTZ R38, R11.reuse, R14, -R38 ;  /* 0x0000000e0b267223 */ /* 0x040fe20000010826 */
[----:B------:R-:W-:Y:S01]  /*7270*/  FFMA.FTZ R39, R11, R36, R37 ;  /* 0x000000240b277223 */ /* 0x000fe20000010025 */
[----:B------:R-:W-:Y:S02]  /*7280*/  HADD2.F32 R10, -RZ, R6.H1_H1 ;  /* 0x30000006ff0a7230 */ /* 0x000fe40000004100 */
[-C--:B------:R-:W-:Y:S01]  /*7290*/  FMUL.FTZ R36, R4, R13.reuse ;  /* 0x0000000d04247220 */ /* 0x080fe20000410000 */
[C---:B------:R-:W-:Y:S01]  /*72a0*/  FFMA.FTZ R14, R7.reuse, R13, -R12 ;  /* 0x0000000d070e7223 */ /* 0x040fe2000001080c */
[--C-:B------:R-:W-:Y:S02]  /*72b0*/  HADD2.F32 R6, -RZ, R5.reuse.H0_H0 ;  /* 0x20000005ff067230 */ /* 0x100fe40000004100 */
        /* <DEDUP_REMOVED lines=8> */
[----:B------:R-:W-:Y:S01]  /*7340*/  FFMA.FTZ R36, R9, R11, -R36 ;  /* 0x0000000b09247223 */ /* 0x000fe20000010824 */
[C---:B------:R-:W-:Y:S01]  /*7350*/  FMUL.FTZ R7, R5.reuse, R12 ;  /* 0x0000000c05077220 */ /* 0x040fe20000410000 */
[----:B------:R-:W-:Y:S01]  /*7360*/  FMUL.FTZ R37, R5, R4 ;  /* 0x0000000405257220 */ /* 0x000fe20000410000 */
[----:B------:R-:W-:-:S02]  /*7370*/  FFMA.FTZ R9, R9, R13, R10 ;  /* 0x0000000d09097223 */ /* 0x000fc4000001000a */
[C---:B------:R-:W-:Y:S01]  /*7380*/  FFMA.FTZ R5, R6.reuse, R4, -R7 ;  /* 0x0000000406057223 */ /* 0x040fe20000010807 */
[----:B------:R-:W-:Y:S01]  /*7390*/  F2FP.F16.F32.PACK_AB R7, R39, R38 ;  /* 0x000000262707723e */ /* 0x000fe200000000ff */
[----:B------:R-:W-:Y:S01]  /*73a0*/  FFMA.FTZ R12, R6, R12, R37 ;  /* 0x0000000c060c7223 */ /* 0x000fe20000010025 */
[----:B------:R-:W-:Y:S02]  /*73b0*/  F2FP.F16.F32.PACK_AB R4, R15, R14 ;  /* 0x0000000e0f04723e */ /* 0x000fe400000000ff */
[----:B------:R-:W-:Y:S02]  /*73c0*/  F2FP.F16.F32.PACK_AB R6, R9, R36 ;  /* 0x000000240906723e */ /* 0x000fe400000000ff */
[----:B------:R-:W-:-:S05]  /*73d0*/  F2FP.F16.F32.PACK_AB R5, R12, R5 ;  /* 0x000000050c05723e */ /* 0x000fca00000000ff */
[----:B------:R1:W-:Y:S02]  /*73e0*/  STS.128 [R3+0x18400], R4 ;  /* 0x0184000403007388 */ /* 0x0003e40000000c00 */
.L_x_4423:
[----:B------:R-:W-:Y:S05]  /*73f0*/  BSYNC B2 ;  /* 0x0000000000027941 */ /* 0x000fea0003800000 */
.L_x_4422:
[----:B------:R-:W-:Y:S05]  /*7400*/  @P2 BRA `(.L_x_4421) ;  /* 0x0000000000a82947 */ /* 0x000fea0003800000 */
[----:B01----:R-:W0:Y:S01]  /*7410*/  LDS.128 R4, [R0] ;  /* 0x0000000000047984 */ /* 0x003e220000000c00 */
[----:B------:R-:W-:Y:S01]  /*7420*/  SHF.R.U64 R36, R32, 0x10, R33 ;  /* 0x0000001020247819 */ /* 0x000fe20000001221 */
[----:B------:R-:W-:Y:S01]  /*7430*/  HADD2.F32 R15, -RZ, R42.H1_H1 ;  /* 0x3000002aff0f7230 */ /* 0x000fe20000004100 */
        /* <DEDUP_REMOVED lines=19> */
[----:B------:R-:W-:Y:S02]  /*7570*/  HADD2.F32 R6, -RZ, R5.H0_H0 ;  /* 0x20000005ff067230 */ /* 0x000fe40000004100 */
        /* <DEDUP_REMOVED lines=18> */
[----:B------:R2:W-:Y:S02]  /*76a0*/  STS.128 [R0], R4 ;  /* 0x0000000400007388 */ /* 0x0005e40000000c00 */
.L_x_4421:
[----:B------:R-:W-:Y:S05]  /*76b0*/  BSYNC B1 ;  /* 0x0000000000017941 */ /* 0x000fea0003800000 */
.L_x_4420:
        /* <DEDUP_REMOVED lines=48> */
[----:B------:R1:W-:Y:S02]  /*79c0*/  STS.128 [R3+0x1a400], R28 ;  /* 0x01a4001c03007388 */ /* 0x0003e40000000c00 */
.L_x_4426:
[----:B------:R-:W-:Y:S05]  /*79d0*/  BSYNC B1 ;  /* 0x0000000000017941 */ /* 0x000fea0003800000 */
.L_x_4425:
[----:B------:R-:W-:Y:S05]  /*79e0*/  @P1 BRA `(.L_x_4424) ;  /* 0x0000001400bc1947 */ /* 0x000fea0003800000 */
[----:B0-----:R-:W0:Y:S01]  /*79f0*/  LDS.128 R4, [R0+0x2000] ;  /* 0x0020000000047984 */ /* 0x001e220000000c00 */
[----:B------:R-:W-:Y:S01]  /*7a00*/  SHF.R.U32.HI R13, RZ, 0x10, R27 ;  /* 0x00000010ff0d7819 */ /* 0x000fe2000001161b */
[----:B------:R-:W-:Y:S01]  /*7a10*/  HADD2.F32 R14, -RZ, R46.H0_H0 ;  /* 0x2000002eff0e7230 */ /* 0x000fe20000004100 */
[--C-:B------:R-:W-:Y:S01]  /*7a20*/  SHF.R.U32.HI R15, RZ, 0x10, R21.reuse ;  /* 0x00000010ff0f7819 */ /* 0x100fe20000011615 */
[----:B------:R-:W-:Y:S01]  /*7a30*/  HADD2.F32 R12, -RZ, R48.H0_H0 ;  /* 0x20000030ff0c7230 */ /* 0x000fe20000004100 */
[----:B------:R-:W-:Y:S01]  /*7a40*/  SHF.R.U64 R25, R20, 0x10, R21 ;  /* 0x0000001014197819 */ /* 0x000fe20000001215 */
[----:B------:R-:W-:Y:S01]  /*7a50*/  HADD2.F32 R13, -RZ, R13.H0_H0 ;  /* 0x2000000dff0d7230 */ /* 0x000fe20000004100 */
[----:B-1----:R-:W-:Y:S01]  /*7a60*/  SHF.R.U64 R28, R26, 0x10, R27 ;  /* 0x000000101a1c7819 */ /* 0x002fe2000000121b */
[----:B------:R-:W-:Y:S02]  /*7a70*/  HADD2.F32 R15, -RZ, R15.H0_H0 ;  /* 0x2000000fff0f7230 */ /* 0x000fe40000004100 */
[----:B0-----:R-:W-:-:S02]  /*7a80*/  HADD2.F32 R11, -RZ, R7.H1_H1 ;  /* 0x30000007ff0b7230 */ /* 0x001fc40000004100 */
[--C-:B------:R-:W-:Y:S02]  /*7a90*/  HADD2.F32 R3, -RZ, R4.reuse.H0_H0 ;  /* 0x20000004ff037230 */ /* 0x100fe40000004100 */
[----:B------:R-:W-:Y:S02]  /*7aa0*/  HADD2.F32 R4, -RZ, R4.H1_H1 ;  /* 0x30000004ff047230 */ /* 0x000fe40000004100 */
[C---:B------:R-:W-:Y:S01]  /*7ab0*/  FMUL.FTZ R24, R11.reuse, R13 ;  /* 0x0000000d0b187220 */ /* 0x040fe20000410000 */
[----:B------:R-:W-:Y:S02]  /*7ac0*/  HADD2.F32 R10, -RZ, R7.H0_H0 ;  /* 0x20000007ff0a7230 */ /* 0x000fe40000004100 */
[----:B------:R-:W-:Y:S01]  /*7ad0*/  FMUL.FTZ R21, R11, R15 ;  /* 0x0000000f0b157220 */ /* 0x000fe20000410000 */
[--C-:B------:R-:W-:Y:S02]  /*7ae0*/  HADD2.F32 R7, -RZ, R6.reuse.H0_H0 ;  /* 0x20000006ff077230 */ /* 0x100fe40000004100 */
[----:B------:R-:W-:Y:S01]  /*7af0*/  FMUL.FTZ R20, R4, R14 ;  /* 0x0000000e04147220 */ /* 0x000fe20000410000 */
[----:B------:R-:W-:-:S02]  /*7b00*/  HADD2.F32 R9, -RZ, R6.H1_H1 ;  /* 0x30000006ff097230 */ /* 0x000fc40000004100 */
[C---:B------:R-:W-:Y:S01]  /*7b10*/  FFMA.FTZ R26, R10.reuse, R15, R24 ;  /* 0x0000000f0a1a7223 */ /* 0x040fe20000010018 */
        /* <DEDUP_REMOVED lines=13> */
[----:B------:R-:W-:Y:S01]  /*7bf0*/  FMUL.FTZ R9, R5, R11 ;  /* 0x0000000b05097220 */ /* 0x000fe20000410000 */
[----:B------:R-:W-:Y:S01]  /*7c00*/  FFMA.FTZ R13, R7, R12, R13 ;  /* 0x0000000c070d7223 */ /* 0x000fe2000001000d */
[-C--:B------:R-:W-:Y:S01]  /*7c10*/  FMUL.FTZ R14, R5, R4.reuse ;  /* 0x00000004050e7220 */ /* 0x080fe20000410000 */
[----:B------:R-:W-:Y:S01]  /*7c20*/  F2FP.F16.F32.PACK_AB R7, R26, R21 ;  /* 0x000000151a07723e */ /* 0x000fe200000000ff */
[C---:B------:R-:W-:Y:S01]  /*7c30*/  FFMA.FTZ R9, R6.reuse, R4, -R9 ;  /* 0x0000000406097223 */ /* 0x040fe20000010809 */
[----:B------:R-:W-:Y:S01]  /*7c40*/  F2FP.F16.F32.PACK_AB R4, R3, R20 ;  /* 0x000000140304723e */ /* 0x000fe200000000ff */
[----:B------:R-:W-:Y:S01]  /*7c50*/  FFMA.FTZ R14, R6, R11, R14 ;  /* 0x0000000b060e7223 */ /* 0x000fe2000001000e */
[----:B------:R-:W-:-:S04]  /*7c60*/  F2FP.F16.F32.PACK_AB R6, R13, R24 ;  /* 0x000000180d06723e */ /* 0x000fc800000000ff */
[----:B------:R-:W-:-:S05]  /*7c70*/  F2FP.F16.F32.PACK_AB R5, R14, R9 ;  /* 0x000000090e05723e */ /* 0x000fca00000000ff */
[----:B------:R3:W-:Y:S01]  /*7c80*/  STS.128 [R0+0x2000], R4 ;  /* 0x0020000400007388 */ /* 0x0007e20000000c00 */
[----:B------:R-:W-:Y:S05]  /*7c90*/  BRA `(.L_x_4424) ;  /* 0x0000001400107947 */ /* 0x000fea0003800000 */
.L_x_4405:
[----:B------:R-:W0:Y:S01]  /*7ca0*/  LDC R43, c[0x0][0x3d4] ;  /* 0x0000f500ff2b7b82 */ /* 0x000e220000000800 */
[----:B------:R-:W-:Y:S01]  /*7cb0*/  IADD3 R0, R18, 0x40, RZ ;  /* 0x0000004012007810 */ /* 0x000fe20007ffe0ff */
[----:B------:R-:W2:Y:S01]  /*7cc0*/  LDL R48, [R1+0x14] ;  /* 0x0000140001307983 */ /* 0x000ea20000100800 */
[----:B------:R-:W-:Y:S01]  /*7cd0*/  ULDC.64 UR4, c[0x0][0x3c8] ;  /* 0x0000f20000047ab9 */ /* 0x000fe20000000a00 */
[----:B------:R-:W-:Y:S02]  /*7ce0*/  ULDC.64 UR6, c[0x0][0x3e0] ;  /* 0x0000f80000067ab9 */ /* 0x000fe40000000a00 */
[----:B------:R-:W3:Y:S01]  /*7cf0*/  LDL R46, [R1+0x60] ;  /* 0x00006000012e7983 */ /* 0x000ee20000100800 */
[----:B0-----:R-:W-:-:S04]  /*7d00*/  ISETP.GE.AND P0, PT, R40, R43, PT ;  /* 0x0000002b2800720c */ /* 0x001fc80003f06270 */
[-C--:B------:R-:W-:Y:S02]  /*7d10*/  ISETP.GE.OR P1, PT, R0, R9.reuse, P0 ;  /* 0x000000090000720c */ /* 0x080fe40000726670 */
[----:B------:R-:W-:-:S11]  /*7d20*/  ISETP.GE.OR P0, PT, R18, R9, P0 ;  /* 0x000000091200720c */ /* 0x000fd60000706670 */
[----:B------:R-:W0:Y:S08]  /*7d30*/  @!P1 LDC.64 R14, c[0x0][0x3c8] ;  /* 0x0000f200ff0e9b82 */ /* 0x000e300000000a00 */
[----:B------:R-:W1:Y:S01]  /*7d40*/  @!P1 LDC.64 R30, c[0x0][0x3e0] ;  /* 0x0000f800ff1e9b82 */ /* 0x000e620000000a00 */
[----:B------:R-:W-:-:S04]  /*7d50*/  @!P1 IADD3 R13, P2, P3, R26, R56, R53 ;  /* 0x000000381a0d9210 */ /* 0x000fc80007b5e035 */
[----:B------:R-:W-:Y:S02]  /*7d60*/  @!P1 IADD3.X R20, R27, R57, R52, P2, P3 ;  /* 0x000000391b149210 */ /* 0x000fe400017e6434 */
[----:B------:R-:W-:Y:S02]  /*7d70*/  @!P1 IADD3 R0, P3, P4, R28, R59, R55 ;  /* 0x0000003b1c009210 */ /* 0x000fe40007c7e037 */
[----:B------:R-:W-:Y:S02]  /*7d80*/  @!P0 IADD3 R11, P2, R55, R28, RZ ;  /* 0x0000001c370b8210 */ /* 0x000fe40007f5e0ff */
[----:B------:R-:W-:Y:S02]  /*7d90*/  @!P1 IADD3.X R3, R29, R58, R54, P3, P4 ;  /* 0x0000003a1d039210 */ /* 0x000fe40001fe8436 */
[----:B0-----:R-:W-:Y:S01]  /*7da0*/  @!P1 LEA R12, P3, R13, R14, 0x1 ;  /* 0x0000000e0d0c9211 */ /* 0x001fe200078608ff */
[----:B------:R-:W-:Y:S01]  /*7db0*/  @!P0 IMAD.X R24, R54, 0x1, R29, P2 ;  /* 0x0000000136188824 */ /* 0x000fe200010e061d */
[----:B------:R-:W-:-:S02]  /*7dc0*/  CS2R R28, SRZ ;  /* 0x00000000001c7805 */ /* 0x000fc4000001ff00 */
[----:B------:R-:W-:Y:S02]  /*7dd0*/  @!P1 LEA.HI.X R13, R13, R15, R20, 0x1, P3 ;  /* 0x0000000f0d0d9211 */ /* 0x000fe400018f0c14 */
[----:B-1----:R-:W-:-:S04]  /*7de0*/  @!P1 LEA R14, P4, R0, R30, 0x1 ;  /* 0x0000001e000e9211 */ /* 0x002fc800078808ff */
[----:B------:R-:W-:Y:S02]  /*7df0*/  @!P1 LEA.HI.X R15, R0, R31, R3, 0x1, P4 ;  /* 0x0000001f000f9211 */ /* 0x000fe400020f0c03 */
[----:B------:R-:W-:Y:S01]  /*7e00*/  CS2R R30, SRZ ;  /* 0x00000000001e7805 */ /* 0x000fe2000001ff00 */
[----:B------:R-:W0:Y:S05]  /*7e10*/  LDC R0, c[0x0][0x428] ;  /* 0x00010a00ff007b82 */ /* 0x000e2a0000000800 */
[----:B------:R-:W5:Y:S01]  /*7e20*/  @!P1 LDG.E.128 R28, desc[UR52][R14.64] ;  /* 0x000000340e1c9981 */ /* 0x000f62000c1e1d00 */
[----:B------:R-:W1:Y:S01]  /*7e30*/  S2R R21, SR_TID.X ;  /* 0x0000000000157919 */ /* 0x000e620000002100 */
[----:B------:R-:W-:-:S05]  /*7e40*/  @!P0 IADD3 R9, P5, R53, R26, RZ ;  /* 0x0000001a35098210 */ /* 0x000fca0007fbe0ff */
[----:B------:R-:W-:Y:S01]  /*7e50*/  @!P0 IMAD.X R10, R52, 0x1, R27, P5 ;  /* 0x00000001340a8824 */ /* 0x000fe200028e061b */
[----:B------:R-:W-:-:S04]  /*7e60*/  @!P0 LEA R8, P5, R9, UR4, 0x1 ;  /* 0x0000000409088c11 */ /* 0x000fc8000f8a08ff */
[----:B------:R-:W-:Y:S02]  /*7e70*/  @!P0 LEA.HI.X R9, R9, UR5, R10, 0x1, P5 ;  /* 0x0000000509098c11 */ /* 0x000fe4000a8f0c0a */
[----:B------:R-:W-:-:S04]  /*7e80*/  @!P0 LEA R10, P2, R11, UR6, 0x1 ;  /* 0x000000060b0a8c11 */ /* 0x000fc8000f8408ff */
[----:B------:R-:W-:Y:S02]  /*7e90*/  @!P0 LEA.HI.X R11, R11, UR7, R24, 0x1, P2 ;  /* 0x000000070b0b8c11 */ /* 0x000fe400090f0c18 */
[----:B0-----:R-:W-:Y:S02]  /*7ea0*/  ISETP.NE.AND P2, PT, R0, 0x1, PT ;  /* 0x000000010000780c */ /* 0x001fe40003f45270 */
[----:B------:R-:W-:Y:S02]  /*7eb0*/  CS2R R32, SRZ ;  /* 0x0000000000207805 */ /* 0x000fe4000001ff00 */
[----:B------:R-:W-:-:S06]  /*7ec0*/  CS2R R34, SRZ ;  /* 0x0000000000227805 */ /* 0x000fcc000001ff00 */
[----:B------:R0:W5:Y:S01]  /*7ed0*/  @!P0 LDG.E.128 R32, desc[UR52][R8.64] ;  /* 0x0000003408208981 */ /* 0x000162000c1e1d00 */
[----:B-1----:R-:W-:Y:S02]  /*7ee0*/  VIADD R50, R21, 0xffffff80 ;  /* 0xffffff8015327836 */ /* 0x002fe40000000000 */
[----:B------:R-:W1:Y:S03]  /*7ef0*/  @P2 LDC R0, c[0x0][0x42c] ;  /* 0x00010b00ff002b82 */ /* 0x000e660000000800 */
[----:B------:R-:W-:-:S04]  /*7f00*/  SHF.R.S32.HI R21, RZ, 0x1f, R50 ;  /* 0x0000001fff157819 */ /* 0x000fc80000011432 */
[----:B------:R-:W-:Y:S01]  /*7f10*/  LEA.HI R21, R21, R50, RZ, 0x2 ;  /* 0x0000003215157211 */ /* 0x000fe200078f10ff */
[----:B0-----:R-:W0:Y:S03]  /*7f20*/  @P2 LDC R9, c[0x0][0x430] ;  /* 0x00010c00ff092b82 */ /* 0x001e260000000800 */
[----:B------:R-:W-:-:S05]  /*7f30*/  LOP3.LUT R21, R21, 0xfffffffc, RZ, 0xc0, !PT ;  /* 0xfffffffc15157812 */ /* 0x000fca00078ec0ff */
[----:B------:R-:W-:Y:S01]  /*7f40*/  IMAD.IADD R21, R50, 0x1, -R21 ;  /* 0x0000000132157824 */ /* 0x000fe200078e0a15 */
[----:B------:R-:W-:Y:S02]  /*7f50*/  CS2R R36, SRZ ;  /* 0x0000000000247805 */ /* 0x000fe4000001ff00 */
[----:B------:R-:W-:Y:S02]  /*7f60*/  CS2R R38, SRZ ;  /* 0x0000000000267805 */ /* 0x000fe4000001ff00 */
[----:B------:R-:W-:Y:S02]  /*7f70*/  CS2R R24, SRZ ;  /* 0x0000000000187805 */ /* 0x000fe4000001ff00 */
[----:B------:R-:W-:Y:S01]  /*7f80*/  CS2R R26, SRZ ;  /* 0x00000000001a7805 */ /* 0x000fe2000001ff00 */
[----:B------:R-:W-:Y:S01]  /*7f90*/  IMAD.MOV.U32 R8, RZ, RZ, R44 ;  /* 0x000000ffff087224 */ /* 0x000fe200078e002c */
[----:B------:R4:W5:Y:S04]  /*7fa0*/  @!P0 LDG.E.128 R36, desc[UR52][R10.64] ;  /* 0x000000340a248981 */ /* 0x000968000c1e1d00 */
[----:B------:R0:W5:Y:S01]  /*7fb0*/  @!P1 LDG.E.128 R24, desc[UR52][R12.64] ;  /* 0x000000340c189981 */ /* 0x000162000c1e1d00 */
[----:B----4-:R-:W-:-:S02]  /*7fc0*/  IMAD.MOV.U32 R10, RZ, RZ, R42 ;  /* 0x000000ffff0a7224 */ /* 0x010fc400078e002a */
[----:B------:R-:W-:Y:S02]  /*7fd0*/  IMAD.MOV.U32 R11, RZ, RZ, R49 ;  /* 0x000000ffff0b7224 */ /* 0x000fe400078e0031 */
[----:B--2---:R-:W-:-:S05]  /*7fe0*/  IMAD R3, R48, 0x80, R18 ;  /* 0x0000008030037824 */ /* 0x004fca00078e0212 */
[----:B------:R-:W-:-:S05]  /*7ff0*/  LEA R3, R21, R3, 0x6 ;  /* 0x0000000315037211 */ /* 0x000fca00078e30ff */
[----:B-1----:R-:W-:-:S05]  /*8000*/  @P2 IMAD.HI.U32 R0, R3, R0, RZ ;  /* 0x0000000003002227 */ /* 0x002fca00078e00ff */
[----:B0-----:R-:W-:-:S04]  /*8010*/  @P2 SHF.R.U32.HI R3, RZ, R9, R0 ;  /* 0x00000009ff032219 */ /* 0x001fc80000011600 */
[----:B------:R-:W-:Y:S01]  /*8020*/  SHF.R.S32.HI R21, RZ, 0x1f, R3 ;  /* 0x0000001fff157819 */ /* 0x000fe20000011403 */
[----:B------:R-:W-:-:S04]  /*8030*/  IMAD.MOV.U32 R9, RZ, RZ, R47 ;  /* 0x000000ffff097224 */ /* 0x000fc800078e002f */
[C---:B------:R-:W-:Y:S02]  /*8040*/  IMAD R0, R21.reuse, R6, RZ ;  /* 0x0000000615007224 */ /* 0x040fe400078e02ff */
[----:B------:R-:W-:Y:S02]  /*8050*/  IMAD R12, R21, R4, RZ ;  /* 0x00000004150c7224 */ /* 0x000fe400078e02ff */
        /* <DEDUP_REMOVED lines=11> */
[----:B---3--:R-:W-:Y:S01]  /*8110*/  LEA.HI R6, R46, R46, RZ, 0x1 ;  /* 0x0000002e2e067211 */ /* 0x008fe200078f08ff */
[----:B------:R-:W-:Y:S06]  /*8120*/  BRA.DIV UR4, `(.L_x_4427) ;  /* 0x0000013e04887947 */ /* 0x000fec000b800000 */
.L_x_4627:
[----:B------:R-:W-:-:S03]  /*8130*/  UMOV UR4, 0xffffffff ;  /* 0xffffffff00047882 */ /* 0x000fc60000000000 */
[----:B------:R-:W-:Y:S05]  /*8140*/  BRA.DIV UR4, `(.L_x_4428) ;  /* 0x0000013e04a87947 */ /* 0x000fea000b800000 */
.L_x_4630:
[----:B------:R-:W-:-:S03]  /*8150*/  UMOV UR4, 0xffffffff ;  /* 0xffffffff00047882 */ /* 0x000fc60000000000 */
[----:B------:R-:W-:Y:S05]  /*8160*/  BRA.DIV UR4, `(.L_x_4429) ;  /* 0x0000013e04c87947 */ /* 0x000fea000b800000 */
.L_x_4633:
[----:B------:R-:W-:-:S03]  /*8170*/  UMOV UR4, 0xffffffff ;  /* 0xffffffff00047882 */ /* 0x000fc60000000000 */
[----:B------:R-:W-:Y:S05]  /*8180*/  BRA.DIV UR4, `(.L_x_4430) ;  /* 0x0000013e04e87947 */ /* 0x000fea000b800000 */
.L_x_4636:
[----:B------:R-:W-:-:S03]  /*8190*/  UMOV UR4, 0xffffffff ;  /* 0xffffffff00047882 */ /* 0x000fc60000000000 */
[----:B------:R-:W-:Y:S05]  /*81a0*/  BRA.DIV UR4, `(.L_x_4431) ;  /* 0x0000014204087947 */ /* 0x000fea000b800000 */
.L_x_4639:
[----:B------:R-:W-:Y:S01]  /*81b0*/  UMOV UR4, 0xffffffff ;  /* 0xffffffff00047882 */ /* 0x000fe20000000000 */
[----:B------:R-:W-:Y:S02]  /*81c0*/  LOP3.LUT R6, R6, 0xfffffffe, RZ, 0xc0, !PT ;  /* 0xfffffffe06067812 */ /* 0x000fe400078ec0ff */
[----:B------:R-:W-:Y:S05]  /*81d0*/  BRA.DIV UR4, `(.L_x_4432) ;  /* 0x0000014204247947 */ /* 0x000fea000b800000 */
.L_x_4642:
[----:B------:R-:W-:Y:S01]  /*81e0*/  UMOV UR4, 0xffffffff ;  /* 0xffffffff00047882 */ /* 0x000fe20000000000 */
[----:B------:R-:W-:Y:S02]  /*81f0*/  IMAD.IADD R8, R46, 0x1, -R6 ;  /* 0x000000012e087824 */ /* 0x000fe400078e0a06 */
[----:B------:R-:W-:Y:S05]  /*8200*/  BRA.DIV UR4, `(.L_x_4433) ;  /* 0x0000014204407947 */ /* 0x000fea000b800000 */
.L_x_4645:
[----:B------:R-:W-:Y:S01]  /*8210*/  UMOV UR4, 0xffffffff ;  /* 0xffffffff00047882 */ /* 0x000fe20000000000 */
[----:B------:R-:W-:Y:S02]  /*8220*/  SHF.L.U32 R4, R8, 0x1f, RZ ;  /* 0x0000001f08047819 */ /* 0x000fe400000006ff */
[----:B------:R-:W-:Y:S05]  /*8230*/  BRA.DIV UR4, `(.L_x_4434) ;  /* 0x00000142045c7947 */ /* 0x000fea000b800000 */
.L_x_4648:
[----:B------:R-:W0:Y:S01]  /*8240*/  SYNCS.PHASECHK.TRANS64.TRYWAIT P2, [R17+URZ+0x32400], R4 ;  /* 0x03240004110075a7 */ /* 0x000e22000804017f */
[----:B-----5:R-:W-:Y:S01]  /*8250*/  IMAD.MOV.U32 R3, RZ, RZ, R33 ;  /* 0x000000ffff037224 */ /* 0x020fe200078e0021 */
[----:B------:R-:W-:Y:S01]  /*8260*/  BSSY B1, `(.L_x_4435) ;  /* 0x000001b000017945 */ /* 0x000fe20003800000 */
[----:B------:R-:W-:Y:S02]  /*8270*/  IMAD.MOV.U32 R0, RZ, RZ, R32 ;  /* 0x000000ffff007224 */ /* 0x000fe400078e0020 */
        /* <DEDUP_REMOVED lines=22> */
[----:B------:R-:W-:Y:S01]  /*83e0*/  IMAD.IADD R0, R40, 0x1, R43 ;  /* 0x0000000128007824 */ /* 0x000fe200078e022b */
[----:B------:R-:W-:Y:S01]  /*83f0*/  PRMT R54, R5, 0x5410, R6 ;  /* 0x0000541005367816 */ /* 0x000fe20000000006 */
[----:B0-----:R-:W-:Y:S06]  /*8400*/  @!P2 BRA `(.L_x_4436) ;  /* 0x000001400010a947 */ /* 0x001fec0003800000 */
.L_x_4649:
[----:B------:R-:W-:Y:S05]  /*8410*/  BSYNC B1 ;  /* 0x0000000000017941 */ /* 0x000fea0003800000 */
.L_x_4435:
[----:B------:R-:W-:Y:S01]  /*8420*/  BSSY B1, `(.L_x_4437) ;  /* 0x0000069000017945 */ /* 0x000fe20003800000 */
[----:B------:R-:W-:Y:S01]  /*8430*/  IMAD.MOV.U32 R55, RZ, RZ, R30 ;  /* 0x000000ffff377224 */ /* 0x000fe200078e001e */
[----:B------:R-:W-:Y:S02]  /*8440*/  MOV R56, R31 ;  /* 0x0000001f00387202 */ /* 0x000fe40000000f00 */
[----:B------:R-:W-:Y:S01]  /*8450*/  LOP3.LUT R0, R0, 0x38, RZ, 0xc0, !PT ;  /* 0x0000003800007812 */ /* 0x000fe200078ec0ff */
[----:B------:R-:W-:Y:S06]  /*8460*/  @P0 BRA `(.L_x_4438) ;  /* 0x0000000400900947 */ /* 0x000fec0003800000 */
[----:B------:R-:W2:Y:S01]  /*8470*/  LDL R3, [R1+0x68] ;  /* 0x0000680001037983 */ /* 0x000ea20000100800 */
[----:B------:R-:W1:Y:S02]  /*8480*/  S2R R5, SR_TID.X ;  /* 0x0000000000057919 */ /* 0x000e640000002100 */
[----:B-1----:R-:W-:-:S05]  /*8490*/  VIADD R5, R5, 0xffffff80 ;  /* 0xffffff8005057836 */ /* 0x002fca0000000000 */
[----:B------:R-:W-:-:S04]  /*84a0*/  SHF.R.S32.HI R6, RZ, 0x1f, R5 ;  /* 0x0000001fff067819 */ /* 0x000fc80000011405 */
[----:B------:R-:W-:-:S04]  /*84b0*/  LEA.HI R6, R6, R5, RZ, 0x5 ;  /* 0x0000000506067211 */ /* 0x000fc800078f28ff */
[----:B------:R-:W-:Y:S02]  /*84c0*/  SHF.R.S32.HI R6, RZ, 0x5, R6 ;  /* 0x00000005ff067819 */ /* 0x000fe40000011406 */
[--C-:B------:R-:W-:Y:S01]  /*84d0*/  SHF.R.U64 R48, R34, 0x10, R35.reuse ;  /* 0x0000001022307819 */ /* 0x100fe20000001223 */
[--C-:B------:R-:W-:Y:S01]  /*84e0*/  HADD2.F32 R34, -RZ, R20.reuse.H1_H1 ;  /* 0x30000014ff227230 */ /* 0x100fe20000004100 */
[----:B------:R-:W-:Y:S01]  /*84f0*/  SHF.R.U32.HI R46, RZ, 0x10, R35 ;  /* 0x00000010ff2e7819 */ /* 0x000fe20000011623 */
[----:B------:R-:W-:Y:S01]  /*8500*/  HADD2.F32 R35, -RZ, R20.H0_H0 ;  /* 0x20000014ff237230 */ /* 0x000fe20000004100 */
[--C-:B------:R-:W-:Y:S02]  /*8510*/  SHF.R.U64 R47, R36, 0x10, R37.reuse ;  /* 0x00000010242f7819 */ /* 0x100fe40000001225 */
[----:B------:R-:W-:Y:S02]  /*8520*/  SHF.R.U32.HI R36, RZ, 0x10, R37 ;  /* 0x00000010ff247819 */ /* 0x000fe40000011625 */
[----:B------:R-:W-:-:S02]  /*8530*/  SHF.R.U32.HI R42, RZ, 0x10, R33 ;  /* 0x00000010ff2a7819 */ /* 0x000fc40000011621 */
[----:B------:R-:W-:Y:S01]  /*8540*/  SHF.R.U64 R45, R38, 0x10, R39 ;  /* 0x00000010262d7819 */ /* 0x000fe20000001227 */
[----:B------:R-:W-:Y:S01]  /*8550*/  HADD2.F32 R36, -RZ, R36.H0_H0 ;  /* 0x20000024ff247230 */ /* 0x000fe20000004100 */
[----:B------:R-:W-:Y:S02]  /*8560*/  SHF.R.U64 R49, R32, 0x10, R33 ;  /* 0x0000001020317819 */ /* 0x000fe40000001221 */
[----:B------:R-:W-:Y:S01]  /*8570*/  SHF.R.U32.HI R39, RZ, 0x10, R39 ;  /* 0x00000010ff277819 */ /* 0x000fe20000011627 */
[----:B--2---:R-:W-:-:S05]  /*8580*/  IMAD.SHL.U32 R3, R3, 0x40, RZ ;  /* 0x0000004003037824 */ /* 0x004fca00078e00ff */
[----:B------:R-:W-:-:S04]  /*8590*/  LOP3.LUT R3, R3, 0x1c0, RZ, 0xc0, !PT ;  /* 0x000001c003037812 */ /* 0x000fc800078ec0ff */
[--C-:B------:R-:W-:Y:S02]  /*85a0*/  SHF.R.U32.HI R5, RZ, 0x3, R3.reuse ;  /* 0x00000003ff057819 */ /* 0x100fe40000011603 */
[----:B------:R-:W-:Y:S02]  /*85b0*/  LOP3.LUT R40, R3, 0x38, R40, 0xf8, !PT ;  /* 0x0000003803287812 */ /* 0x000fe400078ef828 */
[----:B------:R-:W-:Y:S02]  /*85c0*/  LOP3.LUT R3, R5, R0, R3, 0x1e, !PT ;  /* 0x0000000005037212 */ /* 0x000fe400078e1e03 */
[----:B------:R-:W-:-:S03]  /*85d0*/  LOP3.LUT R40, R40, R5, RZ, 0x3c, !PT ;  /* 0x0000000528287212 */ /* 0x000fc600078e3cff */
[C---:B0-----:R-:W-:Y:S02]  /*85e0*/  IMAD R4, R6.reuse, 0x200, R3 ;  /* 0x0000020006047824 */ /* 0x041fe400078e0203 */
[----:B------:R-:W-:-:S03]  /*85f0*/  IMAD R40, R6, 0x200, R40 ;  /* 0x0000020006287824 */ /* 0x000fc600078e0228 */
[----:B------:R-:W-:Y:S01]  /*8600*/  LEA R43, R4, R17, 0x1 ;  /* 0x00000011042b7211 */ /* 0x000fe200078e08ff */
[----:B------:R-:W-:-:S04]  /*8610*/  IMAD R41, R40, 0x2, R17 ;  /* 0x0000000228297824 */ /* 0x000fc800078e0211 */
        /* <DEDUP_REMOVED lines=8> */
[C---:B------:R-:W-:Y:S01]  /*86a0*/  FFMA.FTZ R37, R9.reuse, R34, -R38 ;  /* 0x0000002209257223 */ /* 0x040fe20000010826 */
[----:B------:R-:W-:Y:S02]  /*86b0*/  HADD2.F32 R20, -RZ, R42.H0_H0 ;  /* 0x2000002aff147230 */ /* 0x000fe40000004100 */
[----:B------:R-:W-:Y:S01]  /*86c0*/  FFMA.FTZ R40, R9, R35, R40 ;  /* 0x0000002309287223 */ /* 0x000fe20000010028 */
[----:B------:R-:W-:Y:S02]  /*86d0*/  HADD2.F32 R32, -RZ, R7.H0_H0 ;  /* 0x20000007ff207230 */ /* 0x000fe40000004100 */
[C---:B------:R-:W-:Y:S01]  /*86e0*/  FMUL.FTZ R38, R21.reuse, R36 ;  /* 0x0000002415267220 */ /* 0x040fe20000410000 */
[--C-:B------:R-:W-:Y:S02]  /*86f0*/  HADD2.F32 R34, -RZ, R44.reuse.H0_H0 ;  /* 0x2000002cff227230 */ /* 0x100fe40000004100 */
[----:B------:R-:W-:Y:S02]  /*8700*/  HADD2.F32 R9, -RZ, R44.H1_H1 ;  /* 0x3000002cff097230 */ /* 0x000fe40000004100 */
[----:B------:R-:W-:Y:S01]  /*8710*/  FMUL.FTZ R44, R21, R20 ;  /* 0x00000014152c7220 */ /* 0x000fe20000410000 */
[----:B------:R-:W-:-:S02]  /*8720*/  HADD2.F32 R11, -RZ, R15.H0_H0 ;  /* 0x2000000fff0b7230 */ /* 0x000fc40000004100 */
[C---:B------:R-:W-:Y:S01]  /*8730*/  FFMA.FTZ R42, R13.reuse, R20, -R38 ;  /* 0x000000140d2a7223 */ /* 0x040fe20000010826 */
[----:B------:R-:W-:Y:S02]  /*8740*/  HADD2.F32 R33, -RZ, R7.H1_H1 ;  /* 0x30000007ff217230 */ /* 0x000fe40000004100 */
[C---:B------:R-:W-:Y:S01]  /*8750*/  FMUL.FTZ R20, R32.reuse, R34 ;  /* 0x0000002220147220 */ /* 0x040fe20000410000 */
[----:B------:R-:W-:Y:S02]  /*8760*/  HADD2.F32 R38, -RZ, R39.H0_H0 ;  /* 0x20000027ff267230 */ /* 0x000fe40000004100 */
[----:B------:R-:W-:Y:S01]  /*8770*/  FMUL.FTZ R21, R32, R9 ;  /* 0x0000000920157220 */ /* 0x000fe20000410000 */
[----:B------:R-:W-:Y:S02]  /*8780*/  HADD2.F32 R32, -RZ, R46.H0_H0 ;  /* 0x2000002eff207230 */ /* 0x000fe40000004100 */
[----:B------:R-:W-:Y:S01]  /*8790*/  FFMA.FTZ R13, R13, R36, R44 ;  /* 0x000000240d0d7223 */ /* 0x000fe2000001002c */
[----:B------:R-:W-:-:S02]  /*87a0*/  HADD2.F32 R15, -RZ, R15.H1_H1 ;  /* 0x3000000fff0f7230 */ /* 0x000fc40000004100 */
[C---:B------:R-:W-:Y:S01]  /*87b0*/  FFMA.FTZ R36, R11.reuse, R34, R21 ;  /* 0x000000220b247223 */ /* 0x040fe20000010015 */
[----:B------:R-:W-:Y:S02]  /*87c0*/  HADD2.F32 R5, -RZ, R4.H0_H0 ;  /* 0x20000004ff057230 */ /* 0x000fe40000004100 */
[----:B------:R-:W-:Y:S01]  /*87d0*/  FFMA.FTZ R35, R11, R9, -R20 ;  /* 0x000000090b237223 */ /* 0x000fe20000010814 */
[C---:B------:R-:W-:Y:S01]  /*87e0*/  FMUL.FTZ R44, R33.reuse, R38 ;  /* 0x00000026212c7220 */ /* 0x040fe20000410000 */
[----:B------:R-:W-:Y:S02]  /*87f0*/  HADD2.F32 R34, -RZ, R50.H0_H0 ;  /* 0x20000032ff227230 */ /* 0x000fe40000004100 */
[----:B------:R-:W-:Y:S01]  /*8800*/  FMUL.FTZ R46, R33, R32 ;  /* 0x00000020212e7220 */ /* 0x000fe20000410000 */
[----:B------:R-:W-:Y:S02]  /*8810*/  HADD2.F32 R7, -RZ, R6.H0_H0 ;  /* 0x20000006ff077230 */ /* 0x000fe40000004100 */
[----:B------:R-:W-:-:S02]  /*8820*/  HADD2.F32 R11, -RZ, R50.H1_H1 ;  /* 0x30000032ff0b7230 */ /* 0x000fc40000004100 */
[--C-:B------:R-:W-:Y:S02]  /*8830*/  HADD2.F32 R20, -RZ, R51.reuse.H0_H0 ;  /* 0x20000033ff147230 */ /* 0x100fe40000004100 */
[----:B------:R-:W-:Y:S01]  /*8840*/  FFMA.FTZ R44, R15, R32, -R44 ;  /* 0x000000200f2c7223 */ /* 0x000fe2000001082c */
[----:B------:R-:W-:Y:S02]  /*8850*/  HADD2.F32 R3, -RZ, R12.H0_H0 ;  /* 0x2000000cff037230 */ /* 0x000fe40000004100 */
[----:B------:R-:W-:Y:S01]  /*8860*/  FMUL.FTZ R32, R5, R34 ;  /* 0x0000002205207220 */ /* 0x000fe20000410000 */
[----:B------:R-:W-:Y:S02]  /*8870*/  HADD2.F32 R10, -RZ, R14.H0_H0 ;  /* 0x2000000eff0a7230 */ /* 0x000fe40000004100 */
[----:B------:R-:W-:Y:S01]  /*8880*/  FFMA.FTZ R39, R15, R38, R46 ;  /* 0x000000260f277223 */ /* 0x000fe2000001002e */
[----:B------:R-:W-:Y:S02]  /*8890*/  HADD2.F32 R9, -RZ, R51.H1_H1 ;  /* 0x30000033ff097230 */ /* 0x000fe40000004100 */
[----:B------:R-:W-:Y:S01]  /*88a0*/  FMUL.FTZ R15, R7, R11 ;  /* 0x0000000b070f7220 */ /* 0x000fe20000410000 */
[-C--:B------:R-:W-:Y:S01]  /*88b0*/  FMUL.FTZ R5, R5, R20.reuse ;  /* 0x0000001405057220 */ /* 0x080fe20000410000 */
[----:B------:R-:W-:Y:S01]  /*88c0*/  FFMA.FTZ R32, R3, R20, -R32 ;  /* 0x0000001403207223 */ /* 0x000fe20000010820 */
[----:B------:R-:W-:-:S02]  /*88d0*/  HADD2.F32 R4, -RZ, R4.H1_H1 ;  /* 0x30000004ff047230 */ /* 0x000fc40000004100 */
[-C--:B------:R-:W-:Y:S01]  /*88e0*/  FMUL.FTZ R21, R7, R9.reuse ;  /* 0x0000000907157220 */ /* 0x080fe20000410000 */
[----:B------:R-:W-:Y:S01]  /*88f0*/  FFMA.FTZ R20, R10, R9, -R15 ;  /* 0x000000090a147223 */ /* 0x000fe2000001080f */
[----:B------:R-:W-:Y:S02]  /*8900*/  HADD2.F32 R6, -RZ, R6.H1_H1 ;  /* 0x30000006ff067230 */ /* 0x000fe40000004100 */
[----:B------:R-:W-:Y:S01]  /*8910*/  FFMA.FTZ R34, R3, R34, R5 ;  /* 0x0000002203227223 */ /* 0x000fe20000010005 */
[----:B------:R-:W-:Y:S02]  /*8920*/  HADD2.F32 R7, -RZ, R47.H0_H0 ;  /* 0x2000002fff077230 */ /* 0x000fe40000004100 */
[----:B------:R-:W-:Y:S02]  /*8930*/  HADD2.F32 R9, -RZ, R45.H0_H0 ;  /* 0x2000002dff097230 */ /* 0x000fe40000004100 */
[----:B------:R-:W-:Y:S02]  /*8940*/  HADD2.F32 R3, -RZ, R49.H0_H0 ;  /* 0x20000031ff037230 */ /* 0x000fe40000004100 */
[----:B------:R-:W-:-:S02]  /*8950*/  HADD2.F32 R5, -RZ, R48.H0_H0 ;  /* 0x20000030ff057230 */ /* 0x000fc40000004100 */
[----:B------:R-:W-:Y:S01]  /*8960*/  FFMA.FTZ R21, R10, R11, R21 ;  /* 0x0000000b0a157223 */ /* 0x000fe20000010015 */
[----:B------:R-:W-:Y:S02]  /*8970*/  HADD2.F32 R12, -RZ, R12.H1_H1 ;  /* 0x3000000cff0c7230 */ /* 0x000fe40000004100 */
[----:B------:R-:W-:Y:S01]  /*8980*/  FMUL.FTZ R11, R4, R7 ;  /* 0x00000007040b7220 */ /* 0x000fe20000410000 */
[----:B------:R-:W-:Y:S02]  /*8990*/  HADD2.F32 R14, -RZ, R14.H1_H1 ;  /* 0x3000000eff0e7230 */ /* 0x000fe40000004100 */
        /* <DEDUP_REMOVED lines=17> */
.L_x_4438:
[----:B------:R-:W-:Y:S05]  /*8ab0*/  BSYNC B1 ;  /* 0x0000000000017941 */ /* 0x000fea0003800000 */
.L_x_4437:
[----:B------:R-:W-:Y:S01]  /*8ac0*/  PRMT R40, R55, 0x5410, R56 ;  /* 0x0000541037287816 */ /* 0x000fe20000000038 */
[----:B------:R-:W-:Y:S06]  /*8ad0*/  @P1 BRA `(.L_x_4424) ;  /* 0x0000000400801947 */ /* 0x000fec0003800000 */
[----:B------:R-:W2:Y:S01]  /*8ae0*/  LDL R3, [R1+0x3c] ;  /* 0x00003c0001037983 */ /* 0x000ea20000100800 */
[C---:B01----:R-:W-:Y:S02]  /*8af0*/  VIADD R4, R18.reuse, 0x40 ;  /* 0x0000004012047836 */ /* 0x043fe40000000000 */
[----:B------:R-:W-:Y:S01]  /*8b00*/  VIADD R5, R18, 0x40 ;  /* 0x0000004012057836 */ /* 0x000fe20000000000 */
[----:B------:R-:W3:Y:S01]  /*8b10*/  LDL R41, [R1+0x70] ;  /* 0x0000700001297983 */ /* 0x000ee20000100800 */
[----:B------:R-:W-:Y:S02]  /*8b20*/  IMAD.SHL.U32 R4, R4, 0x40, RZ ;  /* 0x0000004004047824 */ /* 0x000fe400078e00ff */
[----:B------:R-:W-:-:S03]  /*8b30*/  IMAD.SHL.U32 R5, R5, 0x40, RZ ;  /* 0x0000004005057824 */ /* 0x000fc600078e00ff */
[----:B------:R-:W-:Y:S02]  /*8b40*/  LOP3.LUT R4, R4, 0x1c0, RZ, 0xc0, !PT ;  /* 0x000001c004047812 */ /* 0x000fe400078ec0ff */
[----:B------:R-:W-:Y:S02]  /*8b50*/  LOP3.LUT R5, R5, 0x1c0, RZ, 0xc0, !PT ;  /* 0x000001c005057812 */ /* 0x000fe400078ec0ff */
[----:B------:R-:W-:-:S04]  /*8b60*/  SHF.R.U32.HI R4, RZ, 0x3, R4 ;  /* 0x00000003ff047819 */ /* 0x000fc80000011604 */
[----:B------:R-:W-:Y:S02]  /*8b70*/  LOP3.LUT R0, R4, R0, R5, 0x1e, !PT ;  /* 0x0000000004007212 */ /* 0x000fe400078e1e05 */
[--C-:B------:R-:W-:Y:S02]  /*8b80*/  SHF.R.U64 R38, R26, 0x10, R27.reuse ;  /* 0x000000101a267819 */ /* 0x100fe4000000121b */
[----:B------:R-:W-:Y:S01]  /*8b90*/  SHF.R.U32.HI R36, RZ, 0x10, R27 ;  /* 0x00000010ff247819 */ /* 0x000fe2000001161b */
[----:B------:R-:W-:Y:S01]  /*8ba0*/  HADD2.F32 R27, -RZ, R52.H1_H1 ;  /* 0x30000034ff1b7230 */ /* 0x000fe20000004100 */
[--C-:B------:R-:W-:Y:S02]  /*8bb0*/  SHF.R.U64 R37, R28, 0x10, R29.reuse ;  /* 0x000000101c257819 */ /* 0x100fe4000000121d */
[----:B------:R-:W-:Y:S01]  /*8bc0*/  SHF.R.U32.HI R29, RZ, 0x10, R29 ;  /* 0x00000010ff1d7819 */ /* 0x000fe2000001161d */
[----:B------:R-:W-:Y:S01]  /*8bd0*/  HADD2.F32 R26, -RZ, R53.H1_H1 ;  /* 0x30000035ff1a7230 */ /* 0x000fe20000004100 */
[----:B------:R-:W-:-:S02]  /*8be0*/  SHF.R.U32.HI R32, RZ, 0x10, R25 ;  /* 0x00000010ff207819 */ /* 0x000fc40000011619 */
[----:B------:R-:W-:Y:S01]  /*8bf0*/  SHF.R.U64 R35, R30, 0x10, R31 ;  /* 0x000000101e237819 */ /* 0x000fe2000000121f */
[----:B------:R-:W-:Y:S01]  /*8c00*/  HADD2.F32 R30, -RZ, R29.H0_H0 ;  /* 0x2000001dff1e7230 */ /* 0x000fe20000004100 */
[----:B------:R-:W-:Y:S02]  /*8c10*/  SHF.R.U64 R39, R24, 0x10, R25 ;  /* 0x0000001018277819 */ /* 0x000fe40000001219 */
[----:B------:R-:W-:Y:S01]  /*8c20*/  SHF.R.U32.HI R33, RZ, 0x10, R31 ;  /* 0x00000010ff217819 */ /* 0x000fe2000001161f */
[----:B--2---:R-:W-:Y:S01]  /*8c30*/  IMAD.IADD R0, R3, 0x1, R0 ;  /* 0x0000000103007824 */ /* 0x004fe200078e0200 */
[----:B---3--:R-:W0:Y:S04]  /*8c40*/  LDS.128 R12, [R41+0x18400] ;  /* 0x01840000290c7984 */ /* 0x008e280000000c00 */
[----:B------:R-:W-:-:S05]  /*8c50*/  LEA R0, R0, R17, 0x1 ;  /* 0x0000001100007211 */ /* 0x000fca00078e08ff */
[----:B------:R-:W1:Y:S01]  /*8c60*/  LDS.128 R4, [R0+0x18400] ;  /* 0x0184000000047984 */ /* 0x000e620000000c00 */
[----:B0-----:R-:W-:Y:S02]  /*8c70*/  HADD2.F32 R9, -RZ, R13.H0_H0 ;  /* 0x2000000dff097230 */ /* 0x001fe40000004100 */
[--C-:B-1----:R-:W-:Y:S02]  /*8c80*/  HADD2.F32 R20, -RZ, R5.reuse.H0_H0 ;  /* 0x20000005ff147230 */ /* 0x102fe40000004100 */
[----:B------:R-:W-:-:S03]  /*8c90*/  HADD2.F32 R21, -RZ, R5.H1_H1 ;  /* 0x30000005ff157230 */ /* 0x000fc60000004100 */
[CC--:B------:R-:W-:Y:S01]  /*8ca0*/  FMUL.FTZ R28, R20.reuse, R27.reuse ;  /* 0x0000001b141c7220 */ /* 0x0c0fe20000410000 */
[-C--:B------:R-:W-:Y:S01]  /*8cb0*/  FMUL.FTZ R20, R20, R26.reuse ;  /* 0x0000001a14147220 */ /* 0x080fe20000410000 */
[----:B------:R-:W-:Y:S02]  /*8cc0*/  HADD2.F32 R13, -RZ, R13.H1_H1 ;  /* 0x3000000dff0d7230 */ /* 0x000fe40000004100 */
[----:B------:R-:W-:Y:S01]  /*8cd0*/  FFMA.FTZ R29, R9, R26, -R28 ;  /* 0x0000001a091d7223 */ /* 0x000fe2000001081c */
[----:B------:R-:W-:Y:S02]  /*8ce0*/  HADD2.F32 R26, -RZ, R32.H0_H0 ;  /* 0x20000020ff1a7230 */ /* 0x000fe40000004100 */
[----:B------:R-:W-:Y:S01]  /*8cf0*/  FMUL.FTZ R32, R21, R30 ;  /* 0x0000001e15207220 */ /* 0x000fe20000410000 */
[----:B------:R-:W-:Y:S02]  /*8d00*/  HADD2.F32 R5, -RZ, R4.H0_H0 ;  /* 0x20000004ff057230 */ /* 0x000fe40000004100 */
[----:B------:R-:W-:Y:S01]  /*8d10*/  FFMA.FTZ R27, R9, R27, R20 ;  /* 0x0000001b091b7223 */ /* 0x000fe20000010014 */
[----:B------:R-:W-:-:S02]  /*8d20*/  HADD2.F32 R28, -RZ, R52.H0_H0 ;  /* 0x20000034ff1c7230 */ /* 0x000fc40000004100 */
[----:B------:R-:W-:Y:S02]  /*8d30*/  HADD2.F32 R20, -RZ, R53.H0_H0 ;  /* 0x20000035ff147230 */ /* 0x000fe40000004100 */
[-C--:B------:R-:W-:Y:S01]  /*8d40*/  FMUL.FTZ R34, R21, R26.reuse ;  /* 0x0000001a15227220 */ /* 0x080fe20000410000 */
[----:B------:R-:W-:Y:S02]  /*8d50*/  HADD2.F32 R3, -RZ, R12.H0_H0 ;  /* 0x2000000cff037230 */ /* 0x000fe40000004100 */
[----:B------:R-:W-:Y:S01]  /*8d60*/  FFMA.FTZ R32, R13, R26, -R32 ;  /* 0x0000001a0d207223 */ /* 0x000fe20000010820 */
[C---:B------:R-:W-:Y:S01]  /*8d70*/  FMUL.FTZ R26, R5.reuse, R28 ;  /* 0x0000001c051a7220 */ /* 0x040fe20000410000 */
[----:B------:R-:W-:Y:S01]  /*8d80*/  FMUL.FTZ R21, R5, R20 ;  /* 0x0000001405157220 */ /* 0x000fe20000410000 */
[----:B------:R-:W-:Y:S02]  /*8d90*/  HADD2.F32 R24, -RZ, R6.H0_H0 ;  /* 0x20000006ff187230 */ /* 0x000fe40000004100 */
[----:B------:R-:W-:Y:S01]  /*8da0*/  FFMA.FTZ R34, R13, R30, R34 ;  /* 0x0000001e0d227223 */ /* 0x000fe20000010022 */
[----:B------:R-:W-:-:S02]  /*8db0*/  HADD2.F32 R9, -RZ, R40.H0_H0 ;  /* 0x20000028ff097230 */ /* 0x000fc40000004100 */
[C---:B------:R-:W-:Y:S01]  /*8dc0*/  FFMA.FTZ R13, R3.reuse, R20, -R26 ;  /* 0x00000014030d7223 */ /* 0x040fe2000001081a */
[----:B------:R-:W-:Y:S02]  /*8dd0*/  HADD2.F32 R5, -RZ, R54.H0_H0 ;  /* 0x20000036ff057230 */ /* 0x000fe40000004100 */
[----:B------:R-:W-:Y:S02]  /*8de0*/  HADD2.F32 R25, -RZ, R7.H0_H0 ;  /* 0x20000007ff197230 */ /* 0x000fe40000004100 */
[----:B------:R-:W-:Y:S02]  /*8df0*/  HADD2.F32 R26, -RZ, R40.H1_H1 ;  /* 0x30000028ff1a7230 */ /* 0x000fe40000004100 */
[----:B------:R-:W-:Y:S01]  /*8e00*/  FFMA.FTZ R21, R3, R28, R21 ;  /* 0x0000001c03157223 */ /* 0x000fe20000010015 */
[C---:B------:R-:W-:Y:S01]  /*8e10*/  FMUL.FTZ R3, R24.reuse, R9 ;  /* 0x0000000918037220 */ /* 0x040fe20000410000 */
[----:B------:R-:W-:Y:S01]  /*8e20*/  FMUL.FTZ R31, R24, R5 ;  /* 0x00000005181f7220 */ /* 0x000fe20000410000 */
[----:B------:R-:W-:-:S02]  /*8e30*/  HADD2.F32 R10, -RZ, R14.H0_H0 ;  /* 0x2000000eff0a7230 */ /* 0x000fc40000004100 */
[----:B------:R-:W-:Y:S02]  /*8e40*/  HADD2.F32 R11, -RZ, R15.H0_H0 ;  /* 0x2000000fff0b7230 */ /* 0x000fe40000004100 */
[----:B------:R-:W-:Y:S02]  /*8e50*/  HADD2.F32 R20, -RZ, R54.H1_H1 ;  /* 0x30000036ff147230 */ /* 0x000fe40000004100 */
[----:B------:R-:W-:Y:S02]  /*8e60*/  HADD2.F32 R24, -RZ, R36.H0_H0 ;  /* 0x20000024ff187230 */ /* 0x000fe40000004100 */
[C---:B------:R-:W-:Y:S01]  /*8e70*/  FMUL.FTZ R36, R25.reuse, R26 ;  /* 0x0000001a19247220 */ /* 0x040fe20000410000 */
[----:B------:R-:W-:Y:S02]  /*8e80*/  HADD2.F32 R7, -RZ, R7.H1_H1 ;  /* 0x30000007ff077230 */ /* 0x000fe40000004100 */
[----:B------:R-:W-:Y:S02]  /*8e90*/  HADD2.F32 R28, -RZ, R33.H0_H0 ;  /* 0x20000021ff1c7230 */ /* 0x000fe40000004100 */
[C---:B------:R-:W-:Y:S01]  /*8ea0*/  FFMA.FTZ R30, R10.reuse, R5, -R3 ;  /* 0x000000050a1e7223 */ /* 0x040fe20000010803 */
[-C--:B------:R-:W-:Y:S01]  /*8eb0*/  FMUL.FTZ R25, R25, R20.reuse ;  /* 0x0000001419197220 */ /* 0x080fe20000410000 */
[----:B------:R-:W-:Y:S01]  /*8ec0*/  FFMA.FTZ R31, R10, R9, R31 ;  /* 0x000000090a1f7223 */ /* 0x000fe2000001001f */
[----:B------:R-:W-:Y:S01]  /*8ed0*/  FFMA.FTZ R36, R11, R20, -R36 ;  /* 0x000000140b247223 */ /* 0x000fe20000010824 */
[----:B------:R-:W-:-:S02]  /*8ee0*/  HADD2.F32 R15, -RZ, R15.H1_H1 ;  /* 0x3000000fff0f7230 */ /* 0x000fc40000004100 */
[C---:B------:R-:W-:Y:S01]  /*8ef0*/  FMUL.FTZ R10, R7.reuse, R28 ;  /* 0x0000001c070a7220 */ /* 0x040fe20000410000 */
[----:B------:R-:W-:Y:S01]  /*8f00*/  FMUL.FTZ R20, R7, R24 ;  /* 0x0000001807147220 */ /* 0x000fe20000410000 */
[----:B------:R-:W-:Y:S02]  /*8f10*/  HADD2.F32 R4, -RZ, R4.H1_H1 ;  /* 0x30000004ff047230 */ /* 0x000fe40000004100 */
[----:B------:R-:W-:Y:S02]  /*8f20*/  HADD2.F32 R6, -RZ, R6.H1_H1 ;  /* 0x30000006ff067230 */ /* 0x000fe40000004100 */
[----:B------:R-:W-:Y:S02]  /*8f30*/  HADD2.F32 R7, -RZ, R37.H0_H0 ;  /* 0x20000025ff077230 */ /* 0x000fe40000004100 */
[----:B------:R-:W-:Y:S02]  /*8f40*/  HADD2.F32 R9, -RZ, R35.H0_H0 ;  /* 0x20000023ff097230 */ /* 0x000fe40000004100 */
[----:B------:R-:W-:-:S02]  /*8f50*/  HADD2.F32 R3, -RZ, R39.H0_H0 ;  /* 0x20000027ff037230 */ /* 0x000fc40000004100 */
[----:B------:R-:W-:Y:S02]  /*8f60*/  HADD2.F32 R5, -RZ, R38.H0_H0 ;  /* 0x20000026ff057230 */ /* 0x000fe40000004100 */
[----:B------:R-:W-:Y:S01]  /*8f70*/  FFMA.FTZ R25, R11, R26, R25 ;  /* 0x0000001a0b197223 */ /* 0x000fe20000010019 */
[----:B------:R-:W-:Y:S02]  /*8f80*/  HADD2.F32 R12, -RZ, R12.H1_H1 ;  /* 0x3000000cff0c7230 */ /* 0x000fe40000004100 */
[C---:B------:R-:W-:Y:S01]  /*8f90*/  FFMA.FTZ R33, R15.reuse, R24, -R10 ;  /* 0x000000180f217223 */ /* 0x040fe2000001080a */
        /* <DEDUP_REMOVED lines=20> */
.L_x_4424:
[----:B------:R-:W-:Y:S05]  /*90e0*/  BSYNC B0 ;  /* 0x0000000000007941 */ /* 0x000fea0003800000 */
.L_x_4404:
        /* <DEDUP_REMOVED lines=8> */
.L_x_4401:
[----:B-1234-:R-:W1:Y:S01]  /*9170*/  S2R R0, SR_TID.X ;  /* 0x0000000000007919 */ /* 0x01ee620000002100 */
[----:B------:R-:W-:Y:S01]  /*9180*/  ISETP.NE.AND P0, PT, R232, 0x3, PT ;  /* 0x00000003e800780c */ /* 0x000fe20003f05270 */
[----:B------:R-:W-:Y:S05]  /*9190*/  WARPSYNC.ALL ;  /* 0x0000000000007948 */ /* 0x000fea0003800000 */
[----:B-1----:R-:W-:-:S05]  /*91a0*/  SHF.R.U32.HI R0, RZ, 0x7, R0 ;  /* 0x00000007ff007819 */ /* 0x002fca0000011600 */
[----:B------:R-:W-:-:S05]  /*91b0*/  VIADD R0, R0, 0x8 ;  /* 0x0000000800007836 */ /* 0x000fca0000000000 */
[----:B------:R1:W-:Y:S06]  /*91c0*/  BAR.SYNC.DEFER_BLOCKING R0, 0x100 ;  /* 0x000400000000751d */ /* 0x0003ec0000010000 */
[----:B------:R-:W-:Y:S05]  /*91d0*/  @!P0 BRA `(.L_x_4439) ;  /* 0x0000000000048947 */ /* 0x000fea0003800000 */
[----:B------:R-:W-:Y:S01]  /*91e0*/  BPT.TRAP 0x1 ;  /* 0x000000040000795c */ /* 0x000fe20000300000 */
.L_x_4439:
[----:B------:R-:W-:Y:S01]  /*91f0*/  IMAD R179, R2, 0x8, R17 ;  /* 0x0000000802b37824 */ /* 0x000fe200078e0211 */
[----:B0-----:R-:W-:-:S04]  /*9200*/  SHF.L.U32 R6, R19, 0x1f, RZ ;  /* 0x0000001f13067819 */ /* 0x001fc800000006ff */
[----:B------:R0:W2:Y:S01]  /*9210*/  SYNCS.PHASECHK.TRANS64.TRYWAIT P1, [R179+URZ+0x32430], R6 ;  /* 0x03243006b30075a7 */ /* 0x0000a2000802017f */
[----:B------:R-:W-:Y:S05]  /*9220*/  @!P0 BRA `(.L_x_4440) ;  /* 0x0000000000048947 */ /* 0x000fea0003800000 */
[----:B------:R-:W-:Y:S01]  /*9230*/  BPT.TRAP 0x1 ;  /* 0x000000040000795c */ /* 0x000fe20000300000 */
.L_x_4440:
[----:B------:R-:W-:-:S05]  /*9240*/  VIADD R3, R17, 0x1c400 ;  /* 0x0001c40011037836 */ /* 0x000fca0000000000 */
[----:B------:R-:W-:-:S04]  /*9250*/  SHF.R.U32.HI R3, RZ, 0x4, R3 ;  /* 0x00000004ff037819 */ /* 0x000fc80000011603 */
[----:B------:R-:W-:-:S04]  /*9260*/  LOP3.LUT R3, R3, 0x3fff, RZ, 0xc0, !PT ;  /* 0x00003fff03037812 */ /* 0x000fc800078ec0ff */
[----:B------:R-:W-:-:S05]  /*9270*/  LOP3.LUT R3, R3, 0x10000, RZ, 0xfc, !PT ;  /* 0x0001000003037812 */ /* 0x000fca00078efcff */
[----:B------:R3:W-:Y:S01]  /*9280*/  STL [R1+0x2c], R3 ;  /* 0x00002c0301007387 */ /* 0x0007e20000100800 */
[----:B--2---:R-:W-:Y:S05]  /*9290*/  @P1 BRA `(.L_x_4441) ;  /* 0x0000000000081947 */ /* 0x004fea0003800000 */
[----:B------:R-:W2:Y:S02]  /*92a0*/  SYNCS.PHASECHK.TRANS64.TRYWAIT P1, [R179+URZ+0x32430], R6 ;  /* 0x03243006b30075a7 */ /* 0x000ea4000802017f */
[----:B--2---:R-:W-:Y:S05]  /*92b0*/  @!P1 BRA `(.L_x_4442) ;  /* 0x0000013000789947 */ /* 0x004fea0003800000 */
.L_x_4441:
[----:B---3--:R-:W3:Y:S01]  /*92c0*/  LDL R3, [R1+0x2c] ;  /* 0x00002c0001037983 */ /* 0x008ee20000100800 */
[----:B------:R-:W-:Y:S01]  /*92d0*/  IMAD.MOV.U32 R5, RZ, RZ, 0x40000040 ;  /* 0x40000040ff057424 */ /* 0x000fe200078e00ff */
[----:B------:R-:W-:Y:S05]  /*92e0*/  WARPSYNC.ALL ;  /* 0x0000000000007948 */ /* 0x000fea0003800000 */
[C---:B------:R-:W-:Y:S01]  /*92f0*/  R2UR UR4, R218.reuse ;  /* 0x00000000da0472ca */ /* 0x040fe200000e0000 */
[----:B-----5:R-:W-:Y:S01]  /*9300*/  WARPGROUP.ARRIVE ;  /* 0x00000000000079c5 */ /* 0x020fe20000000000 */
[----:B------:R-:W-:Y:S01]  /*9310*/  R2UR UR5, R219 ;  /* 0x00000000db0572ca */ /* 0x000fe200000e0000 */
[----:B------:R-:W-:Y:S01]  /*9320*/  VIADD R12, R218, 0x2 ;  /* 0x00000002da0c7836 */ /* 0x000fe20000000000 */
[----:B------:R-:W-:Y:S01]  /*9330*/  R2UR UR7, R5 ;  /* 0x00000000050772ca */ /* 0x000fe200000e0000 */
[----:B------:R-:W-:Y:S01]  /*9340*/  IMAD.MOV.U32 R13, RZ, RZ, 0x40000040 ;  /* 0x40000040ff0d7424 */ /* 0x000fe200078e00ff */
[----:B------:R-:W-:Y:S01]  /*9350*/  SHF.L.U32 R8, R8, 0x1f, RZ ;  /* 0x0000001f08087819 */ /* 0x000fe200000006ff */
[----:B------:R-:W-:Y:S01]  /*9360*/  IMAD.MOV.U32 R11, RZ, RZ, 0x40000040 ;  /* 0x40000040ff0b7424 */ /* 0x000fe200078e00ff */
[----:B------:R-:W-:Y:S01]  /*9370*/  BSSY B0, `(.L_x_4443) ;  /* 0x0000026000007945 */ /* 0x000fe20003800000 */
[----:B------:R-:W-:Y:S01]  /*9380*/  VIADD R230, R218, 0x4 ;  /* 0x00000004dae67836 */ /* 0x000fe20000000000 */
[----:B------:R4:W-:Y:S01]  /*9390*/  STL.64 [R1+0x8], R12 ;  /* 0x0000080c01007387 */ /* 0x0009e20000100a00 */
[----:B------:R-:W-:-:S02]  /*93a0*/  IMAD.MOV.U32 R231, RZ, RZ, 0x40000040 ;  /* 0x40000040ffe77424 */ /* 0x000fc400078e00ff */
[----:B------:R-:W-:Y:S02]  /*93b0*/  VIADD R228, R218, 0x6 ;  /* 0x00000006dae47836 */ /* 0x000fe40000000000 */
[----:B------:R-:W-:Y:S02]  /*93c0*/  IMAD.MOV.U32 R229, RZ, RZ, 0x40000040 ;  /* 0x40000040ffe57424 */ /* 0x000fe400078e00ff */
[----:B------:R-:W-:Y:S02]  /*93d0*/  IMAD.MOV.U32 R5, RZ, RZ, 0x40000040 ;  /* 0x40000040ff057424 */ /* 0x000fe400078e00ff */
[----:B---3--:R-:W-:-:S05]  /*93e0*/  IMAD R4, R2, 0x300, R3 ;  /* 0x0000030002047824 */ /* 0x008fca00078e0203 */
[C---:B------:R-:W-:Y:S02]  /*93f0*/  R2UR UR6, R4.reuse ;  /* 0x00000000040672ca */ /* 0x040fe400000e0000 */
[----:B------:R-:W-:-:S11]  /*9400*/  IADD3 R10, R4, 0x2, RZ ;  /* 0x00000002040a7810 */ /* 0x000fd60007ffe0ff */
[----:B------:R-:W-:Y:S01]  /*9410*/  HGMMA.64x96x16.F32 R24, gdesc[UR4], RZ, !UPT, gsb0 ;  /* 0x01600000041879f0 */ /* 0x000fe2000c0008ff */
[----:B------:R-:W-:Y:S02]  /*9420*/  R2UR UR4, R12 ;  /* 0x000000000c0472ca */ /* 0x000fe400000e0000 */
[----:B------:R-:W-:Y:S02]  /*9430*/  R2UR UR5, R13 ;  /* 0x000000000d0572ca */ /* 0x000fe400000e0000 */
[----:B------:R-:W-:Y:S01]  /*9440*/  R2UR UR6, R10 ;  /* 0x000000000a0672ca */ /* 0x000fe200000e0000 */
[C---:B------:R-:W-:Y:S01]  /*9450*/  VIADD R10, R4.reuse, 0x4 ;  /* 0x00000004040a7836 */ /* 0x040fe20000000000 */
        /* <DEDUP_REMOVED lines=21> */
[----:B------:R-:W3:Y:S02]  /*95b0*/  SYNCS.PHASECHK.TRANS64.TRYWAIT P1, [R17+URZ+0x32410], R8 ;  /* 0x03241008110075a7 */ /* 0x000ee4000802017f */
[----:B---34-:R-:W-:Y:S05]  /*95c0*/  @!P1 BRA `(.L_x_4444) ;  /* 0x0000012c00c89947 */ /* 0x018fea0003800000 */
.L_x_4650:
[----:B------:R-:W-:Y:S05]  /*95d0*/  BSYNC B0 ;  /* 0x0000000000007941 */ /* 0x000fea0003800000 */
.L_x_4443:
[----:B------:R-:W-:Y:S05]  /*95e0*/  @!P0 BRA `(.L_x_4445) ;  /* 0x0000000000048947 */ /* 0x000fea0003800000 */
[----:B------:R-:W-:Y:S01]  /*95f0*/  BPT.TRAP 0x1 ;  /* 0x000000040000795c */ /* 0x000fe20000300000 */
.L_x_4445:
[----:B------:R4:W0:Y:S01]  /*9600*/  SYNCS.PHASECHK.TRANS64.TRYWAIT P2, [R179+URZ+0x32450], R6 ;  /* 0x03245006b30075a7 */ /* 0x000822000804017f */
[----:B------:R-:W-:Y:S05]  /*9610*/  @!P0 BRA `(.L_x_4446) ;  /* 0x0000000000048947 */ /* 0x000fea0003800000 */
[----:B------:R-:W-:Y:S01]  /*9620*/  BPT.TRAP 0x1 ;  /* 0x000000040000795c */ /* 0x000fe20000300000 */
.L_x_4446:
[----:B------:R-:W5:Y:S01]  /*9630*/  S2R R3, SR_TID.X ;  /* 0x0000000000037919 */ /* 0x000f620000002100 */
[----:B------:R-:W-:Y:S01]  /*9640*/  BSSY B0, `(.L_x_4447) ;  /* 0x0000006000007945 */ /* 0x000fe20003800000 */
[----:B-----5:R-:W-:-:S04]  /*9650*/  LOP3.LUT R3, R3, 0x7f, RZ, 0xc0, !PT ;  /* 0x0000007f03037812 */ /* 0x020fc800078ec0ff */
[----:B------:R-:W-:Y:S01]  /*9660*/  ISETP.NE.AND P1, PT, R3, RZ, PT ;  /* 0x000000ff0300720c */ /* 0x000fe20003f25270 */
[----:B0-----:R-:W-:-:S12]  /*9670*/  @P2 BRA `(.L_x_4448) ;  /* 0x0000000000082947 */ /* 0x001fd80003800000 */
[----:B------:R-:W0:Y:S02]  /*9680*/  SYNCS.PHASECHK.TRANS64.TRYWAIT P2, [R179+URZ+0x32450], R6 ;  /* 0x03245006b30075a7 */ /* 0x000e24000804017f */
[----:B0-----:R-:W-:Y:S05]  /*9690*/  @!P2 BRA `(.L_x_4449) ;  /* 0x0000012c00a8a947 */ /* 0x001fea0003800000 */
.L_x_4448:
[----:B------:R-:W-:Y:S05]  /*96a0*/  BSYNC B0 ;  /* 0x0000000000007941 */ /* 0x000fea0003800000 */
.L_x_4447:
[----:B------:R-:W-:Y:S05]  /*96b0*/  WARPSYNC.ALL ;  /* 0x0000000000007948 */ /* 0x000fea0003800000 */
[----:B------:R-:W-:Y:S01]  /*96c0*/  VIADD R3, R17, 0x400 ;  /* 0x0000040011037836 */ /* 0x000fe20000000000 */
[----:B------:R-:W-:Y:S01]  /*96d0*/  LOP3.LUT R4, R23, 0x10000, RZ, 0xfc, !PT ;  /* 0x0001000017047812 */ /* 0x000fe200078efcff */
[----:B------:R-:W-:Y:S01]  /*96e0*/  IMAD.MOV.U32 R73, RZ, RZ, 0x40000040 ;  /* 0x40000040ff497424 */ /* 0x000fe200078e00ff */
[----:B------:R-:W-:Y:S01]  /*96f0*/  MOV R5, 0x40000040 ;  /* 0x4000004000057802 */ /* 0x000fe20000000f00 */
[----:B------:R-:W-:Y:S01]  /*9700*/  WARPGROUP.ARRIVE ;  /* 0x00000000000079c5 */ /* 0x000fe20000000000 */
[----:B------:R-:W-:Y:S01]  /*9710*/  SHF.R.U32.HI R3, RZ, 0x4, R3 ;  /* 0x00000004ff037819 */ /* 0x000fe20000011603 */
[----:B------:R-:W-:-:S02]  /*9720*/  IMAD.MOV.U32 R227, RZ, RZ, 0x40000040 ;  /* 0x40000040ffe37424 */ /* 0x000fc400078e00ff */
[----:B------:R-:W-:Y:S01]  /*9730*/  IMAD.MOV.U32 R7, RZ, RZ, 0x40000040 ;  /* 0x40000040ff077424 */ /* 0x000fe200078e00ff */
[----:B------:R-:W-:Y:S01]  /*9740*/  LOP3.LUT R3, R3, 0x3fff, RZ, 0xc0, !PT ;  /* 0x00003fff03037812 */ /* 0x000fe200078ec0ff */
[----:B------:R-:W-:Y:S01]  /*9750*/  IMAD.MOV.U32 R217, RZ, RZ, 0x40000040 ;  /* 0x40000040ffd97424 */ /* 0x000fe200078e00ff */
[----:B------:R-:W-:Y:S01]  /*9760*/  MOV R215, 0x40000040 ;  /* 0x4000004000d77802 */ /* 0x000fe20000000f00 */
[----:B------:R-:W-:Y:S01]  /*9770*/  IMAD.MOV.U32 R213, RZ, RZ, 0x40000040 ;  /* 0x40000040ffd57424 */ /* 0x000fe200078e00ff */
[----:B--2-4-:R-:W-:Y:S01]  /*9780*/  LOP3.LUT R6, R3, 0x10000, RZ, 0xfc, !PT ;  /* 0x0001000003067812 */ /* 0x014fe200078efcff */
[----:B------:R-:W-:Y:S01]  /*9790*/  IMAD.MOV.U32 R209, RZ, RZ, 0x40000040 ;  /* 0x40000040ffd17424 */ /* 0x000fe200078e00ff */
[----:B------:R-:W-:Y:S01]  /*97a0*/  MOV R207, 0x40000040 ;  /* 0x4000004000cf7802 */ /* 0x000fe20000000f00 */
[----:B------:R-:W-:Y:S02]  /*97b0*/  IMAD.MOV.U32 R205, RZ, RZ, 0x40000040 ;  /* 0x40000040ffcd7424 */ /* 0x000fe400078e00ff */
[----:B------:R-:W-:Y:S01]  /*97c0*/  IMAD.MOV.U32 R203, RZ, RZ, 0x40000040 ;  /* 0x40000040ffcb7424 */ /* 0x000fe200078e00ff */
[----:B------:R-:W-:Y:S01]  /*97d0*/  R2UR UR4, R4 ;  /* 0x00000000040472ca */ /* 0x000fe200000e0000 */
[----:B------:R-:W-:Y:S01]  /*97e0*/  IMAD R72, R2, 0xc00, R6 ;  /* 0x00000c0002487824 */ /* 0x000fe200078e0206 */
[----:B------:R-:W-:Y:S01]  /*97f0*/  R2UR UR5, R5 ;  /* 0x00000000050572ca */ /* 0x000fe200000e0000 */
[----:B------:R0:W-:Y:S01]  /*9800*/  STL [R1+0x30], R6 ;  /* 0x0000300601007387 */ /* 0x0001e20000100800 */
[----:B------:R-:W-:Y:S01]  /*9810*/  R2UR UR7, R73 ;  /* 0x00000000490772ca */ /* 0x000fe200000e0000 */
[----:B------:R-:W-:Y:S01]  /*9820*/  IMAD.MOV.U32 R201, RZ, RZ, 0x40000040 ;  /* 0x40000040ffc97424 */ /* 0x000fe200078e00ff */
[----:B------:R-:W-:Y:S01]  /*9830*/  R2UR UR6, R72 ;  /* 0x00000000480672ca */ /* 0x000fe200000e0000 */
[C---:B------:R-:W-:Y:S01]  /*9840*/  VIADD R226, R4.reuse, 0x2 ;  /* 0x0000000204e27836 */ /* 0x040fe20000000000 */
[C---:B------:R-:W-:Y:S01]  /*9850*/  IADD3 R216, R4.reuse, 0x4, RZ ;  /* 0x0000000404d87810 */ /* 0x040fe20007ffe0ff */
[C---:B------:R-:W-:Y:S01]  /*9860*/  VIADD R214, R4.reuse, 0x6 ;  /* 0x0000000604d67836 */ /* 0x040fe20000000000 */
[C---:B------:R-:W-:Y:S01]  /*9870*/  IADD3 R208, R4.reuse, 0x402, RZ ;  /* 0x0000040204d07810 */ /* 0x040fe20007ffe0ff */
[C---:B------:R-:W-:Y:S01]  /*9880*/  VIADD R212, R4.reuse, 0x400 ;  /* 0x0000040004d47836 */ /* 0x040fe20000000000 */
[----:B------:R-:W-:Y:S01]  /*9890*/  IADD3 R202, R4, 0x800, RZ ;  /* 0x0000080004ca7810 */ /* 0x000fe20007ffe0ff */
[----:B0-----:R-:W-:Y:S01]  /*98a0*/  VIADD R6, R72, 0x2 ;  /* 0x0000000248067836 */ /* 0x001fe20000000000 */
[----:B------:R-:W-:Y:S01]  /*98b0*/  MOV R21, 0x40000040 ;  /* 0x4000004000157802 */ /* 0x000fe20000000f00 */
[----:B------:R-:W-:-:S02]  /*98c0*/  VIADD R206, R4, 0x404 ;  /* 0x0000040404ce7836 */ /* 0x000fc40000000000 */
[----:B------:R-:W-:Y:S02]  /*98d0*/  IMAD.MOV.U32 R15, RZ, RZ, 0x40000040 ;  /* 0x40000040ff0f7424 */ /* 0x000fe400078e00ff */
[----:B------:R-:W-:Y:S01]  /*98e0*/  IMAD.MOV.U32 R13, RZ, RZ, 0x40000040 ;  /* 0x40000040ff0d7424 */ /* 0x000fe200078e00ff */
[----:B------:R-:W-:Y:S01]  /*98f0*/  HGMMA.64x96x16.F32 R24, gdesc[UR4], R24, gsb0 ;  /* 0x01600000041879f0 */ /* 0x000fe20008000818 */
[----:B------:R-:W-:Y:S01]  /*9900*/  R2UR UR4, R226 ;  /* 0x00000000e20472ca */ /* 0x000fe200000e0000 */
[C---:B------:R-:W-:Y:S01]  /*9910*/  VIADD R204, R4.reuse, 0x406 ;  /* 0x0000040604cc7836 */ /* 0x040fe20000000000 */
[----:B------:R-:W-:Y:S01]  /*9920*/  R2UR UR5, R227 ;  /* 0x00000000e30572ca */ /* 0x000fe200000e0000 */
[----:B------:R-:W-:Y:S01]  /*9930*/  VIADD R200, R4, 0x802 ;  /* 0x0000080204c87836 */ /* 0x000fe20000000000 */
[----:B------:R-:W-:Y:S01]  /*9940*/  R2UR UR6, R6 ;  /* 0x00000000060672ca */ /* 0x000fe200000e0000 */
[----:B------:R-:W-:Y:S01]  /*9950*/  VIADD R20, R4, 0x804 ;  /* 0x0000080404147836 */ /* 0x000fe20000000000 */
[----:B------:R-:W-:Y:S01]  /*9960*/  R2UR UR7, R7 ;  /* 0x00000000070772ca */ /* 0x000fe200000e0000 */
[----:B------:R-:W-:Y:S01]  /*9970*/  VIADD R6, R72, 0x4 ;  /* 0x0000000448067836 */ /* 0x000fe20000000000 */
[C---:B------:R-:W-:Y:S01]  /*9980*/  IADD3 R10, R4.reuse, 0xc02, RZ ;  /* 0x00000c02040a7810 */ /* 0x040fe20007ffe0ff */
[----:B------:R-:W-:Y:S01]  /*9990*/  IMAD.MOV.U32 R7, RZ, RZ, 0x40000040 ;  /* 0x40000040ff077424 */ /* 0x000fe200078e00ff */
[----:B------:R-:W2:Y:S01]  /*99a0*/  LDL R181, [R1+0x34] ;  /* 0x0000340001b57983 */ /* 0x000ea20000100800 */
[C---:B------:R-:W-:Y:S01]  /*99b0*/  VIADD R14, R4.reuse, 0x806 ;  /* 0x00000806040e7836 */ /* 0x040fe20000000000 */
[----:B------:R-:W-:Y:S01]  /*99c0*/  ULDC UR40, c[0x0][0xad0] ;  /* 0x0002b40000287ab9 */ /* 0x000fe20000000800 */
[----:B------:R-:W-:Y:S01]  /*99d0*/  VIADD R12, R4, 0xc00 ;  /* 0x00000c00040c7836 */ /* 0x000fe20000000000 */
[----:B------:R-:W4:Y:S01]  /*99e0*/  LDL R182, [R1+0x20] ;  /* 0x0000200001b67983 */ /* 0x000f220000100800 */
[----:B------:R-:W-:Y:S01]  /*99f0*/  IMAD.MOV.U32 R11, RZ, RZ, 0x40000040 ;  /* 0x40000040ff0b7424 */ /* 0x000fe200078e00ff */
[----:B------:R-:W-:-:S02]  /*9a00*/  ULDC UR41, c[0x0][0xad0] ;  /* 0x0002b40000297ab9 */ /* 0x000fc40000000800 */
[----:B------:R-:W5:Y:S04]  /*9a10*/  LDL R80, [R1+0x48] ;  /* 0x0000480001507983 */ /* 0x000f680000100800 */
[----:B------:R-:W2:Y:S04]  /*9a20*/  LDL R78, [R1+0x4c] ;  /* 0x00004c00014e7983 */ /* 0x000ea80000100800 */
[----:B------:R-:W2:Y:S01]  /*9a30*/  LDL R180, [R1+0x14] ;  /* 0x0000140001b47983 */ /* 0x000ea20000100800 */
        /* <DEDUP_REMOVED lines=106> */
[----:B---3--:R-:W-:Y:S01]  /*a0e0*/  VIADD R8, R4, 0xc04 ;  /* 0x00000c0404087836 */ /* 0x008fe20000000000 */
[----:B------:R-:W-:Y:S01]  /*a0f0*/  IADD3 R6, R72, 0x904, RZ ;  /* 0x0000090448067810 */ /* 0x000fe20007ffe0ff */
[----:B------:R-:W-:-:S02]  /*a100*/  IMAD.MOV.U32 R9, RZ, RZ, 0x40000040 ;  /* 0x40000040ff097424 */ /* 0x000fc400078e00ff */
[----:B------:R-:W-:Y:S01]  /*a110*/  IMAD.MOV.U32 R7, RZ, RZ, 0x40000040 ;  /* 0x40000040ff077424 */ /* 0x000fe200078e00ff */
[----:B------:R-:W-:Y:S02]  /*a120*/  WARPGROUP.DEPBAR.LE gsb0, 0x0 ;  /* 0x00008000000079c5 */ /* 0x000fe40000010000 */
[----:B------:R-:W-:-:S06]  /*a130*/  WARPGROUP.ARRIVE ;  /* 0x00000000000079c5 */ /* 0x000fcc0000000000 */
[----:B------:R-:W-:Y:S01]  /*a140*/  HGMMA.64x96x16.F32 R24, gdesc[UR4], R24, gsb0 ;  /* 0x01600000041879f0 */ /* 0x000fe20008000818 */
[----:B------:R-:W-:Y:S02]  /*a150*/  R2UR UR4, R8 ;  /* 0x00000000080472ca */ /* 0x000fe400000e0000 */
[----:B------:R-:W-:Y:S02]  /*a160*/  R2UR UR5, R9 ;  /* 0x00000000090572ca */ /* 0x000fe400000e0000 */
[----:B------:R-:W-:Y:S02]  /*a170*/  R2UR UR6, R6 ;  /* 0x00000000060672ca */ /* 0x000fe400000e0000 */
[----:B------:R-:W-:Y:S01]  /*a180*/  R2UR UR7, R7 ;  /* 0x00000000070772ca */ /* 0x000fe200000e0000 */
[----:B------:R-:W-:Y:S01]  /*a190*/  VIADD R6, R4, 0xc06 ;  /* 0x00000c0604067836 */ /* 0x000fe20000000000 */
[----:B------:R-:W-:Y:S01]  /*a1a0*/  MOV R7, 0x40000040 ;  /* 0x4000004000077802 */ /* 0x000fe20000000f00 */
[----:B------:R-:W-:-:S02]  /*a1b0*/  VIADD R72, R72, 0x906 ;  /* 0x0000090648487836 */ /* 0x000fc40000000000 */
        /* <DEDUP_REMOVED lines=11> */
[----:B------:R-:W-:Y:S01]  /*a270*/  ULDC UR4, c[0x0][0xad0] ;  /* 0x0002b40000047ab9 */ /* 0x000fe20000000800 */
[----:B--2---:R-:W-:Y:S01]  /*a280*/  IMAD R81, R180, 0x80, R78 ;  /* 0x00000080b4517824 */ /* 0x004fe200078e024e */
[----:B------:R-:W-:Y:S02]  /*a290*/  WARPGROUP.DEPBAR.LE gsb0, 0x0 ;  /* 0x00008000000079c5 */ /* 0x000fe40000010000 */
[----:B------:R-:W-:Y:S01]  /*a2a0*/  FMUL.FTZ R29, R29, UR4 ;  /* 0x000000041d1d7c20 */ /* 0x000fe20008410000 */
[----:B------:R-:W-:Y:S01]  /*a2b0*/  FMUL.FTZ R28, R28, UR4 ;  /* 0x000000041c1c7c20 */ /* 0x000fe20008410000 */
[----:B------:R-:W-:Y:S02]  /*a2c0*/  FMUL.FTZ R36, R36, UR4 ;  /* 0x0000000424247c20 */ /* 0x000fe40008410000 */
[----:B------:R0:W-:Y:S01]  /*a2d0*/  MUFU.TANH R73, R29 ;  /* 0x0000001d00497308 */ /* 0x0001e20000002400 */
[----:B------:R-:W-:Y:S01]  /*a2e0*/  FMUL.FTZ R23, R24, UR4 ;  /* 0x0000000418177c20 */ /* 0x000fe20008410000 */
[----:B------:R-:W-:Y:S01]  /*a2f0*/  FMUL.FTZ R72, R25, UR4 ;  /* 0x0000000419487c20 */ /* 0x000fe20008410000 */
[----:B0-----:R-:W-:Y:S01]  /*a300*/  FMUL.FTZ R29, R35, UR4 ;  /* 0x00000004231d7c20 */ /* 0x001fe20008410000 */
[----:B------:R-:W-:-:S04]  /*a310*/  IMAD R35, R210, -0x60, R181 ;  /* 0xffffffa0d2237824 */ /* 0x000fc800078e02b5 */
[----:B------:R0:W-:Y:S02]  /*a320*/  MUFU.TANH R74, R28 ;  /* 0x0000001c004a7308 */ /* 0x0001e40000002400 */
[----:B0-----:R-:W-:-:S06]  /*a330*/  FMUL.FTZ R28, R34, UR4 ;  /* 0x00000004221c7c20 */ /* 0x001fcc0008410000 */
[----:B------:R0:W-:Y:S02]  /*a340*/  MUFU.TANH R34, R36 ;  /* 0x0000002400227308 */ /* 0x0001e40000002400 */
[----:B0-----:R-:W-:Y:S01]  /*a350*/  VIADD R36, R35, 0x60 ;  /* 0x0000006023247836 */ /* 0x001fe20000000000 */
[----:B----4-:R-:W-:-:S05]  /*a360*/  IADD3 R35, -R182, 0x61, R35 ;  /* 0x00000061b6237810 */ /* 0x010fca0007ffe123 */
[----:B------:R-:W0:Y:S01]  /*a370*/  MUFU.TANH R23, R23 ;  /* 0x0000001700177308 */ /* 0x000e220000002400 */
[C---:B-----5:R-:W-:Y:S02]  /*a380*/  IMAD R79, R80.reuse, -0x2, R36 ;  /* 0xfffffffe504f7824 */ /* 0x060fe400078e0224 */
[----:B------:R-:W-:-:S05]  /*a390*/  IMAD R92, R80, -0x2, R35 ;  /* 0xfffffffe505c7824 */ /* 0x000fca00078e0223 */
[----:B------:R-:W2:Y:S01]  /*a3a0*/  MUFU.TANH R72, R72 ;  /* 0x0000004800487308 */ /* 0x000ea20000002400 */
[----:B------:R-:W-:Y:S01]  /*a3b0*/  FMUL.FTZ R32, R32, UR4 ;  /* 0x0000000420207c20 */ /* 0x000fe20008410000 */
[----:B------:R-:W-:Y:S01]  /*a3c0*/  VIADDMNMX R83, R81, R92, R79, PT ;  /* 0x0000005c51537246 */ /* 0x000fe2000380014f */
[----:B------:R-:W-:-:S03]  /*a3d0*/  FMUL.FTZ R33, R33, UR4 ;  /* 0x0000000421217c20 */ /* 0x000fc60008410000 */
[C---:B------:R-:W-:Y:S02]  /*a3e0*/  ISETP.GT.AND P2, PT, R83.reuse, RZ, PT ;  /* 0x000000ff5300720c */ /* 0x040fe40003f44270 */
[----:B------:R-:W3:Y:S01]  /*a3f0*/  MUFU.TANH R75, R32 ;  /* 0x00000020004b7308 */ /* 0x000ee20000002400 */
[----:B------:R-:W-:Y:S01]  /*a400*/  ISETP.GT.AND P3, PT, R83, 0x1, PT ;  /* 0x000000015300780c */ /* 0x000fe20003f64270 */
[----:B------:R-:W-:Y:S01]  /*a410*/  FMUL.FTZ R37, R37, UR4 ;  /* 0x0000000425257c20 */ /* 0x000fe20008410000 */
[----:B------:R-:W-:Y:S02]  /*a420*/  ISETP.GT.AND P4, PT, R83, 0x8, PT ;  /* 0x000000085300780c */ /* 0x000fe40003f84270 */
[----:B0-----:R-:W-:-:S03]  /*a430*/  FSEL R35, R23, -INF , P2 ;  /* 0xff80000017237808 */ /* 0x001fc60001000000 */
[----:B------:R-:W0:Y:S01]  /*a440*/  MUFU.TANH R76, R33 ;  /* 0x00000021004c7308 */ /* 0x000e220000002400 */
[----:B--2---:R-:W-:Y:S02]  /*a450*/  FSEL R80, R72, -INF , P3 ;  /* 0xff80000048507808 */ /* 0x004fe40001800000 */
[----:B------:R-:W-:Y:S02]  /*a460*/  ISETP.GT.AND P2, PT, R83, 0x9, PT ;  /* 0x000000095300780c */ /* 0x000fe40003f44270 */
[----:B------:R-:W-:Y:S02]  /*a470*/  FSEL R74, R74, -INF , P4 ;  /* 0xff8000004a4a7808 */ /* 0x000fe40002000000 */
[----:B------:R-:W-:Y:S01]  /*a480*/  FMNMX.FTZ R23, R35, R80, !PT ;  /* 0x0000005023177209 */ /* 0x000fe20007810000 */
[----:B------:R-:W2:Y:S01]  /*a490*/  MUFU.TANH R37, R37 ;  /* 0x0000002500257308 */ /* 0x000ea20000002400 */
[----:B------:R-:W-:Y:S01]  /*a4a0*/  FMUL.FTZ R40, R40, UR4 ;  /* 0x0000000428287c20 */ /* 0x000fe20008410000 */
[----:B------:R-:W-:Y:S01]  /*a4b0*/  FMUL.FTZ R25, R27, UR4 ;  /* 0x000000041b197c20 */ /* 0x000fe20008410000 */
[----:B------:R-:W-:Y:S01]  /*a4c0*/  ISETP.GT.AND P3, PT, R83, 0x10, PT ;  /* 0x000000105300780c */ /* 0x000fe20003f64270 */
[----:B------:R-:W-:Y:S01]  /*a4d0*/  FMUL.FTZ R24, R26, UR4 ;  /* 0x000000041a187c20 */ /* 0x000fe20008410000 */
[----:B------:R-:W-:Y:S01]  /*a4e0*/  FSEL R72, R73, -INF , P2 ;  /* 0xff80000049487808 */ /* 0x000fe20001000000 */
[----:B------:R-:W-:Y:S01]  /*a4f0*/  FMUL.FTZ R27, R31, UR4 ;  /* 0x000000041f1b7c20 */ /* 0x000fe20008410000 */
[----:B------:R-:W-:Y:S01]  /*a500*/  FMNMX.FTZ R23, R74, R23, !PT ;  /* 0x000000174a177209 */ /* 0x000fe20007810000 */
[----:B------:R-:W-:Y:S01]  /*a510*/  FMUL.FTZ R41, R41, UR4 ;  /* 0x0000000429297c20 */ /* 0x000fe20008410000 */
[----:B------:R-:W-:Y:S01]  /*a520*/  FMUL.FTZ R26, R30, UR4 ;  /* 0x000000041e1a7c20 */ /* 0x000fe20008410000 */
[----:B------:R-:W-:Y:S01]  /*a530*/  FMUL.FTZ R31, R39, UR4 ;  /* 0x00000004271f7c20 */ /* 0x000fe20008410000 */
[----:B------:R-:W-:Y:S01]  /*a540*/  FMUL.FTZ R30, R38, UR4 ;  /* 0x00000004261e7c20 */ /* 0x000fe20008410000 */
[----:B------:R0:W4:Y:S01]  /*a550*/  MUFU.TANH R39, R40 ;  /* 0x0000002800277308 */ /* 0x0001220000002400 */
[----:B------:R-:W-:-:S02]  /*a560*/  ISETP.GT.AND P2, PT, R83, 0x11, PT ;  /* 0x000000115300780c */ /* 0x000fc40003f44270 */
[----:B---3--:R-:W-:Y:S02]  /*a570*/  FSEL R38, R75, -INF , P3 ;  /* 0xff8000004b267808 */ /* 0x008fe40001800000 */
[----:B------:R-:W-:Y:S01]  /*a580*/  FMNMX.FTZ R73, R72, R23, !PT ;  /* 0x0000001748497209 */ /* 0x000fe20007810000 */
[----:B------:R-:W-:Y:S01]  /*a590*/  FMUL.FTZ R44, R44, UR4 ;  /* 0x000000042c2c7c20 */ /* 0x000fe20008410000 */
[----:B------:R-:W-:Y:S01]  /*a5a0*/  ISETP.GT.AND P3, PT, R83, 0x18, PT ;  /* 0x000000185300780c */ /* 0x000fe20003f64270 */
[----:B------:R-:W3:Y:S01]  /*a5b0*/  MUFU.TANH R41, R41 ;  /* 0x0000002900297308 */ /* 0x000ee20000002400 */
[----:B0-----:R-:W-:Y:S01]  /*a5c0*/  FSEL R40, R76, -INF , P2 ;  /* 0xff8000004c287808 */ /* 0x001fe20001000000 */
[----:B------:R-:W-:Y:S01]  /*a5d0*/  FMUL.FTZ R45, R45, UR4 ;  /* 0x000000042d2d7c20 */ /* 0x000fe20008410000 */
[----:B------:R-:W-:Y:S01]  /*a5e0*/  FMNMX.FTZ R73, R38, R73, !PT ;  /* 0x0000004926497209 */ /* 0x000fe20007810000 */
[----:B------:R-:W-:Y:S01]  /*a5f0*/  FMUL.FTZ R33, R43, UR4 ;  /* 0x000000042b217c20 */ /* 0x000fe20008410000 */
[----:B------:R-:W-:-:S02]  /*a600*/  ISETP.GT.AND P2, PT, R83, 0x19, PT ;  /* 0x000000195300780c */ /* 0x000fc40003f44270 */
[----:B------:R-:W-:Y:S01]  /*a610*/  FSEL R34, R34, -INF , P3 ;  /* 0xff80000022227808 */ /* 0x000fe20001800000 */
[----:B------:R2:W0:Y:S01]  /*a620*/  MUFU.TANH R43, R44 ;  /* 0x0000002c002b7308 */ /* 0x0004220000002400 */
[----:B------:R-:W-:Y:S01]  /*a630*/  FMNMX.FTZ R73, R40, R73, !PT ;  /* 0x0000004928497209 */ /* 0x000fe20007810000 */
[----:B------:R-:W-:Y:S01]  /*a640*/  FMUL.FTZ R48, R48, UR4 ;  /* 0x0000000430307c20 */ /* 0x000fe20008410000 */
[----:B------:R-:W-:Y:S01]  /*a650*/  ISETP.GT.AND P3, PT, R83, 0x20, PT ;  /* 0x000000205300780c */ /* 0x000fe20003f64270 */
[----:B------:R-:W-:Y:S01]  /*a660*/  FMUL.FTZ R49, R49, UR4 ;  /* 0x0000000431317c20 */ /* 0x000fe20008410000 */
[----:B------:R-:W-:-:S03]  /*a670*/  FMNMX.FTZ R73, R34, R73, !PT ;  /* 0x0000004922497209 */ /* 0x000fc60007810000 */
[----:B------:R-:W5:Y:S01]  /*a680*/  MUFU.TANH R45, R45 ;  /* 0x0000002d002d7308 */ /* 0x000f620000002400 */
[----:B--2---:R-:W-:Y:S01]  /*a690*/  FSEL R44, R37, -INF , P2 ;  /* 0xff800000252c7808 */ /* 0x004fe20001000000 */
[----:B------:R-:W-:Y:S01]  /*a6a0*/  FMUL.FTZ R32, R42, UR4 ;  /* 0x000000042a207c20 */ /* 0x000fe20008410000 */
[----:B------:R-:W-:Y:S02]  /*a6b0*/  ISETP.GT.AND P2, PT, R83, 0x21, PT ;  /* 0x000000215300780c */ /* 0x000fe40003f44270 */
[----:B----4-:R-:W-:Y:S02]  /*a6c0*/  FSEL R42, R39, -INF , P3 ;  /* 0xff800000272a7808 */ /* 0x010fe40001800000 */
[----:B------:R-:W-:Y:S01]  /*a6d0*/  FMNMX.FTZ R73, R44, R73, !PT ;  /* 0x000000492c497209 */ /* 0x000fe20007810000 */
[----:B------:R0:W2:Y:S01]  /*a6e0*/  MUFU.TANH R77, R48 ;  /* 0x00000030004d7308 */ /* 0x0000a20000002400 */
[----:B------:R-:W-:Y:S01]  /*a6f0*/  FMUL.FTZ R52, R52, UR4 ;  /* 0x0000000434347c20 */ /* 0x000fe20008410000 */
[----:B------:R-:W-:Y:S01]  /*a700*/  ISETP.GT.AND P3, PT, R83, 0x28, PT ;  /* 0x000000285300780c */ /* 0x000fe20003f64270 */
[----:B------:R-:W-:Y:S01]  /*a710*/  FMUL.FTZ R53, R53, UR4 ;  /* 0x0000000435357c20 */ /* 0x000fe20008410000 */
[----:B---3--:R-:W-:-:S02]  /*a720*/  FSEL R36, R41, -INF , P2 ;  /* 0xff80000029247808 */ /* 0x008fc40001000000 */
[----:B------:R-:W-:Y:S02]  /*a730*/  FMNMX.FTZ R73, R42, R73, !PT ;  /* 0x000000492a497209 */ /* 0x000fe40007810000 */
[----:B------:R-:W-:Y:S01]  /*a740*/  MUFU.TANH R49, R49 ;  /* 0x0000003100317308 */ /* 0x000fe20000002400 */
[----:B------:R-:W-:Y:S02]  /*a750*/  ISETP.GT.AND P2, PT, R83, 0x29, PT ;  /* 0x000000295300780c */ /* 0x000fe40003f44270 */
[----:B0-----:R-:W-:Y:S02]  /*a760*/  FSEL R48, R43, -INF , P3 ;  /* 0xff8000002b307808 */ /* 0x001fe40001800000 */
[----:B------:R-:W-:-:S03]  /*a770*/  FMNMX.FTZ R73, R36, R73, !PT ;  /* 0x0000004924497209 */ /* 0x000fc60007810000 */
[----:B------:R5:W0:Y:S01]  /*a780*/  MUFU.TANH R78, R52 ;  /* 0x00000034004e7308 */ /* 0x000a220000002400 */
[----:B------:R-:W-:Y:S01]  /*a790*/  FMUL.FTZ R56, R56, UR4 ;  /* 0x0000000438387c20 */ /* 0x000fe20008410000 */
[----:B------:R-:W-:Y:S01]  /*a7a0*/  ISETP.GT.AND P3, PT, R83, 0x30, PT ;  /* 0x000000305300780c */ /* 0x000fe20003f64270 */
[----:B------:R-:W-:Y:S01]  /*a7b0*/  FMUL.FTZ R57, R57, UR4 ;  /* 0x0000000439397c20 */ /* 0x000fe20008410000 */
[----:B------:R-:W-:-:S04]  /*a7c0*/  FMNMX.FTZ R73, R48, R73, !PT ;  /* 0x0000004930497209 */ /* 0x000fc80007810000 */
[----:B------:R-:W3:Y:S01]  /*a7d0*/  MUFU.TANH R53, R53 ;  /* 0x0000003500357308 */ /* 0x000ee20000002400 */
[----:B-----5:R-:W-:Y:S01]  /*a7e0*/  FSEL R52, R45, -INF , P2 ;  /* 0xff8000002d347808 */ /* 0x020fe20001000000 */
[----:B------:R-:W-:Y:S01]  /*a7f0*/  FMUL.FTZ R60, R60, UR4 ;  /* 0x000000043c3c7c20 */ /* 0x000fe20008410000 */
[----:B------:R-:W-:Y:S02]  /*a800*/  ISETP.GT.AND P2, PT, R83, 0x31, PT ;  /* 0x000000315300780c */ /* 0x000fe40003f44270 */
[----:B------:R-:W-:-:S03]  /*a810*/  FMNMX.FTZ R73, R52, R73, !PT ;  /* 0x0000004934497209 */ /* 0x000fc60007810000 */
[----:B------:R2:W4:Y:S01]  /*a820*/  MUFU.TANH R23, R56 ;  /* 0x0000003800177308 */ /* 0x0005220000002400 */
[----:B------:R-:W-:Y:S01]  /*a830*/  FMUL.FTZ R61, R61, UR4 ;  /* 0x000000043d3d7c20 */ /* 0x000fe20008410000 */
[----:B------:R-:W-:Y:S01]  /*a840*/  FMUL.FTZ R37, R64, UR4 ;  /* 0x0000000440257c20 */ /* 0x000fe20008410000 */
[----:B--2---:R-:W-:-:S05]  /*a850*/  FSEL R56, R77, -INF , P3 ;  /* 0xff8000004d387808 */ /* 0x004fca0001800000 */
[----:B------:R-:W2:Y:S01]  /*a860*/  MUFU.TANH R57, R57 ;  /* 0x0000003900397308 */ /* 0x000ea20000002400 */
[----:B------:R-:W-:Y:S02]  /*a870*/  ISETP.GT.AND P3, PT, R83, 0x38, PT ;  /* 0x000000385300780c */ /* 0x000fe40003f64270 */
[----:B------:R-:W-:-:S05]  /*a880*/  FMNMX.FTZ R73, R56, R73, !PT ;  /* 0x0000004938497209 */ /* 0x000fca0007810000 */
[----:B------:R5:W1:Y:S01]  /*a890*/  MUFU.TANH R82, R60 ;  /* 0x0000003c00527308 */ /* 0x000a620000002400 */
[----:B0-----:R-:W-:Y:S02]  /*a8a0*/  FSEL R64, R78, -INF , P3 ;  /* 0xff8000004e407808 */ /* 0x001fe40001800000 */
[----:B-----5:R-:W-:Y:S02]  /*a8b0*/  FSEL R60, R49, -INF , P2 ;  /* 0xff800000313c7808 */ /* 0x020fe40001000000 */
[C---:B------:R-:W-:Y:S02]  /*a8c0*/  ISETP.GT.AND P2, PT, R83.reuse, 0x39, PT ;  /* 0x000000395300780c */ /* 0x040fe40003f44270 */
[----:B------:R-:W-:Y:S01]  /*a8d0*/  FMNMX.FTZ R73, R60, R73, !PT ;  /* 0x000000493c497209 */ /* 0x000fe20007810000 */
[----:B------:R-:W0:Y:S01]  /*a8e0*/  MUFU.TANH R61, R61 ;  /* 0x0000003d003d7308 */ /* 0x000e220000002400 */
[----:B------:R-:W-:Y:S01]  /*a8f0*/  ISETP.GT.AND P3, PT, R83, 0x40, PT ;  /* 0x000000405300780c */ /* 0x000fe20003f64270 */
[----:B------:R-:W-:Y:S01]  /*a900*/  FMUL.FTZ R65, R65, UR4 ;  /* 0x0000000441417c20 */ /* 0x000fe20008410000 */
[----:B---3--:R-:W-:-:S02]  /*a910*/  FSEL R76, R53, -INF , P2 ;  /* 0xff800000354c7808 */ /* 0x008fc40001000000 */
[----:B------:R-:W-:Y:S01]  /*a920*/  FMNMX.FTZ R73, R64, R73, !PT ;  /* 0x0000004940497209 */ /* 0x000fe20007810000 */
[----:B------:R-:W-:Y:S01]  /*a930*/  FMUL.FTZ R39, R68, UR4 ;  /* 0x0000000444277c20 */ /* 0x000fe20008410000 */
[----:B------:R-:W-:Y:S01]  /*a940*/  ISETP.GT.AND P2, PT, R83, 0x41, PT ;  /* 0x000000415300780c */ /* 0x000fe20003f44270 */
[----:B------:R-:W3:Y:S01]  /*a950*/  MUFU.TANH R37, R37 ;  /* 0x0000002500257308 */ /* 0x000ee20000002400 */
[----:B----4-:R-:W-:Y:S02]  /*a960*/  FSEL R68, R23, -INF , P3 ;  /* 0xff80000017447808 */ /* 0x010fe40001800000 */
[----:B------:R-:W-:Y:S01]  /*a970*/  FMNMX.FTZ R73, R76, R73, !PT ;  /* 0x000000494c497209 */ /* 0x000fe20007810000 */
[----:B------:R-:W-:Y:S01]  /*a980*/  FMUL.FTZ R69, R69, UR4 ;  /* 0x0000000445457c20 */ /* 0x000fe20008410000 */
[----:B------:R-:W-:Y:S02]  /*a990*/  ISETP.GT.AND P3, PT, R83, 0x48, PT ;  /* 0x000000485300780c */ /* 0x000fe40003f64270 */
[----:B--2---:R-:W-:Y:S01]  /*a9a0*/  FSEL R78, R57, -INF , P2 ;  /* 0xff800000394e7808 */ /* 0x004fe20001000000 */
[----:B------:R-:W2:Y:S01]  /*a9b0*/  MUFU.TANH R65, R65 ;  /* 0x0000004100417308 */ /* 0x000ea20000002400 */
[----:B------:R-:W-:-:S02]  /*a9c0*/  FMNMX.FTZ R73, R68, R73, !PT ;  /* 0x0000004944497209 */ /* 0x000fc40007810000 */
[C---:B------:R-:W-:Y:S02]  /*a9d0*/  ISETP.GT.AND P2, PT, R83.reuse, 0x49, PT ;  /* 0x000000495300780c */ /* 0x040fe40003f44270 */
[----:B-1----:R-:W-:Y:S02]  /*a9e0*/  FSEL R82, R82, -INF , P3 ;  /* 0xff80000052527808 */ /* 0x002fe40001800000 */
[----:B------:R-:W-:Y:S01]  /*a9f0*/  FMNMX.FTZ R73, R78, R73, !PT ;  /* 0x000000494e497209 */ /* 0x000fe20007810000 */
[----:B------:R-:W1:Y:S01]  /*aa00*/  MUFU.TANH R39, R39 ;  /* 0x0000002700277308 */ /* 0x000e620000002400 */
[----:B------:R-:W-:Y:S02]  /*aa10*/  ISETP.GT.AND P3, PT, R83, 0x50, PT ;  /* 0x000000505300780c */ /* 0x000fe40003f64270 */
[----:B0-----:R-:W-:Y:S02]  /*aa20*/  FSEL R84, R61, -INF , P2 ;  /* 0xff8000003d547808 */ /* 0x001fe40001000000 */
[----:B------:R-:W-:-:S03]  /*aa30*/  FMNMX.FTZ R73, R82, R73, !PT ;  /* 0x0000004952497209 */ /* 0x000fc60007810000 */
[----:B------:R-:W0:Y:S01]  /*aa40*/  MUFU.TANH R69, R69 ;  /* 0x0000004500457308 */ /* 0x000e220000002400 */
[----:B------:R-:W-:Y:S01]  /*aa50*/  FMUL.FTZ R23, R46, UR4 ;  /* 0x000000042e177c20 */ /* 0x000fe20008410000 */
[----:B------:R-:W-:Y:S02]  /*aa60*/  ISETP.GT.AND P2, PT, R83, 0x51, PT ;  /* 0x000000515300780c */ /* 0x000fe40003f44270 */
[----:B---3--:R-:W-:Y:S02]  /*aa70*/  FSEL R46, R37, -INF , P3 ;  /* 0xff800000252e7808 */ /* 0x008fe40001800000 */
[----:B------:R-:W-:Y:S02]  /*aa80*/  FMNMX.FTZ R73, R84, R73, !PT ;  /* 0x0000004954497209 */ /* 0x000fe40007810000 */
[----:B------:R-:W-:Y:S02]  /*aa90*/  ISETP.GT.AND P3, PT, R83, 0x58, PT ;  /* 0x000000585300780c */ /* 0x000fe40003f64270 */
[----:B--2---:R-:W-:-:S02]  /*aaa0*/  FSEL R86, R65, -INF , P2 ;  /* 0xff80000041567808 */ /* 0x004fc40001000000 */
[----:B------:R-:W-:Y:S02]  /*aab0*/  FMNMX.FTZ R73, R46, R73, !PT ;  /* 0x000000492e497209 */ /* 0x000fe40007810000 */
[----:B------:R-:W-:Y:S02]  /*aac0*/  ISETP.GT.AND P2, PT, R83, 0x59, PT ;  /* 0x000000595300780c */ /* 0x000fe40003f44270 */
[----:B-1----:R-:W-:Y:S02]  /*aad0*/  FSEL R88, R39, -INF , P3 ;  /* 0xff80000027587808 */ /* 0x002fe40001800000 */
[----:B------:R-:W-:Y:S02]  /*aae0*/  FMNMX.FTZ R73, R86, R73, !PT ;  /* 0x0000004956497209 */ /* 0x000fe40007810000 */
[----:B0-----:R-:W-:Y:S02]  /*aaf0*/  FSEL R90, R69, -INF , P2 ;  /* 0xff800000455a7808 */ /* 0x001fe40001000000 */
[----:B------:R-:W-:-:S04]  /*ab00*/  FMNMX.FTZ R73, R88, R73, !PT ;  /* 0x0000004958497209 */ /* 0x000fc80007810000 */
[----:B------:R-:W-:-:S05]  /*ab10*/  FMNMX.FTZ R73, R90, R73, !PT ;  /* 0x000000495a497209 */ /* 0x000fca0007810000 */
[----:B------:R-:W0:Y:S01]  /*ab20*/  SHFL.BFLY PT, R94, R73, 0x2, 0x1f ;  /* 0x0c401f00495e7f89 */ /* 0x000e2200000e0000 */
[----:B------:R1:W-:Y:S01]  /*ab30*/  MUFU.TANH R37, R23 ;  /* 0x0000001700257308 */ /* 0x0003e20000002400 */
[----:B------:R-:W-:-:S07]  /*ab40*/  IADD3 R92, R92, 0x8, R81 ;  /* 0x000000085c5c7810 */ /* 0x000fce0007ffe051 */
[----:B------:R-:W2:Y:S01]  /*ab50*/  MUFU.TANH R24, R24 ;  /* 0x0000001800187308 */ /* 0x000ea20000002400 */
[----:B0-----:R-:W-:-:S05]  /*ab60*/  FMNMX.FTZ R94, R73, R94, !PT ;  /* 0x0000005e495e7209 */ /* 0x001fca0007810000 */
[----:B-1----:R-:W0:Y:S02]  /*ab70*/  SHFL.BFLY PT, R23, R94, 0x1, 0x1f ;  /* 0x0c201f005e177f89 */ /* 0x002e2400000e0000 */
[----:B------:R-:W1:Y:S01]  /*ab80*/  MUFU.TANH R25, R25 ;  /* 0x0000001900197308 */ /* 0x000e620000002400 */
[----:B------:R-:W-:-:S07]  /*ab90*/  VIMNMX R92, R79, R92, PT ;  /* 0x0000005c4f5c7248 */ /* 0x000fce0003fe0100 */
[----:B------:R-:W3:Y:S01]  /*aba0*/  MUFU.TANH R26, R26 ;  /* 0x0000001a001a7308 */ /* 0x000ee20000002400 */
[C---:B------:R-:W-:Y:S02]  /*abb0*/  ISETP.GT.AND P5, PT, R92.reuse, RZ, PT ;  /* 0x000000ff5c00720c */ /* 0x040fe40003fa4270 */
[----:B------:R-:W-:-:S05]  /*abc0*/  ISETP.GT.AND P2, PT, R92, 0x1, PT ;  /* 0x000000015c00780c */ /* 0x000fca0003f44270 */
[----:B------:R-:W-:Y:S01]  /*abd0*/  MUFU.TANH R27, R27 ;  /* 0x0000001b001b7308 */ /* 0x000fe20000002400 */
[----:B------:R-:W-:Y:S01]  /*abe0*/  FMUL.FTZ R47, R47, UR4 ;  /* 0x000000042f2f7c20 */ /* 0x000fe20008410000 */
[----:B------:R-:W-:Y:S01]  /*abf0*/  FMUL.FTZ R50, R50, UR4 ;  /* 0x0000000432327c20 */ /* 0x000fe20008410000 */
[----:B------:R-:W-:Y:S01]  /*ac00*/  FMUL.FTZ R51, R51, UR4 ;  /* 0x0000000433337c20 */ /* 0x000fe20008410000 */
[----:B------:R-:W-:-:S04]  /*ac10*/  FMUL.FTZ R54, R54, UR4 ;  /* 0x0000000436367c20 */ /* 0x000fc80008410000 */
        /* <DEDUP_REMOVED lines=11> */
[----:B--2---:R-:W-:Y:S01]  /*acd0*/  FSEL R57, R24, -INF , P5 ;  /* 0xff80000018397808 */ /* 0x004fe20002800000 */
[----:B------:R-:W-:Y:S01]  /*ace0*/  ULDC UR4, c[0x0][0xa80] ;  /* 0x0002a00000047ab9 */ /* 0x000fe20000000800 */
[----:B------:R-:W-:-:S02]  /*acf0*/  ISETP.GT.AND P3, PT, R92, 0x8, PT ;  /* 0x000000085c00780c */ /* 0x000fc40003f64270 */
[----:B-1----:R-:W-:Y:S02]  /*ad00*/  FSEL R24, R25, -INF , P2 ;  /* 0xff80000019187808 */ /* 0x002fe40001000000 */
[----:B0-----:R-:W-:Y:S01]  /*ad10*/  FMNMX.FTZ R176, R94, R23, !PT ;  /* 0x000000175eb07209 */ /* 0x001fe20007810000 */
[----:B------:R-:W-:Y:S01]  /*ad20*/  IMAD.U32 R23, RZ, RZ, UR4 ;  /* 0x00000004ff177e24 */ /* 0x000fe2000f8e00ff */
[----:B------:R-:W0:Y:S01]  /*ad30*/  MUFU.TANH R30, R30 ;  /* 0x0000001e001e7308 */ /* 0x000e220000002400 */
[----:B------:R-:W-:Y:S02]  /*ad40*/  ISETP.GT.AND P4, PT, R92, 0x9, PT ;  /* 0x000000095c00780c */ /* 0x000fe40003f84270 */
[----:B---3--:R-:W-:Y:S02]  /*ad50*/  FSEL R26, R26, -INF , P3 ;  /* 0xff8000001a1a7808 */ /* 0x008fe40001800000 */
[----:B------:R-:W-:Y:S01]  /*ad60*/  FMNMX.FTZ R25, R57, R24, !PT ;  /* 0x0000001839197209 */ /* 0x000fe20007810000 */
[C---:B------:R-:W-:Y:S01]  /*ad70*/  FMUL.FTZ R41, R176.reuse, R23 ;  /* 0x00000017b0297220 */ /* 0x040fe20000410000 */
[----:B------:R-:W-:Y:S01]  /*ad80*/  FSETP.NEU.FTZ.AND P2, PT, R176, -INF , PT ;  /* 0xff800000b000780b */ /* 0x000fe20003f5d000 */
[----:B------:R-:W1:Y:S01]  /*ad90*/  MUFU.TANH R31, R31 ;  /* 0x0000001f001f7308 */ /* 0x000e620000002400 */
[----:B------:R-:W-:-:S02]  /*ada0*/  ISETP.GT.AND P5, PT, R92, 0x10, PT ;  /* 0x000000105c00780c */ /* 0x000fc40003fa4270 */
[----:B------:R-:W-:-:S05]  /*adb0*/  FMNMX.FTZ R25, R26, R25, !PT ;  /* 0x000000191a197209 */ /* 0x000fca0007810000 */
[----:B------:R2:W-:Y:S01]  /*adc0*/  MUFU.TANH R39, R50 ;  /* 0x0000003200277308 */ /* 0x0005e20000002400 */
[----:B------:R-:W-:Y:S02]  /*add0*/  FSEL R53, R41, RZ, P2 ;  /* 0x000000ff29357208 */ /* 0x000fe40001000000 */
[----:B------:R-:W-:Y:S02]  /*ade0*/  ISETP.GT.AND P2, PT, R92, 0x11, PT ;  /* 0x000000115c00780c */ /* 0x000fe40003f44270 */
[----:B----4-:R-:W-:Y:S02]  /*adf0*/  FSEL R28, R28, -INF , P5 ;  /* 0xff8000001c1c7808 */ /* 0x010fe40002800000 */
[----:B--2---:R-:W-:Y:S01]  /*ae00*/  FSEL R50, R27, -INF , P4 ;  /* 0xff8000001b327808 */ /* 0x004fe20002000000 */
[----:B------:R-:W2:Y:S03]  /*ae10*/  MUFU.TANH R32, R32 ;  /* 0x0000002000207308 */ /* 0x000ea60000002400 */
[----:B------:R-:W-:-:S02]  /*ae20*/  FMNMX.FTZ R25, R50, R25, !PT ;  /* 0x0000001932197209 */ /* 0x000fc40007810000 */
[----:B------:R-:W-:Y:S02]  /*ae30*/  ISETP.GT.AND P3, PT, R92, 0x18, PT ;  /* 0x000000185c00780c */ /* 0x000fe40003f64270 */
[----:B-----5:R-:W-:Y:S01]  /*ae40*/  FSEL R94, R29, -INF , P2 ;  /* 0xff8000001d5e7808 */ /* 0x020fe20001000000 */
[----:B------:R-:W3:Y:S01]  /*ae50*/  MUFU.TANH R33, R33 ;  /* 0x0000002100217308 */ /* 0x000ee20000002400 */
[----:B------:R-:W-:Y:S02]  /*ae60*/  FMNMX.FTZ R25, R28, R25, !PT ;  /* 0x000000191c197209 */ /* 0x000fe40007810000 */
[----:B------:R-:W-:Y:S02]  /*ae70*/  ISETP.GT.AND P2, PT, R92, 0x19, PT ;  /* 0x000000195c00780c */ /* 0x000fe40003f44270 */
[----:B0-----:R-:W-:Y:S02]  /*ae80*/  FSEL R30, R30, -INF , P3 ;  /* 0xff8000001e1e7808 */ /* 0x001fe40001800000 */
[----:B------:R-:W-:Y:S01]  /*ae90*/  FMNMX.FTZ R27, R94, R25, !PT ;  /* 0x000000195e1b7209 */ /* 0x000fe20007810000 */
[----:B------:R-:W0:Y:S01]  /*aea0*/  MUFU.TANH R47, R47 ;  /* 0x0000002f002f7308 */ /* 0x000e220000002400 */
[----:B------:R-:W-:Y:S01]  /*aeb0*/  FFMA.FTZ R29, R80, R23, -R53 ;  /* 0x00000017501d7223 */ /* 0x000fe20000010835 */
[----:B------:R-:W-:-:S02]  /*aec0*/  ISETP.GT.AND P3, PT, R92, 0x20, PT ;  /* 0x000000205c00780c */ /* 0x000fc40003f64270 */
[----:B-1----:R-:W-:Y:S02]  /*aed0*/  FSEL R80, R31, -INF , P2 ;  /* 0xff8000001f507808 */ /* 0x002fe40001000000 */
[----:B------:R-:W-:Y:S02]  /*aee0*/  FMNMX.FTZ R27, R30, R27, !PT ;  /* 0x0000001b1e1b7209 */ /* 0x000fe40007810000 */
[----:B------:R-:W-:Y:S02]  /*aef0*/  ISETP.GT.AND P2, PT, R92, 0x21, PT ;  /* 0x000000215c00780c */ /* 0x000fe40003f44270 */
[----:B--2---:R-:W-:Y:S02]  /*af00*/  FSEL R32, R32, -INF , P3 ;  /* 0xff80000020207808 */ /* 0x004fe40001800000 */
[----:B------:R-:W-:Y:S01]  /*af10*/  FMNMX.FTZ R27, R80, R27, !PT ;  /* 0x0000001b501b7209 */ /* 0x000fe20007810000 */
[----:B------:R-:W1:Y:S01]  /*af20*/  MUFU.TANH R51, R51 ;  /* 0x0000003300337308 */ /* 0x000e620000002400 */
[----:B------:R-:W-:Y:S01]  /*af30*/  FFMA.FTZ R154, R74, R23, -R53 ;  /* 0x000000174a9a7223 */ /* 0x000fe20000010835 */
[----:B------:R-:W-:-:S02]  /*af40*/  ISETP.GT.AND P3, PT, R92, 0x28, PT ;  /* 0x000000285c00780c */ /* 0x000fc40003f64270 */
[----:B---3--:R-:W-:Y:S02]  /*af50*/  FSEL R74, R33, -INF , P2 ;  /* 0xff800000214a7808 */ /* 0x008fe40001000000 */
[----:B------:R-:W-:Y:S02]  /*af60*/  FMNMX.FTZ R27, R32, R27, !PT ;  /* 0x0000001b201b7209 */ /* 0x000fe40007810000 */
[----:B------:R-:W2:Y:S01]  /*af70*/  MUFU.TANH R54, R54 ;  /* 0x0000003600367308 */ /* 0x000ea20000002400 */
[----:B------:R-:W-:Y:S02]  /*af80*/  ISETP.GT.AND P2, PT, R92, 0x29, PT ;  /* 0x000000295c00780c */ /* 0x000fe40003f44270 */
[----:B------:R-:W-:Y:S01]  /*af90*/  FSEL R96, R37, -INF , P3 ;  /* 0xff80000025607808 */ /* 0x000fe20001800000 */
[----:B------:R-:W-:-:S04]  /*afa0*/  FFMA.FTZ R31, R72, R23, -R53 ;  /* 0x00000017481f7223 */ /* 0x000fc80000010835 */
[----:B------:R3:W-:Y:S01]  /*afb0*/  MUFU.EX2 R25, R29 ;  /* 0x0000001d00197308 */ /* 0x0007e20000000800 */
[----:B------:R-:W-:Y:S02]  /*afc0*/  ISETP.GT.AND P3, PT, R92, 0x30, PT ;  /* 0x000000305c00780c */ /* 0x000fe40003f64270 */
[----:B0-----:R-:W-:Y:S02]  /*afd0*/  FSEL R72, R47, -INF , P2 ;  /* 0xff8000002f487808 */ /* 0x001fe40001000000 */
[----:B---3--:R-:W-:-:S03]  /*afe0*/  FMNMX.FTZ R29, R74, R27, !PT ;  /* 0x0000001b4a1d7209 */ /* 0x008fc60007810000 */
[----:B------:R-:W-:Y:S01]  /*aff0*/  MUFU.TANH R55, R55 ;  /* 0x0000003700377308 */ /* 0x000fe20000002400 */
[----:B------:R-:W-:Y:S02]  /*b000*/  FMNMX.FTZ R29, R96, R29, !PT ;  /* 0x0000001d601d7209 */ /* 0x000fe40007810000 */
[----:B------:R-:W-:Y:S02]  /*b010*/  ISETP.GT.AND P2, PT, R92, 0x31, PT ;  /* 0x000000315c00780c */ /* 0x000fe40003f44270 */
[----:B------:R-:W-:-:S03]  /*b020*/  FSEL R98, R39, -INF , P3 ;  /* 0xff80000027627808 */ /* 0x000fc60001800000 */
[----:B------:R-:W0:Y:S01]  /*b030*/  MUFU.TANH R58, R58 ;  /* 0x0000003a003a7308 */ /* 0x000e220000002400 */
[----:B------:R-:W-:Y:S01]  /*b040*/  FMNMX.FTZ R29, R72, R29, !PT ;  /* 0x0000001d481d7209 */ /* 0x000fe20007810000 */
[----:B------:R-:W-:Y:S01]  /*b050*/  FFMA.FTZ R156, R38, R23, -R53 ;  /* 0x00000017269c7223 */ /* 0x000fe20000010835 */
[----:B------:R-:W-:Y:S02]  /*b060*/  ISETP.GT.AND P3, PT, R92, 0x38, PT ;  /* 0x000000385c00780c */ /* 0x000fe40003f64270 */
[----:B-1----:R-:W-:Y:S02]  /*b070*/  FSEL R38, R51, -INF , P2 ;  /* 0xff80000033267808 */ /* 0x002fe40001000000 */
[----:B------:R-:W-:Y:S01]  /*b080*/  FMNMX.FTZ R29, R98, R29, !PT ;  /* 0x0000001d621d7209 */ /* 0x000fe20007810000 */
[----:B------:R-:W1:Y:S01]  /*b090*/  MUFU.TANH R59, R59 ;  /* 0x0000003b003b7308 */ /* 0x000e620000002400 */
[----:B------:R-:W-:Y:S02]  /*b0a0*/  ISETP.GT.AND P2, PT, R92, 0x39, PT ;  /* 0x000000395c00780c */ /* 0x000fe40003f44270 */
[----:B--2---:R-:W-:-:S02]  /*b0b0*/  FSEL R54, R54, -INF , P3 ;  /* 0xff80000036367808 */ /* 0x004fc40001800000 */
[----:B------:R-:W-:-:S03]  /*b0c0*/  FMNMX.FTZ R29, R38, R29, !PT ;  /* 0x0000001d261d7209 */ /* 0x000fc60007810000 */
[----:B------:R-:W2:Y:S01]  /*b0d0*/  MUFU.TANH R62, R62 ;  /* 0x0000003e003e7308 */ /* 0x000ea20000002400 */
[----:B------:R-:W-:Y:S02]  /*b0e0*/  ISETP.GT.AND P3, PT, R92, 0x40, PT ;  /* 0x000000405c00780c */ /* 0x000fe40003f64270 */
[----:B------:R-:W-:-:S05]  /*b0f0*/  FMNMX.FTZ R29, R54, R29, !PT ;  /* 0x0000001d361d7209 */ /* 0x000fca0007810000 */
[----:B------:R3:W-:Y:S01]  /*b100*/  MUFU.EX2 R27, R31 ;  /* 0x0000001f001b7308 */ /* 0x0007e20000000800 */
[----:B0-----:R-:W-:-:S07]  /*b110*/  FSEL R58, R58, -INF , P3 ;  /* 0xff8000003a3a7808 */ /* 0x001fce0001800000 */
[----:B------:R-:W0:Y:S01]  /*b120*/  MUFU.TANH R63, R63 ;  /* 0x0000003f003f7308 */ /* 0x000e220000002400 */
[--C-:B---3--:R-:W-:Y:S01]  /*b130*/  FFMA.FTZ R31, R40, R23, -R53.reuse ;  /* 0x00000017281f7223 */ /* 0x108fe20000010835 */
[----:B------:R-:W-:Y:S02]  /*b140*/  FSEL R40, R55, -INF , P2 ;  /* 0xff80000037287808 */ /* 0x000fe40001000000 */
[----:B------:R-:W-:Y:S02]  /*b150*/  ISETP.GT.AND P2, PT, R92, 0x41, PT ;  /* 0x000000415c00780c */ /* 0x000fe40003f44270 */
[----:B------:R-:W-:Y:S02]  /*b160*/  FMNMX.FTZ R29, R40, R29, !PT ;  /* 0x0000001d281d7209 */ /* 0x000fe40007810000 */
[----:B------:R-:W3:Y:S01]  /*b170*/  MUFU.TANH R66, R66 ;  /* 0x0000004200427308 */ /* 0x000ee20000002400 */
[----:B------:R-:W-:Y:S01]  /*b180*/  FFMA.FTZ R158, R34, R23, -R53 ;  /* 0x00000017229e7223 */ /* 0x000fe20000010835 */
[----:B------:R-:W-:-:S02]  /*b190*/  ISETP.GT.AND P3, PT, R92, 0x48, PT ;  /* 0x000000485c00780c */ /* 0x000fc40003f64270 */
[----:B-1----:R-:W-:Y:S02]  /*b1a0*/  FSEL R34, R59, -INF , P2 ;  /* 0xff8000003b227808 */ /* 0x002fe40001000000 */
[----:B------:R-:W-:Y:S02]  /*b1b0*/  FMNMX.FTZ R29, R58, R29, !PT ;  /* 0x0000001d3a1d7209 */ /* 0x000fe40007810000 */
[----:B------:R-:W1:Y:S01]  /*b1c0*/  MUFU.TANH R67, R67 ;  /* 0x0000004300437308 */ /* 0x000e620000002400 */
[----:B------:R-:W-:Y:S02]  /*b1d0*/  ISETP.GT.AND P2, PT, R92, 0x49, PT ;  /* 0x000000495c00780c */ /* 0x000fe40003f44270 */
[----:B--2---:R-:W-:Y:S02]  /*b1e0*/  FSEL R62, R62, -INF , P3 ;  /* 0xff8000003e3e7808 */ /* 0x004fe40001800000 */
[----:B------:R-:W-:-:S03]  /*b1f0*/  FMNMX.FTZ R29, R34, R29, !PT ;  /* 0x0000001d221d7209 */ /* 0x000fc60007810000 */
[----:B------:R-:W2:Y:S01]  /*b200*/  MUFU.TANH R70, R70 ;  /* 0x0000004600467308 */ /* 0x000ea20000002400 */
[-CC-:B------:R-:W-:Y:S01]  /*b210*/  FFMA.FTZ R152, R35, R23.reuse, -R53.reuse ;  /* 0x0000001723987223 */ /* 0x180fe20000010835 */
[----:B------:R-:W-:Y:S01]  /*b220*/  FFMA.FTZ R35, R44, R23, -R53 ;  /* 0x000000172c237223 */ /* 0x000fe20000010835 */
[----:B------:R-:W-:Y:S02]  /*b230*/  ISETP.GT.AND P3, PT, R92, 0x50, PT ;  /* 0x000000505c00780c */ /* 0x000fe40003f64270 */
[----:B0-----:R-:W-:Y:S02]  /*b240*/  FSEL R44, R63, -INF , P2 ;  /* 0xff8000003f2c7808 */ /* 0x001fe40001000000 */
[----:B------:R-:W-:Y:S01]  /*b250*/  FMNMX.FTZ R29, R62, R29, !PT ;  /* 0x0000001d3e1d7209 */ /* 0x000fe20007810000 */
[----:B------:R-:W0:Y:S01]  /*b260*/  MUFU.TANH R71, R71 ;  /* 0x0000004700477308 */ /* 0x000e220000002400 */
[----:B------:R-:W-:Y:S02]  /*b270*/  ISETP.GT.AND P2, PT, R92, 0x51, PT ;  /* 0x000000515c00780c */ /* 0x000fe40003f44270 */
[----:B---3--:R-:W-:-:S02]  /*b280*/  FSEL R66, R66, -INF , P3 ;  /* 0xff80000042427808 */ /* 0x008fc40001800000 */
[----:B------:R-:W-:Y:S01]  /*b290*/  FMNMX.FTZ R29, R44, R29, !PT ;  /* 0x0000001d2c1d7209 */ /* 0x000fe20007810000 */
[----:B------:R-:W-:Y:S01]  /*b2a0*/  FFMA.FTZ R160, R42, R23, -R53 ;  /* 0x000000172aa07223 */ /* 0x000fe20000010835 */
[----:B------:R-:W-:Y:S02]  /*b2b0*/  ISETP.GT.AND P3, PT, R92, 0x58, PT ;  /* 0x000000585c00780c */ /* 0x000fe40003f64270 */
[----:B-1----:R-:W-:Y:S02]  /*b2c0*/  FSEL R42, R67, -INF , P2 ;  /* 0xff800000432a7808 */ /* 0x002fe40001000000 */
[----:B------:R-:W-:Y:S02]  /*b2d0*/  FMNMX.FTZ R29, R66, R29, !PT ;  /* 0x0000001d421d7209 */ /* 0x000fe40007810000 */
[----:B------:R-:W-:Y:S02]  /*b2e0*/  ISETP.GT.AND P2, PT, R92, 0x59, PT ;  /* 0x000000595c00780c */ /* 0x000fe40003f44270 */
[----:B--2---:R-:W-:-:S02]  /*b2f0*/  FSEL R70, R70, -INF , P3 ;  /* 0xff80000046467808 */ /* 0x004fc40001800000 */
[----:B------:R-:W-:Y:S01]  /*b300*/  FMNMX.FTZ R29, R42, R29, !PT ;  /* 0x0000001d2a1d7209 */ /* 0x000fe20007810000 */
[----:B------:R-:W-:Y:S01]  /*b310*/  FFMA.FTZ R37, R36, R23, -R53 ;  /* 0x0000001724257223 */ /* 0x000fe20000010835 */
[----:B0-----:R-:W-:Y:S02]  /*b320*/  FSEL R36, R71, -INF , P2 ;  /* 0xff80000047247808 */ /* 0x001fe40001000000 */
[----:B------:R-:W-:-:S04]  /*b330*/  FMNMX.FTZ R29, R70, R29, !PT ;  /* 0x0000001d461d7209 */ /* 0x000fc80007810000 */
[----:B------:R-:W-:Y:S01]  /*b340*/  FMNMX.FTZ R29, R36, R29, !PT ;  /* 0x0000001d241d7209 */ /* 0x000fe20007810000 */
[----:B------:R-:W-:-:S04]  /*b350*/  FFMA.FTZ R162, R48, R23, -R53 ;  /* 0x0000001730a27223 */ /* 0x000fc80000010835 */
[----:B------:R-:W0:Y:S02]  /*b360*/  SHFL.BFLY PT, R48, R29, 0x2, 0x1f ;  /* 0x0c401f001d307f89 */ /* 0x000e2400000e0000 */
[----:B0-----:R-:W-:-:S05]  /*b370*/  FMNMX.FTZ R48, R29, R48, !PT ;  /* 0x000000301d307209 */ /* 0x001fca0007810000 */
[----:B------:R-:W0:Y:S01]  /*b380*/  SHFL.BFLY PT, R177, R48, 0x1, 0x1f ;  /* 0x0c201f0030b17f89 */ /* 0x000e2200000e0000 */
[----:B------:R-:W1:Y:S01]  /*b390*/  S2R R85, SR_TID.X ;  /* 0x0000000000557919 */ /* 0x000e620000002100 */
[----:B------:R-:W2:Y:S01]  /*b3a0*/  MUFU.EX2 R152, R152 ;  /* 0x0000009800987308 */ /* 0x000ea20000000800 */
[----:B0-----:R-:W-:-:S04]  /*b3b0*/  FMNMX.FTZ R177, R48, R177, !PT ;  /* 0x000000b130b17209 */ /* 0x001fc80007810000 */
[C---:B------:R-:W-:Y:S01]  /*b3c0*/  FSETP.NEU.FTZ.AND P2, PT, R177.reuse, -INF , PT ;  /* 0xff800000b100780b */ /* 0x040fe20003f5d000 */
[----:B------:R-:W-:-:S05]  /*b3d0*/  FMUL.FTZ R29, R177, R23 ;  /* 0x00000017b11d7220 */ /* 0x000fca0000410000 */
[----:B------:R-:W-:-:S05]  /*b3e0*/  FSEL R29, R29, RZ, P2 ;  /* 0x000000ff1d1d7208 */ /* 0x000fca0001000000 */
[-CC-:B------:R-:W-:Y:S01]  /*b3f0*/  FFMA.FTZ R57, R57, R23.reuse, -R29.reuse ;  /* 0x0000001739397223 */ /* 0x180fe2000001081d */
[-CC-:B------:R-:W-:Y:S01]  /*b400*/  FFMA.FTZ R24, R24, R23.reuse, -R29.reuse ;  /* 0x0000001718187223 */ /* 0x180fe2000001081d */
[-C--:B------:R-:W-:Y:S01]  /*b410*/  FFMA.FTZ R26, R26, R23.reuse, -R29 ;  /* 0x000000171a1a7223 */ /* 0x080fe2000001081d */
[-C--:B------:R-:W-:Y:S02]  /*b420*/  FFMA.FTZ R172, R46, R23.reuse, -R53 ;  /* 0x000000172eac7223 */ /* 0x080fe40000010835 */
[----:B------:R-:W-:Y:S01]  /*b430*/  MUFU.EX2 R46, R24 ;  /* 0x00000018002e7308 */ /* 0x000fe20000000800 */
[-CC-:B------:R-:W-:Y:S01]  /*b440*/  FFMA.FTZ R28, R28, R23.reuse, -R29.reuse ;  /* 0x000000171c1c7223 */ /* 0x180fe2000001081d */
[----:B------:R-:W-:Y:S01]  /*b450*/  LOP3.LUT R3, R3, 0x3000000, RZ, 0xfc, !PT ;  /* 0x0300000003037812 */ /* 0x000fe200078efcff */
[----:B------:R-:W-:-:S05]  /*b460*/  FFMA.FTZ R50, R50, R23, -R29 ;  /* 0x0000001732327223 */ /* 0x000fca000001081d */
[----:B------:R-:W0:Y:S01]  /*b470*/  MUFU.EX2 R57, R57 ;  /* 0x0000003900397308 */ /* 0x000e220000000800 */
[----:B-1----:R-:W-:Y:S01]  /*b480*/  SHF.R.U32.HI R85, RZ, 0x7, R85 ;  /* 0x00000007ff557819 */ /* 0x002fe20000011655 */
[----:B------:R1:W-:Y:S06]  /*b490*/  STL [R1+0x28], R3 ;  /* 0x0000280301007387 */ /* 0x0003ec0000100800 */
[----:B------:R-:W3:Y:S01]  /*b4a0*/  MUFU.EX2 R154, R154 ;  /* 0x0000009a009a7308 */ /* 0x000ee20000000800 */
        /* <DEDUP_REMOVED lines=9> */
[-CC-:B------:R-:W-:Y:S01]  /*b540*/  FFMA.FTZ R54, R54, R23.reuse, -R29.reuse ;  /* 0x0000001736367223 */ /* 0x180fe2000001081d */
[-CC-:B------:R-:W-:Y:S02]  /*b550*/  FFMA.FTZ R40, R40, R23.reuse, -R29.reuse ;  /* 0x0000001728287223 */ /* 0x180fe4000001081d */
        /* <DEDUP_REMOVED lines=9> */
[----:B-----5:R-:W-:-:S02]  /*b5f0*/  IMAD R28, R2, 0xc00, R3 ;  /* 0x00000c00021c7824 */ /* 0x020fc400078e0203 */
[-CC-:B-1----:R-:W-:Y:S01]  /*b600*/  FFMA.FTZ R3, R38, R23.reuse, -R29.reuse ;  /* 0x0000001726037223 */ /* 0x182fe2000001081d */
[----:B------:R-:W-:Y:S01]  /*b610*/  FFMA.FTZ R36, R36, R23, -R29 ;  /* 0x0000001724247223 */ /* 0x000fe2000001081d */
[----:B------:R-:W-:Y:S01]  /*b620*/  @!P1 IADD3 R24, R179, 0x32440, RZ ;  /* 0x00032440b3189810 */ /* 0x000fe20007ffe0ff */
[----:B------:R-:W-:Y:S01]  /*b630*/  IMAD.MOV.U32 R29, RZ, RZ, 0x40000040 ;  /* 0x40000040ff1d7424 */ /* 0x000fe200078e00ff */
[----:B------:R-:W-:Y:S01]  /*b640*/  IADD3 R178, -R85, 0xb, RZ ;  /* 0x0000000b55b27810 */ /* 0x000fe20007ffe1ff */
[----:B------:R-:W1:Y:S01]  /*b650*/  MUFU.EX2 R156, R156 ;  /* 0x0000009c009c7308 */ /* 0x000e620000000800 */
[----:B------:R-:W-:Y:S02]  /*b660*/  @!P1 PRMT R24, RZ, 0x654, R24 ;  /* 0x00000654ff189816 */ /* 0x000fe40000000018 */
[----:B------:R-:W-:Y:S01]  /*b670*/  R2UR UR7, R29 ;  /* 0x000000001d0772ca */ /* 0x000fe200000e0000 */
[----:B--2---:R-:W-:Y:S01]  /*b680*/  FADD.FTZ R29, R152, R25 ;  /* 0x00000019981d7221 */ /* 0x004fe20000010000 */
[----:B------:R2:W-:Y:S06]  /*b690*/  BAR.ARV R178, 0x100 ;  /* 0x000400b20000751d */ /* 0x0005ec0000002000 */
[----:B------:R-:W5:Y:S01]  /*b6a0*/  MUFU.EX2 R31, R31 ;  /* 0x0000001f001f7308 */ /* 0x000f620000000800 */
[----:B------:R4:W-:Y:S01]  /*b6b0*/  @!P1 SYNCS.ARRIVE.TRANS64.RED.A1T0 RZ, [R24+URZ], RZ ;  /* 0x000000ff18ff99a7 */ /* 0x0009e2000810043f */
[----:B0-----:R-:W-:Y:S01]  /*b6c0*/  FADD.FTZ R39, R57, R46 ;  /* 0x0000002e39277221 */ /* 0x001fe20000010000 */
[----:B------:R3:W-:Y:S06]  /*b6d0*/  BAR.SYNC.DEFER_BLOCKING R0, 0x100 ;  /* 0x000400000000751d */ /* 0x0007ec0000010000 */
[----:B------:R-:W0:Y:S01]  /*b6e0*/  MUFU.EX2 R94, R94 ;  /* 0x0000005e005e7308 */ /* 0x000e220000000800 */
[----:B---3--:R-:W-:Y:S01]  /*b6f0*/  FADD.FTZ R0, R154, R29 ;  /* 0x0000001d9a007221 */ /* 0x008fe20000010000 */
[----:B----4-:R-:W-:-:S06]  /*b700*/  FADD.FTZ R24, R26, R39 ;  /* 0x000000271a187221 */ /* 0x010fcc0000010000 */
[----:B------:R-:W3:Y:S01]  /*b710*/  MUFU.EX2 R158, R158 ;  /* 0x0000009e009e7308 */ /* 0x000ee20000000800 */
[----:B------:R-:W-:Y:S01]  /*b720*/  FADD.FTZ R29, R27, R0 ;  /* 0x000000001b1d7221 */ /* 0x000fe20000010000 */
[----:B------:R-:W-:Y:S02]  /*b730*/  IMAD.MOV.U32 R39, RZ, RZ, 0x40000040 ;  /* 0x40000040ff277424 */ /* 0x000fe400078e00ff */
[----:B------:R-:W-:-:S04]  /*b740*/  FADD.FTZ R24, R155, R24 ;  /* 0x000000189b187221 */ /* 0x000fc80000010000 */
[----:B------:R-:W4:Y:S01]  /*b750*/  MUFU.EX2 R30, R30 ;  /* 0x0000001e001e7308 */ /* 0x000f220000000800 */
[----:B-1----:R-:W-:-:S07]  /*b760*/  FADD.FTZ R0, R156, R29 ;  /* 0x0000001d9c007221 */ /* 0x002fce0000010000 */
[----:B------:R-:W1:Y:S01]  /*b770*/  MUFU.EX2 R35, R35 ;  /* 0x0000002300237308 */ /* 0x000e620000000800 */
[----:B------:R-:W-:Y:S01]  /*b780*/  FADD.FTZ R29, R157, R24 ;  /* 0x000000189d1d7221 */ /* 0x000fe20000010000 */
[----:B------:R-:W-:-:S06]  /*b790*/  R2UR UR15, R39 ;  /* 0x00000000270f72ca */ /* 0x000fcc00000e0000 */
[----:B------:R-:W2:Y:S01]  /*b7a0*/  MUFU.EX2 R159, R80 ;  /* 0x00000050009f7308 */ /* 0x000ea20000000800 */
[----:B-----5:R-:W-:-:S07]  /*b7b0*/  FADD.FTZ R39, R31, R0 ;  /* 0x000000001f277221 */ /* 0x020fce0000010000 */
[----:B------:R-:W5:Y:S01]  /*b7c0*/  MUFU.EX2 R160, R160 ;  /* 0x000000a000a07308 */ /* 0x000f620000000800 */
[----:B------:R-:W-:Y:S02]  /*b7d0*/  IMAD.MOV.U32 R33, RZ, RZ, 0x40000040 ;  /* 0x40000040ff217424 */ /* 0x000fe400078e00ff */
[----:B0-----:R-:W-:-:S05]  /*b7e0*/  FADD.FTZ R29, R94, R29 ;  /* 0x0000001d5e1d7221 */ /* 0x001fca0000010000 */
[----:B------:R-:W0:Y:S01]  /*b7f0*/  MUFU.EX2 R161, R32 ;  /* 0x0000002000a17308 */ /* 0x000e220000000800 */
[----:B------:R-:W-:Y:S01]  /*b800*/  FFMA.FTZ R41, R52, R23, -R53 ;  /* 0x0000001734297223 */ /* 0x000fe20000010835 */
[----:B---3--:R-:W-:Y:S01]  /*b810*/  FADD.FTZ R0, R158, R39 ;  /* 0x000000279e007221 */ /* 0x008fe20000010000 */
[----:B----4-:R-:W-:-:S05]  /*b820*/  FADD.FTZ R24, R30, R29 ;  /* 0x0000001d1e187221 */ /* 0x010fca0000010000 */
[----:B------:R-:W3:Y:S01]  /*b830*/  MUFU.EX2 R74, R74 ;  /* 0x0000004a004a7308 */ /* 0x000ee20000000800 */
[----:B------:R-:W-:Y:S01]  /*b840*/  R2UR UR11, R33 ;  /* 0x00000000210b72ca */ /* 0x000fe200000e0000 */
[----:B------:R-:W-:-:S06]  /*b850*/  FFMA.FTZ R164, R56, R23, -R53 ;  /* 0x0000001738a47223 */ /* 0x000fcc0000010835 */
[----:B------:R-:W4:Y:S01]  /*b860*/  MUFU.EX2 R37, R37 ;  /* 0x0000002500257308 */ /* 0x000f220000000800 */
[----:B------:R-:W-:Y:S02]  /*b870*/  IMAD.MOV.U32 R33, RZ, RZ, 0x40000040 ;  /* 0x40000040ff217424 */ /* 0x000fe400078e00ff */
[----:B-1----:R-:W-:Y:S01]  /*b880*/  FADD.FTZ R29, R35, R0 ;  /* 0x00000000231d7221 */ /* 0x002fe20000010000 */
[----:B--2---:R-:W-:-:S04]  /*b890*/  FADD.FTZ R24, R159, R24 ;  /* 0x000000189f187221 */ /* 0x004fc80000010000 */
[----:B------:R-:W1:Y:S01]  /*b8a0*/  MUFU.EX2 R96, R96 ;  /* 0x0000006000607308 */ /* 0x000e620000000800 */
[----:B------:R-:W-:Y:S01]  /*b8b0*/  FFMA.FTZ R43, R60, R23, -R53 ;  /* 0x000000173c2b7223 */ /* 0x000fe20000010835 */
[----:B-----5:R-:W-:-:S06]  /*b8c0*/  FADD.FTZ R0, R160, R29 ;  /* 0x0000001da0007221 */ /* 0x020fcc0000010000 */
[----:B------:R-:W2:Y:S01]  /*b8d0*/  MUFU.EX2 R162, R162 ;  /* 0x000000a200a27308 */ /* 0x000ea20000000800 */
[----:B------:R-:W-:Y:S01]  /*b8e0*/  R2UR UR19, R33 ;  /* 0x00000000211372ca */ /* 0x000fe200000e0000 */
[----:B------:R-:W-:Y:S02]  /*b8f0*/  IMAD.MOV.U32 R29, RZ, RZ, 0x40000040 ;  /* 0x40000040ff1d7424 */ /* 0x000fe400078e00ff */
[----:B0-----:R-:W-:-:S04]  /*b900*/  FADD.FTZ R33, R161, R24 ;  /* 0x00000018a1217221 */ /* 0x001fc80000010000 */
[----:B------:R-:W0:Y:S01]  /*b910*/  MUFU.EX2 R163, R72 ;  /* 0x0000004800a37308 */ /* 0x000e220000000800 */
[----:B------:R-:W-:-:S07]  /*b920*/  FFMA.FTZ R166, R64, R23, -R53 ;  /* 0x0000001740a67223 */ /* 0x000fce0000010835 */
[----:B------:R-:W5:Y:S01]  /*b930*/  MUFU.EX2 R41, R41 ;  /* 0x0000002900297308 */ /* 0x000f620000000800 */
[----:B------:R-:W-:Y:S01]  /*b940*/  R2UR UR27, R29 ;  /* 0x000000001d1b72ca */ /* 0x000fe200000e0000 */
[----:B---3--:R-:W-:-:S06]  /*b950*/  FADD.FTZ R33, R74, R33 ;  /* 0x000000214a217221 */ /* 0x008fcc0000010000 */
[----:B------:R-:W3:Y:S01]  /*b960*/  MUFU.EX2 R98, R98 ;  /* 0x0000006200627308 */ /* 0x000ee20000000800 */
[----:B----4-:R-:W-:Y:S01]  /*b970*/  FADD.FTZ R29, R37, R0 ;  /* 0x00000000251d7221 */ /* 0x010fe20000010000 */
[----:B------:R-:W-:-:S06]  /*b980*/  FFMA.FTZ R45, R76, R23, -R53 ;  /* 0x000000174c2d7223 */ /* 0x000fcc0000010835 */
[----:B------:R-:W4:Y:S01]  /*b990*/  MUFU.EX2 R164, R164 ;  /* 0x000000a400a47308 */ /* 0x000f220000000800 */
[----:B-1----:R-:W-:Y:S01]  /*b9a0*/  FADD.FTZ R24, R96, R33 ;  /* 0x0000002160187221 */ /* 0x002fe20000010000 */
[----:B--2---:R-:W-:-:S06]  /*b9b0*/  FADD.FTZ R0, R162, R29 ;  /* 0x0000001da2007221 */ /* 0x004fcc0000010000 */
[----:B------:R-:W1:Y:S01]  /*b9c0*/  MUFU.EX2 R3, R3 ;  /* 0x0000000300037308 */ /* 0x000e620000000800 */
[----:B------:R-:W-:-:S07]  /*b9d0*/  FFMA.FTZ R168, R68, R23, -R53 ;  /* 0x0000001744a87223 */ /* 0x000fce0000010835 */
[----:B------:R-:W2:Y:S01]  /*b9e0*/  MUFU.EX2 R43, R43 ;  /* 0x0000002b002b7308 */ /* 0x000ea20000000800 */
[----:B------:R-:W-:Y:S01]  /*b9f0*/  F2FP.F16.F32.PACK_AB R154, R27, R154 ;  /* 0x0000009a1b9a723e */ /* 0x000fe200000000ff */
[----:B0-----:R-:W-:Y:S01]  /*ba00*/  FADD.FTZ R27, R163, R24 ;  /* 0x00000018a31b7221 */ /* 0x001fe20000010000 */
[----:B------:R-:W-:-:S05]  /*ba10*/  F2FP.F16.F32.PACK_AB R152, R25, R152 ;  /* 0x000000981998723e */ /* 0x000fca00000000ff */
[----:B------:R-:W0:Y:S01]  /*ba20*/  MUFU.EX2 R54, R54 ;  /* 0x0000003600367308 */ /* 0x000e220000000800 */
        /* <DEDUP_REMOVED lines=8> */
[----:B-1----:R-:W-:Y:S01]  /*bab0*/  FADD.FTZ R27, R3, R24 ;  /* 0x00000018031b7221 */ /* 0x002fe20000010000 */
[----:B--2---:R-:W-:-:S06]  /*bac0*/  FADD.FTZ R25, R43, R0 ;  /* 0x000000002b197221 */ /* 0x004fcc0000010000 */
[----:B------:R-:W1:Y:S01]  /*bad0*/  MUFU.EX2 R58, R58 ;  /* 0x0000003a003a7308 */ /* 0x000e620000000800 */
[----:B------:R-:W-:-:S07]  /*bae0*/  FFMA.FTZ R49, R84, R23, -R53 ;  /* 0x0000001754317223 */ /* 0x000fce0000010835 */
[----:B------:R-:W2:Y:S01]  /*baf0*/  MUFU.EX2 R168, R168 ;  /* 0x000000a800a87308 */ /* 0x000ea20000000800 */
[----:B0-----:R-:W-:Y:S01]  /*bb00*/  FADD.FTZ R24, R54, R27 ;  /* 0x0000001b36187221 */ /* 0x001fe20000010000 */
[----:B-----5:R-:W-:-:S06]  /*bb10*/  FADD.FTZ R0, R166, R25 ;  /* 0x00000019a6007221 */ /* 0x020fcc0000010000 */
[----:B------:R-:W0:Y:S08]  /*bb20*/  MUFU.EX2 R169, R34 ;  /* 0x0000002200a97308 */ /* 0x000e300000000800 */
        /* <DEDUP_REMOVED lines=13> */
[----:B------:R-:W0:Y:S01]  /*bc00*/  MUFU.EX2 R66, R66 ;  /* 0x0000004200427308 */ /* 0x000e220000000800 */
[----:B------:R-:W-:-:S07]  /*bc10*/  FFMA.FTZ R53, R90, R23, -R53 ;  /* 0x000000175a357223 */ /* 0x000fce0000010835 */
[----:B------:R-:W5:Y:S01]  /*bc20*/  MUFU.EX2 R172, R172 ;  /* 0x000000ac00ac7308 */ /* 0x000f620000000800 */
[----:B---3--:R-:W-:Y:S01]  /*bc30*/  FADD.FTZ R24, R62, R27 ;  /* 0x0000001b3e187221 */ /* 0x008fe20000010000 */
[----:B----4-:R-:W-:-:S06]  /*bc40*/  FADD.FTZ R0, R170, R25 ;  /* 0x00000019aa007221 */ /* 0x010fcc0000010000 */
[----:B------:R-:W3:Y:S08]  /*bc50*/  MUFU.EX2 R173, R42 ;  /* 0x0000002a00ad7308 */ /* 0x000ef00000000800 */
[----:B------:R-:W4:Y:S01]  /*bc60*/  MUFU.EX2 R51, R51 ;  /* 0x0000003300337308 */ /* 0x000f220000000800 */
[----:B------:R-:W-:Y:S01]  /*bc70*/  F2FP.F16.F32.PACK_AB R165, R3, R98 ;  /* 0x0000006203a5723e */ /* 0x000fe200000000ff */
[----:B-1----:R-:W-:-:S06]  /*bc80*/  FADD.FTZ R25, R171, R24 ;  /* 0x00000018ab197221 */ /* 0x002fcc0000010000 */
[----:B------:R-:W1:Y:S01]  /*bc90*/  MUFU.EX2 R70, R70 ;  /* 0x0000004600467308 */ /* 0x000e620000000800 */
[----:B--2---:R-:W-:-:S07]  /*bca0*/  FADD.FTZ R3, R49, R0 ;  /* 0x0000000031037221 */ /* 0x004fce0000010000 */
[----:B------:R-:W2:Y:S01]  /*bcb0*/  MUFU.EX2 R174, R174 ;  /* 0x000000ae00ae7308 */ /* 0x000ea20000000800 */
[----:B0-----:R-:W-:Y:S01]  /*bcc0*/  FADD.FTZ R24, R66, R25 ;  /* 0x0000001942187221 */ /* 0x001fe20000010000 */
[----:B------:R-:W-:-:S06]  /*bcd0*/  VIADD R32, R28, 0x80 ;  /* 0x000000801c207836 */ /* 0x000fcc0000000000 */
[----:B------:R-:W0:Y:S01]  /*bce0*/  MUFU.EX2 R175, R36 ;  /* 0x0000002400af7308 */ /* 0x000e220000000800 */
[----:B------:R-:W-:Y:S02]  /*bcf0*/  VIADD R38, R28, 0x100 ;  /* 0x000001001c267836 */ /* 0x000fe40000000000 */
[----:B-----5:R-:W-:-:S05]  /*bd00*/  FADD.FTZ R0, R172, R3 ;  /* 0x00000003ac007221 */ /* 0x020fca0000010000 */
[----:B------:R-:W5:Y:S01]  /*bd10*/  MUFU.EX2 R53, R53 ;  /* 0x0000003500357308 */ /* 0x000f620000000800 */
[----:B---3--:R-:W-:Y:S01]  /*bd20*/  FADD.FTZ R25, R173, R24 ;  /* 0x00000018ad197221 */ /* 0x008fe20000010000 */
[----:B----4-:R-:W-:Y:S01]  /*bd30*/  FADD.FTZ R3, R51, R0 ;  /* 0x0000000033037221 */ /* 0x010fe20000010000 */
[----:B------:R-:W-:Y:S02]  /*bd40*/  R2UR UR10, R32 ;  /* 0x00000000200a72ca */ /* 0x000fe400000e0000 */
[----:B------:R-:W-:Y:S01]  /*bd50*/  R2UR UR14, R38 ;  /* 0x00000000260e72ca */ /* 0x000fe200000e0000 */
[C---:B------:R-:W-:Y:S01]  /*bd60*/  VIADD R38, R28.reuse, 0x200 ;  /* 0x000002001c267836 */ /* 0x040fe20000000000 */
[----:B------:R-:W-:Y:S01]  /*bd70*/  R2UR UR6, R28 ;  /* 0x000000001c0672ca */ /* 0x000fe200000e0000 */
[----:B-1----:R-:W-:Y:S01]  /*bd80*/  FADD.FTZ R24, R70, R25 ;  /* 0x0000001946187221 */ /* 0x002fe20000010000 */
[C---:B------:R-:W-:Y:S01]  /*bd90*/  IADD3 R32, R28.reuse, 0x180, RZ ;  /* 0x000001801c207810 */ /* 0x040fe20007ffe0ff */
[----:B------:R-:W-:Y:S01]  /*bda0*/  VIADD R28, R28, 0x280 ;  /* 0x000002801c1c7836 */ /* 0x000fe20000000000 */
[----:B------:R-:W-:Y:S01]  /*bdb0*/  MOV R39, 0x40000040 ;  /* 0x4000004000277802 */ /* 0x000fe20000000f00 */
[----:B--2---:R-:W-:Y:S01]  /*bdc0*/  FADD.FTZ R0, R174, R3 ;  /* 0x00000003ae007221 */ /* 0x004fe20000010000 */
[----:B------:R-:W-:-:S02]  /*bdd0*/  F2FP.F16.F32.PACK_AB R153, R46, R57 ;  /* 0x000000392e99723e */ /* 0x000fc400000000ff */
[----:B------:R-:W-:Y:S01]  /*bde0*/  F2FP.F16.F32.PACK_AB R155, R155, R26 ;  /* 0x0000001a9b9b723e */ /* 0x000fe200000000ff */
[----:B0-----:R-:W-:Y:S01]  /*bdf0*/  FADD.FTZ R3, R175, R24 ;  /* 0x00000018af037221 */ /* 0x001fe20000010000 */
[----:B------:R-:W-:Y:S01]  /*be00*/  R2UR UR18, R32 ;  /* 0x00000000201272ca */ /* 0x000fe200000e0000 */
[----:B-----5:R-:W-:Y:S01]  /*be10*/  FADD.FTZ R0, R53, R0 ;  /* 0x0000000035007221 */ /* 0x020fe20000010000 */
[----:B------:R-:W-:Y:S02]  /*be20*/  R2UR UR22, R38 ;  /* 0x00000000261672ca */ /* 0x000fe400000e0000 */
[----:B------:R-:W-:Y:S02]  /*be30*/  R2UR UR23, R39 ;  /* 0x00000000271772ca */ /* 0x000fe400000e0000 */
[----:B------:R-:W-:Y:S02]  /*be40*/  R2UR UR26, R28 ;  /* 0x000000001c1a72ca */ /* 0x000fe400000e0000 */
        /* <DEDUP_REMOVED lines=19> */
[----:B------:R-:W-:-:S06]  /*bf80*/  WARPGROUP.ARRIVE ;  /* 0x00000000000079c5 */ /* 0x000fcc0000000000 */
[----:B------:R-:W-:Y:S03]  /*bf90*/  HGMMA.64x256x16.F32 R24, R152, gdesc[UR4].tnspB, RZ, !UPT, gsb0 ;  /* 0x43e0000498187df0 */ /* 0x000fe6000c0008ff */
[----:B------:R-:W-:Y:S02]  /*bfa0*/  WARPGROUP.DEPBAR.LE gsb0, 0x0 ;  /* 0x00008000000079c5 */ /* 0x000fe40000010000 */
[----:B------:R-:W-:-:S15]  /*bfb0*/  WARPGROUP.ARRIVE ;  /* 0x00000000000079c5 */ /* 0x000fde0000000000 */
[----:B------:R-:W-:-:S08]  /*bfc0*/  NOP ;  /* 0x0000000000007918 */ /* 0x000fd00000000000 */
[----:B------:R-:W-:Y:S03]  /*bfd0*/  HGMMA.64x256x16.F32 R24, R156, gdesc[UR8].tnspB, R24, gsb0 ;  /* 0x43e000089c187df0 */ /* 0x000fe60008000818 */
        /* <DEDUP_REMOVED lines=11> */
[----:B------:R-:W-:Y:S01]  /*c090*/  HGMMA.64x256x16.F32 R24, R168, gdesc[UR20].tnspB, R24, gsb0 ;  /* 0x43e00014a8187df0 */ /* 0x000fe20008000818 */
[----:B------:R-:W-:-:S04]  /*c0a0*/  IMAD.IADD R152, R181, 0x1, -R182 ;  /* 0x00000001b5987824 */ /* 0x000fc800078e0ab6 */
[----:B------:R-:W-:-:S04]  /*c0b0*/  IMAD R152, R180, 0x80, R152 ;  /* 0x00000080b4987824 */ /* 0x000fc800078e0298 */
[----:B------:R-:W-:-:S05]  /*c0c0*/  IMAD.HI R152, R152, 0x2aaaaaab, RZ ;  /* 0x2aaaaaab98987827 */ /* 0x000fca00078e02ff */
[----:B------:R-:W-:-:S04]  /*c0d0*/  SHF.R.U32.HI R153, RZ, 0x1f, R152 ;  /* 0x0000001fff997819 */ /* 0x000fc80000011698 */
[----:B------:R-:W-:-:S04]  /*c0e0*/  LEA.HI.SX32 R153, R152, R153, 0x1c ;  /* 0x0000009998997211 */ /* 0x000fc800078fe2ff */
[----:B------:R-:W-:Y:S02]  /*c0f0*/  VIMNMX R154, RZ, R153, !PT ;  /* 0x00000099ff9a7248 */ /* 0x000fe40007fe0100 */
[----:B------:R-:W-:-:S03]  /*c100*/  IADD3 R210, R210, -0x2, RZ ;  /* 0xfffffffed2d27810 */ /* 0x000fc60007ffe0ff */
[----:B------:R0:W-:Y:S01]  /*c110*/  STL [R1+0x38], R154 ;  /* 0x0000389a01007387 */ /* 0x0001e20000100800 */
[----:B------:R-:W-:Y:S01]  /*c120*/  ISETP.GE.AND P2, PT, R210, R154, PT ;  /* 0x0000009ad200720c */ /* 0x000fe20003f46270 */
[----:B------:R-:W-:-:S05]  /*c130*/  @!P1 VIADD R179, R179, 0x32460 ;  /* 0x00032460b3b39836 */ /* 0x000fca0000000000 */
[----:B------:R-:W-:Y:S01]  /*c140*/  @!P1 PRMT R179, RZ, 0x654, R179 ;  /* 0x00000654ffb39816 */ /* 0x000fe200000000b3 */
[----:B------:R-:W-:Y:S02]  /*c150*/  WARPGROUP.DEPBAR.LE gsb0, 0x0 ;  /* 0x00008000000079c5 */ /* 0x000fe40000010000 */
[----:B------:R-:W-:-:S06]  /*c160*/  WARPGROUP.ARRIVE ;  /* 0x00000000000079c5 */ /* 0x000fcc0000000000 */
[----:B------:R-:W-:Y:S03]  /*c170*/  HGMMA.64x256x16.F32 R24, R172, gdesc[UR24].tnspB, R24, gsb0 ;  /* 0x43e00018ac187df0 */ /* 0x000fe60008000818 */
[----:B------:R-:W-:Y:S02]  /*c180*/  WARPGROUP.DEPBAR.LE gsb0, 0x0 ;  /* 0x00008000000079c5 */ /* 0x000fe40000010000 */
[----:B------:R0:W-:Y:S01]  /*c190*/  @!P1 SYNCS.ARRIVE.TRANS64.RED.A1T0 RZ, [R179+URZ], RZ ;  /* 0x000000ffb3ff99a7 */ /* 0x0001e2000810043f */
[----:B------:R-:W-:Y:S05]  /*c1a0*/  @!P2 BRA `(.L_x_4450) ;  /* 0x000000340054a947 */ /* 0x000fea0003800000 */
[----:B------:R-:W-:Y:S02]  /*c1b0*/  IMAD.MOV.U32 R220, RZ, RZ, R177 ;  /* 0x000000ffffdc7224 */ /* 0x000fe400078e00b1 */
[----:B------:R-:W-:-:S07]  /*c1c0*/  IMAD.MOV.U32 R221, RZ, RZ, R176 ;  /* 0x000000ffffdd7224 */ /* 0x000fce00078e00b0 */
.L_x_4460:
[----:B------:R-:W-:Y:S01]  /*c1d0*/  VIADD R2, R2, 0x1 ;  /* 0x0000000102027836 */ /* 0x000fe20000000000 */
[----:B------:R-:W-:Y:S05]  /*c1e0*/  YIELD ;  /* 0x0000000000007946 */ /* 0x000fea0003800000 */
[----:B------:R-:W-:-:S04]  /*c1f0*/  ISETP.NE.AND P2, PT, R2, 0x2, PT ;  /* 0x000000020200780c */ /* 0x000fc80003f45270 */
[----:B------:R-:W-:Y:S02]  /*c200*/  SEL R152, RZ, 0x1, P2 ;  /* 0x00000001ff987807 */ /* 0x000fe40001000000 */
[----:B------:R-:W-:Y:S02]  /*c210*/  SEL R2, R2, RZ, P2 ;  /* 0x000000ff02027207 */ /* 0x000fe40001000000 */
[----:B------:R-:W-:Y:S01]  /*c220*/  LOP3.LUT R19, R19, R152, RZ, 0x3c, !PT ;  /* 0x0000009813137212 */ /* 0x000fe200078e3cff */
[----:B------:R-:W-:Y:S06]  /*c230*/  @!P0 BRA `(.L_x_4451) ;  /* 0x0000000000048947 */ /* 0x000fec0003800000 */
[----:B------:R-:W-:Y:S01]  /*c240*/  BPT.TRAP 0x1 ;  /* 0x000000040000795c */ /* 0x000fe20000300000 */
.L_x_4451:
[----:B------:R-:W-:Y:S01]  /*c250*/  IMAD R211, R2, 0x8, R17 ;  /* 0x0000000802d37824 */ /* 0x000fe200078e0211 */
[----:B------:R-:W-:-:S04]  /*c260*/  SHF.L.U32 R23, R19, 0x1f, RZ ;  /* 0x0000001f13177819 */ /* 0x000fc800000006ff */
[----:B------:R1:W2:Y:S01]  /*c270*/  SYNCS.PHASECHK.TRANS64.TRYWAIT P2, [R211+URZ+0x32430], R23 ;  /* 0x03243017d30075a7 */ /* 0x0002a2000804017f */
[----:B------:R-:W-:Y:S05]  /*c280*/  @!P0 BRA `(.L_x_4452) ;  /* 0x0000000000048947 */ /* 0x000fea0003800000 */
[----:B------:R-:W-:Y:S01]  /*c290*/  BPT.TRAP 0x1 ;  /* 0x000000040000795c */ /* 0x000fe20000300000 */
.L_x_4452:
[----:B------:R-:W3:Y:S01]  /*c2a0*/  LDL R152, [R1+0x2c] ;  /* 0x00002c0001987983 */ /* 0x000ee20000100800 */
[----:B------:R-:W-:Y:S01]  /*c2b0*/  MOV R157, 0x40000040 ;  /* 0x40000040009d7802 */ /* 0x000fe20000000f00 */
[----:B---3--:R-:W-:Y:S01]  /*c2c0*/  IMAD R156, R2, 0x300, R152 ;  /* 0x00000300029c7824 */ /* 0x008fe200078e0298 */
[----:B--2---:R-:W-:Y:S06]  /*c2d0*/  @P2 BRA `(.L_x_4453) ;  /* 0x0000000000082947 */ /* 0x004fec0003800000 */
[----:B------:R-:W2:Y:S02]  /*c2e0*/  SYNCS.PHASECHK.TRANS64.TRYWAIT P2, [R211+URZ+0x32430], R23 ;  /* 0x03243017d30075a7 */ /* 0x000ea4000804017f */
[----:B--2---:R-:W-:Y:S05]  /*c2f0*/  @!P2 BRA `(.L_x_4454) ;  /* 0x0000010000a4a947 */ /* 0x004fea0003800000 */
.L_x_4453:
[----:B------:R-:W3:Y:S01]  /*c300*/  LDL.64 R222, [R1+0x8] ;  /* 0x0000080001de7983 */ /* 0x000ee20000100a00 */
[----:B------:R-:W-:Y:S05]  /*c310*/  WARPSYNC.ALL ;  /* 0x0000000000007948 */ /* 0x000fea0003800000 */
[C---:B------:R-:W-:Y:S01]  /*c320*/  R2UR UR6, R156.reuse ;  /* 0x000000009c0672ca */ /* 0x040fe200000e0000 */
[C---:B0-----:R-:W-:Y:S01]  /*c330*/  VIADD R154, R156.reuse, 0x2 ;  /* 0x000000029c9a7836 */ /* 0x041fe20000000000 */
[----:B------:R-:W-:Y:S01]  /*c340*/  R2UR UR7, R157 ;  /* 0x000000009d0772ca */ /* 0x000fe200000e0000 */
[----:B------:R-:W-:Y:S01]  /*c350*/  VIADD R152, R156, 0x4 ;  /* 0x000000049c987836 */ /* 0x000fe20000000000 */
[----:B------:R-:W-:Y:S01]  /*c360*/  R2UR UR4, R218 ;  /* 0x00000000da0472ca */ /* 0x000fe200000e0000 */
[----:B------:R-:W-:Y:S01]  /*c370*/  VIADD R156, R156, 0x6 ;  /* 0x000000069c9c7836 */ /* 0x000fe20000000000 */
[----:B------:R-:W-:Y:S01]  /*c380*/  R2UR UR5, R219 ;  /* 0x00000000db0572ca */ /* 0x000fe200000e0000 */
[----:B------:R-:W-:Y:S01]  /*c390*/  IMAD.MOV.U32 R155, RZ, RZ, 0x40000040 ;  /* 0x40000040ff9b7424 */ /* 0x000fe200078e00ff */
[----:B------:R-:W-:Y:S01]  /*c3a0*/  MOV R153, 0x40000040 ;  /* 0x4000004000997802 */ /* 0x000fe20000000f00 */
[----:B------:R-:W-:Y:S01]  /*c3b0*/  IMAD.MOV.U32 R157, RZ, RZ, 0x40000040 ;  /* 0x40000040ff9d7424 */ /* 0x000fe200078e00ff */
[----:B------:R-:W-:-:S02]  /*c3c0*/  R2UR UR10, R154 ;  /* 0x000000009a0a72ca */ /* 0x000fc400000e0000 */
[----:B------:R-:W-:Y:S02]  /*c3d0*/  R2UR UR11, R155 ;  /* 0x000000009b0b72ca */ /* 0x000fe400000e0000 */
[----:B------:R-:W-:Y:S02]  /*c3e0*/  R2UR UR14, R152 ;  /* 0x00000000980e72ca */ /* 0x000fe400000e0000 */
[----:B------:R-:W-:Y:S02]  /*c3f0*/  R2UR UR15, R153 ;  /* 0x00000000990f72ca */ /* 0x000fe400000e0000 */
[----:B------:R-:W-:Y:S02]  /*c400*/  R2UR UR18, R156 ;  /* 0x000000009c1272ca */ /* 0x000fe400000e0000 */
[----:B------:R-:W-:Y:S02]  /*c410*/  R2UR UR19, R157 ;  /* 0x000000009d1372ca */ /* 0x000fe400000e0000 */
[----:B------:R-:W-:Y:S01]  /*c420*/  WARPGROUP.ARRIVE ;  /* 0x00000000000079c5 */ /* 0x000fe20000000000 */
[----:B------:R-:W-:-:S02]  /*c430*/  R2UR UR12, R230 ;  /* 0x00000000e60c72ca */ /* 0x000fc400000e0000 */
[----:B------:R-:W-:Y:S02]  /*c440*/  R2UR UR13, R231 ;  /* 0x00000000e70d72ca */ /* 0x000fe400000e0000 */
[----:B------:R-:W-:Y:S01]  /*c450*/  R2UR UR16, R228 ;  /* 0x00000000e41072ca */ /* 0x000fe200000e0000 */
[----:B------:R-:W-:Y:S01]  /*c460*/  HGMMA.64x96x16.F32 R152, gdesc[UR4], RZ, !UPT, gsb0 ;  /* 0x01600000049879f0 */ /* 0x000fe2000c0008ff */
[----:B------:R-:W-:Y:S02]  /*c470*/  R2UR UR17, R229 ;  /* 0x00000000e51172ca */ /* 0x000fe400000e0000 */
[----:B------:R-:W-:Y:S02]  /*c480*/  WARPGROUP.DEPBAR.LE gsb0, 0x0 ;  /* 0x00008000000079c5 */ /* 0x000fe40000010000 */
[----:B------:R-:W-:Y:S01]  /*c490*/  WARPGROUP.ARRIVE ;  /* 0x00000000000079c5 */ /* 0x000fe20000000000 */
[----:B---3--:R-:W-:Y:S02]  /*c4a0*/  R2UR UR8, R222 ;  /* 0x00000000de0872ca */ /* 0x008fe400000e0000 */
[----:B------:R-:W-:-:S13]  /*c4b0*/  R2UR UR9, R223 ;  /* 0x00000000df0972ca */ /* 0x000fda00000e0000 */
        /* <DEDUP_REMOVED lines=10> */
.L_x_4455:
[----:B------:R0:W3:Y:S01]  /*c560*/  SYNCS.PHASECHK.TRANS64.TRYWAIT P2, [R211+URZ+0x32450], R23 ;  /* 0x03245017d30075a7 */ /* 0x0000e2000804017f */
[----:B------:R-:W-:Y:S05]  /*c570*/  @!P0 BRA `(.L_x_4456) ;  /* 0x0000000000048947 */ /* 0x000fea0003800000 */
[----:B------:R-:W-:Y:S01]  /*c580*/  BPT.TRAP 0x1 ;  /* 0x000000040000795c */ /* 0x000fe20000300000 */
.L_x_4456:
[----:B------:R-:W-:Y:S04]  /*c590*/  BSSY B0, `(.L_x_4457) ;  /* 0x0000004000007945 */ /* 0x000fe80003800000 */
[----:B---3--:R-:W-:Y:S05]  /*c5a0*/  @P2 BRA `(.L_x_4458) ;  /* 0x0000000000082947 */ /* 0x008fea0003800000 */
[----:B------:R-:W3:Y:S02]  /*c5b0*/  SYNCS.PHASECHK.TRANS64.TRYWAIT P2, [R211+URZ+0x32450], R23 ;  /* 0x03245017d30075a7 */ /* 0x000ee4000804017f */
[----:B---3--:R-:W-:Y:S05]  /*c5c0*/  @!P2 BRA `(.L_x_4459) ;  /* 0x000001000004a947 */ /* 0x008fea0003800000 */
.L_x_4458:
[----:B------:R-:W-:Y:S05]  /*c5d0*/  BSYNC B0 ;  /* 0x0000000000007941 */ /* 0x000fea0003800000 */
.L_x_4457:
[----:B------:R-:W-:Y:S05]  /*c5e0*/  WARPSYNC.ALL ;  /* 0x0000000000007948 */ /* 0x000fea0003800000 */
[----:B------:R-:W4:Y:S01]  /*c5f0*/  LDL R222, [R1+0x30] ;  /* 0x0000300001de7983 */ /* 0x000f220000100800 */
[----:B------:R-:W-:Y:S01]  /*c600*/  IMAD.MOV.U32 R223, RZ, RZ, 0x40000040 ;  /* 0x40000040ffdf7424 */ /* 0x000fe200078e00ff */
[----:B------:R-:W-:Y:S01]  /*c610*/  R2UR UR4, R4 ;  /* 0x00000000040472ca */ /* 0x000fe200000e0000 */
[----:B------:R-:W-:Y:S01]  /*c620*/  WARPGROUP.ARRIVE ;  /* 0x00000000000079c5 */ /* 0x000fe20000000000 */
[----:B------:R-:W-:Y:S01]  /*c630*/  R2UR UR5, R5 ;  /* 0x00000000050572ca */ /* 0x000fe200000e0000 */
[----:B------:R-:W-:Y:S01]  /*c640*/  IMAD.MOV.U32 R225, RZ, RZ, 0x40000040 ;  /* 0x40000040ffe17424 */ /* 0x000fe200078e00ff */
[----:B------:R-:W-:Y:S01]  /*c650*/  R2UR UR7, R223 ;  /* 0x00000000df0772ca */ /* 0x000fe200000e0000 */
[----:B------:R-:W-:-:S02]  /*c660*/  IMAD.MOV.U32 R223, RZ, RZ, 0x40000040 ;  /* 0x40000040ffdf7424 */ /* 0x000fc400078e00ff */
[----:B----4-:R-:W-:-:S04]  /*c670*/  IMAD R222, R2, 0xc00, R222 ;  /* 0x00000c0002de7824 */ /* 0x010fc800078e02de */
[C---:B------:R-:W-:Y:S01]  /*c680*/  VIADD R224, R222.reuse, 0x2 ;  /* 0x00000002dee07836 */ /* 0x040fe20000000000 */
[----:B------:R-:W-:-:S13]  /*c690*/  R2UR UR6, R222 ;  /* 0x00000000de0672ca */ /* 0x000fda00000e0000 */
[----:B------:R-:W-:Y:S01]  /*c6a0*/  HGMMA.64x96x16.F32 R152, gdesc[UR4], R152, gsb0 ;  /* 0x01600000049879f0 */ /* 0x000fe20008000898 */
[----:B------:R-:W-:Y:S02]  /*c6b0*/  R2UR UR6, R224 ;  /* 0x00000000e00672ca */ /* 0x000fe400000e0000 */
[----:B------:R-:W-:Y:S01]  /*c6c0*/  R2UR UR7, R225 ;  /* 0x00000000e10772ca */ /* 0x000fe200000e0000 */
[----:B------:R-:W-:Y:S01]  /*c6d0*/  IMAD.MOV.U32 R225, RZ, RZ, 0x40000040 ;  /* 0x40000040ffe17424 */ /* 0x000fe200078e00ff */
[----:B------:R-:W-:Y:S02]  /*c6e0*/  R2UR UR4, R226 ;  /* 0x00000000e20472ca */ /* 0x000fe400000e0000 */
[----:B------:R-:W-:Y:S02]  /*c6f0*/  R2UR UR5, R227 ;  /* 0x00000000e30572ca */ /* 0x000fe400000e0000 */
[----:B------:R-:W-:Y:S01]  /*c700*/  IADD3 R224, R222, 0x4, RZ ;  /* 0x00000004dee07810 */ /* 0x000fe20007ffe0ff */
[----:B------:R-:W-:-:S02]  /*c710*/  WARPGROUP.DEPBAR.LE gsb0, 0x0 ;  /* 0x00008000000079c5 */ /* 0x000fc40000010000 */
[----:B------:R-:W-:-:S08]  /*c720*/  WARPGROUP.ARRIVE ;  /* 0x00000000000079c5 */ /* 0x000fd00000000000 */
[----:B------:R-:W-:Y:S01]  /*c730*/  HGMMA.64x96x16.F32 R152, gdesc[UR4], R152, gsb0 ;  /* 0x01600000049879f0 */ /* 0x000fe20008000898 */
[----:B------:R-:W-:Y:S01]  /*c740*/  R2UR UR6, R224 ;  /* 0x00000000e00672ca */ /* 0x000fe200000e0000 */
[----:B------:R-:W-:Y:S01]  /*c750*/  VIADD R224, R222, 0x6 ;  /* 0x00000006dee07836 */ /* 0x000fe20000000000 */
[----:B------:R-:W-:Y:S01]  /*c760*/  R2UR UR7, R225 ;  /* 0x00000000e10772ca */ /* 0x000fe200000e0000 */
[----:B------:R-:W-:Y:S01]  /*c770*/  IMAD.MOV.U32 R225, RZ, RZ, 0x40000040 ;  /* 0x40000040ffe17424 */ /* 0x000fe200078e00ff */
[----:B------:R-:W-:Y:S02]  /*c780*/  R2UR UR4, R216 ;  /* 0x00000000d80472ca */ /* 0x000fe400000e0000 */
[----:B------:R-:W-:Y:S01]  /*c790*/  R2UR UR5, R217 ;  /* 0x00000000d90572ca */ /* 0x000fe200000e0000 */
[----:B------:R-:W-:Y:S02]  /*c7a0*/  WARPGROUP.DEPBAR.LE gsb0, 0x0 ;  /* 0x00008000000079c5 */ /* 0x000fe40000010000 */
[----:B------:R-:W-:-:S10]  /*c7b0*/  WARPGROUP.ARRIVE ;  /* 0x00000000000079c5 */ /* 0x000fd40000000000 */
[----:B------:R-:W-:Y:S01]  /*c7c0*/  HGMMA.64x96x16.F32 R152, gdesc[UR4], R152, gsb0 ;  /* 0x01600000049879f0 */ /* 0x000fe20008000898 */
[----:B------:R-:W-:Y:S01]  /*c7d0*/  R2UR UR6, R224 ;  /* 0x00000000e00672ca */ /* 0x000fe200000e0000 */
[----:B------:R-:W-:Y:S01]  /*c7e0*/  VIADD R224, R222, 0x300 ;  /* 0x00000300dee07836 */ /* 0x000fe20000000000 */
[----:B------:R-:W-:Y:S02]  /*c7f0*/  R2UR UR7, R225 ;  /* 0x00000000e10772ca */ /* 0x000fe400000e0000 */
[----:B------:R-:W-:Y:S02]  /*c800*/  R2UR UR4, R214 ;  /* 0x00000000d60472ca */ /* 0x000fe400000e0000 */
[----:B------:R-:W-:Y:S02]  /*c810*/  R2UR UR5, R215 ;  /* 0x00000000d70572ca */ /* 0x000fe400000e0000 */
[----:B------:R-:W-:Y:S01]  /*c820*/  MOV R225, 0x40000040 ;  /* 0x4000004000e17802 */ /* 0x000fe20000000f00 */
        /* <DEDUP_REMOVED lines=113> */
[----:B0123--:R0:W1:Y:S01]  /*cf40*/  MUFU.TANH R23, R159 ;  /* 0x0000009f00177308 */ /* 0x00f0620000002400 */
[----:B------:R-:W-:Y:S01]  /*cf50*/  FMUL.FTZ R154, R154, UR41 ;  /* 0x000000299a9a7c20 */ /* 0x000fe20008410000 */
[----:B------:R-:W-:Y:S01]  /*cf60*/  FMUL.FTZ R236, R167, UR41 ;  /* 0x00000029a7ec7c20 */ /* 0x000fe20008410000 */
[----:B------:R-:W-:Y:S01]  /*cf70*/  FMUL.FTZ R237, R163, UR41 ;  /* 0x00000029a3ed7c20 */ /* 0x000fe20008410000 */
[----:B------:R-:W2:Y:S01]  /*cf80*/  LDL R167, [R1+0x34] ;  /* 0x0000340001a77983 */ /* 0x000ea20000100800 */
[----:B------:R-:W-:Y:S01]  /*cf90*/  FMUL.FTZ R163, R169, UR41 ;  /* 0x00000029a9a37c20 */ /* 0x000fe20008410000 */
[----:B------:R-:W-:Y:S01]  /*cfa0*/  FMUL.FTZ R152, R152, UR41 ;  /* 0x0000002998987c20 */ /* 0x000fe20008410000 */
[----:B------:R-:W-:Y:S01]  /*cfb0*/  FMUL.FTZ R153, R153, UR41 ;  /* 0x0000002999997c20 */ /* 0x000fe20008410000 */
[----:B------:R3:W4:Y:S01]  /*cfc0*/  MUFU.TANH R234, R155 ;  /* 0x0000009b00ea7308 */ /* 0x0007220000002400 */
[----:B0-----:R-:W-:Y:S01]  /*cfd0*/  FMUL.FTZ R159, R164, UR41 ;  /* 0x00000029a49f7c20 */ /* 0x001fe20008410000 */
[----:B------:R-:W-:-:S06]  /*cfe0*/  FMUL.FTZ R235, R166, UR41 ;  /* 0x00000029a6eb7c20 */ /* 0x000fcc0008410000 */
[----:B------:R0:W-:Y:S01]  /*cff0*/  MUFU.TANH R225, R162 ;  /* 0x000000a200e17308 */ /* 0x0001e20000002400 */
[----:B---3--:R-:W-:-:S07]  /*d000*/  FMUL.FTZ R155, R161, UR41 ;  /* 0x00000029a19b7c20 */ /* 0x008fce0008410000 */
[----:B------:R3:W5:Y:S01]  /*d010*/  MUFU.TANH R233, R158 ;  /* 0x0000009e00e97308 */ /* 0x0007620000002400 */
[----:B0-----:R-:W-:Y:S01]  /*d020*/  FMUL.FTZ R162, R172, UR41 ;  /* 0x00000029aca27c20 */ /* 0x001fe20008410000 */
[----:B-1----:R-:W-:Y:S02]  /*d030*/  MOV R172, R23 ;  /* 0x0000001700ac7202 */ /* 0x002fe40000000f00 */
[----:B------:R-:W2:Y:S04]  /*d040*/  LDL R23, [R1+0x14] ;  /* 0x0000140001177983 */ /* 0x000ea80000100800 */
[----:B------:R0:W1:Y:S01]  /*d050*/  MUFU.TANH R222, R154 ;  /* 0x0000009a00de7308 */ /* 0x0000620000002400 */
[----:B------:R-:W-:Y:S01]  /*d060*/  FMUL.FTZ R161, R173, UR41 ;  /* 0x00000029ada17c20 */ /* 0x000fe20008410000 */
[----:B---3--:R-:W-:-:S06]  /*d070*/  FMUL.FTZ R158, R165, UR41 ;  /* 0x00000029a59e7c20 */ /* 0x008fcc0008410000 */
[----:B------:R-:W3:Y:S01]  /*d080*/  MUFU.TANH R152, R152 ;  /* 0x0000009800987308 */ /* 0x000ee20000002400 */
[----:B0-----:R-:W-:Y:S01]  /*d090*/  FMUL.FTZ R154, R156, UR41 ;  /* 0x000000299c9a7c20 */ /* 0x001fe20008410000 */
[----:B------:R-:W-:Y:S01]  /*d0a0*/  FMUL.FTZ R156, R157, UR41 ;  /* 0x000000299d9c7c20 */ /* 0x000fe20008410000 */
[----:B------:R-:W-:Y:S01]  /*d0b0*/  FMUL.FTZ R157, R160, UR41 ;  /* 0x00000029a09d7c20 */ /* 0x000fe20008410000 */
[----:B------:R-:W-:Y:S01]  /*d0c0*/  FMUL.FTZ R160, R168, UR41 ;  /* 0x00000029a8a07c20 */ /* 0x000fe20008410000 */
[----:B----4-:R-:W-:Y:S02]  /*d0d0*/  IMAD.MOV.U32 R168, RZ, RZ, R234 ;  /* 0x000000ffffa87224 */ /* 0x010fe400078e00ea */
[----:B------:R-:W-:Y:S01]  /*d0e0*/  FMUL.FTZ R234, R170, UR41 ;  /* 0x00000029aaea7c20 */ /* 0x000fe20008410000 */
[----:B-----5:R-:W-:Y:S01]  /*d0f0*/  IMAD.MOV.U32 R169, RZ, RZ, R233 ;  /* 0x000000ffffa97224 */ /* 0x020fe200078e00e9 */
[----:B------:R-:W4:Y:S01]  /*d100*/  LDL R170, [R1+0x20] ;  /* 0x0000200001aa7983 */ /* 0x000f220000100800 */
[----:B------:R-:W-:Y:S01]  /*d110*/  FMUL.FTZ R233, R171, UR41 ;  /* 0x00000029abe97c20 */ /* 0x000fe20008410000 */
[----:B------:R-:W-:Y:S01]  /*d120*/  IMAD.MOV.U32 R173, RZ, RZ, R225 ;  /* 0x000000ffffad7224 */ /* 0x000fe200078e00e1 */
[----:B------:R-:W0:Y:S01]  /*d130*/  MUFU.TANH R153, R153 ;  /* 0x0000009900997308 */ /* 0x000e220000002400 */
[----:B------:R-:W5:Y:S04]  /*d140*/  LDL R171, [R1+0x48] ;  /* 0x0000480001ab7983 */ /* 0x000f680000100800 */
[----:B------:R-:W3:Y:S03]  /*d150*/  LDL R225, [R1+0x4c] ;  /* 0x00004c0001e17983 */ /* 0x000ee60000100800 */
[----:B------:R-:W0:Y:S08]  /*d160*/  MUFU.TANH R154, R154 ;  /* 0x0000009a009a7308 */ /* 0x000e300000002400 */
[----:B------:R-:W0:Y:S01]  /*d170*/  MUFU.TANH R156, R156 ;  /* 0x0000009c009c7308 */ /* 0x000e220000002400 */
[----:B------:R-:W-:Y:S01]  /*d180*/  FMUL.FTZ R166, R176, UR41 ;  /* 0x00000029b0a67c20 */ /* 0x000fe20008410000 */
[----:B------:R-:W-:-:S06]  /*d190*/  FMUL.FTZ R165, R177, UR41 ;  /* 0x00000029b1a57c20 */ /* 0x000fcc0008410000 */
[----:B------:R-:W0:Y:S01]  /*d1a0*/  MUFU.TANH R157, R157 ;  /* 0x0000009d009d7308 */ /* 0x000e220000002400 */
[----:B------:R-:W-:-:S07]  /*d1b0*/  FMUL.FTZ R180, R180, UR41 ;  /* 0x00000029b4b47c20 */ /* 0x000fce0008410000 */
[----:B------:R-:W0:Y:S08]  /*d1c0*/  MUFU.TANH R155, R155 ;  /* 0x0000009b009b7308 */ /* 0x000e300000002400 */
[----:B------:R-:W0:Y:S08]  /*d1d0*/  MUFU.TANH R159, R159 ;  /* 0x0000009f009f7308 */ /* 0x000e300000002400 */
[----:B------:R-:W0:Y:S01]  /*d1e0*/  MUFU.TANH R158, R158 ;  /* 0x0000009e009e7308 */ /* 0x000e220000002400 */
[----:B------:R-:W-:Y:S01]  /*d1f0*/  FMUL.FTZ R224, R174, UR41 ;  /* 0x00000029aee07c20 */ /* 0x000fe20008410000 */
[----:B------:R-:W-:Y:S01]  /*d200*/  FMUL.FTZ R223, R175, UR41 ;  /* 0x00000029afdf7c20 */ /* 0x000fe20008410000 */
[----:B------:R-:W-:Y:S01]  /*d210*/  FMUL.FTZ R175, R188, UR41 ;  /* 0x00000029bcaf7c20 */ /* 0x000fe20008410000 */
[----:B------:R-:W-:-:S04]  /*d220*/  FMUL.FTZ R174, R189, UR41 ;  /* 0x00000029bdae7c20 */ /* 0x000fc80008410000 */
[----:B------:R-:W0:Y:S08]  /*d230*/  MUFU.TANH R160, R160 ;  /* 0x000000a000a07308 */ /* 0x000e300000002400 */
[----:B------:R-:W0:Y:S08]  /*d240*/  MUFU.TANH R163, R163 ;  /* 0x000000a300a37308 */ /* 0x000e300000002400 */
[----:B------:R-:W0:Y:S08]  /*d250*/  MUFU.TANH R162, R162 ;  /* 0x000000a200a27308 */ /* 0x000e300000002400 */
[----:B------:R-:W0:Y:S08]  /*d260*/  MUFU.TANH R161, R161 ;  /* 0x000000a100a17308 */ /* 0x000e300000002400 */
[----:B------:R-:W0:Y:S08]  /*d270*/  MUFU.TANH R166, R166 ;  /* 0x000000a600a67308 */ /* 0x000e300000002400 */
[----:B------:R-:W0:Y:S08]  /*d280*/  MUFU.TANH R165, R165 ;  /* 0x000000a500a57308 */ /* 0x000e300000002400 */
[----:B------:R-:W-:Y:S08]  /*d290*/  MUFU.TANH R175, R175 ;  /* 0x000000af00af7308 */ /* 0x000ff00000002400 */
[----:B------:R-:W-:Y:S01]  /*d2a0*/  MUFU.TANH R174, R174 ;  /* 0x000000ae00ae7308 */ /* 0x000fe20000002400 */
[----:B-1----:R-:W-:-:S02]  /*d2b0*/  IMAD.MOV.U32 R176, RZ, RZ, R222 ;  /* 0x000000ffffb07224 */ /* 0x002fc400078e00de */
[----:B------:R-:W-:-:S05]  /*d2c0*/  FMUL.FTZ R188, R182, UR41 ;  /* 0x00000029b6bc7c20 */ /* 0x000fca0008410000 */
[----:B------:R-:W-:Y:S01]  /*d2d0*/  MUFU.TANH R234, R234 ;  /* 0x000000ea00ea7308 */ /* 0x000fe20000002400 */
[----:B------:R-:W-:Y:S01]  /*d2e0*/  FMUL.FTZ R189, R183, UR41 ;  /* 0x00000029b7bd7c20 */ /* 0x000fe20008410000 */
[----:B------:R-:W-:Y:S01]  /*d2f0*/  FMUL.FTZ R222, R197, UR41 ;  /* 0x00000029c5de7c20 */ /* 0x000fe20008410000 */
[----:B------:R-:W-:Y:S01]  /*d300*/  FMUL.FTZ R197, R187, UR41 ;  /* 0x00000029bbc57c20 */ /* 0x000fe20008410000 */
[----:B------:R-:W-:-:S04]  /*d310*/  FMUL.FTZ R177, R196, UR41 ;  /* 0x00000029c4b17c20 */ /* 0x000fc80008410000 */
[----:B------:R-:W-:Y:S08]  /*d320*/  MUFU.TANH R235, R235 ;  /* 0x000000eb00eb7308 */ /* 0x000ff00000002400 */
[----:B------:R-:W-:Y:S08]  /*d330*/  MUFU.TANH R236, R236 ;  /* 0x000000ec00ec7308 */ /* 0x000ff00000002400 */
[----:B------:R-:W-:Y:S01]  /*d340*/  MUFU.TANH R237, R237 ;  /* 0x000000ed00ed7308 */ /* 0x000fe20000002400 */
[----:B--2---:R-:W-:-:S07]  /*d350*/  IMAD.SHL.U32 R164, R23, 0x80, RZ ;  /* 0x0000008017a47824 */ /* 0x004fce00078e00ff */
[----:B------:R-:W-:Y:S01]  /*d360*/  MUFU.TANH R233, R233 ;  /* 0x000000e900e97308 */ /* 0x000fe20000002400 */
[----:B------:R-:W-:-:S05]  /*d370*/  IMAD R164, R210, -0x60, R164 ;  /* 0xffffffa0d2a47824 */ /* 0x000fca00078e02a4 */
[----:B------:R-:W-:-:S05]  /*d380*/  IADD3 R167, R164, 0x1, R167 ;  /* 0x00000001a4a77810 */ /* 0x000fca0007ffe0a7 */
[----:B----4-:R-:W-:-:S04]  /*d390*/  IMAD.IADD R167, R167, 0x1, -R170 ;  /* 0x00000001a7a77824 */ /* 0x010fc800078e0aaa */
[----:B-----5:R-:W-:Y:S02]  /*d3a0*/  IMAD R167, R171, -0x2, R167 ;  /* 0xfffffffeaba77824 */ /* 0x020fe400078e02a7 */
[----:B------:R-:W-:Y:S02]  /*d3b0*/  FMUL.FTZ R170, R181, UR41 ;  /* 0x00000029b5aa7c20 */ /* 0x000fe40008410000 */
[----:B---3--:R-:W-:Y:S02]  /*d3c0*/  IMAD.IADD R225, R225, 0x1, R167 ;  /* 0x00000001e1e17824 */ /* 0x008fe400078e02a7 */
[----:B------:R-:W-:Y:S01]  /*d3d0*/  FMUL.FTZ R23, R178, UR41 ;  /* 0x00000029b2177c20 */ /* 0x000fe20008410000 */
[----:B------:R-:W-:Y:S01]  /*d3e0*/  MOV R178, R169 ;  /* 0x000000a900b27202 */ /* 0x000fe20000000f00 */
[----:B------:R-:W-:Y:S01]  /*d3f0*/  FMUL.FTZ R171, R184, UR41 ;  /* 0x00000029b8ab7c20 */ /* 0x000fe20008410000 */
[----:B------:R-:W-:Y:S01]  /*d400*/  FMUL.FTZ R169, R185, UR41 ;  /* 0x00000029b9a97c20 */ /* 0x000fe20008410000 */
[----:B------:R-:W-:-:S02]  /*d410*/  ISETP.GT.AND P2, PT, R225, RZ, PT ;  /* 0x000000ffe100720c */ /* 0x000fc40003f44270 */
[C---:B------:R-:W-:Y:S02]  /*d420*/  ISETP.GT.AND P3, PT, R225.reuse, 0x1, PT ;  /* 0x00000001e100780c */ /* 0x040fe40003f64270 */
[C---:B------:R-:W-:Y:S02]  /*d430*/  ISETP.GT.AND P4, PT, R225.reuse, 0x8, PT ;  /* 0x00000008e100780c */ /* 0x040fe40003f84270 */
[----:B------:R-:W-:Y:S01]  /*d440*/  ISETP.GT.AND P5, PT, R225, 0x9, PT ;  /* 0x00000009e100780c */ /* 0x000fe20003fa4270 */
[----:B------:R-:W1:Y:S01]  /*d450*/  MUFU.TANH R164, R180 ;  /* 0x000000b400a47308 */ /* 0x000e620000002400 */
[----:B------:R-:W-:Y:S02]  /*d460*/  FSEL R152, R152, -INF , P2 ;  /* 0xff80000098987808 */ /* 0x000fe40001000000 */
[----:B0-----:R-:W-:Y:S02]  /*d470*/  FSEL R153, R153, -INF , P3 ;  /* 0xff80000099997808 */ /* 0x001fe40001800000 */
[----:B------:R-:W-:-:S03]  /*d480*/  FSEL R154, R154, -INF , P4 ;  /* 0xff8000009a9a7808 */ /* 0x000fc60002000000 */
[----:B------:R-:W0:Y:S01]  /*d490*/  MUFU.TANH R170, R170 ;  /* 0x000000aa00aa7308 */ /* 0x000e220000002400 */
[----:B------:R-:W-:Y:S02]  /*d4a0*/  FSEL R156, R156, -INF , P5 ;  /* 0xff8000009c9c7808 */ /* 0x000fe40002800000 */
[C---:B------:R-:W-:Y:S02]  /*d4b0*/  ISETP.GT.AND P2, PT, R225.reuse, 0x10, PT ;  /* 0x00000010e100780c */ /* 0x040fe40003f44270 */
[C---:B------:R-:W-:Y:S02]  /*d4c0*/  ISETP.GT.AND P3, PT, R225.reuse, 0x11, PT ;  /* 0x00000011e100780c */ /* 0x040fe40003f64270 */
[C---:B------:R-:W-:Y:S02]  /*d4d0*/  ISETP.GT.AND P4, PT, R225.reuse, 0x18, PT ;  /* 0x00000018e100780c */ /* 0x040fe40003f84270 */
[----:B------:R-:W-:Y:S01]  /*d4e0*/  ISETP.GT.AND P5, PT, R225, 0x19, PT ;  /* 0x00000019e100780c */ /* 0x000fe20003fa4270 */
[----:B------:R-:W2:Y:S01]  /*d4f0*/  MUFU.TANH R171, R171 ;  /* 0x000000ab00ab7308 */ /* 0x000ea20000002400 */
[----:B------:R-:W-:Y:S01]  /*d500*/  FMUL.FTZ R184, R192, UR41 ;  /* 0x00000029c0b87c20 */ /* 0x000fe20008410000 */
[----:B------:R-:W-:-:S02]  /*d510*/  FSEL R157, R157, -INF , P2 ;  /* 0xff8000009d9d7808 */ /* 0x000fc40001000000 */
[----:B------:R-:W-:Y:S02]  /*d520*/  FSEL R155, R155, -INF , P3 ;  /* 0xff8000009b9b7808 */ /* 0x000fe40001800000 */
[----:B------:R-:W-:Y:S02]  /*d530*/  FSEL R159, R159, -INF , P4 ;  /* 0xff8000009f9f7808 */ /* 0x000fe40002000000 */
[----:B------:R-:W3:Y:S01]  /*d540*/  MUFU.TANH R169, R169 ;  /* 0x000000a900a97308 */ /* 0x000ee20000002400 */
[----:B------:R-:W-:Y:S01]  /*d550*/  FSEL R158, R158, -INF , P5 ;  /* 0xff8000009e9e7808 */ /* 0x000fe20002800000 */
[----:B------:R-:W-:Y:S01]  /*d560*/  FMUL.FTZ R167, R193, UR41 ;  /* 0x00000029c1a77c20 */ /* 0x000fe20008410000 */
[C---:B------:R-:W-:Y:S02]  /*d570*/  ISETP.GT.AND P2, PT, R225.reuse, 0x20, PT ;  /* 0x00000020e100780c */ /* 0x040fe40003f44270 */
[C---:B------:R-:W-:Y:S02]  /*d580*/  ISETP.GT.AND P3, PT, R225.reuse, 0x21, PT ;  /* 0x00000021e100780c */ /* 0x040fe40003f64270 */
[----:B------:R-:W-:-:S02]  /*d590*/  ISETP.GT.AND P4, PT, R225, 0x28, PT ;  /* 0x00000028e100780c */ /* 0x000fc40003f84270 */
[----:B------:R-:W-:Y:S01]  /*d5a0*/  ISETP.GT.AND P5, PT, R225, 0x29, PT ;  /* 0x00000029e100780c */ /* 0x000fe20003fa4270 */
[----:B------:R-:W4:Y:S01]  /*d5b0*/  MUFU.TANH R184, R184 ;  /* 0x000000b800b87308 */ /* 0x000f220000002400 */
[----:B------:R-:W-:Y:S02]  /*d5c0*/  FSEL R160, R160, -INF , P2 ;  /* 0xff800000a0a07808 */ /* 0x000fe40001000000 */
[----:B------:R-:W-:Y:S02]  /*d5d0*/  FSEL R163, R163, -INF , P3 ;  /* 0xff800000a3a37808 */ /* 0x000fe40001800000 */
[----:B------:R-:W-:Y:S02]  /*d5e0*/  FSEL R162, R162, -INF , P4 ;  /* 0xff800000a2a27808 */ /* 0x000fe40002000000 */
[----:B------:R-:W-:Y:S02]  /*d5f0*/  FSEL R161, R161, -INF , P5 ;  /* 0xff800000a1a17808 */ /* 0x000fe40002800000 */
[----:B------:R-:W-:-:S02]  /*d600*/  ISETP.GT.AND P2, PT, R225, 0x30, PT ;  /* 0x00000030e100780c */ /* 0x000fc40003f44270 */
[C---:B------:R-:W-:Y:S02]  /*d610*/  ISETP.GT.AND P3, PT, R225.reuse, 0x31, PT ;  /* 0x00000031e100780c */ /* 0x040fe40003f64270 */
[C---:B------:R-:W-:Y:S02]  /*d620*/  ISETP.GT.AND P4, PT, R225.reuse, 0x38, PT ;  /* 0x00000038e100780c */ /* 0x040fe40003f84270 */
[----:B------:R-:W-:Y:S01]  /*d630*/  ISETP.GT.AND P5, PT, R225, 0x39, PT ;  /* 0x00000039e100780c */ /* 0x000fe20003fa4270 */
[----:B------:R-:W5:Y:S01]  /*d640*/  MUFU.TANH R167, R167 ;  /* 0x000000a700a77308 */ /* 0x000f620000002400 */
[----:B------:R-:W-:Y:S02]  /*d650*/  FSEL R166, R166, -INF , P2 ;  /* 0xff800000a6a67808 */ /* 0x000fe40001000000 */
[----:B------:R-:W-:Y:S02]  /*d660*/  FSEL R165, R165, -INF , P3 ;  /* 0xff800000a5a57808 */ /* 0x000fe40001800000 */
[----:B-1----:R-:W-:-:S02]  /*d670*/  FSEL R164, R164, -INF , P4 ;  /* 0xff800000a4a47808 */ /* 0x002fc40002000000 */
[----:B0-----:R-:W-:Y:S02]  /*d680*/  FSEL R170, R170, -INF , P5 ;  /* 0xff800000aaaa7808 */ /* 0x001fe40002800000 */
[C---:B------:R-:W-:Y:S02]  /*d690*/  ISETP.GT.AND P2, PT, R225.reuse, 0x40, PT ;  /* 0x00000040e100780c */ /* 0x040fe40003f44270 */
[C---:B------:R-:W-:Y:S02]  /*d6a0*/  ISETP.GT.AND P3, PT, R225.reuse, 0x41, PT ;  /* 0x00000041e100780c */ /* 0x040fe40003f64270 */
[C---:B------:R-:W-:Y:S02]  /*d6b0*/  ISETP.GT.AND P4, PT, R225.reuse, 0x48, PT ;  /* 0x00000048e100780c */ /* 0x040fe40003f84270 */
[----:B------:R-:W-:Y:S02]  /*d6c0*/  ISETP.GT.AND P5, PT, R225, 0x49, PT ;  /* 0x00000049e100780c */ /* 0x000fe40003fa4270 */
[----:B--2---:R-:W-:-:S02]  /*d6d0*/  FSEL R171, R171, -INF , P2 ;  /* 0xff800000abab7808 */ /* 0x004fc40001000000 */
[----:B---3--:R-:W-:Y:S02]  /*d6e0*/  FSEL R169, R169, -INF , P3 ;  /* 0xff800000a9a97808 */ /* 0x008fe40001800000 */
[----:B------:R-:W-:Y:S02]  /*d6f0*/  FSEL R175, R175, -INF , P4 ;  /* 0xff800000afaf7808 */ /* 0x000fe40002000000 */
[----:B------:R-:W-:Y:S02]  /*d700*/  FSEL R174, R174, -INF , P5 ;  /* 0xff800000aeae7808 */ /* 0x000fe40002800000 */
[C---:B------:R-:W-:Y:S02]  /*d710*/  ISETP.GT.AND P2, PT, R225.reuse, 0x50, PT ;  /* 0x00000050e100780c */ /* 0x040fe40003f44270 */
[C---:B------:R-:W-:Y:S02]  /*d720*/  ISETP.GT.AND P3, PT, R225.reuse, 0x51, PT ;  /* 0x00000051e100780c */ /* 0x040fe40003f64270 */
[----:B------:R-:W-:-:S02]  /*d730*/  ISETP.GT.AND P4, PT, R225, 0x58, PT ;  /* 0x00000058e100780c */ /* 0x000fc40003f84270 */
[C---:B------:R-:W-:Y:S01]  /*d740*/  ISETP.GT.AND P5, PT, R225.reuse, 0x59, PT ;  /* 0x00000059e100780c */ /* 0x040fe20003fa4270 */
[----:B------:R-:W-:Y:S01]  /*d750*/  VIADD R225, R225, 0x8 ;  /* 0x00000008e1e17836 */ /* 0x000fe20000000000 */
[----:B----4-:R-:W-:Y:S01]  /*d760*/  FSEL R184, R184, -INF , P2 ;  /* 0xff800000b8b87808 */ /* 0x010fe20001000000 */
[----:B------:R-:W0:Y:S03]  /*d770*/  MUFU.TANH R23, R23 ;  /* 0x0000001700177308 */ /* 0x000e260000002400 */
[----:B------:R-:W-:Y:S02]  /*d780*/  ISETP.GT.AND P2, PT, R225, RZ, PT ;  /* 0x000000ffe100720c */ /* 0x000fe40003f44270 */
[----:B-----5:R-:W-:Y:S02]  /*d790*/  FSEL R182, R167, -INF , P3 ;  /* 0xff800000a7b67808 */ /* 0x020fe40001800000 */
[----:B------:R-:W-:-:S02]  /*d7a0*/  FSEL R167, R176, -INF , P2 ;  /* 0xff800000b0a77808 */ /* 0x000fc40001000000 */
[----:B------:R-:W-:-:S04]  /*d7b0*/  ISETP.GT.AND P2, PT, R225, 0x10, PT ;  /* 0x00000010e100780c */ /* 0x000fc80003f44270 */
[----:B------:R-:W-:Y:S02]  /*d7c0*/  FSEL R173, R173, -INF , P2 ;  /* 0xff800000adad7808 */ /* 0x000fe40001000000 */
[----:B------:R-:W-:-:S04]  /*d7d0*/  ISETP.GT.AND P2, PT, R225, 0x20, PT ;  /* 0x00000020e100780c */ /* 0x000fc80003f44270 */
[----:B------:R-:W-:Y:S02]  /*d7e0*/  FSEL R183, R234, -INF , P2 ;  /* 0xff800000eab77808 */ /* 0x000fe40001000000 */
[----:B------:R-:W-:-:S04]  /*d7f0*/  ISETP.GT.AND P2, PT, R225, 0x30, PT ;  /* 0x00000030e100780c */ /* 0x000fc80003f44270 */
[----:B0-----:R-:W-:Y:S02]  /*d800*/  FSEL R187, R23, -INF , P2 ;  /* 0xff80000017bb7808 */ /* 0x001fe40001000000 */
        /* <DEDUP_REMOVED lines=16> */
[----:B------:R-:W0:Y:S03]  /*d910*/  MUFU.TANH R177, R177 ;  /* 0x000000b100b17308 */ /* 0x000e260000002400 */
[----:B------:R-:W-:-:S04]  /*d920*/  FMNMX.FTZ R23, R171, R23, !PT ;  /* 0x00000017ab177209 */ /* 0x000fc80007810000 */
[----:B------:R-:W-:Y:S01]  /*d930*/  FMNMX.FTZ R23, R169, R23, !PT ;  /* 0x00000017a9177209 */ /* 0x000fe20007810000 */
[----:B------:R-:W1:Y:S01]  /*d940*/  MUFU.TANH R222, R222 ;  /* 0x000000de00de7308 */ /* 0x000e620000002400 */
[----:B------:R-:W-:Y:S02]  /*d950*/  FMUL.FTZ R176, R186, UR41 ;  /* 0x00000029bab07c20 */ /* 0x000fe40008410000 */
[----:B------:R-:W-:-:S04]  /*d960*/  FMNMX.FTZ R23, R175, R23, !PT ;  /* 0x00000017af177209 */ /* 0x000fc80007810000 */
[----:B------:R-:W-:Y:S01]  /*d970*/  FMNMX.FTZ R23, R174, R23, !PT ;  /* 0x00000017ae177209 */ /* 0x000fe20007810000 */
[----:B------:R-:W2:Y:S03]  /*d980*/  MUFU.TANH R176, R176 ;  /* 0x000000b000b07308 */ /* 0x000ea60000002400 */
[----:B------:R-:W-:Y:S02]  /*d990*/  FMNMX.FTZ R23, R184, R23, !PT ;  /* 0x00000017b8177209 */ /* 0x000fe40007810000 */
[----:B0-----:R-:W-:Y:S02]  /*d9a0*/  FSEL R177, R177, -INF , P4 ;  /* 0xff800000b1b17808 */ /* 0x001fe40002000000 */
[----:B------:R-:W-:Y:S02]  /*d9b0*/  FMNMX.FTZ R23, R182, R23, !PT ;  /* 0x00000017b6177209 */ /* 0x000fe40007810000 */
[----:B-1----:R-:W-:-:S02]  /*d9c0*/  FSEL R222, R222, -INF , P5 ;  /* 0xff800000dede7808 */ /* 0x002fc40002800000 */
[----:B------:R-:W-:Y:S02]  /*d9d0*/  FMNMX.FTZ R23, R177, R23, !PT ;  /* 0x00000017b1177209 */ /* 0x000fe40007810000 */
[----:B------:R-:W-:Y:S02]  /*d9e0*/  ISETP.GT.AND P2, PT, R225, 0x40, PT ;  /* 0x00000040e100780c */ /* 0x000fe40003f44270 */
[----:B------:R-:W-:Y:S01]  /*d9f0*/  FMNMX.FTZ R23, R222, R23, !PT ;  /* 0x00000017de177209 */ /* 0x000fe20007810000 */
[----:B------:R-:W-:Y:S01]  /*da00*/  FMUL.FTZ R193, R190, UR41 ;  /* 0x00000029bec17c20 */ /* 0x000fe20008410000 */
[----:B--2---:R-:W-:-:S03]  /*da10*/  FSEL R190, R176, -INF , P2 ;  /* 0xff800000b0be7808 */ /* 0x004fc60001000000 */
[----:B------:R-:W0:Y:S02]  /*da20*/  SHFL.BFLY PT, R176, R23, 0x2, 0x1f ;  /* 0x0c401f0017b07f89 */ /* 0x000e2400000e0000 */
[----:B0-----:R-:W-:-:S05]  /*da30*/  FMNMX.FTZ R176, R23, R176, !PT ;  /* 0x000000b017b07209 */ /* 0x001fca0007810000 */
[----:B------:R-:W0:Y:S01]  /*da40*/  SHFL.BFLY PT, R23, R176, 0x1, 0x1f ;  /* 0x0c201f00b0177f89 */ /* 0x000e2200000e0000 */
[----:B------:R-:W1:Y:S01]  /*da50*/  MUFU.TANH R224, R224 ;  /* 0x000000e000e07308 */ /* 0x000e620000002400 */
[C---:B------:R-:W-:Y:S02]  /*da60*/  ISETP.GT.AND P4, PT, R225.reuse, 0x8, PT ;  /* 0x00000008e100780c */ /* 0x040fe40003f84270 */
[----:B------:R-:W-:-:S05]  /*da70*/  ISETP.GT.AND P5, PT, R225, 0x9, PT ;  /* 0x00000009e100780c */ /* 0x000fca0003fa4270 */
[----:B------:R-:W2:Y:S01]  /*da80*/  MUFU.TANH R223, R223 ;  /* 0x000000df00df7308 */ /* 0x000ea20000002400 */
[----:B------:R-:W-:Y:S02]  /*da90*/  FSEL R178, R178, -INF , P4 ;  /* 0xff800000b2b27808 */ /* 0x000fe40002000000 */
[----:B0-----:R-:W-:Y:S02]  /*daa0*/  FMNMX.FTZ R176, R176, R23, !PT ;  /* 0x00000017b0b07209 */ /* 0x001fe40007810000 */
[----:B------:R-:W0:Y:S01]  /*dab0*/  LDC R23, c[0x0][0xa80] ;  /* 0x0002a000ff177b82 */ /* 0x000e220000000800 */
[----:B------:R-:W-:Y:S01]  /*dac0*/  ISETP.GT.AND P4, PT, R225, 0x18, PT ;  /* 0x00000018e100780c */ /* 0x000fe20003f84270 */
[----:B------:R-:W-:Y:S01]  /*dad0*/  FMUL.FTZ R196, R179, UR41 ;  /* 0x00000029b3c47c20 */ /* 0x000fe20008410000 */
[----:B------:R-:W-:Y:S02]  /*dae0*/  FSEL R172, R172, -INF , P5 ;  /* 0xff800000acac7808 */ /* 0x000fe40002800000 */
[----:B------:R-:W-:-:S02]  /*daf0*/  ISETP.GT.AND P5, PT, R225, 0x19, PT ;  /* 0x00000019e100780c */ /* 0x000fc40003fa4270 */
[----:B------:R-:W-:Y:S02]  /*db00*/  FSEL R179, R235, -INF , P4 ;  /* 0xff800000ebb37808 */ /* 0x000fe40002000000 */
[C---:B------:R-:W-:Y:S02]  /*db10*/  ISETP.GT.AND P4, PT, R225.reuse, 0x28, PT ;  /* 0x00000028e100780c */ /* 0x040fe40003f84270 */
[----:B------:R-:W-:Y:S02]  /*db20*/  FSEL R180, R236, -INF , P5 ;  /* 0xff800000ecb47808 */ /* 0x000fe40002800000 */
[----:B------:R-:W-:Y:S02]  /*db30*/  ISETP.GT.AND P5, PT, R225, 0x29, PT ;  /* 0x00000029e100780c */ /* 0x000fe40003fa4270 */
[----:B-1----:R-:W-:Y:S02]  /*db40*/  FSEL R185, R224, -INF , P4 ;  /* 0xff800000e0b97808 */ /* 0x002fe40002000000 */
[----:B------:R-:W-:-:S02]  /*db50*/  FSETP.NEU.FTZ.AND P6, PT, R176, -INF , PT ;  /* 0xff800000b000780b */ /* 0x000fc40003fdd000 */
[----:B--2---:R-:W-:Y:S02]  /*db60*/  FSEL R186, R223, -INF , P5 ;  /* 0xff800000dfba7808 */ /* 0x004fe40002800000 */
[C---:B------:R-:W-:Y:S01]  /*db70*/  FSEL R223, R176.reuse, RZ, P6 ;  /* 0x000000ffb0df7208 */ /* 0x040fe20003000000 */
[----:B0-----:R-:W-:-:S04]  /*db80*/  FMUL.FTZ R224, R176, R23 ;  /* 0x00000017b0e07220 */ /* 0x001fc80000410000 */
[----:B------:R-:W-:Y:S01]  /*db90*/  FADD.FTZ R223, -R223, R221 ;  /* 0x000000dddfdf7221 */ /* 0x000fe20000010100 */
[----:B------:R-:W-:-:S05]  /*dba0*/  FSEL R224, R224, RZ, P6 ;  /* 0x000000ffe0e07208 */ /* 0x000fca0003000000 */
[-CC-:B------:R-:W-:Y:S01]  /*dbb0*/  FFMA.FTZ R221, R156, R23.reuse, -R224.reuse ;  /* 0x000000179cdd7223 */ /* 0x180fe200000108e0 */
[-CC-:B------:R-:W-:Y:S01]  /*dbc0*/  FFMA.FTZ R156, R155, R23.reuse, -R224.reuse ;  /* 0x000000179b9c7223 */ /* 0x180fe200000108e0 */
[-CC-:B------:R-:W-:Y:S01]  /*dbd0*/  FFMA.FTZ R152, R152, R23.reuse, -R224.reuse ;  /* 0x0000001798987223 */ /* 0x180fe200000108e0 */
[-C--:B------:R-:W-:Y:S01]  /*dbe0*/  FMUL.FTZ R155, R223, R23.reuse ;  /* 0x00000017df9b7220 */ /* 0x080fe20000410000 */
[-CC-:B------:R-:W-:Y:S01]  /*dbf0*/  FFMA.FTZ R153, R153, R23.reuse, -R224.reuse ;  /* 0x0000001799997223 */ /* 0x180fe200000108e0 */
[----:B------:R-:W-:-:S03]  /*dc00*/  FFMA.FTZ R154, R154, R23, -R224 ;  /* 0x000000179a9a7223 */ /* 0x000fc600000108e0 */
[----:B------:R-:W-:Y:S08]  /*dc10*/  MUFU.EX2 R152, R152 ;  /* 0x0000009800987308 */ /* 0x000ff00000000800 */
[----:B------:R-:W0:Y:S08]  /*dc20*/  MUFU.EX2 R155, R155 ;  /* 0x0000009b009b7308 */ /* 0x000e300000000800 */
[----:B------:R-:W1:Y:S08]  /*dc30*/  MUFU.EX2 R153, R153 ;  /* 0x0000009900997308 */ /* 0x000e700000000800 */
[----:B------:R-:W2:Y:S01]  /*dc40*/  MUFU.EX2 R154, R154 ;  /* 0x0000009a009a7308 */ /* 0x000ea20000000800 */
[----:B0-----:R-:W-:-:S07]  /*dc50*/  FFMA.FTZ R0, R155, R0, R152 ;  /* 0x000000009b007223 */ /* 0x001fce0000010098 */
[----:B------:R-:W0:Y:S01]  /*dc60*/  MUFU.EX2 R221, R221 ;  /* 0x000000dd00dd7308 */ /* 0x000e220000000800 */
[----:B-1----:R-:W-:-:S04]  /*dc70*/  FADD.FTZ R0, R153, R0 ;  /* 0x0000000099007221 */ /* 0x002fc80000010000 */
[----:B--2---:R-:W-:-:S04]  /*dc80*/  FADD.FTZ R0, R154, R0 ;  /* 0x000000009a007221 */ /* 0x004fc80000010000 */
[C---:B0-----:R-:W-:Y:S01]  /*dc90*/  FADD.FTZ R0, R221.reuse, R0 ;  /* 0x00000000dd007221 */ /* 0x041fe20000010000 */
[----:B------:R-:W-:Y:S02]  /*dca0*/  F2FP.F16.F32.PACK_AB R154, R221, R154 ;  /* 0x0000009add9a723e */ /* 0x000fe400000000ff */
[----:B------:R-:W2:Y:S01]  /*dcb0*/  LDL R221, [R1+0x28] ;  /* 0x0000280001dd7983 */ /* 0x000ea20000100800 */
[----:B------:R-:W-:Y:S02]  /*dcc0*/  ISETP.GT.AND P3, PT, R225, 0x1, PT ;  /* 0x00000001e100780c */ /* 0x000fe40003f64270 */
[----:B------:R-:W-:Y:S02]  /*dcd0*/  F2FP.F16.F32.PACK_AB R152, R153, R152 ;  /* 0x000000989998723e */ /* 0x000fe400000000ff */
[----:B------:R-:W-:Y:S02]  /*dce0*/  FSEL R168, R168, -INF , P3 ;  /* 0xff800000a8a87808 */ /* 0x000fe40001800000 */
[----:B------:R-:W-:-:S04]  /*dcf0*/  FMNMX.FTZ R153, R167, R220, !PT ;  /* 0x000000dca7997209 */ /* 0x000fc80007810000 */
[----:B------:R-:W-:-:S04]  /*dd00*/  FMNMX.FTZ R153, R168, R153, !PT ;  /* 0x00000099a8997209 */ /* 0x000fc80007810000 */
[----:B------:R-:W-:Y:S02]  /*dd10*/  FMNMX.FTZ R153, R178, R153, !PT ;  /* 0x00000099b2997209 */ /* 0x000fe40007810000 */
[----:B------:R-:W-:Y:S02]  /*dd20*/  ISETP.GT.AND P3, PT, R225, 0x11, PT ;  /* 0x00000011e100780c */ /* 0x000fe40003f64270 */
[----:B------:R-:W-:Y:S02]  /*dd30*/  FMNMX.FTZ R153, R172, R153, !PT ;  /* 0x00000099ac997209 */ /* 0x000fe40007810000 */
[----:B------:R-:W-:Y:S02]  /*dd40*/  FSEL R181, R237, -INF , P3 ;  /* 0xff800000edb57808 */ /* 0x000fe40001800000 */
[----:B------:R-:W-:-:S04]  /*dd50*/  FMNMX.FTZ R153, R173, R153, !PT ;  /* 0x00000099ad997209 */ /* 0x000fc80007810000 */
[----:B------:R-:W-:Y:S01]  /*dd60*/  FMNMX.FTZ R153, R181, R153, !PT ;  /* 0x00000099b5997209 */ /* 0x000fe20007810000 */
[----:B------:R-:W0:Y:S03]  /*dd70*/  MUFU.TANH R196, R196 ;  /* 0x000000c400c47308 */ /* 0x000e260000002400 */
[----:B------:R-:W-:Y:S02]  /*dd80*/  FMNMX.FTZ R153, R179, R153, !PT ;  /* 0x00000099b3997209 */ /* 0x000fe40007810000 */
[----:B------:R-:W-:Y:S02]  /*dd90*/  ISETP.GT.AND P3, PT, R225, 0x21, PT ;  /* 0x00000021e100780c */ /* 0x000fe40003f64270 */
[----:B------:R-:W-:Y:S01]  /*dda0*/  FMNMX.FTZ R153, R180, R153, !PT ;  /* 0x00000099b4997209 */ /* 0x000fe20007810000 */
[----:B------:R-:W1:Y:S01]  /*ddb0*/  MUFU.TANH R188, R188 ;  /* 0x000000bc00bc7308 */ /* 0x000e620000002400 */
[----:B------:R-:W-:-:S02]  /*ddc0*/  FSEL R192, R233, -INF , P3 ;  /* 0xff800000e9c07808 */ /* 0x000fc40001800000 */
[----:B------:R-:W-:-:S05]  /*ddd0*/  FMNMX.FTZ R153, R183, R153, !PT ;  /* 0x00000099b7997209 */ /* 0x000fca0007810000 */
[----:B------:R-:W3:Y:S01]  /*dde0*/  MUFU.TANH R189, R189 ;  /* 0x000000bd00bd7308 */ /* 0x000ee20000002400 */
[----:B------:R-:W-:-:S07]  /*ddf0*/  FMNMX.FTZ R153, R192, R153, !PT ;  /* 0x00000099c0997209 */ /* 0x000fce0007810000 */
[----:B------:R-:W4:Y:S08]  /*de00*/  MUFU.TANH R197, R197 ;  /* 0x000000c500c57308 */ /* 0x000f300000002400 */
[----:B------:R-:W5:Y:S01]  /*de10*/  MUFU.TANH R193, R193 ;  /* 0x000000c100c17308 */ /* 0x000f620000002400 */
[C---:B------:R-:W-:Y:S02]  /*de20*/  ISETP.GT.AND P3, PT, R225.reuse, 0x31, PT ;  /* 0x00000031e100780c */ /* 0x040fe40003f64270 */
[----:B------:R-:W-:-:S02]  /*de30*/  ISETP.GT.AND P4, PT, R225, 0x38, PT ;  /* 0x00000038e100780c */ /* 0x000fc40003f84270 */
[----:B------:R-:W-:Y:S02]  /*de40*/  FMNMX.FTZ R153, R185, R153, !PT ;  /* 0x00000099b9997209 */ /* 0x000fe40007810000 */
[----:B0-----:R-:W-:Y:S02]  /*de50*/  FSEL R196, R196, -INF , P3 ;  /* 0xff800000c4c47808 */ /* 0x001fe40001800000 */
[----:B-1----:R-:W-:Y:S02]  /*de60*/  FSEL R188, R188, -INF , P4 ;  /* 0xff800000bcbc7808 */ /* 0x002fe40002000000 */
[----:B------:R-:W-:Y:S02]  /*de70*/  FMNMX.FTZ R153, R186, R153, !PT ;  /* 0x00000099ba997209 */ /* 0x000fe40007810000 */
[C---:B------:R-:W-:Y:S02]  /*de80*/  ISETP.GT.AND P5, PT, R225.reuse, 0x39, PT ;  /* 0x00000039e100780c */ /* 0x040fe40003fa4270 */
[----:B------:R-:W-:-:S02]  /*de90*/  ISETP.GT.AND P3, PT, R225, 0x41, PT ;  /* 0x00000041e100780c */ /* 0x000fc40003f64270 */
[----:B------:R-:W-:Y:S01]  /*dea0*/  ISETP.GT.AND P4, PT, R225, 0x48, PT ;  /* 0x00000048e100780c */ /* 0x000fe20003f84270 */
[-CC-:B------:R-:W-:Y:S01]  /*deb0*/  FFMA.FTZ R233, R157, R23.reuse, -R224.reuse ;  /* 0x000000179de97223 */ /* 0x180fe200000108e0 */
[--C-:B------:R-:W-:Y:S01]  /*dec0*/  FFMA.FTZ R157, R171, R23, -R224.reuse ;  /* 0x00000017ab9d7223 */ /* 0x100fe200000108e0 */
[----:B------:R-:W-:Y:S01]  /*ded0*/  FMNMX.FTZ R153, R187, R153, !PT ;  /* 0x00000099bb997209 */ /* 0x000fe20007810000 */
[----:B------:R-:W-:Y:S01]  /*dee0*/  FMUL.FTZ R191, R191, UR41 ;  /* 0x00000029bfbf7c20 */ /* 0x000fe20008410000 */
[----:B---3--:R-:W-:Y:S01]  /*def0*/  FSEL R189, R189, -INF , P5 ;  /* 0xff800000bdbd7808 */ /* 0x008fe20002800000 */
[-CC-:B------:R-:W-:Y:S01]  /*df00*/  FFMA.FTZ R171, R169, R23.reuse, -R224.reuse ;  /* 0x00000017a9ab7223 */ /* 0x180fe200000108e0 */
[----:B----4-:R-:W-:Y:S02]  /*df10*/  FSEL R197, R197, -INF , P3 ;  /* 0xff800000c5c57808 */ /* 0x010fe40001800000 */
[----:B-----5:R-:W-:Y:S01]  /*df20*/  FSEL R193, R193, -INF , P4 ;  /* 0xff800000c1c17808 */ /* 0x020fe20002000000 */
[-CC-:B------:R-:W-:Y:S01]  /*df30*/  FFMA.FTZ R159, R159, R23.reuse, -R224.reuse ;  /* 0x000000179f9f7223 */ /* 0x180fe200000108e0 */
[C---:B------:R-:W-:Y:S01]  /*df40*/  ISETP.GT.AND P2, PT, R225.reuse, 0x50, PT ;  /* 0x00000050e100780c */ /* 0x040fe20003f44270 */
[-CC-:B------:R-:W-:Y:S01]  /*df50*/  FFMA.FTZ R158, R158, R23.reuse, -R224.reuse ;  /* 0x000000179e9e7223 */ /* 0x180fe200000108e0 */
[C---:B------:R-:W-:Y:S01]  /*df60*/  ISETP.GT.AND P3, PT, R225.reuse, 0x51, PT ;  /* 0x00000051e100780c */ /* 0x040fe20003f64270 */
[-CC-:B------:R-:W-:Y:S01]  /*df70*/  FFMA.FTZ R236, R160, R23.reuse, -R224.reuse ;  /* 0x00000017a0ec7223 */ /* 0x180fe200000108e0 */
[----:B------:R-:W-:Y:S01]  /*df80*/  ISETP.GT.AND P4, PT, R225, 0x58, PT ;  /* 0x00000058e100780c */ /* 0x000fe20003f84270 */
[-CC-:B------:R-:W-:Y:S01]  /*df90*/  FFMA.FTZ R234, R163, R23.reuse, -R224.reuse ;  /* 0x00000017a3ea7223 */ /* 0x180fe200000108e0 */
[----:B------:R-:W-:Y:S01]  /*dfa0*/  ISETP.GT.AND P5, PT, R225, 0x59, PT ;  /* 0x00000059e100780c */ /* 0x000fe20003fa4270 */
[-CC-:B------:R-:W-:Y:S01]  /*dfb0*/  FFMA.FTZ R161, R161, R23.reuse, -R224.reuse ;  /* 0x00000017a1a17223 */ /* 0x180fe200000108e0 */
[----:B------:R-:W-:Y:S01]  /*dfc0*/  ISETP.GT.AND P6, PT, R225, 0x49, PT ;  /* 0x00000049e100780c */ /* 0x000fe20003fc4270 */
        /* <DEDUP_REMOVED lines=11> */
[----:B------:R-:W-:Y:S01]  /*e080*/  IMAD.MOV.U32 R224, RZ, RZ, R157 ;  /* 0x000000ffffe07224 */ /* 0x000fe200078e009d */
[----:B------:R-:W-:Y:S01]  /*e090*/  FMNMX.FTZ R153, R196, R153, !PT ;  /* 0x00000099c4997209 */ /* 0x000fe20007810000 */
[----:B------:R-:W-:Y:S01]  /*e0a0*/  FMUL.FTZ R157, R194, UR41 ;  /* 0x00000029c29d7c20 */ /* 0x000fe20008410000 */
[----:B------:R-:W0:Y:S01]  /*e0b0*/  MUFU.TANH R191, R191 ;  /* 0x000000bf00bf7308 */ /* 0x000e220000002400 */
[----:B------:R-:W-:Y:S01]  /*e0c0*/  FMUL.FTZ R160, R195, UR41 ;  /* 0x00000029c3a07c20 */ /* 0x000fe20008410000 */
[----:B------:R-:W-:Y:S01]  /*e0d0*/  FMNMX.FTZ R153, R188, R153, !PT ;  /* 0x00000099bc997209 */ /* 0x000fe20007810000 */
[----:B------:R-:W-:-:S03]  /*e0e0*/  FMUL.FTZ R162, R198, UR41 ;  /* 0x00000029c6a27c20 */ /* 0x000fc60008410000 */
[----:B------:R-:W-:Y:S02]  /*e0f0*/  FMNMX.FTZ R153, R189, R153, !PT ;  /* 0x00000099bd997209 */ /* 0x000fe40007810000 */
[----:B------:R-:W1:Y:S02]  /*e100*/  MUFU.TANH R157, R157 ;  /* 0x0000009d009d7308 */ /* 0x000e640000002400 */
[----:B------:R-:W-:Y:S01]  /*e110*/  FMNMX.FTZ R153, R190, R153, !PT ;  /* 0x00000099be997209 */ /* 0x000fe20007810000 */
[----:B------:R-:W-:-:S05]  /*e120*/  FMUL.FTZ R199, R199, UR41 ;  /* 0x00000029c7c77c20 */ /* 0x000fca0008410000 */
[----:B------:R-:W3:Y:S01]  /*e130*/  MUFU.TANH R160, R160 ;  /* 0x000000a000a07308 */ /* 0x000ee20000002400 */
[----:B------:R-:W-:Y:S02]  /*e140*/  FMNMX.FTZ R163, R197, R153, !PT ;  /* 0x00000099c5a37209 */ /* 0x000fe40007810000 */
[----:B0-----:R-:W-:-:S05]  /*e150*/  FSEL R191, R191, -INF , P6 ;  /* 0xff800000bfbf7808 */ /* 0x001fca0003000000 */
[----:B------:R-:W0:Y:S01]  /*e160*/  MUFU.TANH R162, R162 ;  /* 0x000000a200a27308 */ /* 0x000e220000002400 */
[----:B------:R-:W-:Y:S02]  /*e170*/  FMNMX.FTZ R163, R193, R163, !PT ;  /* 0x000000a3c1a37209 */ /* 0x000fe40007810000 */
[----:B-1----:R-:W-:-:S05]  /*e180*/  FSEL R157, R157, -INF , P2 ;  /* 0xff8000009d9d7808 */ /* 0x002fca0001000000 */
[----:B------:R-:W1:Y:S01]  /*e190*/  MUFU.TANH R153, R199 ;  /* 0x000000c700997308 */ /* 0x000e620000002400 */
[----:B------:R-:W-:Y:S02]  /*e1a0*/  FMNMX.FTZ R163, R191, R163, !PT ;  /* 0x000000a3bfa37209 */ /* 0x000fe40007810000 */
[----:B---3--:R-:W-:Y:S02]  /*e1b0*/  FSEL R160, R160, -INF , P3 ;  /* 0xff800000a0a07808 */ /* 0x008fe40001800000 */
[----:B------:R-:W-:Y:S02]  /*e1c0*/  FMNMX.FTZ R163, R157, R163, !PT ;  /* 0x000000a39da37209 */ /* 0x000fe40007810000 */
[----:B0-----:R-:W-:Y:S02]  /*e1d0*/  FSEL R162, R162, -INF , P4 ;  /* 0xff800000a2a27808 */ /* 0x001fe40002000000 */
[----:B------:R-:W-:-:S04]  /*e1e0*/  FMNMX.FTZ R163, R160, R163, !PT ;  /* 0x000000a3a0a37209 */ /* 0x000fc80007810000 */
[----:B------:R-:W-:Y:S02]  /*e1f0*/  FMNMX.FTZ R163, R162, R163, !PT ;  /* 0x000000a3a2a37209 */ /* 0x000fe40007810000 */
[----:B-1----:R-:W-:-:S04]  /*e200*/  FSEL R153, R153, -INF , P5 ;  /* 0xff80000099997808 */ /* 0x002fc80002800000 */
[----:B------:R-:W-:-:S05]  /*e210*/  FMNMX.FTZ R163, R153, R163, !PT ;  /* 0x000000a399a37209 */ /* 0x000fca0007810000 */
[----:B------:R-:W0:Y:S02]  /*e220*/  SHFL.BFLY PT, R164, R163, 0x2, 0x1f ;  /* 0x0c401f00a3a47f89 */ /* 0x000e2400000e0000 */
[----:B0-----:R-:W-:-:S05]  /*e230*/  FMNMX.FTZ R164, R163, R164, !PT ;  /* 0x000000a4a3a47209 */ /* 0x001fca0007810000 */
[----:B------:R-:W0:Y:S01]  /*e240*/  SHFL.BFLY PT, R177, R164, 0x1, 0x1f ;  /* 0x0c201f00a4b17f89 */ /* 0x000e2200000e0000 */
[----:B------:R-:W-:Y:S01]  /*e250*/  IMAD.MOV.U32 R223, RZ, RZ, R166 ;  /* 0x000000ffffdf7224 */ /* 0x000fe200078e00a6 */
[----:B0-----:R-:W-:-:S04]  /*e260*/  FMNMX.FTZ R177, R164, R177, !PT ;  /* 0x000000b1a4b17209 */ /* 0x001fc80007810000 */
[C---:B------:R-:W-:Y:S01]  /*e270*/  FSETP.NEU.FTZ.AND P2, PT, R177.reuse, -INF , PT ;  /* 0xff800000b100780b */ /* 0x040fe20003f5d000 */
[----:B------:R-:W-:-:S05]  /*e280*/  FMUL.FTZ R164, R177, R23 ;  /* 0x00000017b1a47220 */ /* 0x000fca0000410000 */
[----:B------:R-:W-:Y:S02]  /*e290*/  FSEL R164, R164, RZ, P2 ;  /* 0x000000ffa4a47208 */ /* 0x000fe40001000000 */
[----:B------:R-:W-:-:S03]  /*e2a0*/  FSEL R163, R177, RZ, P2 ;  /* 0x000000ffb1a37208 */ /* 0x000fc60001000000 */
        /* <DEDUP_REMOVED lines=24> */
[----:B------:R-:W-:-:S04]  /*e430*/  FADD.FTZ R163, -R163, R220 ;  /* 0x000000dca3a37221 */ /* 0x000fc80000010100 */
[----:B------:R-:W-:Y:S01]  /*e440*/  FMUL.FTZ R163, R163, R23 ;  /* 0x00000017a3a37220 */ /* 0x000fe20000410000 */
[----:B------:R-:W-:Y:S08]  /*e450*/  MUFU.EX2 R153, R167 ;  /* 0x000000a700997308 */ /* 0x000ff00000000800 */
[----:B------:R-:W0:Y:S01]  /*e460*/  MUFU.EX2 R163, R163 ;  /* 0x000000a300a37308 */ /* 0x000e220000000800 */
[----:B--2---:R-:W-:-:S02]  /*e470*/  IMAD R164, R2, 0xc00, R221 ;  /* 0x00000c0002a47824 */ /* 0x004fc400078e02dd */
[----:B------:R-:W1:Y:S01]  /*e480*/  S2R R221, SR_TID.X ;  /* 0x0000000000dd7919 */ /* 0x000e620000002100 */
[----:B0-----:R-:W-:Y:S01]  /*e490*/  FFMA.FTZ R3, R163, R3, R153 ;  /* 0x00000003a3037223 */ /* 0x001fe20000010099 */
        /* <DEDUP_REMOVED lines=64> */
[----:B-1----:R-:W-:Y:S01]  /*e8a0*/  SHF.R.U32.HI R167, RZ, 0x7, R221 ;  /* 0x00000007ffa77819 */ /* 0x002fe200000116dd */
[----:B------:R-:W-:-:S02]  /*e8b0*/  @!P1 VIADD R163, R211, 0x32440 ;  /* 0x00032440d3a39836 */ /* 0x000fc40000000000 */
        /* <DEDUP_REMOVED lines=63> */
[----:B------:R-:W-:-:S02]  /*ecb0*/  FMUL.FTZ R149, R149, R155 ;  /* 0x0000009b95957220 */ /* 0x000fc40000410000 */
[----:B------:R0:W-:Y:S01]  /*ecc0*/  MUFU.EX2 R155, R178 ;  /* 0x000000b2009b7308 */ /* 0x0001e20000000800 */
[----:B------:R-:W-:Y:S02]  /*ecd0*/  @!P1 PRMT R163, RZ, 0x654, R163 ;  /* 0x00000654ffa39816 */ /* 0x000fe400000000a3 */
[----:B0-----:R-:W-:-:S05]  /*ece0*/  IADD3 R178, -R167, 0xb, RZ ;  /* 0x0000000ba7b27810 */ /* 0x001fca0007ffe1ff */
[----:B------:R1:W-:Y:S06]  /*ecf0*/  BAR.ARV R178, 0x100 ;  /* 0x000400b20000751d */ /* 0x0003ec0000002000 */
[----:B------:R0:W-:Y:S01]  /*ed00*/  @!P1 SYNCS.ARRIVE.TRANS64.RED.A1T0 RZ, [R163+URZ], RZ ;  /* 0x000000ffa3ff99a7 */ /* 0x0001e2000810043f */
[----:B------:R-:W2:Y:S01]  /*ed10*/  MUFU.EX2 R168, R168 ;  /* 0x000000a800a87308 */ /* 0x000ea20000000800 */
[----:B0-----:R-:W-:-:S07]  /*ed20*/  VIADD R163, R167, 0x8 ;  /* 0x00000008a7a37836 */ /* 0x001fce0000000000 */
[----:B------:R-:W0:Y:S01]  /*ed30*/  MUFU.EX2 R172, R172 ;  /* 0x000000ac00ac7308 */ /* 0x000e220000000800 */
[----:B------:R-:W-:Y:S02]  /*ed40*/  MOV R165, 0x40000040 ;  /* 0x4000004000a57802 */ /* 0x000fe40000000f00 */
[----:B------:R-:W-:Y:S02]  /*ed50*/  R2UR UR6, R164 ;  /* 0x00000000a40672ca */ /* 0x000fe400000e0000 */
[----:B------:R-:W-:Y:S01]  /*ed60*/  R2UR UR7, R165 ;  /* 0x00000000a50772ca */ /* 0x000fe200000e0000 */
[C---:B--2---:R-:W-:Y:S01]  /*ed70*/  FADD.FTZ R3, R168.reuse, R3 ;  /* 0x00000003a8037221 */ /* 0x044fe20000010000 */
[----:B------:R-:W-:-:S03]  /*ed80*/  F2FP.F16.F32.PACK_AB R153, R168, R153 ;  /* 0x00000099a899723e */ /* 0x000fc600000000ff */
[----:B------:R-:W-:Y:S01]  /*ed90*/  FADD.FTZ R3, R155, R3 ;  /* 0x000000039b037221 */ /* 0x000fe20000010000 */
[----:B0-----:R-:W-:Y:S01]  /*eda0*/  F2FP.F16.F32.PACK_AB R155, R172, R155 ;  /* 0x0000009bac9b723e */ /* 0x001fe200000000ff */
[----:B------:R1:W-:Y:S06]  /*edb0*/  BAR.SYNC.DEFER_BLOCKING R163, 0x100 ;  /* 0x000400a30000751d */ /* 0x0003ec0000010000 */
[----:B------:R-:W-:-:S06]  /*edc0*/  WARPGROUP.ARRIVE ;  /* 0x00000000000079c5 */ /* 0x000fcc0000000000 */
[----:B------:R-:W-:Y:S01]  /*edd0*/  HGMMA.64x256x16.F32 R24, R152, gdesc[UR4].tnspB, R24, gsb0 ;  /* 0x43e0000498187df0 */ /* 0x000fe20008000818 */
[----:B------:R-:W0:Y:S08]  /*ede0*/  MUFU.EX2 R233, R233 ;  /* 0x000000e900e97308 */ /* 0x000e300000000800 */
[----:B------:R-:W2:Y:S08]  /*edf0*/  MUFU.EX2 R156, R156 ;  /* 0x0000009c009c7308 */ /* 0x000eb00000000800 */
[----:B------:R-:W-:Y:S08]  /*ee00*/  MUFU.EX2 R158, R158 ;  /* 0x0000009e009e7308 */ /* 0x000ff00000000800 */
[----:B------:R-:W-:Y:S08]  /*ee10*/  MUFU.EX2 R173, R173 ;  /* 0x000000ad00ad7308 */ /* 0x000ff00000000800 */
[----:B------:R-:W3:Y:S08]  /*ee20*/  MUFU.EX2 R181, R181 ;  /* 0x000000b500b57308 */ /* 0x000ef00000000800 */
[----:B------:R-:W-:Y:S08]  /*ee30*/  MUFU.EX2 R179, R179 ;  /* 0x000000b300b37308 */ /* 0x000ff00000000800 */
[----:B------:R-:W4:Y:S01]  /*ee40*/  MUFU.EX2 R180, R180 ;  /* 0x000000b400b47308 */ /* 0x000f220000000800 */
[----:B0-----:R-:W-:-:S04]  /*ee50*/  FADD.FTZ R0, R233, R0 ;  /* 0x00000000e9007221 */ /* 0x001fc80000010000 */
[----:B--2---:R-:W-:-:S03]  /*ee60*/  FADD.FTZ R0, R156, R0 ;  /* 0x000000009c007221 */ /* 0x004fc60000010000 */
[----:B------:R-:W-:Y:S08]  /*ee70*/  MUFU.EX2 R236, R236 ;  /* 0x000000ec00ec7308 */ /* 0x000ff00000000800 */
[----:B------:R-:W-:Y:S08]  /*ee80*/  MUFU.EX2 R234, R234 ;  /* 0x000000ea00ea7308 */ /* 0x000ff00000000800 */
[----:B------:R-:W-:Y:S01]  /*ee90*/  MUFU.EX2 R161, R161 ;  /* 0x000000a100a17308 */ /* 0x000fe20000000800 */
[----:B------:R-:W-:-:S07]  /*eea0*/  WARPGROUP.DEPBAR.LE gsb0, 0x0 ;  /* 0x00008000000079c5 */ /* 0x000fce0000010000 */
[----:B------:R-:W0:Y:S01]  /*eeb0*/  MUFU.EX2 R154, R159 ;  /* 0x0000009f009a7308 */ /* 0x000e220000000800 */
[----:B------:R-:W-:Y:S02]  /*eec0*/  VIADD R152, R164, 0x80 ;  /* 0x00000080a4987836 */ /* 0x000fe40000000000 */
[----:B------:R-:W-:-:S03]  /*eed0*/  IMAD.MOV.U32 R153, RZ, RZ, 0x40000040 ;  /* 0x40000040ff997424 */ /* 0x000fc600078e00ff */
[----:B------:R-:W-:Y:S02]  /*eee0*/  R2UR UR6, R152 ;  /* 0x00000000980672ca */ /* 0x000fe400000e0000 */
[----:B------:R-:W-:Y:S02]  /*eef0*/  R2UR UR7, R153 ;  /* 0x00000000990772ca */ /* 0x000fe400000e0000 */
[----:B------:R-:W-:Y:S02]  /*ef00*/  F2FP.F16.F32.PACK_AB R152, R156, R233 ;  /* 0x000000e99c98723e */ /* 0x000fe400000000ff */
[----:B---3--:R-:W-:Y:S01]  /*ef10*/  F2FP.F16.F32.PACK_AB R153, R181, R173 ;  /* 0x000000adb599723e */ /* 0x008fe200000000ff */
[----:B------:R-:W-:Y:S01]  /*ef20*/  MUFU.EX2 R183, R183 ;  /* 0x000000b700b77308 */ /* 0x000fe20000000800 */
[----:B----4-:R-:W-:Y:S01]  /*ef30*/  F2FP.F16.F32.PACK_AB R155, R180, R179 ;  /* 0x000000b3b49b723e */ /* 0x010fe200000000ff */
[----:B------:R-:W2:Y:S01]  /*ef40*/  LDL R156, [R1+0x38] ;  /* 0x00003800019c7983 */ /* 0x000ea20000100800 */
[----:B0-----:R-:W-:Y:S01]  /*ef50*/  FADD.FTZ R0, R154, R0 ;  /* 0x000000009a007221 */ /* 0x001fe20000010000 */
[----:B------:R-:W-:-:S04]  /*ef60*/  F2FP.F16.F32.PACK_AB R154, R158, R154 ;  /* 0x0000009a9e9a723e */ /* 0x000fc800000000ff */
[----:B------:R-:W-:-:S06]  /*ef70*/  WARPGROUP.ARRIVE ;  /* 0x00000000000079c5 */ /* 0x000fcc0000000000 */
[----:B------:R-:W-:Y:S01]  /*ef80*/  HGMMA.64x256x16.F32 R24, R152, gdesc[UR4].tnspB, R24, gsb0 ;  /* 0x43e0000498187df0 */ /* 0x000fe20008000818 */
[----:B------:R-:W0:Y:S01]  /*ef90*/  MUFU.EX2 R192, R192 ;  /* 0x000000c000c07308 */ /* 0x000e220000000800 */
[----:B------:R-:W-:-:S07]  /*efa0*/  FADD.FTZ R0, R158, R0 ;  /* 0x000000009e007221 */ /* 0x000fce0000010000 */
[----:B------:R-:W-:Y:S08]  /*efb0*/  MUFU.EX2 R185, R185 ;  /* 0x000000b900b97308 */ /* 0x000ff00000000800 */
[----:B------:R-:W3:Y:S01]  /*efc0*/  MUFU.EX2 R186, R186 ;  /* 0x000000ba00ba7308 */ /* 0x000ee20000000800 */
[----:B------:R-:W-:-:S04]  /*efd0*/  FADD.FTZ R0, R236, R0 ;  /* 0x00000000ec007221 */ /* 0x000fc80000010000 */
[----:B------:R-:W-:-:S03]  /*efe0*/  FADD.FTZ R0, R234, R0 ;  /* 0x00000000ea007221 */ /* 0x000fc60000010000 */
[----:B------:R-:W-:Y:S08]  /*eff0*/  MUFU.EX2 R237, R237 ;  /* 0x000000ed00ed7308 */ /* 0x000ff00000000800 */
[----:B------:R-:W-:Y:S08]  /*f000*/  MUFU.EX2 R235, R235 ;  /* 0x000000eb00eb7308 */ /* 0x000ff00000000800 */
[----:B------:R-:W-:Y:S08]  /*f010*/  MUFU.EX2 R170, R170 ;  /* 0x000000aa00aa7308 */ /* 0x000ff00000000800 */
[----:B------:R-:W-:Y:S08]  /*f020*/  MUFU.EX2 R187, R187 ;  /* 0x000000bb00bb7308 */ /* 0x000ff00000000800 */
[----:B------:R-:W-:Y:S08]  /*f030*/  MUFU.EX2 R196, R196 ;  /* 0x000000c400c47308 */ /* 0x000ff00000000800 */
[----:B------:R-:W-:Y:S08]  /*f040*/  MUFU.EX2 R188, R188 ;  /* 0x000000bc00bc7308 */ /* 0x000ff00000000800 */
[----:B------:R-:W-:Y:S01]  /*f050*/  MUFU.EX2 R189, R189 ;  /* 0x000000bd00bd7308 */ /* 0x000fe20000000800 */
[----:B------:R-:W-:-:S07]  /*f060*/  WARPGROUP.DEPBAR.LE gsb0, 0x0 ;  /* 0x00008000000079c5 */ /* 0x000fce0000010000 */
[----:B------:R-:W4:Y:S01]  /*f070*/  MUFU.EX2 R154, R225 ;  /* 0x000000e1009a7308 */ /* 0x000f220000000800 */
[----:B------:R-:W-:Y:S01]  /*f080*/  IMAD.MOV.U32 R153, RZ, RZ, 0x40000040 ;  /* 0x40000040ff997424 */ /* 0x000fe200078e00ff */
[----:B------:R-:W-:-:S04]  /*f090*/  IADD3 R152, R164, 0x100, RZ ;  /* 0x00000100a4987810 */ /* 0x000fc80007ffe0ff */
[----:B------:R-:W-:Y:S02]  /*f0a0*/  R2UR UR6, R152 ;  /* 0x00000000980672ca */ /* 0x000fe400000e0000 */
[----:B------:R-:W-:Y:S02]  /*f0b0*/  R2UR UR7, R153 ;  /* 0x00000000990772ca */ /* 0x000fe400000e0000 */
[----:B------:R-:W-:Y:S02]  /*f0c0*/  F2FP.F16.F32.PACK_AB R152, R234, R236 ;  /* 0x000000ecea98723e */ /* 0x000fe400000000ff */
[----:B0-----:R-:W-:Y:S02]  /*f0d0*/  F2FP.F16.F32.PACK_AB R153, R192, R183 ;  /* 0x000000b7c099723e */ /* 0x001fe400000000ff */
[----:B---3--:R-:W-:Y:S01]  /*f0e0*/  F2FP.F16.F32.PACK_AB R155, R186, R185 ;  /* 0x000000b9ba9b723e */ /* 0x008fe200000000ff */
[----:B----4-:R-:W-:Y:S01]  /*f0f0*/  FADD.FTZ R0, R154, R0 ;  /* 0x000000009a007221 */ /* 0x010fe20000010000 */
[----:B------:R-:W-:-:S04]  /*f100*/  F2FP.F16.F32.PACK_AB R154, R161, R154 ;  /* 0x0000009aa19a723e */ /* 0x000fc800000000ff */
[----:B------:R-:W-:-:S06]  /*f110*/  WARPGROUP.ARRIVE ;  /* 0x00000000000079c5 */ /* 0x000fcc0000000000 */
[----:B------:R-:W-:Y:S01]  /*f120*/  HGMMA.64x256x16.F32 R24, R152, gdesc[UR4].tnspB, R24, gsb0 ;  /* 0x43e0000498187df0 */ /* 0x000fe20008000818 */
[----:B------:R-:W-:Y:S01]  /*f130*/  FADD.FTZ R0, R161, R0 ;  /* 0x00000000a1007221 */ /* 0x000fe20000010000 */
        /* <DEDUP_REMOVED lines=14> */
[----:B------:R-:W-:Y:S01]  /*f220*/  F2FP.F16.F32.PACK_AB R155, R189, R188 ;  /* 0x000000bcbd9b723e */ /* 0x000fe200000000ff */
[----:B0-----:R-:W-:Y:S01]  /*f230*/  FADD.FTZ R0, R154, R0 ;  /* 0x000000009a007221 */ /* 0x001fe20000010000 */
[----:B------:R-:W-:Y:S02]  /*f240*/  F2FP.F16.F32.PACK_AB R152, R237, R154 ;  /* 0x0000009aed98723e */ /* 0x000fe400000000ff */
[----:B------:R-:W-:-:S04]  /*f250*/  F2FP.F16.F32.PACK_AB R154, R170, R235 ;  /* 0x000000ebaa9a723e */ /* 0x000fc800000000ff */
[----:B------:R-:W-:-:S06]  /*f260*/  WARPGROUP.ARRIVE ;  /* 0x00000000000079c5 */ /* 0x000fcc0000000000 */
[----:B------:R-:W-:Y:S01]  /*f270*/  HGMMA.64x256x16.F32 R24, R152, gdesc[UR4].tnspB, R24, gsb0 ;  /* 0x43e0000498187df0 */ /* 0x000fe20008000818 */
[----:B------:R-:W-:-:S04]  /*f280*/  FADD.FTZ R0, R237, R0 ;  /* 0x00000000ed007221 */ /* 0x000fc80000010000 */
[----:B------:R-:W-:-:S04]  /*f290*/  FADD.FTZ R0, R235, R0 ;  /* 0x00000000eb007221 */ /* 0x000fc80000010000 */
[----:B------:R-:W-:Y:S01]  /*f2a0*/  FADD.FTZ R0, R170, R0 ;  /* 0x00000000aa007221 */ /* 0x000fe20000010000 */
[----:B------:R-:W-:Y:S08]  /*f2b0*/  MUFU.EX2 R182, R182 ;  /* 0x000000b600b67308 */ /* 0x000ff00000000800 */
[----:B------:R-:W-:Y:S08]  /*f2c0*/  MUFU.EX2 R222, R222 ;  /* 0x000000de00de7308 */ /* 0x000ff00000000800 */
[----:B------:R-:W-:Y:S08]  /*f2d0*/  MUFU.EX2 R157, R157 ;  /* 0x0000009d009d7308 */ /* 0x000ff00000000800 */
[----:B------:R-:W-:Y:S08]  /*f2e0*/  MUFU.EX2 R160, R160 ;  /* 0x000000a000a07308 */ /* 0x000ff00000000800 */
[----:B------:R-:W-:Y:S08]  /*f2f0*/  MUFU.EX2 R162, R162 ;  /* 0x000000a200a27308 */ /* 0x000ff00000000800 */
[----:B------:R-:W-:Y:S01]  /*f300*/  MUFU.EX2 R166, R166 ;  /* 0x000000a600a67308 */ /* 0x000fe20000000800 */
[----:B------:R-:W-:Y:S01]  /*f310*/  IMAD.MOV.U32 R165, RZ, RZ, 0x40000040 ;  /* 0x40000040ffa57424 */ /* 0x000fe200078e00ff */
[----:B------:R-:W-:-:S06]  /*f320*/  WARPGROUP.DEPBAR.LE gsb0, 0x0 ;  /* 0x00008000000079c5 */ /* 0x000fcc0000010000 */
[----:B------:R-:W0:Y:S01]  /*f330*/  MUFU.EX2 R154, R224 ;  /* 0x000000e0009a7308 */ /* 0x000e220000000800 */
[----:B------:R-:W-:Y:S01]  /*f340*/  VIADD R152, R164, 0x200 ;  /* 0x00000200a4987836 */ /* 0x000fe20000000000 */
[----:B------:R-:W-:-:S04]  /*f350*/  MOV R153, 0x40000040 ;  /* 0x4000004000997802 */ /* 0x000fc80000000f00 */
        /* <DEDUP_REMOVED lines=12> */
[----:B------:R-:W-:Y:S01]  /*f420*/  VIADD R164, R164, 0x280 ;  /* 0x00000280a4a47836 */ /* 0x000fe20000000000 */
[----:B------:R-:W-:-:S04]  /*f430*/  R2UR UR7, R165 ;  /* 0x00000000a50772ca */ /* 0x000fc800000e0000 */
[----:B------:R-:W-:Y:S01]  /*f440*/  R2UR UR6, R164 ;  /* 0x00000000a40672ca */ /* 0x000fe200000e0000 */
[----:B------:R-:W-:Y:S01]  /*f450*/  FADD.FTZ R3, R172, R3 ;  /* 0x00000003ac037221 */ /* 0x000fe20000010000 */
[----:B------:R-:W-:Y:S02]  /*f460*/  WARPGROUP.DEPBAR.LE gsb0, 0x0 ;  /* 0x00008000000079c5 */ /* 0x000fe40000010000 */
[----:B------:R-:W0:Y:S08]  /*f470*/  MUFU.EX2 R152, R184 ;  /* 0x000000b800987308 */ /* 0x000e300000000800 */
[----:B------:R-:W3:Y:S01]  /*f480*/  MUFU.EX2 R154, R169 ;  /* 0x000000a9009a7308 */ /* 0x000ee20000000800 */
[----:B0-----:R-:W-:-:S04]  /*f490*/  FADD.FTZ R0, R152, R0 ;  /* 0x0000000098007221 */ /* 0x001fc80000010000 */
[C---:B------:R-:W-:Y:S01]  /*f4a0*/  FADD.FTZ R0, R182.reuse, R0 ;  /* 0x00000000b6007221 */ /* 0x040fe20000010000 */
[----:B------:R-:W-:Y:S02]  /*f4b0*/  F2FP.F16.F32.PACK_AB R152, R182, R152 ;  /* 0x00000098b698723e */ /* 0x000fe400000000ff */
[----:B------:R-:W-:Y:S01]  /*f4c0*/  F2FP.F16.F32.PACK_AB R153, R160, R157 ;  /* 0x0000009da099723e */ /* 0x000fe200000000ff */
[----:B---3--:R-:W-:Y:S01]  /*f4d0*/  FADD.FTZ R0, R154, R0 ;  /* 0x000000009a007221 */ /* 0x008fe20000010000 */
[----:B------:R-:W-:Y:S02]  /*f4e0*/  F2FP.F16.F32.PACK_AB R154, R222, R154 ;  /* 0x0000009ade9a723e */ /* 0x000fe400000000ff */
[----:B------:R-:W-:-:S04]  /*f4f0*/  F2FP.F16.F32.PACK_AB R155, R166, R162 ;  /* 0x000000a2a69b723e */ /* 0x000fc800000000ff */
[----:B------:R-:W-:-:S06]  /*f500*/  WARPGROUP.ARRIVE ;  /* 0x00000000000079c5 */ /* 0x000fcc0000000000 */
[----:B------:R-:W-:Y:S01]  /*f510*/  HGMMA.64x256x16.F32 R24, R152, gdesc[UR4].tnspB, R24, gsb0 ;  /* 0x43e0000498187df0 */ /* 0x000fe20008000818 */
[----:B--2---:R-:W-:Y:S01]  /*f520*/  ISETP.GT.AND P2, PT, R210, R156, PT ;  /* 0x0000009cd200720c */ /* 0x004fe20003f44270 */
[----:B------:R-:W-:-:S05]  /*f530*/  @!P1 VIADD R211, R211, 0x32460 ;  /* 0x00032460d3d39836 */ /* 0x000fca0000000000 */
[----:B------:R-:W-:Y:S01]  /*f540*/  @!P1 PRMT R211, RZ, 0x654, R211 ;  /* 0x00000654ffd39816 */ /* 0x000fe200000000d3 */
[----:B------:R-:W-:Y:S01]  /*f550*/  FADD.FTZ R0, R222, R0 ;  /* 0x00000000de007221 */ /* 0x000fe20000010000 */
[----:B------:R-:W-:Y:S01]  /*f560*/  VIADD R210, R210, 0xffffffff ;  /* 0xffffffffd2d27836 */ /* 0x000fe20000000000 */
[----:B------:R-:W-:Y:S01]  /*f570*/  MOV R220, R177 ;  /* 0x000000b100dc7202 */ /* 0x000fe20000000f00 */
[----:B------:R-:W-:Y:S01]  /*f580*/  IMAD.MOV.U32 R221, RZ, RZ, R176 ;  /* 0x000000ffffdd7224 */ /* 0x000fe200078e00b0 */
[----:B------:R-:W-:Y:S02]  /*f590*/  WARPGROUP.DEPBAR.LE gsb0, 0x0 ;  /* 0x00008000000079c5 */ /* 0x000fe40000010000 */
[----:B------:R-:W-:Y:S01]  /*f5a0*/  FADD.FTZ R152, R173, R3 ;  /* 0x00000003ad987221 */ /* 0x000fe20000010000 */
[----:B------:R1:W-:Y:S03]  /*f5b0*/  @!P1 SYNCS.ARRIVE.TRANS64.RED.A1T0 RZ, [R211+URZ], RZ ;  /* 0x000000ffd3ff99a7 */ /* 0x0003e6000810043f */
        /* <DEDUP_REMOVED lines=19> */
[----:B-1----:R-:W-:Y:S06]  /*f6f0*/  @P2 BRA `(.L_x_4460) ;  /* 0xffffffc800b42947 */ /* 0x002fec000383ffff */
.L_x_4450:
[----:B------:R-:W-:-:S13]  /*f700*/  ISETP.GE.AND P2, PT, R210, RZ, PT ;  /* 0x000000ffd200720c */ /* 0x000fda0003f46270 */
[----:B------:R-:W-:Y:S05]  /*f710*/  @!P2 BRA `(.L_x_4461) ;  /* 0x0000002c008ca947 */ /* 0x000fea0003800000 */
[----:B------:R-:W-:Y:S02]  /*f720*/  IMAD.MOV.U32 R220, RZ, RZ, R177 ;  /* 0x000000ffffdc7224 */ /* 0x000fe400078e00b1 */
[----:B------:R-:W-:-:S07]  /*f730*/  IMAD.MOV.U32 R221, RZ, RZ, R176 ;  /* 0x000000ffffdd7224 */ /* 0x000fce00078e00b0 */
.L_x_4471:
[----:B------:R-:W-:Y:S01]  /*f740*/  VIADD R2, R2, 0x1 ;  /* 0x0000000102027836 */ /* 0x000fe20000000000 */
[----:B------:R-:W-:Y:S05]  /*f750*/  YIELD ;  /* 0x0000000000007946 */ /* 0x000fea0003800000 */
[----:B------:R-:W-:-:S04]  /*f760*/  ISETP.NE.AND P2, PT, R2, 0x2, PT ;  /* 0x000000020200780c */ /* 0x000fc80003f45270 */
[----:B------:R-:W-:Y:S02]  /*f770*/  SEL R152, RZ, 0x1, P2 ;  /* 0x00000001ff987807 */ /* 0x000fe40001000000 */
[----:B------:R-:W-:Y:S02]  /*f780*/  SEL R2, R2, RZ, P2 ;  /* 0x000000ff02027207 */ /* 0x000fe40001000000 */
[----:B------:R-:W-:Y:S01]  /*f790*/  LOP3.LUT R19, R19, R152, RZ, 0x3c, !PT ;  /* 0x0000009813137212 */ /* 0x000fe200078e3cff */
[----:B--2---:R-:W-:Y:S06]  /*f7a0*/  @!P0 BRA `(.L_x_4462) ;  /* 0x0000000000048947 */ /* 0x004fec0003800000 */
[----:B------:R-:W-:Y:S01]  /*f7b0*/  BPT.TRAP 0x1 ;  /* 0x000000040000795c */ /* 0x000fe20000300000 */
.L_x_4462:
[----:B------:R-:W-:Y:S02]  /*f7c0*/  LEA R211, R2, R17, 0x3 ;  /* 0x0000001102d37211 */ /* 0x000fe400078e18ff */
[----:B------:R-:W-:-:S04]  /*f7d0*/  SHF.L.U32 R23, R19, 0x1f, RZ ;  /* 0x0000001f13177819 */ /* 0x000fc800000006ff */
[----:B------:R1:W2:Y:S01]  /*f7e0*/  SYNCS.PHASECHK.TRANS64.TRYWAIT P2, [R211+URZ+0x32430], R23 ;  /* 0x03243017d30075a7 */ /* 0x0002a2000804017f */
[----:B------:R-:W-:Y:S05]  /*f7f0*/  @!P0 BRA `(.L_x_4463) ;  /* 0x0000000000048947 */ /* 0x000fea0003800000 */
[----:B------:R-:W-:Y:S01]  /*f800*/  BPT.TRAP 0x1 ;  /* 0x000000040000795c */ /* 0x000fe20000300000 */
.L_x_4463:
[----:B------:R-:W3:Y:S01]  /*f810*/  LDL R152, [R1+0x2c] ;  /* 0x00002c0001987983 */ /* 0x000ee20000100800 */
[----:B------:R-:W-:Y:S02]  /*f820*/  IMAD.MOV.U32 R157, RZ, RZ, 0x40000040 ;  /* 0x40000040ff9d7424 */ /* 0x000fe400078e00ff */
[----:B---3--:R-:W-:Y:S01]  /*f830*/  IMAD R156, R2, 0x300, R152 ;  /* 0x00000300029c7824 */ /* 0x008fe200078e0298 */
[----:B--2---:R-:W-:Y:S06]  /*f840*/  @P2 BRA `(.L_x_4464) ;  /* 0x0000000000082947 */ /* 0x004fec0003800000 */
[----:B------:R-:W2:Y:S02]  /*f850*/  SYNCS.PHASECHK.TRANS64.TRYWAIT P2, [R211+URZ+0x32430], R23 ;  /* 0x03243017d30075a7 */ /* 0x000ea4000804017f */
[----:B--2---:R-:W-:Y:S05]  /*f860*/  @!P2 BRA `(.L_x_4465) ;  /* 0x000000cc0070a947 */ /* 0x004fea0003800000 */
.L_x_4464:
        /* <DEDUP_REMOVED lines=38> */
.L_x_4466:
[----:B------:R0:W3:Y:S01]  /*fad0*/  SYNCS.PHASECHK.TRANS64.TRYWAIT P2, [R211+URZ+0x32450], R23 ;  /* 0x03245017d30075a7 */ /* 0x0000e2000804017f */
[----:B------:R-:W-:Y:S05]  /*fae0*/  @!P0 BRA `(.L_x_4467) ;  /* 0x0000000000048947 */ /* 0x000fea0003800000 */
[----:B------:R-:W-:Y:S01]  /*faf0*/  BPT.TRAP 0x1 ;  /* 0x000000040000795c */ /* 0x000fe20000300000 */
.L_x_4467:
[----:B------:R-:W-:Y:S04]  /*fb00*/  BSSY B0, `(.L_x_4468) ;  /* 0x0000004000007945 */ /* 0x000fe80003800000 */
[----:B---3--:R-:W-:Y:S05]  /*fb10*/  @P2 BRA `(.L_x_4469) ;  /* 0x0000000000082947 */ /* 0x008fea0003800000 */
[----:B------:R-:W3:Y:S02]  /*fb20*/  SYNCS.PHASECHK.TRANS64.TRYWAIT P2, [R211+URZ+0x32450], R23 ;  /* 0x03245017d30075a7 */ /* 0x000ee4000804017f */
[----:B---3--:R-:W-:Y:S05]  /*fb30*/  @!P2 BRA `(.L_x_4470) ;  /* 0x000000c800d0a947 */ /* 0x008fea0003800000 */
.L_x_4469:
[----:B------:R-:W-:Y:S05]  /*fb40*/  BSYNC B0 ;  /* 0x0000000000007941 */ /* 0x000fea0003800000 */
.L_x_4468:
[----:B------:R-:W-:Y:S05]  /*fb50*/  WARPSYNC.ALL ;  /* 0x0000000000007948 */ /* 0x000fea0003800000 */
[----:B------:R-:W4:Y:S01]  /*fb60*/  LDL R222, [R1+0x30] ;  /* 0x0000300001de7983 */ /* 0x000f220000100800 */
[----:B------:R-:W-:Y:S01]  /*fb70*/  IMAD.MOV.U32 R223, RZ, RZ, 0x40000040 ;  /* 0x40000040ffdf7424 */ /* 0x000fe200078e00ff */
[----:B------:R-:W-:Y:S01]  /*fb80*/  R2UR UR4, R4 ;  /* 0x00000000040472ca */ /* 0x000fe200000e0000 */
[----:B------:R-:W-:Y:S01]  /*fb90*/  WARPGROUP.ARRIVE ;  /* 0x00000000000079c5 */ /* 0x000fe20000000000 */
[----:B------:R-:W-:Y:S02]  /*fba0*/  R2UR UR5, R5 ;  /* 0x00000000050572ca */ /* 0x000fe400000e0000 */
[----:B------:R-:W-:Y:S01]  /*fbb0*/  R2UR UR7, R223 ;  /* 0x00000000df0772ca */ /* 0x000fe200000e0000 */
[----:B------:R-:W-:Y:S01]  /*fbc0*/  IMAD.MOV.U32 R223, RZ, RZ, 0x40000040 ;  /* 0x40000040ffdf7424 */ /* 0x000fe200078e00ff */
[----:B------:R-:W-:Y:S01]  /*fbd0*/  MOV R225, 0x40000040 ;  /* 0x4000004000e17802 */ /* 0x000fe20000000f00 */
[----:B----4-:R-:W-:-:S04]  /*fbe0*/  IMAD R222, R2, 0xc00, R222 ;  /* 0x00000c0002de7824 */ /* 0x010fc800078e02de */
[C---:B------:R-:W-:Y:S01]  /*fbf0*/  VIADD R224, R222.reuse, 0x2 ;  /* 0x00000002dee07836 */ /* 0x040fe20000000000 */
[----:B------:R-:W-:-:S13]  /*fc00*/  R2UR UR6, R222 ;  /* 0x00000000de0672ca */ /* 0x000fda00000e0000 */
        /* <DEDUP_REMOVED lines=114> */
[C---:B------:R-:W-:Y:S01]  /*10330*/  IADD3 R224, R222.reuse, 0x904, RZ ;  /* 0x00000904dee07810 */ /* 0x040fe20007ffe0ff */
        /* <DEDUP_REMOVED lines=42> */
[----:B0123--:R-:W-:Y:S01]  /*105e0*/  FMNMX.FTZ R23, R234, R221, !PT ;  /* 0x000000ddea177209 */ /* 0x00ffe20007810000 */
[----:B------:R-:W-:Y:S01]  /*105f0*/  FMUL.FTZ R181, R192, UR40 ;  /* 0x00000028c0b57c20 */ /* 0x000fe20008410000 */
[----:B------:R-:W-:Y:S01]  /*10600*/  FMUL.FTZ R173, R193, UR40 ;  /* 0x00000028c1ad7c20 */ /* 0x000fe20008410000 */
[----:B------:R-:W-:Y:S01]  /*10610*/  FMUL.FTZ R172, R196, UR40 ;  /* 0x00000028c4ac7c20 */ /* 0x000fe20008410000 */
[----:B------:R-:W-:Y:S01]  /*10620*/  FMUL.FTZ R177, R197, UR40 ;  /* 0x00000028c5b17c20 */ /* 0x000fe20008410000 */
[----:B------:R-:W-:Y:S01]  /*10630*/  FMUL.FTZ R163, R163, UR40 ;  /* 0x00000028a3a37c20 */ /* 0x000fe20008410000 */
[----:B------:R-:W-:Y:S01]  /*10640*/  FMUL.FTZ R154, R154, UR40 ;  /* 0x000000289a9a7c20 */ /* 0x000fe20008410000 */
[----:B------:R-:W0:Y:S01]  /*10650*/  MUFU.TANH R224, R224 ;  /* 0x000000e000e07308 */ /* 0x000e220000002400 */
[----:B----4-:R-:W-:Y:S01]  /*10660*/  FMNMX.FTZ R23, R233, R23, !PT ;  /* 0x00000017e9177209 */ /* 0x010fe20007810000 */
        /* <DEDUP_REMOVED lines=11> */
[----:B------:R-:W-:-:S03]  /*10720*/  FMUL.FTZ R187, R187, UR40 ;  /* 0x00000028bbbb7c20 */ /* 0x000fc60008410000 */
        /* <DEDUP_REMOVED lines=38> */
[----:B------:R-:W-:Y:S01]  /*10990*/  MUFU.TANH R180, R163 ;  /* 0x000000a300b47308 */ /* 0x000fe20000002400 */
[----:B-1----:R-:W-:-:S07]  /*109a0*/  FMNMX.FTZ R23, R172, R23, !PT ;  /* 0x00000017ac177209 */ /* 0x002fce0007810000 */
[----:B------:R-:W-:Y:S01]  /*109b0*/  MUFU.TANH R189, R154 ;  /* 0x0000009a00bd7308 */ /* 0x000fe20000002400 */
[----:B--2---:R-:W-:-:S05]  /*109c0*/  FMNMX.FTZ R176, R177, R23, !PT ;  /* 0x00000017b1b07209 */ /* 0x004fca0007810000 */
[----:B------:R-:W0:Y:S02]  /*109d0*/  SHFL.BFLY PT, R23, R176, 0x2, 0x1f ;  /* 0x0c401f00b0177f89 */ /* 0x000e2400000e0000 */
[----:B------:R-:W1:Y:S08]  /*109e0*/  MUFU.TANH R154, R162 ;  /* 0x000000a2009a7308 */ /* 0x000e700000002400 */
[----:B------:R2:W3:Y:S08]  /*109f0*/  MUFU.TANH R197, R155 ;  /* 0x0000009b00c57308 */ /* 0x0004f00000002400 */
[----:B------:R4:W5:Y:S01]  /*10a00*/  MUFU.TANH R196, R159 ;  /* 0x0000009f00c47308 */ /* 0x0009620000002400 */
[----:B-1----:R-:W-:Y:S01]  /*10a10*/  IMAD.MOV.U32 R170, RZ, RZ, R154 ;  /* 0x000000ffffaa7224 */ /* 0x002fe200078e009a */
[----:B0-----:R-:W-:-:S06]  /*10a20*/  FMNMX.FTZ R176, R176, R23, !PT ;  /* 0x00000017b0b07209 */ /* 0x001fcc0007810000 */
[----:B------:R0:W-:Y:S01]  /*10a30*/  MUFU.TANH R193, R158 ;  /* 0x0000009e00c17308 */ /* 0x0001e20000002400 */
[----:B------:R-:W1:Y:S07]  /*10a40*/  SHFL.BFLY PT, R23, R176, 0x1, 0x1f ;  /* 0x0c201f00b0177f89 */ /* 0x000e6e00000e0000 */
[----:B------:R5:W5:Y:S08]  /*10a50*/  MUFU.TANH R192, R166 ;  /* 0x000000a600c07308 */ /* 0x000b700000002400 */
[----:B------:R-:W-:Y:S08]  /*10a60*/  MUFU.TANH R237, R237 ;  /* 0x000000ed00ed7308 */ /* 0x000ff00000002400 */
[----:B------:R-:W-:Y:S01]  /*10a70*/  MUFU.TANH R236, R236 ;  /* 0x000000ec00ec7308 */ /* 0x000fe20000002400 */
[----:B-1----:R-:W-:-:S02]  /*10a80*/  FMNMX.FTZ R176, R176, R23, !PT ;  /* 0x00000017b0b07209 */ /* 0x002fc40007810000 */
[----:B------:R-:W1:Y:S03]  /*10a90*/  LDC R23, c[0x0][0xa80] ;  /* 0x0002a000ff177b82 */ /* 0x000e660000000800 */
[C---:B--2---:R-:W-:Y:S01]  /*10aa0*/  FADD.FTZ R155, -R176.reuse, R221 ;  /* 0x000000ddb09b7221 */ /* 0x044fe20000010100 */
[----:B------:R-:W-:Y:S01]  /*10ab0*/  MOV R221, R180 ;  /* 0x000000b400dd7202 */ /* 0x000fe20000000f00 */
[----:B------:R-:W-:Y:S01]  /*10ac0*/  MUFU.TANH R187, R187 ;  /* 0x000000bb00bb7308 */ /* 0x000fe20000002400 */
[-C--:B-1----:R-:W-:Y:S01]  /*10ad0*/  FMUL.FTZ R180, R176, R23.reuse ;  /* 0x00000017b0b47220 */ /* 0x082fe20000410000 */
[----:B------:R-:W-:-:S03]  /*10ae0*/  FMUL.FTZ R155, R155, R23 ;  /* 0x000000179b9b7220 */ /* 0x000fc60000410000 */
[-CC-:B------:R-:W-:Y:S01]  /*10af0*/  FFMA.FTZ R154, R234, R23.reuse, -R180.reuse ;  /* 0x00000017ea9a7223 */ /* 0x180fe200000108b4 */
[-CC-:B----4-:R-:W-:Y:S01]  /*10b00*/  FFMA.FTZ R159, R152, R23.reuse, -R180.reuse ;  /* 0x00000017989f7223 */ /* 0x190fe200000108b4 */
[-CC-:B0-----:R-:W-:Y:S01]  /*10b10*/  FFMA.FTZ R158, R222, R23.reuse, -R180.reuse ;  /* 0x00000017de9e7223 */ /* 0x181fe200000108b4 */
[----:B------:R-:W-:Y:S01]  /*10b20*/  MUFU.EX2 R155, R155 ;  /* 0x0000009b009b7308 */ /* 0x000fe20000000800 */
[----:B---3--:R-:W-:Y:S02]  /*10b30*/  IMAD.MOV.U32 R222, RZ, RZ, R197 ;  /* 0x000000ffffde7224 */ /* 0x008fe400078e00c5 */
[----:B------:R-:W-:Y:S01]  /*10b40*/  FMUL.FTZ R197, R171, UR40 ;  /* 0x00000028abc57c20 */ /* 0x000fe20008410000 */
[-CC-:B------:R-:W-:Y:S01]  /*10b50*/  FFMA.FTZ R163, R153, R23.reuse, -R180.reuse ;  /* 0x0000001799a37223 */ /* 0x180fe200000108b4 */
[----:B------:R-:W-:Y:S01]  /*10b60*/  FMNMX.FTZ R171, R189, R220, !PT ;  /* 0x000000dcbdab7209 */ /* 0x000fe20007810000 */
[-CC-:B------:R-:W-:Y:S01]  /*10b70*/  FFMA.FTZ R233, R233, R23.reuse, -R180.reuse ;  /* 0x00000017e9e97223 */ /* 0x180fe200000108b4 */
[-CC-:B-----5:R-:W-:Y:S01]  /*10b80*/  FFMA.FTZ R166, R169, R23.reuse, -R180.reuse ;  /* 0x00000017a9a67223 */ /* 0x1a0fe200000108b4 */
[----:B------:R-:W-:Y:S01]  /*10b90*/  FFMA.FTZ R169, R235, R23, -R180 ;  /* 0x00000017eba97223 */ /* 0x000fe200000108b4 */
[----:B------:R-:W0:Y:S01]  /*10ba0*/  MUFU.EX2 R152, R154 ;  /* 0x0000009a00987308 */ /* 0x000e220000000800 */
[----:B------:R-:W-:Y:S01]  /*10bb0*/  IMAD.MOV.U32 R235, RZ, RZ, R221 ;  /* 0x000000ffffeb7224 */ /* 0x000fe200078e00dd */
[----:B------:R-:W-:Y:S01]  /*10bc0*/  FMNMX.FTZ R171, R222, R171, !PT ;  /* 0x000000abdeab7209 */ /* 0x000fe20007810000 */
[----:B------:R-:W-:-:S02]  /*10bd0*/  IMAD.MOV.U32 R221, RZ, RZ, R170 ;  /* 0x000000ffffdd7224 */ /* 0x000fc400078e00aa */
[-CC-:B------:R-:W-:Y:S01]  /*10be0*/  FFMA.FTZ R170, R185, R23.reuse, -R180.reuse ;  /* 0x00000017b9aa7223 */ /* 0x180fe200000108b4 */
[----:B------:R-:W-:Y:S01]  /*10bf0*/  MOV R185, R196 ;  /* 0x000000c400b97202 */ /* 0x000fe20000000f00 */
[-CC-:B------:R-:W-:Y:S01]  /*10c00*/  FFMA.FTZ R225, R225, R23.reuse, -R180.reuse ;  /* 0x00000017e1e17223 */ /* 0x180fe200000108b4 */
[----:B------:R-:W-:Y:S01]  /*10c10*/  FMUL.FTZ R196, R174, UR40 ;  /* 0x00000028aec47c20 */ /* 0x000fe20008410000 */
[----:B------:R-:W1:Y:S01]  /*10c20*/  MUFU.EX2 R233, R233 ;  /* 0x000000e900e97308 */ /* 0x000e620000000800 */
[-CC-:B------:R-:W-:Y:S01]  /*10c30*/  FFMA.FTZ R224, R224, R23.reuse, -R180.reuse ;  /* 0x00000017e0e07223 */ /* 0x180fe200000108b4 */
[-CC-:B------:R-:W-:Y:S01]  /*10c40*/  FFMA.FTZ R167, R164, R23.reuse, -R180.reuse ;  /* 0x00000017a4a77223 */ /* 0x180fe200000108b4 */
[-CC-:B------:R-:W-:Y:S01]  /*10c50*/  FFMA.FTZ R164, R168, R23.reuse, -R180.reuse ;  /* 0x00000017a8a47223 */ /* 0x180fe200000108b4 */
[----:B------:R-:W-:Y:S01]  /*10c60*/  FFMA.FTZ R168, R188, R23, -R180 ;  /* 0x00000017bca87223 */ /* 0x000fe200000108b4 */
[----:B------:R-:W-:Y:S01]  /*10c70*/  FMUL.FTZ R188, R175, UR40 ;  /* 0x00000028afbc7c20 */ /* 0x000fe20008410000 */
[----:B------:R-:W-:-:S02]  /*10c80*/  IMAD.MOV.U32 R234, RZ, RZ, R192 ;  /* 0x000000ffffea7224 */ /* 0x000fc400078e00c0 */
[-C--:B------:R-:W-:Y:S01]  /*10c90*/  FFMA.FTZ R162, R156, R23.reuse, -R180 ;  /* 0x000000179ca27223 */ /* 0x080fe200000108b4 */
[----:B------:R2:W3:Y:S01]  /*10ca0*/  MUFU.EX2 R154, R225 ;  /* 0x000000e1009a7308 */ /* 0x0004e20000000800 */
[----:B0-----:R-:W-:Y:S01]  /*10cb0*/  FFMA.FTZ R153, R155, R0, R152 ;  /* 0x000000009b997223 */ /* 0x001fe20000010098 */
[----:B------:R-:W-:Y:S01]  /*10cc0*/  FMUL.FTZ R0, R178, UR40 ;  /* 0x00000028b2007c20 */ /* 0x000fe20008410000 */
[----:B------:R-:W-:Y:S02]  /*10cd0*/  IMAD.MOV.U32 R178, RZ, RZ, R193 ;  /* 0x000000ffffb27224 */ /* 0x000fe400078e00c1 */
[----:B------:R-:W-:Y:S01]  /*10ce0*/  FMUL.FTZ R193, R179, UR40 ;  /* 0x00000028b3c17c20 */ /* 0x000fe20008410000 */
[----:B------:R-:W-:Y:S01]  /*10cf0*/  FMUL.FTZ R179, R195, UR40 ;  /* 0x00000028c3b37c20 */ /* 0x000fe20008410000 */
[-CC-:B------:R-:W-:Y:S01]  /*10d00*/  FFMA.FTZ R192, R223, R23.reuse, -R180.reuse ;  /* 0x00000017dfc07223 */ /* 0x180fe200000108b4 */
[--C-:B------:R-:W-:Y:S01]  /*10d10*/  FFMA.FTZ R157, R157, R23, -R180.reuse ;  /* 0x000000179d9d7223 */ /* 0x100fe200000108b4 */
[----:B------:R-:W-:Y:S01]  /*10d20*/  FMNMX.FTZ R174, R178, R171, !PT ;  /* 0x000000abb2ae7209 */ /* 0x000fe20007810000 */
[----:B------:R-:W0:Y:S01]  /*10d30*/  MUFU.EX2 R224, R224 ;  /* 0x000000e000e07308 */ /* 0x000e220000000800 */
[C---:B-1----:R-:W-:Y:S01]  /*10d40*/  FADD.FTZ R153, R233.reuse, R153 ;  /* 0x00000099e9997221 */ /* 0x042fe20000010000 */
[----:B------:R-:W-:Y:S01]  /*10d50*/  F2FP.F16.F32.PACK_AB R152, R233, R152 ;  /* 0x00000098e998723e */ /* 0x000fe200000000ff */
[----:B------:R-:W-:Y:S01]  /*10d60*/  FMUL.FTZ R233, R190, UR40 ;  /* 0x00000028bee97c20 */ /* 0x000fe20008410000 */
[----:B------:R-:W-:Y:S01]  /*10d70*/  FMNMX.FTZ R174, R185, R174, !PT ;  /* 0x000000aeb9ae7209 */ /* 0x000fe20007810000 */
[----:B--2---:R-:W-:Y:S01]  /*10d80*/  FMUL.FTZ R225, R194, UR40 ;  /* 0x00000028c2e17c20 */ /* 0x004fe20008410000 */
[-CC-:B------:R-:W-:Y:S01]  /*10d90*/  FFMA.FTZ R161, R161, R23.reuse, -R180.reuse ;  /* 0x00000017a1a17223 */ /* 0x180fe200000108b4 */
[-CC-:B------:R-:W-:Y:S01]  /*10da0*/  FFMA.FTZ R160, R160, R23.reuse, -R180.reuse ;  /* 0x00000017a0a07223 */ /* 0x180fe200000108b4 */
[----:B------:R-:W-:Y:S01]  /*10db0*/  FMNMX.FTZ R175, R221, R174, !PT ;  /* 0x000000aeddaf7209 */ /* 0x000fe20007810000 */
[----:B------:R-:W1:Y:S01]  /*10dc0*/  MUFU.TANH R197, R197 ;  /* 0x000000c500c57308 */ /* 0x000e620000002400 */
[----:B---3--:R-:W-:Y:S01]  /*10dd0*/  FADD.FTZ R153, R154, R153 ;  /* 0x000000999a997221 */ /* 0x008fe20000010000 */
[--C-:B------:R-:W-:Y:S01]  /*10de0*/  FFMA.FTZ R165, R165, R23, -R180.reuse ;  /* 0x00000017a5a57223 */ /* 0x100fe200000108b4 */
[----:B------:R-:W-:Y:S01]  /*10df0*/  FMNMX.FTZ R175, R235, R175, !PT ;  /* 0x000000afebaf7209 */ /* 0x000fe20007810000 */
[-CC-:B------:R-:W-:Y:S01]  /*10e00*/  FFMA.FTZ R184, R184, R23.reuse, -R180.reuse ;  /* 0x00000017b8b87223 */ /* 0x180fe200000108b4 */
[-CC-:B------:R-:W-:Y:S01]  /*10e10*/  FFMA.FTZ R181, R181, R23.reuse, -R180.reuse ;  /* 0x00000017b5b57223 */ /* 0x180fe200000108b4 */
[--C-:B------:R-:W-:Y:S01]  /*10e20*/  FFMA.FTZ R173, R173, R23, -R180.reuse ;  /* 0x00000017adad7223 */ /* 0x100fe200000108b4 */
[----:B------:R-:W-:Y:S01]  /*10e30*/  FMNMX.FTZ R175, R234, R175, !PT ;  /* 0x000000afeaaf7209 */ /* 0x000fe20007810000 */
[----:B------:R-:W2:Y:S01]  /*10e40*/  MUFU.TANH R196, R196 ;  /* 0x000000c400c47308 */ /* 0x000ea20000002400 */
[----:B0-----:R-:W-:Y:S01]  /*10e50*/  FADD.FTZ R156, R224, R153 ;  /* 0x00000099e09c7221 */ /* 0x001fe20000010000 */
[----:B------:R-:W-:Y:S01]  /*10e60*/  FMUL.FTZ R153, R182, UR40 ;  /* 0x00000028b6997c20 */ /* 0x000fe20008410000 */
[----:B------:R-:W-:Y:S01]  /*10e70*/  FMNMX.FTZ R175, R237, R175, !PT ;  /* 0x000000afedaf7209 */ /* 0x000fe20007810000 */
[----:B------:R-:W-:Y:S01]  /*10e80*/  FMUL.FTZ R182, R198, UR40 ;  /* 0x00000028c6b67c20 */ /* 0x000fe20008410000 */
[-CC-:B------:R-:W-:Y:S01]  /*10e90*/  FFMA.FTZ R172, R172, R23.reuse, -R180.reuse ;  /* 0x00000017acac7223 */ /* 0x180fe200000108b4 */
[----:B------:R-:W-:Y:S01]  /*10ea0*/  FFMA.FTZ R180, R177, R23, -R180 ;  /* 0x00000017b1b47223 */ /* 0x000fe200000108b4 */
[----:B------:R-:W-:Y:S01]  /*10eb0*/  FMNMX.FTZ R175, R236, R175, !PT ;  /* 0x000000afecaf7209 */ /* 0x000fe20007810000 */
[----:B------:R-:W0:Y:S01]  /*10ec0*/  MUFU.TANH R188, R188 ;  /* 0x000000bc00bc7308 */ /* 0x000e220000002400 */
[----:B------:R-:W-:-:S02]  /*10ed0*/  F2FP.F16.F32.PACK_AB R154, R224, R154 ;  /* 0x0000009ae09a723e */ /* 0x000fc400000000ff */
[----:B-1----:R-:W-:-:S05]  /*10ee0*/  FMNMX.FTZ R175, R197, R175, !PT ;  /* 0x000000afc5af7209 */ /* 0x002fca0007810000 */
[----:B------:R-:W1:Y:S01]  /*10ef0*/  MUFU.TANH R0, R0 ;  /* 0x0000000000007308 */ /* 0x000e620000002400 */
[----:B--2---:R-:W-:-:S07]  /*10f00*/  FMNMX.FTZ R175, R196, R175, !PT ;  /* 0x000000afc4af7209 */ /* 0x004fce0007810000 */
[----:B------:R-:W2:Y:S01]  /*10f10*/  MUFU.TANH R193, R193 ;  /* 0x000000c100c17308 */ /* 0x000ea20000002400 */
[----:B0-----:R-:W-:-:S07]  /*10f20*/  FMNMX.FTZ R175, R188, R175, !PT ;  /* 0x000000afbcaf7209 */ /* 0x001fce0007810000 */
[----:B------:R-:W0:Y:S01]  /*10f30*/  MUFU.TANH R153, R153 ;  /* 0x0000009900997308 */ /* 0x000e220000002400 */
[----:B-1----:R-:W-:-:S07]  /*10f40*/  FMNMX.FTZ R175, R0, R175, !PT ;  /* 0x000000af00af7209 */ /* 0x002fce0007810000 */
[----:B------:R1:W3:Y:S01]  /*10f50*/  MUFU.TANH R171, R183 ;  /* 0x000000b700ab7308 */ /* 0x0002e20000002400 */
[----:B--2---:R-:W-:-:S07]  /*10f60*/  FMNMX.FTZ R175, R193, R175, !PT ;  /* 0x000000afc1af7209 */ /* 0x004fce0007810000 */
[----:B------:R2:W4:Y:S01]  /*10f70*/  MUFU.TANH R174, R186 ;  /* 0x000000ba00ae7308 */ /* 0x0005220000002400 */
[----:B0-----:R-:W-:Y:S01]  /*10f80*/  FMNMX.FTZ R175, R153, R175, !PT ;  /* 0x000000af99af7209 */ /* 0x001fe20007810000 */
[----:B-1----:R-:W-:-:S06]  /*10f90*/  FMUL.FTZ R183, R199, UR40 ;  /* 0x00000028c7b77c20 */ /* 0x002fcc0008410000 */
[----:B------:R-:W0:Y:S01]  /*10fa0*/  MUFU.TANH R233, R233 ;  /* 0x000000e900e97308 */ /* 0x000e220000002400 */
[----:B--2---:R-:W-:Y:S02]  /*10fb0*/  IMAD.MOV.U32 R186, RZ, RZ, R189 ;  /* 0x000000ffffba7224 */ /* 0x004fe400078e00bd */
[----:B------:R-:W-:Y:S01]  /*10fc0*/  FMUL.FTZ R189, R191, UR40 ;  /* 0x00000028bfbd7c20 */ /* 0x000fe20008410000 */
[----:B---3--:R-:W-:-:S05]  /*10fd0*/  FMNMX.FTZ R175, R171, R175, !PT ;  /* 0x000000afabaf7209 */ /* 0x008fca0007810000 */
[----:B------:R-:W1:Y:S01]  /*10fe0*/  MUFU.TANH R189, R189 ;  /* 0x000000bd00bd7308 */ /* 0x000e620000002400 */
[----:B----4-:R-:W-:-:S04]  /*10ff0*/  FMNMX.FTZ R175, R174, R175, !PT ;  /* 0x000000afaeaf7209 */ /* 0x010fc80007810000 */
[----:B------:R-:W-:-:S03]  /*11000*/  FMNMX.FTZ R175, R187, R175, !PT ;  /* 0x000000afbbaf7209 */ /* 0x000fc60007810000 */
[----:B------:R-:W2:Y:S01]  /*11010*/  MUFU.TANH R225, R225 ;  /* 0x000000e100e17308 */ /* 0x000ea20000002400 */
[----:B0-----:R-:W-:-:S07]  /*11020*/  FMNMX.FTZ R175, R233, R175, !PT ;  /* 0x000000afe9af7209 */ /* 0x001fce0007810000 */
[----:B------:R-:W0:Y:S01]  /*11030*/  MUFU.TANH R179, R179 ;  /* 0x000000b300b37308 */ /* 0x000e220000002400 */
[----:B-1----:R-:W-:-:S07]  /*11040*/  FMNMX.FTZ R175, R189, R175, !PT ;  /* 0x000000afbdaf7209 */ /* 0x002fce0007810000 */
[----:B------:R-:W1:Y:S01]  /*11050*/  MUFU.TANH R182, R182 ;  /* 0x000000b600b67308 */ /* 0x000e620000002400 */
[----:B--2---:R-:W-:-:S07]  /*11060*/  FMNMX.FTZ R175, R225, R175, !PT ;  /* 0x000000afe1af7209 */ /* 0x004fce0007810000 */
[----:B------:R-:W2:Y:S01]  /*11070*/  MUFU.TANH R183, R183 ;  /* 0x000000b700b77308 */ /* 0x000ea20000002400 */
[----:B0-----:R-:W-:-:S04]  /*11080*/  FMNMX.FTZ R175, R179, R175, !PT ;  /* 0x000000afb3af7209 */ /* 0x001fc80007810000 */
[----:B-1----:R-:W-:-:S04]  /*11090*/  FMNMX.FTZ R175, R182, R175, !PT ;  /* 0x000000afb6af7209 */ /* 0x002fc80007810000 */
[----:B--2---:R-:W-:-:S05]  /*110a0*/  FMNMX.FTZ R175, R183, R175, !PT ;  /* 0x000000afb7af7209 */ /* 0x004fca0007810000 */
[----:B------:R-:W0:Y:S02]  /*110b0*/  SHFL.BFLY PT, R177, R175, 0x2, 0x1f ;  /* 0x0c401f00afb17f89 */ /* 0x000e2400000e0000 */
[----:B0-----:R-:W-:-:S05]  /*110c0*/  FMNMX.FTZ R177, R175, R177, !PT ;  /* 0x000000b1afb17209 */ /* 0x001fca0007810000 */
[----:B------:R-:W0:Y:S02]  /*110d0*/  SHFL.BFLY PT, R175, R177, 0x1, 0x1f ;  /* 0x0c201f00b1af7f89 */ /* 0x000e2400000e0000 */
[----:B0-----:R-:W-:-:S05]  /*110e0*/  FMNMX.FTZ R177, R177, R175, !PT ;  /* 0x000000afb1b17209 */ /* 0x001fca0007810000 */
[C---:B------:R-:W-:Y:S01]  /*110f0*/  FMUL.FTZ R223, R177.reuse, R23 ;  /* 0x00000017b1df7220 */ /* 0x040fe20000410000 */
[----:B------:R-:W-:-:S03]  /*11100*/  FADD.FTZ R224, -R177, R220 ;  /* 0x000000dcb1e07221 */ /* 0x000fc60000010100 */
[-CC-:B------:R-:W-:Y:S01]  /*11110*/  FFMA.FTZ R199, R234, R23.reuse, -R223.reuse ;  /* 0x00000017eac77223 */ /* 0x180fe200000108df */
[-CC-:B------:R-:W-:Y:S01]  /*11120*/  FFMA.FTZ R190, R171, R23.reuse, -R223.reuse ;  /* 0x00000017abbe7223 */ /* 0x180fe200000108df */
[----:B------:R-:W2:Y:S01]  /*11130*/  LDL R234, [R1+0x28] ;  /* 0x0000280001ea7983 */ /* 0x000ea20000100800 */
[-CC-:B------:R-:W-:Y:S01]  /*11140*/  FFMA.FTZ R171, R174, R23.reuse, -R223.reuse ;  /* 0x00000017aeab7223 */ /* 0x180fe200000108df */
[-C--:B------:R-:W-:Y:S01]  /*11150*/  FMUL.FTZ R224, R224, R23.reuse ;  /* 0x00000017e0e07220 */ /* 0x080fe20000410000 */
[-CC-:B------:R-:W-:Y:S01]  /*11160*/  FFMA.FTZ R175, R186, R23.reuse, -R223.reuse ;  /* 0x00000017baaf7223 */ /* 0x180fe200000108df */
[-CC-:B------:R-:W-:Y:S01]  /*11170*/  FFMA.FTZ R222, R222, R23.reuse, -R223.reuse ;  /* 0x00000017dede7223 */ /* 0x180fe200000108df */
[-CC-:B------:R-:W-:Y:S01]  /*11180*/  FFMA.FTZ R194, R153, R23.reuse, -R223.reuse ;  /* 0x0000001799c27223 */ /* 0x180fe200000108df */
[----:B------:R-:W-:Y:S01]  /*11190*/  FFMA.FTZ R178, R178, R23, -R223 ;  /* 0x00000017b2b27223 */ /* 0x000fe200000108df */
        /* <DEDUP_REMOVED lines=68> */
[----:B------:R-:W-:Y:S01]  /*115e0*/  IMAD.MOV.U32 R175, RZ, RZ, 0x40000040 ;  /* 0x40000040ffaf7424 */ /* 0x000fe200078e00ff */
[----:B------:R0:W3:Y:S01]  /*115f0*/  MUFU.EX2 R155, R178 ;  /* 0x000000b2009b7308 */ /* 0x0000e20000000800 */
[----:B------:R-:W-:Y:S01]  /*11600*/  FFMA.FTZ R185, R185, R23, -R223 ;  /* 0x00000017b9b97223 */ /* 0x000fe200000108df */
[C---:B-1----:R-:W-:Y:S01]  /*11610*/  FADD.FTZ R3, R222.reuse, R3 ;  /* 0x00000003de037221 */ /* 0x042fe20000010000 */
[----:B------:R-:W-:Y:S01]  /*11620*/  F2FP.F16.F32.PACK_AB R153, R222, R153 ;  /* 0x00000099de99723e */ /* 0x000fe200000000ff */
[-CC-:B------:R-:W-:Y:S01]  /*11630*/  FFMA.FTZ R221, R221, R23.reuse, -R223.reuse ;  /* 0x00000017dddd7223 */ /* 0x180fe200000108df */
[----:B------:R-:W-:Y:S01]  /*11640*/  R2UR UR7, R175 ;  /* 0x00000000af0772ca */ /* 0x000fe200000e0000 */
[----:B------:R-:W-:Y:S01]  /*11650*/  FFMA.FTZ R220, R235, R23, -R223 ;  /* 0x00000017ebdc7223 */ /* 0x000fe200000108df */
[----:B0-----:R-:W-:Y:S01]  /*11660*/  @!P1 VIADD R178, R211, 0x32440 ;  /* 0x00032440d3b29836 */ /* 0x001fe20000000000 */
[----:B------:R0:W1:Y:S04]  /*11670*/  MUFU.EX2 R175, R185 ;  /* 0x000000b900af7308 */ /* 0x0000680000000800 */
[----:B0-----:R-:W-:Y:S01]  /*11680*/  @!P1 PRMT R185, RZ, 0x654, R178 ;  /* 0x00000654ffb99816 */ /* 0x001fe200000000b2 */
        /* <DEDUP_REMOVED lines=64> */
[----:B--2---:R-:W-:-:S02]  /*11a90*/  IMAD R174, R2, 0xc00, R234 ;  /* 0x00000c0002ae7824 */ /* 0x004fc400078e02ea */
[----:B------:R-:W0:Y:S02]  /*11aa0*/  S2R R234, SR_TID.X ;  /* 0x0000000000ea7919 */ /* 0x000e240000002100 */
[----:B0-----:R-:W-:-:S04]  /*11ab0*/  SHF.R.U32.HI R222, RZ, 0x7, R234 ;  /* 0x00000007ffde7819 */ /* 0x001fc800000116ea */
[----:B------:R-:W-:-:S05]  /*11ac0*/  IADD3 R178, -R222, 0xb, RZ ;  /* 0x0000000bdeb27810 */ /* 0x000fca0007ffe1ff */
[----:B------:R2:W-:Y:S06]  /*11ad0*/  BAR.ARV R178, 0x100 ;  /* 0x000400b20000751d */ /* 0x0005ec0000002000 */
[----:B------:R0:W-:Y:S02]  /*11ae0*/  @!P1 SYNCS.ARRIVE.TRANS64.RED.A1T0 RZ, [R185+URZ], RZ ;  /* 0x000000ffb9ff99a7 */ /* 0x0001e4000810043f */
[----:B0-----:R-:W-:-:S05]  /*11af0*/  IADD3 R185, R222, 0x8, RZ ;  /* 0x00000008deb97810 */ /* 0x001fca0007ffe0ff */
[----:B------:R3:W-:Y:S01]  /*11b00*/  BAR.SYNC.DEFER_BLOCKING R185, 0x100 ;  /* 0x000400b90000751d */ /* 0x0007e20000010000 */
[----:B------:R-:W-:Y:S01]  /*11b10*/  R2UR UR6, R174 ;  /* 0x00000000ae0672ca */ /* 0x000fe200000e0000 */
[----:B---3--:R-:W-:Y:S01]  /*11b20*/  FADD.FTZ R185, R155, R3 ;  /* 0x000000039bb97221 */ /* 0x008fe20000010000 */
[----:B-1----:R-:W-:-:S04]  /*11b30*/  F2FP.F16.F32.PACK_AB R155, R175, R155 ;  /* 0x0000009baf9b723e */ /* 0x002fc800000000ff */
[----:B------:R-:W-:-:S07]  /*11b40*/  WARPGROUP.ARRIVE ;  /* 0x00000000000079c5 */ /* 0x000fce0000000000 */
[----:B------:R-:W-:Y:S01]  /*11b50*/  HGMMA.64x256x16.F32 R24, R152, gdesc[UR4].tnspB, R24, gsb0 ;  /* 0x43e0000498187df0 */ /* 0x000fe20008000818 */
[----:B------:R-:W0:Y:S01]  /*11b60*/  MUFU.EX2 R192, R192 ;  /* 0x000000c000c07308 */ /* 0x000e220000000800 */
[----:B------:R-:W-:-:S07]  /*11b70*/  FFMA.FTZ R186, R237, R23, -R223 ;  /* 0x00000017edba7223 */ /* 0x000fce00000108df */
[----:B------:R-:W1:Y:S08]  /*11b80*/  MUFU.EX2 R158, R158 ;  /* 0x0000009e009e7308 */ /* 0x000e700000000800 */
[----:B------:R-:W3:Y:S01]  /*11b90*/  MUFU.EX2 R157, R157 ;  /* 0x0000009d009d7308 */ /* 0x000ee20000000800 */
[----:B0-----:R-:W-:-:S07]  /*11ba0*/  FADD.FTZ R156, R192, R156 ;  /* 0x0000009cc09c7221 */ /* 0x001fce0000010000 */
[----:B------:R-:W0:Y:S08]  /*11bb0*/  MUFU.EX2 R159, R159 ;  /* 0x0000009f009f7308 */ /* 0x000e300000000800 */
[----:B------:R-:W-:Y:S08]  /*11bc0*/  MUFU.EX2 R3, R221 ;  /* 0x000000dd00037308 */ /* 0x000ff00000000800 */
[----:B------:R-:W-:Y:S01]  /*11bd0*/  MUFU.EX2 R186, R186 ;  /* 0x000000ba00ba7308 */ /* 0x000fe20000000800 */
[----:B------:R-:W-:-:S07]  /*11be0*/  FFMA.FTZ R197, R197, R23, -R223 ;  /* 0x00000017c5c57223 */ /* 0x000fce00000108df */
[----:B------:R-:W-:Y:S01]  /*11bf0*/  MUFU.EX2 R163, R163 ;  /* 0x000000a300a37308 */ /* 0x000fe20000000800 */
[-CC-:B------:R-:W-:Y:S01]  /*11c00*/  FFMA.FTZ R196, R196, R23.reuse, -R223.reuse ;  /* 0x00000017c4c47223 */ /* 0x180fe200000108df */
[-CC-:B------:R-:W-:Y:S01]  /*11c10*/  FFMA.FTZ R195, R188, R23.reuse, -R223.reuse ;  /* 0x00000017bcc37223 */ /* 0x180fe200000108df */
[----:B------:R-:W-:-:S05]  /*11c20*/  FFMA.FTZ R198, R236, R23, -R223 ;  /* 0x00000017ecc67223 */ /* 0x000fca00000108df */
[----:B------:R-:W-:Y:S08]  /*11c30*/  MUFU.EX2 R161, R161 ;  /* 0x000000a100a17308 */ /* 0x000ff00000000800 */
[----:B------:R-:W-:Y:S08]  /*11c40*/  MUFU.EX2 R162, R162 ;  /* 0x000000a200a27308 */ /* 0x000ff00000000800 */
[----:B------:R-:W-:Y:S01]  /*11c50*/  MUFU.EX2 R197, R197 ;  /* 0x000000c500c57308 */ /* 0x000fe20000000800 */
[----:B------:R-:W-:-:S07]  /*11c60*/  WARPGROUP.DEPBAR.LE gsb0, 0x0 ;  /* 0x00008000000079c5 */ /* 0x000fce0000010000 */
[----:B------:R-:W4:Y:S01]  /*11c70*/  MUFU.EX2 R154, R220 ;  /* 0x000000dc009a7308 */ /* 0x000f220000000800 */
[----:B------:R-:W-:-:S07]  /*11c80*/  VIADD R152, R174, 0x80 ;  /* 0x00000080ae987836 */ /* 0x000fce0000000000 */
[----:B------:R-:W5:Y:S01]  /*11c90*/  MUFU.EX2 R155, R199 ;  /* 0x000000c7009b7308 */ /* 0x000f620000000800 */
[----:B------:R-:W-:Y:S01]  /*11ca0*/  R2UR UR6, R152 ;  /* 0x00000000980672ca */ /* 0x000fe200000e0000 */
[----:B-1----:R-:W-:Y:S01]  /*11cb0*/  FADD.FTZ R152, R158, R156 ;  /* 0x0000009c9e987221 */ /* 0x002fe20000010000 */
[----:B------:R-:W-:-:S03]  /*11cc0*/  IMAD.MOV.U32 R153, RZ, RZ, 0x40000040 ;  /* 0x40000040ff997424 */ /* 0x000fc600078e00ff */
[----:B---3--:R-:W-:Y:S01]  /*11cd0*/  FADD.FTZ R152, R157, R152 ;  /* 0x000000989d987221 */ /* 0x008fe20000010000 */
[----:B------:R-:W-:Y:S02]  /*11ce0*/  F2FP.F16.F32.PACK_AB R156, R158, R192 ;  /* 0x000000c09e9c723e */ /* 0x000fe400000000ff */
[----:B------:R-:W-:Y:S01]  /*11cf0*/  R2UR UR7, R153 ;  /* 0x00000000990772ca */ /* 0x000fe200000e0000 */
[C---:B0-----:R-:W-:Y:S01]  /*11d00*/  FADD.FTZ R192, R159.reuse, R152 ;  /* 0x000000989fc07221 */ /* 0x041fe20000010000 */
[----:B------:R-:W-:Y:S02]  /*11d10*/  F2FP.F16.F32.PACK_AB R158, R159, R157 ;  /* 0x0000009d9f9e723e */ /* 0x000fe400000000ff */
[----:B----4-:R-:W-:Y:S02]  /*11d20*/  F2FP.F16.F32.PACK_AB R157, R154, R3 ;  /* 0x000000039a9d723e */ /* 0x010fe400000000ff */
[----:B-----5:R-:W-:-:S04]  /*11d30*/  F2FP.F16.F32.PACK_AB R159, R186, R155 ;  /* 0x0000009bba9f723e */ /* 0x020fc800000000ff */
[----:B------:R-:W-:-:S06]  /*11d40*/  WARPGROUP.ARRIVE ;  /* 0x00000000000079c5 */ /* 0x000fcc0000000000 */
[----:B------:R-:W-:Y:S01]  /*11d50*/  HGMMA.64x256x16.F32 R24, R156, gdesc[UR4].tnspB, R24, gsb0 ;  /* 0x43e000049c187df0 */ /* 0x000fe20008000818 */
[----:B------:R-:W-:Y:S01]  /*11d60*/  MUFU.EX2 R196, R196 ;  /* 0x000000c400c47308 */ /* 0x000fe20000000800 */
[----:B------:R-:W-:-:S07]  /*11d70*/  FADD.FTZ R192, R163, R192 ;  /* 0x000000c0a3c07221 */ /* 0x000fce0000010000 */
[----:B------:R-:W0:Y:S01]  /*11d80*/  MUFU.EX2 R195, R195 ;  /* 0x000000c300c37308 */ /* 0x000e220000000800 */
[----:B------:R-:W-:Y:S02]  /*11d90*/  VIADD R152, R174, 0x100 ;  /* 0x00000100ae987836 */ /* 0x000fe40000000000 */
[----:B------:R-:W-:-:S03]  /*11da0*/  IMAD.MOV.U32 R153, RZ, RZ, 0x40000040 ;  /* 0x40000040ff997424 */ /* 0x000fc600078e00ff */
[----:B------:R-:W-:Y:S02]  /*11db0*/  R2UR UR6, R152 ;  /* 0x00000000980672ca */ /* 0x000fe400000e0000 */
[----:B------:R-:W-:Y:S01]  /*11dc0*/  R2UR UR7, R153 ;  /* 0x00000000990772ca */ /* 0x000fe200000e0000 */
[----:B------:R-:W-:Y:S01]  /*11dd0*/  MUFU.EX2 R167, R167 ;  /* 0x000000a700a77308 */ /* 0x000fe20000000800 */
[-CC-:B------:R-:W-:Y:S01]  /*11de0*/  FFMA.FTZ R191, R0, R23.reuse, -R223.reuse ;  /* 0x0000001700bf7223 */ /* 0x180fe200000108df */
[----:B------:R-:W-:-:S06]  /*11df0*/  FFMA.FTZ R193, R193, R23, -R223 ;  /* 0x00000017c1c17223 */ /* 0x000fcc00000108df */
[----:B------:R-:W-:Y:S08]  /*11e00*/  MUFU.EX2 R165, R165 ;  /* 0x000000a500a57308 */ /* 0x000ff00000000800 */
[----:B------:R-:W-:Y:S08]  /*11e10*/  MUFU.EX2 R166, R166 ;  /* 0x000000a600a67308 */ /* 0x000ff00000000800 */
[----:B------:R-:W-:Y:S08]  /*11e20*/  MUFU.EX2 R191, R191 ;  /* 0x000000bf00bf7308 */ /* 0x000ff00000000800 */
[----:B------:R-:W-:Y:S08]  /*11e30*/  MUFU.EX2 R193, R193 ;  /* 0x000000c100c17308 */ /* 0x000ff00000000800 */
[----:B------:R-:W-:Y:S08]  /*11e40*/  MUFU.EX2 R194, R194 ;  /* 0x000000c200c27308 */ /* 0x000ff00000000800 */
[----:B------:R-:W-:Y:S01]  /*11e50*/  MUFU.EX2 R190, R190 ;  /* 0x000000be00be7308 */ /* 0x000fe20000000800 */
[----:B------:R-:W-:Y:S01]  /*11e60*/  IMAD.MOV.U32 R153, RZ, RZ, 0x40000040 ;  /* 0x40000040ff997424 */ /* 0x000fe200078e00ff */
[----:B------:R-:W-:Y:S01]  /*11e70*/  IADD3 R152, R174, 0x180, RZ ;  /* 0x00000180ae987810 */ /* 0x000fe20007ffe0ff */
[----:B------:R-:W-:-:S05]  /*11e80*/  WARPGROUP.DEPBAR.LE gsb0, 0x0 ;  /* 0x00008000000079c5 */ /* 0x000fca0000010000 */
[----:B------:R1:W3:Y:S08]  /*11e90*/  MUFU.EX2 R157, R160 ;  /* 0x000000a0009d7308 */ /* 0x0002f00000000800 */
[----:B------:R-:W4:Y:S01]  /*11ea0*/  MUFU.EX2 R156, R198 ;  /* 0x000000c6009c7308 */ /* 0x000f220000000800 */
[C---:B------:R-:W-:Y:S01]  /*11eb0*/  FADD.FTZ R158, R161.reuse, R192 ;  /* 0x000000c0a19e7221 */ /* 0x040fe20000010000 */
[----:B-1----:R-:W-:-:S02]  /*11ec0*/  F2FP.F16.F32.PACK_AB R160, R161, R163 ;  /* 0x000000a3a1a0723e */ /* 0x002fc400000000ff */
[----:B0-----:R-:W-:Y:S01]  /*11ed0*/  F2FP.F16.F32.PACK_AB R163, R195, R196 ;  /* 0x000000c4c3a3723e */ /* 0x001fe200000000ff */
[----:B---3--:R-:W-:-:S04]  /*11ee0*/  FADD.FTZ R158, R157, R158 ;  /* 0x0000009e9d9e7221 */ /* 0x008fc80000010000 */
[C---:B------:R-:W-:Y:S01]  /*11ef0*/  FADD.FTZ R158, R162.reuse, R158 ;  /* 0x0000009ea29e7221 */ /* 0x040fe20000010000 */
[----:B------:R-:W-:Y:S02]  /*11f00*/  F2FP.F16.F32.PACK_AB R162, R162, R157 ;  /* 0x0000009da2a2723e */ /* 0x000fe400000000ff */
[----:B----4-:R-:W-:-:S04]  /*11f10*/  F2FP.F16.F32.PACK_AB R161, R197, R156 ;  /* 0x0000009cc5a1723e */ /* 0x010fc800000000ff */
[----:B------:R-:W-:-:S06]  /*11f20*/  WARPGROUP.ARRIVE ;  /* 0x00000000000079c5 */ /* 0x000fcc0000000000 */
[----:B------:R-:W-:Y:S01]  /*11f30*/  HGMMA.64x256x16.F32 R24, R160, gdesc[UR4].tnspB, R24, gsb0 ;  /* 0x43e00004a0187df0 */ /* 0x000fe20008000818 */
[----:B------:R0:W1:Y:S01]  /*11f40*/  MUFU.EX2 R157, R164 ;  /* 0x000000a4009d7308 */ /* 0x0000620000000800 */
[----:B------:R-:W-:-:S04]  /*11f50*/  FADD.FTZ R158, R167, R158 ;  /* 0x0000009ea79e7221 */ /* 0x000fc80000010000 */
[----:B------:R-:W-:Y:S01]  /*11f60*/  FADD.FTZ R158, R165, R158 ;  /* 0x0000009ea59e7221 */ /* 0x000fe20000010000 */
[----:B------:R-:W-:Y:S02]  /*11f70*/  R2UR UR6, R152 ;  /* 0x00000000980672ca */ /* 0x000fe400000e0000 */
[----:B------:R-:W-:Y:S02]  /*11f80*/  R2UR UR7, R153 ;  /* 0x00000000990772ca */ /* 0x000fe400000e0000 */
[----:B0-----:R-:W-:Y:S02]  /*11f90*/  F2FP.F16.F32.PACK_AB R164, R165, R167 ;  /* 0x000000a7a5a4723e */ /* 0x001fe400000000ff */
[----:B------:R-:W-:Y:S01]  /*11fa0*/  F2FP.F16.F32.PACK_AB R165, R193, R191 ;  /* 0x000000bfc1a5723e */ /* 0x000fe200000000ff */
[----:B-1----:R-:W-:Y:S01]  /*11fb0*/  FADD.FTZ R158, R157, R158 ;  /* 0x0000009e9d9e7221 */ /* 0x002fe20000010000 */
[----:B------:R-:W-:-:S03]  /*11fc0*/  F2FP.F16.F32.PACK_AB R167, R190, R194 ;  /* 0x000000c2bea7723e */ /* 0x000fc600000000ff */
[C---:B------:R-:W-:Y:S01]  /*11fd0*/  FADD.FTZ R158, R166.reuse, R158 ;  /* 0x0000009ea69e7221 */ /* 0x040fe20000010000 */
[----:B------:R-:W-:Y:S01]  /*11fe0*/  F2FP.F16.F32.PACK_AB R166, R166, R157 ;  /* 0x0000009da6a6723e */ /* 0x000fe200000000ff */
[----:B------:R-:W0:Y:S01]  /*11ff0*/  MUFU.EX2 R184, R184 ;  /* 0x000000b800b87308 */ /* 0x000e220000000800 */
[-CC-:B------:R-:W-:Y:S01]  /*12000*/  FFMA.FTZ R187, R187, R23.reuse, -R223.reuse ;  /* 0x00000017bbbb7223 */ /* 0x180fe200000108df */
[-CC-:B------:R-:W-:Y:S01]  /*12010*/  FFMA.FTZ R188, R233, R23.reuse, -R223.reuse ;  /* 0x00000017e9bc7223 */ /* 0x180fe200000108df */
[----:B------:R-:W-:-:S05]  /*12020*/  FFMA.FTZ R189, R189, R23, -R223 ;  /* 0x00000017bdbd7223 */ /* 0x000fca00000108df */
[----:B------:R-:W1:Y:S01]  /*12030*/  MUFU.EX2 R169, R169 ;  /* 0x000000a900a97308 */ /* 0x000e620000000800 */
[----:B------:R-:W-:-:S07]  /*12040*/  IMAD.MOV.U32 R153, RZ, RZ, 0x40000040 ;  /* 0x40000040ff997424 */ /* 0x000fce00078e00ff */
[----:B------:R1:W-:Y:S01]  /*12050*/  MUFU.EX2 R159, R168 ;  /* 0x000000a8009f7308 */ /* 0x0003e20000000800 */
[----:B0-----:R-:W-:-:S07]  /*12060*/  FADD.FTZ R158, R184, R158 ;  /* 0x0000009eb89e7221 */ /* 0x001fce0000010000 */
[----:B------:R-:W-:Y:S08]  /*12070*/  MUFU.EX2 R170, R170 ;  /* 0x000000aa00aa7308 */ /* 0x000ff00000000800 */
[----:B------:R-:W-:Y:S08]  /*12080*/  MUFU.EX2 R157, R171 ;  /* 0x000000ab009d7308 */ /* 0x000ff00000000800 */
[----:B------:R-:W-:Y:S08]  /*12090*/  MUFU.EX2 R187, R187 ;  /* 0x000000bb00bb7308 */ /* 0x000ff00000000800 */
[----:B------:R-:W-:Y:S08]  /*120a0*/  MUFU.EX2 R188, R188 ;  /* 0x000000bc00bc7308 */ /* 0x000ff00000000800 */
[----:B------:R-:W0:Y:S01]  /*120b0*/  MUFU.EX2 R189, R189 ;  /* 0x000000bd00bd7308 */ /* 0x000e220000000800 */
[----:B------:R-:W-:Y:S01]  /*120c0*/  VIADD R152, R174, 0x200 ;  /* 0x00000200ae987836 */ /* 0x000fe20000000000 */
[----:B-1----:R-:W-:-:S02]  /*120d0*/  F2FP.F16.F32.PACK_AB R168, R169, R184 ;  /* 0x000000b8a9a8723e */ /* 0x002fc400000000ff */
[----:B0-----:R-:W-:Y:S01]  /*120e0*/  F2FP.F16.F32.PACK_AB R171, R189, R188 ;  /* 0x000000bcbdab723e */ /* 0x001fe200000000ff */
[----:B------:R-:W-:Y:S02]  /*120f0*/  WARPGROUP.DEPBAR.LE gsb0, 0x0 ;  /* 0x00008000000079c5 */ /* 0x000fe40000010000 */
[----:B------:R-:W-:-:S06]  /*12100*/  WARPGROUP.ARRIVE ;  /* 0x00000000000079c5 */ /* 0x000fcc0000000000 */
[----:B------:R-:W-:Y:S01]  /*12110*/  HGMMA.64x256x16.F32 R24, R164, gdesc[UR4].tnspB, R24, gsb0 ;  /* 0x43e00004a4187df0 */ /* 0x000fe20008000818 */
[----:B------:R-:W-:Y:S01]  /*12120*/  R2UR UR7, R153 ;  /* 0x00000000990772ca */ /* 0x000fe200000e0000 */
[----:B------:R-:W-:Y:S01]  /*12130*/  FADD.FTZ R153, R169, R158 ;  /* 0x0000009ea9997221 */ /* 0x000fe20000010000 */
[----:B------:R-:W-:-:S03]  /*12140*/  R2UR UR6, R152 ;  /* 0x00000000980672ca */ /* 0x000fc600000e0000 */
[----:B------:R-:W-:Y:S01]  /*12150*/  FADD.FTZ R153, R159, R153 ;  /* 0x000000999f997221 */ /* 0x000fe20000010000 */
[----:B------:R-:W-:-:S03]  /*12160*/  F2FP.F16.F32.PACK_AB R169, R187, R157 ;  /* 0x0000009dbba9723e */ /* 0x000fc600000000ff */
[C---:B------:R-:W-:Y:S01]  /*12170*/  FADD.FTZ R153, R170.reuse, R153 ;  /* 0x00000099aa997221 */ /* 0x040fe20000010000 */
[----:B------:R-:W-:Y:S01]  /*12180*/  F2FP.F16.F32.PACK_AB R170, R170, R159 ;  /* 0x0000009faaaa723e */ /* 0x000fe200000000ff */
[----:B------:R-:W0:Y:S01]  /*12190*/  MUFU.EX2 R181, R181 ;  /* 0x000000b500b57308 */ /* 0x000e220000000800 */
[-CC-:B------:R-:W-:Y:S01]  /*121a0*/  FFMA.FTZ R179, R179, R23.reuse, -R223.reuse ;  /* 0x00000017b3b37223 */ /* 0x180fe200000108df */
[-CC-:B------:R-:W-:Y:S01]  /*121b0*/  FFMA.FTZ R182, R182, R23.reuse, -R223.reuse ;  /* 0x00000017b6b67223 */ /* 0x180fe200000108df */
[-CC-:B------:R-:W-:Y:S01]  /*121c0*/  FFMA.FTZ R183, R183, R23.reuse, -R223.reuse ;  /* 0x00000017b7b77223 */ /* 0x180fe200000108df */
[----:B------:R-:W-:-:S04]  /*121d0*/  FFMA.FTZ R0, R225, R23, -R223 ;  /* 0x00000017e1007223 */ /* 0x000fc800000108df */
[----:B------:R-:W1:Y:S08]  /*121e0*/  MUFU.EX2 R173, R173 ;  /* 0x000000ad00ad7308 */ /* 0x000e700000000800 */
[----:B------:R-:W-:Y:S08]  /*121f0*/  MUFU.EX2 R159, R172 ;  /* 0x000000ac009f7308 */ /* 0x000ff00000000800 */
[----:B------:R-:W3:Y:S08]  /*12200*/  MUFU.EX2 R180, R180 ;  /* 0x000000b400b47308 */ /* 0x000ef00000000800 */
[----:B------:R0:W-:Y:S08]  /*12210*/  MUFU.EX2 R158, R0 ;  /* 0x00000000009e7308 */ /* 0x0001f00000000800 */
[----:B------:R-:W4:Y:S08]  /*12220*/  MUFU.EX2 R179, R179 ;  /* 0x000000b300b37308 */ /* 0x000f300000000800 */
[----:B------:R-:W-:Y:S08]  /*12230*/  MUFU.EX2 R182, R182 ;  /* 0x000000b600b67308 */ /* 0x000ff00000000800 */
[----:B------:R-:W5:Y:S01]  /*12240*/  MUFU.EX2 R183, R183 ;  /* 0x000000b700b77308 */ /* 0x000f620000000800 */
[----:B------:R-:W-:-:S02]  /*12250*/  VIADD R152, R174, 0x280 ;  /* 0x00000280ae987836 */ /* 0x000fc40000000000 */
[----:B0-----:R-:W-:Y:S01]  /*12260*/  FADD.FTZ R0, R181, R153 ;  /* 0x00000099b5007221 */ /* 0x001fe20000010000 */
[----:B------:R-:W-:Y:S01]  /*12270*/  MOV R153, 0x40000040 ;  /* 0x4000004000997802 */ /* 0x000fe20000000f00 */
[----:B------:R-:W-:Y:S01]  /*12280*/  FADD.FTZ R185, R175, R185 ;  /* 0x000000b9afb97221 */ /* 0x000fe20000010000 */
[C---:B-1----:R-:W-:Y:S01]  /*12290*/  F2FP.F16.F32.PACK_AB R172, R173.reuse, R181 ;  /* 0x000000b5adac723e */ /* 0x042fe200000000ff */
[----:B------:R-:W-:Y:S01]  /*122a0*/  FADD.FTZ R0, R173, R0 ;  /* 0x00000000ad007221 */ /* 0x000fe20000010000 */
[----:B---3--:R-:W-:Y:S02]  /*122b0*/  F2FP.F16.F32.PACK_AB R174, R180, R159 ;  /* 0x0000009fb4ae723e */ /* 0x008fe400000000ff */
[----:B----4-:R-:W-:Y:S02]  /*122c0*/  F2FP.F16.F32.PACK_AB R173, R179, R158 ;  /* 0x0000009eb3ad723e */ /* 0x010fe400000000ff */
[----:B-----5:R-:W-:Y:S01]  /*122d0*/  F2FP.F16.F32.PACK_AB R175, R183, R182 ;  /* 0x000000b6b7af723e */ /* 0x020fe200000000ff */
[----:B------:R-:W-:-:S02]  /*122e0*/  WARPGROUP.DEPBAR.LE gsb0, 0x0 ;  /* 0x00008000000079c5 */ /* 0x000fc40000010000 */
[----:B------:R-:W-:-:S06]  /*122f0*/  WARPGROUP.ARRIVE ;  /* 0x00000000000079c5 */ /* 0x000fcc0000000000 */
[----:B------:R-:W-:Y:S01]  /*12300*/  HGMMA.64x256x16.F32 R24, R168, gdesc[UR4].tnspB, R24, gsb0 ;  /* 0x43e00004a8187df0 */ /* 0x000fe20008000818 */
[----:B------:R-:W-:Y:S02]  /*12310*/  R2UR UR6, R152 ;  /* 0x00000000980672ca */ /* 0x000fe400000e0000 */
[----:B------:R-:W-:Y:S01]  /*12320*/  R2UR UR7, R153 ;  /* 0x00000000990772ca */ /* 0x000fe200000e0000 */
        /* <DEDUP_REMOVED lines=15> */
[----:B------:R-:W-:-:S03]  /*12420*/  ISETP.GT.AND P2, PT, R210, RZ, PT ;  /* 0x000000ffd200720c */ /* 0x000fc60003f44270 */
[----:B------:R-:W-:Y:S01]  /*12430*/  FADD.FTZ R189, R189, R188 ;  /* 0x000000bcbdbd7221 */ /* 0x000fe20000010000 */
[----:B------:R-:W-:-:S03]  /*12440*/  @!P1 VIADD R211, R211, 0x32460 ;  /* 0x00032460d3d39836 */ /* 0x000fc60000000000 */
[----:B------:R-:W-:Y:S02]  /*12450*/  FADD.FTZ R158, R158, R189 ;  /* 0x000000bd9e9e7221 */ /* 0x000fe40000010000 */
[----:B------:R-:W-:Y:S02]  /*12460*/  @!P1 PRMT R211, RZ, 0x654, R211 ;  /* 0x00000654ffd39816 */ /* 0x000fe400000000d3 */
[----:B------:R-:W-:Y:S01]  /*12470*/  FADD.FTZ R179, R179, R158 ;  /* 0x0000009eb3b37221 */ /* 0x000fe20000010000 */
[----:B------:R-:W-:-:S03]  /*12480*/  FADD.FTZ R0, R159, R0 ;  /* 0x000000009f007221 */ /* 0x000fc60000010000 */
[----:B------:R-:W-:Y:S01]  /*12490*/  FADD.FTZ R182, R182, R179 ;  /* 0x000000b3b6b67221 */ /* 0x000fe20000010000 */
[----:B------:R-:W-:Y:S01]  /*124a0*/  FADD.FTZ R0, R180, R0 ;  /* 0x00000000b4007221 */ /* 0x000fe20000010000 */
[----:B------:R-:W-:Y:S02]  /*124b0*/  VIADD R210, R210, 0xffffffff ;  /* 0xffffffffd2d27836 */ /* 0x000fe40000000000 */
[----:B------:R-:W-:Y:S01]  /*124c0*/  FADD.FTZ R3, R183, R182 ;  /* 0x000000b6b7037221 */ /* 0x000fe20000010000 */
[----:B------:R-:W-:Y:S02]  /*124d0*/  IMAD.MOV.U32 R220, RZ, RZ, R177 ;  /* 0x000000ffffdc7224 */ /* 0x000fe400078e00b1 */
[----:B------:R-:W-:Y:S01]  /*124e0*/  IMAD.MOV.U32 R221, RZ, RZ, R176 ;  /* 0x000000ffffdd7224 */ /* 0x000fe200078e00b0 */
[----:B------:R-:W-:Y:S02]  /*124f0*/  WARPGROUP.DEPBAR.LE gsb0, 0x0 ;  /* 0x00008000000079c5 */ /* 0x000fe40000010000 */
[----:B------:R-:W-:-:S06]  /*12500*/  WARPGROUP.ARRIVE ;  /* 0x00000000000079c5 */ /* 0x000fcc0000000000 */
[----:B------:R-:W-:Y:S03]  /*12510*/  HGMMA.64x256x16.F32 R24, R172, gdesc[UR4].tnspB, R24, gsb0 ;  /* 0x43e00004ac187df0 */ /* 0x000fe60008000818 */
[----:B------:R-:W-:Y:S02]  /*12520*/  WARPGROUP.DEPBAR.LE gsb0, 0x0 ;  /* 0x00008000000079c5 */ /* 0x000fe40000010000 */
[----:B------:R2:W-:Y:S01]  /*12530*/  @!P1 SYNCS.ARRIVE.TRANS64.RED.A1T0 RZ, [R211+URZ], RZ ;  /* 0x000000ffd3ff99a7 */ /* 0x0005e2000810043f */
[----:B------:R-:W-:Y:S05]  /*12540*/  @P2 BRA `(.L_x_4471) ;  /* 0xffffffd0007c2947 */ /* 0x000fea000383ffff */
.L_x_4461:
[----:B------:R-:W3:Y:S01]  /*12550*/  LDL.LU R172, [R1+0x60] ;  /* 0x0000600001ac7983 */ /* 0x000ee20000300800 */
[----:B------:R-:W-:Y:S05]  /*12560*/  WARPSYNC.ALL ;  /* 0x0000000000007948 */ /* 0x000fea0003800000 */
[----:B------:R-:W1:Y:S01]  /*12570*/  SHFL.BFLY PT, R5, R0, 0x2, 0x1f ;  /* 0x0c401f0000057f89 */ /* 0x000e6200000e0000 */
[----:B------:R-:W-:Y:S01]  /*12580*/  MOV R8, RZ ;  /* 0x000000ff00087202 */ /* 0x000fe20000000f00 */
[----:B------:R-:W-:Y:S01]  /*12590*/  VIADD R2, R2, 0x1 ;  /* 0x0000000102027836 */ /* 0x000fe20000000000 */
[----:B------:R4:W-:Y:S08]  /*125a0*/  BAR.ARV R178, 0x100 ;  /* 0x000400b20000751d */ /* 0x0009f00000002000 */
[----:B------:R-:W-:Y:S06]  /*125b0*/  BAR.ARV 0x8, 0x120 ;  /* 0x0204800000007b1d */ /* 0x000fec0000002000 */
[----:B------:R-:W-:Y:S01]  /*125c0*/  ISETP.NE.AND P0, PT, R2, 0x2, PT ;  /* 0x000000020200780c */ /* 0x000fe20003f05270 */
[----:B------:R-:W5:Y:S01]  /*125d0*/  SHFL.BFLY PT, R6, R3, 0x2, 0x1f ;  /* 0x0c401f0003067f89 */ /* 0x000f6200000e0000 */
[----:B------:R-:W-:-:S02]  /*125e0*/  PLOP3.LUT P1, PT, PT, PT, PT, 0x8, 0x0 ;  /* 0x000000000000781c */ /* 0x000fc40003f2e170 */
[----:B------:R-:W-:Y:S01]  /*125f0*/  SEL R2, R2, RZ, P0 ;  /* 0x000000ff02027207 */ /* 0x000fe20000000000 */
[----:B-1----:R-:W-:Y:S01]  /*12600*/  FADD.FTZ R4, R5, R0 ;  /* 0x0000000005047221 */ /* 0x002fe20000010000 */
[----:B------:R-:W-:-:S04]  /*12610*/  IMAD.MOV.U32 R0, RZ, RZ, RZ ;  /* 0x000000ffff007224 */ /* 0x000fc800078e00ff */
[----:B------:R-:W1:Y:S01]  /*12620*/  SHFL.BFLY PT, R5, R4, 0x1, 0x1f ;  /* 0x0c201f0004057f89 */ /* 0x000e6200000e0000 */
[----:B-----5:R-:W-:Y:S01]  /*12630*/  FADD.FTZ R7, R6, R3 ;  /* 0x0000000306077221 */ /* 0x020fe20000010000 */
[----:B------:R-:W-:-:S04]  /*12640*/  IMAD.MOV.U32 R3, RZ, RZ, -0x800000 ;  /* 0xff800000ff037424 */ /* 0x000fc800078e00ff */
[----:B------:R-:W5:Y:S01]  /*12650*/  SHFL.BFLY PT, R6, R7, 0x1, 0x1f ;  /* 0x0c201f0007067f89 */ /* 0x000f6200000e0000 */
[----:B-1----:R-:W-:Y:S01]  /*12660*/  FADD.FTZ R5, R4, R5 ;  /* 0x0000000504057221 */ /* 0x002fe20000010000 */
[----:B------:R-:W-:-:S04]  /*12670*/  SEL R4, RZ, 0x1, P0 ;  /* 0x00000001ff047807 */ /* 0x000fc80000000000 */
[----:B------:R-:W-:Y:S02]  /*12680*/  FSETP.NE.FTZ.AND P2, PT, R5, RZ, PT ;  /* 0x000000ff0500720b */ /* 0x000fe40003f55000 */
[----:B------:R-:W-:Y:S01]  /*12690*/  LOP3.LUT R19, R19, R4, RZ, 0x3c, !PT ;  /* 0x0000000413137212 */ /* 0x000fe200078e3cff */
[----:B------:R-:W-:-:S10]  /*126a0*/  IMAD.MOV.U32 R4, RZ, RZ, -0x800000 ;  /* 0xff800000ff047424 */ /* 0x000fd400078e00ff */
[----:B------:R-:W1:Y:S01]  /*126b0*/  @P2 MUFU.RCP R8, R5 ;  /* 0x0000000500082308 */ /* 0x000e620000001000 */
[----:B-----5:R-:W-:Y:S01]  /*126c0*/  FADD.FTZ R6, R7, R6 ;  /* 0x0000000607067221 */ /* 0x020fe20000010000 */
[----:B------:R-:W-:-:S04]  /*126d0*/  @P2 FMUL.FTZ R7, R23, 0.69314718246459960938 ;  /* 0x3f31721817072820 */ /* 0x000fc80000410000 */
[----:B------:R-:W-:Y:S01]  /*126e0*/  FSETP.NE.FTZ.AND P3, PT, R6, RZ, PT ;  /* 0x000000ff0600720b */ /* 0x000fe20003f75000 */
[-C--:B-1----:R-:W-:Y:S01]  /*126f0*/  FMUL.FTZ R24, R24, R8.reuse ;  /* 0x0000000818187220 */ /* 0x082fe20000410000 */
[-C--:B------:R-:W-:Y:S01]  /*12700*/  FMUL.FTZ R25, R25, R8.reuse ;  /* 0x0000000819197220 */ /* 0x080fe20000410000 */
[----:B------:R-:W-:-:S10]  /*12710*/  FMUL.FTZ R28, R28, R8 ;  /* 0x000000081c1c7220 */ /* 0x000fd40000410000 */
[----:B------:R-:W1:Y:S01]  /*12720*/  @P3 MUFU.RCP R0, R6 ;  /* 0x0000000600003308 */ /* 0x000e620000001000 */
        /* <DEDUP_REMOVED lines=61> */
[----:B------:R-:W5:Y:S01]  /*12b00*/  @P3 MUFU.LG2 R6, R6 ;  /* 0x0000000600063308 */ /* 0x000f620000000c00 */
[----:B------:R-:W-:Y:S01]  /*12b10*/  @P3 FMUL.FTZ R9, R23, 0.69314718246459960938 ;  /* 0x3f31721817093820 */ /* 0x000fe20000410000 */
[-C--:B-1----:R-:W-:Y:S01]  /*12b20*/  FMUL.FTZ R160, R27, R0.reuse ;  /* 0x000000001ba07220 */ /* 0x082fe20000410000 */
[-C--:B------:R-:W-:Y:S01]  /*12b30*/  FMUL.FTZ R158, R35, R0.reuse ;  /* 0x00000000239e7220 */ /* 0x080fe20000410000 */
[-C--:B------:R-:W-:Y:S01]  /*12b40*/  FMUL.FTZ R156, R43, R0.reuse ;  /* 0x000000002b9c7220 */ /* 0x080fe20000410000 */
[-C--:B0-----:R-:W-:Y:S01]  /*12b50*/  FMUL.FTZ R154, R51, R0.reuse ;  /* 0x00000000339a7220 */ /* 0x081fe20000410000 */
[-C--:B------:R-:W-:Y:S01]  /*12b60*/  FMUL.FTZ R152, R59, R0.reuse ;  /* 0x000000003b987220 */ /* 0x080fe20000410000 */
[-C--:B------:R-:W-:Y:S01]  /*12b70*/  FMUL.FTZ R116, R67, R0.reuse ;  /* 0x0000000043747220 */ /* 0x080fe20000410000 */
[----:B------:R0:W1:Y:S01]  /*12b80*/  @P2 MUFU.LG2 R8, R5 ;  /* 0x0000000500082308 */ /* 0x0000620000000c00 */
        /* <DEDUP_REMOVED lines=8> */
[----:B-----5:R-:W-:Y:S01]  /*12c10*/  @P3 FMUL.FTZ R6, R6, 0.69314718246459960938 ;  /* 0x3f31721806063820 */ /* 0x020fe20000410000 */
[-C--:B0-----:R-:W-:Y:S01]  /*12c20*/  FMUL.FTZ R5, R75, R0.reuse ;  /* 0x000000004b057220 */ /* 0x081fe20000410000 */
        /* <DEDUP_REMOVED lines=51> */
[----:B------:R-:W-:Y:S01]  /*12f60*/  @P3 FFMA.FTZ R3, R9, R177, R6 ;  /* 0x000000b109033223 */ /* 0x000fe20000010006 */
[----:B---3--:R-:W-:-:S05]  /*12f70*/  IADD3 R172, R172, 0x1, RZ ;  /* 0x00000001acac7810 */ /* 0x008fca0007ffe0ff */
[----:B------:R4:W-:Y:S02]  /*12f80*/  STL [R1+0x60], R172 ;  /* 0x000060ac01007387 */ /* 0x0009e40000100800 */
.L_x_4393:
[----:B------:R-:W-:Y:S05]  /*12f90*/  WARPSYNC.ALL ;  /* 0x0000000000007948 */ /* 0x000fea0003800000 */
[----:B------:R-:W1:Y:S08]  /*12fa0*/  S2UR UR5, SR_CgaCtaId ;  /* 0x00000000000579c3 */ /* 0x000e700000008800 */
[----:B------:R-:W-:Y:S06]  /*12fb0*/  BAR.SYNC.DEFER_BLOCKING 0x5, 0x120 ;  /* 0x0144800000007b1d */ /* 0x000fec0000010000 */
[----:B------:R-:W-:Y:S01]  /*12fc0*/  UMOV UR4, 0x400 ;  /* 0x0000040000047882 */ /* 0x000fe20000000000 */
[----:B------:R-:W-:Y:S01]  /*12fd0*/  BSSY B0, `(.L_x_4472) ;  /* 0x00002af000007945 */ /* 0x000fe20003800000 */
[----:B-1----:R-:W-:-:S06]  /*12fe0*/  ULEA UR4, UR5, UR4, 0x18 ;  /* 0x0000000405047291 */ /* 0x002fcc000f8ec03f */
[----:B------:R-:W-:-:S05]  /*12ff0*/  IMAD.U32 R17, RZ, RZ, UR4 ;  /* 0x00000004ff117e24 */ /* 0x000fca000f8e00ff */
[----:B0-----:R-:W0:Y:S04]  /*13000*/  LDS.128 R8, [R17+0x324d0] ;  /* 0x0324d00011087984 */ /* 0x001e280000000c00 */
[----:B0-----:R0:W-:Y:S04]  /*13010*/  STL.64 [R1+0x10], R8 ;  /* 0x0000100801007387 */ /* 0x0011e80000100a00 */
[----:B------:R0:W-:Y:S01]  /*13020*/  STL.64 [R1+0x18], R10 ;  /* 0x0000180a01007387 */ /* 0x0001e20000100a00 */
[----:B------:R-:W-:Y:S06]  /*13030*/  BAR.ARV 0x4, 0x120 ;  /* 0x0104800000007b1d */ /* 0x000fec0000002000 */
[----:B------:R-:W-:Y:S05]  /*13040*/  @P1 BRA `(.L_x_4473) ;  /* 0x0000001c00981947 */ /* 0x000fea0003800000 */
[----:B0-----:R-:W3:Y:S04]  /*13050*/  LDL R9, [R1+0x74] ;  /* 0x0000740001097983 */ /* 0x001ee80000100800 */
[----:B------:R-:W3:Y:S04]  /*13060*/  LDL.64 R188, [R1+0x40] ;  /* 0x0000400001bc7983 */ /* 0x000ee80000100a00 */
[----:B--2-4-:R-:W2:Y:S04]  /*13070*/  LDL.LU R178, [R1+0x54] ;  /* 0x0000540001b27983 */ /* 0x014ea80000300800 */
[----:B------:R-:W4:Y:S01]  /*13080*/  LDL.LU R176, [R1+0x58] ;  /* 0x0000580001b07983 */ /* 0x000f220000300800 */
[----:B------:R-:W0:Y:S01]  /*13090*/  S2R R8, SR_SWINHI ;  /* 0x0000000000087919 */ /* 0x000e220000002f00 */
[----:B------:R-:W-:Y:S05]  /*130a0*/  WARPSYNC.ALL ;  /* 0x0000000000007948 */ /* 0x000fea0003800000 */
[----:B------:R-:W-:Y:S01]  /*130b0*/  F2FP.F16.F32.PACK_AB R24, R25, R24 ;  /* 0x000000181918723e */ /* 0x000fe200000000ff */
[----:B------:R-:W-:Y:S01]  /*130c0*/  ULDC.64 UR4, c[0x0][0xcd8] ;  /* 0x0003360000047ab9 */ /* 0x000fe20000000a00 */
[----:B------:R-:W-:Y:S01]  /*130d0*/  F2FP.F16.F32.PACK_AB R32, R33, R32 ;  /* 0x000000202120723e */ /* 0x000fe200000000ff */
[----:B------:R1:W4:Y:S01]  /*130e0*/  LDL.64 R186, [R1+0x40] ;  /* 0x0000400001ba7983 */ /* 0x0003220000100a00 */
[----:B------:R-:W-:-:S02]  /*130f0*/  F2FP.F16.F32.PACK_AB R27, R159, R27 ;  /* 0x0000001b9f1b723e */ /* 0x000fc400000000ff */
[----:B------:R-:W-:Y:S01]  /*13100*/  F2FP.F16.F32.PACK_AB R40, R41, R40 ;  /* 0x000000282928723e */ /* 0x000fe200000000ff */
[----:B------:R-:W4:Y:S01]  /*13110*/  LDL R174, [R1+0x24] ;  /* 0x0000240001ae7983 */ /* 0x000f220000100800 */
[----:B------:R-:W-:Y:S02]  /*13120*/  MOV R6, R17 ;  /* 0x0000001100067202 */ /* 0x000fe40000000f00 */
[----:B0-----:R-:W-:Y:S02]  /*13130*/  MOV R7, R8 ;  /* 0x0000000800077202 */ /* 0x001fe40000000f00 */
        /* <DEDUP_REMOVED lines=52> */
[----:B------:R-:W-:Y:S02]  /*13480*/  IMAD.MOV.U32 R23, RZ, RZ, RZ ;  /* 0x000000ffff177224 */ /* 0x000fe400078e00ff */
[----:B---3--:R-:W-:-:S03]  /*13490*/  IMAD.WIDE R110, R9, 0x2, R6 ;  /* 0x00000002096e7825 */ /* 0x008fc600078e0206 */
[C---:B------:R-:W-:Y:S02]  /*134a0*/  IADD3 R175, P2, R110.reuse, 0x40, RZ ;  /* 0x000000406eaf7810 */ /* 0x040fe40007f5e0ff */
[C---:B------:R-:W-:Y:S02]  /*134b0*/  IADD3 R173, P1, R110.reuse, 0x20, RZ ;  /* 0x000000206ead7810 */ /* 0x040fe40007f3e0ff */
[C---:B------:R-:W-:Y:S02]  /*134c0*/  IADD3 R177, P3, R110.reuse, 0x60, RZ ;  /* 0x000000606eb17810 */ /* 0x040fe40007f7e0ff */
[----:B------:R-:W-:Y:S02]  /*134d0*/  LOP3.LUT R14, R175, 0x380, RZ, 0xc0, !PT ;  /* 0x00000380af0e7812 */ /* 0x000fe400078ec0ff */
[----:B------:R-:W-:Y:S02]  /*134e0*/  LOP3.LUT R12, R173, 0x380, RZ, 0xc0, !PT ;  /* 0x00000380ad0c7812 */ /* 0x000fe400078ec0ff */
[----:B------:R-:W-:-:S02]  /*134f0*/  IADD3 R179, P4, R110, 0x4000, RZ ;  /* 0x000040006eb37810 */ /* 0x000fc40007f9e0ff */
[----:B------:R-:W-:Y:S01]  /*13500*/  LOP3.LUT R20, R177, 0x380, RZ, 0xc0, !PT ;  /* 0x00000380b1147812 */ /* 0x000fe200078ec0ff */
[--C-:B------:R-:W-:Y:S01]  /*13510*/  IMAD.X R21, RZ, RZ, R111.reuse, P3 ;  /* 0x000000ffff157224 */ /* 0x100fe200018e066f */
[----:B------:R-:W-:Y:S01]  /*13520*/  SHF.R.U64 R14, R14, 0x3, RZ ;  /* 0x000000030e0e7819 */ /* 0x000fe200000012ff */
[--C-:B------:R-:W-:Y:S01]  /*13530*/  IMAD.X R15, RZ, RZ, R111.reuse, P2 ;  /* 0x000000ffff0f7224 */ /* 0x100fe200010e066f */
[----:B------:R-:W-:Y:S02]  /*13540*/  IADD3 R70, P3, R110, 0x8020, RZ ;  /* 0x000080206e467810 */ /* 0x000fe40007f7e0ff */
[----:B------:R-:W-:Y:S01]  /*13550*/  SHF.R.U64 R12, R12, 0x3, RZ ;  /* 0x000000030c0c7819 */ /* 0x000fe200000012ff */
[----:B------:R-:W-:Y:S01]  /*13560*/  IMAD.X R13, RZ, RZ, R111, P1 ;  /* 0x000000ffff0d7224 */ /* 0x000fe200008e066f */
[----:B------:R-:W-:Y:S02]  /*13570*/  IADD3 R62, P2, R110, 0x8000, RZ ;  /* 0x000080006e3e7810 */ /* 0x000fe40007f5e0ff */
[----:B-----5:R-:W-:-:S02]  /*13580*/  IADD3.X R31, RZ, R111, RZ, P4, !PT ;  /* 0x0000006fff1f7210 */ /* 0x020fc400027fe4ff */
[----:B------:R-:W-:Y:S02]  /*13590*/  SHF.R.U64 R20, R20, 0x3, RZ ;  /* 0x0000000314147819 */ /* 0x000fe400000012ff */
[C---:B------:R-:W-:Y:S02]  /*135a0*/  IADD3 R181, P5, R110.reuse, 0x4020, RZ ;  /* 0x000040206eb57810 */ /* 0x040fe40007fbe0ff */
[C---:B------:R-:W-:Y:S02]  /*135b0*/  IADD3 R94, P4, R110.reuse, 0x8040, RZ ;  /* 0x000080406e5e7810 */ /* 0x040fe40007f9e0ff */
[----:B------:R-:W-:Y:S02]  /*135c0*/  IADD3 R185, P1, R110, 0x4060, RZ ;  /* 0x000040606eb97810 */ /* 0x000fe40007f3e0ff */
[----:B------:R-:W-:Y:S02]  /*135d0*/  LOP3.LUT R14, R14, R175, RZ, 0x3c, !PT ;  /* 0x000000af0e0e7212 */ /* 0x000fe400078e3cff */
[----:B------:R-:W-:-:S02]  /*135e0*/  LOP3.LUT R30, R179, 0x380, RZ, 0xc0, !PT ;  /* 0x00000380b31e7812 */ /* 0x000fc400078ec0ff */
[C---:B------:R-:W-:Y:S02]  /*135f0*/  LOP3.LUT R11, R110.reuse, 0x380, RZ, 0xc0, !PT ;  /* 0x000003806e0b7812 */ /* 0x040fe400078ec0ff */
[----:B------:R-:W-:Y:S02]  /*13600*/  IADD3 R183, P0, R110, 0x4040, RZ ;  /* 0x000040406eb77810 */ /* 0x000fe40007f1e0ff */
[----:B------:R-:W-:Y:S02]  /*13610*/  LOP3.LUT R12, R12, R173, RZ, 0x3c, !PT ;  /* 0x000000ad0c0c7212 */ /* 0x000fe400078e3cff */
[----:B------:R-:W-:Y:S02]  /*13620*/  LOP3.LUT R175, R70, 0x380, RZ, 0xc0, !PT ;  /* 0x0000038046af7812 */ /* 0x000fe400078ec0ff */
[----:B------:R-:W-:Y:S02]  /*13630*/  LOP3.LUT R20, R20, R177, RZ, 0x3c, !PT ;  /* 0x000000b114147212 */ /* 0x000fe400078e3cff */
[----:B------:R-:W-:Y:S01]  /*13640*/  LOP3.LUT R173, R62, 0x380, RZ, 0xc0, !PT ;  /* 0x000003803ead7812 */ /* 0x000fe200078ec0ff */
[--C-:B------:R-:W-:Y:S01]  /*13650*/  IMAD.X R39, RZ, RZ, R111.reuse, P5 ;  /* 0x000000ffff277224 */ /* 0x100fe200028e066f */
[----:B------:R-:W-:Y:S01]  /*13660*/  LOP3.LUT R177, R94, 0x380, RZ, 0xc0, !PT ;  /* 0x000003805eb17812 */ /* 0x000fe200078ec0ff */
[--C-:B------:R-:W-:Y:S01]  /*13670*/  IMAD.X R55, RZ, RZ, R111.reuse, P1 ;  /* 0x000000ffff377224 */ /* 0x100fe200008e066f */
[----:B------:R-:W-:Y:S01]  /*13680*/  SHF.R.U64 R30, R30, 0x3, RZ ;  /* 0x000000031e1e7819 */ /* 0x000fe200000012ff */
[----:B------:R-:W-:Y:S01]  /*13690*/  IMAD.X R47, RZ, RZ, R111, P0 ;  /* 0x000000ffff2f7224 */ /* 0x000fe200000e066f */
[----:B------:R-:W-:-:S02]  /*136a0*/  IADD3 R98, P5, R110, 0x8060, RZ ;  /* 0x000080606e627810 */ /* 0x000fc40007fbe0ff */
[----:B------:R-:W-:Y:S02]  /*136b0*/  SHF.R.U64 R11, R11, 0x3, RZ ;  /* 0x000000030b0b7819 */ /* 0x000fe400000012ff */
[----:B------:R-:W-:Y:S01]  /*136c0*/  SHF.R.U64 R175, R175, 0x3, RZ ;  /* 0x00000003afaf7819 */ /* 0x000fe200000012ff */
[----:B------:R-:W-:Y:S01]  /*136d0*/  IMAD.X R63, RZ, RZ, R111, P2 ;  /* 0x000000ffff3f7224 */ /* 0x000fe200010e066f */
[C---:B------:R-:W-:Y:S02]  /*136e0*/  IADD3 R106, P1, R110.reuse, 0xc020, RZ ;  /* 0x0000c0206e6a7810 */ /* 0x040fe40007f3e0ff */
[----:B------:R-:W-:Y:S02]  /*136f0*/  LOP3.LUT R38, R181, 0x380, RZ, 0xc0, !PT ;  /* 0x00000380b5267812 */ /* 0x000fe400078ec0ff */
[----:B------:R-:W-:Y:S02]  /*13700*/  SHF.R.U64 R173, R173, 0x3, RZ ;  /* 0x00000003adad7819 */ /* 0x000fe400000012ff */
[----:B------:R-:W-:-:S02]  /*13710*/  IADD3 R8, P0, R110, 0xc000, RZ ;  /* 0x0000c0006e087810 */ /* 0x000fc40007f1e0ff */
[----:B------:R-:W-:Y:S02]  /*13720*/  IADD3.X R71, RZ, R111, RZ, P3, !PT ;  /* 0x0000006fff477210 */ /* 0x000fe40001ffe4ff */
[----:B------:R-:W-:Y:S02]  /*13730*/  LOP3.LUT R46, R183, 0x380, RZ, 0xc0, !PT ;  /* 0x00000380b72e7812 */ /* 0x000fe400078ec0ff */
[----:B------:R-:W-:Y:S02]  /*13740*/  SHF.R.U64 R177, R177, 0x3, RZ ;  /* 0x00000003b1b17819 */ /* 0x000fe400000012ff */
[C---:B------:R-:W-:Y:S02]  /*13750*/  IADD3 R151, P2, R110.reuse, 0xc040, RZ ;  /* 0x0000c0406e977810 */ /* 0x040fe40007f5e0ff */
[----:B------:R-:W-:Y:S02]  /*13760*/  IADD3 R10, P3, R110, 0xc060, RZ ;  /* 0x0000c0606e0a7810 */ /* 0x000fe40007f7e0ff */
[----:B------:R-:W-:-:S02]  /*13770*/  LOP3.LUT R54, R185, 0x380, RZ, 0xc0, !PT ;  /* 0x00000380b9367812 */ /* 0x000fc400078ec0ff */
[----:B------:R-:W-:Y:S02]  /*13780*/  LOP3.LUT R30, R30, R179, RZ, 0x3c, !PT ;  /* 0x000000b31e1e7212 */ /* 0x000fe400078e3cff */
[----:B------:R-:W-:Y:S02]  /*13790*/  LOP3.LUT R110, R11, R110, RZ, 0x3c, !PT ;  /* 0x0000006e0b6e7212 */ /* 0x000fe400078e3cff */
[----:B------:R-:W-:Y:S02]  /*137a0*/  LOP3.LUT R179, R98, 0x380, RZ, 0xc0, !PT ;  /* 0x0000038062b37812 */ /* 0x000fe400078ec0ff */
[----:B------:R-:W-:Y:S02]  /*137b0*/  LOP3.LUT R70, R175, R70, RZ, 0x3c, !PT ;  /* 0x00000046af467212 */ /* 0x000fe400078e3cff */
[----:B------:R-:W-:Y:S02]  /*137c0*/  SHF.R.U64 R38, R38, 0x3, RZ ;  /* 0x0000000326267819 */ /* 0x000fe400000012ff */
[----:B------:R-:W-:-:S02]  /*137d0*/  LOP3.LUT R62, R173, R62, RZ, 0x3c, !PT ;  /* 0x0000003ead3e7212 */ /* 0x000fc400078e3cff */
[----:B------:R-:W-:Y:S02]  /*137e0*/  LOP3.LUT R175, R106, 0x380, RZ, 0xc0, !PT ;  /* 0x000003806aaf7812 */ /* 0x000fe400078ec0ff */
[----:B------:R-:W-:Y:S02]  /*137f0*/  SHF.R.U64 R46, R46, 0x3, RZ ;  /* 0x000000032e2e7819 */ /* 0x000fe400000012ff */
[----:B------:R-:W-:Y:S02]  /*13800*/  LOP3.LUT R94, R177, R94, RZ, 0x3c, !PT ;  /* 0x0000005eb15e7212 */ /* 0x000fe400078e3cff */
[----:B------:R-:W-:Y:S02]  /*13810*/  LOP3.LUT R173, R8, 0x380, RZ, 0xc0, !PT ;  /* 0x0000038008ad7812 */ /* 0x000fe400078ec0ff */
[----:B------:R-:W-:Y:S02]  /*13820*/  SHF.R.U64 R54, R54, 0x3, RZ ;  /* 0x0000000336367819 */ /* 0x000fe400000012ff */
[----:B------:R-:W-:-:S02]  /*13830*/  LOP3.LUT R172, R151, 0x380, RZ, 0xc0, !PT ;  /* 0x0000038097ac7812 */ /* 0x000fc400078ec0ff */
[----:B------:R-:W-:Y:S02]  /*13840*/  LOP3.LUT R177, R10, 0x380, RZ, 0xc0, !PT ;  /* 0x000003800ab17812 */ /* 0x000fe400078ec0ff */
[----:B------:R-:W-:Y:S02]  /*13850*/  SHF.R.U64 R179, R179, 0x3, RZ ;  /* 0x00000003b3b37819 */ /* 0x000fe400000012ff */
[----:B------:R-:W-:Y:S01]  /*13860*/  MOV R110, R110 ;  /* 0x0000006e006e7202 */ /* 0x000fe20000000f00 */
[----:B------:R-:W-:Y:S01]  /*13870*/  BAR.SYNC.DEFER_BLOCKING 0x1, 0x100 ;  /* 0x0044000000007b1d */ /* 0x000fe20000010000 */
[----:B------:R-:W-:Y:S02]  /*13880*/  LOP3.LUT R38, R38, R181, RZ, 0x3c, !PT ;  /* 0x000000b526267212 */ /* 0x000fe400078e3cff */
[----:B------:R-:W-:Y:S02]  /*13890*/  SHF.R.U64 R175, R175, 0x3, RZ ;  /* 0x00000003afaf7819 */ /* 0x000fe400000012ff */
[----:B------:R-:W-:Y:S01]  /*138a0*/  MOV R29, R12 ;  /* 0x0000000c001d7202 */ /* 0x000fe20000000f00 */
[----:B------:R-:W-:Y:S01]  /*138b0*/  IMAD.X R99, RZ, RZ, R111, P5 ;  /* 0x000000ffff637224 */ /* 0x000fe200028e066f */
[----:B------:R-:W-:-:S02]  /*138c0*/  LOP3.LUT R46, R46, R183, RZ, 0x3c, !PT ;  /* 0x000000b72e2e7212 */ /* 0x000fc400078e3cff */
[----:B------:R-:W-:Y:S02]  /*138d0*/  SHF.R.U64 R173, R173, 0x3, RZ ;  /* 0x00000003adad7819 */ /* 0x000fe400000012ff */
[----:B------:R-:W-:Y:S01]  /*138e0*/  MOV R28, R14 ;  /* 0x0000000e001c7202 */ /* 0x000fe20000000f00 */
[--C-:B------:R-:W-:Y:S01]  /*138f0*/  IMAD.X R107, RZ, RZ, R111.reuse, P1 ;  /* 0x000000ffff6b7224 */ /* 0x100fe200008e066f */
[----:B------:R-:W-:Y:S02]  /*13900*/  LOP3.LUT R54, R54, R185, RZ, 0x3c, !PT ;  /* 0x000000b936367212 */ /* 0x000fe400078e3cff */
[----:B------:R-:W-:Y:S02]  /*13910*/  SHF.R.U64 R172, R172, 0x3, RZ ;  /* 0x00000003acac7819 */ /* 0x000fe400000012ff */
[----:B------:R-:W-:Y:S02]  /*13920*/  SHF.R.U64 R177, R177, 0x3, RZ ;  /* 0x00000003b1b17819 */ /* 0x000fe400000012ff */
[----:B------:R-:W-:Y:S01]  /*13930*/  MOV R20, R20 ;  /* 0x0000001400147202 */ /* 0x000fe20000000f00 */
[----:B------:R-:W-:Y:S01]  /*13940*/  IMAD.X R95, RZ, RZ, R111, P4 ;  /* 0x000000ffff5f7224 */ /* 0x000fe200020e066f */
[----:B------:R-:W-:-:S02]  /*13950*/  LOP3.LUT R98, R179, R98, RZ, 0x3c, !PT ;  /* 0x00000062b3627212 */ /* 0x000fc400078e3cff */
[----:B------:R-:W-:Y:S01]  /*13960*/  MOV R30, R30 ;  /* 0x0000001e001e7202 */ /* 0x000fe20000000f00 */
[----:B------:R-:W-:Y:S01]  /*13970*/  STSM.16.M88.4 [R110], R24 ;  /* 0x000000186e007844 */ /* 0x000fe20000000200 */
[----:B------:R-:W-:Y:S01]  /*13980*/  LOP3.LUT R106, R175, R106, RZ, 0x3c, !PT ;  /* 0x0000006aaf6a7212 */ /* 0x000fe200078e3cff */
[--C-:B------:R-:W-:Y:S01]  /*13990*/  IMAD.X R11, RZ, RZ, R111.reuse, P3 ;  /* 0x000000ffff0b7224 */ /* 0x100fe200018e066f */
[----:B------:R-:W-:Y:S01]  /*139a0*/  MOV R38, R38 ;  /* 0x0000002600267202 */ /* 0x000fe20000000f00 */
[----:B------:R-:W-:Y:S01]  /*139b0*/  STSM.16.M88.4 [R29], R32 ;  /* 0x000000201d007844 */ /* 0x000fe20000000200 */
[----:B------:R-:W-:Y:S01]  /*139c0*/  LOP3.LUT R102, R173, R8, RZ, 0x3c, !PT ;  /* 0x00000008ad667212 */ /* 0x000fe200078e3cff */
[----:B------:R-:W-:Y:S01]  /*139d0*/  IMAD.X R103, RZ, RZ, R111, P0 ;  /* 0x000000ffff677224 */ /* 0x000fe200000e066f */
[----:B------:R-:W-:Y:S01]  /*139e0*/  MOV R46, R46 ;  /* 0x0000002e002e7202 */ /* 0x000fe20000000f00 */
[----:B------:R-:W-:Y:S01]  /*139f0*/  STSM.16.M88.4 [R28], R40 ;  /* 0x000000281c007844 */ /* 0x000fe20000000200 */
[----:B------:R-:W-:-:S02]  /*13a00*/  IADD3.X R9, RZ, R111, RZ, P2, !PT ;  /* 0x0000006fff097210 */ /* 0x000fc400017fe4ff */
[----:B------:R-:W-:Y:S01]  /*13a10*/  LOP3.LUT R8, R172, R151, RZ, 0x3c, !PT ;  /* 0x00000097ac087212 */ /* 0x000fe200078e3cff */
[----:B------:R-:W-:Y:S01]  /*13a20*/  STSM.16.M88.4 [R20], R48 ;  /* 0x0000003014007844 */ /* 0x000fe20000000200 */
[----:B------:R-:W-:Y:S02]  /*13a30*/  LOP3.LUT R10, R177, R10, RZ, 0x3c, !PT ;  /* 0x0000000ab10a7212 */ /* 0x000fe400078e3cff */
[----:B------:R-:W-:Y:S01]  /*13a40*/  MOV R54, R54 ;  /* 0x0000003600367202 */ /* 0x000fe20000000f00 */
[----:B------:R-:W-:Y:S01]  /*13a50*/  STSM.16.M88.4 [R30], R56 ;  /* 0x000000381e007844 */ /* 0x000fe20000000200 */
[----:B------:R-:W-:Y:S02]  /*13a60*/  MOV R62, R62 ;  /* 0x0000003e003e7202 */ /* 0x000fe40000000f00 */
[----:B------:R-:W-:Y:S01]  /*13a70*/  MOV R15, R98 ;  /* 0x00000062000f7202 */ /* 0x000fe20000000f00 */
[----:B------:R-:W-:Y:S01]  /*13a80*/  STSM.16.M88.4 [R38], R64 ;  /* 0x0000004026007844 */ /* 0x000fe20000000200 */
[----:B------:R-:W-:-:S02]  /*13a90*/  MOV R70, R70 ;  /* 0x0000004600467202 */ /* 0x000fc40000000f00 */
[----:B------:R-:W-:Y:S02]  /*13aa0*/  MOV R12, R106 ;  /* 0x0000006a000c7202 */ /* 0x000fe40000000f00 */
[----:B------:R-:W-:Y:S02]  /*13ab0*/  F2FP.F16.F32.PACK_AB R98, R101, R100 ;  /* 0x000000646562723e */ /* 0x000fe400000000ff */
[----:B------:R-:W-:Y:S01]  /*13ac0*/  F2FP.F16.F32.PACK_AB R99, R165, R164 ;  /* 0x000000a4a563723e */ /* 0x000fe200000000ff */
[----:B------:R-:W-:Y:S01]  /*13ad0*/  STSM.16.M88.4 [R46], R72 ;  /* 0x000000482e007844 */ /* 0x000fe20000000200 */
[----:B------:R-:W-:Y:S02]  /*13ae0*/  MOV R94, R94 ;  /* 0x0000005e005e7202 */ /* 0x000fe40000000f00 */
[----:B------:R-:W-:Y:S02]  /*13af0*/  F2FP.F16.F32.PACK_AB R106, R109, R108 ;  /* 0x0000006c6d6a723e */ /* 0x000fe400000000ff */
[----:B------:R-:W-:Y:S01]  /*13b00*/  F2FP.F16.F32.PACK_AB R107, R169, R168 ;  /* 0x000000a8a96b723e */ /* 0x000fe200000000ff */
[----:B------:R-:W-:Y:S01]  /*13b10*/  STSM.16.M88.4 [R54], R80 ;  /* 0x0000005036007844 */ /* 0x000fe20000000200 */
[----:B------:R-:W-:-:S02]  /*13b20*/  MOV R14, R8 ;  /* 0x00000008000e7202 */ /* 0x000fc40000000f00 */
[----:B------:R-:W-:Y:S01]  /*13b30*/  MOV R13, R10 ;  /* 0x0000000a000d7202 */ /* 0x000fe20000000f00 */
[----:B------:R-:W-:Y:S01]  /*13b40*/  STSM.16.M88.4 [R62], R76 ;  /* 0x0000004c3e007844 */ /* 0x000fe20000000200 */
[----:B------:R-:W-:Y:S02]  /*13b50*/  MOV R102, R102 ;  /* 0x0000006600667202 */ /* 0x000fe40000000f00 */
[----:B------:R-:W-:Y:S02]  /*13b60*/  F2FP.F16.F32.PACK_AB R8, R121, R171 ;  /* 0x000000ab7908723e */ /* 0x000fe400000000ff */
[----:B------:R-:W-:Y:S02]  /*13b70*/  F2FP.F16.F32.PACK_AB R9, R123, R122 ;  /* 0x0000007a7b09723e */ /* 0x000fe400000000ff */
[----:B------:R-:W-:Y:S02]  /*13b80*/  F2FP.F16.F32.PACK_AB R10, R125, R124 ;  /* 0x0000007c7d0a723e */ /* 0x000fe400000000ff */
[----:B------:R-:W-:Y:S01]  /*13b90*/  F2FP.F16.F32.PACK_AB R11, R127, R126 ;  /* 0x0000007e7f0b723e */ /* 0x000fe200000000ff */
[----:B------:R-:W-:Y:S01]  /*13ba0*/  STSM.16.M88.4 [R70], R96 ;  /* 0x0000006046007844 */ /* 0x000fe20000000200 */
[----:B------:R-:W-:-:S03]  /*13bb0*/  ISETP.NE.U32.AND P0, PT, RZ, UR4, PT ;  /* 0x00000004ff007c0c */ /* 0x000fc6000bf05070 */
[----:B------:R-:W-:Y:S04]  /*13bc0*/  STSM.16.M88.4 [R94], R104 ;  /* 0x000000685e007844 */ /* 0x000fe80000000200 */
[----:B------:R-:W-:Y:S04]  /*13bd0*/  STSM.16.M88.4 [R15], R112 ;  /* 0x000000700f007844 */ /* 0x000fe80000000200 */
[----:B------:R2:W-:Y:S01]  /*13be0*/  STSM.16.M88.4 [R102], R8 ;  /* 0x0000000866007844 */ /* 0x0005e20000000200 */
[----:B------:R-:W-:-:S03]  /*13bf0*/  ISETP.NE.AND.EX P0, PT, RZ, UR5, PT, P0 ;  /* 0x00000005ff007c0c */ /* 0x000fc6000bf05300 */
[----:B------:R1:W-:Y:S04]  /*13c00*/  STSM.16.M88.4 [R12], R128 ;  /* 0x000000800c007844 */ /* 0x0003e80000000200 */
[----:B------:R1:W-:Y:S01]  /*13c10*/  STSM.16.M88.4 [R14], R136 ;  /* 0x000000880e007844 */ /* 0x0003e20000000200 */
[----:B--2---:R-:W-:-:S04]  /*13c20*/  IADD3 R10, P1, R178, UR4, RZ ;  /* 0x00000004b20a7c10 */ /* 0x004fc8000ff3e0ff */
[----:B----4-:R-:W-:Y:S01]  /*13c30*/  IADD3.X R11, R176, UR5, RZ, P1, !PT ;  /* 0x00000005b00b7c10 */ /* 0x010fe20008ffe4ff */
[----:B------:R-:W-:Y:S01]  /*13c40*/  ULDC.64 UR4, c[0x0][0xce0] ;  /* 0x0003380000047ab9 */ /* 0x000fe20000000a00 */
[----:B------:R1:W-:Y:S01]  /*13c50*/  STSM.16.M88.4 [R13], R144 ;  /* 0x000000900d007844 */ /* 0x0003e20000000200 */
[----:B------:R-:W-:Y:S01]  /*13c60*/  BAR.SYNC.DEFER_BLOCKING 0x1, 0x100 ;  /* 0x0044000000007b1d */ /* 0x000fe20000010000 */
[----:B------:R-:W-:-:S04]  /*13c70*/  ISETP.NE.U32.AND P1, PT, RZ, UR4, PT ;  /* 0x00000004ff007c0c */ /* 0x000fc8000bf25070 */
[----:B------:R-:W-:-:S13]  /*13c80*/  ISETP.NE.AND.EX P1, PT, RZ, UR5, PT, P1 ;  /* 0x00000005ff007c0c */ /* 0x000fda000bf25310 */
[----:B------:R-:W-:Y:S01]  /*13c90*/  @P1 IADD3 R8, P2, R178, UR4, RZ ;  /* 0x00000004b2081c10 */ /* 0x000fe2000ff5e0ff */
[----:B------:R-:W-:Y:S02]  /*13ca0*/  ULDC UR4, c[0x0][0xb88] ;  /* 0x0002e20000047ab9 */ /* 0x000fe40000000800 */
[----:B------:R-:W-:Y:S02]  /*13cb0*/  MOV R0, UR4 ;  /* 0x0000000400007c02 */ /* 0x000fe40008000f00 */
[----:B------:R-:W-:Y:S01]  /*13cc0*/  @P1 IADD3.X R9, R176, UR5, RZ, P2, !PT ;  /* 0x00000005b0091c10 */ /* 0x000fe200097fe4ff */
[----:B------:R1:W5:Y:S04]  /*13cd0*/  @P0 LDG.E R23, desc[UR52][R10.64] ;  /* 0x000000340a170981 */ /* 0x000368000c1e1900 */
[----:B------:R1:W5:Y:S01]  /*13ce0*/  @P1 LDG.E R0, desc[UR52][R8.64] ;  /* 0x0000003408001981 */ /* 0x000362000c1e1900 */
[----:B------:R-:W-:-:S04]  /*13cf0*/  IMAD.MOV.U32 R186, RZ, RZ, R188 ;  /* 0x000000ffffba7224 */ /* 0x000fc800078e00bc */
[----:B------:R-:W-:-:S04]  /*13d00*/  IMAD R5, R186, 0x40, R174 ;  /* 0x00000040ba057824 */ /* 0x000fc800078e02ae */
[----:B------:R-:W-:-:S03]  /*13d10*/  IMAD.WIDE R6, R5, 0x2, R6 ;  /* 0x0000000205067825 */ /* 0x000fc600078e0206 */
[----:B------:R-:W-:Y:S01]  /*13d20*/  IADD3 R5, P4, R6, 0x1000, RZ ;  /* 0x0000100006057810 */ /* 0x000fe20007f9e0ff */
[----:B-1----:R-:W-:-:S12]  /*13d30*/  @P1 BRA `(.L_x_4474) ;  /* 0x0000000000101947 */ /* 0x002fd80003800000 */
[----:B------:R-:W-:Y:S05]  /*13d40*/  @!P0 BRA `(.L_x_4474) ;  /* 0x00000000000c8947 */ /* 0x000fea0003800000 */
[----:B------:R-:W2:Y:S04]  /*13d50*/  LDG.E R9, desc[UR52][R10.64] ;  /* 0x000000340a097981 */ /* 0x000ea8000c1e1900 */
[----:B-----5:R-:W2:Y:S02]  /*13d60*/  LDG.E R0, desc[UR52][R10.64+0x4] ;  /* 0x000004340a007981 */ /* 0x020ea4000c1e1900 */
[----:B--2---:R-:W-:-:S07]  /*13d70*/  IMAD.IADD R0, R0, 0x1, -R9 ;  /* 0x0000000100007824 */ /* 0x004fce00078e0a09 */
.L_x_4474:
[----:B------:R-:W2:Y:S01]  /*13d80*/  LDL.LU R15, [R1+0x6c] ;  /* 0x00006c00010f7983 */ /* 0x000ea20000300800 */
[----:B------:R-:W-:-:S03]  /*13d90*/  ULDC.64 UR4, c[0x0][0xc70] ;  /* 0x00031c0000047ab9 */ /* 0x000fc60000000a00 */
[----:B------:R-:W3:Y:S04]  /*13da0*/  LDL.LU R14, [R1+0x5c] ;  /* 0x00005c00010e7983 */ /* 0x000ee80000300800 */
[----:B------:R-:W4:Y:S04]  /*13db0*/  LDL R10, [R1+0x4c] ;  /* 0x00004c00010a7983 */ /* 0x000f280000100800 */
[----:B------:R-:W4:Y:S04]  /*13dc0*/  LDL.LU R85, [R1+0x50] ;  /* 0x0000500001557983 */ /* 0x000f280000300800 */
[----:B------:R-:W4:Y:S01]  /*13dd0*/  LDL.LU R84, [R1+0x64] ;  /* 0x0000640001547983 */ /* 0x000f220000300800 */
[--C-:B-----5:R-:W-:Y:S01]  /*13de0*/  SHF.R.S32.HI R21, RZ, 0x1f, R23.reuse ;  /* 0x0000001fff157819 */ /* 0x120fe20000011417 */
[----:B------:R-:W-:Y:S01]  /*13df0*/  IMAD.MOV.U32 R20, RZ, RZ, R23 ;  /* 0x000000ffff147224 */ /* 0x000fe200078e0017 */
[----:B------:R-:W-:-:S02]  /*13e00*/  LOP3.LUT R12, R5, 0x380, RZ, 0xc0, !PT ;  /* 0x00000380050c7812 */ /* 0x000fc400078ec0ff */
[----:B------:R-:W-:Y:S02]  /*13e10*/  IADD3 R25, P5, R6, 0x2000, RZ ;  /* 0x0000200006197810 */ /* 0x000fe40007fbe0ff */
[----:B------:R-:W-:Y:S02]  /*13e20*/  SHF.R.U64 R12, R12, 0x3, RZ ;  /* 0x000000030c0c7819 */ /* 0x000fe400000012ff */
[----:B------:R-:W-:Y:S02]  /*13e30*/  IADD3 R37, P2, R6, 0x5000, RZ ;  /* 0x0000500006257810 */ /* 0x000fe40007f5e0ff */
[----:B------:R-:W-:Y:S02]  /*13e40*/  LOP3.LUT R12, R12, R5, RZ, 0x3c, !PT ;  /* 0x000000050c0c7212 */ /* 0x000fe400078e3cff */
[----:B------:R-:W-:Y:S02]  /*13e50*/  IADD3 R33, P1, R6, 0x4000, RZ ;  /* 0x0000400006217810 */ /* 0x000fe40007f3e0ff */
[----:B------:R-:W-:-:S02]  /*13e60*/  LOP3.LUT R24, R25, 0x380, RZ, 0xc0, !PT ;  /* 0x0000038019187812 */ /* 0x000fc400078ec0ff */
[----:B------:R-:W-:Y:S02]  /*13e70*/  LOP3.LUT R36, R37, 0x380, RZ, 0xc0, !PT ;  /* 0x0000038025247812 */ /* 0x000fe400078ec0ff */
        /* <DEDUP_REMOVED lines=8> */
[----:B------:R-:W-:-:S02]  /*13f00*/  IADD3.X R13, RZ, R7, RZ, P4, !PT ;  /* 0x00000007ff0d7210 */ /* 0x000fc400027fe4ff */
[C---:B------:R-:W-:Y:S02]  /*13f10*/  IADD3 R45, P4, R6.reuse, 0x7000, RZ ;  /* 0x00007000062d7810 */ /* 0x040fe40007f9e0ff */
[----:B------:R-:W-:Y:S02]  /*13f20*/  IADD3 R49, P5, R6, 0x8000, RZ ;  /* 0x0000800006317810 */ /* 0x000fe40007fbe0ff */
[----:B------:R-:W-:Y:S01]  /*13f30*/  LOP3.LUT R32, R32, R33, RZ, 0x3c, !PT ;  /* 0x0000002120207212 */ /* 0x000fe200078e3cff */
[----:B------:R-:W-:Y:S01]  /*13f40*/  IMAD.X R33, RZ, RZ, R7, P1 ;  /* 0x000000ffff217224 */ /* 0x000fe200008e0607 */
[C---:B------:R-:W-:Y:S02]  /*13f50*/  IADD3 R57, P2, R6.reuse, 0xb000, RZ ;  /* 0x0000b00006397810 */ /* 0x040fe40007f5e0ff */
[----:B------:R-:W-:Y:S02]  /*13f60*/  IADD3 R53, P1, R6, 0xa000, RZ ;  /* 0x0000a00006357810 */ /* 0x000fe40007f3e0ff */
        /* <DEDUP_REMOVED lines=16> */
[----:B------:R-:W-:Y:S01]  /*14070*/  LOP3.LUT R52, R52, R53, RZ, 0x3c, !PT ;  /* 0x0000003534347212 */ /* 0x000fe200078e3cff */
[----:B------:R-:W-:Y:S01]  /*14080*/  IMAD.X R53, RZ, RZ, R7, P1 ;  /* 0x000000ffff357224 */ /* 0x000fe200008e0607 */
[----:B------:R-:W-:Y:S02]  /*14090*/  LOP3.LUT R68, R69, 0x380, RZ, 0xc0, !PT ;  /* 0x0000038045447812 */ /* 0x000fe400078ec0ff */
[----:B------:R-:W-:Y:S02]  /*140a0*/  LOP3.LUT R64, R65, 0x380, RZ, 0xc0, !PT ;  /* 0x0000038041407812 */ /* 0x000fe400078ec0ff */
[----:B------:R-:W-:Y:S02]  /*140b0*/  SHF.R.U64 R68, R68, 0x3, RZ ;  /* 0x0000000344447819 */ /* 0x000fe400000012ff */
[----:B------:R-:W-:Y:S02]  /*140c0*/  SHF.R.U64 R64, R64, 0x3, RZ ;  /* 0x0000000340407819 */ /* 0x000fe400000012ff */
[----:B------:R-:W-:-:S02]  /*140d0*/  LOP3.LUT R68, R68, R69, RZ, 0x3c, !PT ;  /* 0x0000004544447212 */ /* 0x000fc400078e3cff */
[----:B------:R-:W-:Y:S01]  /*140e0*/  LOP3.LUT R64, R64, R65, RZ, 0x3c, !PT ;  /* 0x0000004140407212 */ /* 0x000fe200078e3cff */
[----:B------:R-:W-:Y:S01]  /*140f0*/  IMAD.X R65, RZ, RZ, R7, P5 ;  /* 0x000000ffff417224 */ /* 0x000fe200028e0607 */
[----:B------:R-:W-:Y:S01]  /*14100*/  IADD3.X R69, RZ, R7, RZ, P4, !PT ;  /* 0x00000007ff457210 */ /* 0x000fe200027fe4ff */
[--C-:B------:R-:W-:Y:S01]  /*14110*/  IMAD.MOV.U32 R78, RZ, RZ, R174.reuse ;  /* 0x000000ffff4e7224 */ /* 0x100fe200078e00ae */
[----:B------:R-:W-:Y:S02]  /*14120*/  SHF.R.S32.HI R79, RZ, 0x1f, R174 ;  /* 0x0000001fff4f7819 */ /* 0x000fe400000114ae */
[----:B------:R-:W-:-:S05]  /*14130*/  SHF.R.S32.HI R187, RZ, 0x1f, R186 ;  /* 0x0000001fffbb7819 */ /* 0x000fca00000114ba */
[----:B------:R-:W-:Y:S01]  /*14140*/  STL [R1+0x44], R187 ;  /* 0x000044bb01007387 */ /* 0x000fe20000100800 */
[----:B------:R-:W-:Y:S01]  /*14150*/  BSSY B1, `(.L_x_4475) ;  /* 0x0000084000017945 */ /* 0x000fe20003800000 */
[----:B--2---:R-:W-:Y:S02]  /*14160*/  SEL R83, R15, RZ, !P0 ;  /* 0x000000ff0f537207 */ /* 0x004fe40004000000 */
[----:B---3--:R-:W-:Y:S02]  /*14170*/  SEL R82, R14, RZ, !P0 ;  /* 0x000000ff0e527207 */ /* 0x008fe40004000000 */
[----:B------:R-:W0:Y:S01]  /*14180*/  S2R R14, SR_TID.X ;  /* 0x00000000000e7919 */ /* 0x000e220000002100 */
[----:B------:R-:W-:-:S04]  /*14190*/  IADD3 R29, P0, R6, 0x3000, RZ ;  /* 0x00003000061d7810 */ /* 0x000fc80007f1e0ff */
[----:B------:R-:W-:Y:S02]  /*141a0*/  LOP3.LUT R28, R29, 0x380, RZ, 0xc0, !PT ;  /* 0x000003801d1c7812 */ /* 0x000fe400078ec0ff */
[----:B----4-:R-:W-:Y:S02]  /*141b0*/  SHF.R.S32.HI R81, RZ, 0x1f, R85 ;  /* 0x0000001fff517819 */ /* 0x010fe40000011455 */
[----:B------:R-:W-:-:S03]  /*141c0*/  SHF.R.U64 R28, R28, 0x3, RZ ;  /* 0x000000031c1c7819 */ /* 0x000fc600000012ff */
[----:B------:R-:W-:Y:S01]  /*141d0*/  IMAD R8, R81, UR4, RZ ;  /* 0x0000000451087c24 */ /* 0x000fe2000f8e02ff */
[----:B------:R-:W-:Y:S01]  /*141e0*/  LOP3.LUT R28, R28, R29, RZ, 0x3c, !PT ;  /* 0x0000001d1c1c7212 */ /* 0x000fe200078e3cff */
[----:B------:R-:W-:Y:S01]  /*141f0*/  IMAD.X R29, RZ, RZ, R7, P0 ;  /* 0x000000ffff1d7224 */ /* 0x000fe200000e0607 */
[----:B------:R-:W-:Y:S01]  /*14200*/  IADD3 R77, P0, R6, 0x9000, RZ ;  /* 0x00009000064d7810 */ /* 0x000fe20007f1e0ff */
[C---:B------:R-:W-:Y:S02]  /*14210*/  IMAD R11, R85.reuse, UR5, R8 ;  /* 0x00000005550b7c24 */ /* 0x040fe4000f8e0208 */
[----:B------:R-:W-:Y:S01]  /*14220*/  IMAD.WIDE.U32 R8, R85, UR4, R20 ;  /* 0x0000000455087c25 */ /* 0x000fe2000f8e0014 */
[----:B------:R-:W-:Y:S01]  /*14230*/  ULDC.64 UR4, c[0x0][0xc78] ;  /* 0x00031e0000047ab9 */ /* 0x000fe20000000a00 */
[----:B------:R-:W-:Y:S02]  /*14240*/  LOP3.LUT R76, R77, 0x380, RZ, 0xc0, !PT ;  /* 0x000003804d4c7812 */ /* 0x000fe400078ec0ff */
[----:B------:R-:W-:-:S02]  /*14250*/  IMAD.IADD R9, R9, 0x1, R11 ;  /* 0x0000000109097824 */ /* 0x000fc400078e020b */
[----:B------:R-:W-:Y:S01]  /*14260*/  IMAD R5, R83, UR4, RZ ;  /* 0x0000000453057c24 */ /* 0x000fe2000f8e02ff */
[----:B------:R-:W-:Y:S01]  /*14270*/  SHF.R.U64 R76, R76, 0x3, RZ ;  /* 0x000000034c4c7819 */ /* 0x000fe200000012ff */
[----:B------:R-:W-:Y:S02]  /*14280*/  IMAD R11, R84, 0x80, R10 ;  /* 0x00000080540b7824 */ /* 0x000fe400078e020a */
[----:B------:R-:W-:Y:S01]  /*14290*/  IMAD.WIDE.U32 R8, R82, UR4, R8 ;  /* 0x0000000452087c25 */ /* 0x000fe2000f8e0008 */
[----:B------:R-:W-:Y:S02]  /*142a0*/  LOP3.LUT R76, R76, R77, RZ, 0x3c, !PT ;  /* 0x0000004d4c4c7212 */ /* 0x000fe400078e3cff */
[----:B------:R-:W-:Y:S01]  /*142b0*/  IADD3.X R77, RZ, R7, RZ, P0, !PT ;  /* 0x00000007ff4d7210 */ /* 0x000fe200007fe4ff */
[----:B------:R-:W-:Y:S01]  /*142c0*/  IMAD R10, R82, UR5, R5 ;  /* 0x00000005520a7c24 */ /* 0x000fe2000f8e0205 */
[----:B------:R-:W-:Y:S01]  /*142d0*/  SHF.R.S32.HI R5, RZ, 0x1f, R11 ;  /* 0x0000001fff057819 */ /* 0x000fe2000001140b */
[----:B0-----:R-:W-:Y:S01]  /*142e0*/  VIADD R15, R14, 0xffffff80 ;  /* 0xffffff800e0f7836 */ /* 0x001fe20000000000 */
[----:B------:R-:W-:Y:S01]  /*142f0*/  IADD3 R8, P3, R11, R8, RZ ;  /* 0x000000080b087210 */ /* 0x000fe20007f7e0ff */
[----:B------:R-:W-:-:S03]  /*14300*/  ULDC.64 UR4, c[0x0][0xc40] ;  /* 0x0003100000047ab9 */ /* 0x000fc60000000a00 */
[----:B------:R-:W-:Y:S02]  /*14310*/  IADD3.X R5, R5, R9, R10, P3, !PT ;  /* 0x0000000905057210 */ /* 0x000fe40001ffe40a */
[C---:B------:R-:W-:Y:S02]  /*14320*/  LEA R54, P3, R8.reuse, UR4, 0x2 ;  /* 0x0000000408367c11 */ /* 0x040fe4000f8610ff */
[----:B------:R-:W-:Y:S02]  /*14330*/  SHF.R.S32.HI R14, RZ, 0x1f, R15 ;  /* 0x0000001fff0e7819 */ /* 0x000fe4000001140f */
[----:B------:R-:W-:Y:S01]  /*14340*/  LEA.HI.X R55, R8, UR5, R5, 0x2, P3 ;  /* 0x0000000508377c11 */ /* 0x000fe200098f1405 */
[----:B------:R-:W-:Y:S01]  /*14350*/  VIADD R5, R11, 0x8 ;  /* 0x000000080b057836 */ /* 0x000fe20000000000 */
[----:B------:R-:W-:Y:S01]  /*14360*/  LEA.HI R14, R14, R15, RZ, 0x7 ;  /* 0x0000000f0e0e7211 */ /* 0x000fe200078f38ff */
[----:B------:R-:W-:Y:S01]  /*14370*/  ULDC.64 UR4, c[0x0][0xba0] ;  /* 0x0002e80000047ab9 */ /* 0x000fe20000000a00 */
[----:B------:R-:W-:-:S02]  /*14380*/  IADD3 R41, P3, R6, 0x6000, RZ ;  /* 0x0000600006297810 */ /* 0x000fc40007f7e0ff */
[----:B------:R-:W-:Y:S02]  /*14390*/  LOP3.LUT R14, R14, 0xffffff80, RZ, 0xc0, !PT ;  /* 0xffffff800e0e7812 */ /* 0x000fe400078ec0ff */
[----:B------:R-:W-:Y:S02]  /*143a0*/  LOP3.LUT R40, R41, 0x380, RZ, 0xc0, !PT ;  /* 0x0000038029287812 */ /* 0x000fe400078ec0ff */
[----:B------:R-:W-:Y:S01]  /*143b0*/  IADD3 R10, P2, R6, 0xf000, RZ ;  /* 0x0000f000060a7810 */ /* 0x000fe20007f5e0ff */
[----:B------:R-:W-:Y:S01]  /*143c0*/  IMAD.IADD R14, R15, 0x1, -R14 ;  /* 0x000000010f0e7824 */ /* 0x000fe200078e0a0e */
[----:B------:R-:W-:Y:S02]  /*143d0*/  SHF.R.U64 R40, R40, 0x3, RZ ;  /* 0x0000000328287819 */ /* 0x000fe400000012ff */
[----:B------:R-:W-:Y:S01]  /*143e0*/  LOP3.LUT R9, R6, 0x380, RZ, 0xc0, !PT ;  /* 0x0000038006097812 */ /* 0x000fe200078ec0ff */
[----:B------:R-:W-:Y:S01]  /*143f0*/  IMAD.X R61, RZ, RZ, R7, P2 ;  /* 0x000000ffff3d7224 */ /* 0x000fe200010e0607 */
[----:B------:R-:W-:-:S02]  /*14400*/  LOP3.LUT R40, R40, R41, RZ, 0x3c, !PT ;  /* 0x0000002928287212 */ /* 0x000fc400078e3cff */
[----:B------:R-:W-:Y:S02]  /*14410*/  IADD3.X R41, RZ, R7, RZ, P3, !PT ;  /* 0x00000007ff297210 */ /* 0x000fe40001ffe4ff */
[----:B------:R-:W-:Y:S02]  /*14420*/  LOP3.LUT P0, RZ, R14, 0x3, RZ, 0xc0, !PT ;  /* 0x000000030eff7812 */ /* 0x000fe4000780c0ff */
[----:B------:R-:W-:Y:S02]  /*14430*/  IADD3 R73, P3, R6, 0xc000, RZ ;  /* 0x0000c00006497810 */ /* 0x000fe40007f7e0ff */
[-C--:B------:R-:W-:Y:S02]  /*14440*/  ISETP.GE.OR P1, PT, R11, R0.reuse, P0 ;  /* 0x000000000b00720c */ /* 0x080fe40000726670 */
[----:B------:R-:W-:Y:S02]  /*14450*/  LOP3.LUT R72, R73, 0x380, RZ, 0xc0, !PT ;  /* 0x0000038049487812 */ /* 0x000fe400078ec0ff */
[----:B------:R-:W-:-:S02]  /*14460*/  ISETP.GE.OR P0, PT, R5, R0, P0 ;  /* 0x000000000500720c */ /* 0x000fc40000706670 */
[----:B------:R-:W-:Y:S02]  /*14470*/  LOP3.LUT R5, R10, 0x380, RZ, 0xc0, !PT ;  /* 0x000003800a057812 */ /* 0x000fe400078ec0ff */
[----:B------:R-:W-:Y:S02]  /*14480*/  SHF.R.U64 R72, R72, 0x3, RZ ;  /* 0x0000000348487819 */ /* 0x000fe400000012ff */
[----:B------:R-:W-:Y:S02]  /*14490*/  SHF.R.U64 R9, R9, 0x3, RZ ;  /* 0x0000000309097819 */ /* 0x000fe400000012ff */
[----:B------:R-:W-:Y:S01]  /*144a0*/  SHF.R.U64 R5, R5, 0x3, RZ ;  /* 0x0000000305057819 */ /* 0x000fe200000012ff */
[----:B------:R0:W-:Y:S01]  /*144b0*/  @!P1 STG.E desc[UR52][R54.64], R4 ;  /* 0x0000000436009986 */ /* 0x0001e2000c101934 */
[----:B------:R-:W-:Y:S01]  /*144c0*/  LOP3.LUT R72, R72, R73, RZ, 0x3c, !PT ;  /* 0x0000004948487212 */ /* 0x000fe200078e3cff */
[--C-:B------:R-:W-:Y:S01]  /*144d0*/  IMAD.X R73, RZ, RZ, R7.reuse, P3 ;  /* 0x000000ffff497224 */ /* 0x100fe200018e0607 */
[----:B------:R-:W-:Y:S01]  /*144e0*/  LOP3.LUT R8, R9, R6, RZ, 0x3c, !PT ;  /* 0x0000000609087212 */ /* 0x000fe200078e3cff */
[----:B------:R-:W-:Y:S01]  /*144f0*/  IMAD.MOV.U32 R9, RZ, RZ, R7 ;  /* 0x000000ffff097224 */ /* 0x000fe200078e0007 */
[----:B------:R-:W-:Y:S01]  /*14500*/  LOP3.LUT R60, R5, R10, RZ, 0x3c, !PT ;  /* 0x0000000a053c7212 */ /* 0x000fe200078e3cff */
[----:B------:R1:W-:Y:S01]  /*14510*/  @!P0 STG.E desc[UR52][R54.64+0x20], R3 ;  /* 0x0000200336008986 */ /* 0x0003e2000c101934 */
[----:B------:R-:W-:-:S03]  /*14520*/  IMAD R80, R21, UR4, RZ ;  /* 0x0000000415507c24 */ /* 0x000fc6000f8e02ff */
        /* <DEDUP_REMOVED lines=9> */
[----:B0-----:R0:W5:Y:S04]  /*145c0*/  LD.E.128 R4, desc[UR52][R76.64] ;  /* 0x000000344c047980 */ /* 0x001168000c101d00 */
[----:B-1----:R-:W5:Y:S04]  /*145d0*/  LD.E.128 R52, desc[UR52][R52.64] ;  /* 0x0000003434347980 */ /* 0x002f68000c101d00 */
[----:B------:R-:W5:Y:S04]  /*145e0*/  LD.E.128 R56, desc[UR52][R56.64] ;  /* 0x0000003438387980 */ /* 0x000f68000c101d00 */
[----:B------:R-:W5:Y:S04]  /*145f0*/  LD.E.128 R72, desc[UR52][R72.64] ;  /* 0x0000003448487980 */ /* 0x000f68000c101d00 */
[----:B------:R-:W5:Y:S04]  /*14600*/  LD.E.128 R68, desc[UR52][R68.64] ;  /* 0x0000003444447980 */ /* 0x000f68000c101d00 */
[----:B------:R-:W5:Y:S04]  /*14610*/  LD.E.128 R64, desc[UR52][R64.64] ;  /* 0x0000003440407980 */ /* 0x000f68000c101d00 */
[----:B------:R-:W5:Y:S01]  /*14620*/  LD.E.128 R60, desc[UR52][R60.64] ;  /* 0x000000343c3c7980 */ /* 0x000f62000c101d00 */
[C---:B------:R-:W-:Y:S01]  /*14630*/  IMAD.WIDE.U32 R20, R23.reuse, UR4, R78 ;  /* 0x0000000417147c25 */ /* 0x040fe2000f8e004e */
[----:B------:R-:W-:Y:S01]  /*14640*/  @!PT LDS RZ, [RZ] ;  /* 0x00000000fffff984 */ /* 0x000fe20000000800 */
[----:B------:R-:W-:Y:S01]  /*14650*/  @!PT LDS RZ, [RZ] ;  /* 0x00000000fffff984 */ /* 0x000fe20000000800 */
[----:B------:R-:W-:Y:S01]  /*14660*/  @!PT LDS RZ, [RZ] ;  /* 0x00000000fffff984 */ /* 0x000fe20000000800 */
[----:B------:R-:W-:Y:S01]  /*14670*/  @!PT LDS RZ, [RZ] ;  /* 0x00000000fffff984 */ /* 0x000fe20000000800 */
[----:B------:R1:W-:Y:S06]  /*14680*/  MEMBAR.ALL.CTA ;  /* 0x0000000000007992 */ /* 0x0003ec0000008000 */
[----:B-1----:R-:W1:Y:S01]  /*14690*/  FENCE.VIEW.ASYNC.S ;  /* 0x00000000000073c6 */ /* 0x002e620000000000 */
[----:B------:R-:W-:Y:S01]  /*146a0*/  IMAD R23, R23, UR5, R80 ;  /* 0x0000000517177c24 */ /* 0x000fe2000f8e0250 */
[----:B------:R-:W-:Y:S01]  /*146b0*/  ULDC.64 UR4, c[0x0][0xbe0] ;  /* 0x0002f80000047ab9 */ /* 0x000fe20000000a00 */
[----:B------:R-:W-:-:S02]  /*146c0*/  IMAD R78, R84, -0x80, R0 ;  /* 0xffffff80544e7824 */ /* 0x000fc400078e0200 */
[C---:B------:R-:W-:Y:S01]  /*146d0*/  VIADD R0, R186.reuse, 0x40 ;  /* 0x00000040ba007836 */ /* 0x040fe20000000000 */
[----:B------:R-:W-:Y:S01]  /*146e0*/  IADD3 R21, R21, R23, RZ ;  /* 0x0000001715157210 */ /* 0x000fe20007ffe0ff */
[----:B0-----:R-:W-:Y:S01]  /*146f0*/  IMAD R76, R81, UR4, RZ ;  /* 0x00000004514c7c24 */ /* 0x001fe2000f8e02ff */
[CC--:B------:R-:W-:Y:S01]  /*14700*/  ISETP.GE.AND P3, PT, R186.reuse, R78.reuse, PT ;  /* 0x0000004eba00720c */ /* 0x0c0fe20003f66270 */
[----:B------:R-:W-:Y:S01]  /*14710*/  VIADD R3, R186, 0x20 ;  /* 0x00000020ba037836 */ /* 0x000fe20000000000 */
[-C--:B------:R-:W-:Y:S01]  /*14720*/  ISETP.GE.AND P0, PT, R0, R78.reuse, PT ;  /* 0x0000004e0000720c */ /* 0x080fe20003f06270 */
[----:B------:R-:W-:Y:S01]  /*14730*/  IMAD R77, R85, UR5, R76 ;  /* 0x00000005554d7c24 */ /* 0x000fe2000f8e024c */
[----:B------:R-:W-:Y:S01]  /*14740*/  IADD3 R0, R17, 0x32420, RZ ;  /* 0x0003242011007810 */ /* 0x000fe20007ffe0ff */
[----:B------:R-:W-:Y:S01]  /*14750*/  IMAD.WIDE.U32 R20, R85, UR4, R20 ;  /* 0x0000000455147c25 */ /* 0x000fe2000f8e0014 */
[----:B------:R-:W-:Y:S01]  /*14760*/  ULDC.64 UR4, c[0x0][0xbe8] ;  /* 0x0002fa0000047ab9 */ /* 0x000fe20000000a00 */
[----:B------:R-:W-:-:S02]  /*14770*/  ISETP.GE.AND P2, PT, R3, R78, PT ;  /* 0x0000004e0300720c */ /* 0x000fc40003f46270 */
[----:B------:R-:W-:Y:S01]  /*14780*/  VIADD R23, R186, 0x60 ;  /* 0x00000060ba177836 */ /* 0x000fe20000000000 */
[----:B------:R-:W-:Y:S01]  /*14790*/  PRMT R0, RZ, 0x654, R0 ;  /* 0x00000654ff007816 */ /* 0x000fe20000000000 */
[----:B------:R-:W-:Y:S02]  /*147a0*/  IMAD.IADD R21, R21, 0x1, R77 ;  /* 0x0000000115157824 */ /* 0x000fe400078e024d */
[----:B------:R-:W-:Y:S01]  /*147b0*/  IMAD R3, R83, UR4, RZ ;  /* 0x0000000453037c24 */ /* 0x000fe2000f8e02ff */
[----:B------:R-:W-:Y:S01]  /*147c0*/  ISETP.GE.AND P1, PT, R23, R78, PT ;  /* 0x0000004e1700720c */ /* 0x000fe20003f26270 */
[C---:B------:R-:W-:Y:S01]  /*147d0*/  IMAD.WIDE.U32 R78, R82.reuse, UR4, R20 ;  /* 0x00000004524e7c25 */ /* 0x040fe2000f8e0014 */
[----:B-1----:R0:W-:Y:S03]  /*147e0*/  SYNCS.ARRIVE.TRANS64.RED.A1T0 RZ, [R0+URZ], RZ ;  /* 0x000000ff00ff79a7 */ /* 0x0021e6000810043f */
[----:B------:R-:W-:-:S02]  /*147f0*/  IMAD R3, R82, UR5, R3 ;  /* 0x0000000552037c24 */ /* 0x000fc4000f8e0203 */
        /* <DEDUP_REMOVED lines=25> */
.L_x_4476:
[----:B------:R-:W-:Y:S05]  /*14990*/  BSYNC B1 ;  /* 0x0000000000017941 */ /* 0x000fea0003800000 */
.L_x_4475:
[----:B------:R-:W-:Y:S04]  /*149a0*/  BSSY B1, `(.L_x_4477) ;  /* 0x000001a000017945 */ /* 0x000fe80003800000 */
[----:B------:R-:W-:Y:S05]  /*149b0*/  @P2 BRA `(.L_x_4478) ;  /* 0x0000000000602947 */ /* 0x000fea0003800000 */
[----:B------:R-:W-:Y:S01]  /*149c0*/  IADD3 R3, P2, R76, 0x20, RZ ;  /* 0x000000204c037810 */ /* 0x000fe20007f5e0ff */
[----:B------:R-:W-:Y:S01]  /*149d0*/  ULDC.64 UR6, c[0x0][0xbd8] ;  /* 0x0002f60000067ab9 */ /* 0x000fe20000000a00 */
[----:B0----5:R-:W-:Y:S01]  /*149e0*/  MOV R8, R78 ;  /* 0x0000004e00087202 */ /* 0x021fe20000000f00 */
        /* <DEDUP_REMOVED lines=21> */
.L_x_4478:
[----:B------:R-:W-:Y:S05]  /*14b40*/  BSYNC B1 ;  /* 0x0000000000017941 */ /* 0x000fea0003800000 */
.L_x_4477:
        /* <DEDUP_REMOVED lines=26> */
.L_x_4480:
[----:B------:R-:W-:Y:S05]  /*14cf0*/  BSYNC B1 ;  /* 0x0000000000017941 */ /* 0x000fea0003800000 */
.L_x_4479:
[----:B------:R-:W-:Y:S05]  /*14d00*/  @P1 BRA `(.L_x_4481) ;  /* 0x0000000c006c1947 */ /* 0x000fea0003800000 */
[----:B------:R-:W-:Y:S01]  /*14d10*/  IADD3 R3, P0, R76, 0x60, RZ ;  /* 0x000000604c037810 */ /* 0x000fe20007f1e0ff */
[----:B------:R-:W-:Y:S01]  /*14d20*/  ULDC UR4, c[0x0][0xb8c] ;  /* 0x0002e30000047ab9 */ /* 0x000fe20000000800 */
[C---:B------:R-:W-:Y:S01]  /*14d30*/  IADD3 R0, R174.reuse, 0x40, RZ ;  /* 0x00000040ae007810 */ /* 0x040fe20007ffe0ff */
[----:B------:R-:W-:Y:S01]  /*14d40*/  ULDC.64 UR6, c[0x0][0xbd8] ;  /* 0x0002f60000067ab9 */ /* 0x000fe20000000a00 */
[----:B-1---5:R-:W-:Y:S01]  /*14d50*/  IMAD.MOV.U32 R4, RZ, RZ, R78 ;  /* 0x000000ffff047224 */ /* 0x022fe200078e004e */
        /* <DEDUP_REMOVED lines=11> */
[----:B--2---:R-:W-:Y:S01]  /*14e10*/  LEA R6, P0, R4, UR6, 0x1 ;  /* 0x0000000604067c11 */ /* 0x004fe2000f8008ff */
        /* <DEDUP_REMOVED lines=9> */
.L_x_4473:
[----:B------:R-:W3:Y:S01]  /*14eb0*/  LDL.LU R6, [R1+0x54] ;  /* 0x0000540001067983 */ /* 0x000ee20000300800 */
[----:B------:R-:W-:-:S03]  /*14ec0*/  ULDC.64 UR4, c[0x0][0xcd8] ;  /* 0x0003360000047ab9 */ /* 0x000fc60000000a00 */
[----:B------:R-:W2:Y:S01]  /*14ed0*/  LDL.LU R0, [R1+0x58] ;  /* 0x0000580001007983 */ /* 0x000ea20000300800 */
[----:B------:R-:W-:Y:S01]  /*14ee0*/  ISETP.NE.U32.AND P0, PT, RZ, UR4, PT ;  /* 0x00000004ff007c0c */ /* 0x000fe2000bf05070 */
[----:B------:R-:W-:-:S03]  /*14ef0*/  IMAD.MOV.U32 R3, RZ, RZ, RZ ;  /* 0x000000ffff037224 */ /* 0x000fc600078e00ff */
[----:B------:R-:W-:Y:S02]  /*14f00*/  ISETP.NE.AND.EX P0, PT, RZ, UR5, PT, P0 ;  /* 0x00000005ff007c0c */ /* 0x000fe4000bf05300 */
[----:B---3--:R-:W-:-:S04]  /*14f10*/  IADD3 R4, P1, R6, UR4, RZ ;  /* 0x0000000406047c10 */ /* 0x008fc8000ff3e0ff */
[----:B--2---:R-:W-:Y:S01]  /*14f20*/  IADD3.X R5, R0, UR5, RZ, P1, !PT ;  /* 0x0000000500057c10 */ /* 0x004fe20008ffe4ff */
[----:B------:R-:W-:Y:S02]  /*14f30*/  ULDC.64 UR4, c[0x0][0xce0] ;  /* 0x0003380000047ab9 */ /* 0x000fe40000000a00 */
[----:B------:R-:W-:-:S04]  /*14f40*/  ISETP.NE.U32.AND P1, PT, RZ, UR4, PT ;  /* 0x00000004ff007c0c */ /* 0x000fc8000bf25070 */
[----:B------:R1:W5:Y:S01]  /*14f50*/  @P0 LDG.E R3, desc[UR52][R4.64] ;  /* 0x0000003404030981 */ /* 0x000362000c1e1900 */
[----:B------:R-:W-:Y:S01]  /*14f60*/  ISETP.NE.AND.EX P1, PT, RZ, UR5, PT, P1 ;  /* 0x00000005ff007c0c */ /* 0x000fe2000bf25310 */
[----:B0-----:R-:W0:-:S12]  /*14f70*/  S2R R8, SR_TID.X ;  /* 0x0000000000087919 */ /* 0x001e180000002100 */
[----:B------:R-:W-:Y:S01]  /*14f80*/  @P1 IADD3 R6, P2, R6, UR4, RZ ;  /* 0x0000000406061c10 */ /* 0x000fe2000ff5e0ff */
[----:B------:R-:W-:-:S03]  /*14f90*/  ULDC UR4, c[0x0][0xb88] ;  /* 0x0002e20000047ab9 */ /* 0x000fc60000000800 */
[----:B------:R-:W-:Y:S01]  /*14fa0*/  @P1 IADD3.X R7, R0, UR5, RZ, P2, !PT ;  /* 0x0000000500071c10 */ /* 0x000fe200097fe4ff */
[----:B------:R-:W-:-:S06]  /*14fb0*/  IMAD.U32 R0, RZ, RZ, UR4 ;  /* 0x00000004ff007e24 */ /* 0x000fcc000f8e00ff */
[----:B------:R1:W5:Y:S01]  /*14fc0*/  @P1 LDG.E R0, desc[UR52][R6.64] ;  /* 0x0000003406001981 */ /* 0x000362000c1e1900 */
[----:B0-----:R-:W-:-:S04]  /*14fd0*/  IADD3 R8, R8, -0x80, RZ ;  /* 0xffffff8008087810 */ /* 0x001fc80007ffe0ff */
[----:B------:R-:W-:Y:S01]  /*14fe0*/  ISETP.GT.AND P2, PT, R8, 0x7f, PT ;  /* 0x0000007f0800780c */ /* 0x000fe20003f44270 */
[----:B-1----:R-:W-:-:S12]  /*14ff0*/  @P1 BRA `(.L_x_4482) ;  /* 0x0000000000101947 */ /* 0x002fd80003800000 */
[----:B------:R-:W-:Y:S05]  /*15000*/  @!P0 BRA `(.L_x_4482) ;  /* 0x00000000000c8947 */ /* 0x000fea0003800000 */
[----:B------:R-:W2:Y:S04]  /*15010*/  LDG.E R7, desc[UR52][R4.64] ;  /* 0x0000003404077981 */ /* 0x000ea8000c1e1900 */
[----:B-----5:R-:W2:Y:S02]  /*15020*/  LDG.E R0, desc[UR52][R4.64+0x4] ;  /* 0x0000043404007981 */ /* 0x020ea4000c1e1900 */
[----:B--2---:R-:W-:-:S07]  /*15030*/  IMAD.IADD R0, R0, 0x1, -R7 ;  /* 0x0000000100007824 */ /* 0x004fce00078e0a07 */
.L_x_4482:
[----:B------:R-:W2:Y:S04]  /*15040*/  LDL.LU R5, [R1+0x5c] ;  /* 0x00005c0001057983 */ /* 0x000ea80000300800 */
[----:B------:R-:W3:Y:S04]  /*15050*/  LDL.LU R4, [R1+0x6c] ;  /* 0x00006c0001047983 */ /* 0x000ee80000300800 */
[----:B------:R-:W4:Y:S04]  /*15060*/  LDL R14, [R1+0x50] ;  /* 0x00005000010e7983 */ /* 0x000f280000100800 */
[----:B------:R-:W4:Y:S04]  /*15070*/  LDL R20, [R1+0x24] ;  /* 0x0000240001147983 */ /* 0x000f280000100800 */
[----:B------:R0:W5:Y:S01]  /*15080*/  LDL R13, [R1+0x64] ;  /* 0x00006400010d7983 */ /* 0x0001620000100800 */
[----:B------:R-:W-:Y:S01]  /*15090*/  BSSY B1, `(.L_x_4483) ;  /* 0x000001d000017945 */ /* 0x000fe20003800000 */
[----:B-----5:R-:W-:-:S02]  /*150a0*/  SHF.R.S32.HI R8, RZ, 0x1f, R3 ;  /* 0x0000001fff087819 */ /* 0x020fc40000011403 */
[----:B--2---:R-:W-:Y:S02]  /*150b0*/  SEL R11, R5, RZ, !P0 ;  /* 0x000000ff050b7207 */ /* 0x004fe40004000000 */
[----:B---3--:R-:W-:Y:S02]  /*150c0*/  SEL R12, R4, RZ, !P0 ;  /* 0x000000ff040c7207 */ /* 0x008fe40004000000 */
[----:B----4-:R-:W-:Y:S02]  /*150d0*/  SHF.R.S32.HI R9, RZ, 0x1f, R14 ;  /* 0x0000001fff097819 */ /* 0x010fe4000001140e */
[----:B------:R-:W-:Y:S01]  /*150e0*/  SHF.R.S32.HI R10, RZ, 0x1f, R20 ;  /* 0x0000001fff0a7819 */ /* 0x000fe20000011414 */
[----:B0-----:R-:W-:Y:S06]  /*150f0*/  @P2 BRA `(.L_x_4484) ;  /* 0x0000000000582947 */ /* 0x001fec0003800000 */
[----:B------:R-:W0:Y:S02]  /*15100*/  S2R R4, SR_TID.X ;  /* 0x0000000000047919 */ /* 0x000e240000002100 */
[----:B0-----:R-:W-:-:S04]  /*15110*/  IMAD R4, R13, 0x80, R4 ;  /* 0x000000800d047824 */ /* 0x001fc800078e0204 */
        /* <DEDUP_REMOVED lines=20> */
.L_x_4484:
[----:B------:R-:W-:Y:S05]  /*15260*/  BSYNC B1 ;  /* 0x0000000000017941 */ /* 0x000fea0003800000 */
.L_x_4483:
[----:B------:R-:W2:Y:S01]  /*15270*/  LDL.64 R24, [R1+0x40] ;  /* 0x0000400001187983 */ /* 0x000ea20000100a00 */
        /* <DEDUP_REMOVED lines=8> */
[----:B------:R-:W-:Y:S02]  /*15300*/  IMAD R10, R13, -0x80, R0 ;  /* 0xffffff800d0a7824 */ /* 0x000fe400078e0200 */
[----:B------:R-:W-:Y:S01]  /*15310*/  IMAD R6, R9, UR4, RZ ;  /* 0x0000000409067c24 */ /* 0x000fe2000f8e02ff */
[----:B------:R-:W-:-:S03]  /*15320*/  IADD3 R5, R5, R3, RZ ;  /* 0x0000000305057210 */ /* 0x000fc60007ffe0ff */
[C---:B------:R-:W-:Y:S02]  /*15330*/  IMAD R3, R14.reuse, UR5, R6 ;  /* 0x000000050e037c24 */ /* 0x040fe4000f8e0206 */
[----:B------:R-:W-:Y:S01]  /*15340*/  IMAD.WIDE.U32 R4, R14, UR4, R4 ;  /* 0x000000040e047c25 */ /* 0x000fe2000f8e0004 */
[----:B------:R-:W-:-:S03]  /*15350*/  ULDC.64 UR4, c[0x0][0xbe8] ;  /* 0x0002fa0000047ab9 */ /* 0x000fc60000000a00 */
[----:B------:R-:W-:Y:S02]  /*15360*/  IMAD.IADD R5, R5, 0x1, R3 ;  /* 0x0000000105057824 */ /* 0x000fe400078e0203 */
[----:B------:R-:W-:-:S04]  /*15370*/  IMAD R0, R12, UR4, RZ ;  /* 0x000000040c007c24 */ /* 0x000fc8000f8e02ff */
[----:B------:R-:W-:Y:S01]  /*15380*/  IMAD R3, R11, UR5, R0 ;  /* 0x000000050b037c24 */ /* 0x000fe2000f8e0200 */
[C---:B--2---:R-:W-:Y:S01]  /*15390*/  ISETP.GE.AND P1, PT, R24.reuse, R10, PT ;  /* 0x0000000a1800720c */ /* 0x044fe20003f26270 */
[----:B------:R-:W-:Y:S01]  /*153a0*/  VIADD R7, R24, 0x20 ;  /* 0x0000002018077836 */ /* 0x000fe20000000000 */
[--C-:B------:R-:W-:Y:S01]  /*153b0*/  SHF.R.S32.HI R9, RZ, 0x1f, R24.reuse ;  /* 0x0000001fff097819 */ /* 0x100fe20000011418 */
[----:B------:R-:W-:-:S03]  /*153c0*/  IMAD.MOV.U32 R8, RZ, RZ, R24 ;  /* 0x000000ffff087224 */ /* 0x000fc600078e0018 */
[----:B------:R-:W-:Y:S01]  /*153d0*/  ISETP.GE.AND P0, PT, R7, R10, PT ;  /* 0x0000000a0700720c */ /* 0x000fe20003f06270 */
[----:B------:R-:W-:-:S04]  /*153e0*/  IMAD.WIDE.U32 R6, R11, UR4, R4 ;  /* 0x000000040b067c25 */ /* 0x000fc8000f8e0004 */
[----:B------:R-:W-:Y:S01]  /*153f0*/  IMAD.WIDE R8, R13, 0x80, R8 ;  /* 0x000000800d087825 */ /* 0x000fe200078e0208 */
[----:B------:R-:W-:-:S03]  /*15400*/  IADD3 R11, R7, R3, RZ ;  /* 0x00000003070b7210 */ /* 0x000fc60007ffe0ff */
[----:B------:R-:W-:Y:S01]  /*15410*/  VIADD R13, R24, 0x40 ;  /* 0x00000040180d7836 */ /* 0x000fe20000000000 */
[----:B------:R-:W-:Y:S06]  /*15420*/  @P1 BRA `(.L_x_4486) ;  /* 0x0000000000581947 */ /* 0x000fec0003800000 */
[C---:B------:R-:W-:Y:S01]  /*15430*/  VIADD R0, R20.reuse, 0x40 ;  /* 0x0000004014007836 */ /* 0x040fe20000000000 */
[----:B------:R-:W-:Y:S01]  /*15440*/  ULDC UR4, c[0x0][0xb8c] ;  /* 0x0002e30000047ab9 */ /* 0x000fe20000000800 */
[----:B------:R-:W-:Y:S01]  /*15450*/  VIADD R3, R20, 0x80 ;  /* 0x0000008014037836 */ /* 0x000fe20000000000 */
        /* <DEDUP_REMOVED lines=19> */
.L_x_4486:
[----:B------:R-:W-:Y:S05]  /*15590*/  BSYNC B1 ;  /* 0x0000000000017941 */ /* 0x000fea0003800000 */
.L_x_4485:
        /* <DEDUP_REMOVED lines=28> */
.L_x_4488:
[----:B------:R-:W-:Y:S05]  /*15760*/  BSYNC B1 ;  /* 0x0000000000017941 */ /* 0x000fea0003800000 */
.L_x_4487:
        /* <DEDUP_REMOVED lines=27> */
.L_x_4490:
[----:B------:R-:W-:Y:S05]  /*15920*/  BSYNC B1 ;  /* 0x0000000000017941 */ /* 0x000fea0003800000 */
.L_x_4489:
        /* <DEDUP_REMOVED lines=25> */
.L_x_4481:
[----:B------:R-:W-:Y:S05]  /*15ac0*/  BSYNC B0 ;  /* 0x0000000000007941 */ /* 0x000fea0003800000 */
.L_x_4472:
[----:B------:R-:W2:Y:S01]  /*15ad0*/  LDL R0, [R1+0x1c] ;  /* 0x00001c0001007983 */ /* 0x000ea20000100800 */
[----:B------:R-:W-:Y:S02]  /*15ae0*/  ULDC UR4, c[0x0][0xd14] ;  /* 0x0003450000047ab9 */ /* 0x000fe40000000800 */
[----:B--2---:R-:W-:-:S13]  /*15af0*/  ISETP.GE.AND P0, PT, R0, UR4, PT ;  /* 0x0000000400007c0c */ /* 0x004fda000bf06270 */
[----:B------:R-:W-:Y:S05]  /*15b00*/  @!P0 BRA `(.L_x_4491) ;  /* 0xfffffeb400548947 */ /* 0x000fea000383ffff */
[----:B------:R-:W-:Y:S05]  /*15b10*/  BRA `(.L_x_4335) ;  /* 0x0000005c00247947 */ /* 0x000fea0003800000 */
.L_x_4333:
[----:B------:R-:W-:-:S08]  /*15b20*/  NOP ;  /* 0x0000000000007918 */ /* 0x000fd00000000000 */
[----:B--2---:R-:W0:-:S00]  /*15b30*/  USETMAXREG.DEALLOC.CTAPOOL 0x18 ;  /* 0x00000018000079c8 */ /* 0x004e0000080e0500 */
        /* <DEDUP_REMOVED lines=59> */
.L_x_4496:
[----:B------:R-:W-:Y:S01]  /*15ef0*/  IADD3 R6, R6, 0x1f, RZ ;  /* 0x0000001f06067810 */ /* 0x000fe20007ffe0ff */
        /* <DEDUP_REMOVED lines=14> */
.L_x_4495:
[----:B------:R-:W-:Y:S05]  /*15fe0*/  BSYNC B0 ;  /* 0x0000000000007941 */ /* 0x000fea0003800000 */
.L_x_4494:
        /* <DEDUP_REMOVED lines=25> */
.L_x_4492:
[----:B------:R-:W-:-:S05]  /*16180*/  IADD3 R7, -R2, R5, RZ ;  /* 0x0000000502077210 */ /* 0x000fca0007ffe1ff */
        /* <DEDUP_REMOVED lines=19> */
.L_x_4497:
        /* <DEDUP_REMOVED lines=56> */
.L_x_4493:
[----:B------:R-:W-:Y:S01]  /*16640*/  IMAD.MOV.U32 R17, RZ, RZ, RZ ;  /* 0x000000ffff117224 */ /* 0x000fe200078e00ff */
[----:B------:R-:W-:Y:S01]  /*16650*/  MOV R16, UR6 ;  /* 0x0000000600107c02 */ /* 0x000fe20008000f00 */
[----:B------:R-:W-:-:S07]  /*16660*/  IMAD.MOV.U32 R18, RZ, RZ, RZ ;  /* 0x000000ffff127224 */ /* 0x000fce00078e00ff */
.L_x_4498:
        /* <DEDUP_REMOVED lines=22> */
.L_x_4583:
[----:B--2---:R-:W2:Y:S02]  /*167d0*/  LDC.64 R2, c[0x0][0xd60] ;  /* 0x00035800ff027b82 */ /* 0x004ea40000000a00 */
[----:B--2---:R-:W-:-:S05]  /*167e0*/  IMAD.WIDE R2, R19, 0x4, R2 ;  /* 0x0000000413027825 */ /* 0x004fca00078e0202 */
[----:B------:R-:W1:Y:S01]  /*167f0*/  LDG.E R11, desc[UR52][R2.64] ;  /* 0x00000034020b7981 */ /* 0x000e62000c1e1900 */
        /* <DEDUP_REMOVED lines=8> */
[----:B------:R-:W-:-:S10]  /*16880*/  IMAD.SHL.U32 R15, R11, 0x4, RZ ;  /* 0x000000040b0f7824 */ /* 0x000fd400078e00ff */
[C---:B------:R-:W-:Y:S01]  /*16890*/  @P0 LEA R2, P1, R11.reuse, UR4, 0x2 ;  /* 0x000000040b020c11 */ /* 0x040fe2000f8210ff */
[----:B------:R-:W-:Y:S03]  /*168a0*/  STL [R1+0x1c], R11 ;  /* 0x00001c0b01007387 */ /* 0x000fe60000100800 */
[----:B------:R-:W-:Y:S01]  /*168b0*/  @P0 LEA.HI.X R3, R11, UR5, R0, 0x2, P1 ;  /* 0x000000050b030c11 */ /* 0x000fe200088f1400 */
[----:B------:R-:W-:-:S04]  /*168c0*/  ULDC.64 UR4, c[0x0][0xb10] ;  /* 0x0002c40000047ab9 */ /* 0x000fc80000000a00 */
[----:B------:R1:W5:Y:S01]  /*168d0*/  @P0 LDG.E R8, desc[UR52][R2.64] ;  /* 0x0000003402080981 */ /* 0x000362000c1e1900 */
[----:B------:R-:W-:Y:S02]  /*168e0*/  ISETP.NE.U32.AND P0, PT, RZ, UR4, PT ;  /* 0x00000004ff007c0c */ /* 0x000fe4000bf05070 */
[----:B------:R-:W-:Y:S01]  /*168f0*/  SHF.L.U64.HI R14, R11, 0x2, R0 ;  /* 0x000000020b0e7819 */ /* 0x000fe20000010200 */
[----:B------:R-:W-:Y:S01]  /*16900*/  STL [R1+0x24], R15 ;  /* 0x0000240f01007387 */ /* 0x000fe20000100800 */
[----:B------:R-:W-:Y:S01]  /*16910*/  ISETP.NE.AND.EX P0, PT, RZ, UR5, PT, P0 ;  /* 0x00000005ff007c0c */ /* 0x000fe2000bf05300 */
[----:B------:R-:W-:Y:S02]  /*16920*/  ULDC UR6, c[0x0][0x338] ;  /* 0x0000ce0000067ab9 */ /* 0x000fe40000000800 */
[----:B------:R-:W-:Y:S10]  /*16930*/  STL [R1+0x28], R14 ;  /* 0x0000280e01007387 */ /* 0x000ff40000100800 */
        /* <DEDUP_REMOVED lines=8> */
[----:B------:R-:W-:-:S02]  /*169c0*/  IADD3 R6, P1, R15, UR8, RZ ;  /* 0x000000080f067c10 */ /* 0x000fc4000ff3e0ff */
[----:B------:R-:W-:Y:S01]  /*169d0*/  MOV R10, UR4 ;  /* 0x00000004000a7c02 */ /* 0x000fe20008000f00 */
[----:B------:R-:W-:Y:S01]  /*169e0*/  ULDC.64 UR4, c[0x0][0x3f8] ;  /* 0x0000fe0000047ab9 */ /* 0x000fe20000000a00 */
[----:B------:R-:W-:-:S04]  /*169f0*/  IADD3.X R7, R14, UR9, RZ, P1, !PT ;  /* 0x000000090e077c10 */ /* 0x000fc80008ffe4ff */
        /* <DEDUP_REMOVED lines=21> */
[----:B--2---:R-:W-:-:S07]  /*16b50*/  IMAD.IADD R10, R2, 0x1, -R10 ;  /* 0x00000001020a7824 */ /* 0x004fce00078e0a0a */
.L_x_4500:
[----:B------:R-:W-:Y:S01]  /*16b60*/  IMAD.MOV.U32 R2, RZ, RZ, RZ ;  /* 0x000000ffff027224 */ /* 0x000fe200078e00ff */
[----:B------:R-:W-:Y:S01]  /*16b70*/  MOV R20, RZ ;  /* 0x000000ff00147202 */ /* 0x000fe20000000f00 */
[----:B------:R-:W-:-:S04]  /*16b80*/  ULDC.64 UR4, c[0x0][0xb18] ;  /* 0x0002c60000047ab9 */ /* 0x000fc80000000a00 */
[----:B------:R-:W2:Y:S04]  /*16b90*/  @P3 LDG.E R2, desc[UR52][R6.64] ;  /* 0x0000003406023981 */ /* 0x000ea8000c1e1900 */
        /* <DEDUP_REMOVED lines=10> */
.L_x_4501:
[----:B------:R-:W-:Y:S05]  /*16c40*/  @!P3 BRA `(.L_x_4502) ;  /* 0x00000000000cb947 */ /* 0x000fea0003800000 */
[----:B------:R-:W2:Y:S04]  /*16c50*/  LDG.E R9, desc[UR52][R6.64] ;  /* 0x0000003406097981 */ /* 0x000ea8000c1e1900 */
[----:B------:R-:W2:Y:S02]  /*16c60*/  LDG.E R6, desc[UR52][R6.64+0x4] ;  /* 0x0000043406067981 */ /* 0x000ea4000c1e1900 */
[----:B--2---:R-:W-:-:S07]  /*16c70*/  IMAD.IADD R9, R6, 0x1, -R9 ;  /* 0x0000000106097824 */ /* 0x004fce00078e0a09 */
.L_x_4502:
[----:B0-----:R-:W2:Y:S01]  /*16c80*/  @P1 LDG.E R2, desc[UR52][R4.64] ;  /* 0x0000003404021981 */ /* 0x001ea2000c1e1900 */
[----:B-----5:R-:W-:-:S03]  /*16c90*/  IMAD.IADD R9, R9, 0x1, -R8 ;  /* 0x0000000109097824 */ /* 0x020fc600078e0a08 */
[----:B------:R-:W2:Y:S01]  /*16ca0*/  @P1 LDG.E R4, desc[UR52][R4.64+0x4] ;  /* 0x0000043404041981 */ /* 0x000ea2000c1e1900 */
[----:B------:R-:W-:Y:S01]  /*16cb0*/  LEA R3, R17, 0xdf, 0x7 ;  /* 0x000000df11037811 */ /* 0x000fe200078e38ff */
[----:B------:R-:W-:Y:S01]  /*16cc0*/  BSSY B0, `(.L_x_4503) ;  /* 0x00000ec000007945 */ /* 0x000fe20003800000 */
[----:B------:R-:W-:Y:S01]  /*16cd0*/  PLOP3.LUT P2, PT, PT, PT, PT, 0x80, 0x0 ;  /* 0x000000000000781c */ /* 0x000fe20003f4f070 */
[----:B--2---:R-:W-:-:S05]  /*16ce0*/  @P1 IMAD.IADD R0, R4, 0x1, -R2 ;  /* 0x0000000104001824 */ /* 0x004fca00078e0a02 */
[----:B------:R-:W-:-:S04]  /*16cf0*/  IADD3 R2, R9, R0, RZ ;  /* 0x0000000009027210 */ /* 0x000fc80007ffe0ff */
[C---:B------:R-:W-:Y:S01]  /*16d00*/  IADD3 R3, R2.reuse, R3, -R10 ;  /* 0x0000000302037210 */ /* 0x040fe20007ffe80a */
[----:B------:R-:W-:-:S04]  /*16d10*/  VIADD R2, R2, 0x5f ;  /* 0x0000005f02027836 */ /* 0x000fc80000000000 */
        /* <DEDUP_REMOVED lines=32> */
.L_x_4653:
[----:B------:R-:W-:-:S03]  /*16f20*/  UMOV UR4, 0xffffffff ;  /* 0xffffffff00047882 */ /* 0x000fc60000000000 */
[----:B------:R-:W-:Y:S05]  /*16f30*/  BRA.DIV UR4, `(.L_x_4506) ;  /* 0x0000005a04187947 */ /* 0x000fea000b800000 */
[----:B------:R-:W-:-:S13]  /*16f40*/  ELECT P6, URZ, PT ;  /* 0x00000000003f782f */ /* 0x000fda00038c0000 */
.L_x_4656:
[----:B------:R-:W2:Y:S01]  /*16f50*/  LDL R5, [R1+0x2c] ;  /* 0x00002c0001057983 */ /* 0x000ea20000100800 */
        /* <DEDUP_REMOVED lines=10> */
.L_x_4657:
        /* <DEDUP_REMOVED lines=8> */
.L_x_4658:
        /* <DEDUP_REMOVED lines=11> */
.L_x_4511:
        /* <DEDUP_REMOVED lines=17> */
[----:B------:R-:W2:Y:S02]  /*17240*/  SYNCS.PHASECHK.TRANS64.TRYWAIT P0, [R5+URZ+0x324c0], R7 ;  /* 0x0324c007050075a7 */ /* 0x000ea4000800017f */
[----:B-12---:R-:W-:Y:S05]  /*17250*/  @!P0 BRA `(.L_x_4512) ;  /* 0x0000005400988947 */ /* 0x006fea0003800000 */
.L_x_4659:
        /* <DEDUP_REMOVED lines=8> */
.L_x_4513:
        /* <DEDUP_REMOVED lines=31> */
.L_x_4509:
[----:B------:R-:W-:Y:S05]  /*174d0*/  BSYNC B1 ;  /* 0x0000000000017941 */ /* 0x000fea0003800000 */
.L_x_4508:
        /* <DEDUP_REMOVED lines=12> */
[----:B0-----:R-:W-:Y:S05]  /*175a0*/  @!P0 BRA `(.L_x_4504) ;  /* 0x0000000400748947 */ /* 0x001fea0003800000 */
[C---:B------:R-:W-:Y:S02]  /*175b0*/  IMAD R5, R2.reuse, 0x60, R20 ;  /* 0x0000006002057824 */ /* 0x040fe400078e0214 */
[----:B------:R-:W-:-:S03]  /*175c0*/  VIADD R2, R2, 0xffffffff ;  /* 0xffffffff02027836 */ /* 0x000fc60000000000 */
[----:B------:R-:W-:-:S07]  /*175d0*/  IADD3 R5, R5, -0xc0, RZ ;  /* 0xffffff4005057810 */ /* 0x000fce0007ffe0ff */
.L_x_4520:
        /* <DEDUP_REMOVED lines=9> */
.L_x_4660:
        /* <DEDUP_REMOVED lines=11> */
.L_x_4517:
        /* <DEDUP_REMOVED lines=17> */
.L_x_4661:
        /* <DEDUP_REMOVED lines=8> */
.L_x_4519:
        /* <DEDUP_REMOVED lines=31> */
.L_x_4515:
[----:B------:R-:W-:Y:S05]  /*17aa0*/  BSYNC B1 ;  /* 0x0000000000017941 */ /* 0x000fea0003800000 */
.L_x_4514:
[----:B------:R-:W2:Y:S04]  /*17ab0*/  LDL.LU R6, [R1+0x4] ;  /* 0x0000040001067983 */ /* 0x000ea80000300800 */
[----:B------:R-:W3:Y:S01]  /*17ac0*/  LDL.LU R8, [R1+0xc] ;  /* 0x00000c0001087983 */ /* 0x000ee20000300800 */
[----:B------:R-:W-:Y:S01]  /*17ad0*/  IADD3 R2, R2, -0x1, RZ ;  /* 0xffffffff02027810 */ /* 0x000fe20007ffe0ff */
        /* <DEDUP_REMOVED lines=10> */
.L_x_4504:
[----:B------:R-:W-:Y:S05]  /*17b80*/  BSYNC B0 ;  /* 0x0000000000007941 */ /* 0x000fea0003800000 */
.L_x_4503:
[----:B0-----:R-:W2:Y:S01]  /*17b90*/  LDL R6, [R1+0x20] ;  /* 0x0000200001067983 */ /* 0x001ea20000100800 */
[----:B------:R-:W-:Y:S05]  /*17ba0*/  @!P2 WARPSYNC.ALL ;  /* 0x000000000000a948 */ /* 0x000fea0003800000 */
[----:B------:R-:W-:Y:S01]  /*17bb0*/  BSSY B6, `(.L_x_4521) ;  /* 0x00002c6000067945 */ /* 0x000fe20003800000 */
[----:B------:R-:W-:Y:S01]  /*17bc0*/  @!P2 BAR.SYNC.DEFER_BLOCKING 0xc, 0x120 ;  /* 0x030480000000ab1d */ /* 0x000fe20000010000 */
[----:B--2---:R-:W-:-:S13]  /*17bd0*/  ISETP.GT.AND P0, PT, R6, RZ, PT ;  /* 0x000000ff0600720c */ /* 0x004fda0003f04270 */
[----:B------:R-:W-:Y:S05]  /*17be0*/  @P0 BRA `(.L_x_4522) ;  /* 0x0000000000440947 */ /* 0x000fea0003800000 */
[----:B------:R-:W0:Y:S02]  /*17bf0*/  S2R R6, SR_TID.X ;  /* 0x0000000000067919 */ /* 0x000e240000002100 */
[----:B0-----:R-:W-:-:S04]  /*17c00*/  LOP3.LUT R6, R6, 0x1f, RZ, 0xc0, !PT ;  /* 0x0000001f06067812 */ /* 0x001fc800078ec0ff */
[----:B------:R-:W-:-:S13]  /*17c10*/  ISETP.NE.AND P1, PT, R6, RZ, PT ;  /* 0x000000ff0600720c */ /* 0x000fda0003f25270 */
[----:B------:R-:W-:Y:S05]  /*17c20*/  @P1 BRA `(.L_x_4523) ;  /* 0x0000002800f81947 */ /* 0x000fea0003800000 */
[----:B------:R-:W0:Y:S01]  /*17c30*/  S2R R7, SR_LANEID ;  /* 0x0000000000077919 */ /* 0x000e220000000000 */
        /* <DEDUP_REMOVED lines=12> */
.L_x_4522:
        /* <DEDUP_REMOVED lines=23> */
.L_x_4524:
        /* <DEDUP_REMOVED lines=20> */
.L_x_4526:
        /* <DEDUP_REMOVED lines=8> */
[----:B------:R-:W-:Y:S01]  /*18030*/  MOV R13, RZ ;  /* 0x000000ff000d7202 */ /* 0x000fe20000000f00 */
[----:B------:R-:W-:Y:S02]  /*18040*/  IMAD.U32 R6, RZ, RZ, UR6 ;  /* 0x00000006ff067e24 */ /* 0x000fe4000f8e00ff */
[----:B------:R-:W-:-:S02]  /*18050*/  IMAD.U32 R10, RZ, RZ, UR8 ;  /* 0x00000008ff0a7e24 */ /* 0x000fc4000f8e00ff */
[----:B------:R-:W-:Y:S02]  /*18060*/  IMAD.U32 R11, RZ, RZ, UR9 ;  /* 0x00000009ff0b7e24 */ /* 0x000fe4000f8e00ff */
[----:B------:R-:W-:Y:S02]  /*18070*/  IMAD.MOV.U32 R8, RZ, RZ, 0x70 ;  /* 0x00000070ff087424 */ /* 0x000fe400078e00ff */
[----:B------:R-:W-:-:S07]  /*18080*/  IMAD.MOV.U32 R12, RZ, RZ, 0x1 ;  /* 0x00000001ff0c7424 */ /* 0x000fce00078e00ff */
[----:B------:R-:W-:-:S07]  /*18090*/  LEPC R20, `(.L_x_4525) ;  /* 0x000000001014794e */ /* 0x000fce0000000000 */
[----:B0-----:R-:W-:Y:S05]  /*180a0*/  CALL.ABS.NOINC R2 ;  /* 0x0000000002007343 */ /* 0x001fea0003c00000 */
.L_x_4525:
        /* <DEDUP_REMOVED lines=31> */
.L_x_4527:
        /* <DEDUP_REMOVED lines=19> */
.L_x_4664:
[----:B------:R-:W-:Y:S01]  /*183d0*/  UMOV UR4, 0xffffffff ;  /* 0xffffffff00047882 */ /* 0x000fe20000000000 */
[----:B------:R-:W-:Y:S02]  /*183e0*/  SHF.R.S32.HI R8, RZ, 0x1f, R0 ;  /* 0x0000001fff087819 */ /* 0x000fe40000011400 */
[----:B------:R-:W-:Y:S05]  /*183f0*/  BRA.DIV UR4, `(.L_x_4529) ;  /* 0x0000004604a07947 */ /* 0x000fea000b800000 */
[----:B------:R-:W-:-:S13]  /*18400*/  ELECT P6, URZ, PT ;  /* 0x00000000003f782f */ /* 0x000fda00038c0000 */
.L_x_4667:
[----:B------:R-:W-:Y:S05]  /*18410*/  @!P6 BRA `(.L_x_4530) ;  /* 0x0000000000fce947 */ /* 0x000fea0003800000 */
[----:B------:R-:W-:-:S04]  /*18420*/  ISETP.NE.U32.AND P0, PT, R2, RZ, PT ;  /* 0x000000ff0200720c */ /* 0x000fc80003f05070 */
[----:B------:R-:W-:-:S13]  /*18430*/  ISETP.NE.AND.EX P0, PT, R3, RZ, PT, P0 ;  /* 0x000000ff0300720c */ /* 0x000fda0003f05300 */
[----:B------:R-:W-:Y:S05]  /*18440*/  @!P0 BRA `(.L_x_4531) ;  /* 0x0000000000488947 */ /* 0x000fea0003800000 */
[----:B------:R-:W0:Y:S01]  /*18450*/  LDC R12, c[0x0][0x41c] ;  /* 0x00010700ff0c7b82 */ /* 0x000e220000000800 */
[----:B------:R-:W-:Y:S01]  /*18460*/  MOV R6, R7 ;  /* 0x0000000700067202 */ /* 0x000fe20000000f00 */
[----:B------:R-:W-:Y:S01]  /*18470*/  ULDC.64 UR4, c[0x0][0x408] ;  /* 0x0001020000047ab9 */ /* 0x000fe20000000a00 */
[----:B0-----:R-:W-:-:S13]  /*18480*/  ISETP.NE.AND P0, PT, R12, 0x1, PT ;  /* 0x000000010c00780c */ /* 0x001fda0003f05270 */
[----:B------:R-:W0:Y:S02]  /*18490*/  @P0 LDC.64 R10, c[0x0][0x420] ;  /* 0x00010800ff0a0b82 */ /* 0x000e240000000a00 */
        /* <DEDUP_REMOVED lines=13> */
.L_x_4531:
        /* <DEDUP_REMOVED lines=9> */
.L_x_4668:
        /* <DEDUP_REMOVED lines=11> */
.L_x_4533:
        /* <DEDUP_REMOVED lines=22> */
.L_x_4530:
        /* <DEDUP_REMOVED lines=55> */
.L_x_4535:
[----:B------:R-:W-:Y:S05]  /*18b80*/  BSYNC B0 ;  /* 0x0000000000007941 */ /* 0x000fea0003800000 */
.L_x_4534:
[----:B------:R-:W2:Y:S02]  /*18b90*/  LDL.LU R10, [R1+0x2c] ;  /* 0x00002c00010a7983 */ /* 0x000ea40000300800 */
        /* <DEDUP_REMOVED lines=8> */
.L_x_4669:
        /* <DEDUP_REMOVED lines=8> */
[----:B0-----:R-:W-:-:S04]  /*18ca0*/  LEA R11, R12, R11, 0x18 ;  /* 0x0000000b0c0b7211 */ /* 0x001fc800078ec0ff */
[----:B--2---:R-:W-:Y:S02]  /*18cb0*/  LEA R5, R10, R11, 0x3 ;  /* 0x0000000b0a057211 */ /* 0x004fe400078e18ff */
[----:B---3--:R-:W-:-:S04]  /*18cc0*/  SHF.L.U32 R9, R9, 0x1f, RZ ;  /* 0x0000001f09097819 */ /* 0x008fc800000006ff */
[----:B------:R-:W0:Y:S02]  /*18cd0*/  SYNCS.PHASECHK.TRANS64.TRYWAIT P0, [R5+URZ+0x32460], R9 ;  /* 0x03246009050075a7 */ /* 0x000e24000800017f */
[----:B0-----:R-:W-:Y:S05]  /*18ce0*/  @!P0 BRA `(.L_x_4539) ;  /* 0x0000003c00b88947 */ /* 0x001fea0003800000 */
.L_x_4670:
        /* <DEDUP_REMOVED lines=11> */
.L_x_4540:
        /* <DEDUP_REMOVED lines=37> */
.L_x_4538:
[----:B------:R-:W-:Y:S05]  /*18ff0*/  BSYNC B0 ;  /* 0x0000000000007941 */ /* 0x000fea0003800000 */
.L_x_4537:
        /* <DEDUP_REMOVED lines=35> */
[--C-:B------:R-:W-:Y:S02]  /*19230*/  IMAD.MOV.U32 R6, RZ, RZ, R5.reuse ;  /* 0x000000ffff067224 */ /* 0x100fe400078e0005 */
[----:B------:R-:W-:Y:S02]  /*19240*/  IMAD.MOV R5, RZ, RZ, -R5 ;  /* 0x000000ffff057224 */ /* 0x000fe400078e0a05 */
[----:B------:R-:W-:-:S04]  /*19250*/  IMAD.WIDE.U32 R6, R0, UR4, R6 ;  /* 0x0000000400067c25 */ /* 0x000fc8000f8e0006 */
[----:B------:R-:W-:Y:S01]  /*19260*/  IMAD.IADD R10, R10, 0x1, R7 ;  /* 0x000000010a0a7824 */ /* 0x000fe200078e0207 */
[----:B------:R-:W-:Y:S01]  /*19270*/  LEA R2, P0, R6, R2, 0x2 ;  /* 0x0000000206027211 */ /* 0x000fe200078010ff */
[----:B------:R-:W-:-:S03]  /*19280*/  IMAD R5, R11, R5, R9 ;  /* 0x000000050b057224 */ /* 0x000fc600078e0209 */
[----:B------:R-:W-:-:S05]  /*19290*/  LEA.HI.X R3, R6, R3, R10, 0x2, P0 ;  /* 0x0000000306037211 */ /* 0x000fca00000f140a */
[----:B------:R1:W5:Y:S04]  /*192a0*/  LDG.E R6, desc[UR52][R2.64] ;  /* 0x0000003402067981 */ /* 0x000368000c1e1900 */
.L_x_4547:
[----:B-1----:R-:W1:Y:S01]  /*192b0*/  S2R R3, SR_CgaCtaId ;  /* 0x0000000000037919 */ /* 0x002e620000008800 */
[----:B------:R-:W-:-:S04]  /*192c0*/  MOV R2, 0x400 ;  /* 0x0000040000027802 */ /* 0x000fc80000000f00 */
[----:B-1----:R-:W-:Y:S02]  /*192d0*/  LEA R2, R3, R2, 0x18 ;  /* 0x0000000203027211 */ /* 0x002fe400078ec0ff */
[----:B------:R-:W-:Y:S02]  /*192e0*/  SHF.L.U32 R3, R12, 0x1f, RZ ;  /* 0x0000001f0c037819 */ /* 0x000fe400000006ff */
[----:B------:R-:W-:-:S04]  /*192f0*/  LEA R2, R13, R2, 0x3 ;  /* 0x000000020d027211 */ /* 0x000fc800078e18ff */
[----:B------:R-:W1:Y:S02]  /*19300*/  SYNCS.PHASECHK.TRANS64.TRYWAIT P0, [R2+URZ+0x32440], R3 ;  /* 0x03244003020075a7 */ /* 0x000e64000800017f */
[----:B-1----:R-:W-:Y:S05]  /*19310*/  @!P0 BRA `(.L_x_4548) ;  /* 0x0000003800408947 */ /* 0x002fea0003800000 */
.L_x_4671:
        /* <DEDUP_REMOVED lines=11> */
.L_x_4549:
[----:B--2---:R-:W2:Y:S01]  /*193d0*/  LDL R7, [R1] ;  /* 0x0000000001077983 */ /* 0x004ea20000100800 */
        /* <DEDUP_REMOVED lines=21> */
.L_x_4672:
        /* <DEDUP_REMOVED lines=8> */
.L_x_4551:
        /* <DEDUP_REMOVED lines=34> */
.L_x_4546:
[----:B------:R-:W-:Y:S05]  /*197d0*/  BSYNC B2 ;  /* 0x0000000000027941 */ /* 0x000fea0003800000 */
.L_x_4545:
[----:B------:R-:W2:Y:S02]  /*197e0*/  LDL.LU R2, [R1+0x20] ;  /* 0x0000200001027983 */ /* 0x000ea40000300800 */
[----:B--2---:R-:W-:-:S07]  /*197f0*/  VIADD R5, R2, 0xfffffffd ;  /* 0xfffffffd02057836 */ /* 0x004fce0000000000 */
.L_x_4544:
[----:B------:R-:W-:Y:S05]  /*19800*/  BSYNC B1 ;  /* 0x0000000000017941 */ /* 0x000fea0003800000 */
.L_x_4543:
[----:B------:R-:W-:-:S13]  /*19810*/  ISETP.NE.AND P0, PT, R9, RZ, PT ;  /* 0x000000ff0900720c */ /* 0x000fda0003f05270 */
[----:B------:R-:W-:Y:S05]  /*19820*/  @!P0 BRA `(.L_x_4542) ;  /* 0x0000000c00888947 */ /* 0x000fea0003800000 */
.L_x_4566:
        /* <DEDUP_REMOVED lines=10> */
[----:B------:R-:W-:Y:S02]  /*198d0*/  ISETP.NE.U32.AND P0, PT, RZ, UR46, PT ;  /* 0x0000002eff007c0c */ /* 0x000fe4000bf05070 */
[----:B------:R-:W-:Y:S02]  /*198e0*/  MOV R11, R5 ;  /* 0x00000005000b7202 */ /* 0x000fe40000000f00 */
[----:B------:R-:W-:-:S13]  /*198f0*/  ISETP.NE.AND.EX P0, PT, RZ, UR47, PT, P0 ;  /* 0x0000002fff007c0c */ /* 0x000fda000bf05300 */
[----:B------:R-:W-:Y:S05]  /*19900*/  @!P0 BRA `(.L_x_4554) ;  /* 0x0000000000408947 */ /* 0x000fea0003800000 */
[----:B------:R-:W1:Y:S02]  /*19910*/  LDC R6, c[0x0][0x41c] ;  /* 0x00010700ff067b82 */ /* 0x000e640000000800 */
[----:B-1----:R-:W-:-:S13]  /*19920*/  ISETP.NE.AND P0, PT, R6, 0x1, PT ;  /* 0x000000010600780c */ /* 0x002fda0003f05270 */
        /* <DEDUP_REMOVED lines=14> */
.L_x_4554:
[----:B------:R-:W2:Y:S01]  /*19a10*/  S2R R3, SR_CgaCtaId ;  /* 0x0000000000037919 */ /* 0x000ea20000008800 */
[----:B------:R-:W-:-:S04]  /*19a20*/  MOV R2, 0x400 ;  /* 0x0000040000027802 */ /* 0x000fc80000000f00 */
[----:B--2---:R-:W-:Y:S02]  /*19a30*/  LEA R2, R3, R2, 0x18 ;  /* 0x0000000203027211 */ /* 0x004fe400078ec0ff */
[----:B------:R-:W-:-:S03]  /*19a40*/  SHF.L.U32 R3, R9, 0x1f, RZ ;  /* 0x0000001f09037819 */ /* 0x000fc600000006ff */
[----:B------:R-:W-:-:S04]  /*19a50*/  IMAD R2, R10, 0x8, R2 ;  /* 0x000000080a027824 */ /* 0x000fc800078e0202 */
[----:B------:R-:W2:Y:S02]  /*19a60*/  SYNCS.PHASECHK.TRANS64.TRYWAIT P0, [R2+URZ+0x32440], R3 ;  /* 0x03244003020075a7 */ /* 0x000ea4000800017f */
[----:B--2---:R-:W-:Y:S05]  /*19a70*/  @!P0 BRA `(.L_x_4555) ;  /* 0x0000003000908947 */ /* 0x004fea0003800000 */
.L_x_4673:
[----:B-1----:R-:W1:Y:S02]  /*19a80*/  S2R R7, SR_TID.X ;  /* 0x0000000000077919 */ /* 0x002e640000002100 */
        /* <DEDUP_REMOVED lines=10> */
.L_x_4556:
[----:B0-----:R-:W3:Y:S01]  /*19b30*/  LDL R12, [R1+0x10] ;  /* 0x00001000010c7983 */ /* 0x001ee20000100800 */
[----:B-1----:R-:W-:Y:S01]  /*19b40*/  MOV R7, 0x400 ;  /* 0x0000040000077802 */ /* 0x002fe20000000f00 */
        /* <DEDUP_REMOVED lines=19> */
.L_x_4674:
        /* <DEDUP_REMOVED lines=8> */
.L_x_4558:
        /* <DEDUP_REMOVED lines=33> */
.L_x_4553:
[----:B------:R-:W-:Y:S05]  /*19f10*/  BSYNC B1 ;  /* 0x0000000000017941 */ /* 0x000fea0003800000 */
.L_x_4552:
        /* <DEDUP_REMOVED lines=13> */
[----:B------:R-:W1:Y:S02]  /*19ff0*/  LDC R6, c[0x0][0x41c] ;  /* 0x00010700ff067b82 */ /* 0x000e640000000800 */
[----:B-1----:R-:W-:-:S13]  /*1a000*/  ISETP.NE.AND P0, PT, R6, 0x1, PT ;  /* 0x000000010600780c */ /* 0x002fda0003f05270 */
[----:B------:R-:W1:Y:S02]  /*1a010*/  @P0 LDC.64 R2, c[0x0][0x420] ;  /* 0x00010800ff020b82 */ /* 0x000e640000000a00 */
[----:B-1----:R-:W-:-:S04]  /*1a020*/  @P0 IMAD.HI.U32 R7, R9, R2, RZ ;  /* 0x0000000209070227 */ /* 0x002fc800078e00ff */
[----:B------:R-:W-:Y:S01]  /*1a030*/  IMAD.MOV.U32 R2, RZ, RZ, R9 ;  /* 0x000000ffff027224 */ /* 0x000fe200078e0009 */
[----:B------:R-:W-:-:S04]  /*1a040*/  @P0 SHF.R.U32.HI R2, RZ, R3, R7 ;  /* 0x00000003ff020219 */ /* 0x000fc80000011607 */
[----:B------:R-:W-:-:S05]  /*1a050*/  IADD3 R3, -R2, RZ, RZ ;  /* 0x000000ff02037210 */ /* 0x000fca0007ffe1ff */
        /* <DEDUP_REMOVED lines=9> */
.L_x_4561:
[----:B------:R-:W2:Y:S01]  /*1a0f0*/  S2R R3, SR_CgaCtaId ;  /* 0x0000000000037919 */ /* 0x000ea20000008800 */
[----:B------:R-:W-:-:S04]  /*1a100*/  MOV R2, 0x400 ;  /* 0x0000040000027802 */ /* 0x000fc80000000f00 */
[----:B--2---:R-:W-:Y:S02]  /*1a110*/  LEA R2, R3, R2, 0x18 ;  /* 0x0000000203027211 */ /* 0x004fe400078ec0ff */
[----:B------:R-:W-:-:S03]  /*1a120*/  SHF.L.U32 R3, R11, 0x1f, RZ ;  /* 0x0000001f0b037819 */ /* 0x000fc600000006ff */
[----:B------:R-:W-:-:S04]  /*1a130*/  IMAD R2, R12, 0x8, R2 ;  /* 0x000000080c027824 */ /* 0x000fc800078e0202 */
[----:B------:R-:W2:Y:S02]  /*1a140*/  SYNCS.PHASECHK.TRANS64.TRYWAIT P0, [R2+URZ+0x32440], R3 ;  /* 0x03244003020075a7 */ /* 0x000ea4000800017f */
[----:B--2---:R-:W-:Y:S05]  /*1a150*/  @!P0 BRA `(.L_x_4562) ;  /* 0x0000002c00008947 */ /* 0x004fea0003800000 */
.L_x_4675:
        /* <DEDUP_REMOVED lines=11> */
.L_x_4563:
[----:B-1----:R-:W3:Y:S01]  /*1a210*/  LDL R7, [R1] ;  /* 0x0000000001077983 */ /* 0x002ee20000100800 */
        /* <DEDUP_REMOVED lines=21> */
.L_x_4676:
        /* <DEDUP_REMOVED lines=8> */
.L_x_4565:
        /* <DEDUP_REMOVED lines=34> */
.L_x_4560:
[----:B------:R-:W-:Y:S05]  /*1a610*/  BSYNC B1 ;  /* 0x0000000000017941 */ /* 0x000fea0003800000 */
.L_x_4559:
[C---:B------:R-:W-:Y:S02]  /*1a620*/  ISETP.GT.AND P0, PT, R5.reuse, 0x1, PT ;  /* 0x000000010500780c */ /* 0x040fe40003f04270 */
[----:B------:R-:W-:-:S11]  /*1a630*/  IADD3 R5, R5, -0x2, RZ ;  /* 0xfffffffe05057810 */ /* 0x000fd60007ffe0ff */
[----:B------:R-:W-:Y:S05]  /*1a640*/  @P0 BRA `(.L_x_4566) ;  /* 0xfffffff000780947 */ /* 0x000fea000383ffff */
.L_x_4542:
[----:B------:R-:W-:Y:S05]  /*1a650*/  BSYNC B0 ;  /* 0x0000000000007941 */ /* 0x000fea0003800000 */
.L_x_4541:
        /* <DEDUP_REMOVED lines=15> */
[----:B0-----:R-:W1:Y:S01]  /*1a750*/  POPC R5, UR4 ;  /* 0x0000000400057d09 */ /* 0x001e620008000000 */
[----:B--2---:R-:W-:-:S13]  /*1a760*/  ISETP.EQ.U32.AND P0, PT, R4, R7, PT ;  /* 0x000000070400720c */ /* 0x004fda0003f02070 */
[----:B-1----:R-:W2:Y:S01]  /*1a770*/  @P0 ATOMG.E.ADD.STRONG.GPU PT, R3, desc[UR52][R2.64], R5 ;  /* 0x00000005020309a8 */ /* 0x002ea200081ee1f4 */
[----:B------:R-:W0:Y:S02]  /*1a780*/  S2R R6, SR_LTMASK ;  /* 0x0000000000067919 */ /* 0x000e240000003900 */
[----:B0-----:R-:W-:-:S04]  /*1a790*/  LOP3.LUT R6, R6, UR4, RZ, 0xc0, !PT ;  /* 0x0000000406067c12 */ /* 0x001fc8000f8ec0ff */
[----:B------:R-:W0:Y:S01]  /*1a7a0*/  POPC R7, R6 ;  /* 0x0000000600077309 */ /* 0x000e220000000000 */
[----:B--2---:R-:W0:Y:S02]  /*1a7b0*/  SHFL.IDX PT, R4, R3, R4, 0x1f ;  /* 0x00001f0403047589 */ /* 0x004e2400000e0000 */
[----:B0-----:R-:W-:-:S07]  /*1a7c0*/  IADD3 R16, R4, UR48, R7 ;  /* 0x0000003004107c10 */ /* 0x001fce000fffe007 */
.L_x_4568:
[----:B------:R-:W-:Y:S05]  /*1a7d0*/  BSYNC B0 ;  /* 0x0000000000007941 */ /* 0x000fea0003800000 */
.L_x_4567:
[----:B-1----:R-:W2:Y:S02]  /*1a7e0*/  LDL.LU R2, [R1+0x8] ;  /* 0x0000080001027983 */ /* 0x002ea40000300800 */
[----:B--2---:R-:W-:-:S05]  /*1a7f0*/  LOP3.LUT R2, R2, R0, RZ, 0x3c, !PT ;  /* 0x0000000002027212 */ /* 0x004fca00078e3cff */
[----:B------:R1:W-:Y:S02]  /*1a800*/  STL [R1+0x8], R2 ;  /* 0x0000080201007387 */ /* 0x0003e40000100800 */
.L_x_4523:
[----:B------:R-:W-:Y:S05]  /*1a810*/  BSYNC B6 ;  /* 0x0000000000067941 */ /* 0x000fea0003800000 */
.L_x_4521:
[----:B------:R-:W-:-:S03]  /*1a820*/  UMOV UR4, 0xffffffff ;  /* 0xffffffff00047882 */ /* 0x000fc60000000000 */
[----:B------:R-:W-:Y:S05]  /*1a830*/  BRA.DIV UR4, `(.L_x_4569) ;  /* 0x0000002604707947 */ /* 0x000fea000b800000 */
[----:B------:R2:W3:Y:S04]  /*1a840*/  SHFL.IDX PT, R4, R16, RZ, 0x1f ;  /* 0x00001fff10047589 */ /* 0x0004e800000e0000 */
[----:B------:R-:W4:Y:S02]  /*1a850*/  SHFL.IDX PT, R16, R16, 0x1, 0x1f ;  /* 0x00201f0010107f89 */ /* 0x000f2400000e0000 */
.L_x_4680:
[----:B------:R-:W5:Y:S01]  /*1a860*/  S2R R0, SR_TID.X ;  /* 0x0000000000007919 */ /* 0x000f620000002100 */
[----:B------:R-:W-:Y:S01]  /*1a870*/  ULDC UR4, c[0x0][0xd14] ;  /* 0x0003450000047ab9 */ /* 0x000fe20000000800 */
[----:B------:R-:W-:Y:S01]  /*1a880*/  BSSY B0, `(.L_x_4570) ;  /* 0x000000b000007945 */ /* 0x000fe20003800000 */
[----:B------:R-:W-:Y:S01]  /*1a890*/  IMAD.MOV.U32 R17, RZ, RZ, RZ ;  /* 0x000000ffff117224 */ /* 0x000fe200078e00ff */
[----:B-----5:R-:W-:Y:S01]  /*1a8a0*/  LOP3.LUT R7, R0, 0x1f, RZ, 0xc0, !PT ;  /* 0x0000001f00077812 */ /* 0x020fe200078ec0ff */
[----:B------:R-:W-:-:S03]  /*1a8b0*/  IMAD.U32 R0, RZ, RZ, UR4 ;  /* 0x00000004ff007e24 */ /* 0x000fc6000f8e00ff */
[C---:B------:R-:W-:Y:S01]  /*1a8c0*/  ISETP.NE.AND P0, PT, R7.reuse, 0x1f, PT ;  /* 0x0000001f0700780c */ /* 0x040fe20003f05270 */
[----:B0-----:R-:W-:-:S05]  /*1a8d0*/  IMAD.IADD R5, R7, 0x1, R19 ;  /* 0x0000000107057824 */ /* 0x001fca00078e0213 */
[----:B------:R-:W-:-:S13]  /*1a8e0*/  ISETP.GE.OR P0, PT, R5, R0, !P0 ;  /* 0x000000000500720c */ /* 0x000fda0004706670 */
[----:B------:R-:W-:Y:S05]  /*1a8f0*/  @P0 BRA `(.L_x_4571) ;  /* 0x00000000000c0947 */ /* 0x000fea0003800000 */
[----:B-1----:R-:W0:Y:S02]  /*1a900*/  LDC.64 R2, c[0x0][0xd58] ;  /* 0x00035600ff027b82 */ /* 0x002e240000000a00 */
[----:B0-----:R-:W-:-:S05]  /*1a910*/  IMAD.WIDE R2, R5, 0x4, R2 ;  /* 0x0000000405027825 */ /* 0x001fca00078e0202 */
[----:B------:R0:W5:Y:S02]  /*1a920*/  LDG.E R17, desc[UR52][R2.64] ;  /* 0x0000003402117981 */ /* 0x000164000c1e1900 */
.L_x_4571:
[----:B------:R-:W-:Y:S05]  /*1a930*/  BSYNC B0 ;  /* 0x0000000000007941 */ /* 0x000fea0003800000 */
.L_x_4570:
[----:B------:R-:W-:-:S03]  /*1a940*/  UMOV UR4, 0xffffffff ;  /* 0xffffffff00047882 */ /* 0x000fc60000000000 */
[----:B------:R-:W-:Y:S05]  /*1a950*/  BRA.DIV UR4, `(.L_x_4572) ;  /* 0x0000002604747947 */ /* 0x000fea000b800000 */
[----:B-----5:R-:W0:Y:S01]  /*1a960*/  SHFL.UP PT, R14, R17, 0x1, RZ ;  /* 0x04200000110e7989 */ /* 0x020e2200000e00ff */
        /* <DEDUP_REMOVED lines=18> */
[----:B-1----:R-:W-:-:S05]  /*1aa90*/  IMAD.IADD R2, R6, 0x1, R7 ;  /* 0x0000000106027824 */ /* 0x002fca00078e0207 */
[----:B------:R0:W1:Y:S02]  /*1aaa0*/  SHFL.IDX PT, R14, R2, 0x1f, 0x1f ;  /* 0x03e01f00020e7f89 */ /* 0x00006400000e0000 */
.L_x_4688:
[----:B------:R-:W-:Y:S02]  /*1aab0*/  ULDC UR4, c[0x0][0xd10] ;  /* 0x0003440000047ab9 */ /* 0x000fe40000000800 */
[----:B------:R-:W-:-:S05]  /*1aac0*/  MOV R5, UR4 ;  /* 0x0000000400057c02 */ /* 0x000fca0008000f00 */
[----:B-1----:R-:W-:-:S04]  /*1aad0*/  IMAD R3, R14, R5, RZ ;  /* 0x000000050e037224 */ /* 0x002fc800078e02ff */
[----:B--2-4-:R-:W-:-:S05]  /*1aae0*/  IMAD.IADD R16, R16, 0x1, R3 ;  /* 0x0000000110107824 */ /* 0x014fca00078e0203 */
[----:B---3--:R-:W-:-:S13]  /*1aaf0*/  ISETP.GT.AND P0, PT, R16, R4, PT ;  /* 0x000000041000720c */ /* 0x008fda0003f04270 */
[----:B------:R-:W-:Y:S05]  /*1ab00*/  @P0 BRA `(.L_x_4573) ;  /* 0x0000000000b40947 */ /* 0x000fea0003800000 */
[----:B------:R-:W1:Y:S02]  /*1ab10*/  LDC R0, c[0x0][0xd14] ;  /* 0x00034500ff007b82 */ /* 0x000e640000000800 */
.L_x_4578:
        /* <DEDUP_REMOVED lines=14> */
.L_x_4576:
[----:B------:R-:W-:Y:S05]  /*1ac00*/  BSYNC B0 ;  /* 0x0000000000007941 */ /* 0x000fea0003800000 */
.L_x_4575:
[----:B------:R-:W-:-:S03]  /*1ac10*/  UMOV UR4, 0xffffffff ;  /* 0xffffffff00047882 */ /* 0x000fc60000000000 */
[----:B------:R-:W-:Y:S05]  /*1ac20*/  BRA.DIV UR4, `(.L_x_4577) ;  /* 0x0000002604907947 */ /* 0x000fea000b800000 */
[----:B-----5:R-:W1:Y:S01]  /*1ac30*/  SHFL.UP PT, R14, R17, 0x1, RZ ;  /* 0x04200000110e7989 */ /* 0x020e6200000e00ff */
[C---:B------:R-:W-:Y:S02]  /*1ac40*/  ISETP.NE.AND P0, PT, R7.reuse, RZ, PT ;  /* 0x000000ff0700720c */ /* 0x040fe40003f05270 */
[C---:B------:R-:W-:Y:S02]  /*1ac50*/  ISETP.GE.U32.AND P1, PT, R7.reuse, 0x2, PT ;  /* 0x000000020700780c */ /* 0x040fe40003f26070 */
[----:B-1----:R-:W-:Y:S02]  /*1ac60*/  SEL R14, R14, RZ, P0 ;  /* 0x000000ff0e0e7207 */ /* 0x002fe40000000000 */
[----:B------:R-:W-:Y:S02]  /*1ac70*/  ISETP.GE.U32.AND P0, PT, R7, 0x4, PT ;  /* 0x000000040700780c */ /* 0x000fe40003f06070 */
[----:B------:R-:W-:-:S05]  /*1ac80*/  IADD3 R13, R17, R14, RZ ;  /* 0x0000000e110d7210 */ /* 0x000fca0007ffe0ff */
[----:B------:R-:W1:Y:S02]  /*1ac90*/  SHFL.UP PT, R14, R13, 0x2, RZ ;  /* 0x044000000d0e7989 */ /* 0x000e6400000e00ff */
[----:B-1----:R-:W-:Y:S02]  /*1aca0*/  SEL R14, R14, RZ, P1 ;  /* 0x000000ff0e0e7207 */ /* 0x002fe40000800000 */
[----:B------:R-:W-:-:S03]  /*1acb0*/  ISETP.GE.U32.AND P1, PT, R7, 0x8, PT ;  /* 0x000000080700780c */ /* 0x000fc60003f26070 */
[----:B0-----:R-:W-:-:S05]  /*1acc0*/  IMAD.IADD R3, R13, 0x1, R14 ;  /* 0x000000010d037824 */ /* 0x001fca00078e020e */
        /* <DEDUP_REMOVED lines=11> */
.L_x_4696:
[----:B------:R-:W-:Y:S02]  /*1ad80*/  ULDC UR4, c[0x0][0xd10] ;  /* 0x0003440000047ab9 */ /* 0x000fe40000000800 */
[----:B------:R-:W-:-:S05]  /*1ad90*/  MOV R5, UR4 ;  /* 0x0000000400057c02 */ /* 0x000fca0008000f00 */
[----:B-1----:R-:W-:-:S04]  /*1ada0*/  IMAD R3, R14, R5, RZ ;  /* 0x000000050e037224 */ /* 0x002fc800078e02ff */
[----:B------:R-:W-:-:S05]  /*1adb0*/  IMAD.IADD R16, R3, 0x1, R16 ;  /* 0x0000000103107824 */ /* 0x000fca00078e0210 */
[----:B------:R-:W-:-:S13]  /*1adc0*/  ISETP.GT.AND P0, PT, R16, R4, PT ;  /* 0x000000041000720c */ /* 0x000fda0003f04270 */
[----:B------:R-:W-:Y:S05]  /*1add0*/  @!P0 BRA `(.L_x_4578) ;  /* 0xfffffffc00508947 */ /* 0x000fea000383ffff */
.L_x_4573:
        /* <DEDUP_REMOVED lines=8> */
.L_x_4700:
[----:B------:R-:W-:Y:S01]  /*1ae60*/  ISETP.NE.AND P0, PT, R3, RZ, PT ;  /* 0x000000ff0300720c */ /* 0x000fe20003f05270 */
[----:B------:R-:W-:-:S12]  /*1ae70*/  IMAD.MOV.U32 R7, RZ, RZ, RZ ;  /* 0x000000ffff077224 */ /* 0x000fd800078e00ff */
[----:B------:R-:W-:Y:S05]  /*1ae80*/  @!P0 BRA `(.L_x_4580) ;  /* 0x0000000000108947 */ /* 0x000fea0003800000 */
[----:B------:R-:W-:Y:S01]  /*1ae90*/  UMOV UR4, 0xffffffff ;  /* 0xffffffff00047882 */ /* 0x000fe20000000000 */
[----:B------:R-:W-:Y:S02]  /*1aea0*/  VIADD R12, R6, 0xffffffff ;  /* 0xffffffff060c7836 */ /* 0x000fe40000000000 */
[----:B------:R-:W-:Y:S05]  /*1aeb0*/  BRA.DIV UR4, `(.L_x_4581) ;  /* 0x0000002a04047947 */ /* 0x000fea000b800000 */
[----:B------:R3:W4:Y:S02]  /*1aec0*/  SHFL.IDX PT, R7, R2, R12, 0x1f ;  /* 0x00001f0c02077589 */ /* 0x00072400000e0000 */
.L_x_4580:
[----:B0--3--:R-:W0:Y:S01]  /*1aed0*/  LDC.64 R2, c[0x0][0xd68] ;  /* 0x00035a00ff027b82 */ /* 0x009e220000000a00 */
[----:B------:R-:W-:-:S05]  /*1aee0*/  IADD3 R19, R6, R19, RZ ;  /* 0x0000001306137210 */ /* 0x000fca0007ffe0ff */
[----:B0-----:R-:W-:-:S05]  /*1aef0*/  IMAD.WIDE R2, R19, 0x4, R2 ;  /* 0x0000000413027825 */ /* 0x001fca00078e0202 */
[----:B------:R-:W1:Y:S01]  /*1af00*/  LDG.E R9, desc[UR52][R2.64] ;  /* 0x0000003402097981 */ /* 0x000e62000c1e1900 */
[----:B----4-:R-:W-:-:S04]  /*1af10*/  IMAD R16, R7, R5, R16 ;  /* 0x0000000507107224 */ /* 0x010fc800078e0210 */
[----:B------:R-:W-:Y:S02]  /*1af20*/  IMAD.IADD R7, R4, 0x1, -R16 ;  /* 0x0000000104077824 */ /* 0x000fe400078e0a10 */
[----:B-12---:R-:W-:-:S05]  /*1af30*/  IMAD R6, R17, R9, RZ ;  /* 0x0000000911067224 */ /* 0x006fca00078e02ff */
        /* <DEDUP_REMOVED lines=36> */
[----:B------:R-:W-:Y:S01]  /*1b180*/  IMAD R7, R2, R5, RZ ;  /* 0x0000000502077224 */ /* 0x000fe200078e02ff */
[----:B------:R-:W-:-:S05]  /*1b190*/  MOV R2, RZ ;  /* 0x000000ff00027202 */ /* 0x000fca0000000f00 */
        /* <DEDUP_REMOVED lines=8> */
[----:B------:R-:W-:Y:S02]  /*1b220*/  @!P0 IMAD.IADD R8, R8, 0x1, -R5 ;  /* 0x0000000108088824 */ /* 0x000fe400078e0a05 */
[----:B------:R-:W-:-:S03]  /*1b230*/  @!P0 VIADD R2, R2, 0x1 ;  /* 0x0000000102028836 */ /* 0x000fc60000000000 */
[----:B------:R-:W-:-:S13]  /*1b240*/  ISETP.GE.U32.AND P0, PT, R8, R5, PT ;  /* 0x000000050800720c */ /* 0x000fda0003f06070 */
[----:B------:R-:W-:Y:S01]  /*1b250*/  @P0 VIADD R2, R2, 0x1 ;  /* 0x0000000102020836 */ /* 0x000fe20000000000 */
[----:B------:R-:W-:Y:S01]  /*1b260*/  ISETP.GE.AND P0, PT, R3, RZ, PT ;  /* 0x000000ff0300720c */ /* 0x000fe20003f06270 */
[----:B------:R-:W-:-:S12]  /*1b270*/  IMAD.IADD R3, R6, 0x1, R4 ;  /* 0x0000000106037824 */ /* 0x000fd800078e0204 */
        /* <DEDUP_REMOVED lines=8> */
.L_x_4574:
[----:B------:R-:W-:Y:S01]  /*1b300*/  UMOV UR4, URZ ;  /* 0x0000003f00047c82 */ /* 0x000fe20008000000 */
[----:B------:R-:W-:Y:S01]  /*1b310*/  UMOV UR5, URZ ;  /* 0x0000003f00057c82 */ /* 0x000fe20008000000 */
[----:B------:R-:W-:Y:S01]  /*1b320*/  ULDC UR6, c[0x0][0xd14] ;  /* 0x0003450000067ab9 */ /* 0x000fe20000000800 */
[----:B------:R-:W-:Y:S01]  /*1b330*/  IMAD.MOV.U32 R16, RZ, RZ, R4 ;  /* 0x000000ffff107224 */ /* 0x000fe200078e0004 */
[----:B------:R-:W-:Y:S01]  /*1b340*/  MOV R17, UR4 ;  /* 0x0000000400117c02 */ /* 0x000fe20008000f00 */
[----:B------:R-:W-:Y:S02]  /*1b350*/  IMAD.U32 R18, RZ, RZ, UR5 ;  /* 0x00000005ff127e24 */ /* 0x000fe4000f8e00ff */
[----:B------:R-:W-:-:S07]  /*1b360*/  IMAD.U32 R19, RZ, RZ, UR6 ;  /* 0x00000006ff137e24 */ /* 0x000fce000f8e00ff */
.L_x_4582:
        /* <DEDUP_REMOVED lines=12> */
.L_x_4499:
[----:B-1----:R-:W3:Y:S01]  /*1b430*/  LDL.LU R0, [R1+0x2c] ;  /* 0x00002c0001007983 */ /* 0x002ee20000300800 */
        /* <DEDUP_REMOVED lines=10> */
.L_x_4703:
[----:B------:R-:W-:-:S03]  /*1b4e0*/  UMOV UR4, 0xffffffff ;  /* 0xffffffff00047882 */ /* 0x000fc60000000000 */
[----:B------:R-:W-:Y:S05]  /*1b4f0*/  BRA.DIV UR4, `(.L_x_4585) ;  /* 0x0000002204b07947 */ /* 0x000fea000b800000 */
[----:B------:R-:W2:Y:S02]  /*1b500*/  S2R R2, SR_TID.X ;  /* 0x0000000000027919 */ /* 0x000ea40000002100 */
[----:B--2---:R-:W-:-:S04]  /*1b510*/  SHF.R.U32.HI R2, RZ, 0x5, R2 ;  /* 0x00000005ff027819 */ /* 0x004fc80000011602 */
[----:B------:R-:W-:-:S05]  /*1b520*/  LOP3.LUT R2, R2, 0x3, RZ, 0xc0, !PT ;  /* 0x0000000302027812 */ /* 0x000fca00078ec0ff */
[----:B------:R2:W3:Y:S02]  /*1b530*/  SHFL.IDX PT, R14, R2, RZ, 0x1f ;  /* 0x00001fff020e7589 */ /* 0x0004e400000e0000 */
.L_x_4706:
[----:B---3--:R-:W-:-:S13]  /*1b540*/  ISETP.NE.AND P0, PT, R14, RZ, PT ;  /* 0x000000ff0e00720c */ /* 0x008fda0003f05270 */
[----:B------:R-:W-:Y:S05]  /*1b550*/  @P0 BRA `(.L_x_4335) ;  /* 0x0000000000940947 */ /* 0x000fea0003800000 */
[----:B------:R-:W-:-:S03]  /*1b560*/  UMOV UR4, 0xffffffff ;  /* 0xffffffff00047882 */ /* 0x000fc60000000000 */
[----:B------:R-:W-:Y:S05]  /*1b570*/  BRA.DIV UR4, `(.L_x_4586) ;  /* 0x0000002204c47947 */ /* 0x000fea000b800000 */
[----:B------:R-:W-:-:S13]  /*1b580*/  ELECT P6, URZ, PT ;  /* 0x00000000003f782f */ /* 0x000fda00038c0000 */
.L_x_4709:
[----:B------:R-:W-:Y:S05]  /*1b590*/  @!P6 BRA `(.L_x_4335) ;  /* 0x000000000084e947 */ /* 0x000fea0003800000 */
[----:B--2---:R-:W2:Y:S02]  /*1b5a0*/  LDL.LU R2, [R1+0x34] ;  /* 0x0000340001027983 */ /* 0x004ea40000300800 */
[----:B--2---:R-:W-:-:S04]  /*1b5b0*/  LOP3.LUT R2, R2, 0x2, RZ, 0xfc, !PT ;  /* 0x0000000202027812 */ /* 0x004fc800078efcff */
[----:B------:R-:W-:-:S13]  /*1b5c0*/  ISETP.NE.AND P2, PT, R2, 0x3, PT ;  /* 0x000000030200780c */ /* 0x000fda0003f45270 */
[----:B------:R-:W-:Y:S05]  /*1b5d0*/  @!P2 BRA `(.L_x_4587) ;  /* 0x000000000004a947 */ /* 0x000fea0003800000 */
[----:B------:R-:W-:Y:S01]  /*1b5e0*/  BPT.TRAP 0x1 ;  /* 0x000000040000795c */ /* 0x000fe20000300000 */
.L_x_4587:
[----:B-1----:R-:W2:Y:S04]  /*1b5f0*/  LDL R3, [R1] ;  /* 0x0000000001037983 */ /* 0x002ea80000100800 */
[----:B------:R-:W3:Y:S01]  /*1b600*/  LDL.LU R7, [R1+0x8] ;  /* 0x0000080001077983 */ /* 0x000ee20000300800 */
[----:B------:R-:W-:-:S05]  /*1b610*/  IADD3 R2, R0, 0x32440, RZ ;  /* 0x0003244000027810 */ /* 0x000fca0007ffe0ff */
        /* <DEDUP_REMOVED lines=11> */
.L_x_4710:
[----:B------:R-:W2:Y:S02]  /*1b6d0*/  SYNCS.PHASECHK.TRANS64.TRYWAIT P0, [R7+URZ], R2 ;  /* 0x00000002070075a7 */ /* 0x000ea4000800017f */
[----:B--2---:R-:W-:Y:S05]  /*1b6e0*/  @!P0 BRA `(.L_x_4589) ;  /* 0x00000020009c8947 */ /* 0x004fea0003800000 */
.L_x_4711:
[----:B------:R-:W-:Y:S05]  /*1b6f0*/  @!P2 BRA `(.L_x_4590) ;  /* 0x000000000004a947 */ /* 0x000fea0003800000 */
[----:B------:R-:W-:Y:S01]  /*1b700*/  BPT.TRAP 0x1 ;  /* 0x000000040000795c */ /* 0x000fe20000300000 */
.L_x_4590:
[----:B------:R-:W3:Y:S01]  /*1b710*/  LDL.LU R4, [R1] ;  /* 0x0000000001047983 */ /* 0x000ee20000300800 */
[----:B------:R-:W-:-:S05]  /*1b720*/  VIADD R0, R0, 0x32460 ;  /* 0x0003246000007836 */ /* 0x000fca0000000000 */
[----:B---3--:R-:W-:-:S04]  /*1b730*/  LEA R4, R4, R0, 0x3 ;  /* 0x0000000004047211 */ /* 0x008fc800078e18ff */
[----:B------:R-:W3:Y:S02]  /*1b740*/  SYNCS.PHASECHK.TRANS64.TRYWAIT P0, [R4+URZ], R5 ;  /* 0x00000005040075a7 */ /* 0x000ee4000800017f */
[----:B---3--:R-:W-:Y:S05]  /*1b750*/  @!P0 BRA `(.L_x_4591) ;  /* 0x0000002000948947 */ /* 0x008fea0003800000 */
.L_x_4712:
[----:B------:R-:W-:-:S07]  /*1b760*/  IMAD R3, R3, 0x8, R0 ;  /* 0x0000000803037824 */ /* 0x000fce00078e0200 */
.L_x_4592:
[----:B----4-:R4:W0:Y:S02]  /*1b770*/  SYNCS.PHASECHK.TRANS64.TRYWAIT P0, [R3+URZ], R2 ;  /* 0x00000002030075a7 */ /* 0x010824000800017f */
[----:B0-----:R-:W-:Y:S05]  /*1b780*/  @!P0 NANOSLEEP.SYNCS 0x989680 ;  /* 0x009896800000895d */ /* 0x001fea0003900000 */
[----:B------:R-:W0:Y:S02]  /*1b790*/  @!P0 SYNCS.PHASECHK.TRANS64 P0, [R3+URZ], R2 ;  /* 0x00000002030085a7 */ /* 0x000e24000800007f */
[----:B0-----:R-:W-:Y:S05]  /*1b7a0*/  @!P0 BRA `(.L_x_4592) ;  /* 0xfffffffc00f08947 */ /* 0x001fea000383ffff */
.L_x_4335:
[----:B------:R-:W-:Y:S05]  /*1b7b0*/  BSYNC B7 ;  /* 0x0000000000077941 */ /* 0x000fea0003800000 */
.L_x_4332:
[----:B------:R-:W-:Y:S05]  /*1b7c0*/  EXIT ;  /* 0x000000000000794d */ /* 0x000fea0003800000 */
.L_x_4353:
[----:B0-----:R0:W1:Y:S02]  /*1b7d0*/  SYNCS.PHASECHK.TRANS64.TRYWAIT P6, [R90+URZ+0x32490], R111 ;  /* 0x0324906f5a0075a7 */ /* 0x00106400080c017f */
[----:B-1----:R-:W-:Y:S05]  /*1b7e0*/  @!P6 NANOSLEEP.SYNCS 0x989680 ;  /* 0x009896800000e95d */ /* 0x002fea0003900000 */
[----:B------:R-:W1:Y:S02]  /*1b7f0*/  @!P6 SYNCS.PHASECHK.TRANS64 P6, [R90+URZ+0x32490], R111 ;  /* 0x0324906f5a00e5a7 */ /* 0x000e6400080c007f */
[----:B-1----:R-:W-:Y:S05]  /*1b800*/  @!P6 BRA `(.L_x_4353) ;  /* 0xfffffffc00f0e947 */ /* 0x002fea000383ffff */
[----:B------:R-:W-:Y:S05]  /*1b810*/  BRA `(.L_x_4593) ;  /* 0xfffffe74008c7947 */ /* 0x000fea000383ffff */
.L_x_4371:
[----:B0-----:R0:W1:Y:S02]  /*1b820*/  SYNCS.PHASECHK.TRANS64.TRYWAIT P5, [R90+URZ+0x32490], R111 ;  /* 0x0324906f5a0075a7 */ /* 0x00106400080a017f */
[----:B-1----:R-:W-:Y:S05]  /*1b830*/  @!P5 NANOSLEEP.SYNCS 0x989680 ;  /* 0x009896800000d95d */ /* 0x002fea0003900000 */
[----:B------:R-:W1:Y:S02]  /*1b840*/  @!P5 SYNCS.PHASECHK.TRANS64 P5, [R90+URZ+0x32490], R111 ;  /* 0x0324906f5a00d5a7 */ /* 0x000e6400080a007f */
[----:B-1----:R-:W-:Y:S05]  /*1b850*/  @!P5 BRA `(.L_x_4371) ;  /* 0xfffffffc00f0d947 */ /* 0x002fea000383ffff */
[----:B------:R-:W-:Y:S05]  /*1b860*/  BRA `(.L_x_4594) ;  /* 0xfffffe8400d87947 */ /* 0x000fea000383ffff */
.L_x_4380:
[----:B0-----:R0:W1:Y:S02]  /*1b870*/  SYNCS.PHASECHK.TRANS64.TRYWAIT P4, [R90+URZ+0x32490], R111 ;  /* 0x0324906f5a0075a7 */ /* 0x001064000808017f */
[----:B-1----:R-:W-:Y:S05]  /*1b880*/  @!P4 NANOSLEEP.SYNCS 0x989680 ;  /* 0x009896800000c95d */ /* 0x002fea0003900000 */
[----:B------:R-:W1:Y:S02]  /*1b890*/  @!P4 SYNCS.PHASECHK.TRANS64 P4, [R90+URZ+0x32490], R111 ;  /* 0x0324906f5a00c5a7 */ /* 0x000e64000808007f */
[----:B-1----:R-:W-:Y:S05]  /*1b8a0*/  @!P4 BRA `(.L_x_4380) ;  /* 0xfffffffc00f0c947 */ /* 0x002fea000383ffff */
[----:B------:R-:W-:Y:S05]  /*1b8b0*/  BRA `(.L_x_4595) ;  /* 0xfffffe9400e87947 */ /* 0x000fea000383ffff */
.L_x_4386:
[----:B--2---:R2:W3:Y:S02]  /*1b8c0*/  SYNCS.PHASECHK.TRANS64.TRYWAIT P3, [R90+URZ+0x324b0], R111 ;  /* 0x0324b06f5a0075a7 */ /* 0x0044e4000806017f */
[----:B---3--:R-:W-:Y:S05]  /*1b8d0*/  @!P3 NANOSLEEP.SYNCS 0x989680 ;  /* 0x009896800000b95d */ /* 0x008fea0003900000 */
[----:B------:R-:W3:Y:S02]  /*1b8e0*/  @!P3 SYNCS.PHASECHK.TRANS64 P3, [R90+URZ+0x324b0], R111 ;  /* 0x0324b06f5a00b5a7 */ /* 0x000ee4000806007f */
[----:B---3--:R-:W-:Y:S05]  /*1b8f0*/  @!P3 BRA `(.L_x_4386) ;  /* 0xfffffffc00f0b947 */ /* 0x008fea000383ffff */
[----:B------:R-:W-:Y:S05]  /*1b900*/  BRA `(.L_x_4596) ;  /* 0xfffffe98007c7947 */ /* 0x000fea000383ffff */
.L_x_4394:
[----:B------:R-:W1:Y:S01]  /*1b910*/  S2R R6, SR_TID.X ;  /* 0x0000000000067919 */ /* 0x000e620000002100 */
[----:B------:R-:W-:Y:S01]  /*1b920*/  BSSY B0, `(.L_x_4597) ;  /* 0x000000c000007945 */ /* 0x000fe20003800000 */
[----:B------:R-:W-:Y:S01]  /*1b930*/  IMAD.MOV.U32 R12, RZ, RZ, RZ ;  /* 0x000000ffff0c7224 */ /* 0x000fe200078e00ff */
[----:B------:R-:W-:Y:S01]  /*1b940*/  MOV R11, 0x1f ;  /* 0x0000001f000b7802 */ /* 0x000fe20000000f00 */
[----:B------:R-:W-:Y:S02]  /*1b950*/  IMAD.MOV.U32 R15, RZ, RZ, -0x1 ;  /* 0xffffffffff0f7424 */ /* 0x000fe400078e00ff */
        /* <DEDUP_REMOVED lines=8> */
.L_x_4598:
[----:B------:R-:W-:Y:S05]  /*1b9e0*/  BSYNC B0 ;  /* 0x0000000000007941 */ /* 0x000fea0003800000 */
.L_x_4597:
[----:B------:R-:W-:Y:S05]  /*1b9f0*/  BRA `(.L_x_4599) ;  /* 0xfffffea400207947 */ /* 0x000fea000383ffff */
.L_x_4410:
        /* <DEDUP_REMOVED lines=8> */
.L_x_4601:
[----:B------:R-:W-:Y:S05]  /*1ba80*/  BSYNC B1 ;  /* 0x0000000000017941 */ /* 0x000fea0003800000 */
.L_x_4600:
[----:B------:R-:W-:Y:S05]  /*1ba90*/  BRA `(.L_x_4602) ;  /* 0xfffffeb000ac7947 */ /* 0x000fea000383ffff */
.L_x_4411:
        /* <DEDUP_REMOVED lines=8> */
.L_x_4604:
[----:B------:R-:W-:Y:S05]  /*1bb20*/  BSYNC B1 ;  /* 0x0000000000017941 */ /* 0x000fea0003800000 */
.L_x_4603:
[----:B------:R-:W-:Y:S05]  /*1bb30*/  BRA `(.L_x_4605) ;  /* 0xfffffeb0008c7947 */ /* 0x000fea000383ffff */
.L_x_4412:
[----:B------:R-:W-:Y:S01]  /*1bb40*/  BSSY B1, `(.L_x_4606) ;  /* 0x0000008000017945 */ /* 0x000fe20003800000 */
[----:B------:R-:W-:Y:S01]  /*1bb50*/  MOV R13, R3 ;  /* 0x00000003000d7202 */ /* 0x000fe20000000f00 */
[----:B------:R-:W-:Y:S02]  /*1bb60*/  IMAD.MOV.U32 R12, RZ, RZ, RZ ;  /* 0x000000ffff0c7224 */ /* 0x000fe400078e00ff */
[----:B------:R-:W-:Y:S02]  /*1bb70*/  IMAD.MOV.U32 R11, RZ, RZ, 0x1c1f ;  /* 0x00001c1fff0b7424 */ /* 0x000fe400078e00ff */
[----:B------:R-:W-:-:S07]  /*1bb80*/  IMAD.MOV.U32 R15, RZ, RZ, -0x1 ;  /* 0xffffffffff0f7424 */ /* 0x000fce00078e00ff */
[----:B-----5:R-:W-:Y:S05]  /*1bb90*/  WARPSYNC.COLLECTIVE R15, `(.L_x_4607) ;  /* 0x000000000f087348 */ /* 0x020fea0003c00000 */
[----:B------:R0:W1:Y:S02]  /*1bba0*/  SHFL.IDX P6, R14, R13, R12, R11 ;  /* 0x0000000c0d0e7389 */ /* 0x00006400000c000b */
[----:B01---5:R-:W-:Y:S01]  /*1bbb0*/  ENDCOLLECTIVE ;  /* 0x000000000000791b */ /* 0x023fe20003800000 */
.L_x_4607:
[----:B------:R-:W-:Y:S05]  /*1bbc0*/  BSYNC B1 ;  /* 0x0000000000017941 */ /* 0x000fea0003800000 */
.L_x_4606:
[----:B------:R-:W-:Y:S05]  /*1bbd0*/  BRA `(.L_x_4608) ;  /* 0xfffffeb0006c7947 */ /* 0x000fea000383ffff */
.L_x_4413:
[----:B------:R-:W-:Y:S01]  /*1bbe0*/  BSSY B1, `(.L_x_4609) ;  /* 0x0000008000017945 */ /* 0x000fe20003800000 */
[----:B------:R-:W-:Y:S01]  /*1bbf0*/  IMAD.MOV.U32 R13, RZ, RZ, R0 ;  /* 0x000000ffff0d7224 */ /* 0x000fe200078e0000 */
[----:B------:R-:W-:Y:S01]  /*1bc00*/  MOV R12, RZ ;  /* 0x000000ff000c7202 */ /* 0x000fe20000000f00 */
[----:B------:R-:W-:Y:S02]  /*1bc10*/  IMAD.MOV.U32 R11, RZ, RZ, 0x1c1f ;  /* 0x00001c1fff0b7424 */ /* 0x000fe400078e00ff */
[----:B------:R-:W-:-:S07]  /*1bc20*/  IMAD.MOV.U32 R15, RZ, RZ, -0x1 ;  /* 0xffffffffff0f7424 */ /* 0x000fce00078e00ff */
[----:B-----5:R-:W-:Y:S05]  /*1bc30*/  WARPSYNC.COLLECTIVE R15, `(.L_x_4610) ;  /* 0x000000000f087348 */ /* 0x020fea0003c00000 */
[----:B------:R0:W1:Y:S02]  /*1bc40*/  SHFL.IDX P6, R14, R13, R12, R11 ;  /* 0x0000000c0d0e7389 */ /* 0x00006400000c000b */
[----:B01---5:R-:W-:Y:S01]  /*1bc50*/  ENDCOLLECTIVE ;  /* 0x000000000000791b */ /* 0x023fe20003800000 */
.L_x_4610:
[----:B------:R-:W-:Y:S05]  /*1bc60*/  BSYNC B1 ;  /* 0x0000000000017941 */ /* 0x000fea0003800000 */
.L_x_4609:
[----:B------:R-:W-:Y:S05]  /*1bc70*/  BRA `(.L_x_4611) ;  /* 0xfffffeb0004c7947 */ /* 0x000fea000383ffff */
.L_x_4414:
[----:B------:R-:W-:Y:S01]  /*1bc80*/  BSSY B1, `(.L_x_4612) ;  /* 0x0000008000017945 */ /* 0x000fe20003800000 */
[----:B------:R-:W-:Y:S01]  /*1bc90*/  IMAD.MOV.U32 R13, RZ, RZ, R5 ;  /* 0x000000ffff0d7224 */ /* 0x000fe200078e0005 */
[----:B------:R-:W-:Y:S01]  /*1bca0*/  MOV R11, 0x1c1f ;  /* 0x00001c1f000b7802 */ /* 0x000fe20000000f00 */
[----:B------:R-:W-:Y:S02]  /*1bcb0*/  IMAD.MOV.U32 R12, RZ, RZ, 0x1 ;  /* 0x00000001ff0c7424 */ /* 0x000fe400078e00ff */
[----:B------:R-:W-:-:S07]  /*1bcc0*/  IMAD.MOV.U32 R15, RZ, RZ, -0x1 ;  /* 0xffffffffff0f7424 */ /* 0x000fce00078e00ff */
[----:B-----5:R-:W-:Y:S05]  /*1bcd0*/  WARPSYNC.COLLECTIVE R15, `(.L_x_4613) ;  /* 0x000000000f087348 */ /* 0x020fea0003c00000 */
[----:B------:R0:W1:Y:S02]  /*1bce0*/  SHFL.IDX P6, R14, R13, R12, R11 ;  /* 0x0000000c0d0e7389 */ /* 0x00006400000c000b */
[----:B01---5:R-:W-:Y:S01]  /*1bcf0*/  ENDCOLLECTIVE ;  /* 0x000000000000791b */ /* 0x023fe20003800000 */
.L_x_4613:
[----:B------:R-:W-:Y:S05]  /*1bd00*/  BSYNC B1 ;  /* 0x0000000000017941 */ /* 0x000fea0003800000 */
.L_x_4612:
[----:B------:R-:W-:Y:S05]  /*1bd10*/  BRA `(.L_x_4614) ;  /* 0xfffffeb0002c7947 */ /* 0x000fea000383ffff */
.L_x_4415:
        /* <DEDUP_REMOVED lines=8> */
.L_x_4616:
[----:B------:R-:W-:Y:S05]  /*1bda0*/  BSYNC B1 ;  /* 0x0000000000017941 */ /* 0x000fea0003800000 */
.L_x_4615:
[----:B------:R-:W-:Y:S05]  /*1bdb0*/  BRA `(.L_x_4617) ;  /* 0xfffffeb0000c7947 */ /* 0x000fea000383ffff */
.L_x_4416:
        /* <DEDUP_REMOVED lines=8> */
.L_x_4619:
[----:B------:R-:W-:Y:S05]  /*1be40*/  BSYNC B1 ;  /* 0x0000000000017941 */ /* 0x000fea0003800000 */
.L_x_4618:
[----:B------:R-:W-:Y:S05]  /*1be50*/  BRA `(.L_x_4620) ;  /* 0xfffffeac00ec7947 */ /* 0x000fea000383ffff */
.L_x_4417:
[----:B------:R-:W-:Y:S01]  /*1be60*/  BSSY B1, `(.L_x_4621) ;  /* 0x0000008000017945 */ /* 0x000fe20003800000 */
[----:B------:R-:W-:Y:S01]  /*1be70*/  MOV R13, R0 ;  /* 0x00000000000d7202 */ /* 0x000fe20000000f00 */
[----:B------:R-:W-:Y:S02]  /*1be80*/  IMAD.MOV.U32 R12, RZ, RZ, 0x1 ;  /* 0x00000001ff0c7424 */ /* 0x000fe400078e00ff */
[----:B------:R-:W-:Y:S02]  /*1be90*/  IMAD.MOV.U32 R11, RZ, RZ, 0x1c1f ;  /* 0x00001c1fff0b7424 */ /* 0x000fe400078e00ff */
[----:B------:R-:W-:-:S07]  /*1bea0*/  IMAD.MOV.U32 R15, RZ, RZ, -0x1 ;  /* 0xffffffffff0f7424 */ /* 0x000fce00078e00ff */
[----:B-----5:R-:W-:Y:S05]  /*1beb0*/  WARPSYNC.COLLECTIVE R15, `(.L_x_4622) ;  /* 0x000000000f087348 */ /* 0x020fea0003c00000 */
[----:B------:R0:W1:Y:S02]  /*1bec0*/  SHFL.IDX P6, R14, R13, R12, R11 ;  /* 0x0000000c0d0e7389 */ /* 0x00006400000c000b */
[----:B01---5:R-:W-:Y:S01]  /*1bed0*/  ENDCOLLECTIVE ;  /* 0x000000000000791b */ /* 0x023fe20003800000 */
.L_x_4622:
[----:B------:R-:W-:Y:S05]  /*1bee0*/  BSYNC B1 ;  /* 0x0000000000017941 */ /* 0x000fea0003800000 */
.L_x_4621:
[----:B------:R-:W-:Y:S05]  /*1bef0*/  BRA `(.L_x_4623) ;  /* 0xfffffeac00cc7947 */ /* 0x000fea000383ffff */
.L_x_4419:
[----:B0-----:R0:W1:Y:S02]  /*1bf00*/  SYNCS.PHASECHK.TRANS64.TRYWAIT P2, [R17+URZ+0x32400], R6 ;  /* 0x03240006110075a7 */ /* 0x001064000804017f */
[----:B-1----:R-:W-:Y:S05]  /*1bf10*/  @!P2 NANOSLEEP.SYNCS 0x989680 ;  /* 0x009896800000a95d */ /* 0x002fea0003900000 */
[----:B------:R-:W1:Y:S02]  /*1bf20*/  @!P2 SYNCS.PHASECHK.TRANS64 P2, [R17+URZ+0x32400], R6 ;  /* 0x032400061100a5a7 */ /* 0x000e64000804007f */
[----:B-1----:R-:W-:Y:S05]  /*1bf30*/  @!P2 BRA `(.L_x_4419) ;  /* 0xfffffffc00f0a947 */ /* 0x002fea000383ffff */
[----:B------:R-:W-:Y:S05]  /*1bf40*/  BRA `(.L_x_4624) ;  /* 0xfffffeb000587947 */ /* 0x000fea000383ffff */
.L_x_4427:
        /* <DEDUP_REMOVED lines=8> */
.L_x_4626:
[----:B------:R-:W-:Y:S05]  /*1bfd0*/  BSYNC B1 ;  /* 0x0000000000017941 */ /* 0x000fea0003800000 */
.L_x_4625:
[----:B------:R-:W-:Y:S05]  /*1bfe0*/  BRA `(.L_x_4627) ;  /* 0xfffffec000507947 */ /* 0x000fea000383ffff */
.L_x_4428:
        /* <DEDUP_REMOVED lines=8> */
.L_x_4629:
[----:B------:R-:W-:Y:S05]  /*1c070*/  BSYNC B1 ;  /* 0x0000000000017941 */ /* 0x000fea0003800000 */
.L_x_4628:
[----:B------:R-:W-:Y:S05]  /*1c080*/  BRA `(.L_x_4630) ;  /* 0xfffffec000307947 */ /* 0x000fea000383ffff */
.L_x_4429:
        /* <DEDUP_REMOVED lines=8> */
.L_x_4632:
[----:B------:R-:W-:Y:S05]  /*1c110*/  BSYNC B1 ;  /* 0x0000000000017941 */ /* 0x000fea0003800000 */
.L_x_4631:
[----:B------:R-:W-:Y:S05]  /*1c120*/  BRA `(.L_x_4633) ;  /* 0xfffffec000107947 */ /* 0x000fea000383ffff */
.L_x_4430:
        /* <DEDUP_REMOVED lines=8> */
.L_x_4635:
[----:B------:R-:W-:Y:S05]  /*1c1b0*/  BSYNC B1 ;  /* 0x0000000000017941 */ /* 0x000fea0003800000 */
.L_x_4634:
[----:B------:R-:W-:Y:S05]  /*1c1c0*/  BRA `(.L_x_4636) ;  /* 0xfffffebc00f07947 */ /* 0x000fea000383ffff */
.L_x_4431:
        /* <DEDUP_REMOVED lines=8> */
.L_x_4638:
[----:B------:R-:W-:Y:S05]  /*1c250*/  BSYNC B1 ;  /* 0x0000000000017941 */ /* 0x000fea0003800000 */
.L_x_4637:
[----:B------:R-:W-:Y:S05]  /*1c260*/  BRA `(.L_x_4639) ;  /* 0xfffffebc00d07947 */ /* 0x000fea000383ffff */
.L_x_4432:
        /* <DEDUP_REMOVED lines=8> */
.L_x_4641:
[----:B------:R-:W-:Y:S05]  /*1c2f0*/  BSYNC B1 ;  /* 0x0000000000017941 */ /* 0x000fea0003800000 */
.L_x_4640:
[----:B------:R-:W-:Y:S05]  /*1c300*/  BRA `(.L_x_4642) ;  /* 0xfffffebc00b47947 */ /* 0x000fea000383ffff */
.L_x_4433:
        /* <DEDUP_REMOVED lines=8> */
.L_x_4644:
[----:B------:R-:W-:Y:S05]  /*1c390*/  BSYNC B1 ;  /* 0x0000000000017941 */ /* 0x000fea0003800000 */
.L_x_4643:
[----:B------:R-:W-:Y:S05]  /*1c3a0*/  BRA `(.L_x_4645) ;  /* 0xfffffebc00987947 */ /* 0x000fea000383ffff */
.L_x_4434:
        /* <DEDUP_REMOVED lines=8> */
.L_x_4647:
[----:B------:R-:W-:Y:S05]  /*1c430*/  BSYNC B1 ;  /* 0x0000000000017941 */ /* 0x000fea0003800000 */
.L_x_4646:
[----:B------:R-:W-:Y:S05]  /*1c440*/  BRA `(.L_x_4648) ;  /* 0xfffffebc007c7947 */ /* 0x000fea000383ffff */
.L_x_4436:
[----:B0-----:R0:W1:Y:S02]  /*1c450*/  SYNCS.PHASECHK.TRANS64.TRYWAIT P2, [R17+URZ+0x32400], R4 ;  /* 0x03240004110075a7 */ /* 0x001064000804017f */
[----:B-1----:R-:W-:Y:S05]  /*1c460*/  @!P2 NANOSLEEP.SYNCS 0x989680 ;  /* 0x009896800000a95d */ /* 0x002fea0003900000 */
[----:B------:R-:W1:Y:S02]  /*1c470*/  @!P2 SYNCS.PHASECHK.TRANS64 P2, [R17+URZ+0x32400], R4 ;  /* 0x032400041100a5a7 */ /* 0x000e64000804007f */
[----:B-1----:R-:W-:Y:S05]  /*1c480*/  @!P2 BRA `(.L_x_4436) ;  /* 0xfffffffc00f0a947 */ /* 0x002fea000383ffff */
[----:B------:R-:W-:Y:S05]  /*1c490*/  BRA `(.L_x_4649) ;  /* 0xfffffebc00dc7947 */ /* 0x000fea000383ffff */
.L_x_4442:
[----:B--2---:R2:W4:Y:S02]  /*1c4a0*/  SYNCS.PHASECHK.TRANS64.TRYWAIT P1, [R179+URZ+0x32430], R6 ;  /* 0x03243006b30075a7 */ /* 0x004524000802017f */
[----:B----4-:R-:W-:Y:S05]  /*1c4b0*/  @!P1 NANOSLEEP.SYNCS 0x989680 ;  /* 0x009896800000995d */ /* 0x010fea0003900000 */
[----:B------:R-:W4:Y:S02]  /*1c4c0*/  @!P1 SYNCS.PHASECHK.TRANS64 P1, [R179+URZ+0x32430], R6 ;  /* 0x03243006b30095a7 */ /* 0x000f24000802007f */
[----:B----4-:R-:W-:Y:S05]  /*1c4d0*/  @!P1 BRA `(.L_x_4442) ;  /* 0xfffffffc00f09947 */ /* 0x010fea000383ffff */
[----:B------:R-:W-:Y:S05]  /*1c4e0*/  BRA `(.L_x_4441) ;  /* 0xfffffecc00747947 */ /* 0x000fea000383ffff */
.L_x_4444:
[----:B---3--:R3:W4:Y:S02]  /*1c4f0*/  SYNCS.PHASECHK.TRANS64.TRYWAIT P1, [R17+URZ+0x32410], R8 ;  /* 0x03241008110075a7 */ /* 0x008724000802017f */
[----:B----4-:R-:W-:Y:S05]  /*1c500*/  @!P1 NANOSLEEP.SYNCS 0x989680 ;  /* 0x009896800000995d */ /* 0x010fea0003900000 */
[----:B------:R-:W4:Y:S02]  /*1c510*/  @!P1 SYNCS.PHASECHK.TRANS64 P1, [R17+URZ+0x32410], R8 ;  /* 0x03241008110095a7 */ /* 0x000f24000802007f */
[----:B----4-:R-:W-:Y:S05]  /*1c520*/  @!P1 BRA `(.L_x_4444) ;  /* 0xfffffffc00f09947 */ /* 0x010fea000383ffff */
[----:B------:R-:W-:Y:S05]  /*1c530*/  BRA `(.L_x_4650) ;  /* 0xfffffed000247947 */ /* 0x000fea000383ffff */
.L_x_4449:
[----:B------:R0:W0:Y:S02]  /*1c540*/  SYNCS.PHASECHK.TRANS64.TRYWAIT P2, [R179+URZ+0x32450], R6 ;  /* 0x03245006b30075a7 */ /* 0x000024000804017f */
[----:B0-----:R-:W-:Y:S05]  /*1c550*/  @!P2 NANOSLEEP.SYNCS 0x989680 ;  /* 0x009896800000a95d */ /* 0x001fea0003900000 */
[----:B------:R-:W0:Y:S02]  /*1c560*/  @!P2 SYNCS.PHASECHK.TRANS64 P2, [R179+URZ+0x32450], R6 ;  /* 0x03245006b300a5a7 */ /* 0x000e24000804007f */
[----:B0-----:R-:W-:Y:S05]  /*1c570*/  @!P2 BRA `(.L_x_4449) ;  /* 0xfffffffc00f0a947 */ /* 0x001fea000383ffff */
[----:B------:R-:W-:Y:S05]  /*1c580*/  BRA `(.L_x_4448) ;  /* 0xfffffed000447947 */ /* 0x000fea000383ffff */
.L_x_4454:
[----:B--2---:R2:W3:Y:S02]  /*1c590*/  SYNCS.PHASECHK.TRANS64.TRYWAIT P2, [R211+URZ+0x32430], R23 ;  /* 0x03243017d30075a7 */ /* 0x0044e4000804017f */
[----:B---3--:R-:W-:Y:S05]  /*1c5a0*/  @!P2 NANOSLEEP.SYNCS 0x989680 ;  /* 0x009896800000a95d */ /* 0x008fea0003900000 */
[----:B------:R-:W3:Y:S02]  /*1c5b0*/  @!P2 SYNCS.PHASECHK.TRANS64 P2, [R211+URZ+0x32430], R23 ;  /* 0x03243017d300a5a7 */ /* 0x000ee4000804007f */
[----:B---3--:R-:W-:Y:S05]  /*1c5c0*/  @!P2 BRA `(.L_x_4454) ;  /* 0xfffffffc00f0a947 */ /* 0x008fea000383ffff */
[----:B------:R-:W-:Y:S05]  /*1c5d0*/  BRA `(.L_x_4453) ;  /* 0xfffffefc00487947 */ /* 0x000fea000383ffff */
.L_x_4459:
[----:B---3--:R3:W4:Y:S02]  /*1c5e0*/  SYNCS.PHASECHK.TRANS64.TRYWAIT P2, [R211+URZ+0x32450], R23 ;  /* 0x03245017d30075a7 */ /* 0x008724000804017f */
[----:B----4-:R-:W-:Y:S05]  /*1c5f0*/  @!P2 NANOSLEEP.SYNCS 0x989680 ;  /* 0x009896800000a95d */ /* 0x010fea0003900000 */
[----:B------:R-:W4:Y:S02]  /*1c600*/  @!P2 SYNCS.PHASECHK.TRANS64 P2, [R211+URZ+0x32450], R23 ;  /* 0x03245017d300a5a7 */ /* 0x000f24000804007f */
[----:B----4-:R-:W-:Y:S05]  /*1c610*/  @!P2 BRA `(.L_x_4459) ;  /* 0xfffffffc00f0a947 */ /* 0x010fea000383ffff */
[----:B------:R-:W-:Y:S05]  /*1c620*/  BRA `(.L_x_4458) ;  /* 0xfffffefc00e87947 */ /* 0x000fea000383ffff */
.L_x_4465:
[----:B--2---:R2:W3:Y:S02]  /*1c630*/  SYNCS.PHASECHK.TRANS64.TRYWAIT P2, [R211+URZ+0x32430], R23 ;  /* 0x03243017d30075a7 */ /* 0x0044e4000804017f */
[----:B---3--:R-:W-:Y:S05]  /*1c640*/  @!P2 NANOSLEEP.SYNCS 0x989680 ;  /* 0x009896800000a95d */ /* 0x008fea0003900000 */
[----:B------:R-:W3:Y:S02]  /*1c650*/  @!P2 SYNCS.PHASECHK.TRANS64 P2, [R211+URZ+0x32430], R23 ;  /* 0x03243017d300a5a7 */ /* 0x000ee4000804007f */
[----:B---3--:R-:W-:Y:S05]  /*1c660*/  @!P2 BRA `(.L_x_4465) ;  /* 0xfffffffc00f0a947 */ /* 0x008fea000383ffff */
[----:B------:R-:W-:Y:S05]  /*1c670*/  BRA `(.L_x_4464) ;  /* 0xffffff30007c7947 */ /* 0x000fea000383ffff */
.L_x_4470:
[----:B---3--:R3:W4:Y:S02]  /*1c680*/  SYNCS.PHASECHK.TRANS64.TRYWAIT P2, [R211+URZ+0x32450], R23 ;  /* 0x03245017d30075a7 */ /* 0x008724000804017f */
[----:B----4-:R-:W-:Y:S05]  /*1c690*/  @!P2 NANOSLEEP.SYNCS 0x989680 ;  /* 0x009896800000a95d */ /* 0x010fea0003900000 */
[----:B------:R-:W4:Y:S02]  /*1c6a0*/  @!P2 SYNCS.PHASECHK.TRANS64 P2, [R211+URZ+0x32450], R23 ;  /* 0x03245017d300a5a7 */ /* 0x000f24000804007f */
[----:B----4-:R-:W-:Y:S05]  /*1c6b0*/  @!P2 BRA `(.L_x_4470) ;  /* 0xfffffffc00f0a947 */ /* 0x010fea000383ffff */
[----:B------:R-:W-:Y:S05]  /*1c6c0*/  BRA `(.L_x_4469) ;  /* 0xffffff34001c7947 */ /* 0x000fea000383ffff */
.L_x_4505:
        /* <DEDUP_REMOVED lines=11> */
.L_x_4652:
[----:B------:R-:W-:Y:S05]  /*1c780*/  BSYNC B1 ;  /* 0x0000000000017941 */ /* 0x000fea0003800000 */
.L_x_4651:
[----:B------:R-:W-:Y:S05]  /*1c790*/  BRA `(.L_x_4653) ;  /* 0xffffffa400e07947 */ /* 0x000fea000383ffff */
.L_x_4506:
[----:B------:R-:W-:Y:S01]  /*1c7a0*/  BSSY B1, `(.L_x_4654) ;  /* 0x0000006000017945 */ /* 0x000fe20003800000 */
[----:B------:R-:W-:-:S07]  /*1c7b0*/  MOV R15, 0xffffffff ;  /* 0xffffffff000f7802 */ /* 0x000fce0000000f00 */
[----:B------:R-:W-:Y:S05]  /*1c7c0*/  WARPSYNC.COLLECTIVE R15, `(.L_x_4655) ;  /* 0x000000000f0c7348 */ /* 0x000fea0003c00000 */
[----:B------:R-:W-:Y:S02]  /*1c7d0*/  ELECT P6, UR62, PT ;  /* 0x00000000003e782f */ /* 0x000fe400038c0000 */
[----:B------:R-:W-:Y:S01]  /*1c7e0*/  MOV R14, UR62 ;  /* 0x0000003e000e7c02 */ /* 0x000fe20008000f00 */
[----:B------:R-:W-:Y:S10]  /*1c7f0*/  ENDCOLLECTIVE ;  /* 0x000000000000791b */ /* 0x000ff40003800000 */
.L_x_4655:
[----:B------:R-:W-:Y:S05]  /*1c800*/  BSYNC B1 ;  /* 0x0000000000017941 */ /* 0x000fea0003800000 */
.L_x_4654:
[----:B------:R-:W-:Y:S05]  /*1c810*/  BRA `(.L_x_4656) ;  /* 0xffffffa400cc7947 */ /* 0x000fea000383ffff */
.L_x_4507:
[----:B0-----:R0:W1:Y:S02]  /*1c820*/  SYNCS.PHASECHK.TRANS64.TRYWAIT P0, [R9+URZ+0x32420], R5 ;  /* 0x03242005090075a7 */ /* 0x001064000800017f */
[----:B-1----:R-:W-:Y:S05]  /*1c830*/  @!P0 NANOSLEEP.SYNCS 0x989680 ;  /* 0x009896800000895d */ /* 0x002fea0003900000 */
[----:B------:R-:W1:Y:S02]  /*1c840*/  @!P0 SYNCS.PHASECHK.TRANS64 P0, [R9+URZ+0x32420], R5 ;  /* 0x03242005090085a7 */ /* 0x000e64000800007f */
[----:B-1----:R-:W-:Y:S05]  /*1c850*/  @!P0 BRA `(.L_x_4507) ;  /* 0xfffffffc00f08947 */ /* 0x002fea000383ffff */
[----:B------:R-:W-:Y:S05]  /*1c860*/  BRA `(.L_x_4657) ;  /* 0xffffffa400e47947 */ /* 0x000fea000383ffff */
.L_x_4510:
[----:B0-----:R0:W1:Y:S02]  /*1c870*/  SYNCS.PHASECHK.TRANS64.TRYWAIT P0, [R5+URZ+0x324a0], R7 ;  /* 0x0324a007050075a7 */ /* 0x001064000800017f */
[----:B-1----:R-:W-:Y:S05]  /*1c880*/  @!P0 NANOSLEEP.SYNCS 0x989680 ;  /* 0x009896800000895d */ /* 0x002fea0003900000 */
[----:B------:R-:W1:Y:S02]  /*1c890*/  @!P0 SYNCS.PHASECHK.TRANS64 P0, [R5+URZ+0x324a0], R7 ;  /* 0x0324a007050085a7 */ /* 0x000e64000800007f */
[----:B-1----:R-:W-:Y:S05]  /*1c8a0*/  @!P0 BRA `(.L_x_4510) ;  /* 0xfffffffc00f08947 */ /* 0x002fea000383ffff */
[----:B------:R-:W-:Y:S05]  /*1c8b0*/  BRA `(.L_x_4658) ;  /* 0xffffffa400f07947 */ /* 0x000fea000383ffff */
.L_x_4512:
[----:B-1----:R1:W2:Y:S02]  /*1c8c0*/  SYNCS.PHASECHK.TRANS64.TRYWAIT P0, [R5+URZ+0x324c0], R7 ;  /* 0x0324c007050075a7 */ /* 0x0022a4000800017f */
[----:B--2---:R-:W-:Y:S05]  /*1c8d0*/  @!P0 NANOSLEEP.SYNCS 0x989680 ;  /* 0x009896800000895d */ /* 0x004fea0003900000 */
[----:B------:R-:W2:Y:S02]  /*1c8e0*/  @!P0 SYNCS.PHASECHK.TRANS64 P0, [R5+URZ+0x324c0], R7 ;  /* 0x0324c007050085a7 */ /* 0x000ea4000800007f */
[----:B--2---:R-:W-:Y:S05]  /*1c8f0*/  @!P0 BRA `(.L_x_4512) ;  /* 0xfffffffc00f08947 */ /* 0x004fea000383ffff */
[----:B------:R-:W-:Y:S05]  /*1c900*/  BRA `(.L_x_4659) ;  /* 0xffffffa800547947 */ /* 0x000fea000383ffff */
.L_x_4516:
[----:B0-----:R0:W1:Y:S02]  /*1c910*/  SYNCS.PHASECHK.TRANS64.TRYWAIT P0, [R6+URZ+0x324a0], R7 ;  /* 0x0324a007060075a7 */ /* 0x001064000800017f */
[----:B-1----:R-:W-:Y:S05]  /*1c920*/  @!P0 NANOSLEEP.SYNCS 0x989680 ;  /* 0x009896800000895d */ /* 0x002fea0003900000 */
[----:B------:R-:W1:Y:S02]  /*1c930*/  @!P0 SYNCS.PHASECHK.TRANS64 P0, [R6+URZ+0x324a0], R7 ;  /* 0x0324a007060085a7 */ /* 0x000e64000800007f */
[----:B-1----:R-:W-:Y:S05]  /*1c940*/  @!P0 BRA `(.L_x_4516) ;  /* 0xfffffffc00f08947 */ /* 0x002fea000383ffff */
[----:B------:R-:W-:Y:S05]  /*1c950*/  BRA `(.L_x_4660) ;  /* 0xffffffac00447947 */ /* 0x000fea000383ffff */
.L_x_4518:
[----:B-1----:R1:W2:Y:S02]  /*1c960*/  SYNCS.PHASECHK.TRANS64.TRYWAIT P1, [R6+URZ+0x324c0], R7 ;  /* 0x0324c007060075a7 */ /* 0x0022a4000802017f */
[----:B--2---:R-:W-:Y:S05]  /*1c970*/  @!P1 NANOSLEEP.SYNCS 0x989680 ;  /* 0x009896800000995d */ /* 0x004fea0003900000 */
[----:B------:R-:W2:Y:S02]  /*1c980*/  @!P1 SYNCS.PHASECHK.TRANS64 P1, [R6+URZ+0x324c0], R7 ;  /* 0x0324c007060095a7 */ /* 0x000ea4000802007f */
[----:B--2---:R-:W-:Y:S05]  /*1c990*/  @!P1 BRA `(.L_x_4518) ;  /* 0xfffffffc00f09947 */ /* 0x004fea000383ffff */
[----:B------:R-:W-:Y:S05]  /*1c9a0*/  BRA `(.L_x_4661) ;  /* 0xffffffac00a07947 */ /* 0x000fea000383ffff */
.L_x_4528:
        /* <DEDUP_REMOVED lines=11> */
.L_x_4663:
[----:B------:R-:W-:Y:S05]  /*1ca60*/  BSYNC B0 ;  /* 0x0000000000007941 */ /* 0x000fea0003800000 */
.L_x_4662:
[----:B------:R-:W-:Y:S05]  /*1ca70*/  BRA `(.L_x_4664) ;  /* 0xffffffb800547947 */ /* 0x000fea000383ffff */
.L_x_4529:
[----:B------:R-:W-:Y:S01]  /*1ca80*/  BSSY B0, `(.L_x_4665) ;  /* 0x0000006000007945 */ /* 0x000fe20003800000 */
[----:B------:R-:W-:-:S07]  /*1ca90*/  MOV R15, 0xffffffff ;  /* 0xffffffff000f7802 */ /* 0x000fce0000000f00 */
[----:B------:R-:W-:Y:S05]  /*1caa0*/  WARPSYNC.COLLECTIVE R15, `(.L_x_4666) ;  /* 0x000000000f0c7348 */ /* 0x000fea0003c00000 */
[----:B------:R-:W-:Y:S02]  /*1cab0*/  ELECT P6, UR62, PT ;  /* 0x00000000003e782f */ /* 0x000fe400038c0000 */
[----:B------:R-:W-:Y:S01]  /*1cac0*/  MOV R14, UR62 ;  /* 0x0000003e000e7c02 */ /* 0x000fe20008000f00 */
[----:B------:R-:W-:Y:S10]  /*1cad0*/  ENDCOLLECTIVE ;  /* 0x000000000000791b */ /* 0x000ff40003800000 */
.L_x_4666:
[----:B------:R-:W-:Y:S05]  /*1cae0*/  BSYNC B0 ;  /* 0x0000000000007941 */ /* 0x000fea0003800000 */
.L_x_4665:
[----:B------:R-:W-:Y:S05]  /*1caf0*/  BRA `(.L_x_4667) ;  /* 0xffffffb800447947 */ /* 0x000fea000383ffff */
.L_x_4532:
[----:B0-----:R0:W1:Y:S02]  /*1cb00*/  SYNCS.PHASECHK.TRANS64.TRYWAIT P0, [R9+URZ+0x32440], R10 ;  /* 0x0324400a090075a7 */ /* 0x001064000800017f */
[----:B-1----:R-:W-:Y:S05]  /*1cb10*/  @!P0 NANOSLEEP.SYNCS 0x989680 ;  /* 0x009896800000895d */ /* 0x002fea0003900000 */
[----:B------:R-:W1:Y:S02]  /*1cb20*/  @!P0 SYNCS.PHASECHK.TRANS64 P0, [R9+URZ+0x32440], R10 ;  /* 0x0324400a090085a7 */ /* 0x000e64000800007f */
[----:B-1----:R-:W-:Y:S05]  /*1cb30*/  @!P0 BRA `(.L_x_4532) ;  /* 0xfffffffc00f08947 */ /* 0x002fea000383ffff */
[----:B------:R-:W-:Y:S05]  /*1cb40*/  BRA `(.L_x_4668) ;  /* 0xffffffb800ac7947 */ /* 0x000fea000383ffff */
.L_x_4536:
        /* <DEDUP_REMOVED lines=8> */
.L_x_4539:
[----:B0-----:R0:W1:Y:S02]  /*1cbd0*/  SYNCS.PHASECHK.TRANS64.TRYWAIT P0, [R5+URZ+0x32460], R9 ;  /* 0x03246009050075a7 */ /* 0x001064000800017f */
[----:B-1----:R-:W-:Y:S05]  /*1cbe0*/  @!P0 NANOSLEEP.SYNCS 0x989680 ;  /* 0x009896800000895d */ /* 0x002fea0003900000 */
[----:B------:R-:W1:Y:S02]  /*1cbf0*/  @!P0 SYNCS.PHASECHK.TRANS64 P0, [R5+URZ+0x32460], R9 ;  /* 0x03246009050085a7 */ /* 0x000e64000800007f */
[----:B-1----:R-:W-:Y:S05]  /*1cc00*/  @!P0 BRA `(.L_x_4539) ;  /* 0xfffffffc00f08947 */ /* 0x002fea000383ffff */
[----:B------:R-:W-:Y:S05]  /*1cc10*/  BRA `(.L_x_4670) ;  /* 0xffffffc000347947 */ /* 0x000fea000383ffff */
.L_x_4548:
[----:B-1----:R1:W2:Y:S02]  /*1cc20*/  SYNCS.PHASECHK.TRANS64.TRYWAIT P0, [R2+URZ+0x32440], R3 ;  /* 0x03244003020075a7 */ /* 0x0022a4000800017f */
[----:B--2---:R-:W-:Y:S05]  /*1cc30*/  @!P0 NANOSLEEP.SYNCS 0x989680 ;  /* 0x009896800000895d */ /* 0x004fea0003900000 */
[----:B------:R-:W2:Y:S02]  /*1cc40*/  @!P0 SYNCS.PHASECHK.TRANS64 P0, [R2+URZ+0x32440], R3 ;  /* 0x03244003020085a7 */ /* 0x000ea4000800007f */
[----:B--2---:R-:W-:Y:S05]  /*1cc50*/  @!P0 BRA `(.L_x_4548) ;  /* 0xfffffffc00f08947 */ /* 0x004fea000383ffff */
[----:B------:R-:W-:Y:S05]  /*1cc60*/  BRA `(.L_x_4671) ;  /* 0xffffffc400ac7947 */ /* 0x000fea000383ffff */
.L_x_4550:
[----:B0-----:R0:W2:Y:S02]  /*1cc70*/  SYNCS.PHASECHK.TRANS64.TRYWAIT P0, [R2+URZ+0x32460], R3 ;  /* 0x03246003020075a7 */ /* 0x0010a4000800017f */
[----:B--2---:R-:W-:Y:S05]  /*1cc80*/  @!P0 NANOSLEEP.SYNCS 0x989680 ;  /* 0x009896800000895d */ /* 0x004fea0003900000 */
[----:B------:R-:W2:Y:S02]  /*1cc90*/  @!P0 SYNCS.PHASECHK.TRANS64 P0, [R2+URZ+0x32460], R3 ;  /* 0x03246003020085a7 */ /* 0x000ea4000800007f */
[----:B--2---:R-:W-:Y:S05]  /*1cca0*/  @!P0 BRA `(.L_x_4550) ;  /* 0xfffffffc00f08947 */ /* 0x004fea000383ffff */
[----:B------:R-:W-:Y:S05]  /*1ccb0*/  BRA `(.L_x_4672) ;  /* 0xffffffc8001c7947 */ /* 0x000fea000383ffff */
.L_x_4555:
[----:B--2---:R2:W3:Y:S02]  /*1ccc0*/  SYNCS.PHASECHK.TRANS64.TRYWAIT P0, [R2+URZ+0x32440], R3 ;  /* 0x03244003020075a7 */ /* 0x0044e4000800017f */
[----:B---3--:R-:W-:Y:S05]  /*1ccd0*/  @!P0 NANOSLEEP.SYNCS 0x989680 ;  /* 0x009896800000895d */ /* 0x008fea0003900000 */
[----:B------:R-:W3:Y:S02]  /*1cce0*/  @!P0 SYNCS.PHASECHK.TRANS64 P0, [R2+URZ+0x32440], R3 ;  /* 0x03244003020085a7 */ /* 0x000ee4000800007f */
[----:B---3--:R-:W-:Y:S05]  /*1ccf0*/  @!P0 BRA `(.L_x_4555) ;  /* 0xfffffffc00f08947 */ /* 0x008fea000383ffff */
[----:B------:R-:W-:Y:S05]  /*1cd00*/  BRA `(.L_x_4673) ;  /* 0xffffffcc005c7947 */ /* 0x000fea000383ffff */
.L_x_4557:
[----:B0-----:R0:W1:Y:S02]  /*1cd10*/  SYNCS.PHASECHK.TRANS64.TRYWAIT P1, [R2+URZ+0x32460], R3 ;  /* 0x03246003020075a7 */ /* 0x001064000802017f */
[----:B-1----:R-:W-:Y:S05]  /*1cd20*/  @!P1 NANOSLEEP.SYNCS 0x989680 ;  /* 0x009896800000995d */ /* 0x002fea0003900000 */
[----:B------:R-:W1:Y:S02]  /*1cd30*/  @!P1 SYNCS.PHASECHK.TRANS64 P1, [R2+URZ+0x32460], R3 ;  /* 0x03246003020095a7 */ /* 0x000e64000802007f */
[----:B-1----:R-:W-:Y:S05]  /*1cd40*/  @!P1 BRA `(.L_x_4557) ;  /* 0xfffffffc00f09947 */ /* 0x002fea000383ffff */
[----:B------:R-:W-:Y:S05]  /*1cd50*/  BRA `(.L_x_4674) ;  /* 0xffffffcc00c87947 */ /* 0x000fea000383ffff */
.L_x_4562:
[----:B--2---:R2:W3:Y:S02]  /*1cd60*/  SYNCS.PHASECHK.TRANS64.TRYWAIT P0, [R2+URZ+0x32440], R3 ;  /* 0x03244003020075a7 */ /* 0x0044e4000800017f */
[----:B---3--:R-:W-:Y:S05]  /*1cd70*/  @!P0 NANOSLEEP.SYNCS 0x989680 ;  /* 0x009896800000895d */ /* 0x008fea0003900000 */
[----:B------:R-:W3:Y:S02]  /*1cd80*/  @!P0 SYNCS.PHASECHK.TRANS64 P0, [R2+URZ+0x32440], R3 ;  /* 0x03244003020085a7 */ /* 0x000ee4000800007f */
[----:B---3--:R-:W-:Y:S05]  /*1cd90*/  @!P0 BRA `(.L_x_4562) ;  /* 0xfffffffc00f08947 */ /* 0x008fea000383ffff */
[----:B------:R-:W-:Y:S05]  /*1cda0*/  BRA `(.L_x_4675) ;  /* 0xffffffd000ec7947 */ /* 0x000fea000383ffff */
.L_x_4564:
[----:B0-----:R0:W1:Y:S02]  /*1cdb0*/  SYNCS.PHASECHK.TRANS64.TRYWAIT P1, [R2+URZ+0x32460], R3 ;  /* 0x03246003020075a7 */ /* 0x001064000802017f */
[----:B-1----:R-:W-:Y:S05]  /*1cdc0*/  @!P1 NANOSLEEP.SYNCS 0x989680 ;  /* 0x009896800000995d */ /* 0x002fea0003900000 */
[----:B------:R-:W1:Y:S02]  /*1cdd0*/  @!P1 SYNCS.PHASECHK.TRANS64 P1, [R2+URZ+0x32460], R3 ;  /* 0x03246003020095a7 */ /* 0x000e64000802007f */
[----:B-1----:R-:W-:Y:S05]  /*1cde0*/  @!P1 BRA `(.L_x_4564) ;  /* 0xfffffffc00f09947 */ /* 0x002fea000383ffff */
[----:B------:R-:W-:Y:S05]  /*1cdf0*/  BRA `(.L_x_4676) ;  /* 0xffffffd4005c7947 */ /* 0x000fea000383ffff */
.L_x_4569:
        /* <DEDUP_REMOVED lines=8> */
.L_x_4678:
[----:B------:R-:W-:Y:S05]  /*1ce80*/  BSYNC B0 ;  /* 0x0000000000007941 */ /* 0x000fea0003800000 */
.L_x_4677:
[----:B------:R-:W-:Y:S01]  /*1ce90*/  IMAD.MOV.U32 R13, RZ, RZ, R16 ;  /* 0x000000ffff0d7224 */ /* 0x000fe200078e0010 */
[----:B------:R-:W-:Y:S01]  /*1cea0*/  MOV R4, R14 ;  /* 0x0000000e00047202 */ /* 0x000fe20000000f00 */
[----:B------:R-:W-:Y:S02]  /*1ceb0*/  IMAD.MOV.U32 R12, RZ, RZ, 0x1 ;  /* 0x00000001ff0c7424 */ /* 0x000fe400078e00ff */
[----:B------:R-:W-:Y:S02]  /*1cec0*/  IMAD.MOV.U32 R11, RZ, RZ, 0x1f ;  /* 0x0000001fff0b7424 */ /* 0x000fe400078e00ff */
[----:B------:R-:W-:-:S07]  /*1ced0*/  IMAD.MOV.U32 R15, RZ, RZ, -0x1 ;  /* 0xffffffffff0f7424 */ /* 0x000fce00078e00ff */
[----:B------:R-:W-:Y:S05]  /*1cee0*/  WARPSYNC.COLLECTIVE R15, `(.L_x_4679) ;  /* 0x000000000f087348 */ /* 0x000fea0003c00000 */
[----:B------:R0:W1:Y:S02]  /*1cef0*/  SHFL.IDX P6, R14, R13, R12, R11 ;  /* 0x0000000c0d0e7389 */ /* 0x00006400000c000b */
[----:B01----:R-:W-:Y:S01]  /*1cf00*/  ENDCOLLECTIVE ;  /* 0x000000000000791b */ /* 0x003fe20003800000 */
.L_x_4679:
[----:B------:R-:W-:Y:S01]  /*1cf10*/  MOV R16, R14 ;  /* 0x0000000e00107202 */ /* 0x000fe20000000f00 */
[----:B------:R-:W-:Y:S06]  /*1cf20*/  BRA `(.L_x_4680) ;  /* 0xffffffd8004c7947 */ /* 0x000fec000383ffff */
.L_x_4572:
        /* <DEDUP_REMOVED lines=8> */
.L_x_4682:
[----:B------:R-:W-:Y:S05]  /*1cfb0*/  BSYNC B0 ;  /* 0x0000000000007941 */ /* 0x000fea0003800000 */
.L_x_4681:
[C---:B------:R-:W-:Y:S01]  /*1cfc0*/  ISETP.NE.AND P0, PT, R7.reuse, RZ, PT ;  /* 0x000000ff0700720c */ /* 0x040fe20003f05270 */
[----:B------:R-:W-:Y:S02]  /*1cfd0*/  IMAD.MOV.U32 R12, RZ, RZ, 0x2 ;  /* 0x00000002ff0c7424 */ /* 0x000fe400078e00ff */
[----:B------:R-:W-:Y:S01]  /*1cfe0*/  IMAD.MOV.U32 R11, RZ, RZ, RZ ;  /* 0x000000ffff0b7224 */ /* 0x000fe200078e00ff */
[----:B------:R-:W-:Y:S01]  /*1cff0*/  SEL R14, R14, RZ, P0 ;  /* 0x000000ff0e0e7207 */ /* 0x000fe20000000000 */
[----:B------:R-:W-:Y:S01]  /*1d000*/  IMAD.MOV.U32 R15, RZ, RZ, -0x1 ;  /* 0xffffffffff0f7424 */ /* 0x000fe200078e00ff */
[----:B------:R-:W-:Y:S02]  /*1d010*/  ISETP.GE.U32.AND P0, PT, R7, 0x2, PT ;  /* 0x000000020700780c */ /* 0x000fe40003f06070 */
[----:B------:R-:W-:-:S11]  /*1d020*/  IADD3 R13, R17, R14, RZ ;  /* 0x0000000e110d7210 */ /* 0x000fd60007ffe0ff */
[----:B------:R-:W-:Y:S05]  /*1d030*/  WARPSYNC.COLLECTIVE R15, `(.L_x_4683) ;  /* 0x000000000f087348 */ /* 0x000fea0003c00000 */
[----:B------:R0:W1:Y:S02]  /*1d040*/  SHFL.UP P6, R14, R13, R12, R11 ;  /* 0x0400000c0d0e7389 */ /* 0x00006400000c000b */
[----:B01----:R-:W-:Y:S01]  /*1d050*/  ENDCOLLECTIVE ;  /* 0x000000000000791b */ /* 0x003fe20003800000 */
.L_x_4683:
        /* <DEDUP_REMOVED lines=8> */
.L_x_4684:
        /* <DEDUP_REMOVED lines=8> */
.L_x_4685:
        /* <DEDUP_REMOVED lines=8> */
.L_x_4686:
[----:B------:R-:W-:Y:S01]  /*1d1e0*/  MOV R12, 0x1f ;  /* 0x0000001f000c7802 */ /* 0x000fe20000000f00 */
[----:B------:R-:W-:Y:S01]  /*1d1f0*/  IMAD.MOV.U32 R11, RZ, RZ, 0x1f ;  /* 0x0000001fff0b7424 */ /* 0x000fe200078e00ff */
[----:B------:R-:W-:-:S05]  /*1d200*/  SEL R3, R14, RZ, P0 ;  /* 0x000000ff0e037207 */ /* 0x000fca0000000000 */
[----:B------:R-:W-:-:S04]  /*1d210*/  IMAD.IADD R2, R6, 0x1, R3 ;  /* 0x0000000106027824 */ /* 0x000fc800078e0203 */
[----:B------:R-:W-:-:S07]  /*1d220*/  IMAD.MOV.U32 R13, RZ, RZ, R2 ;  /* 0x000000ffff0d7224 */ /* 0x000fce00078e0002 */
[----:B------:R-:W-:Y:S05]  /*1d230*/  WARPSYNC.COLLECTIVE R15, `(.L_x_4687) ;  /* 0x000000000f087348 */ /* 0x000fea0003c00000 */
[----:B------:R0:W1:Y:S02]  /*1d240*/  SHFL.IDX P6, R14, R13, R12, R11 ;  /* 0x0000000c0d0e7389 */ /* 0x00006400000c000b */
[----:B01----:R-:W-:Y:S01]  /*1d250*/  ENDCOLLECTIVE ;  /* 0x000000000000791b */ /* 0x003fe20003800000 */
.L_x_4687:
[----:B------:R-:W-:Y:S05]  /*1d260*/  BRA `(.L_x_4688) ;  /* 0xffffffd800107947 */ /* 0x000fea000383ffff */
.L_x_4577:
[----:B------:R-:W-:Y:S01]  /*1d270*/  BSSY B0, `(.L_x_4689) ;  /* 0x0000008000007945 */ /* 0x000fe20003800000 */
[----:B-----5:R-:W-:Y:S01]  /*1d280*/  IMAD.MOV.U32 R13, RZ, RZ, R17 ;  /* 0x000000ffff0d7224 */ /* 0x020fe200078e0011 */
[----:B------:R-:W-:Y:S01]  /*1d290*/  MOV R15, 0xffffffff ;  /* 0xffffffff000f7802 */ /* 0x000fe20000000f00 */
[----:B------:R-:W-:Y:S02]  /*1d2a0*/  IMAD.MOV.U32 R12, RZ, RZ, 0x1 ;  /* 0x00000001ff0c7424 */ /* 0x000fe400078e00ff */
[----:B------:R-:W-:-:S07]  /*1d2b0*/  IMAD.MOV.U32 R11, RZ, RZ, RZ ;  /* 0x000000ffff0b7224 */ /* 0x000fce00078e00ff */
[----:B0-----:R-:W-:Y:S05]  /*1d2c0*/  WARPSYNC.COLLECTIVE R15, `(.L_x_4690) ;  /* 0x000000000f087348 */ /* 0x001fea0003c00000 */
[----:B------:R1:W2:Y:S02]  /*1d2d0*/  SHFL.UP P6, R14, R13, R12, R11 ;  /* 0x0400000c0d0e7389 */ /* 0x0002a400000c000b */
[----:B012---:R-:W-:Y:S01]  /*1d2e0*/  ENDCOLLECTIVE ;  /* 0x000000000000791b */ /* 0x007fe20003800000 */
.L_x_4690:
[----:B------:R-:W-:Y:S05]  /*1d2f0*/  BSYNC B0 ;  /* 0x0000000000007941 */ /* 0x000fea0003800000 */
.L_x_4689:
        /* <DEDUP_REMOVED lines=10> */
.L_x_4691:
        /* <DEDUP_REMOVED lines=8> */
.L_x_4692:
        /* <DEDUP_REMOVED lines=8> */
.L_x_4693:
        /* <DEDUP_REMOVED lines=8> */
.L_x_4694:
        /* <DEDUP_REMOVED lines=8> */
.L_x_4695:
[----:B------:R-:W-:Y:S05]  /*1d5a0*/  BRA `(.L_x_4696) ;  /* 0xffffffd400f47947 */ /* 0x000fea000383ffff */
.L_x_4579:
[----:B------:R-:W-:Y:S01]  /*1d5b0*/  BSSY B0, `(.L_x_4697) ;  /* 0x0000006000007945 */ /* 0x000fe20003800000 */
[----:B------:R-:W-:Y:S01]  /*1d5c0*/  PLOP3.LUT P6, PT, P6, PT, PT, 0x8, 0x0 ;  /* 0x000000000000781c */ /* 0x000fe200037ce170 */
[----:B------:R-:W-:-:S12]  /*1d5d0*/  IMAD.MOV.U32 R15, RZ, RZ, -0x1 ;  /* 0xffffffffff0f7424 */ /* 0x000fd800078e00ff */
[----:B0-----:R-:W-:Y:S05]  /*1d5e0*/  WARPSYNC.COLLECTIVE R15, `(.L_x_4698) ;  /* 0x000000000f087348 */ /* 0x001fea0003c00000 */
[----:B------:R-:W-:Y:S01]  /*1d5f0*/  VOTE.ANY R14, PT, P6 ;  /* 0x00000000000e7806 */ /* 0x000fe200030e0100 */
[----:B0-----:R-:W-:Y:S06]  /*1d600*/  ENDCOLLECTIVE ;  /* 0x000000000000791b */ /* 0x001fec0003800000 */
.L_x_4698:
[----:B------:R-:W-:Y:S05]  /*1d610*/  BSYNC B0 ;  /* 0x0000000000007941 */ /* 0x000fea0003800000 */
.L_x_4697:
        /* <DEDUP_REMOVED lines=9> */
.L_x_4699:
[----:B------:R-:W-:Y:S01]  /*1d6b0*/  IMAD.MOV.U32 R17, RZ, RZ, R14 ;  /* 0x000000ffff117224 */ /* 0x000fe200078e000e */
[----:B------:R-:W-:Y:S06]  /*1d6c0*/  BRA `(.L_x_4700) ;  /* 0xffffffd400e47947 */ /* 0x000fec000383ffff */
.L_x_4581:
[----:B------:R-:W-:Y:S01]  /*1d6d0*/  BSSY B0, `(.L_x_4701) ;  /* 0x0000007000007945 */ /* 0x000fe20003800000 */
[----:B------:R-:W-:Y:S01]  /*1d6e0*/  MOV R13, R2 ;  /* 0x00000002000d7202 */ /* 0x000fe20000000f00 */
[----:B------:R-:W-:Y:S02]  /*1d6f0*/  IMAD.MOV.U32 R11, RZ, RZ, 0x1f ;  /* 0x0000001fff0b7424 */ /* 0x000fe400078e00ff */
[----:B------:R-:W-:-:S07]  /*1d700*/  IMAD.MOV.U32 R15, RZ, RZ, -0x1 ;  /* 0xffffffffff0f7424 */ /* 0x000fce00078e00ff */
[----:B012---:R-:W-:Y:S05]  /*1d710*/  WARPSYNC.COLLECTIVE R15, `(.L_x_4702) ;  /* 0x000000000f087348 */ /* 0x007fea0003c00000 */
[----:B------:R3:W4:Y:S02]  /*1d720*/  SHFL.IDX P6, R14, R13, R12, R11 ;  /* 0x0000000c0d0e7389 */ /* 0x00072400000c000b */
[----:B01234-:R-:W-:Y:S01]  /*1d730*/  ENDCOLLECTIVE ;  /* 0x000000000000791b */ /* 0x01ffe20003800000 */
.L_x_4702:
[----:B------:R-:W-:Y:S05]  /*1d740*/  BSYNC B0 ;  /* 0x0000000000007941 */ /* 0x000fea0003800000 */
.L_x_4701:
[----:B------:R-:W-:Y:S01]  /*1d750*/  IMAD.MOV.U32 R7, RZ, RZ, R14 ;  /* 0x000000ffff077224 */ /* 0x000fe200078e000e */
[----:B------:R-:W-:Y:S06]  /*1d760*/  BRA `(.L_x_4580) ;  /* 0xffffffd400d87947 */ /* 0x000fec000383ffff */
.L_x_4584:
[----:B-1----:R1:W2:Y:S02]  /*1d770*/  SYNCS.PHASECHK.TRANS64.TRYWAIT P0, [R0+URZ+0x32420], R3 ;  /* 0x03242003000075a7 */ /* 0x0022a4000800017f */
[----:B--2---:R-:W-:Y:S05]  /*1d780*/  @!P0 NANOSLEEP.SYNCS 0x989680 ;  /* 0x009896800000895d */ /* 0x004fea0003900000 */
[----:B------:R-:W2:Y:S02]  /*1d790*/  @!P0 SYNCS.PHASECHK.TRANS64 P0, [R0+URZ+0x32420], R3 ;  /* 0x03242003000085a7 */ /* 0x000ea4000800007f */
[----:B--2---:R-:W-:Y:S05]  /*1d7a0*/  @!P0 BRA `(.L_x_4584) ;  /* 0xfffffffc00f08947 */ /* 0x004fea000383ffff */
[----:B------:R-:W-:Y:S05]  /*1d7b0*/  BRA `(.L_x_4703) ;  /* 0xffffffdc00487947 */ /* 0x000fea000383ffff */
.L_x_4585:
[----:B------:R-:W2:Y:S01]  /*1d7c0*/  S2R R2, SR_TID.X ;  /* 0x0000000000027919 */ /* 0x000ea20000002100 */
[----:B------:R-:W-:Y:S01]  /*1d7d0*/  BSSY B0, `(.L_x_4704) ;  /* 0x000000a000007945 */ /* 0x000fe20003800000 */
[----:B------:R-:W-:Y:S01]  /*1d7e0*/  MOV R12, RZ ;  /* 0x000000ff000c7202 */ /* 0x000fe20000000f00 */
        /* <DEDUP_REMOVED lines=8> */
.L_x_4705:
[----:B------:R-:W-:Y:S05]  /*1d870*/  BSYNC B0 ;  /* 0x0000000000007941 */ /* 0x000fea0003800000 */
.L_x_4704:
[----:B------:R-:W-:Y:S05]  /*1d880*/  BRA `(.L_x_4706) ;  /* 0xffffffdc002c7947 */ /* 0x000fea000383ffff */
.L_x_4586:
[----:B------:R-:W-:Y:S01]  /*1d890*/  BSSY B0, `(.L_x_4707) ;  /* 0x0000006000007945 */ /* 0x000fe20003800000 */
[----:B------:R-:W-:-:S07]  /*1d8a0*/  IMAD.MOV.U32 R15, RZ, RZ, -0x1 ;  /* 0xffffffffff0f7424 */ /* 0x000fce00078e00ff */
[----:B012---:R-:W-:Y:S05]  /*1d8b0*/  WARPSYNC.COLLECTIVE R15, `(.L_x_4708) ;  /* 0x000000000f0c7348 */ /* 0x007fea0003c00000 */
[----:B------:R-:W-:Y:S02]  /*1d8c0*/  ELECT P6, UR62, PT ;  /* 0x00000000003e782f */ /* 0x000fe400038c0000 */
[----:B------:R-:W-:Y:S01]  /*1d8d0*/  MOV R14, UR62 ;  /* 0x0000003e000e7c02 */ /* 0x000fe20008000f00 */
[----:B012---:R-:W-:Y:S10]  /*1d8e0*/  ENDCOLLECTIVE ;  /* 0x000000000000791b */ /* 0x007ff40003800000 */
.L_x_4708:
[----:B------:R-:W-:Y:S05]  /*1d8f0*/  BSYNC B0 ;  /* 0x0000000000007941 */ /* 0x000fea0003800000 */
.L_x_4707:
[----:B------:R-:W-:Y:S05]  /*1d900*/  BRA `(.L_x_4709) ;  /* 0xffffffdc00207947 */ /* 0x000fea000383ffff */
.L_x_4588:
[----:B-1----:R1:W2:Y:S02]  /*1d910*/  SYNCS.PHASECHK.TRANS64.TRYWAIT P0, [R6+URZ], R5 ;  /* 0x00000005060075a7 */ /* 0x0022a4000800017f */
[----:B--2---:R-:W-:Y:S05]  /*1d920*/  @!P0 NANOSLEEP.SYNCS 0x989680 ;  /* 0x009896800000895d */ /* 0x004fea0003900000 */
[----:B------:R-:W2:Y:S02]  /*1d930*/  @!P0 SYNCS.PHASECHK.TRANS64 P0, [R6+URZ], R5 ;  /* 0x00000005060085a7 */ /* 0x000ea4000800007f */
[----:B--2---:R-:W-:Y:S05]  /*1d940*/  @!P0 BRA `(.L_x_4588) ;  /* 0xfffffffc00f08947 */ /* 0x004fea000383ffff */
[----:B------:R-:W-:Y:S05]  /*1d950*/  BRA `(.L_x_4710) ;  /* 0xffffffdc005c7947 */ /* 0x000fea000383ffff */
.L_x_4589:
[----:B--2---:R2:W3:Y:S02]  /*1d960*/  SYNCS.PHASECHK.TRANS64.TRYWAIT P0, [R7+URZ], R2 ;  /* 0x00000002070075a7 */ /* 0x0044e4000800017f */
[----:B---3--:R-:W-:Y:S05]  /*1d970*/  @!P0 NANOSLEEP.SYNCS 0x989680 ;  /* 0x009896800000895d */ /* 0x008fea0003900000 */
[----:B------:R-:W3:Y:S02]  /*1d980*/  @!P0 SYNCS.PHASECHK.TRANS64 P0, [R7+URZ], R2 ;  /* 0x00000002070085a7 */ /* 0x000ee4000800007f */
[----:B---3--:R-:W-:Y:S05]  /*1d990*/  @!P0 BRA `(.L_x_4589) ;  /* 0xfffffffc00f08947 */ /* 0x008fea000383ffff */
[----:B------:R-:W-:Y:S05]  /*1d9a0*/  BRA `(.L_x_4711) ;  /* 0xffffffdc00507947 */ /* 0x000fea000383ffff */
.L_x_4591:
[----:B---3--:R3:W4:Y:S02]  /*1d9b0*/  SYNCS.PHASECHK.TRANS64.TRYWAIT P0, [R4+URZ], R5 ;  /* 0x00000005040075a7 */ /* 0x008724000800017f */
[----:B----4-:R-:W-:Y:S05]  /*1d9c0*/  @!P0 NANOSLEEP.SYNCS 0x989680 ;  /* 0x009896800000895d */ /* 0x010fea0003900000 */
[----:B------:R-:W4:Y:S02]  /*1d9d0*/  @!P0 SYNCS.PHASECHK.TRANS64 P0, [R4+URZ], R5 ;  /* 0x00000005040085a7 */ /* 0x000f24000800007f */
[----:B----4-:R-:W-:Y:S05]  /*1d9e0*/  @!P0 BRA `(.L_x_4591) ;  /* 0xfffffffc00f08947 */ /* 0x010fea000383ffff */
[----:B------:R-:W-:Y:S05]  /*1d9f0*/  BRA `(.L_x_4712) ;  /* 0xffffffdc00587947 */ /* 0x000fea000383ffff */
.L_x_4713:
        /* <DEDUP_REMOVED lines=16> */
.L_x_4734:


//--------------------- .nv.global.init           --------------------------
	.section	.nv.global.init,"aw",@progbits
.nv.global.init:
	.type		$str$20,@object
	.size		$str$20,($str$21 - $str$20)
$str$20:
        /*0000*/ 	.byte	0x28, 0x61, 0x64, 0x64, 0x72, 0x65, 0x73, 0x73, 0x20, 0x26, 0x20, 0x6d, 0x61, 0x73, 0x6b, 0x29
        /*0010*/ 	.byte	0x20, 0x3d, 0x3d, 0x20, 0x30, 0x00
	.type		$str$21,@object
	.size		$str$21,(__unnamed_6 - $str$21)
$str$21:
        /*0016*/ 	.byte	0x2f, 0x74, 0x6d, 0x70, 0x2f, 0x6f, 0x73, 0x73, 0x5f, 0x6b, 0x65, 0x72, 0x6e, 0x65, 0x6c, 0x73
        /*0026*/ 	.byte	0x5f, 0x73, 0x72, 0x63, 0x2f, 0x66, 0x6c, 0x61, 0x73, 0x68, 0x5f, 0x61, 0x74, 0x74, 0x65, 0x6e
        /*0036*/ 	.byte	0x74, 0x69, 0x6f, 0x6e, 0x2f, 0x63, 0x73, 0x72, 0x63, 0x2f, 0x63, 0x75, 0x74, 0x6c, 0x61, 0x73
        /*0046*/ 	.byte	0x73, 0x2f, 0x69, 0x6e, 0x63, 0x6c, 0x75, 0x64, 0x65, 0x2f, 0x63, 0x75, 0x74, 0x65, 0x2f, 0x70
        /*0056*/ 	.byte	0x6f, 0x69, 0x6e, 0x74, 0x65, 0x72, 0x5f, 0x66, 0x6c, 0x61, 0x67, 0x67, 0x65, 0x64, 0x2e, 0x68
        /*0066*/ 	.byte	0x70, 0x70, 0x00
	.type		__unnamed_6,@object
	.size		__unnamed_6,(__unnamed_5 - __unnamed_6)
__unnamed_6:
        /* <DEDUP_REMOVED lines=23> */
        /*01d9*/ 	.byte	0x3a, 0x43, 0x3c, 0x30, 0x3e, 0x3e, 0x3e, 0x3e, 0x3e, 0x20, 0x26, 0x5d, 0x00
	.type		__unnamed_5,@object
	.size		__unnamed_5,(__unnamed_4 - __unnamed_5)
__unnamed_5:
        /* <DEDUP_REMOVED lines=24> */
	.type		__unnamed_4,@object
	.size		__unnamed_4,(__unnamed_1 - __unnamed_4)
__unnamed_4:
        /* <DEDUP_REMOVED lines=28> */
        /*0526*/ 	.byte	0x34, 0x3e, 0x3e, 0x3e, 0x3e, 0x3e, 0x5d, 0x00
	.type		__unnamed_1,@object
	.size		__unnamed_1,(__unnamed_3 - __unnamed_1)
__unnamed_1:
        /* <DEDUP_REMOVED lines=28> */
        /*06ee*/ 	.byte	0x34, 0x3e, 0x3e, 0x3e, 0x3e, 0x3e, 0x20, 0x26, 0x5d, 0x00
	.type		__unnamed_3,@object
	.size		__unnamed_3,(__unnamed_2 - __unnamed_3)
__unnamed_3:
        /* <DEDUP_REMOVED lines=29> */
	.type		__unnamed_2,@object
	.size		__unnamed_2,(.L_1 - __unnamed_2)
__unnamed_2:
        /* <DEDUP_REMOVED lines=29> */
.L_1:


//--------------------- .nv.shared._ZN7cutlass13device_kernelIN5flash11enable_sm90INS1_16FlashAttnFwdSm90INS1_25CollectiveMainloopFwdSm90ILi2EN4cute5tupleIJNS5_1CILi1EEES8_S8_EEENS6_IJNS7_ILi128EEENS7_ILi96EEENS7_ILi64EEEEEELi256ENS_6half_tEfNS_4arch4Sm90ELb0ELb0ELb1ELb0ELb0ELb0ELb0ELb1ELb0ELb0ELb0ELb0EEENS1_21CollectiveEpilogueFwdINS6_IJSA_NS7_ILi256EEESB_EEES9_SE_SG_Li256ELb0ELb0ELb0ELb0EEENS1_29StaticPersistentTileSchedulerILb0EEEEEEEEEvNT_6ParamsE --------------------------
	.section	.nv.shared._ZN7cutlass13device_kernelIN5flash11enable_sm90INS1_16FlashAttnFwdSm90INS1_25CollectiveMainloopFwdSm90ILi2EN4cute5tupleIJNS5_1CILi1EEES8_S8_EEENS6_IJNS7_ILi128EEENS7_ILi96EEENS7_ILi64EEEEEELi256ENS_6half_tEfNS_4arch4Sm90ELb0ELb0ELb1ELb0ELb0ELb0ELb0ELb1ELb0ELb0ELb0ELb0EEENS1_21CollectiveEpilogueFwdINS6_IJSA_NS7_ILi256EEESB_EEES9_SE_SG_Li256ELb0ELb0ELb0ELb0EEENS1_29StaticPersistentTileSchedulerILb0EEEEEEEEEvNT_6ParamsE,"aw",@nobits
	.sectionflags	@""
	.align	16
	.zero		1024


//--------------------- .nv.shared.reserved.0     --------------------------
	.section	.nv.shared.reserved.0,"aw",@nobits
	.weak		__nv_reservedSMEM_offset_0_alias
	.size		__nv_reservedSMEM_offset_0_alias, 0, 0
	.other		__nv_reservedSMEM_offset_0_alias,@"STO_CUDA_RESERVED_SHARED STV_DEFAULT"
__nv_reservedSMEM_offset_0_alias:
	.zero		0


//--------------------- .nv.global                --------------------------
	.section	.nv.global,"aw",@nobits
.nv.global:
	.type		_ZN77_INTERNAL_3413cc4c_41_flash_fwd_hdim64_256_fp16_softcap_sm90_cu_3fbc093a_36544cute1_E,@object
	.size		_ZN77_INTERNAL_3413cc4c_41_flash_fwd_hdim64_256_fp16_softcap_sm90_cu_3fbc093a_36544cute1_E,(_ZN77_INTERNAL_3413cc4c_41_flash_fwd_hdim64_256_fp16_softcap_sm90_cu_3fbc093a_36544cuda3std3__45__cpo6cbeginE - _ZN77_INTERNAL_3413cc4c_41_flash_fwd_hdim64_256_fp16_softcap_sm90_cu_3fbc093a_36544cute1_E)
_ZN77_INTERNAL_3413cc4c_41_flash_fwd_hdim64_256_fp16_softcap_sm90_cu_3fbc093a_36544cute1_E:
	.zero		1
	.type		_ZN77_INTERNAL_3413cc4c_41_flash_fwd_hdim64_256_fp16_softcap_sm90_cu_3fbc093a_36544cuda3std3__45__cpo6cbeginE,@object
	.size		_ZN77_INTERNAL_3413cc4c_41_flash_fwd_hdim64_256_fp16_softcap_sm90_cu_3fbc093a_36544cuda3std3__45__cpo6cbeginE,(_ZN77_INTERNAL_3413cc4c_41_flash_fwd_hdim64_256_fp16_softcap_sm90_cu_3fbc093a_36544cuda3std3__48in_placeE - _ZN77_INTERNAL_3413cc4c_41_flash_fwd_hdim64_256_fp16_softcap_sm90_cu_3fbc093a_36544cuda3std3__45__cpo6cbeginE)
_ZN77_INTERNAL_3413cc4c_41_flash_fwd_hdim64_256_fp16_softcap_sm90_cu_3fbc093a_36544cuda3std3__45__cpo6cbeginE:
	.zero		1
	.type		_ZN77_INTERNAL_3413cc4c_41_flash_fwd_hdim64_256_fp16_softcap_sm90_cu_3fbc093a_36544cuda3std3__48in_placeE,@object
	.size		_ZN77_INTERNAL_3413cc4c_41_flash_fwd_hdim64_256_fp16_softcap_sm90_cu_3fbc093a_36544cuda3std3__48in_placeE,(_ZN77_INTERNAL_3413cc4c_41_flash_fwd_hdim64_256_fp16_softcap_sm90_cu_3fbc093a_36544cuda3std6ranges3__45__cpo9iter_moveE - _ZN77_INTERNAL_3413cc4c_41_flash_fwd_hdim64_256_fp16_softcap_sm90_cu_3fbc093a_36544cuda3std3__48in_placeE)
_ZN77_INTERNAL_3413cc4c_41_flash_fwd_hdim64_256_fp16_softcap_sm90_cu_3fbc093a_36544cuda3std3__48in_placeE:
	.zero		1
	.type		_ZN77_INTERNAL_3413cc4c_41_flash_fwd_hdim64_256_fp16_softcap_sm90_cu_3fbc093a_36544cuda3std6ranges3__45__cpo9iter_moveE,@object
	.size		_ZN77_INTERNAL_3413cc4c_41_flash_fwd_hdim64_256_fp16_softcap_sm90_cu_3fbc093a_36544cuda3std6ranges3__45__cpo9iter_moveE,(_ZN77_INTERNAL_3413cc4c_41_flash_fwd_hdim64_256_fp16_softcap_sm90_cu_3fbc093a_36544cuda3std3__45__cpo5beginE - _ZN77_INTERNAL_3413cc4c_41_flash_fwd_hdim64_256_fp16_softcap_sm90_cu_3fbc093a_36544cuda3std6ranges3__45__cpo9iter_moveE)
_ZN77_INTERNAL_3413cc4c_41_flash_fwd_hdim64_256_fp16_softcap_sm90_cu_3fbc093a_36544cuda3std6ranges3__45__cpo9iter_moveE:
	.zero		1
	.type		_ZN77_INTERNAL_3413cc4c_41_flash_fwd_hdim64_256_fp16_softcap_sm90_cu_3fbc093a_36544cuda3std3__45__cpo5beginE,@object
	.size		_ZN77_INTERNAL_3413cc4c_41_flash_fwd_hdim64_256_fp16_softcap_sm90_cu_3fbc093a_36544cuda3std3__45__cpo5beginE,(_ZN77_INTERNAL_3413cc4c_41_flash_fwd_hdim64_256_fp16_softcap_sm90_cu_3fbc093a_36544cuda3std3__479_GLOBAL__N__3413cc4c_41_flash_fwd_hdim64_256_fp16_softcap_sm90_cu_3fbc093a_36546ignoreE - _ZN77_INTERNAL_3413cc4c_41_flash_fwd_hdim64_256_fp16_softcap_sm90_cu_3fbc093a_36544cuda3std3__45__cpo5beginE)
_ZN77_INTERNAL_3413cc4c_41_flash_fwd_hdim64_256_fp16_softcap_sm90_cu_3fbc093a_36544cuda3std3__45__cpo5beginE:
	.zero		1
	.type		_ZN77_INTERNAL_3413cc4c_41_flash_fwd_hdim64_256_fp16_softcap_sm90_cu_3fbc093a_36544cuda3std3__479_GLOBAL__N__3413cc4c_41_flash_fwd_hdim64_256_fp16_softcap_sm90_cu_3fbc093a_36546ignoreE,@object
	.size		_ZN77_INTERNAL_3413cc4c_41_flash_fwd_hdim64_256_fp16_softcap_sm90_cu_3fbc093a_36544cuda3std3__479_GLOBAL__N__3413cc4c_41_flash_fwd_hdim64_256_fp16_softcap_sm90_cu_3fbc093a_36546ignoreE,(_ZN77_INTERNAL_3413cc4c_41_flash_fwd_hdim64_256_fp16_softcap_sm90_cu_3fbc093a_36544cute7productE - _ZN77_INTERNAL_3413cc4c_41_flash_fwd_hdim64_256_fp16_softcap_sm90_cu_3fbc093a_36544cuda3std3__479_GLOBAL__N__3413cc4c_41_flash_fwd_hdim64_256_fp16_softcap_sm90_cu_3fbc093a_36546ignoreE)
_ZN77_INTERNAL_3413cc4c_41_flash_fwd_hdim64_256_fp16_softcap_sm90_cu_3fbc093a_36544cuda3std3__479_GLOBAL__N__3413cc4c_41_flash_fwd_hdim64_256_fp16_softcap_sm90_cu_3fbc093a_36546ignoreE:
	.zero		1
	.type		_ZN77_INTERNAL_3413cc4c_41_flash_fwd_hdim64_256_fp16_softcap_sm90_cu_3fbc093a_36544cute7productE,@object
	.size		_ZN77_INTERNAL_3413cc4c_41_flash_fwd_hdim64_256_fp16_softcap_sm90_cu_3fbc093a_36544cute7productE,(_ZN77_INTERNAL_3413cc4c_41_flash_fwd_hdim64_256_fp16_softcap_sm90_cu_3fbc093a_36544cuda3std3__45__cpo3endE - _ZN77_INTERNAL_3413cc4c_41_flash_fwd_hdim64_256_fp16_softcap_sm90_cu_3fbc093a_36544cute7productE)
_ZN77_INTERNAL_3413cc4c_41_flash_fwd_hdim64_256_fp16_softcap_sm90_cu_3fbc093a_36544cute7productE:
	.zero		1
	.type		_ZN77_INTERNAL_3413cc4c_41_flash_fwd_hdim64_256_fp16_softcap_sm90_cu_3fbc093a_36544cuda3std3__45__cpo3endE,@object
	.size		_ZN77_INTERNAL_3413cc4c_41_flash_fwd_hdim64_256_fp16_softcap_sm90_cu_3fbc093a_36544cuda3std3__45__cpo3endE,(_ZN77_INTERNAL_3413cc4c_41_flash_fwd_hdim64_256_fp16_softcap_sm90_cu_3fbc093a_36544cuda3std3__419piecewise_constructE - _ZN77_INTERNAL_3413cc4c_41_flash_fwd_hdim64_256_fp16_softcap_sm90_cu_3fbc093a_36544cuda3std3__45__cpo3endE)
_ZN77_INTERNAL_3413cc4c_41_flash_fwd_hdim64_256_fp16_softcap_sm90_cu_3fbc093a_36544cuda3std3__45__cpo3endE:
	.zero		1
	.type		_ZN77_INTERNAL_3413cc4c_41_flash_fwd_hdim64_256_fp16_softcap_sm90_cu_3fbc093a_36544cuda3std3__419piecewise_constructE,@object
	.size		_ZN77_INTERNAL_3413cc4c_41_flash_fwd_hdim64_256_fp16_softcap_sm90_cu_3fbc093a_36544cuda3std3__419piecewise_constructE,(_ZN77_INTERNAL_3413cc4c_41_flash_fwd_hdim64_256_fp16_softcap_sm90_cu_3fbc093a_36544cuda3std3__45__cpo4cendE - _ZN77_INTERNAL_3413cc4c_41_flash_fwd_hdim64_256_fp16_softcap_sm90_cu_3fbc093a_36544cuda3std3__419piecewise_constructE)
_ZN77_INTERNAL_3413cc4c_41_flash_fwd_hdim64_256_fp16_softcap_sm90_cu_3fbc093a_36544cuda3std3__419piecewise_constructE:
	.zero		1
	.type		_ZN77_INTERNAL_3413cc4c_41_flash_fwd_hdim64_256_fp16_softcap_sm90_cu_3fbc093a_36544cuda3std3__45__cpo4cendE,@object
	.size		_ZN77_INTERNAL_3413cc4c_41_flash_fwd_hdim64_256_fp16_softcap_sm90_cu_3fbc093a_36544cuda3std3__45__cpo4cendE,(_ZN77_INTERNAL_3413cc4c_41_flash_fwd_hdim64_256_fp16_softcap_sm90_cu_3fbc093a_36544cuda3std6ranges3__45__cpo4swapE - _ZN77_INTERNAL_3413cc4c_41_flash_fwd_hdim64_256_fp16_softcap_sm90_cu_3fbc093a_36544cuda3std3__45__cpo4cendE)
_ZN77_INTERNAL_3413cc4c_41_flash_fwd_hdim64_256_fp16_softcap_sm90_cu_3fbc093a_36544cuda3std3__45__cpo4cendE:
	.zero		1
	.type		_ZN77_INTERNAL_3413cc4c_41_flash_fwd_hdim64_256_fp16_softcap_sm90_cu_3fbc093a_36544cuda3std6ranges3__45__cpo4swapE,@object
	.size		_ZN77_INTERNAL_3413cc4c_41_flash_fwd_hdim64_256_fp16_softcap_sm90_cu_3fbc093a_36544cuda3std6ranges3__45__cpo4swapE,(.L_13 - _ZN77_INTERNAL_3413cc4c_41_flash_fwd_hdim64_256_fp16_softcap_sm90_cu_3fbc093a_36544cuda3std6ranges3__45__cpo4swapE)
_ZN77_INTERNAL_3413cc4c_41_flash_fwd_hdim64_256_fp16_softcap_sm90_cu_3fbc093a_36544cuda3std6ranges3__45__cpo4swapE:
	.zero		1
.L_13:


//--------------------- .nv.shared._ZN7cutlass13device_kernelIN5flash11enable_sm90INS1_16FlashAttnFwdSm90INS1_25CollectiveMainloopFwdSm90ILi2EN4cute5tupleIJNS5_1CILi1EEES8_S8_EEENS6_IJNS7_ILi128EEENS7_ILi96EEENS7_ILi64EEEEEELi256ENS_6half_tEfNS_4arch4Sm90ELb0ELb0ELb1ELb0ELb0ELb0ELb1ELb1ELb0ELb0ELb0ELb0EEENS1_21CollectiveEpilogueFwdINS6_IJSA_NS7_ILi256EEESB_EEES9_SE_SG_Li256ELb0ELb0ELb0ELb0EEENS1_29StaticPersistentTileSchedulerILb0EEEEEEEEEvNT_6ParamsE --------------------------
	.section	.nv.shared._ZN7cutlass13device_kernelIN5flash11enable_sm90INS1_16FlashAttnFwdSm90INS1_25CollectiveMainloopFwdSm90ILi2EN4cute5tupleIJNS5_1CILi1EEES8_S8_EEENS6_IJNS7_ILi128EEENS7_ILi96EEENS7_ILi64EEEEEELi256ENS_6half_tEfNS_4arch4Sm90ELb0ELb0ELb1ELb0ELb0ELb0ELb1ELb1ELb0ELb0ELb0ELb0EEENS1_21CollectiveEpilogueFwdINS6_IJSA_NS7_ILi256EEESB_EEES9_SE_SG_Li256ELb0ELb0ELb0ELb0EEENS1_29StaticPersistentTileSchedulerILb0EEEEEEEEEvNT_6ParamsE,"aw",@nobits
	.sectionflags	@""
	.align	16
	.zero		1024


//--------------------- .nv.shared._ZN7cutlass13device_kernelIN5flash11enable_sm90INS1_16FlashAttnFwdSm90INS1_25CollectiveMainloopFwdSm90ILi2EN4cute5tupleIJNS5_1CILi1EEES8_S8_EEENS6_IJNS7_ILi128EEENS7_ILi96EEENS7_ILi64EEEEEELi256ENS_6half_tEfNS_4arch4Sm90ELb0ELb0ELb1ELb1ELb0ELb0ELb0ELb1ELb0ELb0ELb0ELb0EEENS1_21CollectiveEpilogueFwdINS6_IJSA_NS7_ILi256EEESB_EEES9_SE_SG_Li256ELb1ELb0ELb0ELb0EEENS1_36VarlenDynamicPersistentTileSchedulerILi128ELi96ELi256ELi32ELb0ELb0ELb1ELb0ELb1ELb1EEEEEEEEEvNT_6ParamsE --------------------------
	.section	.nv.shared._ZN7cutlass13device_kernelIN5flash11enable_sm90INS1_16FlashAttnFwdSm90INS1_25CollectiveMainloopFwdSm90ILi2EN4cute5tupleIJNS5_1CILi1EEES8_S8_EEENS6_IJNS7_ILi128EEENS7_ILi96EEENS7_ILi64EEEEEELi256ENS_6half_tEfNS_4arch4Sm90ELb0ELb0ELb1ELb1ELb0ELb0ELb0ELb1ELb0ELb0ELb0ELb0EEENS1_21CollectiveEpilogueFwdINS6_IJSA_NS7_ILi256EEESB_EEES9_SE_SG_Li256ELb1ELb0ELb0ELb0EEENS1_36VarlenDynamicPersistentTileSchedulerILi128ELi96ELi256ELi32ELb0ELb0ELb1ELb0ELb1ELb1EEEEEEEEEvNT_6ParamsE,"aw",@nobits
	.sectionflags	@""
	.align	16
	.zero		1024


//--------------------- .nv.shared._ZN7cutlass13device_kernelIN5flash11enable_sm90INS1_16FlashAttnFwdSm90INS1_25CollectiveMainloopFwdSm90ILi2EN4cute5tupleIJNS5_1CILi1EEES8_S8_EEENS6_IJNS7_ILi128EEENS7_ILi96EEENS7_ILi64EEEEEELi256ENS_6half_tEfNS_4arch4Sm90ELb0ELb0ELb1ELb1ELb0ELb1ELb0ELb1ELb0ELb0ELb0ELb0EEENS1_21CollectiveEpilogueFwdINS6_IJSA_NS7_ILi256EEESB_EEES9_SE_SG_Li256ELb1ELb0ELb0ELb0EEENS1_36VarlenDynamicPersistentTileSchedulerILi128ELi96ELi256ELi32ELb0ELb0ELb1ELb0ELb1ELb1EEEEEEEEEvNT_6ParamsE --------------------------
	.section	.nv.shared._ZN7cutlass13device_kernelIN5flash11enable_sm90INS1_16FlashAttnFwdSm90INS1_25CollectiveMainloopFwdSm90ILi2EN4cute5tupleIJNS5_1CILi1EEES8_S8_EEENS6_IJNS7_ILi128EEENS7_ILi96EEENS7_ILi64EEEEEELi256ENS_6half_tEfNS_4arch4Sm90ELb0ELb0ELb1ELb1ELb0ELb1ELb0ELb1ELb0ELb0ELb0ELb0EEENS1_21CollectiveEpilogueFwdINS6_IJSA_NS7_ILi256EEESB_EEES9_SE_SG_Li256ELb1ELb0ELb0ELb0EEENS1_36VarlenDynamicPersistentTileSchedulerILi128ELi96ELi256ELi32ELb0ELb0ELb1ELb0ELb1ELb1EEEEEEEEEvNT_6ParamsE,"aw",@nobits
	.sectionflags	@""
	.align	16
	.zero		1024


//--------------------- .nv.shared._ZN7cutlass13device_kernelIN5flash11enable_sm90INS1_16FlashAttnFwdSm90INS1_25CollectiveMainloopFwdSm90ILi2EN4cute5tupleIJNS5_1CILi1EEES8_S8_EEENS6_IJNS7_ILi128EEENS7_ILi96EEENS7_ILi64EEEEEELi256ENS_6half_tEfNS_4arch4Sm90ELb0ELb0ELb1ELb1ELb0ELb0ELb1ELb1ELb0ELb0ELb0ELb0EEENS1_21CollectiveEpilogueFwdINS6_IJSA_NS7_ILi256EEESB_EEES9_SE_SG_Li256ELb1ELb0ELb0ELb0EEENS1_36VarlenDynamicPersistentTileSchedulerILi128ELi96ELi256ELi32ELb0ELb0ELb1ELb0ELb1ELb1EEEEEEEEEvNT_6ParamsE --------------------------
	.section	.nv.shared._ZN7cutlass13device_kernelIN5flash11enable_sm90INS1_16FlashAttnFwdSm90INS1_25CollectiveMainloopFwdSm90ILi2EN4cute5tupleIJNS5_1CILi1EEES8_S8_EEENS6_IJNS7_ILi128EEENS7_ILi96EEENS7_ILi64EEEEEELi256ENS_6half_tEfNS_4arch4Sm90ELb0ELb0ELb1ELb1ELb0ELb0ELb1ELb1ELb0ELb0ELb0ELb0EEENS1_21CollectiveEpilogueFwdINS6_IJSA_NS7_ILi256EEESB_EEES9_SE_SG_Li256ELb1ELb0ELb0ELb0EEENS1_36VarlenDynamicPersistentTileSchedulerILi128ELi96ELi256ELi32ELb0ELb0ELb1ELb0ELb1ELb1EEEEEEEEEvNT_6ParamsE,"aw",@nobits
	.sectionflags	@""
	.align	16
	.zero		1024


//--------------------- .nv.shared._ZN7cutlass13device_kernelIN5flash11enable_sm90INS1_16FlashAttnFwdSm90INS1_25CollectiveMainloopFwdSm90ILi2EN4cute5tupleIJNS5_1CILi1EEES8_S8_EEENS6_IJNS7_ILi128EEENS7_ILi96EEENS7_ILi64EEEEEELi256ENS_6half_tEfNS_4arch4Sm90ELb0ELb0ELb1ELb1ELb0ELb1ELb1ELb1ELb0ELb0ELb0ELb0EEENS1_21CollectiveEpilogueFwdINS6_IJSA_NS7_ILi256EEESB_EEES9_SE_SG_Li256ELb1ELb0ELb0ELb0EEENS1_36VarlenDynamicPersistentTileSchedulerILi128ELi96ELi256ELi32ELb0ELb0ELb1ELb0ELb1ELb1EEEEEEEEEvNT_6ParamsE --------------------------
	.section	.nv.shared._ZN7cutlass13device_kernelIN5flash11enable_sm90INS1_16FlashAttnFwdSm90INS1_25CollectiveMainloopFwdSm90ILi2EN4cute5tupleIJNS5_1CILi1EEES8_S8_EEENS6_IJNS7_ILi128EEENS7_ILi96EEENS7_ILi64EEEEEELi256ENS_6half_tEfNS_4arch4Sm90ELb0ELb0ELb1ELb1ELb0ELb1ELb1ELb1ELb0ELb0ELb0ELb0EEENS1_21CollectiveEpilogueFwdINS6_IJSA_NS7_ILi256EEESB_EEES9_SE_SG_Li256ELb1ELb0ELb0ELb0EEENS1_36VarlenDynamicPersistentTileSchedulerILi128ELi96ELi256ELi32ELb0ELb0ELb1ELb0ELb1ELb1EEEEEEEEEvNT_6ParamsE,"aw",@nobits
	.sectionflags	@""
	.align	16
	.zero		1024


//--------------------- .nv.shared._ZN7cutlass13device_kernelIN5flash11enable_sm90INS1_16FlashAttnFwdSm90INS1_25CollectiveMainloopFwdSm90ILi2EN4cute5tupleIJNS5_1CILi1EEES8_S8_EEENS6_IJNS7_ILi128EEENS7_ILi96EEENS7_ILi64EEEEEELi256ENS_6half_tEfNS_4arch4Sm90ELb0ELb1ELb1ELb0ELb0ELb0ELb0ELb1ELb0ELb0ELb0ELb0EEENS1_21CollectiveEpilogueFwdINS6_IJSA_NS7_ILi256EEESB_EEES9_SE_SG_Li256ELb0ELb0ELb0ELb0EEENS1_30DynamicPersistentTileSchedulerILi256ELi32ELb0ELb0ELb1EEEEEEEEEvNT_6ParamsE --------------------------
	.section	.nv.shared._ZN7cutlass13device_kernelIN5flash11enable_sm90INS1_16FlashAttnFwdSm90INS1_25CollectiveMainloopFwdSm90ILi2EN4cute5tupleIJNS5_1CILi1EEES8_S8_EEENS6_IJNS7_ILi128EEENS7_ILi96EEENS7_ILi64EEEEEELi256ENS_6half_tEfNS_4arch4Sm90ELb0ELb1ELb1ELb0ELb0ELb0ELb0ELb1ELb0ELb0ELb0ELb0EEENS1_21CollectiveEpilogueFwdINS6_IJSA_NS7_ILi256EEESB_EEES9_SE_SG_Li256ELb0ELb0ELb0ELb0EEENS1_30DynamicPersistentTileSchedulerILi256ELi32ELb0ELb0ELb1EEEEEEEEEvNT_6ParamsE,"aw",@nobits
	.sectionflags	@""
	.align	16
	.zero		1024


//--------------------- .nv.shared._ZN7cutlass13device_kernelIN5flash11enable_sm90INS1_16FlashAttnFwdSm90INS1_25CollectiveMainloopFwdSm90ILi2EN4cute5tupleIJNS5_1CILi1EEES8_S8_EEENS6_IJNS7_ILi128EEENS7_ILi96EEENS7_ILi64EEEEEELi256ENS_6half_tEfNS_4arch4Sm90ELb0ELb1ELb1ELb0ELb0ELb0ELb1ELb1ELb0ELb0ELb0ELb0EEENS1_21CollectiveEpilogueFwdINS6_IJSA_NS7_ILi256EEESB_EEES9_SE_SG_Li256ELb0ELb0ELb0ELb0EEENS1_30DynamicPersistentTileSchedulerILi256ELi32ELb0ELb0ELb1EEEEEEEEEvNT_6ParamsE --------------------------
	.section	.nv.shared._ZN7cutlass13device_kernelIN5flash11enable_sm90INS1_16FlashAttnFwdSm90INS1_25CollectiveMainloopFwdSm90ILi2EN4cute5tupleIJNS5_1CILi1EEES8_S8_EEENS6_IJNS7_ILi128EEENS7_ILi96EEENS7_ILi64EEEEEELi256ENS_6half_tEfNS_4arch4Sm90ELb0ELb1ELb1ELb0ELb0ELb0ELb1ELb1ELb0ELb0ELb0ELb0EEENS1_21CollectiveEpilogueFwdINS6_IJSA_NS7_ILi256EEESB_EEES9_SE_SG_Li256ELb0ELb0ELb0ELb0EEENS1_30DynamicPersistentTileSchedulerILi256ELi32ELb0ELb0ELb1EEEEEEEEEvNT_6ParamsE,"aw",@nobits
	.sectionflags	@""
	.align	16
	.zero		1024


//--------------------- .nv.shared._ZN7cutlass13device_kernelIN5flash11enable_sm90INS1_16FlashAttnFwdSm90INS1_25CollectiveMainloopFwdSm90ILi2EN4cute5tupleIJNS5_1CILi1EEES8_S8_EEENS6_IJNS7_ILi128EEENS7_ILi96EEENS7_ILi64EEEEEELi256ENS_6half_tEfNS_4arch4Sm90ELb0ELb1ELb1ELb1ELb0ELb0ELb0ELb1ELb0ELb0ELb0ELb0EEENS1_21CollectiveEpilogueFwdINS6_IJSA_NS7_ILi256EEESB_EEES9_SE_SG_Li256ELb1ELb0ELb0ELb0EEENS1_36VarlenDynamicPersistentTileSchedulerILi128ELi96ELi256ELi32ELb0ELb0ELb1ELb1ELb0ELb1EEEEEEEEEvNT_6ParamsE --------------------------
	.section	.nv.shared._ZN7cutlass13device_kernelIN5flash11enable_sm90INS1_16FlashAttnFwdSm90INS1_25CollectiveMainloopFwdSm90ILi2EN4cute5tupleIJNS5_1CILi1EEES8_S8_EEENS6_IJNS7_ILi128EEENS7_ILi96EEENS7_ILi64EEEEEELi256ENS_6half_tEfNS_4arch4Sm90ELb0ELb1ELb1ELb1ELb0ELb0ELb0ELb1ELb0ELb0ELb0ELb0EEENS1_21CollectiveEpilogueFwdINS6_IJSA_NS7_ILi256EEESB_EEES9_SE_SG_Li256ELb1ELb0ELb0ELb0EEENS1_36VarlenDynamicPersistentTileSchedulerILi128ELi96ELi256ELi32ELb0ELb0ELb1ELb1ELb0ELb1EEEEEEEEEvNT_6ParamsE,"aw",@nobits
	.sectionflags	@""
	.align	16
	.zero		1024


//--------------------- .nv.shared._ZN7cutlass13device_kernelIN5flash11enable_sm90INS1_16FlashAttnFwdSm90INS1_25CollectiveMainloopFwdSm90ILi2EN4cute5tupleIJNS5_1CILi1EEES8_S8_EEENS6_IJNS7_ILi128EEENS7_ILi96EEENS7_ILi64EEEEEELi256ENS_6half_tEfNS_4arch4Sm90ELb0ELb1ELb1ELb1ELb0ELb1ELb0ELb1ELb0ELb0ELb0ELb0EEENS1_21CollectiveEpilogueFwdINS6_IJSA_NS7_ILi256EEESB_EEES9_SE_SG_Li256ELb1ELb0ELb0ELb0EEENS1_36VarlenDynamicPersistentTileSchedulerILi128ELi96ELi256ELi32ELb0ELb0ELb1ELb1ELb0ELb1EEEEEEEEEvNT_6ParamsE --------------------------
	.section	.nv.shared._ZN7cutlass13device_kernelIN5flash11enable_sm90INS1_16FlashAttnFwdSm90INS1_25CollectiveMainloopFwdSm90ILi2EN4cute5tupleIJNS5_1CILi1EEES8_S8_EEENS6_IJNS7_ILi128EEENS7_ILi96EEENS7_ILi64EEEEEELi256ENS_6half_tEfNS_4arch4Sm90ELb0ELb1ELb1ELb1ELb0ELb1ELb0ELb1ELb0ELb0ELb0ELb0EEENS1_21CollectiveEpilogueFwdINS6_IJSA_NS7_ILi256EEESB_EEES9_SE_SG_Li256ELb1ELb0ELb0ELb0EEENS1_36VarlenDynamicPersistentTileSchedulerILi128ELi96ELi256ELi32ELb0ELb0ELb1ELb1ELb0ELb1EEEEEEEEEvNT_6ParamsE,"aw",@nobits
	.sectionflags	@""
	.align	16
	.zero		1024


//--------------------- .nv.shared._ZN7cutlass13device_kernelIN5flash11enable_sm90INS1_16FlashAttnFwdSm90INS1_25CollectiveMainloopFwdSm90ILi2EN4cute5tupleIJNS5_1CILi1EEES8_S8_EEENS6_IJNS7_ILi128EEENS7_ILi96EEENS7_ILi64EEEEEELi256ENS_6half_tEfNS_4arch4Sm90ELb0ELb1ELb1ELb1ELb0ELb0ELb1ELb1ELb0ELb0ELb0ELb0EEENS1_21CollectiveEpilogueFwdINS6_IJSA_NS7_ILi256EEESB_EEES9_SE_SG_Li256ELb1ELb0ELb0ELb0EEENS1_36VarlenDynamicPersistentTileSchedulerILi128ELi96ELi256ELi32ELb0ELb0ELb1ELb1ELb0ELb1EEEEEEEEEvNT_6ParamsE --------------------------
	.section	.nv.shared._ZN7cutlass13device_kernelIN5flash11enable_sm90INS1_16FlashAttnFwdSm90INS1_25CollectiveMainloopFwdSm90ILi2EN4cute5tupleIJNS5_1CILi1EEES8_S8_EEENS6_IJNS7_ILi128EEENS7_ILi96EEENS7_ILi64EEEEEELi256ENS_6half_tEfNS_4arch4Sm90ELb0ELb1ELb1ELb1ELb0ELb0ELb1ELb1ELb0ELb0ELb0ELb0EEENS1_21CollectiveEpilogueFwdINS6_IJSA_NS7_ILi256EEESB_EEES9_SE_SG_Li256ELb1ELb0ELb0ELb0EEENS1_36VarlenDynamicPersistentTileSchedulerILi128ELi96ELi256ELi32ELb0ELb0ELb1ELb1ELb0ELb1EEEEEEEEEvNT_6ParamsE,"aw",@nobits
	.sectionflags	@""
	.align	16
	.zero		1024


//--------------------- .nv.shared._ZN7cutlass13device_kernelIN5flash11enable_sm90INS1_16FlashAttnFwdSm90INS1_25CollectiveMainloopFwdSm90ILi2EN4cute5tupleIJNS5_1CILi1EEES8_S8_EEENS6_IJNS7_ILi128EEENS7_ILi96EEENS7_ILi64EEEEEELi256ENS_6half_tEfNS_4arch4Sm90ELb0ELb1ELb1ELb1ELb0ELb1ELb1ELb1ELb0ELb0ELb0ELb0EEENS1_21CollectiveEpilogueFwdINS6_IJSA_NS7_ILi256EEESB_EEES9_SE_SG_Li256ELb1ELb0ELb0ELb0EEENS1_36VarlenDynamicPersistentTileSchedulerILi128ELi96ELi256ELi32ELb0ELb0ELb1ELb1ELb0ELb1EEEEEEEEEvNT_6ParamsE --------------------------
	.section	.nv.shared._ZN7cutlass13device_kernelIN5flash11enable_sm90INS1_16FlashAttnFwdSm90INS1_25CollectiveMainloopFwdSm90ILi2EN4cute5tupleIJNS5_1CILi1EEES8_S8_EEENS6_IJNS7_ILi128EEENS7_ILi96EEENS7_ILi64EEEEEELi256ENS_6half_tEfNS_4arch4Sm90ELb0ELb1ELb1ELb1ELb0ELb1ELb1ELb1ELb0ELb0ELb0ELb0EEENS1_21CollectiveEpilogueFwdINS6_IJSA_NS7_ILi256EEESB_EEES9_SE_SG_Li256ELb1ELb0ELb0ELb0EEENS1_36VarlenDynamicPersistentTileSchedulerILi128ELi96ELi256ELi32ELb0ELb0ELb1ELb1ELb0ELb1EEEEEEEEEvNT_6ParamsE,"aw",@nobits
	.sectionflags	@""
	.align	16
	.zero		1024


//--------------------- .nv.shared._ZN7cutlass13device_kernelIN5flash11enable_sm90INS1_16FlashAttnFwdSm90INS1_25CollectiveMainloopFwdSm90ILi2EN4cute5tupleIJNS5_1CILi1EEES8_S8_EEENS6_IJNS7_ILi128EEENS7_ILi96EEENS7_ILi64EEEEEELi256ENS_6half_tEfNS_4arch4Sm90ELb1ELb0ELb1ELb0ELb0ELb0ELb0ELb1ELb0ELb0ELb0ELb0EEENS1_21CollectiveEpilogueFwdINS6_IJSA_NS7_ILi256EEESB_EEES9_SE_SG_Li256ELb0ELb0ELb0ELb0EEENS1_30DynamicPersistentTileSchedulerILi256ELi32ELb0ELb0ELb1EEEEEEEEEvNT_6ParamsE --------------------------
	.section	.nv.shared._ZN7cutlass13device_kernelIN5flash11enable_sm90INS1_16FlashAttnFwdSm90INS1_25CollectiveMainloopFwdSm90ILi2EN4cute5tupleIJNS5_1CILi1EEES8_S8_EEENS6_IJNS7_ILi128EEENS7_ILi96EEENS7_ILi64EEEEEELi256ENS_6half_tEfNS_4arch4Sm90ELb1ELb0ELb1ELb0ELb0ELb0ELb0ELb1ELb0ELb0ELb0ELb0EEENS1_21CollectiveEpilogueFwdINS6_IJSA_NS7_ILi256EEESB_EEES9_SE_SG_Li256ELb0ELb0ELb0ELb0EEENS1_30DynamicPersistentTileSchedulerILi256ELi32ELb0ELb0ELb1EEEEEEEEEvNT_6ParamsE,"aw",@nobits
	.sectionflags	@""
	.align	16
	.zero		1024


//--------------------- .nv.shared._ZN7cutlass13device_kernelIN5flash11enable_sm90INS1_16FlashAttnFwdSm90INS1_25CollectiveMainloopFwdSm90ILi2EN4cute5tupleIJNS5_1CILi1EEES8_S8_EEENS6_IJNS7_ILi128EEENS7_ILi96EEENS7_ILi64EEEEEELi256ENS_6half_tEfNS_4arch4Sm90ELb1ELb0ELb1ELb0ELb0ELb0ELb1ELb1ELb0ELb0ELb0ELb0EEENS1_21CollectiveEpilogueFwdINS6_IJSA_NS7_ILi256EEESB_EEES9_SE_SG_Li256ELb0ELb0ELb0ELb0EEENS1_30DynamicPersistentTileSchedulerILi256ELi32ELb0ELb0ELb1EEEEEEEEEvNT_6ParamsE --------------------------
	.section	.nv.shared._ZN7cutlass13device_kernelIN5flash11enable_sm90INS1_16FlashAttnFwdSm90INS1_25CollectiveMainloopFwdSm90ILi2EN4cute5tupleIJNS5_1CILi1EEES8_S8_EEENS6_IJNS7_ILi128EEENS7_ILi96EEENS7_ILi64EEEEEELi256ENS_6half_tEfNS_4arch4Sm90ELb1ELb0ELb1ELb0ELb0ELb0ELb1ELb1ELb0ELb0ELb0ELb0EEENS1_21CollectiveEpilogueFwdINS6_IJSA_NS7_ILi256EEESB_EEES9_SE_SG_Li256ELb0ELb0ELb0ELb0EEENS1_30DynamicPersistentTileSchedulerILi256ELi32ELb0ELb0ELb1EEEEEEEEEvNT_6ParamsE,"aw",@nobits
	.sectionflags	@""
	.align	16
	.zero		1024


//--------------------- .nv.shared._ZN7cutlass13device_kernelIN5flash11enable_sm90INS1_16FlashAttnFwdSm90INS1_25CollectiveMainloopFwdSm90ILi2EN4cute5tupleIJNS5_1CILi1EEES8_S8_EEENS6_IJNS7_ILi128EEENS7_ILi96EEENS7_ILi64EEEEEELi256ENS_6half_tEfNS_4arch4Sm90ELb1ELb0ELb1ELb1ELb0ELb0ELb0ELb1ELb0ELb0ELb0ELb0EEENS1_21CollectiveEpilogueFwdINS6_IJSA_NS7_ILi256EEESB_EEES9_SE_SG_Li256ELb1ELb0ELb0ELb0EEENS1_36VarlenDynamicPersistentTileSchedulerILi128ELi96ELi256ELi32ELb0ELb0ELb1ELb1ELb1ELb1EEEEEEEEEvNT_6ParamsE --------------------------
	.section	.nv.shared._ZN7cutlass13device_kernelIN5flash11enable_sm90INS1_16FlashAttnFwdSm90INS1_25CollectiveMainloopFwdSm90ILi2EN4cute5tupleIJNS5_1CILi1EEES8_S8_EEENS6_IJNS7_ILi128EEENS7_ILi96EEENS7_ILi64EEEEEELi256ENS_6half_tEfNS_4arch4Sm90ELb1ELb0ELb1ELb1ELb0ELb0ELb0ELb1ELb0ELb0ELb0ELb0EEENS1_21CollectiveEpilogueFwdINS6_IJSA_NS7_ILi256EEESB_EEES9_SE_SG_Li256ELb1ELb0ELb0ELb0EEENS1_36VarlenDynamicPersistentTileSchedulerILi128ELi96ELi256ELi32ELb0ELb0ELb1ELb1ELb1ELb1EEEEEEEEEvNT_6ParamsE,"aw",@nobits
	.sectionflags	@""
	.align	16
	.zero		1024


//--------------------- .nv.shared._ZN7cutlass13device_kernelIN5flash11enable_sm90INS1_16FlashAttnFwdSm90INS1_25CollectiveMainloopFwdSm90ILi2EN4cute5tupleIJNS5_1CILi1EEES8_S8_EEENS6_IJNS7_ILi128EEENS7_ILi96EEENS7_ILi64EEEEEELi256ENS_6half_tEfNS_4arch4Sm90ELb1ELb0ELb1ELb1ELb0ELb1ELb0ELb1ELb0ELb0ELb0ELb0EEENS1_21CollectiveEpilogueFwdINS6_IJSA_NS7_ILi256EEESB_EEES9_SE_SG_Li256ELb1ELb0ELb0ELb0EEENS1_36VarlenDynamicPersistentTileSchedulerILi128ELi96ELi256ELi32ELb0ELb0ELb1ELb1ELb1ELb1EEEEEEEEEvNT_6ParamsE --------------------------
	.section	.nv.shared._ZN7cutlass13device_kernelIN5flash11enable_sm90INS1_16FlashAttnFwdSm90INS1_25CollectiveMainloopFwdSm90ILi2EN4cute5tupleIJNS5_1CILi1EEES8_S8_EEENS6_IJNS7_ILi128EEENS7_ILi96EEENS7_ILi64EEEEEELi256ENS_6half_tEfNS_4arch4Sm90ELb1ELb0ELb1ELb1ELb0ELb1ELb0ELb1ELb0ELb0ELb0ELb0EEENS1_21CollectiveEpilogueFwdINS6_IJSA_NS7_ILi256EEESB_EEES9_SE_SG_Li256ELb1ELb0ELb0ELb0EEENS1_36VarlenDynamicPersistentTileSchedulerILi128ELi96ELi256ELi32ELb0ELb0ELb1ELb1ELb1ELb1EEEEEEEEEvNT_6ParamsE,"aw",@nobits
	.sectionflags	@""
	.align	16
	.zero		1024


//--------------------- .nv.shared._ZN7cutlass13device_kernelIN5flash11enable_sm90INS1_16FlashAttnFwdSm90INS1_25CollectiveMainloopFwdSm90ILi2EN4cute5tupleIJNS5_1CILi1EEES8_S8_EEENS6_IJNS7_ILi128EEENS7_ILi96EEENS7_ILi64EEEEEELi256ENS_6half_tEfNS_4arch4Sm90ELb1ELb0ELb1ELb1ELb0ELb0ELb1ELb1ELb0ELb0ELb0ELb0EEENS1_21CollectiveEpilogueFwdINS6_IJSA_NS7_ILi256EEESB_EEES9_SE_SG_Li256ELb1ELb0ELb0ELb0EEENS1_36VarlenDynamicPersistentTileSchedulerILi128ELi96ELi256ELi32ELb0ELb0ELb1ELb1ELb1ELb1EEEEEEEEEvNT_6ParamsE --------------------------
	.section	.nv.shared._ZN7cutlass13device_kernelIN5flash11enable_sm90INS1_16FlashAttnFwdSm90INS1_25CollectiveMainloopFwdSm90ILi2EN4cute5tupleIJNS5_1CILi1EEES8_S8_EEENS6_IJNS7_ILi128EEENS7_ILi96EEENS7_ILi64EEEEEELi256ENS_6half_tEfNS_4arch4Sm90ELb1ELb0ELb1ELb1ELb0ELb0ELb1ELb1ELb0ELb0ELb0ELb0EEENS1_21CollectiveEpilogueFwdINS6_IJSA_NS7_ILi256EEESB_EEES9_SE_SG_Li256ELb1ELb0ELb0ELb0EEENS1_36VarlenDynamicPersistentTileSchedulerILi128ELi96ELi256ELi32ELb0ELb0ELb1ELb1ELb1ELb1EEEEEEEEEvNT_6ParamsE,"aw",@nobits
	.sectionflags	@""
	.align	16
	.zero		1024


//--------------------- .nv.shared._ZN7cutlass13device_kernelIN5flash11enable_sm90INS1_16FlashAttnFwdSm90INS1_25CollectiveMainloopFwdSm90ILi2EN4cute5tupleIJNS5_1CILi1EEES8_S8_EEENS6_IJNS7_ILi128EEENS7_ILi96EEENS7_ILi64EEEEEELi256ENS_6half_tEfNS_4arch4Sm90ELb1ELb0ELb1ELb1ELb0ELb1ELb1ELb1ELb0ELb0ELb0ELb0EEENS1_21CollectiveEpilogueFwdINS6_IJSA_NS7_ILi256EEESB_EEES9_SE_SG_Li256ELb1ELb0ELb0ELb0EEENS1_36VarlenDynamicPersistentTileSchedulerILi128ELi96ELi256ELi32ELb0ELb0ELb1ELb1ELb1ELb1EEEEEEEEEvNT_6ParamsE --------------------------
	.section	.nv.shared._ZN7cutlass13device_kernelIN5flash11enable_sm90INS1_16FlashAttnFwdSm90INS1_25CollectiveMainloopFwdSm90ILi2EN4cute5tupleIJNS5_1CILi1EEES8_S8_EEENS6_IJNS7_ILi128EEENS7_ILi96EEENS7_ILi64EEEEEELi256ENS_6half_tEfNS_4arch4Sm90ELb1ELb0ELb1ELb1ELb0ELb1ELb1ELb1ELb0ELb0ELb0ELb0EEENS1_21CollectiveEpilogueFwdINS6_IJSA_NS7_ILi256EEESB_EEES9_SE_SG_Li256ELb1ELb0ELb0ELb0EEENS1_36VarlenDynamicPersistentTileSchedulerILi128ELi96ELi256ELi32ELb0ELb0ELb1ELb1ELb1ELb1EEEEEEEEEvNT_6ParamsE,"aw",@nobits
	.sectionflags	@""
	.align	16
	.zero		1024


//--------------------- .nv.constant0._ZN7cutlass13device_kernelIN5flash11enable_sm90INS1_16FlashAttnFwdSm90INS1_25CollectiveMainloopFwdSm90ILi2EN4cute5tupleIJNS5_1CILi1EEES8_S8_EEENS6_IJNS7_ILi128EEENS7_ILi96EEENS7_ILi64EEEEEELi256ENS_6half_tEfNS_4arch4Sm90ELb0ELb0ELb1ELb0ELb0ELb0ELb0ELb1ELb0ELb0ELb0ELb0EEENS1_21CollectiveEpilogueFwdINS6_IJSA_NS7_ILi256EEESB_EEES9_SE_SG_Li256ELb0ELb0ELb0ELb0EEENS1_29StaticPersistentTileSchedulerILb0EEEEEEEEEvNT_6ParamsE --------------------------
	.section	.nv.constant0._ZN7cutlass13device_kernelIN5flash11enable_sm90INS1_16FlashAttnFwdSm90INS1_25CollectiveMainloopFwdSm90ILi2EN4cute5tupleIJNS5_1CILi1EEES8_S8_EEENS6_IJNS7_ILi128EEENS7_ILi96EEENS7_ILi64EEEEEELi256ENS_6half_tEfNS_4arch4Sm90ELb0ELb0ELb1ELb0ELb0ELb0ELb0ELb1ELb0ELb0ELb0ELb0EEENS1_21CollectiveEpilogueFwdINS6_IJSA_NS7_ILi256EEESB_EEES9_SE_SG_Li256ELb0ELb0ELb0ELb0EEENS1_29StaticPersistentTileSchedulerILb0EEEEEEEEEvNT_6ParamsE,"a",@progbits
	.sectionflags	@""
	.align	4
.nv.constant0._ZN7cutlass13device_kernelIN5flash11enable_sm90INS1_16FlashAttnFwdSm90INS1_25CollectiveMainloopFwdSm90ILi2EN4cute5tupleIJNS5_1CILi1EEES8_S8_EEENS6_IJNS7_ILi128EEENS7_ILi96EEENS7_ILi64EEEEEELi256ENS_6half_tEfNS_4arch4Sm90ELb0ELb0ELb1ELb0ELb0ELb0ELb0ELb1ELb0ELb0ELb0ELb0EEENS1_21CollectiveEpilogueFwdINS6_IJSA_NS7_ILi256EEESB_EEES9_SE_SG_Li256ELb0ELb0ELb0ELb0EEENS1_29StaticPersistentTileSchedulerILb0EEEEEEEEEvNT_6ParamsE:
	.zero		3584


//--------------------- .nv.constant0._ZN7cutlass13device_kernelIN5flash11enable_sm90INS1_16FlashAttnFwdSm90INS1_25CollectiveMainloopFwdSm90ILi2EN4cute5tupleIJNS5_1CILi1EEES8_S8_EEENS6_IJNS7_ILi128EEENS7_ILi96EEENS7_ILi64EEEEEELi256ENS_6half_tEfNS_4arch4Sm90ELb0ELb0ELb1ELb0ELb0ELb0ELb1ELb1ELb0ELb0ELb0ELb0EEENS1_21CollectiveEpilogueFwdINS6_IJSA_NS7_ILi256EEESB_EEES9_SE_SG_Li256ELb0ELb0ELb0ELb0EEENS1_29StaticPersistentTileSchedulerILb0EEEEEEEEEvNT_6ParamsE --------------------------
	.section	.nv.constant0._ZN7cutlass13device_kernelIN5flash11enable_sm90INS1_16FlashAttnFwdSm90INS1_25CollectiveMainloopFwdSm90ILi2EN4cute5tupleIJNS5_1CILi1EEES8_S8_EEENS6_IJNS7_ILi128EEENS7_ILi96EEENS7_ILi64EEEEEELi256ENS_6half_tEfNS_4arch4Sm90ELb0ELb0ELb1ELb0ELb0ELb0ELb1ELb1ELb0ELb0ELb0ELb0EEENS1_21CollectiveEpilogueFwdINS6_IJSA_NS7_ILi256EEESB_EEES9_SE_SG_Li256ELb0ELb0ELb0ELb0EEENS1_29StaticPersistentTileSchedulerILb0EEEEEEEEEvNT_6ParamsE,"a",@progbits
	.sectionflags	@""
	.align	4
.nv.constant0._ZN7cutlass13device_kernelIN5flash11enable_sm90INS1_16FlashAttnFwdSm90INS1_25CollectiveMainloopFwdSm90ILi2EN4cute5tupleIJNS5_1CILi1EEES8_S8_EEENS6_IJNS7_ILi128EEENS7_ILi96EEENS7_ILi64EEEEEELi256ENS_6half_tEfNS_4arch4Sm90ELb0ELb0ELb1ELb0ELb0ELb0ELb1ELb1ELb0ELb0ELb0ELb0EEENS1_21CollectiveEpilogueFwdINS6_IJSA_NS7_ILi256EEESB_EEES9_SE_SG_Li256ELb0ELb0ELb0ELb0EEENS1_29StaticPersistentTileSchedulerILb0EEEEEEEEEvNT_6ParamsE:
	.zero		3840


//--------------------- .nv.constant0._ZN7cutlass13device_kernelIN5flash11enable_sm90INS1_16FlashAttnFwdSm90INS1_25CollectiveMainloopFwdSm90ILi2EN4cute5tupleIJNS5_1CILi1EEES8_S8_EEENS6_IJNS7_ILi128EEENS7_ILi96EEENS7_ILi64EEEEEELi256ENS_6half_tEfNS_4arch4Sm90ELb0ELb0ELb1ELb1ELb0ELb0ELb0ELb1ELb0ELb0ELb0ELb0EEENS1_21CollectiveEpilogueFwdINS6_IJSA_NS7_ILi256EEESB_EEES9_SE_SG_Li256ELb1ELb0ELb0ELb0EEENS1_36VarlenDynamicPersistentTileSchedulerILi128ELi96ELi256ELi32ELb0ELb0ELb1ELb0ELb1ELb1EEEEEEEEEvNT_6ParamsE --------------------------
	.section	.nv.constant0._ZN7cutlass13device_kernelIN5flash11enable_sm90INS1_16FlashAttnFwdSm90INS1_25CollectiveMainloopFwdSm90ILi2EN4cute5tupleIJNS5_1CILi1EEES8_S8_EEENS6_IJNS7_ILi128EEENS7_ILi96EEENS7_ILi64EEEEEELi256ENS_6half_tEfNS_4arch4Sm90ELb0ELb0ELb1ELb1ELb0ELb0ELb0ELb1ELb0ELb0ELb0ELb0EEENS1_21CollectiveEpilogueFwdINS6_IJSA_NS7_ILi256EEESB_EEES9_SE_SG_Li256ELb1ELb0ELb0ELb0EEENS1_36VarlenDynamicPersistentTileSchedulerILi128ELi96ELi256ELi32ELb0ELb0ELb1ELb0ELb1ELb1EEEEEEEEEvNT_6ParamsE,"a",@progbits
	.sectionflags	@""
	.align	4
.nv.constant0._ZN7cutlass13device_kernelIN5flash11enable_sm90INS1_16FlashAttnFwdSm90INS1_25CollectiveMainloopFwdSm90ILi2EN4cute5tupleIJNS5_1CILi1EEES8_S8_EEENS6_IJNS7_ILi128EEENS7_ILi96EEENS7_ILi64EEEEEELi256ENS_6half_tEfNS_4arch4Sm90ELb0ELb0ELb1ELb1ELb0ELb0ELb0ELb1ELb0ELb0ELb0ELb0EEENS1_21CollectiveEpilogueFwdINS6_IJSA_NS7_ILi256EEESB_EEES9_SE_SG_Li256ELb1ELb0ELb0ELb0EEENS1_36VarlenDynamicPersistentTileSchedulerILi128ELi96ELi256ELi32ELb0ELb0ELb1ELb0ELb1ELb1EEEEEEEEEvNT_6ParamsE:
	.zero		3200


//--------------------- .nv.constant0._ZN7cutlass13device_kernelIN5flash11enable_sm90INS1_16FlashAttnFwdSm90INS1_25CollectiveMainloopFwdSm90ILi2EN4cute5tupleIJNS5_1CILi1EEES8_S8_EEENS6_IJNS7_ILi128EEENS7_ILi96EEENS7_ILi64EEEEEELi256ENS_6half_tEfNS_4arch4Sm90ELb0ELb0ELb1ELb1ELb0ELb1ELb0ELb1ELb0ELb0ELb0ELb0EEENS1_21CollectiveEpilogueFwdINS6_IJSA_NS7_ILi256EEESB_EEES9_SE_SG_Li256ELb1ELb0ELb0ELb0EEENS1_36VarlenDynamicPersistentTileSchedulerILi128ELi96ELi256ELi32ELb0ELb0ELb1ELb0ELb1ELb1EEEEEEEEEvNT_6ParamsE --------------------------
	.section	.nv.constant0._ZN7cutlass13device_kernelIN5flash11enable_sm90INS1_16FlashAttnFwdSm90INS1_25CollectiveMainloopFwdSm90ILi2EN4cute5tupleIJNS5_1CILi1EEES8_S8_EEENS6_IJNS7_ILi128EEENS7_ILi96EEENS7_ILi64EEEEEELi256ENS_6half_tEfNS_4arch4Sm90ELb0ELb0ELb1ELb1ELb0ELb1ELb0ELb1ELb0ELb0ELb0ELb0EEENS1_21CollectiveEpilogueFwdINS6_IJSA_NS7_ILi256EEESB_EEES9_SE_SG_Li256ELb1ELb0ELb0ELb0EEENS1_36VarlenDynamicPersistentTileSchedulerILi128ELi96ELi256ELi32ELb0ELb0ELb1ELb0ELb1ELb1EEEEEEEEEvNT_6ParamsE,"a",@progbits
	.sectionflags	@""
	.align	4
.nv.constant0._ZN7cutlass13device_kernelIN5flash11enable_sm90INS1_16FlashAttnFwdSm90INS1_25CollectiveMainloopFwdSm90ILi2EN4cute5tupleIJNS5_1CILi1EEES8_S8_EEENS6_IJNS7_ILi128EEENS7_ILi96EEENS7_ILi64EEEEEELi256ENS_6half_tEfNS_4arch4Sm90ELb0ELb0ELb1ELb1ELb0ELb1ELb0ELb1ELb0ELb0ELb0ELb0EEENS1_21CollectiveEpilogueFwdINS6_IJSA_NS7_ILi256EEESB_EEES9_SE_SG_Li256ELb1ELb0ELb0ELb0EEENS1_36VarlenDynamicPersistentTileSchedulerILi128ELi96ELi256ELi32ELb0ELb0ELb1ELb0ELb1ELb1EEEEEEEEEvNT_6ParamsE:
	.zero		3200


//--------------------- .nv.constant0._ZN7cutlass13device_kernelIN5flash11enable_sm90INS1_16FlashAttnFwdSm90INS1_25CollectiveMainloopFwdSm90ILi2EN4cute5tupleIJNS5_1CILi1EEES8_S8_EEENS6_IJNS7_ILi128EEENS7_ILi96EEENS7_ILi64EEEEEELi256ENS_6half_tEfNS_4arch4Sm90ELb0ELb0ELb1ELb1ELb0ELb0ELb1ELb1ELb0ELb0ELb0ELb0EEENS1_21CollectiveEpilogueFwdINS6_IJSA_NS7_ILi256EEESB_EEES9_SE_SG_Li256ELb1ELb0ELb0ELb0EEENS1_36VarlenDynamicPersistentTileSchedulerILi128ELi96ELi256ELi32ELb0ELb0ELb1ELb0ELb1ELb1EEEEEEEEEvNT_6ParamsE --------------------------
	.section	.nv.constant0._ZN7cutlass13device_kernelIN5flash11enable_sm90INS1_16FlashAttnFwdSm90INS1_25CollectiveMainloopFwdSm90ILi2EN4cute5tupleIJNS5_1CILi1EEES8_S8_EEENS6_IJNS7_ILi128EEENS7_ILi96EEENS7_ILi64EEEEEELi256ENS_6half_tEfNS_4arch4Sm90ELb0ELb0ELb1ELb1ELb0ELb0ELb1ELb1ELb0ELb0ELb0ELb0EEENS1_21CollectiveEpilogueFwdINS6_IJSA_NS7_ILi256EEESB_EEES9_SE_SG_Li256ELb1ELb0ELb0ELb0EEENS1_36VarlenDynamicPersistentTileSchedulerILi128ELi96ELi256ELi32ELb0ELb0ELb1ELb0ELb1ELb1EEEEEEEEEvNT_6ParamsE,"a",@progbits
	.sectionflags	@""
	.align	4
.nv.constant0._ZN7cutlass13device_kernelIN5flash11enable_sm90INS1_16FlashAttnFwdSm90INS1_25CollectiveMainloopFwdSm90ILi2EN4cute5tupleIJNS5_1CILi1EEES8_S8_EEENS6_IJNS7_ILi128EEENS7_ILi96EEENS7_ILi64EEEEEELi256ENS_6half_tEfNS_4arch4Sm90ELb0ELb0ELb1ELb1ELb0ELb0ELb1ELb1ELb0ELb0ELb0ELb0EEENS1_21CollectiveEpilogueFwdINS6_IJSA_NS7_ILi256EEESB_EEES9_SE_SG_Li256ELb1ELb0ELb0ELb0EEENS1_36VarlenDynamicPersistentTileSchedulerILi128ELi96ELi256ELi32ELb0ELb0ELb1ELb0ELb1ELb1EEEEEEEEEvNT_6ParamsE:
	.zero		3456


//--------------------- .nv.constant0._ZN7cutlass13device_kernelIN5flash11enable_sm90INS1_16FlashAttnFwdSm90INS1_25CollectiveMainloopFwdSm90ILi2EN4cute5tupleIJNS5_1CILi1EEES8_S8_EEENS6_IJNS7_ILi128EEENS7_ILi96EEENS7_ILi64EEEEEELi256ENS_6half_tEfNS_4arch4Sm90ELb0ELb0ELb1ELb1ELb0ELb1ELb1ELb1ELb0ELb0ELb0ELb0EEENS1_21CollectiveEpilogueFwdINS6_IJSA_NS7_ILi256EEESB_EEES9_SE_SG_Li256ELb1ELb0ELb0ELb0EEENS1_36VarlenDynamicPersistentTileSchedulerILi128ELi96ELi256ELi32ELb0ELb0ELb1ELb0ELb1ELb1EEEEEEEEEvNT_6ParamsE --------------------------
	.section	.nv.constant0._ZN7cutlass13device_kernelIN5flash11enable_sm90INS1_16FlashAttnFwdSm90INS1_25CollectiveMainloopFwdSm90ILi2EN4cute5tupleIJNS5_1CILi1EEES8_S8_EEENS6_IJNS7_ILi128EEENS7_ILi96EEENS7_ILi64EEEEEELi256ENS_6half_tEfNS_4arch4Sm90ELb0ELb0ELb1ELb1ELb0ELb1ELb1ELb1ELb0ELb0ELb0ELb0EEENS1_21CollectiveEpilogueFwdINS6_IJSA_NS7_ILi256EEESB_EEES9_SE_SG_Li256ELb1ELb0ELb0ELb0EEENS1_36VarlenDynamicPersistentTileSchedulerILi128ELi96ELi256ELi32ELb0ELb0ELb1ELb0ELb1ELb1EEEEEEEEEvNT_6ParamsE,"a",@progbits
	.sectionflags	@""
	.align	4
.nv.constant0._ZN7cutlass13device_kernelIN5flash11enable_sm90INS1_16FlashAttnFwdSm90INS1_25CollectiveMainloopFwdSm90ILi2EN4cute5tupleIJNS5_1CILi1EEES8_S8_EEENS6_IJNS7_ILi128EEENS7_ILi96EEENS7_ILi64EEEEEELi256ENS_6half_tEfNS_4arch4Sm90ELb0ELb0ELb1ELb1ELb0ELb1ELb1ELb1ELb0ELb0ELb0ELb0EEENS1_21CollectiveEpilogueFwdINS6_IJSA_NS7_ILi256EEESB_EEES9_SE_SG_Li256ELb1ELb0ELb0ELb0EEENS1_36VarlenDynamicPersistentTileSchedulerILi128ELi96ELi256ELi32ELb0ELb0ELb1ELb0ELb1ELb1EEEEEEEEEvNT_6ParamsE:
	.zero		3456


//--------------------- .nv.constant0._ZN7cutlass13device_kernelIN5flash11enable_sm90INS1_16FlashAttnFwdSm90INS1_25CollectiveMainloopFwdSm90ILi2EN4cute5tupleIJNS5_1CILi1EEES8_S8_EEENS6_IJNS7_ILi128EEENS7_ILi96EEENS7_ILi64EEEEEELi256ENS_6half_tEfNS_4arch4Sm90ELb0ELb1ELb1ELb0ELb0ELb0ELb0ELb1ELb0ELb0ELb0ELb0EEENS1_21CollectiveEpilogueFwdINS6_IJSA_NS7_ILi256EEESB_EEES9_SE_SG_Li256ELb0ELb0ELb0ELb0EEENS1_30DynamicPersistentTileSchedulerILi256ELi32ELb0ELb0ELb1EEEEEEEEEvNT_6ParamsE --------------------------
	.section	.nv.constant0._ZN7cutlass13device_kernelIN5flash11enable_sm90INS1_16FlashAttnFwdSm90INS1_25CollectiveMainloopFwdSm90ILi2EN4cute5tupleIJNS5_1CILi1EEES8_S8_EEENS6_IJNS7_ILi128EEENS7_ILi96EEENS7_ILi64EEEEEELi256ENS_6half_tEfNS_4arch4Sm90ELb0ELb1ELb1ELb0ELb0ELb0ELb0ELb1ELb0ELb0ELb0ELb0EEENS1_21CollectiveEpilogueFwdINS6_IJSA_NS7_ILi256EEESB_EEES9_SE_SG_Li256ELb0ELb0ELb0ELb0EEENS1_30DynamicPersistentTileSchedulerILi256ELi32ELb0ELb0ELb1EEEEEEEEEvNT_6ParamsE,"a",@progbits
	.sectionflags	@""
	.align	4
.nv.constant0._ZN7cutlass13device_kernelIN5flash11enable_sm90INS1_16FlashAttnFwdSm90INS1_25CollectiveMainloopFwdSm90ILi2EN4cute5tupleIJNS5_1CILi1EEES8_S8_EEENS6_IJNS7_ILi128EEENS7_ILi96EEENS7_ILi64EEEEEELi256ENS_6half_tEfNS_4arch4Sm90ELb0ELb1ELb1ELb0ELb0ELb0ELb0ELb1ELb0ELb0ELb0ELb0EEENS1_21CollectiveEpilogueFwdINS6_IJSA_NS7_ILi256EEESB_EEES9_SE_SG_Li256ELb0ELb0ELb0ELb0EEENS1_30DynamicPersistentTileSchedulerILi256ELi32ELb0ELb0ELb1EEEEEEEEEvNT_6ParamsE:
	.zero		3584


//--------------------- .nv.constant0._ZN7cutlass13device_kernelIN5flash11enable_sm90INS1_16FlashAttnFwdSm90INS1_25CollectiveMainloopFwdSm90ILi2EN4cute5tupleIJNS5_1CILi1EEES8_S8_EEENS6_IJNS7_ILi128EEENS7_ILi96EEENS7_ILi64EEEEEELi256ENS_6half_tEfNS_4arch4Sm90ELb0ELb1ELb1ELb0ELb0ELb0ELb1ELb1ELb0ELb0ELb0ELb0EEENS1_21CollectiveEpilogueFwdINS6_IJSA_NS7_ILi256EEESB_EEES9_SE_SG_Li256ELb0ELb0ELb0ELb0EEENS1_30DynamicPersistentTileSchedulerILi256ELi32ELb0ELb0ELb1EEEEEEEEEvNT_6ParamsE --------------------------
	.section	.nv.constant0._ZN7cutlass13device_kernelIN5flash11enable_sm90INS1_16FlashAttnFwdSm90INS1_25CollectiveMainloopFwdSm90ILi2EN4cute5tupleIJNS5_1CILi1EEES8_S8_EEENS6_IJNS7_ILi128EEENS7_ILi96EEENS7_ILi64EEEEEELi256ENS_6half_tEfNS_4arch4Sm90ELb0ELb1ELb1ELb0ELb0ELb0ELb1ELb1ELb0ELb0ELb0ELb0EEENS1_21CollectiveEpilogueFwdINS6_IJSA_NS7_ILi256EEESB_EEES9_SE_SG_Li256ELb0ELb0ELb0ELb0EEENS1_30DynamicPersistentTileSchedulerILi256ELi32ELb0ELb0ELb1EEEEEEEEEvNT_6ParamsE,"a",@progbits
	.sectionflags	@""
	.align	4
.nv.constant0._ZN7cutlass13device_kernelIN5flash11enable_sm90INS1_16FlashAttnFwdSm90INS1_25CollectiveMainloopFwdSm90ILi2EN4cute5tupleIJNS5_1CILi1EEES8_S8_EEENS6_IJNS7_ILi128EEENS7_ILi96EEENS7_ILi64EEEEEELi256ENS_6half_tEfNS_4arch4Sm90ELb0ELb1ELb1ELb0ELb0ELb0ELb1ELb1ELb0ELb0ELb0ELb0EEENS1_21CollectiveEpilogueFwdINS6_IJSA_NS7_ILi256EEESB_EEES9_SE_SG_Li256ELb0ELb0ELb0ELb0EEENS1_30DynamicPersistentTileSchedulerILi256ELi32ELb0ELb0ELb1EEEEEEEEEvNT_6ParamsE:
	.zero		3840


//--------------------- .nv.constant0._ZN7cutlass13device_kernelIN5flash11enable_sm90INS1_16FlashAttnFwdSm90INS1_25CollectiveMainloopFwdSm90ILi2EN4cute5tupleIJNS5_1CILi1EEES8_S8_EEENS6_IJNS7_ILi128EEENS7_ILi96EEENS7_ILi64EEEEEELi256ENS_6half_tEfNS_4arch4Sm90ELb0ELb1ELb1ELb1ELb0ELb0ELb0ELb1ELb0ELb0ELb0ELb0EEENS1_21CollectiveEpilogueFwdINS6_IJSA_NS7_ILi256EEESB_EEES9_SE_SG_Li256ELb1ELb0ELb0ELb0EEENS1_36VarlenDynamicPersistentTileSchedulerILi128ELi96ELi256ELi32ELb0ELb0ELb1ELb1ELb0ELb1EEEEEEEEEvNT_6ParamsE --------------------------
	.section	.nv.constant0._ZN7cutlass13device_kernelIN5flash11enable_sm90INS1_16FlashAttnFwdSm90INS1_25CollectiveMainloopFwdSm90ILi2EN4cute5tupleIJNS5_1CILi1EEES8_S8_EEENS6_IJNS7_ILi128EEENS7_ILi96EEENS7_ILi64EEEEEELi256ENS_6half_tEfNS_4arch4Sm90ELb0ELb1ELb1ELb1ELb0ELb0ELb0ELb1ELb0ELb0ELb0ELb0EEENS1_21CollectiveEpilogueFwdINS6_IJSA_NS7_ILi256EEESB_EEES9_SE_SG_Li256ELb1ELb0ELb0ELb0EEENS1_36VarlenDynamicPersistentTileSchedulerILi128ELi96ELi256ELi32ELb0ELb0ELb1ELb1ELb0ELb1EEEEEEEEEvNT_6ParamsE,"a",@progbits
	.sectionflags	@""
	.align	4
.nv.constant0._ZN7cutlass13device_kernelIN5flash11enable_sm90INS1_16FlashAttnFwdSm90INS1_25CollectiveMainloopFwdSm90ILi2EN4cute5tupleIJNS5_1CILi1EEES8_S8_EEENS6_IJNS7_ILi128EEENS7_ILi96EEENS7_ILi64EEEEEELi256ENS_6half_tEfNS_4arch4Sm90ELb0ELb1ELb1ELb1ELb0ELb0ELb0ELb1ELb0ELb0ELb0ELb0EEENS1_21CollectiveEpilogueFwdINS6_IJSA_NS7_ILi256EEESB_EEES9_SE_SG_Li256ELb1ELb0ELb0ELb0EEENS1_36VarlenDynamicPersistentTileSchedulerILi128ELi96ELi256ELi32ELb0ELb0ELb1ELb1ELb0ELb1EEEEEEEEEvNT_6ParamsE:
	.zero		3200


//--------------------- .nv.constant0._ZN7cutlass13device_kernelIN5flash11enable_sm90INS1_16FlashAttnFwdSm90INS1_25CollectiveMainloopFwdSm90ILi2EN4cute5tupleIJNS5_1CILi1EEES8_S8_EEENS6_IJNS7_ILi128EEENS7_ILi96EEENS7_ILi64EEEEEELi256ENS_6half_tEfNS_4arch4Sm90ELb0ELb1ELb1ELb1ELb0ELb1ELb0ELb1ELb0ELb0ELb0ELb0EEENS1_21CollectiveEpilogueFwdINS6_IJSA_NS7_ILi256EEESB_EEES9_SE_SG_Li256ELb1ELb0ELb0ELb0EEENS1_36VarlenDynamicPersistentTileSchedulerILi128ELi96ELi256ELi32ELb0ELb0ELb1ELb1ELb0ELb1EEEEEEEEEvNT_6ParamsE --------------------------
	.section	.nv.constant0._ZN7cutlass13device_kernelIN5flash11enable_sm90INS1_16FlashAttnFwdSm90INS1_25CollectiveMainloopFwdSm90ILi2EN4cute5tupleIJNS5_1CILi1EEES8_S8_EEENS6_IJNS7_ILi128EEENS7_ILi96EEENS7_ILi64EEEEEELi256ENS_6half_tEfNS_4arch4Sm90ELb0ELb1ELb1ELb1ELb0ELb1ELb0ELb1ELb0ELb0ELb0ELb0EEENS1_21CollectiveEpilogueFwdINS6_IJSA_NS7_ILi256EEESB_EEES9_SE_SG_Li256ELb1ELb0ELb0ELb0EEENS1_36VarlenDynamicPersistentTileSchedulerILi128ELi96ELi256ELi32ELb0ELb0ELb1ELb1ELb0ELb1EEEEEEEEEvNT_6ParamsE,"a",@progbits
	.sectionflags	@""
	.align	4
.nv.constant0._ZN7cutlass13device_kernelIN5flash11enable_sm90INS1_16FlashAttnFwdSm90INS1_25CollectiveMainloopFwdSm90ILi2EN4cute5tupleIJNS5_1CILi1EEES8_S8_EEENS6_IJNS7_ILi128EEENS7_ILi96EEENS7_ILi64EEEEEELi256ENS_6half_tEfNS_4arch4Sm90ELb0ELb1ELb1ELb1ELb0ELb1ELb0ELb1ELb0ELb0ELb0ELb0EEENS1_21CollectiveEpilogueFwdINS6_IJSA_NS7_ILi256EEESB_EEES9_SE_SG_Li256ELb1ELb0ELb0ELb0EEENS1_36VarlenDynamicPersistentTileSchedulerILi128ELi96ELi256ELi32ELb0ELb0ELb1ELb1ELb0ELb1EEEEEEEEEvNT_6ParamsE:
	.zero		3200


//--------------------- .nv.constant0._ZN7cutlass13device_kernelIN5flash11enable_sm90INS1_16FlashAttnFwdSm90INS1_25CollectiveMainloopFwdSm90ILi2EN4cute5tupleIJNS5_1CILi1EEES8_S8_EEENS6_IJNS7_ILi128EEENS7_ILi96EEENS7_ILi64EEEEEELi256ENS_6half_tEfNS_4arch4Sm90ELb0ELb1ELb1ELb1ELb0ELb0ELb1ELb1ELb0ELb0ELb0ELb0EEENS1_21CollectiveEpilogueFwdINS6_IJSA_NS7_ILi256EEESB_EEES9_SE_SG_Li256ELb1ELb0ELb0ELb0EEENS1_36VarlenDynamicPersistentTileSchedulerILi128ELi96ELi256ELi32ELb0ELb0ELb1ELb1ELb0ELb1EEEEEEEEEvNT_6ParamsE --------------------------
	.section	.nv.constant0._ZN7cutlass13device_kernelIN5flash11enable_sm90INS1_16FlashAttnFwdSm90INS1_25CollectiveMainloopFwdSm90ILi2EN4cute5tupleIJNS5_1CILi1EEES8_S8_EEENS6_IJNS7_ILi128EEENS7_ILi96EEENS7_ILi64EEEEEELi256ENS_6half_tEfNS_4arch4Sm90ELb0ELb1ELb1ELb1ELb0ELb0ELb1ELb1ELb0ELb0ELb0ELb0EEENS1_21CollectiveEpilogueFwdINS6_IJSA_NS7_ILi256EEESB_EEES9_SE_SG_Li256ELb1ELb0ELb0ELb0EEENS1_36VarlenDynamicPersistentTileSchedulerILi128ELi96ELi256ELi32ELb0ELb0ELb1ELb1ELb0ELb1EEEEEEEEEvNT_6ParamsE,"a",@progbits
	.sectionflags	@""
	.align	4
.nv.constant0._ZN7cutlass13device_kernelIN5flash11enable_sm90INS1_16FlashAttnFwdSm90INS1_25CollectiveMainloopFwdSm90ILi2EN4cute5tupleIJNS5_1CILi1EEES8_S8_EEENS6_IJNS7_ILi128EEENS7_ILi96EEENS7_ILi64EEEEEELi256ENS_6half_tEfNS_4arch4Sm90ELb0ELb1ELb1ELb1ELb0ELb0ELb1ELb1ELb0ELb0ELb0ELb0EEENS1_21CollectiveEpilogueFwdINS6_IJSA_NS7_ILi256EEESB_EEES9_SE_SG_Li256ELb1ELb0ELb0ELb0EEENS1_36VarlenDynamicPersistentTileSchedulerILi128ELi96ELi256ELi32ELb0ELb0ELb1ELb1ELb0ELb1EEEEEEEEEvNT_6ParamsE:
	.zero		3456


//--------------------- .nv.constant0._ZN7cutlass13device_kernelIN5flash11enable_sm90INS1_16FlashAttnFwdSm90INS1_25CollectiveMainloopFwdSm90ILi2EN4cute5tupleIJNS5_1CILi1EEES8_S8_EEENS6_IJNS7_ILi128EEENS7_ILi96EEENS7_ILi64EEEEEELi256ENS_6half_tEfNS_4arch4Sm90ELb0ELb1ELb1ELb1ELb0ELb1ELb1ELb1ELb0ELb0ELb0ELb0EEENS1_21CollectiveEpilogueFwdINS6_IJSA_NS7_ILi256EEESB_EEES9_SE_SG_Li256ELb1ELb0ELb0ELb0EEENS1_36VarlenDynamicPersistentTileSchedulerILi128ELi96ELi256ELi32ELb0ELb0ELb1ELb1ELb0ELb1EEEEEEEEEvNT_6ParamsE --------------------------
	.section	.nv.constant0._ZN7cutlass13device_kernelIN5flash11enable_sm90INS1_16FlashAttnFwdSm90INS1_25CollectiveMainloopFwdSm90ILi2EN4cute5tupleIJNS5_1CILi1EEES8_S8_EEENS6_IJNS7_ILi128EEENS7_ILi96EEENS7_ILi64EEEEEELi256ENS_6half_tEfNS_4arch4Sm90ELb0ELb1ELb1ELb1ELb0ELb1ELb1ELb1ELb0ELb0ELb0ELb0EEENS1_21CollectiveEpilogueFwdINS6_IJSA_NS7_ILi256EEESB_EEES9_SE_SG_Li256ELb1ELb0ELb0ELb0EEENS1_36VarlenDynamicPersistentTileSchedulerILi128ELi96ELi256ELi32ELb0ELb0ELb1ELb1ELb0ELb1EEEEEEEEEvNT_6ParamsE,"a",@progbits
	.sectionflags	@""
	.align	4
.nv.constant0._ZN7cutlass13device_kernelIN5flash11enable_sm90INS1_16FlashAttnFwdSm90INS1_25CollectiveMainloopFwdSm90ILi2EN4cute5tupleIJNS5_1CILi1EEES8_S8_EEENS6_IJNS7_ILi128EEENS7_ILi96EEENS7_ILi64EEEEEELi256ENS_6half_tEfNS_4arch4Sm90ELb0ELb1ELb1ELb1ELb0ELb1ELb1ELb1ELb0ELb0ELb0ELb0EEENS1_21CollectiveEpilogueFwdINS6_IJSA_NS7_ILi256EEESB_EEES9_SE_SG_Li256ELb1ELb0ELb0ELb0EEENS1_36VarlenDynamicPersistentTileSchedulerILi128ELi96ELi256ELi32ELb0ELb0ELb1ELb1ELb0ELb1EEEEEEEEEvNT_6ParamsE:
	.zero		3456


//--------------------- .nv.constant0._ZN7cutlass13device_kernelIN5flash11enable_sm90INS1_16FlashAttnFwdSm90INS1_25CollectiveMainloopFwdSm90ILi2EN4cute5tupleIJNS5_1CILi1EEES8_S8_EEENS6_IJNS7_ILi128EEENS7_ILi96EEENS7_ILi64EEEEEELi256ENS_6half_tEfNS_4arch4Sm90ELb1ELb0ELb1ELb0ELb0ELb0ELb0ELb1ELb0ELb0ELb0ELb0EEENS1_21CollectiveEpilogueFwdINS6_IJSA_NS7_ILi256EEESB_EEES9_SE_SG_Li256ELb0ELb0ELb0ELb0EEENS1_30DynamicPersistentTileSchedulerILi256ELi32ELb0ELb0ELb1EEEEEEEEEvNT_6ParamsE --------------------------
	.section	.nv.constant0._ZN7cutlass13device_kernelIN5flash11enable_sm90INS1_16FlashAttnFwdSm90INS1_25CollectiveMainloopFwdSm90ILi2EN4cute5tupleIJNS5_1CILi1EEES8_S8_EEENS6_IJNS7_ILi128EEENS7_ILi96EEENS7_ILi64EEEEEELi256ENS_6half_tEfNS_4arch4Sm90ELb1ELb0ELb1ELb0ELb0ELb0ELb0ELb1ELb0ELb0ELb0ELb0EEENS1_21CollectiveEpilogueFwdINS6_IJSA_NS7_ILi256EEESB_EEES9_SE_SG_Li256ELb0ELb0ELb0ELb0EEENS1_30DynamicPersistentTileSchedulerILi256ELi32ELb0ELb0ELb1EEEEEEEEEvNT_6ParamsE,"a",@progbits
	.sectionflags	@""
	.align	4
.nv.constant0._ZN7cutlass13device_kernelIN5flash11enable_sm90INS1_16FlashAttnFwdSm90INS1_25CollectiveMainloopFwdSm90ILi2EN4cute5tupleIJNS5_1CILi1EEES8_S8_EEENS6_IJNS7_ILi128EEENS7_ILi96EEENS7_ILi64EEEEEELi256ENS_6half_tEfNS_4arch4Sm90ELb1ELb0ELb1ELb0ELb0ELb0ELb0ELb1ELb0ELb0ELb0ELb0EEENS1_21CollectiveEpilogueFwdINS6_IJSA_NS7_ILi256EEESB_EEES9_SE_SG_Li256ELb0ELb0ELb0ELb0EEENS1_30DynamicPersistentTileSchedulerILi256ELi32ELb0ELb0ELb1EEEEEEEEEvNT_6ParamsE:
	.zero		3584


//--------------------- .nv.constant0._ZN7cutlass13device_kernelIN5flash11enable_sm90INS1_16FlashAttnFwdSm90INS1_25CollectiveMainloopFwdSm90ILi2EN4cute5tupleIJNS5_1CILi1EEES8_S8_EEENS6_IJNS7_ILi128EEENS7_ILi96EEENS7_ILi64EEEEEELi256ENS_6half_tEfNS_4arch4Sm90ELb1ELb0ELb1ELb0ELb0ELb0ELb1ELb1ELb0ELb0ELb0ELb0EEENS1_21CollectiveEpilogueFwdINS6_IJSA_NS7_ILi256EEESB_EEES9_SE_SG_Li256ELb0ELb0ELb0ELb0EEENS1_30DynamicPersistentTileSchedulerILi256ELi32ELb0ELb0ELb1EEEEEEEEEvNT_6ParamsE --------------------------
	.section	.nv.constant0._ZN7cutlass13device_kernelIN5flash11enable_sm90INS1_16FlashAttnFwdSm90INS1_25CollectiveMainloopFwdSm90ILi2EN4cute5tupleIJNS5_1CILi1EEES8_S8_EEENS6_IJNS7_ILi128EEENS7_ILi96EEENS7_ILi64EEEEEELi256ENS_6half_tEfNS_4arch4Sm90ELb1ELb0ELb1ELb0ELb0ELb0ELb1ELb1ELb0ELb0ELb0ELb0EEENS1_21CollectiveEpilogueFwdINS6_IJSA_NS7_ILi256EEESB_EEES9_SE_SG_Li256ELb0ELb0ELb0ELb0EEENS1_30DynamicPersistentTileSchedulerILi256ELi32ELb0ELb0ELb1EEEEEEEEEvNT_6ParamsE,"a",@progbits
	.sectionflags	@""
	.align	4
.nv.constant0._ZN7cutlass13device_kernelIN5flash11enable_sm90INS1_16FlashAttnFwdSm90INS1_25CollectiveMainloopFwdSm90ILi2EN4cute5tupleIJNS5_1CILi1EEES8_S8_EEENS6_IJNS7_ILi128EEENS7_ILi96EEENS7_ILi64EEEEEELi256ENS_6half_tEfNS_4arch4Sm90ELb1ELb0ELb1ELb0ELb0ELb0ELb1ELb1ELb0ELb0ELb0ELb0EEENS1_21CollectiveEpilogueFwdINS6_IJSA_NS7_ILi256EEESB_EEES9_SE_SG_Li256ELb0ELb0ELb0ELb0EEENS1_30DynamicPersistentTileSchedulerILi256ELi32ELb0ELb0ELb1EEEEEEEEEvNT_6ParamsE:
	.zero		3840


//--------------------- .nv.constant0._ZN7cutlass13device_kernelIN5flash11enable_sm90INS1_16FlashAttnFwdSm90INS1_25CollectiveMainloopFwdSm90ILi2EN4cute5tupleIJNS5_1CILi1EEES8_S8_EEENS6_IJNS7_ILi128EEENS7_ILi96EEENS7_ILi64EEEEEELi256ENS_6half_tEfNS_4arch4Sm90ELb1ELb0ELb1ELb1ELb0ELb0ELb0ELb1ELb0ELb0ELb0ELb0EEENS1_21CollectiveEpilogueFwdINS6_IJSA_NS7_ILi256EEESB_EEES9_SE_SG_Li256ELb1ELb0ELb0ELb0EEENS1_36VarlenDynamicPersistentTileSchedulerILi128ELi96ELi256ELi32ELb0ELb0ELb1ELb1ELb1ELb1EEEEEEEEEvNT_6ParamsE --------------------------
	.section	.nv.constant0._ZN7cutlass13device_kernelIN5flash11enable_sm90INS1_16FlashAttnFwdSm90INS1_25CollectiveMainloopFwdSm90ILi2EN4cute5tupleIJNS5_1CILi1EEES8_S8_EEENS6_IJNS7_ILi128EEENS7_ILi96EEENS7_ILi64EEEEEELi256ENS_6half_tEfNS_4arch4Sm90ELb1ELb0ELb1ELb1ELb0ELb0ELb0ELb1ELb0ELb0ELb0ELb0EEENS1_21CollectiveEpilogueFwdINS6_IJSA_NS7_ILi256EEESB_EEES9_SE_SG_Li256ELb1ELb0ELb0ELb0EEENS1_36VarlenDynamicPersistentTileSchedulerILi128ELi96ELi256ELi32ELb0ELb0ELb1ELb1ELb1ELb1EEEEEEEEEvNT_6ParamsE,"a",@progbits
	.sectionflags	@""
	.align	4
.nv.constant0._ZN7cutlass13device_kernelIN5flash11enable_sm90INS1_16FlashAttnFwdSm90INS1_25CollectiveMainloopFwdSm90ILi2EN4cute5tupleIJNS5_1CILi1EEES8_S8_EEENS6_IJNS7_ILi128EEENS7_ILi96EEENS7_ILi64EEEEEELi256ENS_6half_tEfNS_4arch4Sm90ELb1ELb0ELb1ELb1ELb0ELb0ELb0ELb1ELb0ELb0ELb0ELb0EEENS1_21CollectiveEpilogueFwdINS6_IJSA_NS7_ILi256EEESB_EEES9_SE_SG_Li256ELb1ELb0ELb0ELb0EEENS1_36VarlenDynamicPersistentTileSchedulerILi128ELi96ELi256ELi32ELb0ELb0ELb1ELb1ELb1ELb1EEEEEEEEEvNT_6ParamsE:
	.zero		3200


//--------------------- .nv.constant0._ZN7cutlass13device_kernelIN5flash11enable_sm90INS1_16FlashAttnFwdSm90INS1_25CollectiveMainloopFwdSm90ILi2EN4cute5tupleIJNS5_1CILi1EEES8_S8_EEENS6_IJNS7_ILi128EEENS7_ILi96EEENS7_ILi64EEEEEELi256ENS_6half_tEfNS_4arch4Sm90ELb1ELb0ELb1ELb1ELb0ELb1ELb0ELb1ELb0ELb0ELb0ELb0EEENS1_21CollectiveEpilogueFwdINS6_IJSA_NS7_ILi256EEESB_EEES9_SE_SG_Li256ELb1ELb0ELb0ELb0EEENS1_36VarlenDynamicPersistentTileSchedulerILi128ELi96ELi256ELi32ELb0ELb0ELb1ELb1ELb1ELb1EEEEEEEEEvNT_6ParamsE --------------------------
	.section	.nv.constant0._ZN7cutlass13device_kernelIN5flash11enable_sm90INS1_16FlashAttnFwdSm90INS1_25CollectiveMainloopFwdSm90ILi2EN4cute5tupleIJNS5_1CILi1EEES8_S8_EEENS6_IJNS7_ILi128EEENS7_ILi96EEENS7_ILi64EEEEEELi256ENS_6half_tEfNS_4arch4Sm90ELb1ELb0ELb1ELb1ELb0ELb1ELb0ELb1ELb0ELb0ELb0ELb0EEENS1_21CollectiveEpilogueFwdINS6_IJSA_NS7_ILi256EEESB_EEES9_SE_SG_Li256ELb1ELb0ELb0ELb0EEENS1_36VarlenDynamicPersistentTileSchedulerILi128ELi96ELi256ELi32ELb0ELb0ELb1ELb1ELb1ELb1EEEEEEEEEvNT_6ParamsE,"a",@progbits
	.sectionflags	@""
	.align	4
.nv.constant0._ZN7cutlass13device_kernelIN5flash11enable_sm90INS1_16FlashAttnFwdSm90INS1_25CollectiveMainloopFwdSm90ILi2EN4cute5tupleIJNS5_1CILi1EEES8_S8_EEENS6_IJNS7_ILi128EEENS7_ILi96EEENS7_ILi64EEEEEELi256ENS_6half_tEfNS_4arch4Sm90ELb1ELb0ELb1ELb1ELb0ELb1ELb0ELb1ELb0ELb0ELb0ELb0EEENS1_21CollectiveEpilogueFwdINS6_IJSA_NS7_ILi256EEESB_EEES9_SE_SG_Li256ELb1ELb0ELb0ELb0EEENS1_36VarlenDynamicPersistentTileSchedulerILi128ELi96ELi256ELi32ELb0ELb0ELb1ELb1ELb1ELb1EEEEEEEEEvNT_6ParamsE:
	.zero		3200


//--------------------- .nv.constant0._ZN7cutlass13device_kernelIN5flash11enable_sm90INS1_16FlashAttnFwdSm90INS1_25CollectiveMainloopFwdSm90ILi2EN4cute5tupleIJNS5_1CILi1EEES8_S8_EEENS6_IJNS7_ILi128EEENS7_ILi96EEENS7_ILi64EEEEEELi256ENS_6half_tEfNS_4arch4Sm90ELb1ELb0ELb1ELb1ELb0ELb0ELb1ELb1ELb0ELb0ELb0ELb0EEENS1_21CollectiveEpilogueFwdINS6_IJSA_NS7_ILi256EEESB_EEES9_SE_SG_Li256ELb1ELb0ELb0ELb0EEENS1_36VarlenDynamicPersistentTileSchedulerILi128ELi96ELi256ELi32ELb0ELb0ELb1ELb1ELb1ELb1EEEEEEEEEvNT_6ParamsE --------------------------
	.section	.nv.constant0._ZN7cutlass13device_kernelIN5flash11enable_sm90INS1_16FlashAttnFwdSm90INS1_25CollectiveMainloopFwdSm90ILi2EN4cute5tupleIJNS5_1CILi1EEES8_S8_EEENS6_IJNS7_ILi128EEENS7_ILi96EEENS7_ILi64EEEEEELi256ENS_6half_tEfNS_4arch4Sm90ELb1ELb0ELb1ELb1ELb0ELb0ELb1ELb1ELb0ELb0ELb0ELb0EEENS1_21CollectiveEpilogueFwdINS6_IJSA_NS7_ILi256EEESB_EEES9_SE_SG_Li256ELb1ELb0ELb0ELb0EEENS1_36VarlenDynamicPersistentTileSchedulerILi128ELi96ELi256ELi32ELb0ELb0ELb1ELb1ELb1ELb1EEEEEEEEEvNT_6ParamsE,"a",@progbits
	.sectionflags	@""
	.align	4
.nv.constant0._ZN7cutlass13device_kernelIN5flash11enable_sm90INS1_16FlashAttnFwdSm90INS1_25CollectiveMainloopFwdSm90ILi2EN4cute5tupleIJNS5_1CILi1EEES8_S8_EEENS6_IJNS7_ILi128EEENS7_ILi96EEENS7_ILi64EEEEEELi256ENS_6half_tEfNS_4arch4Sm90ELb1ELb0ELb1ELb1ELb0ELb0ELb1ELb1ELb0ELb0ELb0ELb0EEENS1_21CollectiveEpilogueFwdINS6_IJSA_NS7_ILi256EEESB_EEES9_SE_SG_Li256ELb1ELb0ELb0ELb0EEENS1_36VarlenDynamicPersistentTileSchedulerILi128ELi96ELi256ELi32ELb0ELb0ELb1ELb1ELb1ELb1EEEEEEEEEvNT_6ParamsE:
	.zero		3456


//--------------------- .nv.constant0._ZN7cutlass13device_kernelIN5flash11enable_sm90INS1_16FlashAttnFwdSm90INS1_25CollectiveMainloopFwdSm90ILi2EN4cute5tupleIJNS5_1CILi1EEES8_S8_EEENS6_IJNS7_ILi128EEENS7_ILi96EEENS7_ILi64EEEEEELi256ENS_6half_tEfNS_4arch4Sm90ELb1ELb0ELb1ELb1ELb0ELb1ELb1ELb1ELb0ELb0ELb0ELb0EEENS1_21CollectiveEpilogueFwdINS6_IJSA_NS7_ILi256EEESB_EEES9_SE_SG_Li256ELb1ELb0ELb0ELb0EEENS1_36VarlenDynamicPersistentTileSchedulerILi128ELi96ELi256ELi32ELb0ELb0ELb1ELb1ELb1ELb1EEEEEEEEEvNT_6ParamsE --------------------------
	.section	.nv.constant0._ZN7cutlass13device_kernelIN5flash11enable_sm90INS1_16FlashAttnFwdSm90INS1_25CollectiveMainloopFwdSm90ILi2EN4cute5tupleIJNS5_1CILi1EEES8_S8_EEENS6_IJNS7_ILi128EEENS7_ILi96EEENS7_ILi64EEEEEELi256ENS_6half_tEfNS_4arch4Sm90ELb1ELb0ELb1ELb1ELb0ELb1ELb1ELb1ELb0ELb0ELb0ELb0EEENS1_21CollectiveEpilogueFwdINS6_IJSA_NS7_ILi256EEESB_EEES9_SE_SG_Li256ELb1ELb0ELb0ELb0EEENS1_36VarlenDynamicPersistentTileSchedulerILi128ELi96ELi256ELi32ELb0ELb0ELb1ELb1ELb1ELb1EEEEEEEEEvNT_6ParamsE,"a",@progbits
	.sectionflags	@""
	.align	4
.nv.constant0._ZN7cutlass13device_kernelIN5flash11enable_sm90INS1_16FlashAttnFwdSm90INS1_25CollectiveMainloopFwdSm90ILi2EN4cute5tupleIJNS5_1CILi1EEES8_S8_EEENS6_IJNS7_ILi128EEENS7_ILi96EEENS7_ILi64EEEEEELi256ENS_6half_tEfNS_4arch4Sm90ELb1ELb0ELb1ELb1ELb0ELb1ELb1ELb1ELb0ELb0ELb0ELb0EEENS1_21CollectiveEpilogueFwdINS6_IJSA_NS7_ILi256EEESB_EEES9_SE_SG_Li256ELb1ELb0ELb0ELb0EEENS1_36VarlenDynamicPersistentTileSchedulerILi128ELi96ELi256ELi32ELb0ELb0ELb1ELb1ELb1ELb1EEEEEEEEEvNT_6ParamsE:
	.zero		3456


//--------------------- SYMBOLS --------------------------

	.type		.nv.reservedSmem.offset0,@object
	.size		.nv.reservedSmem.offset0,0x4
	.type		__assertfail,@function
